// Copyright (c) 2024, Tri Dao.
// Splitting the different head dimensions to different files to speed up compilation.
// This file is auto-generated. See "generate_kernels.py"
#include "namespace_config.h"
#include "flash_fwd_launch_template.h"

namespace FLASH_NAMESPACE {

template void run_mha_fwd_splitkv_dispatch<cutlass::bfloat16_t, 256, true>(Flash_fwd_params &params, cudaStream_t stream);

} // namespace FLASH_NAMESPACE

// ===== COMPILED SASS (sm_80) =====

	.target	sm_80

	.elftype	@"ET_EXEC"


//--------------------- .note.nv.tkinfo           --------------------------
	.section	.note.nv.tkinfo,"",@"SHT_NOTE"
	.sectionflags	@"SHF_NOTE_NV_TKINFO"
	.tkinfo
        /*0018*/ 	.word	0x00000002
        /*0030*/ 	.string	""
        /*0030*/ 	.string	"ptxas"
        /*0030*/ 	.string	"Cuda compilation tools, release 13.0, V13.0.88"
        /*0030*/ 	.string	"Build cuda_13.0.r13.0/compiler.36424714_0"
        /*0030*/ 	.string	"-arch sm_80 -m 64 "



//--------------------- .note.nv.cuinfo           --------------------------
	.section	.note.nv.cuinfo,"",@"SHT_NOTE"
	.sectionflags	@"SHF_NOTE_NV_CUINFO"
        /*0018*/ 	.short	0x0002
        /*001a*/ 	.short	0x0050
        /*001c*/ 	.short	0x0082
	.zero		2


//--------------------- .nv.info                  --------------------------
	.section	.nv.info,"",@"SHT_CUDA_INFO"
	.align	4


	//----- nvinfo : EIATTR_REGCOUNT
	.align		4
        /*0000*/ 	.byte	0x04, 0x2f
        /*0002*/ 	.short	(.L_12 - .L_11)
	.align		4
.L_11:
        /*0004*/ 	.word	index@(_ZN5flash24flash_fwd_splitkv_kernelI23Flash_fwd_kernel_traitsILi256ELi64ELi64ELi4ELb0ELb0EN7cutlass10bfloat16_tE19Flash_kernel_traitsILi256ELi64ELi64ELi4ES3_EELb1ELb0ELb1ELb0ELb0ELb1ELb1ELb1EEEvNS_16Flash_fwd_paramsE)
        /*0008*/ 	.word	0x000000ff


	//----- nvinfo : EIATTR_FRAME_SIZE
	.align		4
.L_12:
        /*000c*/ 	.byte	0x04, 0x11
        /*000e*/ 	.short	(.L_14 - .L_13)
	.align		4
.L_13:
        /*0010*/ 	.word	index@($__internal_25_$__cuda_sm70_shflsync_bfly_p)
        /*0014*/ 	.word	0x00000000


	//----- nvinfo : EIATTR_FRAME_SIZE
	.align		4
.L_14:
        /*0018*/ 	.byte	0x04, 0x11
        /*001a*/ 	.short	(.L_16 - .L_15)
	.align		4
.L_15:
        /*001c*/ 	.word	index@($_ZN5flash24flash_fwd_splitkv_kernelI23Flash_fwd_kernel_traitsILi256ELi64ELi64ELi4ELb0ELb0EN7cutlass10bfloat16_tE19Flash_kernel_traitsILi256ELi64ELi64ELi4ES3_EELb1ELb0ELb1ELb0ELb0ELb1ELb1ELb1EEEvNS_16Flash_fwd_paramsE$_ZN5flash30compute_attn_1rowblock_splitkvI23Flash_fwd_kernel_traitsILi256ELi64ELi64ELi4ELb0ELb0EN7cutlass10bfloat16_tE19Flash_kernel_traitsILi256ELi64ELi64ELi4ES3_EELb1ELb0ELb1ELb0ELb0ELb1ELb1ELb1ENS_16Flash_fwd_paramsEEEvRKT8_iiiii)
        /*0020*/ 	.word	0x00000000


	//----- nvinfo : EIATTR_FRAME_SIZE
	.align		4
.L_16:
        /*0024*/ 	.byte	0x04, 0x11
        /*0026*/ 	.short	(.L_18 - .L_17)
	.align		4
.L_17:
        /*0028*/ 	.word	index@(_ZN5flash24flash_fwd_splitkv_kernelI23Flash_fwd_kernel_traitsILi256ELi64ELi64ELi4ELb0ELb0EN7cutlass10bfloat16_tE19Flash_kernel_traitsILi256ELi64ELi64ELi4ES3_EELb1ELb0ELb1ELb0ELb0ELb1ELb1ELb1EEEvNS_16Flash_fwd_paramsE)
        /*002c*/ 	.word	0x00000008


	//----- nvinfo : EIATTR_REGCOUNT
	.align		4
.L_18:
        /*0030*/ 	.byte	0x04, 0x2f
        /*0032*/ 	.short	(.L_20 - .L_19)
	.align		4
.L_19:
        /*0034*/ 	.word	index@(_ZN5flash24flash_fwd_splitkv_kernelI23Flash_fwd_kernel_traitsILi256ELi64ELi64ELi4ELb0ELb0EN7cutlass10bfloat16_tE19Flash_kernel_traitsILi256ELi64ELi64ELi4ES3_EELb1ELb0ELb1ELb0ELb0ELb0ELb1ELb1EEEvNS_16Flash_fwd_paramsE)
        /*0038*/ 	.word	0x000000ff


	//----- nvinfo : EIATTR_FRAME_SIZE
	.align		4
.L_20:
        /*003c*/ 	.byte	0x04, 0x11
        /*003e*/ 	.short	(.L_22 - .L_21)
	.align		4
.L_21:
        /*0040*/ 	.word	index@($__internal_24_$__cuda_sm70_shflsync_bfly_p)
        /*0044*/ 	.word	0x00000000


	//----- nvinfo : EIATTR_FRAME_SIZE
	.align		4
.L_22:
        /*0048*/ 	.byte	0x04, 0x11
        /*004a*/ 	.short	(.L_24 - .L_23)
	.align		4
.L_23:
        /*004c*/ 	.word	index@($_ZN5flash24flash_fwd_splitkv_kernelI23Flash_fwd_kernel_traitsILi256ELi64ELi64ELi4ELb0ELb0EN7cutlass10bfloat16_tE19Flash_kernel_traitsILi256ELi64ELi64ELi4ES3_EELb1ELb0ELb1ELb0ELb0ELb0ELb1ELb1EEEvNS_16Flash_fwd_paramsE$_ZN5flash30compute_attn_1rowblock_splitkvI23Flash_fwd_kernel_traitsILi256ELi64ELi64ELi4ELb0ELb0EN7cutlass10bfloat16_tE19Flash_kernel_traitsILi256ELi64ELi64ELi4ES3_EELb1ELb0ELb1ELb0ELb0ELb0ELb1ELb1ENS_16Flash_fwd_paramsEEEvRKT8_iiiii)
        /*0050*/ 	.word	0x00000000


	//----- nvinfo : EIATTR_FRAME_SIZE
	.align		4
.L_24:
        /*0054*/ 	.byte	0x04, 0x11
        /*0056*/ 	.short	(.L_26 - .L_25)
	.align		4
.L_25:
        /*0058*/ 	.word	index@(_ZN5flash24flash_fwd_splitkv_kernelI23Flash_fwd_kernel_traitsILi256ELi64ELi64ELi4ELb0ELb0EN7cutlass10bfloat16_tE19Flash_kernel_traitsILi256ELi64ELi64ELi4ES3_EELb1ELb0ELb1ELb0ELb0ELb0ELb1ELb1EEEvNS_16Flash_fwd_paramsE)
        /*005c*/ 	.word	0x00000000


	//----- nvinfo : EIATTR_REGCOUNT
	.align		4
.L_26:
        /*0060*/ 	.byte	0x04, 0x2f
        /*0062*/ 	.short	(.L_28 - .L_27)
	.align		4
.L_27:
        /*0064*/ 	.word	index@(_ZN5flash24flash_fwd_splitkv_kernelI23Flash_fwd_kernel_traitsILi256ELi64ELi64ELi4ELb0ELb0EN7cutlass10bfloat16_tE19Flash_kernel_traitsILi256ELi64ELi64ELi4ES3_EELb1ELb0ELb0ELb0ELb1ELb1ELb1ELb1EEEvNS_16Flash_fwd_paramsE)
        /*0068*/ 	.word	0x000000ff


	//----- nvinfo : EIATTR_FRAME_SIZE
	.align		4
.L_28:
        /*006c*/ 	.byte	0x04, 0x11
        /*006e*/ 	.short	(.L_30 - .L_29)
	.align		4
.L_29:
        /*0070*/ 	.word	index@($__internal_23_$__cuda_sm70_shflsync_bfly_p)
        /*0074*/ 	.word	0x00000000


	//----- nvinfo : EIATTR_FRAME_SIZE
	.align		4
.L_30:
        /*0078*/ 	.byte	0x04, 0x11
        /*007a*/ 	.short	(.L_32 - .L_31)
	.align		4
.L_31:
        /*007c*/ 	.word	index@($_ZN5flash24flash_fwd_splitkv_kernelI23Flash_fwd_kernel_traitsILi256ELi64ELi64ELi4ELb0ELb0EN7cutlass10bfloat16_tE19Flash_kernel_traitsILi256ELi64ELi64ELi4ES3_EELb1ELb0ELb0ELb0ELb1ELb1ELb1ELb1EEEvNS_16Flash_fwd_paramsE$_ZN5flash30compute_attn_1rowblock_splitkvI23Flash_fwd_kernel_traitsILi256ELi64ELi64ELi4ELb0ELb0EN7cutlass10bfloat16_tE19Flash_kernel_traitsILi256ELi64ELi64ELi4ES3_EELb1ELb0ELb0ELb0ELb1ELb1ELb1ELb1ENS_16Flash_fwd_paramsEEEvRKT8_iiiii)
        /*0080*/ 	.word	0x00000000


	//----- nvinfo : EIATTR_FRAME_SIZE
	.align		4
.L_32:
        /*0084*/ 	.byte	0x04, 0x11
        /*0086*/ 	.short	(.L_34 - .L_33)
	.align		4
.L_33:
        /*0088*/ 	.word	index@(_ZN5flash24flash_fwd_splitkv_kernelI23Flash_fwd_kernel_traitsILi256ELi64ELi64ELi4ELb0ELb0EN7cutlass10bfloat16_tE19Flash_kernel_traitsILi256ELi64ELi64ELi4ES3_EELb1ELb0ELb0ELb0ELb1ELb1ELb1ELb1EEEvNS_16Flash_fwd_paramsE)
        /*008c*/ 	.word	0x00000008


	//----- nvinfo : EIATTR_REGCOUNT
	.align		4
.L_34:
        /*0090*/ 	.byte	0x04, 0x2f
        /*0092*/ 	.short	(.L_36 - .L_35)
	.align		4
.L_35:
        /*0094*/ 	.word	index@(_ZN5flash24flash_fwd_splitkv_kernelI23Flash_fwd_kernel_traitsILi256ELi64ELi64ELi4ELb0ELb0EN7cutlass10bfloat16_tE19Flash_kernel_traitsILi256ELi64ELi64ELi4ES3_EELb1ELb0ELb0ELb0ELb1ELb0ELb1ELb1EEEvNS_16Flash_fwd_paramsE)
        /*0098*/ 	.word	0x000000ff


	//----- nvinfo : EIATTR_FRAME_SIZE
	.align		4
.L_36:
        /*009c*/ 	.byte	0x04, 0x11
        /*009e*/ 	.short	(.L_38 - .L_37)
	.align		4
.L_37:
        /*00a0*/ 	.word	index@($__internal_22_$__cuda_sm70_shflsync_bfly_p)
        /*00a4*/ 	.word	0x00000000


	//----- nvinfo : EIATTR_FRAME_SIZE
	.align		4
.L_38:
        /*00a8*/ 	.byte	0x04, 0x11
        /*00aa*/ 	.short	(.L_40 - .L_39)
	.align		4
.L_39:
        /*00ac*/ 	.word	index@($_ZN5flash24flash_fwd_splitkv_kernelI23Flash_fwd_kernel_traitsILi256ELi64ELi64ELi4ELb0ELb0EN7cutlass10bfloat16_tE19Flash_kernel_traitsILi256ELi64ELi64ELi4ES3_EELb1ELb0ELb0ELb0ELb1ELb0ELb1ELb1EEEvNS_16Flash_fwd_paramsE$_ZN5flash30compute_attn_1rowblock_splitkvI23Flash_fwd_kernel_traitsILi256ELi64ELi64ELi4ELb0ELb0EN7cutlass10bfloat16_tE19Flash_kernel_traitsILi256ELi64ELi64ELi4ES3_EELb1ELb0ELb0ELb0ELb1ELb0ELb1ELb1ENS_16Flash_fwd_paramsEEEvRKT8_iiiii)
        /*00b0*/ 	.word	0x00000000


	//----- nvinfo : EIATTR_FRAME_SIZE
	.align		4
.L_40:
        /*00b4*/ 	.byte	0x04, 0x11
        /*00b6*/ 	.short	(.L_42 - .L_41)
	.align		4
.L_41:
        /*00b8*/ 	.word	index@(_ZN5flash24flash_fwd_splitkv_kernelI23Flash_fwd_kernel_traitsILi256ELi64ELi64ELi4ELb0ELb0EN7cutlass10bfloat16_tE19Flash_kernel_traitsILi256ELi64ELi64ELi4ES3_EELb1ELb0ELb0ELb0ELb1ELb0ELb1ELb1EEEvNS_16Flash_fwd_paramsE)
        /*00bc*/ 	.word	0x00000008


	//----- nvinfo : EIATTR_REGCOUNT
	.align		4
.L_42:
        /*00c0*/ 	.byte	0x04, 0x2f
        /*00c2*/ 	.short	(.L_44 - .L_43)
	.align		4
.L_43:
        /*00c4*/ 	.word	index@(_ZN5flash24flash_fwd_splitkv_kernelI23Flash_fwd_kernel_traitsILi256ELi64ELi64ELi4ELb0ELb0EN7cutlass10bfloat16_tE19Flash_kernel_traitsILi256ELi64ELi64ELi4ES3_EELb1ELb0ELb1ELb0ELb0ELb1ELb1ELb0EEEvNS_16Flash_fwd_paramsE)
        /*00c8*/ 	.word	0x000000ff


	//----- nvinfo : EIATTR_FRAME_SIZE
	.align		4
.L_44:
        /*00cc*/ 	.byte	0x04, 0x11
        /*00ce*/ 	.short	(.L_46 - .L_45)
	.align		4
.L_45:
        /*00d0*/ 	.word	index@(_ZN5flash24flash_fwd_splitkv_kernelI23Flash_fwd_kernel_traitsILi256ELi64ELi64ELi4ELb0ELb0EN7cutlass10bfloat16_tE19Flash_kernel_traitsILi256ELi64ELi64ELi4ES3_EELb1ELb0ELb1ELb0ELb0ELb1ELb1ELb0EEEvNS_16Flash_fwd_paramsE)
        /*00d4*/ 	.word	0x00000000


	//----- nvinfo : EIATTR_REGCOUNT
	.align		4
.L_46:
        /*00d8*/ 	.byte	0x04, 0x2f
        /*00da*/ 	.short	(.L_48 - .L_47)
	.align		4
.L_47:
        /*00dc*/ 	.word	index@(_ZN5flash24flash_fwd_splitkv_kernelI23Flash_fwd_kernel_traitsILi256ELi64ELi64ELi4ELb0ELb0EN7cutlass10bfloat16_tE19Flash_kernel_traitsILi256ELi64ELi64ELi4ES3_EELb1ELb0ELb1ELb0ELb0ELb0ELb1ELb0EEEvNS_16Flash_fwd_paramsE)
        /*00e0*/ 	.word	0x000000fe


	//----- nvinfo : EIATTR_FRAME_SIZE
	.align		4
.L_48:
        /*00e4*/ 	.byte	0x04, 0x11
        /*00e6*/ 	.short	(.L_50 - .L_49)
	.align		4
.L_49:
        /*00e8*/ 	.word	index@(_ZN5flash24flash_fwd_splitkv_kernelI23Flash_fwd_kernel_traitsILi256ELi64ELi64ELi4ELb0ELb0EN7cutlass10bfloat16_tE19Flash_kernel_traitsILi256ELi64ELi64ELi4ES3_EELb1ELb0ELb1ELb0ELb0ELb0ELb1ELb0EEEvNS_16Flash_fwd_paramsE)
        /*00ec*/ 	.word	0x00000000


	//----- nvinfo : EIATTR_REGCOUNT
	.align		4
.L_50:
        /*00f0*/ 	.byte	0x04, 0x2f
        /*00f2*/ 	.short	(.L_52 - .L_51)
	.align		4
.L_51:
        /*00f4*/ 	.word	index@(_ZN5flash24flash_fwd_splitkv_kernelI23Flash_fwd_kernel_traitsILi256ELi64ELi64ELi4ELb0ELb0EN7cutlass10bfloat16_tE19Flash_kernel_traitsILi256ELi64ELi64ELi4ES3_EELb1ELb0ELb0ELb0ELb1ELb1ELb1ELb0EEEvNS_16Flash_fwd_paramsE)
        /*00f8*/ 	.word	0x000000fd


	//----- nvinfo : EIATTR_FRAME_SIZE
	.align		4
.L_52:
        /*00fc*/ 	.byte	0x04, 0x11
        /*00fe*/ 	.short	(.L_54 - .L_53)
	.align		4
.L_53:
        /*0100*/ 	.word	index@(_ZN5flash24flash_fwd_splitkv_kernelI23Flash_fwd_kernel_traitsILi256ELi64ELi64ELi4ELb0ELb0EN7cutlass10bfloat16_tE19Flash_kernel_traitsILi256ELi64ELi64ELi4ES3_EELb1ELb0ELb0ELb0ELb1ELb1ELb1ELb0EEEvNS_16Flash_fwd_paramsE)
        /*0104*/ 	.word	0x00000000


	//----- nvinfo : EIATTR_REGCOUNT
	.align		4
.L_54:
        /*0108*/ 	.byte	0x04, 0x2f
        /*010a*/ 	.short	(.L_56 - .L_55)
	.align		4
.L_55:
        /*010c*/ 	.word	index@(_ZN5flash24flash_fwd_splitkv_kernelI23Flash_fwd_kernel_traitsILi256ELi64ELi64ELi4ELb0ELb0EN7cutlass10bfloat16_tE19Flash_kernel_traitsILi256ELi64ELi64ELi4ES3_EELb1ELb0ELb0ELb0ELb1ELb0ELb1ELb0EEEvNS_16Flash_fwd_paramsE)
        /*0110*/ 	.word	0x000000fe


	//----- nvinfo : EIATTR_FRAME_SIZE
	.align		4
.L_56:
        /*0114*/ 	.byte	0x04, 0x11
        /*0116*/ 	.short	(.L_58 - .L_57)
	.align		4
.L_57:
        /*0118*/ 	.word	index@(_ZN5flash24flash_fwd_splitkv_kernelI23Flash_fwd_kernel_traitsILi256ELi64ELi64ELi4ELb0ELb0EN7cutlass10bfloat16_tE19Flash_kernel_traitsILi256ELi64ELi64ELi4ES3_EELb1ELb0ELb0ELb0ELb1ELb0ELb1ELb0EEEvNS_16Flash_fwd_paramsE)
        /*011c*/ 	.word	0x00000000


	//----- nvinfo : EIATTR_REGCOUNT
	.align		4
.L_58:
        /*0120*/ 	.byte	0x04, 0x2f
        /*0122*/ 	.short	(.L_60 - .L_59)
	.align		4
.L_59:
        /*0124*/ 	.word	index@(_ZN5flash24flash_fwd_splitkv_kernelI23Flash_fwd_kernel_traitsILi256ELi64ELi64ELi4ELb0ELb0EN7cutlass10bfloat16_tE19Flash_kernel_traitsILi256ELi64ELi64ELi4ES3_EELb1ELb0ELb1ELb0ELb0ELb1ELb0ELb1EEEvNS_16Flash_fwd_paramsE)
        /*0128*/ 	.word	0x000000ff


	//----- nvinfo : EIATTR_FRAME_SIZE
	.align		4
.L_60:
        /*012c*/ 	.byte	0x04, 0x11
        /*012e*/ 	.short	(.L_62 - .L_61)
	.align		4
.L_61:
        /*0130*/ 	.word	index@($__internal_21_$__cuda_sm70_shflsync_bfly_p)
        /*0134*/ 	.word	0x00000000


	//----- nvinfo : EIATTR_FRAME_SIZE
	.align		4
.L_62:
        /*0138*/ 	.byte	0x04, 0x11
        /*013a*/ 	.short	(.L_64 - .L_63)
	.align		4
.L_63:
        /*013c*/ 	.word	index@($_ZN5flash24flash_fwd_splitkv_kernelI23Flash_fwd_kernel_traitsILi256ELi64ELi64ELi4ELb0ELb0EN7cutlass10bfloat16_tE19Flash_kernel_traitsILi256ELi64ELi64ELi4ES3_EELb1ELb0ELb1ELb0ELb0ELb1ELb0ELb1EEEvNS_16Flash_fwd_paramsE$_ZN5flash30compute_attn_1rowblock_splitkvI23Flash_fwd_kernel_traitsILi256ELi64ELi64ELi4ELb0ELb0EN7cutlass10bfloat16_tE19Flash_kernel_traitsILi256ELi64ELi64ELi4ES3_EELb1ELb0ELb1ELb0ELb0ELb1ELb0ELb1ENS_16Flash_fwd_paramsEEEvRKT8_iiiii)
        /*0140*/ 	.word	0x00000000


	//----- nvinfo : EIATTR_FRAME_SIZE
	.align		4
.L_64:
        /*0144*/ 	.byte	0x04, 0x11
        /*0146*/ 	.short	(.L_66 - .L_65)
	.align		4
.L_65:
        /*0148*/ 	.word	index@(_ZN5flash24flash_fwd_splitkv_kernelI23Flash_fwd_kernel_traitsILi256ELi64ELi64ELi4ELb0ELb0EN7cutlass10bfloat16_tE19Flash_kernel_traitsILi256ELi64ELi64ELi4ES3_EELb1ELb0ELb1ELb0ELb0ELb1ELb0ELb1EEEvNS_16Flash_fwd_paramsE)
        /*014c*/ 	.word	0x00000008


	//----- nvinfo : EIATTR_REGCOUNT
	.align		4
.L_66:
        /*0150*/ 	.byte	0x04, 0x2f
        /*0152*/ 	.short	(.L_68 - .L_67)
	.align		4
.L_67:
        /*0154*/ 	.word	index@(_ZN5flash24flash_fwd_splitkv_kernelI23Flash_fwd_kernel_traitsILi256ELi64ELi64ELi4ELb0ELb0EN7cutlass10bfloat16_tE19Flash_kernel_traitsILi256ELi64ELi64ELi4ES3_EELb1ELb0ELb1ELb0ELb0ELb0ELb0ELb1EEEvNS_16Flash_fwd_paramsE)
        /*0158*/ 	.word	0x000000fe


	//----- nvinfo : EIATTR_FRAME_SIZE
	.align		4
.L_68:
        /*015c*/ 	.byte	0x04, 0x11
        /*015e*/ 	.short	(.L_70 - .L_69)
	.align		4
.L_69:
        /*0160*/ 	.word	index@($__internal_20_$__cuda_sm70_shflsync_bfly_p)
        /*0164*/ 	.word	0x00000000


	//----- nvinfo : EIATTR_FRAME_SIZE
	.align		4
.L_70:
        /*0168*/ 	.byte	0x04, 0x11
        /*016a*/ 	.short	(.L_72 - .L_71)
	.align		4
.L_71:
        /*016c*/ 	.word	index@($_ZN5flash24flash_fwd_splitkv_kernelI23Flash_fwd_kernel_traitsILi256ELi64ELi64ELi4ELb0ELb0EN7cutlass10bfloat16_tE19Flash_kernel_traitsILi256ELi64ELi64ELi4ES3_EELb1ELb0ELb1ELb0ELb0ELb0ELb0ELb1EEEvNS_16Flash_fwd_paramsE$_ZN5flash30compute_attn_1rowblock_splitkvI23Flash_fwd_kernel_traitsILi256ELi64ELi64ELi4ELb0ELb0EN7cutlass10bfloat16_tE19Flash_kernel_traitsILi256ELi64ELi64ELi4ES3_EELb1ELb0ELb1ELb0ELb0ELb0ELb0ELb1ENS_16Flash_fwd_paramsEEEvRKT8_iiiii)
        /*0170*/ 	.word	0x00000000


	//----- nvinfo : EIATTR_FRAME_SIZE
	.align		4
.L_72:
        /*0174*/ 	.byte	0x04, 0x11
        /*0176*/ 	.short	(.L_74 - .L_73)
	.align		4
.L_73:
        /*0178*/ 	.word	index@(_ZN5flash24flash_fwd_splitkv_kernelI23Flash_fwd_kernel_traitsILi256ELi64ELi64ELi4ELb0ELb0EN7cutlass10bfloat16_tE19Flash_kernel_traitsILi256ELi64ELi64ELi4ES3_EELb1ELb0ELb1ELb0ELb0ELb0ELb0ELb1EEEvNS_16Flash_fwd_paramsE)
        /*017c*/ 	.word	0x00000000


	//----- nvinfo : EIATTR_REGCOUNT
	.align		4
.L_74:
        /*0180*/ 	.byte	0x04, 0x2f
        /*0182*/ 	.short	(.L_76 - .L_75)
	.align		4
.L_75:
        /*0184*/ 	.word	index@(_ZN5flash24flash_fwd_splitkv_kernelI23Flash_fwd_kernel_traitsILi256ELi64ELi64ELi4ELb0ELb0EN7cutlass10bfloat16_tE19Flash_kernel_traitsILi256ELi64ELi64ELi4ES3_EELb1ELb0ELb0ELb0ELb1ELb1ELb0ELb1EEEvNS_16Flash_fwd_paramsE)
        /*0188*/ 	.word	0x000000ff


	//----- nvinfo : EIATTR_FRAME_SIZE
	.align		4
.L_76:
        /*018c*/ 	.byte	0x04, 0x11
        /*018e*/ 	.short	(.L_78 - .L_77)
	.align		4
.L_77:
        /*0190*/ 	.word	index@($__internal_19_$__cuda_sm70_shflsync_bfly_p)
        /*0194*/ 	.word	0x00000000


	//----- nvinfo : EIATTR_FRAME_SIZE
	.align		4
.L_78:
        /*0198*/ 	.byte	0x04, 0x11
        /*019a*/ 	.short	(.L_80 - .L_79)
	.align		4
.L_79:
        /*019c*/ 	.word	index@($_ZN5flash24flash_fwd_splitkv_kernelI23Flash_fwd_kernel_traitsILi256ELi64ELi64ELi4ELb0ELb0EN7cutlass10bfloat16_tE19Flash_kernel_traitsILi256ELi64ELi64ELi4ES3_EELb1ELb0ELb0ELb0ELb1ELb1ELb0ELb1EEEvNS_16Flash_fwd_paramsE$_ZN5flash30compute_attn_1rowblock_splitkvI23Flash_fwd_kernel_traitsILi256ELi64ELi64ELi4ELb0ELb0EN7cutlass10bfloat16_tE19Flash_kernel_traitsILi256ELi64ELi64ELi4ES3_EELb1ELb0ELb0ELb0ELb1ELb1ELb0ELb1ENS_16Flash_fwd_paramsEEEvRKT8_iiiii)
        /*01a0*/ 	.word	0x00000000


	//----- nvinfo : EIATTR_FRAME_SIZE
	.align		4
.L_80:
        /*01a4*/ 	.byte	0x04, 0x11
        /*01a6*/ 	.short	(.L_82 - .L_81)
	.align		4
.L_81:
        /*01a8*/ 	.word	index@(_ZN5flash24flash_fwd_splitkv_kernelI23Flash_fwd_kernel_traitsILi256ELi64ELi64ELi4ELb0ELb0EN7cutlass10bfloat16_tE19Flash_kernel_traitsILi256ELi64ELi64ELi4ES3_EELb1ELb0ELb0ELb0ELb1ELb1ELb0ELb1EEEvNS_16Flash_fwd_paramsE)
        /*01ac*/ 	.word	0x00000010


	//----- nvinfo : EIATTR_REGCOUNT
	.align		4
.L_82:
        /*01b0*/ 	.byte	0x04, 0x2f
        /*01b2*/ 	.short	(.L_84 - .L_83)
	.align		4
.L_83:
        /*01b4*/ 	.word	index@(_ZN5flash24flash_fwd_splitkv_kernelI23Flash_fwd_kernel_traitsILi256ELi64ELi64ELi4ELb0ELb0EN7cutlass10bfloat16_tE19Flash_kernel_traitsILi256ELi64ELi64ELi4ES3_EELb1ELb0ELb0ELb0ELb1ELb0ELb0ELb1EEEvNS_16Flash_fwd_paramsE)
        /*01b8*/ 	.word	0x000000ff


	//----- nvinfo : EIATTR_FRAME_SIZE
	.align		4
.L_84:
        /*01bc*/ 	.byte	0x04, 0x11
        /*01be*/ 	.short	(.L_86 - .L_85)
	.align		4
.L_85:
        /*01c0*/ 	.word	index@($__internal_18_$__cuda_sm70_shflsync_bfly_p)
        /*01c4*/ 	.word	0x00000000


	//----- nvinfo : EIATTR_FRAME_SIZE
	.align		4
.L_86:
        /*01c8*/ 	.byte	0x04, 0x11
        /*01ca*/ 	.short	(.L_88 - .L_87)
	.align		4
.L_87:
        /*01cc*/ 	.word	index@($_ZN5flash24flash_fwd_splitkv_kernelI23Flash_fwd_kernel_traitsILi256ELi64ELi64ELi4ELb0ELb0EN7cutlass10bfloat16_tE19Flash_kernel_traitsILi256ELi64ELi64ELi4ES3_EELb1ELb0ELb0ELb0ELb1ELb0ELb0ELb1EEEvNS_16Flash_fwd_paramsE$_ZN5flash30compute_attn_1rowblock_splitkvI23Flash_fwd_kernel_traitsILi256ELi64ELi64ELi4ELb0ELb0EN7cutlass10bfloat16_tE19Flash_kernel_traitsILi256ELi64ELi64ELi4ES3_EELb1ELb0ELb0ELb0ELb1ELb0ELb0ELb1ENS_16Flash_fwd_paramsEEEvRKT8_iiiii)
        /*01d0*/ 	.word	0x00000000


	//----- nvinfo : EIATTR_FRAME_SIZE
	.align		4
.L_88:
        /*01d4*/ 	.byte	0x04, 0x11
        /*01d6*/ 	.short	(.L_90 - .L_89)
	.align		4
.L_89:
        /*01d8*/ 	.word	index@(_ZN5flash24flash_fwd_splitkv_kernelI23Flash_fwd_kernel_traitsILi256ELi64ELi64ELi4ELb0ELb0EN7cutlass10bfloat16_tE19Flash_kernel_traitsILi256ELi64ELi64ELi4ES3_EELb1ELb0ELb0ELb0ELb1ELb0ELb0ELb1EEEvNS_16Flash_fwd_paramsE)
        /*01dc*/ 	.word	0x00000008


	//----- nvinfo : EIATTR_REGCOUNT
	.align		4
.L_90:
        /*01e0*/ 	.byte	0x04, 0x2f
        /*01e2*/ 	.short	(.L_92 - .L_91)
	.align		4
.L_91:
        /*01e4*/ 	.word	index@(_ZN5flash24flash_fwd_splitkv_kernelI23Flash_fwd_kernel_traitsILi256ELi64ELi64ELi4ELb0ELb0EN7cutlass10bfloat16_tE19Flash_kernel_traitsILi256ELi64ELi64ELi4ES3_EELb1ELb0ELb1ELb0ELb0ELb1ELb0ELb0EEEvNS_16Flash_fwd_paramsE)
        /*01e8*/ 	.word	0x000000fe


	//----- nvinfo : EIATTR_FRAME_SIZE
	.align		4
.L_92:
        /*01ec*/ 	.byte	0x04, 0x11
        /*01ee*/ 	.short	(.L_94 - .L_93)
	.align		4
.L_93:
        /*01f0*/ 	.word	index@(_ZN5flash24flash_fwd_splitkv_kernelI23Flash_fwd_kernel_traitsILi256ELi64ELi64ELi4ELb0ELb0EN7cutlass10bfloat16_tE19Flash_kernel_traitsILi256ELi64ELi64ELi4ES3_EELb1ELb0ELb1ELb0ELb0ELb1ELb0ELb0EEEvNS_16Flash_fwd_paramsE)
        /*01f4*/ 	.word	0x00000000


	//----- nvinfo : EIATTR_REGCOUNT
	.align		4
.L_94:
        /*01f8*/ 	.byte	0x04, 0x2f
        /*01fa*/ 	.short	(.L_96 - .L_95)
	.align		4
.L_95:
        /*01fc*/ 	.word	index@(_ZN5flash24flash_fwd_splitkv_kernelI23Flash_fwd_kernel_traitsILi256ELi64ELi64ELi4ELb0ELb0EN7cutlass10bfloat16_tE19Flash_kernel_traitsILi256ELi64ELi64ELi4ES3_EELb1ELb0ELb1ELb0ELb0ELb0ELb0ELb0EEEvNS_16Flash_fwd_paramsE)
        /*0200*/ 	.word	0x000000fe


	//----- nvinfo : EIATTR_FRAME_SIZE
	.align		4
.L_96:
        /*0204*/ 	.byte	0x04, 0x11
        /*0206*/ 	.short	(.L_98 - .L_97)
	.align		4
.L_97:
        /*0208*/ 	.word	index@(_ZN5flash24flash_fwd_splitkv_kernelI23Flash_fwd_kernel_traitsILi256ELi64ELi64ELi4ELb0ELb0EN7cutlass10bfloat16_tE19Flash_kernel_traitsILi256ELi64ELi64ELi4ES3_EELb1ELb0ELb1ELb0ELb0ELb0ELb0ELb0EEEvNS_16Flash_fwd_paramsE)
        /*020c*/ 	.word	0x00000000


	//----- nvinfo : EIATTR_REGCOUNT
	.align		4
.L_98:
        /*0210*/ 	.byte	0x04, 0x2f
        /*0212*/ 	.short	(.L_100 - .L_99)
	.align		4
.L_99:
        /*0214*/ 	.word	index@(_ZN5flash24flash_fwd_splitkv_kernelI23Flash_fwd_kernel_traitsILi256ELi64ELi64ELi4ELb0ELb0EN7cutlass10bfloat16_tE19Flash_kernel_traitsILi256ELi64ELi64ELi4ES3_EELb1ELb0ELb0ELb0ELb1ELb1ELb0ELb0EEEvNS_16Flash_fwd_paramsE)
        /*0218*/ 	.word	0x000000ff


	//----- nvinfo : EIATTR_FRAME_SIZE
	.align		4
.L_100:
        /*021c*/ 	.byte	0x04, 0x11
        /*021e*/ 	.short	(.L_102 - .L_101)
	.align		4
.L_101:
        /*0220*/ 	.word	index@(_ZN5flash24flash_fwd_splitkv_kernelI23Flash_fwd_kernel_traitsILi256ELi64ELi64ELi4ELb0ELb0EN7cutlass10bfloat16_tE19Flash_kernel_traitsILi256ELi64ELi64ELi4ES3_EELb1ELb0ELb0ELb0ELb1ELb1ELb0ELb0EEEvNS_16Flash_fwd_paramsE)
        /*0224*/ 	.word	0x00000000


	//----- nvinfo : EIATTR_REGCOUNT
	.align		4
.L_102:
        /*0228*/ 	.byte	0x04, 0x2f
        /*022a*/ 	.short	(.L_104 - .L_103)
	.align		4
.L_103:
        /*022c*/ 	.word	index@(_ZN5flash24flash_fwd_splitkv_kernelI23Flash_fwd_kernel_traitsILi256ELi64ELi64ELi4ELb0ELb0EN7cutlass10bfloat16_tE19Flash_kernel_traitsILi256ELi64ELi64ELi4ES3_EELb1ELb0ELb0ELb0ELb1ELb0ELb0ELb0EEEvNS_16Flash_fwd_paramsE)
        /*0230*/ 	.word	0x000000fe


	//----- nvinfo : EIATTR_FRAME_SIZE
	.align		4
.L_104:
        /*0234*/ 	.byte	0x04, 0x11
        /*0236*/ 	.short	(.L_106 - .L_105)
	.align		4
.L_105:
        /*0238*/ 	.word	index@(_ZN5flash24flash_fwd_splitkv_kernelI23Flash_fwd_kernel_traitsILi256ELi64ELi64ELi4ELb0ELb0EN7cutlass10bfloat16_tE19Flash_kernel_traitsILi256ELi64ELi64ELi4ES3_EELb1ELb0ELb0ELb0ELb1ELb0ELb0ELb0EEEvNS_16Flash_fwd_paramsE)
        /*023c*/ 	.word	0x00000000


	//----- nvinfo : EIATTR_REGCOUNT
	.align		4
.L_106:
        /*0240*/ 	.byte	0x04, 0x2f
        /*0242*/ 	.short	(.L_108 - .L_107)
	.align		4
.L_107:
        /*0244*/ 	.word	index@(_ZN5flash24flash_fwd_splitkv_kernelI23Flash_fwd_kernel_traitsILi256ELi64ELi64ELi4ELb0ELb0EN7cutlass10bfloat16_tE19Flash_kernel_traitsILi256ELi64ELi64ELi4ES3_EELb1ELb0ELb0ELb0ELb0ELb1ELb1ELb1EEEvNS_16Flash_fwd_paramsE)
        /*0248*/ 	.word	0x000000ff


	//----- nvinfo : EIATTR_FRAME_SIZE
	.align		4
.L_108:
        /*024c*/ 	.byte	0x04, 0x11
        /*024e*/ 	.short	(.L_110 - .L_109)
	.align		4
.L_109:
        /*0250*/ 	.word	index@($__internal_17_$__cuda_sm70_shflsync_bfly_p)
        /*0254*/ 	.word	0x00000000


	//----- nvinfo : EIATTR_FRAME_SIZE
	.align		4
.L_110:
        /*0258*/ 	.byte	0x04, 0x11
        /*025a*/ 	.short	(.L_112 - .L_111)
	.align		4
.L_111:
        /*025c*/ 	.word	index@($_ZN5flash24flash_fwd_splitkv_kernelI23Flash_fwd_kernel_traitsILi256ELi64ELi64ELi4ELb0ELb0EN7cutlass10bfloat16_tE19Flash_kernel_traitsILi256ELi64ELi64ELi4ES3_EELb1ELb0ELb0ELb0ELb0ELb1ELb1ELb1EEEvNS_16Flash_fwd_paramsE$_ZN5flash30compute_attn_1rowblock_splitkvI23Flash_fwd_kernel_traitsILi256ELi64ELi64ELi4ELb0ELb0EN7cutlass10bfloat16_tE19Flash_kernel_traitsILi256ELi64ELi64ELi4ES3_EELb1ELb0ELb0ELb0ELb0ELb1ELb1ELb1ENS_16Flash_fwd_paramsEEEvRKT8_iiiii)
        /*0260*/ 	.word	0x00000000


	//----- nvinfo : EIATTR_FRAME_SIZE
	.align		4
.L_112:
        /*0264*/ 	.byte	0x04, 0x11
        /*0266*/ 	.short	(.L_114 - .L_113)
	.align		4
.L_113:
        /*0268*/ 	.word	index@(_ZN5flash24flash_fwd_splitkv_kernelI23Flash_fwd_kernel_traitsILi256ELi64ELi64ELi4ELb0ELb0EN7cutlass10bfloat16_tE19Flash_kernel_traitsILi256ELi64ELi64ELi4ES3_EELb1ELb0ELb0ELb0ELb0ELb1ELb1ELb1EEEvNS_16Flash_fwd_paramsE)
        /*026c*/ 	.word	0x00000008


	//----- nvinfo : EIATTR_REGCOUNT
	.align		4
.L_114:
        /*0270*/ 	.byte	0x04, 0x2f
        /*0272*/ 	.short	(.L_116 - .L_115)
	.align		4
.L_115:
        /*0274*/ 	.word	index@(_ZN5flash24flash_fwd_splitkv_kernelI23Flash_fwd_kernel_traitsILi256ELi64ELi64ELi4ELb0ELb0EN7cutlass10bfloat16_tE19Flash_kernel_traitsILi256ELi64ELi64ELi4ES3_EELb1ELb0ELb0ELb0ELb0ELb0ELb1ELb1EEEvNS_16Flash_fwd_paramsE)
        /*0278*/ 	.word	0x000000ff


	//----- nvinfo : EIATTR_FRAME_SIZE
	.align		4
.L_116:
        /*027c*/ 	.byte	0x04, 0x11
        /*027e*/ 	.short	(.L_118 - .L_117)
	.align		4
.L_117:
        /*0280*/ 	.word	index@($__internal_16_$__cuda_sm70_shflsync_bfly_p)
        /*0284*/ 	.word	0x00000000


	//----- nvinfo : EIATTR_FRAME_SIZE
	.align		4
.L_118:
        /*0288*/ 	.byte	0x04, 0x11
        /*028a*/ 	.short	(.L_120 - .L_119)
	.align		4
.L_119:
        /*028c*/ 	.word	index@($_ZN5flash24flash_fwd_splitkv_kernelI23Flash_fwd_kernel_traitsILi256ELi64ELi64ELi4ELb0ELb0EN7cutlass10bfloat16_tE19Flash_kernel_traitsILi256ELi64ELi64ELi4ES3_EELb1ELb0ELb0ELb0ELb0ELb0ELb1ELb1EEEvNS_16Flash_fwd_paramsE$_ZN5flash30compute_attn_1rowblock_splitkvI23Flash_fwd_kernel_traitsILi256ELi64ELi64ELi4ELb0ELb0EN7cutlass10bfloat16_tE19Flash_kernel_traitsILi256ELi64ELi64ELi4ES3_EELb1ELb0ELb0ELb0ELb0ELb0ELb1ELb1ENS_16Flash_fwd_paramsEEEvRKT8_iiiii)
        /*0290*/ 	.word	0x00000000


	//----- nvinfo : EIATTR_FRAME_SIZE
	.align		4
.L_120:
        /*0294*/ 	.byte	0x04, 0x11
        /*0296*/ 	.short	(.L_122 - .L_121)
	.align		4
.L_121:
        /*0298*/ 	.word	index@(_ZN5flash24flash_fwd_splitkv_kernelI23Flash_fwd_kernel_traitsILi256ELi64ELi64ELi4ELb0ELb0EN7cutlass10bfloat16_tE19Flash_kernel_traitsILi256ELi64ELi64ELi4ES3_EELb1ELb0ELb0ELb0ELb0ELb0ELb1ELb1EEEvNS_16Flash_fwd_paramsE)
        /*029c*/ 	.word	0x00000008


	//----- nvinfo : EIATTR_REGCOUNT
	.align		4
.L_122:
        /*02a0*/ 	.byte	0x04, 0x2f
        /*02a2*/ 	.short	(.L_124 - .L_123)
	.align		4
.L_123:
        /*02a4*/ 	.word	index@(_ZN5flash24flash_fwd_splitkv_kernelI23Flash_fwd_kernel_traitsILi256ELi64ELi64ELi4ELb0ELb0EN7cutlass10bfloat16_tE19Flash_kernel_traitsILi256ELi64ELi64ELi4ES3_EELb1ELb0ELb0ELb0ELb0ELb1ELb1ELb0EEEvNS_16Flash_fwd_paramsE)
        /*02a8*/ 	.word	0x000000ff


	//----- nvinfo : EIATTR_FRAME_SIZE
	.align		4
.L_124:
        /*02ac*/ 	.byte	0x04, 0x11
        /*02ae*/ 	.short	(.L_126 - .L_125)
	.align		4
.L_125:
        /*02b0*/ 	.word	index@(_ZN5flash24flash_fwd_splitkv_kernelI23Flash_fwd_kernel_traitsILi256ELi64ELi64ELi4ELb0ELb0EN7cutlass10bfloat16_tE19Flash_kernel_traitsILi256ELi64ELi64ELi4ES3_EELb1ELb0ELb0ELb0ELb0ELb1ELb1ELb0EEEvNS_16Flash_fwd_paramsE)
        /*02b4*/ 	.word	0x00000000


	//----- nvinfo : EIATTR_REGCOUNT
	.align		4
.L_126:
        /*02b8*/ 	.byte	0x04, 0x2f
        /*02ba*/ 	.short	(.L_128 - .L_127)
	.align		4
.L_127:
        /*02bc*/ 	.word	index@(_ZN5flash24flash_fwd_splitkv_kernelI23Flash_fwd_kernel_traitsILi256ELi64ELi64ELi4ELb0ELb0EN7cutlass10bfloat16_tE19Flash_kernel_traitsILi256ELi64ELi64ELi4ES3_EELb1ELb0ELb0ELb0ELb0ELb0ELb1ELb0EEEvNS_16Flash_fwd_paramsE)
        /*02c0*/ 	.word	0x000000fe


	//----- nvinfo : EIATTR_FRAME_SIZE
	.align		4
.L_128:
        /*02c4*/ 	.byte	0x04, 0x11
        /*02c6*/ 	.short	(.L_130 - .L_129)
	.align		4
.L_129:
        /*02c8*/ 	.word	index@(_ZN5flash24flash_fwd_splitkv_kernelI23Flash_fwd_kernel_traitsILi256ELi64ELi64ELi4ELb0ELb0EN7cutlass10bfloat16_tE19Flash_kernel_traitsILi256ELi64ELi64ELi4ES3_EELb1ELb0ELb0ELb0ELb0ELb0ELb1ELb0EEEvNS_16Flash_fwd_paramsE)
        /*02cc*/ 	.word	0x00000000


	//----- nvinfo : EIATTR_REGCOUNT
	.align		4
.L_130:
        /*02d0*/ 	.byte	0x04, 0x2f
        /*02d2*/ 	.short	(.L_132 - .L_131)
	.align		4
.L_131:
        /*02d4*/ 	.word	index@(_ZN5flash24flash_fwd_splitkv_kernelI23Flash_fwd_kernel_traitsILi256ELi64ELi64ELi4ELb0ELb0EN7cutlass10bfloat16_tE19Flash_kernel_traitsILi256ELi64ELi64ELi4ES3_EELb1ELb0ELb0ELb0ELb0ELb1ELb0ELb1EEEvNS_16Flash_fwd_paramsE)
        /*02d8*/ 	.word	0x000000ff


	//----- nvinfo : EIATTR_FRAME_SIZE
	.align		4
.L_132:
        /*02dc*/ 	.byte	0x04, 0x11
        /*02de*/ 	.short	(.L_134 - .L_133)
	.align		4
.L_133:
        /*02e0*/ 	.word	index@($__internal_15_$__cuda_sm70_shflsync_bfly_p)
        /*02e4*/ 	.word	0x00000000


	//----- nvinfo : EIATTR_FRAME_SIZE
	.align		4
.L_134:
        /*02e8*/ 	.byte	0x04, 0x11
        /*02ea*/ 	.short	(.L_136 - .L_135)
	.align		4
.L_135:
        /*02ec*/ 	.word	index@($_ZN5flash24flash_fwd_splitkv_kernelI23Flash_fwd_kernel_traitsILi256ELi64ELi64ELi4ELb0ELb0EN7cutlass10bfloat16_tE19Flash_kernel_traitsILi256ELi64ELi64ELi4ES3_EELb1ELb0ELb0ELb0ELb0ELb1ELb0ELb1EEEvNS_16Flash_fwd_paramsE$_ZN5flash30compute_attn_1rowblock_splitkvI23Flash_fwd_kernel_traitsILi256ELi64ELi64ELi4ELb0ELb0EN7cutlass10bfloat16_tE19Flash_kernel_traitsILi256ELi64ELi64ELi4ES3_EELb1ELb0ELb0ELb0ELb0ELb1ELb0ELb1ENS_16Flash_fwd_paramsEEEvRKT8_iiiii)
        /*02f0*/ 	.word	0x00000000


	//----- nvinfo : EIATTR_FRAME_SIZE
	.align		4
.L_136:
        /*02f4*/ 	.byte	0x04, 0x11
        /*02f6*/ 	.short	(.L_138 - .L_137)
	.align		4
.L_137:
        /*02f8*/ 	.word	index@(_ZN5flash24flash_fwd_splitkv_kernelI23Flash_fwd_kernel_traitsILi256ELi64ELi64ELi4ELb0ELb0EN7cutlass10bfloat16_tE19Flash_kernel_traitsILi256ELi64ELi64ELi4ES3_EELb1ELb0ELb0ELb0ELb0ELb1ELb0ELb1EEEvNS_16Flash_fwd_paramsE)
        /*02fc*/ 	.word	0x00000008


	//----- nvinfo : EIATTR_REGCOUNT
	.align		4
.L_138:
        /*0300*/ 	.byte	0x04, 0x2f
        /*0302*/ 	.short	(.L_140 - .L_139)
	.align		4
.L_139:
        /*0304*/ 	.word	index@(_ZN5flash24flash_fwd_splitkv_kernelI23Flash_fwd_kernel_traitsILi256ELi64ELi64ELi4ELb0ELb0EN7cutlass10bfloat16_tE19Flash_kernel_traitsILi256ELi64ELi64ELi4ES3_EELb1ELb0ELb0ELb0ELb0ELb0ELb0ELb1EEEvNS_16Flash_fwd_paramsE)
        /*0308*/ 	.word	0x000000ff


	//----- nvinfo : EIATTR_FRAME_SIZE
	.align		4
.L_140:
        /*030c*/ 	.byte	0x04, 0x11
        /*030e*/ 	.short	(.L_142 - .L_141)
	.align		4
.L_141:
        /*0310*/ 	.word	index@($__internal_14_$__cuda_sm70_shflsync_bfly_p)
        /*0314*/ 	.word	0x00000000


	//----- nvinfo : EIATTR_FRAME_SIZE
	.align		4
.L_142:
        /*0318*/ 	.byte	0x04, 0x11
        /*031a*/ 	.short	(.L_144 - .L_143)
	.align		4
.L_143:
        /*031c*/ 	.word	index@($_ZN5flash24flash_fwd_splitkv_kernelI23Flash_fwd_kernel_traitsILi256ELi64ELi64ELi4ELb0ELb0EN7cutlass10bfloat16_tE19Flash_kernel_traitsILi256ELi64ELi64ELi4ES3_EELb1ELb0ELb0ELb0ELb0ELb0ELb0ELb1EEEvNS_16Flash_fwd_paramsE$_ZN5flash30compute_attn_1rowblock_splitkvI23Flash_fwd_kernel_traitsILi256ELi64ELi64ELi4ELb0ELb0EN7cutlass10bfloat16_tE19Flash_kernel_traitsILi256ELi64ELi64ELi4ES3_EELb1ELb0ELb0ELb0ELb0ELb0ELb0ELb1ENS_16Flash_fwd_paramsEEEvRKT8_iiiii)
        /*0320*/ 	.word	0x00000000


	//----- nvinfo : EIATTR_FRAME_SIZE
	.align		4
.L_144:
        /*0324*/ 	.byte	0x04, 0x11
        /*0326*/ 	.short	(.L_146 - .L_145)
	.align		4
.L_145:
        /*0328*/ 	.word	index@(_ZN5flash24flash_fwd_splitkv_kernelI23Flash_fwd_kernel_traitsILi256ELi64ELi64ELi4ELb0ELb0EN7cutlass10bfloat16_tE19Flash_kernel_traitsILi256ELi64ELi64ELi4ES3_EELb1ELb0ELb0ELb0ELb0ELb0ELb0ELb1EEEvNS_16Flash_fwd_paramsE)
        /*032c*/ 	.word	0x00000008


	//----- nvinfo : EIATTR_REGCOUNT
	.align		4
.L_146:
        /*0330*/ 	.byte	0x04, 0x2f
        /*0332*/ 	.short	(.L_148 - .L_147)
	.align		4
.L_147:
        /*0334*/ 	.word	index@(_ZN5flash24flash_fwd_splitkv_kernelI23Flash_fwd_kernel_traitsILi256ELi64ELi64ELi4ELb0ELb0EN7cutlass10bfloat16_tE19Flash_kernel_traitsILi256ELi64ELi64ELi4ES3_EELb1ELb0ELb0ELb0ELb0ELb1ELb0ELb0EEEvNS_16Flash_fwd_paramsE)
        /*0338*/ 	.word	0x000000ff


	//----- nvinfo : EIATTR_FRAME_SIZE
	.align		4
.L_148:
        /*033c*/ 	.byte	0x04, 0x11
        /*033e*/ 	.short	(.L_150 - .L_149)
	.align		4
.L_149:
        /*0340*/ 	.word	index@(_ZN5flash24flash_fwd_splitkv_kernelI23Flash_fwd_kernel_traitsILi256ELi64ELi64ELi4ELb0ELb0EN7cutlass10bfloat16_tE19Flash_kernel_traitsILi256ELi64ELi64ELi4ES3_EELb1ELb0ELb0ELb0ELb0ELb1ELb0ELb0EEEvNS_16Flash_fwd_paramsE)
        /*0344*/ 	.word	0x00000008


	//----- nvinfo : EIATTR_REGCOUNT
	.align		4
.L_150:
        /*0348*/ 	.byte	0x04, 0x2f
        /*034a*/ 	.short	(.L_152 - .L_151)
	.align		4
.L_151:
        /*034c*/ 	.word	index@(_ZN5flash24flash_fwd_splitkv_kernelI23Flash_fwd_kernel_traitsILi256ELi64ELi64ELi4ELb0ELb0EN7cutlass10bfloat16_tE19Flash_kernel_traitsILi256ELi64ELi64ELi4ES3_EELb1ELb0ELb0ELb0ELb0ELb0ELb0ELb0EEEvNS_16Flash_fwd_paramsE)
        /*0350*/ 	.word	0x000000fe


	//----- nvinfo : EIATTR_FRAME_SIZE
	.align		4
.L_152:
        /*0354*/ 	.byte	0x04, 0x11
        /*0356*/ 	.short	(.L_154 - .L_153)
	.align		4
.L_153:
        /*0358*/ 	.word	index@(_ZN5flash24flash_fwd_splitkv_kernelI23Flash_fwd_kernel_traitsILi256ELi64ELi64ELi4ELb0ELb0EN7cutlass10bfloat16_tE19Flash_kernel_traitsILi256ELi64ELi64ELi4ES3_EELb1ELb0ELb0ELb0ELb0ELb0ELb0ELb0EEEvNS_16Flash_fwd_paramsE)
        /*035c*/ 	.word	0x00000000


	//----- nvinfo : EIATTR_REGCOUNT
	.align		4
.L_154:
        /*0360*/ 	.byte	0x04, 0x2f
        /*0362*/ 	.short	(.L_156 - .L_155)
	.align		4
.L_155:
        /*0364*/ 	.word	index@(_ZN5flash32flash_fwd_splitkv_combine_kernelI23Flash_fwd_kernel_traitsILi256ELi64ELi64ELi4ELb0ELb0EN7cutlass10bfloat16_tE19Flash_kernel_traitsILi256ELi64ELi64ELi4ES3_EELi4ELi1ELb1EEEvNS_16Flash_fwd_paramsE)
        /*0368*/ 	.word	0x00000038


	//----- nvinfo : EIATTR_FRAME_SIZE
	.align		4
.L_156:
        /*036c*/ 	.byte	0x04, 0x11
        /*036e*/ 	.short	(.L_158 - .L_157)
	.align		4
.L_157:
        /*0370*/ 	.word	index@($__internal_13_$__cuda_sm20_div_s64)
        /*0374*/ 	.word	0x00000000


	//----- nvinfo : EIATTR_FRAME_SIZE
	.align		4
.L_158:
        /*0378*/ 	.byte	0x04, 0x11
        /*037a*/ 	.short	(.L_160 - .L_159)
	.align		4
.L_159:
        /*037c*/ 	.word	index@(_ZN5flash32flash_fwd_splitkv_combine_kernelI23Flash_fwd_kernel_traitsILi256ELi64ELi64ELi4ELb0ELb0EN7cutlass10bfloat16_tE19Flash_kernel_traitsILi256ELi64ELi64ELi4ES3_EELi4ELi1ELb1EEEvNS_16Flash_fwd_paramsE)
        /*0380*/ 	.word	0x00000000


	//----- nvinfo : EIATTR_REGCOUNT
	.align		4
.L_160:
        /*0384*/ 	.byte	0x04, 0x2f
        /*0386*/ 	.short	(.L_162 - .L_161)
	.align		4
.L_161:
        /*0388*/ 	.word	index@(_ZN5flash32flash_fwd_splitkv_combine_kernelI23Flash_fwd_kernel_traitsILi256ELi64ELi64ELi4ELb0ELb0EN7cutlass10bfloat16_tE19Flash_kernel_traitsILi256ELi64ELi64ELi4ES3_EELi4ELi2ELb1EEEvNS_16Flash_fwd_paramsE)
        /*038c*/ 	.word	0x00000036


	//----- nvinfo : EIATTR_FRAME_SIZE
	.align		4
.L_162:
        /*0390*/ 	.byte	0x04, 0x11
        /*0392*/ 	.short	(.L_164 - .L_163)
	.align		4
.L_163:
        /*0394*/ 	.word	index@($__internal_12_$__cuda_sm20_div_s64)
        /*0398*/ 	.word	0x00000000


	//----- nvinfo : EIATTR_FRAME_SIZE
	.align		4
.L_164:
        /*039c*/ 	.byte	0x04, 0x11
        /*039e*/ 	.short	(.L_166 - .L_165)
	.align		4
.L_165:
        /*03a0*/ 	.word	index@(_ZN5flash32flash_fwd_splitkv_combine_kernelI23Flash_fwd_kernel_traitsILi256ELi64ELi64ELi4ELb0ELb0EN7cutlass10bfloat16_tE19Flash_kernel_traitsILi256ELi64ELi64ELi4ES3_EELi4ELi2ELb1EEEvNS_16Flash_fwd_paramsE)
        /*03a4*/ 	.word	0x00000000


	//----- nvinfo : EIATTR_REGCOUNT
	.align		4
.L_166:
        /*03a8*/ 	.byte	0x04, 0x2f
        /*03aa*/ 	.short	(.L_168 - .L_167)
	.align		4
.L_167:
        /*03ac*/ 	.word	index@(_ZN5flash32flash_fwd_splitkv_combine_kernelI23Flash_fwd_kernel_traitsILi256ELi64ELi64ELi4ELb0ELb0EN7cutlass10bfloat16_tE19Flash_kernel_traitsILi256ELi64ELi64ELi4ES3_EELi4ELi3ELb1EEEvNS_16Flash_fwd_paramsE)
        /*03b0*/ 	.word	0x00000034


	//----- nvinfo : EIATTR_FRAME_SIZE
	.align		4
.L_168:
        /*03b4*/ 	.byte	0x04, 0x11
        /*03b6*/ 	.short	(.L_170 - .L_169)
	.align		4
.L_169:
        /*03b8*/ 	.word	index@($__internal_11_$__cuda_sm20_div_s64)
        /*03bc*/ 	.word	0x00000000


	//----- nvinfo : EIATTR_FRAME_SIZE
	.align		4
.L_170:
        /*03c0*/ 	.byte	0x04, 0x11
        /*03c2*/ 	.short	(.L_172 - .L_171)
	.align		4
.L_171:
        /*03c4*/ 	.word	index@(_ZN5flash32flash_fwd_splitkv_combine_kernelI23Flash_fwd_kernel_traitsILi256ELi64ELi64ELi4ELb0ELb0EN7cutlass10bfloat16_tE19Flash_kernel_traitsILi256ELi64ELi64ELi4ES3_EELi4ELi3ELb1EEEvNS_16Flash_fwd_paramsE)
        /*03c8*/ 	.word	0x00000000


	//----- nvinfo : EIATTR_REGCOUNT
	.align		4
.L_172:
        /*03cc*/ 	.byte	0x04, 0x2f
        /*03ce*/ 	.short	(.L_174 - .L_173)
	.align		4
.L_173:
        /*03d0*/ 	.word	index@(_ZN5flash32flash_fwd_splitkv_combine_kernelI23Flash_fwd_kernel_traitsILi256ELi64ELi64ELi4ELb0ELb0EN7cutlass10bfloat16_tE19Flash_kernel_traitsILi256ELi64ELi64ELi4ES3_EELi4ELi4ELb1EEEvNS_16Flash_fwd_paramsE)
        /*03d4*/ 	.word	0x00000034


	//----- nvinfo : EIATTR_FRAME_SIZE
	.align		4
.L_174:
        /*03d8*/ 	.byte	0x04, 0x11
        /*03da*/ 	.short	(.L_176 - .L_175)
	.align		4
.L_175:
        /*03dc*/ 	.word	index@($__internal_10_$__cuda_sm20_div_s64)
        /*03e0*/ 	.word	0x00000000


	//----- nvinfo : EIATTR_FRAME_SIZE
	.align		4
.L_176:
        /*03e4*/ 	.byte	0x04, 0x11
        /*03e6*/ 	.short	(.L_178 - .L_177)
	.align		4
.L_177:
        /*03e8*/ 	.word	index@(_ZN5flash32flash_fwd_splitkv_combine_kernelI23Flash_fwd_kernel_traitsILi256ELi64ELi64ELi4ELb0ELb0EN7cutlass10bfloat16_tE19Flash_kernel_traitsILi256ELi64ELi64ELi4ES3_EELi4ELi4ELb1EEEvNS_16Flash_fwd_paramsE)
        /*03ec*/ 	.word	0x00000000


	//----- nvinfo : EIATTR_REGCOUNT
	.align		4
.L_178:
        /*03f0*/ 	.byte	0x04, 0x2f
        /*03f2*/ 	.short	(.L_180 - .L_179)
	.align		4
.L_179:
        /*03f4*/ 	.word	index@(_ZN5flash32flash_fwd_splitkv_combine_kernelI23Flash_fwd_kernel_traitsILi256ELi64ELi64ELi4ELb0ELb0EN7cutlass10bfloat16_tE19Flash_kernel_traitsILi256ELi64ELi64ELi4ES3_EELi4ELi5ELb1EEEvNS_16Flash_fwd_paramsE)
        /*03f8*/ 	.word	0x00000034


	//----- nvinfo : EIATTR_FRAME_SIZE
	.align		4
.L_180:
        /*03fc*/ 	.byte	0x04, 0x11
        /*03fe*/ 	.short	(.L_182 - .L_181)
	.align		4
.L_181:
        /*0400*/ 	.word	index@($__internal_9_$__cuda_sm20_div_s64)
        /*0404*/ 	.word	0x00000000


	//----- nvinfo : EIATTR_FRAME_SIZE
	.align		4
.L_182:
        /*0408*/ 	.byte	0x04, 0x11
        /*040a*/ 	.short	(.L_184 - .L_183)
	.align		4
.L_183:
        /*040c*/ 	.word	index@(_ZN5flash32flash_fwd_splitkv_combine_kernelI23Flash_fwd_kernel_traitsILi256ELi64ELi64ELi4ELb0ELb0EN7cutlass10bfloat16_tE19Flash_kernel_traitsILi256ELi64ELi64ELi4ES3_EELi4ELi5ELb1EEEvNS_16Flash_fwd_paramsE)
        /*0410*/ 	.word	0x00000000


	//----- nvinfo : EIATTR_REGCOUNT
	.align		4
.L_184:
        /*0414*/ 	.byte	0x04, 0x2f
        /*0416*/ 	.short	(.L_186 - .L_185)
	.align		4
.L_185:
        /*0418*/ 	.word	index@(_ZN5flash32flash_fwd_splitkv_combine_kernelI23Flash_fwd_kernel_traitsILi256ELi64ELi64ELi4ELb0ELb0EN7cutlass10bfloat16_tE19Flash_kernel_traitsILi256ELi64ELi64ELi4ES3_EELi4ELi6ELb1EEEvNS_16Flash_fwd_paramsE)
        /*041c*/ 	.word	0x0000003c


	//----- nvinfo : EIATTR_FRAME_SIZE
	.align		4
.L_186:
        /*0420*/ 	.byte	0x04, 0x11
        /*0422*/ 	.short	(.L_188 - .L_187)
	.align		4
.L_187:
        /*0424*/ 	.word	index@($__internal_8_$__cuda_sm20_div_s64)
        /*0428*/ 	.word	0x00000000


	//----- nvinfo : EIATTR_FRAME_SIZE
	.align		4
.L_188:
        /*042c*/ 	.byte	0x04, 0x11
        /*042e*/ 	.short	(.L_190 - .L_189)
	.align		4
.L_189:
        /*0430*/ 	.word	index@(_ZN5flash32flash_fwd_splitkv_combine_kernelI23Flash_fwd_kernel_traitsILi256ELi64ELi64ELi4ELb0ELb0EN7cutlass10bfloat16_tE19Flash_kernel_traitsILi256ELi64ELi64ELi4ES3_EELi4ELi6ELb1EEEvNS_16Flash_fwd_paramsE)
        /*0434*/ 	.word	0x00000000


	//----- nvinfo : EIATTR_REGCOUNT
	.align		4
.L_190:
        /*0438*/ 	.byte	0x04, 0x2f
        /*043a*/ 	.short	(.L_192 - .L_191)
	.align		4
.L_191:
        /*043c*/ 	.word	index@(_ZN5flash32flash_fwd_splitkv_combine_kernelI23Flash_fwd_kernel_traitsILi256ELi64ELi64ELi4ELb0ELb0EN7cutlass10bfloat16_tE19Flash_kernel_traitsILi256ELi64ELi64ELi4ES3_EELi4ELi7ELb1EEEvNS_16Flash_fwd_paramsE)
        /*0440*/ 	.word	0x0000003e


	//----- nvinfo : EIATTR_FRAME_SIZE
	.align		4
.L_192:
        /*0444*/ 	.byte	0x04, 0x11
        /*0446*/ 	.short	(.L_194 - .L_193)
	.align		4
.L_193:
        /*0448*/ 	.word	index@($__internal_7_$__cuda_sm20_div_s64)
        /*044c*/ 	.word	0x00000000


	//----- nvinfo : EIATTR_FRAME_SIZE
	.align		4
.L_194:
        /*0450*/ 	.byte	0x04, 0x11
        /*0452*/ 	.short	(.L_196 - .L_195)
	.align		4
.L_195:
        /*0454*/ 	.word	index@(_ZN5flash32flash_fwd_splitkv_combine_kernelI23Flash_fwd_kernel_traitsILi256ELi64ELi64ELi4ELb0ELb0EN7cutlass10bfloat16_tE19Flash_kernel_traitsILi256ELi64ELi64ELi4ES3_EELi4ELi7ELb1EEEvNS_16Flash_fwd_paramsE)
        /*0458*/ 	.word	0x00000000


	//----- nvinfo : EIATTR_REGCOUNT
	.align		4
.L_196:
        /*045c*/ 	.byte	0x04, 0x2f
        /*045e*/ 	.short	(.L_198 - .L_197)
	.align		4
.L_197:
        /*0460*/ 	.word	index@(_ZN5flash32flash_fwd_splitkv_combine_kernelI23Flash_fwd_kernel_traitsILi256ELi64ELi64ELi4ELb0ELb0EN7cutlass10bfloat16_tE19Flash_kernel_traitsILi256ELi64ELi64ELi4ES3_EELi4ELi1ELb0EEEvNS_16Flash_fwd_paramsE)
        /*0464*/ 	.word	0x00000036


	//----- nvinfo : EIATTR_FRAME_SIZE
	.align		4
.L_198:
        /*0468*/ 	.byte	0x04, 0x11
        /*046a*/ 	.short	(.L_200 - .L_199)
	.align		4
.L_199:
        /*046c*/ 	.word	index@($__internal_6_$__cuda_sm20_div_s64)
        /*0470*/ 	.word	0x00000000


	//----- nvinfo : EIATTR_FRAME_SIZE
	.align		4
.L_200:
        /*0474*/ 	.byte	0x04, 0x11
        /*0476*/ 	.short	(.L_202 - .L_201)
	.align		4
.L_201:
        /*0478*/ 	.word	index@(_ZN5flash32flash_fwd_splitkv_combine_kernelI23Flash_fwd_kernel_traitsILi256ELi64ELi64ELi4ELb0ELb0EN7cutlass10bfloat16_tE19Flash_kernel_traitsILi256ELi64ELi64ELi4ES3_EELi4ELi1ELb0EEEvNS_16Flash_fwd_paramsE)
        /*047c*/ 	.word	0x00000000


	//----- nvinfo : EIATTR_REGCOUNT
	.align		4
.L_202:
        /*0480*/ 	.byte	0x04, 0x2f
        /*0482*/ 	.short	(.L_204 - .L_203)
	.align		4
.L_203:
        /*0484*/ 	.word	index@(_ZN5flash32flash_fwd_splitkv_combine_kernelI23Flash_fwd_kernel_traitsILi256ELi64ELi64ELi4ELb0ELb0EN7cutlass10bfloat16_tE19Flash_kernel_traitsILi256ELi64ELi64ELi4ES3_EELi4ELi2ELb0EEEvNS_16Flash_fwd_paramsE)
        /*0488*/ 	.word	0x00000036


	//----- nvinfo : EIATTR_FRAME_SIZE
	.align		4
.L_204:
        /*048c*/ 	.byte	0x04, 0x11
        /*048e*/ 	.short	(.L_206 - .L_205)
	.align		4
.L_205:
        /*0490*/ 	.word	index@($__internal_5_$__cuda_sm20_div_s64)
        /*0494*/ 	.word	0x00000000


	//----- nvinfo : EIATTR_FRAME_SIZE
	.align		4
.L_206:
        /*0498*/ 	.byte	0x04, 0x11
        /*049a*/ 	.short	(.L_208 - .L_207)
	.align		4
.L_207:
        /*049c*/ 	.word	index@(_ZN5flash32flash_fwd_splitkv_combine_kernelI23Flash_fwd_kernel_traitsILi256ELi64ELi64ELi4ELb0ELb0EN7cutlass10bfloat16_tE19Flash_kernel_traitsILi256ELi64ELi64ELi4ES3_EELi4ELi2ELb0EEEvNS_16Flash_fwd_paramsE)
        /*04a0*/ 	.word	0x00000000


	//----- nvinfo : EIATTR_REGCOUNT
	.align		4
.L_208:
        /*04a4*/ 	.byte	0x04, 0x2f
        /*04a6*/ 	.short	(.L_210 - .L_209)
	.align		4
.L_209:
        /*04a8*/ 	.word	index@(_ZN5flash32flash_fwd_splitkv_combine_kernelI23Flash_fwd_kernel_traitsILi256ELi64ELi64ELi4ELb0ELb0EN7cutlass10bfloat16_tE19Flash_kernel_traitsILi256ELi64ELi64ELi4ES3_EELi4ELi3ELb0EEEvNS_16Flash_fwd_paramsE)
        /*04ac*/ 	.word	0x00000034


	//----- nvinfo : EIATTR_FRAME_SIZE
	.align		4
.L_210:
        /*04b0*/ 	.byte	0x04, 0x11
        /*04b2*/ 	.short	(.L_212 - .L_211)
	.align		4
.L_211:
        /*04b4*/ 	.word	index@($__internal_4_$__cuda_sm20_div_s64)
        /*04b8*/ 	.word	0x00000000


	//----- nvinfo : EIATTR_FRAME_SIZE
	.align		4
.L_212:
        /*04bc*/ 	.byte	0x04, 0x11
        /*04be*/ 	.short	(.L_214 - .L_213)
	.align		4
.L_213:
        /*04c0*/ 	.word	index@(_ZN5flash32flash_fwd_splitkv_combine_kernelI23Flash_fwd_kernel_traitsILi256ELi64ELi64ELi4ELb0ELb0EN7cutlass10bfloat16_tE19Flash_kernel_traitsILi256ELi64ELi64ELi4ES3_EELi4ELi3ELb0EEEvNS_16Flash_fwd_paramsE)
        /*04c4*/ 	.word	0x00000000


	//----- nvinfo : EIATTR_REGCOUNT
	.align		4
.L_214:
        /*04c8*/ 	.byte	0x04, 0x2f
        /*04ca*/ 	.short	(.L_216 - .L_215)
	.align		4
.L_215:
        /*04cc*/ 	.word	index@(_ZN5flash32flash_fwd_splitkv_combine_kernelI23Flash_fwd_kernel_traitsILi256ELi64ELi64ELi4ELb0ELb0EN7cutlass10bfloat16_tE19Flash_kernel_traitsILi256ELi64ELi64ELi4ES3_EELi4ELi4ELb0EEEvNS_16Flash_fwd_paramsE)
        /*04d0*/ 	.word	0x00000034


	//----- nvinfo : EIATTR_FRAME_SIZE
	.align		4
.L_216:
        /*04d4*/ 	.byte	0x04, 0x11
        /*04d6*/ 	.short	(.L_218 - .L_217)
	.align		4
.L_217:
        /*04d8*/ 	.word	index@($__internal_3_$__cuda_sm20_div_s64)
        /*04dc*/ 	.word	0x00000000


	//----- nvinfo : EIATTR_FRAME_SIZE
	.align		4
.L_218:
        /*04e0*/ 	.byte	0x04, 0x11
        /*04e2*/ 	.short	(.L_220 - .L_219)
	.align		4
.L_219:
        /*04e4*/ 	.word	index@(_ZN5flash32flash_fwd_splitkv_combine_kernelI23Flash_fwd_kernel_traitsILi256ELi64ELi64ELi4ELb0ELb0EN7cutlass10bfloat16_tE19Flash_kernel_traitsILi256ELi64ELi64ELi4ES3_EELi4ELi4ELb0EEEvNS_16Flash_fwd_paramsE)
        /*04e8*/ 	.word	0x00000000


	//----- nvinfo : EIATTR_REGCOUNT
	.align		4
.L_220:
        /*04ec*/ 	.byte	0x04, 0x2f
        /*04ee*/ 	.short	(.L_222 - .L_221)
	.align		4
.L_221:
        /*04f0*/ 	.word	index@(_ZN5flash32flash_fwd_splitkv_combine_kernelI23Flash_fwd_kernel_traitsILi256ELi64ELi64ELi4ELb0ELb0EN7cutlass10bfloat16_tE19Flash_kernel_traitsILi256ELi64ELi64ELi4ES3_EELi4ELi5ELb0EEEvNS_16Flash_fwd_paramsE)
        /*04f4*/ 	.word	0x00000034


	//----- nvinfo : EIATTR_FRAME_SIZE
	.align		4
.L_222:
        /*04f8*/ 	.byte	0x04, 0x11
        /*04fa*/ 	.short	(.L_224 - .L_223)
	.align		4
.L_223:
        /*04fc*/ 	.word	index@($__internal_2_$__cuda_sm20_div_s64)
        /*0500*/ 	.word	0x00000000


	//----- nvinfo : EIATTR_FRAME_SIZE
	.align		4
.L_224:
        /*0504*/ 	.byte	0x04, 0x11
        /*0506*/ 	.short	(.L_226 - .L_225)
	.align		4
.L_225:
        /*0508*/ 	.word	index@(_ZN5flash32flash_fwd_splitkv_combine_kernelI23Flash_fwd_kernel_traitsILi256ELi64ELi64ELi4ELb0ELb0EN7cutlass10bfloat16_tE19Flash_kernel_traitsILi256ELi64ELi64ELi4ES3_EELi4ELi5ELb0EEEvNS_16Flash_fwd_paramsE)
        /*050c*/ 	.word	0x00000000


	//----- nvinfo : EIATTR_REGCOUNT
	.align		4
.L_226:
        /*0510*/ 	.byte	0x04, 0x2f
        /*0512*/ 	.short	(.L_228 - .L_227)
	.align		4
.L_227:
        /*0514*/ 	.word	index@(_ZN5flash32flash_fwd_splitkv_combine_kernelI23Flash_fwd_kernel_traitsILi256ELi64ELi64ELi4ELb0ELb0EN7cutlass10bfloat16_tE19Flash_kernel_traitsILi256ELi64ELi64ELi4ES3_EELi4ELi6ELb0EEEvNS_16Flash_fwd_paramsE)
        /*0518*/ 	.word	0x0000003c


	//----- nvinfo : EIATTR_FRAME_SIZE
	.align		4
.L_228:
        /*051c*/ 	.byte	0x04, 0x11
        /*051e*/ 	.short	(.L_230 - .L_229)
	.align		4
.L_229:
        /*0520*/ 	.word	index@($__internal_1_$__cuda_sm20_div_s64)
        /*0524*/ 	.word	0x00000000


	//----- nvinfo : EIATTR_FRAME_SIZE
	.align		4
.L_230:
        /*0528*/ 	.byte	0x04, 0x11
        /*052a*/ 	.short	(.L_232 - .L_231)
	.align		4
.L_231:
        /*052c*/ 	.word	index@(_ZN5flash32flash_fwd_splitkv_combine_kernelI23Flash_fwd_kernel_traitsILi256ELi64ELi64ELi4ELb0ELb0EN7cutlass10bfloat16_tE19Flash_kernel_traitsILi256ELi64ELi64ELi4ES3_EELi4ELi6ELb0EEEvNS_16Flash_fwd_paramsE)
        /*0530*/ 	.word	0x00000000


	//----- nvinfo : EIATTR_REGCOUNT
	.align		4
.L_232:
        /*0534*/ 	.byte	0x04, 0x2f
        /*0536*/ 	.short	(.L_234 - .L_233)
	.align		4
.L_233:
        /*0538*/ 	.word	index@(_ZN5flash32flash_fwd_splitkv_combine_kernelI23Flash_fwd_kernel_traitsILi256ELi64ELi64ELi4ELb0ELb0EN7cutlass10bfloat16_tE19Flash_kernel_traitsILi256ELi64ELi64ELi4ES3_EELi4ELi7ELb0EEEvNS_16Flash_fwd_paramsE)
        /*053c*/ 	.word	0x0000003e


	//----- nvinfo : EIATTR_FRAME_SIZE
	.align		4
.L_234:
        /*0540*/ 	.byte	0x04, 0x11
        /*0542*/ 	.short	(.L_236 - .L_235)
	.align		4
.L_235:
        /*0544*/ 	.word	index@($__internal_0_$__cuda_sm20_div_s64)
        /*0548*/ 	.word	0x00000000


	//----- nvinfo : EIATTR_FRAME_SIZE
	.align		4
.L_236:
        /*054c*/ 	.byte	0x04, 0x11
        /*054e*/ 	.short	(.L_238 - .L_237)
	.align		4
.L_237:
        /*0550*/ 	.word	index@(_ZN5flash32flash_fwd_splitkv_combine_kernelI23Flash_fwd_kernel_traitsILi256ELi64ELi64ELi4ELb0ELb0EN7cutlass10bfloat16_tE19Flash_kernel_traitsILi256ELi64ELi64ELi4ES3_EELi4ELi7ELb0EEEvNS_16Flash_fwd_paramsE)
        /*0554*/ 	.word	0x00000000


	//----- nvinfo : EIATTR_MIN_STACK_SIZE
	.align		4
.L_238:
        /*0558*/ 	.byte	0x04, 0x12
        /*055a*/ 	.short	(.L_240 - .L_239)
	.align		4
.L_239:
        /*055c*/ 	.word	index@(_ZN5flash32flash_fwd_splitkv_combine_kernelI23Flash_fwd_kernel_traitsILi256ELi64ELi64ELi4ELb0ELb0EN7cutlass10bfloat16_tE19Flash_kernel_traitsILi256ELi64ELi64ELi4ES3_EELi4ELi7ELb0EEEvNS_16Flash_fwd_paramsE)
        /*0560*/ 	.word	0x00000000


	//----- nvinfo : EIATTR_MIN_STACK_SIZE
	.align		4
.L_240:
        /*0564*/ 	.byte	0x04, 0x12
        /*0566*/ 	.short	(.L_242 - .L_241)
	.align		4
.L_241:
        /*0568*/ 	.word	index@(_ZN5flash32flash_fwd_splitkv_combine_kernelI23Flash_fwd_kernel_traitsILi256ELi64ELi64ELi4ELb0ELb0EN7cutlass10bfloat16_tE19Flash_kernel_traitsILi256ELi64ELi64ELi4ES3_EELi4ELi6ELb0EEEvNS_16Flash_fwd_paramsE)
        /*056c*/ 	.word	0x00000000


	//----- nvinfo : EIATTR_MIN_STACK_SIZE
	.align		4
.L_242:
        /*0570*/ 	.byte	0x04, 0x12
        /*0572*/ 	.short	(.L_244 - .L_243)
	.align		4
.L_243:
        /*0574*/ 	.word	index@(_ZN5flash32flash_fwd_splitkv_combine_kernelI23Flash_fwd_kernel_traitsILi256ELi64ELi64ELi4ELb0ELb0EN7cutlass10bfloat16_tE19Flash_kernel_traitsILi256ELi64ELi64ELi4ES3_EELi4ELi5ELb0EEEvNS_16Flash_fwd_paramsE)
        /*0578*/ 	.word	0x00000000


	//----- nvinfo : EIATTR_MIN_STACK_SIZE
	.align		4
.L_244:
        /*057c*/ 	.byte	0x04, 0x12
        /*057e*/ 	.short	(.L_246 - .L_245)
	.align		4
.L_245:
        /*0580*/ 	.word	index@(_ZN5flash32flash_fwd_splitkv_combine_kernelI23Flash_fwd_kernel_traitsILi256ELi64ELi64ELi4ELb0ELb0EN7cutlass10bfloat16_tE19Flash_kernel_traitsILi256ELi64ELi64ELi4ES3_EELi4ELi4ELb0EEEvNS_16Flash_fwd_paramsE)
        /*0584*/ 	.word	0x00000000


	//----- nvinfo : EIATTR_MIN_STACK_SIZE
	.align		4
.L_246:
        /*0588*/ 	.byte	0x04, 0x12
        /*058a*/ 	.short	(.L_248 - .L_247)
	.align		4
.L_247:
        /*058c*/ 	.word	index@(_ZN5flash32flash_fwd_splitkv_combine_kernelI23Flash_fwd_kernel_traitsILi256ELi64ELi64ELi4ELb0ELb0EN7cutlass10bfloat16_tE19Flash_kernel_traitsILi256ELi64ELi64ELi4ES3_EELi4ELi3ELb0EEEvNS_16Flash_fwd_paramsE)
        /*0590*/ 	.word	0x00000000


	//----- nvinfo : EIATTR_MIN_STACK_SIZE
	.align		4
.L_248:
        /*0594*/ 	.byte	0x04, 0x12
        /*0596*/ 	.short	(.L_250 - .L_249)
	.align		4
.L_249:
        /*0598*/ 	.word	index@(_ZN5flash32flash_fwd_splitkv_combine_kernelI23Flash_fwd_kernel_traitsILi256ELi64ELi64ELi4ELb0ELb0EN7cutlass10bfloat16_tE19Flash_kernel_traitsILi256ELi64ELi64ELi4ES3_EELi4ELi2ELb0EEEvNS_16Flash_fwd_paramsE)
        /*059c*/ 	.word	0x00000000


	//----- nvinfo : EIATTR_MIN_STACK_SIZE
	.align		4
.L_250:
        /*05a0*/ 	.byte	0x04, 0x12
        /*05a2*/ 	.short	(.L_252 - .L_251)
	.align		4
.L_251:
        /*05a4*/ 	.word	index@(_ZN5flash32flash_fwd_splitkv_combine_kernelI23Flash_fwd_kernel_traitsILi256ELi64ELi64ELi4ELb0ELb0EN7cutlass10bfloat16_tE19Flash_kernel_traitsILi256ELi64ELi64ELi4ES3_EELi4ELi1ELb0EEEvNS_16Flash_fwd_paramsE)
        /*05a8*/ 	.word	0x00000000


	//----- nvinfo : EIATTR_MIN_STACK_SIZE
	.align		4
.L_252:
        /*05ac*/ 	.byte	0x04, 0x12
        /*05ae*/ 	.short	(.L_254 - .L_253)
	.align		4
.L_253:
        /*05b0*/ 	.word	index@(_ZN5flash32flash_fwd_splitkv_combine_kernelI23Flash_fwd_kernel_traitsILi256ELi64ELi64ELi4ELb0ELb0EN7cutlass10bfloat16_tE19Flash_kernel_traitsILi256ELi64ELi64ELi4ES3_EELi4ELi7ELb1EEEvNS_16Flash_fwd_paramsE)
        /*05b4*/ 	.word	0x00000000


	//----- nvinfo : EIATTR_MIN_STACK_SIZE
	.align		4
.L_254:
        /*05b8*/ 	.byte	0x04, 0x12
        /*05ba*/ 	.short	(.L_256 - .L_255)
	.align		4
.L_255:
        /*05bc*/ 	.word	index@(_ZN5flash32flash_fwd_splitkv_combine_kernelI23Flash_fwd_kernel_traitsILi256ELi64ELi64ELi4ELb0ELb0EN7cutlass10bfloat16_tE19Flash_kernel_traitsILi256ELi64ELi64ELi4ES3_EELi4ELi6ELb1EEEvNS_16Flash_fwd_paramsE)
        /*05c0*/ 	.word	0x00000000


	//----- nvinfo : EIATTR_MIN_STACK_SIZE
	.align		4
.L_256:
        /*05c4*/ 	.byte	0x04, 0x12
        /*05c6*/ 	.short	(.L_258 - .L_257)
	.align		4
.L_257:
        /*05c8*/ 	.word	index@(_ZN5flash32flash_fwd_splitkv_combine_kernelI23Flash_fwd_kernel_traitsILi256ELi64ELi64ELi4ELb0ELb0EN7cutlass10bfloat16_tE19Flash_kernel_traitsILi256ELi64ELi64ELi4ES3_EELi4ELi5ELb1EEEvNS_16Flash_fwd_paramsE)
        /*05cc*/ 	.word	0x00000000


	//----- nvinfo : EIATTR_MIN_STACK_SIZE
	.align		4
.L_258:
        /*05d0*/ 	.byte	0x04, 0x12
        /*05d2*/ 	.short	(.L_260 - .L_259)
	.align		4
.L_259:
        /*05d4*/ 	.word	index@(_ZN5flash32flash_fwd_splitkv_combine_kernelI23Flash_fwd_kernel_traitsILi256ELi64ELi64ELi4ELb0ELb0EN7cutlass10bfloat16_tE19Flash_kernel_traitsILi256ELi64ELi64ELi4ES3_EELi4ELi4ELb1EEEvNS_16Flash_fwd_paramsE)
        /*05d8*/ 	.word	0x00000000


	//----- nvinfo : EIATTR_MIN_STACK_SIZE
	.align		4
.L_260:
        /*05dc*/ 	.byte	0x04, 0x12
        /*05de*/ 	.short	(.L_262 - .L_261)
	.align		4
.L_261:
        /*05e0*/ 	.word	index@(_ZN5flash32flash_fwd_splitkv_combine_kernelI23Flash_fwd_kernel_traitsILi256ELi64ELi64ELi4ELb0ELb0EN7cutlass10bfloat16_tE19Flash_kernel_traitsILi256ELi64ELi64ELi4ES3_EELi4ELi3ELb1EEEvNS_16Flash_fwd_paramsE)
        /*05e4*/ 	.word	0x00000000


	//----- nvinfo : EIATTR_MIN_STACK_SIZE
	.align		4
.L_262:
        /*05e8*/ 	.byte	0x04, 0x12
        /*05ea*/ 	.short	(.L_264 - .L_263)
	.align		4
.L_263:
        /*05ec*/ 	.word	index@(_ZN5flash32flash_fwd_splitkv_combine_kernelI23Flash_fwd_kernel_traitsILi256ELi64ELi64ELi4ELb0ELb0EN7cutlass10bfloat16_tE19Flash_kernel_traitsILi256ELi64ELi64ELi4ES3_EELi4ELi2ELb1EEEvNS_16Flash_fwd_paramsE)
        /*05f0*/ 	.word	0x00000000


	//----- nvinfo : EIATTR_MIN_STACK_SIZE
	.align		4
.L_264:
        /*05f4*/ 	.byte	0x04, 0x12
        /*05f6*/ 	.short	(.L_266 - .L_265)
	.align		4
.L_265:
        /*05f8*/ 	.word	index@(_ZN5flash32flash_fwd_splitkv_combine_kernelI23Flash_fwd_kernel_traitsILi256ELi64ELi64ELi4ELb0ELb0EN7cutlass10bfloat16_tE19Flash_kernel_traitsILi256ELi64ELi64ELi4ES3_EELi4ELi1ELb1EEEvNS_16Flash_fwd_paramsE)
        /*05fc*/ 	.word	0x00000000


	//----- nvinfo : EIATTR_MIN_STACK_SIZE
	.align		4
.L_266:
        /*0600*/ 	.byte	0x04, 0x12
        /*0602*/ 	.short	(.L_268 - .L_267)
	.align		4
.L_267:
        /*0604*/ 	.word	index@(_ZN5flash24flash_fwd_splitkv_kernelI23Flash_fwd_kernel_traitsILi256ELi64ELi64ELi4ELb0ELb0EN7cutlass10bfloat16_tE19Flash_kernel_traitsILi256ELi64ELi64ELi4ES3_EELb1ELb0ELb0ELb0ELb0ELb0ELb0ELb0EEEvNS_16Flash_fwd_paramsE)
        /*0608*/ 	.word	0x00000000


	//----- nvinfo : EIATTR_MIN_STACK_SIZE
	.align		4
.L_268:
        /*060c*/ 	.byte	0x04, 0x12
        /*060e*/ 	.short	(.L_270 - .L_269)
	.align		4
.L_269:
        /*0610*/ 	.word	index@(_ZN5flash24flash_fwd_splitkv_kernelI23Flash_fwd_kernel_traitsILi256ELi64ELi64ELi4ELb0ELb0EN7cutlass10bfloat16_tE19Flash_kernel_traitsILi256ELi64ELi64ELi4ES3_EELb1ELb0ELb0ELb0ELb0ELb1ELb0ELb0EEEvNS_16Flash_fwd_paramsE)
        /*0614*/ 	.word	0x00000008


	//----- nvinfo : EIATTR_MIN_STACK_SIZE
	.align		4
.L_270:
        /*0618*/ 	.byte	0x04, 0x12
        /*061a*/ 	.short	(.L_272 - .L_271)
	.align		4
.L_271:
        /*061c*/ 	.word	index@(_ZN5flash24flash_fwd_splitkv_kernelI23Flash_fwd_kernel_traitsILi256ELi64ELi64ELi4ELb0ELb0EN7cutlass10bfloat16_tE19Flash_kernel_traitsILi256ELi64ELi64ELi4ES3_EELb1ELb0ELb0ELb0ELb0ELb0ELb0ELb1EEEvNS_16Flash_fwd_paramsE)
        /*0620*/ 	.word	0x00000008


	//----- nvinfo : EIATTR_MIN_STACK_SIZE
	.align		4
.L_272:
        /*0624*/ 	.byte	0x04, 0x12
        /*0626*/ 	.short	(.L_274 - .L_273)
	.align		4
.L_273:
        /*0628*/ 	.word	index@(_ZN5flash24flash_fwd_splitkv_kernelI23Flash_fwd_kernel_traitsILi256ELi64ELi64ELi4ELb0ELb0EN7cutlass10bfloat16_tE19Flash_kernel_traitsILi256ELi64ELi64ELi4ES3_EELb1ELb0ELb0ELb0ELb0ELb1ELb0ELb1EEEvNS_16Flash_fwd_paramsE)
        /*062c*/ 	.word	0x00000008


	//----- nvinfo : EIATTR_MIN_STACK_SIZE
	.align		4
.L_274:
        /*0630*/ 	.byte	0x04, 0x12
        /*0632*/ 	.short	(.L_276 - .L_275)
	.align		4
.L_275:
        /*0634*/ 	.word	index@(_ZN5flash24flash_fwd_splitkv_kernelI23Flash_fwd_kernel_traitsILi256ELi64ELi64ELi4ELb0ELb0EN7cutlass10bfloat16_tE19Flash_kernel_traitsILi256ELi64ELi64ELi4ES3_EELb1ELb0ELb0ELb0ELb0ELb0ELb1ELb0EEEvNS_16Flash_fwd_paramsE)
        /*0638*/ 	.word	0x00000000


	//----- nvinfo : EIATTR_MIN_STACK_SIZE
	.align		4
.L_276:
        /*063c*/ 	.byte	0x04, 0x12
        /*063e*/ 	.short	(.L_278 - .L_277)
	.align		4
.L_277:
        /*0640*/ 	.word	index@(_ZN5flash24flash_fwd_splitkv_kernelI23Flash_fwd_kernel_traitsILi256ELi64ELi64ELi4ELb0ELb0EN7cutlass10bfloat16_tE19Flash_kernel_traitsILi256ELi64ELi64ELi4ES3_EELb1ELb0ELb0ELb0ELb0ELb1ELb1ELb0EEEvNS_16Flash_fwd_paramsE)
        /*0644*/ 	.word	0x00000000


	//----- nvinfo : EIATTR_MIN_STACK_SIZE
	.align		4
.L_278:
        /*0648*/ 	.byte	0x04, 0x12
        /*064a*/ 	.short	(.L_280 - .L_279)
	.align		4
.L_279:
        /*064c*/ 	.word	index@(_ZN5flash24flash_fwd_splitkv_kernelI23Flash_fwd_kernel_traitsILi256ELi64ELi64ELi4ELb0ELb0EN7cutlass10bfloat16_tE19Flash_kernel_traitsILi256ELi64ELi64ELi4ES3_EELb1ELb0ELb0ELb0ELb0ELb0ELb1ELb1EEEvNS_16Flash_fwd_paramsE)
        /*0650*/ 	.word	0x00000008


	//----- nvinfo : EIATTR_MIN_STACK_SIZE
	.align		4
.L_280:
        /*0654*/ 	.byte	0x04, 0x12
        /*0656*/ 	.short	(.L_282 - .L_281)
	.align		4
.L_281:
        /*0658*/ 	.word	index@(_ZN5flash24flash_fwd_splitkv_kernelI23Flash_fwd_kernel_traitsILi256ELi64ELi64ELi4ELb0ELb0EN7cutlass10bfloat16_tE19Flash_kernel_traitsILi256ELi64ELi64ELi4ES3_EELb1ELb0ELb0ELb0ELb0ELb1ELb1ELb1EEEvNS_16Flash_fwd_paramsE)
        /*065c*/ 	.word	0x00000008


	//----- nvinfo : EIATTR_MIN_STACK_SIZE
	.align		4
.L_282:
        /*0660*/ 	.byte	0x04, 0x12
        /*0662*/ 	.short	(.L_284 - .L_283)
	.align		4
.L_283:
        /*0664*/ 	.word	index@(_ZN5flash24flash_fwd_splitkv_kernelI23Flash_fwd_kernel_traitsILi256ELi64ELi64ELi4ELb0ELb0EN7cutlass10bfloat16_tE19Flash_kernel_traitsILi256ELi64ELi64ELi4ES3_EELb1ELb0ELb0ELb0ELb1ELb0ELb0ELb0EEEvNS_16Flash_fwd_paramsE)
        /*0668*/ 	.word	0x00000000


	//----- nvinfo : EIATTR_MIN_STACK_SIZE
	.align		4
.L_284:
        /*066c*/ 	.byte	0x04, 0x12
        /*066e*/ 	.short	(.L_286 - .L_285)
	.align		4
.L_285:
        /*0670*/ 	.word	index@(_ZN5flash24flash_fwd_splitkv_kernelI23Flash_fwd_kernel_traitsILi256ELi64ELi64ELi4ELb0ELb0EN7cutlass10bfloat16_tE19Flash_kernel_traitsILi256ELi64ELi64ELi4ES3_EELb1ELb0ELb0ELb0ELb1ELb1ELb0ELb0EEEvNS_16Flash_fwd_paramsE)
        /*0674*/ 	.word	0x00000000


	//----- nvinfo : EIATTR_MIN_STACK_SIZE
	.align		4
.L_286:
        /*0678*/ 	.byte	0x04, 0x12
        /*067a*/ 	.short	(.L_288 - .L_287)
	.align		4
.L_287:
        /*067c*/ 	.word	index@(_ZN5flash24flash_fwd_splitkv_kernelI23Flash_fwd_kernel_traitsILi256ELi64ELi64ELi4ELb0ELb0EN7cutlass10bfloat16_tE19Flash_kernel_traitsILi256ELi64ELi64ELi4ES3_EELb1ELb0ELb1ELb0ELb0ELb0ELb0ELb0EEEvNS_16Flash_fwd_paramsE)
        /*0680*/ 	.word	0x00000000


	//----- nvinfo : EIATTR_MIN_STACK_SIZE
	.align		4
.L_288:
        /*0684*/ 	.byte	0x04, 0x12
        /*0686*/ 	.short	(.L_290 - .L_289)
	.align		4
.L_289:
        /*0688*/ 	.word	index@(_ZN5flash24flash_fwd_splitkv_kernelI23Flash_fwd_kernel_traitsILi256ELi64ELi64ELi4ELb0ELb0EN7cutlass10bfloat16_tE19Flash_kernel_traitsILi256ELi64ELi64ELi4ES3_EELb1ELb0ELb1ELb0ELb0ELb1ELb0ELb0EEEvNS_16Flash_fwd_paramsE)
        /*068c*/ 	.word	0x00000000


	//----- nvinfo : EIATTR_MIN_STACK_SIZE
	.align		4
.L_290:
        /*0690*/ 	.byte	0x04, 0x12
        /*0692*/ 	.short	(.L_292 - .L_291)
	.align		4
.L_291:
        /*0694*/ 	.word	index@(_ZN5flash24flash_fwd_splitkv_kernelI23Flash_fwd_kernel_traitsILi256ELi64ELi64ELi4ELb0ELb0EN7cutlass10bfloat16_tE19Flash_kernel_traitsILi256ELi64ELi64ELi4ES3_EELb1ELb0ELb0ELb0ELb1ELb0ELb0ELb1EEEvNS_16Flash_fwd_paramsE)
        /*0698*/ 	.word	0x00000008


	//----- nvinfo : EIATTR_MIN_STACK_SIZE
	.align		4
.L_292:
        /*069c*/ 	.byte	0x04, 0x12
        /*069e*/ 	.short	(.L_294 - .L_293)
	.align		4
.L_293:
        /*06a0*/ 	.word	index@(_ZN5flash24flash_fwd_splitkv_kernelI23Flash_fwd_kernel_traitsILi256ELi64ELi64ELi4ELb0ELb0EN7cutlass10bfloat16_tE19Flash_kernel_traitsILi256ELi64ELi64ELi4ES3_EELb1ELb0ELb0ELb0ELb1ELb1ELb0ELb1EEEvNS_16Flash_fwd_paramsE)
        /*06a4*/ 	.word	0x00000010


	//----- nvinfo : EIATTR_MIN_STACK_SIZE
	.align		4
.L_294:
        /*06a8*/ 	.byte	0x04, 0x12
        /*06aa*/ 	.short	(.L_296 - .L_295)
	.align		4
.L_295:
        /*06ac*/ 	.word	index@(_ZN5flash24flash_fwd_splitkv_kernelI23Flash_fwd_kernel_traitsILi256ELi64ELi64ELi4ELb0ELb0EN7cutlass10bfloat16_tE19Flash_kernel_traitsILi256ELi64ELi64ELi4ES3_EELb1ELb0ELb1ELb0ELb0ELb0ELb0ELb1EEEvNS_16Flash_fwd_paramsE)
        /*06b0*/ 	.word	0x00000000


	//----- nvinfo : EIATTR_MIN_STACK_SIZE
	.align		4
.L_296:
        /*06b4*/ 	.byte	0x04, 0x12
        /*06b6*/ 	.short	(.L_298 - .L_297)
	.align		4
.L_297:
        /*06b8*/ 	.word	index@(_ZN5flash24flash_fwd_splitkv_kernelI23Flash_fwd_kernel_traitsILi256ELi64ELi64ELi4ELb0ELb0EN7cutlass10bfloat16_tE19Flash_kernel_traitsILi256ELi64ELi64ELi4ES3_EELb1ELb0ELb1ELb0ELb0ELb1ELb0ELb1EEEvNS_16Flash_fwd_paramsE)
        /*06bc*/ 	.word	0x00000008


	//----- nvinfo : EIATTR_MIN_STACK_SIZE
	.align		4
.L_298:
        /*06c0*/ 	.byte	0x04, 0x12
        /*06c2*/ 	.short	(.L_300 - .L_299)
	.align		4
.L_299:
        /*06c4*/ 	.word	index@(_ZN5flash24flash_fwd_splitkv_kernelI23Flash_fwd_kernel_traitsILi256ELi64ELi64ELi4ELb0ELb0EN7cutlass10bfloat16_tE19Flash_kernel_traitsILi256ELi64ELi64ELi4ES3_EELb1ELb0ELb0ELb0ELb1ELb0ELb1ELb0EEEvNS_16Flash_fwd_paramsE)
        /*06c8*/ 	.word	0x00000000


	//----- nvinfo : EIATTR_MIN_STACK_SIZE
	.align		4
.L_300:
        /*06cc*/ 	.byte	0x04, 0x12
        /*06ce*/ 	.short	(.L_302 - .L_301)
	.align		4
.L_301:
        /*06d0*/ 	.word	index@(_ZN5flash24flash_fwd_splitkv_kernelI23Flash_fwd_kernel_traitsILi256ELi64ELi64ELi4ELb0ELb0EN7cutlass10bfloat16_tE19Flash_kernel_traitsILi256ELi64ELi64ELi4ES3_EELb1ELb0ELb0ELb0ELb1ELb1ELb1ELb0EEEvNS_16Flash_fwd_paramsE)
        /*06d4*/ 	.word	0x00000000


	//----- nvinfo : EIATTR_MIN_STACK_SIZE
	.align		4
.L_302:
        /*06d8*/ 	.byte	0x04, 0x12
        /*06da*/ 	.short	(.L_304 - .L_303)
	.align		4
.L_303:
        /*06dc*/ 	.word	index@(_ZN5flash24flash_fwd_splitkv_kernelI23Flash_fwd_kernel_traitsILi256ELi64ELi64ELi4ELb0ELb0EN7cutlass10bfloat16_tE19Flash_kernel_traitsILi256ELi64ELi64ELi4ES3_EELb1ELb0ELb1ELb0ELb0ELb0ELb1ELb0EEEvNS_16Flash_fwd_paramsE)
        /*06e0*/ 	.word	0x00000000


	//----- nvinfo : EIATTR_MIN_STACK_SIZE
	.align		4
.L_304:
        /*06e4*/ 	.byte	0x04, 0x12
        /*06e6*/ 	.short	(.L_306 - .L_305)
	.align		4
.L_305:
        /*06e8*/ 	.word	index@(_ZN5flash24flash_fwd_splitkv_kernelI23Flash_fwd_kernel_traitsILi256ELi64ELi64ELi4ELb0ELb0EN7cutlass10bfloat16_tE19Flash_kernel_traitsILi256ELi64ELi64ELi4ES3_EELb1ELb0ELb1ELb0ELb0ELb1ELb1ELb0EEEvNS_16Flash_fwd_paramsE)
        /*06ec*/ 	.word	0x00000000


	//----- nvinfo : EIATTR_MIN_STACK_SIZE
	.align		4
.L_306:
        /*06f0*/ 	.byte	0x04, 0x12
        /*06f2*/ 	.short	(.L_308 - .L_307)
	.align		4
.L_307:
        /*06f4*/ 	.word	index@(_ZN5flash24flash_fwd_splitkv_kernelI23Flash_fwd_kernel_traitsILi256ELi64ELi64ELi4ELb0ELb0EN7cutlass10bfloat16_tE19Flash_kernel_traitsILi256ELi64ELi64ELi4ES3_EELb1ELb0ELb0ELb0ELb1ELb0ELb1ELb1EEEvNS_16Flash_fwd_paramsE)
        /*06f8*/ 	.word	0x00000008


	//----- nvinfo : EIATTR_MIN_STACK_SIZE
	.align		4
.L_308:
        /*06fc*/ 	.byte	0x04, 0x12
        /*06fe*/ 	.short	(.L_310 - .L_309)
	.align		4
.L_309:
        /*0700*/ 	.word	index@(_ZN5flash24flash_fwd_splitkv_kernelI23Flash_fwd_kernel_traitsILi256ELi64ELi64ELi4ELb0ELb0EN7cutlass10bfloat16_tE19Flash_kernel_traitsILi256ELi64ELi64ELi4ES3_EELb1ELb0ELb0ELb0ELb1ELb1ELb1ELb1EEEvNS_16Flash_fwd_paramsE)
        /*0704*/ 	.word	0x00000008


	//----- nvinfo : EIATTR_MIN_STACK_SIZE
	.align		4
.L_310:
        /*0708*/ 	.byte	0x04, 0x12
        /*070a*/ 	.short	(.L_312 - .L_311)
	.align		4
.L_311:
        /*070c*/ 	.word	index@(_ZN5flash24flash_fwd_splitkv_kernelI23Flash_fwd_kernel_traitsILi256ELi64ELi64ELi4ELb0ELb0EN7cutlass10bfloat16_tE19Flash_kernel_traitsILi256ELi64ELi64ELi4ES3_EELb1ELb0ELb1ELb0ELb0ELb0ELb1ELb1EEEvNS_16Flash_fwd_paramsE)
        /*0710*/ 	.word	0x00000000


	//----- nvinfo : EIATTR_MIN_STACK_SIZE
	.align		4
.L_312:
        /*0714*/ 	.byte	0x04, 0x12
        /*0716*/ 	.short	(.L_314 - .L_313)
	.align		4
.L_313:
        /*0718*/ 	.word	index@(_ZN5flash24flash_fwd_splitkv_kernelI23Flash_fwd_kernel_traitsILi256ELi64ELi64ELi4ELb0ELb0EN7cutlass10bfloat16_tE19Flash_kernel_traitsILi256ELi64ELi64ELi4ES3_EELb1ELb0ELb1ELb0ELb0ELb1ELb1ELb1EEEvNS_16Flash_fwd_paramsE)
        /*071c*/ 	.word	0x00000008
.L_314:


//--------------------- .nv.info._ZN5flash32flash_fwd_splitkv_combine_kernelI23Flash_fwd_kernel_traitsILi256ELi64ELi64ELi4ELb0ELb0EN7cutlass10bfloat16_tE19Flash_kernel_traitsILi256ELi64ELi64ELi4ES3_EELi4ELi7ELb0EEEvNS_16Flash_fwd_paramsE --------------------------
	.section	.nv.info._ZN5flash32flash_fwd_splitkv_combine_kernelI23Flash_fwd_kernel_traitsILi256ELi64ELi64ELi4ELb0ELb0EN7cutlass10bfloat16_tE19Flash_kernel_traitsILi256ELi64ELi64ELi4ES3_EELi4ELi7ELb0EEEvNS_16Flash_fwd_paramsE,"",@"SHT_CUDA_INFO"
	.sectionflags	@""
	.align	4


	//----- nvinfo : EIATTR_CUDA_API_VERSION
	.align		4
        /*0000*/ 	.byte	0x04, 0x37
        /*0002*/ 	.short	(.L_316 - .L_315)
.L_315:
        /*0004*/ 	.word	0x00000082


	//----- nvinfo : EIATTR_SW2861232_WAR
	.align		4
.L_316:
        /*0008*/ 	.byte	0x01, 0x35
	.zero		2


	//----- nvinfo : EIATTR_PARAM_CBANK
	.align		4
        /*000c*/ 	.byte	0x04, 0x0a
        /*000e*/ 	.short	(.L_318 - .L_317)
	.align		4
.L_317:
        /*0010*/ 	.word	index@(.nv.constant0._ZN5flash32flash_fwd_splitkv_combine_kernelI23Flash_fwd_kernel_traitsILi256ELi64ELi64ELi4ELb0ELb0EN7cutlass10bfloat16_tE19Flash_kernel_traitsILi256ELi64ELi64ELi4ES3_EELi4ELi7ELb0EEEvNS_16Flash_fwd_paramsE)
        /*0014*/ 	.short	0x0160
        /*0016*/ 	.short	0x01d0


	//----- nvinfo : EIATTR_CBANK_PARAM_SIZE
	.align		4
.L_318:
        /*0018*/ 	.byte	0x03, 0x19
        /*001a*/ 	.short	0x01d0


	//----- nvinfo : EIATTR_KPARAM_INFO
	.align		4
        /*001c*/ 	.byte	0x04, 0x17
        /*001e*/ 	.short	(.L_320 - .L_319)
.L_319:
        /*0020*/ 	.word	0x00000000
        /*0024*/ 	.short	0x0000
        /*0026*/ 	.short	0x0000
        /*0028*/ 	.byte	0x00, 0xf0, 0x41, 0x07


	//----- nvinfo : EIATTR_MAXREG_COUNT
	.align		4
.L_320:
        /*002c*/ 	.byte	0x03, 0x1b
        /*002e*/ 	.short	0x00ff


	//----- nvinfo : EIATTR_NUM_BARRIERS
	.align		4
        /*0030*/ 	.byte	0x02, 0x4c
        /*0032*/ 	.byte	0x01
	.zero		1


	//----- nvinfo : EIATTR_MERCURY_ISA_VERSION
	.align		4
        /*0034*/ 	.byte	0x03, 0x5f
        /*0036*/ 	.short	0x0000


	//----- nvinfo : EIATTR_COOP_GROUP_MASK_REGIDS
	.align		4
        /*0038*/ 	.byte	0x04, 0x29
        /*003a*/ 	.short	(.L_322 - .L_321)


	//   ....[0]....
.L_321:
        /*003c*/ 	.word	0xffffffff


	//   ....[1]....
        /*0040*/ 	.word	0xffffffff


	//   ....[2]....
        /*0044*/ 	.word	0xffffffff


	//   ....[3]....
        /*0048*/ 	.word	0xffffffff


	//   ....[4]....
        /*004c*/ 	.word	0xffffffff


	//   ....[5]....
        /*0050*/ 	.word	0xffffffff


	//   ....[6]....
        /*0054*/ 	.word	0xffffffff


	//   ....[7]....
        /*0058*/ 	.word	0xffffffff


	//   ....[8]....
        /*005c*/ 	.word	0xffffffff


	//   ....[9]....
        /*0060*/ 	.word	0xffffffff


	//----- nvinfo : EIATTR_COOP_GROUP_INSTR_OFFSETS
	.align		4
.L_322:
        /*0064*/ 	.byte	0x04, 0x28
        /*0066*/ 	.short	(.L_324 - .L_323)


	//   ....[0]....
.L_323:
        /*0068*/ 	.word	0x00001ab0


	//   ....[1]....
        /*006c*/ 	.word	0x00001ad0


	//   ....[2]....
        /*0070*/ 	.word	0x00001af0


	//   ....[3]....
        /*0074*/ 	.word	0x00001b10


	//   ....[4]....
        /*0078*/ 	.word	0x00001b30


	//   ....[5]....
        /*007c*/ 	.word	0x00001c90


	//   ....[6]....
        /*0080*/ 	.word	0x00001ce0


	//   ....[7]....
        /*0084*/ 	.word	0x00001da0


	//   ....[8]....
        /*0088*/ 	.word	0x00001e20


	//   ....[9]....
        /*008c*/ 	.word	0x00001ef0


	//----- nvinfo : EIATTR_EXIT_INSTR_OFFSETS
	.align		4
.L_324:
        /*0090*/ 	.byte	0x04, 0x1c
        /*0092*/ 	.short	(.L_326 - .L_325)


	//   ....[0]....
.L_325:
        /*0094*/ 	.word	0x000043a0


	//   ....[1]....
        /*0098*/ 	.word	0x00004860


	//   ....[2]....
        /*009c*/ 	.word	0x000048c0


	//----- nvinfo : EIATTR_CRS_STACK_SIZE
	.align		4
.L_326:
        /*00a0*/ 	.byte	0x04, 0x1e
        /*00a2*/ 	.short	(.L_328 - .L_327)
.L_327:
        /*00a4*/ 	.word	0x00000000
.L_328:


//--------------------- .nv.info._ZN5flash32flash_fwd_splitkv_combine_kernelI23Flash_fwd_kernel_traitsILi256ELi64ELi64ELi4ELb0ELb0EN7cutlass10bfloat16_tE19Flash_kernel_traitsILi256ELi64ELi64ELi4ES3_EELi4ELi6ELb0EEEvNS_16Flash_fwd_paramsE --------------------------
	.section	.nv.info._ZN5flash32flash_fwd_splitkv_combine_kernelI23Flash_fwd_kernel_traitsILi256ELi64ELi64ELi4ELb0ELb0EN7cutlass10bfloat16_tE19Flash_kernel_traitsILi256ELi64ELi64ELi4ES3_EELi4ELi6ELb0EEEvNS_16Flash_fwd_paramsE,"",@"SHT_CUDA_INFO"
	.sectionflags	@""
	.align	4


	//----- nvinfo : EIATTR_CUDA_API_VERSION
	.align		4
        /*0000*/ 	.byte	0x04, 0x37
        /*0002*/ 	.short	(.L_330 - .L_329)
.L_329:
        /*0004*/ 	.word	0x00000082


	//----- nvinfo : EIATTR_SW2861232_WAR
	.align		4
.L_330:
        /*0008*/ 	.byte	0x01, 0x35
	.zero		2


	//----- nvinfo : EIATTR_PARAM_CBANK
	.align		4
        /*000c*/ 	.byte	0x04, 0x0a
        /*000e*/ 	.short	(.L_332 - .L_331)
	.align		4
.L_331:
        /*0010*/ 	.word	index@(.nv.constant0._ZN5flash32flash_fwd_splitkv_combine_kernelI23Flash_fwd_kernel_traitsILi256ELi64ELi64ELi4ELb0ELb0EN7cutlass10bfloat16_tE19Flash_kernel_traitsILi256ELi64ELi64ELi4ES3_EELi4ELi6ELb0EEEvNS_16Flash_fwd_paramsE)
        /*0014*/ 	.short	0x0160
        /*0016*/ 	.short	0x01d0


	//----- nvinfo : EIATTR_CBANK_PARAM_SIZE
	.align		4
.L_332:
        /*0018*/ 	.byte	0x03, 0x19
        /*001a*/ 	.short	0x01d0


	//----- nvinfo : EIATTR_KPARAM_INFO
	.align		4
        /*001c*/ 	.byte	0x04, 0x17
        /*001e*/ 	.short	(.L_334 - .L_333)
.L_333:
        /*0020*/ 	.word	0x00000000
        /*0024*/ 	.short	0x0000
        /*0026*/ 	.short	0x0000
        /*0028*/ 	.byte	0x00, 0xf0, 0x41, 0x07


	//----- nvinfo : EIATTR_MAXREG_COUNT
	.align		4
.L_334:
        /*002c*/ 	.byte	0x03, 0x1b
        /*002e*/ 	.short	0x00ff


	//----- nvinfo : EIATTR_NUM_BARRIERS
	.align		4
        /*0030*/ 	.byte	0x02, 0x4c
        /*0032*/ 	.byte	0x01
	.zero		1


	//----- nvinfo : EIATTR_MERCURY_ISA_VERSION
	.align		4
        /*0034*/ 	.byte	0x03, 0x5f
        /*0036*/ 	.short	0x0000


	//----- nvinfo : EIATTR_COOP_GROUP_MASK_REGIDS
	.align		4
        /*0038*/ 	.byte	0x04, 0x29
        /*003a*/ 	.short	(.L_336 - .L_335)


	//   ....[0]....
.L_335:
        /*003c*/ 	.word	0xffffffff


	//   ....[1]....
        /*0040*/ 	.word	0xffffffff


	//   ....[2]....
        /*0044*/ 	.word	0xffffffff


	//   ....[3]....
        /*0048*/ 	.word	0xffffffff


	//   ....[4]....
        /*004c*/ 	.word	0xffffffff


	//   ....[5]....
        /*0050*/ 	.word	0xffffffff


	//   ....[6]....
        /*0054*/ 	.word	0xffffffff


	//   ....[7]....
        /*0058*/ 	.word	0xffffffff


	//   ....[8]....
        /*005c*/ 	.word	0xffffffff


	//   ....[9]....
        /*0060*/ 	.word	0xffffffff


	//----- nvinfo : EIATTR_COOP_GROUP_INSTR_OFFSETS
	.align		4
.L_336:
        /*0064*/ 	.byte	0x04, 0x28
        /*0066*/ 	.short	(.L_338 - .L_337)


	//   ....[0]....
.L_337:
        /*0068*/ 	.word	0x000016f0


	//   ....[1]....
        /*006c*/ 	.word	0x00001710


	//   ....[2]....
        /*0070*/ 	.word	0x00001730


	//   ....[3]....
        /*0074*/ 	.word	0x00001760


	//   ....[4]....
        /*0078*/ 	.word	0x000017e0


	//   ....[5]....
        /*007c*/ 	.word	0x00001990


	//   ....[6]....
        /*0080*/ 	.word	0x00001a10


	//   ....[7]....
        /*0084*/ 	.word	0x00001ab0


	//   ....[8]....
        /*0088*/ 	.word	0x00001b50


	//   ....[9]....
        /*008c*/ 	.word	0x00001c40


	//----- nvinfo : EIATTR_EXIT_INSTR_OFFSETS
	.align		4
.L_338:
        /*0090*/ 	.byte	0x04, 0x1c
        /*0092*/ 	.short	(.L_340 - .L_339)


	//   ....[0]....
.L_339:
        /*0094*/ 	.word	0x00004030


	//   ....[1]....
        /*0098*/ 	.word	0x000044f0


	//   ....[2]....
        /*009c*/ 	.word	0x00004550


	//----- nvinfo : EIATTR_CRS_STACK_SIZE
	.align		4
.L_340:
        /*00a0*/ 	.byte	0x04, 0x1e
        /*00a2*/ 	.short	(.L_342 - .L_341)
.L_341:
        /*00a4*/ 	.word	0x00000000
.L_342:


//--------------------- .nv.info._ZN5flash32flash_fwd_splitkv_combine_kernelI23Flash_fwd_kernel_traitsILi256ELi64ELi64ELi4ELb0ELb0EN7cutlass10bfloat16_tE19Flash_kernel_traitsILi256ELi64ELi64ELi4ES3_EELi4ELi5ELb0EEEvNS_16Flash_fwd_paramsE --------------------------
	.section	.nv.info._ZN5flash32flash_fwd_splitkv_combine_kernelI23Flash_fwd_kernel_traitsILi256ELi64ELi64ELi4ELb0ELb0EN7cutlass10bfloat16_tE19Flash_kernel_traitsILi256ELi64ELi64ELi4ES3_EELi4ELi5ELb0EEEvNS_16Flash_fwd_paramsE,"",@"SHT_CUDA_INFO"
	.sectionflags	@""
	.align	4


	//----- nvinfo : EIATTR_CUDA_API_VERSION
	.align		4
        /*0000*/ 	.byte	0x04, 0x37
        /*0002*/ 	.short	(.L_344 - .L_343)
.L_343:
        /*0004*/ 	.word	0x00000082


	//----- nvinfo : EIATTR_SW2861232_WAR
	.align		4
.L_344:
        /*0008*/ 	.byte	0x01, 0x35
	.zero		2


	//----- nvinfo : EIATTR_PARAM_CBANK
	.align		4
        /*000c*/ 	.byte	0x04, 0x0a
        /*000e*/ 	.short	(.L_346 - .L_345)
	.align		4
.L_345:
        /*0010*/ 	.word	index@(.nv.constant0._ZN5flash32flash_fwd_splitkv_combine_kernelI23Flash_fwd_kernel_traitsILi256ELi64ELi64ELi4ELb0ELb0EN7cutlass10bfloat16_tE19Flash_kernel_traitsILi256ELi64ELi64ELi4ES3_EELi4ELi5ELb0EEEvNS_16Flash_fwd_paramsE)
        /*0014*/ 	.short	0x0160
        /*0016*/ 	.short	0x01d0


	//----- nvinfo : EIATTR_CBANK_PARAM_SIZE
	.align		4
.L_346:
        /*0018*/ 	.byte	0x03, 0x19
        /*001a*/ 	.short	0x01d0


	//----- nvinfo : EIATTR_KPARAM_INFO
	.align		4
        /*001c*/ 	.byte	0x04, 0x17
        /*001e*/ 	.short	(.L_348 - .L_347)
.L_347:
        /*0020*/ 	.word	0x00000000
        /*0024*/ 	.short	0x0000
        /*0026*/ 	.short	0x0000
        /*0028*/ 	.byte	0x00, 0xf0, 0x41, 0x07


	//----- nvinfo : EIATTR_MAXREG_COUNT
	.align		4
.L_348:
        /*002c*/ 	.byte	0x03, 0x1b
        /*002e*/ 	.short	0x00ff


	//----- nvinfo : EIATTR_NUM_BARRIERS
	.align		4
        /*0030*/ 	.byte	0x02, 0x4c
        /*0032*/ 	.byte	0x01
	.zero		1


	//----- nvinfo : EIATTR_MERCURY_ISA_VERSION
	.align		4
        /*0034*/ 	.byte	0x03, 0x5f
        /*0036*/ 	.short	0x0000


	//----- nvinfo : EIATTR_COOP_GROUP_MASK_REGIDS
	.align		4
        /*0038*/ 	.byte	0x04, 0x29
        /*003a*/ 	.short	(.L_350 - .L_349)


	//   ....[0]....
.L_349:
        /*003c*/ 	.word	0xffffffff


	//   ....[1]....
        /*0040*/ 	.word	0xffffffff


	//   ....[2]....
        /*0044*/ 	.word	0xffffffff


	//   ....[3]....
        /*0048*/ 	.word	0xffffffff


	//   ....[4]....
        /*004c*/ 	.word	0xffffffff


	//   ....[5]....
        /*0050*/ 	.word	0xffffffff


	//   ....[6]....
        /*0054*/ 	.word	0xffffffff


	//   ....[7]....
        /*0058*/ 	.word	0xffffffff


	//   ....[8]....
        /*005c*/ 	.word	0xffffffff


	//   ....[9]....
        /*0060*/ 	.word	0xffffffff


	//----- nvinfo : EIATTR_COOP_GROUP_INSTR_OFFSETS
	.align		4
.L_350:
        /*0064*/ 	.byte	0x04, 0x28
        /*0066*/ 	.short	(.L_352 - .L_351)


	//   ....[0]....
.L_351:
        /*0068*/ 	.word	0x00001c20


	//   ....[1]....
        /*006c*/ 	.word	0x00001c40


	//   ....[2]....
        /*0070*/ 	.word	0x00001c60


	//   ....[3]....
        /*0074*/ 	.word	0x00001c80


	//   ....[4]....
        /*0078*/ 	.word	0x00001ca0


	//   ....[5]....
        /*007c*/ 	.word	0x00001d10


	//   ....[6]....
        /*0080*/ 	.word	0x00001d30


	//   ....[7]....
        /*0084*/ 	.word	0x00001d60


	//   ....[8]....
        /*0088*/ 	.word	0x00001d80


	//   ....[9]....
        /*008c*/ 	.word	0x00001da0


	//----- nvinfo : EIATTR_EXIT_INSTR_OFFSETS
	.align		4
.L_352:
        /*0090*/ 	.byte	0x04, 0x1c
        /*0092*/ 	.short	(.L_354 - .L_353)


	//   ....[0]....
.L_353:
        /*0094*/ 	.word	0x00003f90


	//   ....[1]....
        /*0098*/ 	.word	0x00004450


	//   ....[2]....
        /*009c*/ 	.word	0x000044b0


	//----- nvinfo : EIATTR_CRS_STACK_SIZE
	.align		4
.L_354:
        /*00a0*/ 	.byte	0x04, 0x1e
        /*00a2*/ 	.short	(.L_356 - .L_355)
.L_355:
        /*00a4*/ 	.word	0x00000000
.L_356:


//--------------------- .nv.info._ZN5flash32flash_fwd_splitkv_combine_kernelI23Flash_fwd_kernel_traitsILi256ELi64ELi64ELi4ELb0ELb0EN7cutlass10bfloat16_tE19Flash_kernel_traitsILi256ELi64ELi64ELi4ES3_EELi4ELi4ELb0EEEvNS_16Flash_fwd_paramsE --------------------------
	.section	.nv.info._ZN5flash32flash_fwd_splitkv_combine_kernelI23Flash_fwd_kernel_traitsILi256ELi64ELi64ELi4ELb0ELb0EN7cutlass10bfloat16_tE19Flash_kernel_traitsILi256ELi64ELi64ELi4ES3_EELi4ELi4ELb0EEEvNS_16Flash_fwd_paramsE,"",@"SHT_CUDA_INFO"
	.sectionflags	@""
	.align	4


	//----- nvinfo : EIATTR_CUDA_API_VERSION
	.align		4
        /*0000*/ 	.byte	0x04, 0x37
        /*0002*/ 	.short	(.L_358 - .L_357)
.L_357:
        /*0004*/ 	.word	0x00000082


	//----- nvinfo : EIATTR_SW2861232_WAR
	.align		4
.L_358:
        /*0008*/ 	.byte	0x01, 0x35
	.zero		2


	//----- nvinfo : EIATTR_PARAM_CBANK
	.align		4
        /*000c*/ 	.byte	0x04, 0x0a
        /*000e*/ 	.short	(.L_360 - .L_359)
	.align		4
.L_359:
        /*0010*/ 	.word	index@(.nv.constant0._ZN5flash32flash_fwd_splitkv_combine_kernelI23Flash_fwd_kernel_traitsILi256ELi64ELi64ELi4ELb0ELb0EN7cutlass10bfloat16_tE19Flash_kernel_traitsILi256ELi64ELi64ELi4ES3_EELi4ELi4ELb0EEEvNS_16Flash_fwd_paramsE)
        /*0014*/ 	.short	0x0160
        /*0016*/ 	.short	0x01d0


	//----- nvinfo : EIATTR_CBANK_PARAM_SIZE
	.align		4
.L_360:
        /*0018*/ 	.byte	0x03, 0x19
        /*001a*/ 	.short	0x01d0


	//----- nvinfo : EIATTR_KPARAM_INFO
	.align		4
        /*001c*/ 	.byte	0x04, 0x17
        /*001e*/ 	.short	(.L_362 - .L_361)
.L_361:
        /*0020*/ 	.word	0x00000000
        /*0024*/ 	.short	0x0000
        /*0026*/ 	.short	0x0000
        /*0028*/ 	.byte	0x00, 0xf0, 0x41, 0x07


	//----- nvinfo : EIATTR_MAXREG_COUNT
	.align		4
.L_362:
        /*002c*/ 	.byte	0x03, 0x1b
        /*002e*/ 	.short	0x00ff


	//----- nvinfo : EIATTR_NUM_BARRIERS
	.align		4
        /*0030*/ 	.byte	0x02, 0x4c
        /*0032*/ 	.byte	0x01
	.zero		1


	//----- nvinfo : EIATTR_MERCURY_ISA_VERSION
	.align		4
        /*0034*/ 	.byte	0x03, 0x5f
        /*0036*/ 	.short	0x0000


	//----- nvinfo : EIATTR_COOP_GROUP_MASK_REGIDS
	.align		4
        /*0038*/ 	.byte	0x04, 0x29
        /*003a*/ 	.short	(.L_364 - .L_363)


	//   ....[0]....
.L_363:
        /*003c*/ 	.word	0xffffffff


	//   ....[1]....
        /*0040*/ 	.word	0xffffffff


	//   ....[2]....
        /*0044*/ 	.word	0xffffffff


	//   ....[3]....
        /*0048*/ 	.word	0xffffffff


	//   ....[4]....
        /*004c*/ 	.word	0xffffffff


	//   ....[5]....
        /*0050*/ 	.word	0xffffffff


	//   ....[6]....
        /*0054*/ 	.word	0xffffffff


	//   ....[7]....
        /*0058*/ 	.word	0xffffffff


	//----- nvinfo : EIATTR_COOP_GROUP_INSTR_OFFSETS
	.align		4
.L_364:
        /*005c*/ 	.byte	0x04, 0x28
        /*005e*/ 	.short	(.L_366 - .L_365)


	//   ....[0]....
.L_365:
        /*0060*/ 	.word	0x00001c20


	//   ....[1]....
        /*0064*/ 	.word	0x00001c40


	//   ....[2]....
        /*0068*/ 	.word	0x00001c60


	//   ....[3]....
        /*006c*/ 	.word	0x00001c80


	//   ....[4]....
        /*0070*/ 	.word	0x00001cf0


	//   ....[5]....
        /*0074*/ 	.word	0x00001d20


	//   ....[6]....
        /*0078*/ 	.word	0x00001d40


	//   ....[7]....
        /*007c*/ 	.word	0x00001d60


	//----- nvinfo : EIATTR_EXIT_INSTR_OFFSETS
	.align		4
.L_366:
        /*0080*/ 	.byte	0x04, 0x1c
        /*0082*/ 	.short	(.L_368 - .L_367)


	//   ....[0]....
.L_367:
        /*0084*/ 	.word	0x00003f80


	//   ....[1]....
        /*0088*/ 	.word	0x00004440


	//   ....[2]....
        /*008c*/ 	.word	0x000044a0


	//----- nvinfo : EIATTR_CRS_STACK_SIZE
	.align		4
.L_368:
        /*0090*/ 	.byte	0x04, 0x1e
        /*0092*/ 	.short	(.L_370 - .L_369)
.L_369:
        /*0094*/ 	.word	0x00000000
.L_370:


//--------------------- .nv.info._ZN5flash32flash_fwd_splitkv_combine_kernelI23Flash_fwd_kernel_traitsILi256ELi64ELi64ELi4ELb0ELb0EN7cutlass10bfloat16_tE19Flash_kernel_traitsILi256ELi64ELi64ELi4ES3_EELi4ELi3ELb0EEEvNS_16Flash_fwd_paramsE --------------------------
	.section	.nv.info._ZN5flash32flash_fwd_splitkv_combine_kernelI23Flash_fwd_kernel_traitsILi256ELi64ELi64ELi4ELb0ELb0EN7cutlass10bfloat16_tE19Flash_kernel_traitsILi256ELi64ELi64ELi4ES3_EELi4ELi3ELb0EEEvNS_16Flash_fwd_paramsE,"",@"SHT_CUDA_INFO"
	.sectionflags	@""
	.align	4


	//----- nvinfo : EIATTR_CUDA_API_VERSION
	.align		4
        /*0000*/ 	.byte	0x04, 0x37
        /*0002*/ 	.short	(.L_372 - .L_371)
.L_371:
        /*0004*/ 	.word	0x00000082


	//----- nvinfo : EIATTR_SW2861232_WAR
	.align		4
.L_372:
        /*0008*/ 	.byte	0x01, 0x35
	.zero		2


	//----- nvinfo : EIATTR_PARAM_CBANK
	.align		4
        /*000c*/ 	.byte	0x04, 0x0a
        /*000e*/ 	.short	(.L_374 - .L_373)
	.align		4
.L_373:
        /*0010*/ 	.word	index@(.nv.constant0._ZN5flash32flash_fwd_splitkv_combine_kernelI23Flash_fwd_kernel_traitsILi256ELi64ELi64ELi4ELb0ELb0EN7cutlass10bfloat16_tE19Flash_kernel_traitsILi256ELi64ELi64ELi4ES3_EELi4ELi3ELb0EEEvNS_16Flash_fwd_paramsE)
        /*0014*/ 	.short	0x0160
        /*0016*/ 	.short	0x01d0


	//----- nvinfo : EIATTR_CBANK_PARAM_SIZE
	.align		4
.L_374:
        /*0018*/ 	.byte	0x03, 0x19
        /*001a*/ 	.short	0x01d0


	//----- nvinfo : EIATTR_KPARAM_INFO
	.align		4
        /*001c*/ 	.byte	0x04, 0x17
        /*001e*/ 	.short	(.L_376 - .L_375)
.L_375:
        /*0020*/ 	.word	0x00000000
        /*0024*/ 	.short	0x0000
        /*0026*/ 	.short	0x0000
        /*0028*/ 	.byte	0x00, 0xf0, 0x41, 0x07


	//----- nvinfo : EIATTR_MAXREG_COUNT
	.align		4
.L_376:
        /*002c*/ 	.byte	0x03, 0x1b
        /*002e*/ 	.short	0x00ff


	//----- nvinfo : EIATTR_NUM_BARRIERS
	.align		4
        /*0030*/ 	.byte	0x02, 0x4c
        /*0032*/ 	.byte	0x01
	.zero		1


	//----- nvinfo : EIATTR_MERCURY_ISA_VERSION
	.align		4
        /*0034*/ 	.byte	0x03, 0x5f
        /*0036*/ 	.short	0x0000


	//----- nvinfo : EIATTR_COOP_GROUP_MASK_REGIDS
	.align		4
        /*0038*/ 	.byte	0x04, 0x29
        /*003a*/ 	.short	(.L_378 - .L_377)


	//   ....[0]....
.L_377:
        /*003c*/ 	.word	0xffffffff


	//   ....[1]....
        /*0040*/ 	.word	0xffffffff


	//   ....[2]....
        /*0044*/ 	.word	0xffffffff


	//   ....[3]....
        /*0048*/ 	.word	0xffffffff


	//   ....[4]....
        /*004c*/ 	.word	0xffffffff


	//   ....[5]....
        /*0050*/ 	.word	0xffffffff


	//----- nvinfo : EIATTR_COOP_GROUP_INSTR_OFFSETS
	.align		4
.L_378:
        /*0054*/ 	.byte	0x04, 0x28
        /*0056*/ 	.short	(.L_380 - .L_379)


	//   ....[0]....
.L_379:
        /*0058*/ 	.word	0x00001c20


	//   ....[1]....
        /*005c*/ 	.word	0x00001c40


	//   ....[2]....
        /*0060*/ 	.word	0x00001c70


	//   ....[3]....
        /*0064*/ 	.word	0x00001ce0


	//   ....[4]....
        /*0068*/ 	.word	0x00001d00


	//   ....[5]....
        /*006c*/ 	.word	0x00001d20


	//----- nvinfo : EIATTR_EXIT_INSTR_OFFSETS
	.align		4
.L_380:
        /*0070*/ 	.byte	0x04, 0x1c
        /*0072*/ 	.short	(.L_382 - .L_381)


	//   ....[0]....
.L_381:
        /*0074*/ 	.word	0x00003f40


	//   ....[1]....
        /*0078*/ 	.word	0x00004400


	//   ....[2]....
        /*007c*/ 	.word	0x00004460


	//----- nvinfo : EIATTR_CRS_STACK_SIZE
	.align		4
.L_382:
        /*0080*/ 	.byte	0x04, 0x1e
        /*0082*/ 	.short	(.L_384 - .L_383)
.L_383:
        /*0084*/ 	.word	0x00000000
.L_384:


//--------------------- .nv.info._ZN5flash32flash_fwd_splitkv_combine_kernelI23Flash_fwd_kernel_traitsILi256ELi64ELi64ELi4ELb0ELb0EN7cutlass10bfloat16_tE19Flash_kernel_traitsILi256ELi64ELi64ELi4ES3_EELi4ELi2ELb0EEEvNS_16Flash_fwd_paramsE --------------------------
	.section	.nv.info._ZN5flash32flash_fwd_splitkv_combine_kernelI23Flash_fwd_kernel_traitsILi256ELi64ELi64ELi4ELb0ELb0EN7cutlass10bfloat16_tE19Flash_kernel_traitsILi256ELi64ELi64ELi4ES3_EELi4ELi2ELb0EEEvNS_16Flash_fwd_paramsE,"",@"SHT_CUDA_INFO"
	.sectionflags	@""
	.align	4


	//----- nvinfo : EIATTR_CUDA_API_VERSION
	.align		4
        /*0000*/ 	.byte	0x04, 0x37
        /*0002*/ 	.short	(.L_386 - .L_385)
.L_385:
        /*0004*/ 	.word	0x00000082


	//----- nvinfo : EIATTR_SW2861232_WAR
	.align		4
.L_386:
        /*0008*/ 	.byte	0x01, 0x35
	.zero		2


	//----- nvinfo : EIATTR_PARAM_CBANK
	.align		4
        /*000c*/ 	.byte	0x04, 0x0a
        /*000e*/ 	.short	(.L_388 - .L_387)
	.align		4
.L_387:
        /*0010*/ 	.word	index@(.nv.constant0._ZN5flash32flash_fwd_splitkv_combine_kernelI23Flash_fwd_kernel_traitsILi256ELi64ELi64ELi4ELb0ELb0EN7cutlass10bfloat16_tE19Flash_kernel_traitsILi256ELi64ELi64ELi4ES3_EELi4ELi2ELb0EEEvNS_16Flash_fwd_paramsE)
        /*0014*/ 	.short	0x0160
        /*0016*/ 	.short	0x01d0


	//----- nvinfo : EIATTR_CBANK_PARAM_SIZE
	.align		4
.L_388:
        /*0018*/ 	.byte	0x03, 0x19
        /*001a*/ 	.short	0x01d0


	//----- nvinfo : EIATTR_KPARAM_INFO
	.align		4
        /*001c*/ 	.byte	0x04, 0x17
        /*001e*/ 	.short	(.L_390 - .L_389)
.L_389:
        /*0020*/ 	.word	0x00000000
        /*0024*/ 	.short	0x0000
        /*0026*/ 	.short	0x0000
        /*0028*/ 	.byte	0x00, 0xf0, 0x41, 0x07


	//----- nvinfo : EIATTR_MAXREG_COUNT
	.align		4
.L_390:
        /*002c*/ 	.byte	0x03, 0x1b
        /*002e*/ 	.short	0x00ff


	//----- nvinfo : EIATTR_NUM_BARRIERS
	.align		4
        /*0030*/ 	.byte	0x02, 0x4c
        /*0032*/ 	.byte	0x01
	.zero		1


	//----- nvinfo : EIATTR_MERCURY_ISA_VERSION
	.align		4
        /*0034*/ 	.byte	0x03, 0x5f
        /*0036*/ 	.short	0x0000


	//----- nvinfo : EIATTR_COOP_GROUP_MASK_REGIDS
	.align		4
        /*0038*/ 	.byte	0x04, 0x29
        /*003a*/ 	.short	(.L_392 - .L_391)


	//   ....[0]....
.L_391:
        /*003c*/ 	.word	0xffffffff


	//   ....[1]....
        /*0040*/ 	.word	0xffffffff


	//   ....[2]....
        /*0044*/ 	.word	0xffffffff


	//   ....[3]....
        /*0048*/ 	.word	0xffffffff


	//----- nvinfo : EIATTR_COOP_GROUP_INSTR_OFFSETS
	.align		4
.L_392:
        /*004c*/ 	.byte	0x04, 0x28
        /*004e*/ 	.short	(.L_394 - .L_393)


	//   ....[0]....
.L_393:
        /*0050*/ 	.word	0x00001bf0


	//   ....[1]....
        /*0054*/ 	.word	0x00001c10


	//   ....[2]....
        /*0058*/ 	.word	0x00001c80


	//   ....[3]....
        /*005c*/ 	.word	0x00001ca0


	//----- nvinfo : EIATTR_EXIT_INSTR_OFFSETS
	.align		4
.L_394:
        /*0060*/ 	.byte	0x04, 0x1c
        /*0062*/ 	.short	(.L_396 - .L_395)


	//   ....[0]....
.L_395:
        /*0064*/ 	.word	0x00003e80


	//   ....[1]....
        /*0068*/ 	.word	0x00004340


	//   ....[2]....
        /*006c*/ 	.word	0x000043a0


	//----- nvinfo : EIATTR_CRS_STACK_SIZE
	.align		4
.L_396:
        /*0070*/ 	.byte	0x04, 0x1e
        /*0072*/ 	.short	(.L_398 - .L_397)
.L_397:
        /*0074*/ 	.word	0x00000000
.L_398:


//--------------------- .nv.info._ZN5flash32flash_fwd_splitkv_combine_kernelI23Flash_fwd_kernel_traitsILi256ELi64ELi64ELi4ELb0ELb0EN7cutlass10bfloat16_tE19Flash_kernel_traitsILi256ELi64ELi64ELi4ES3_EELi4ELi1ELb0EEEvNS_16Flash_fwd_paramsE --------------------------
	.section	.nv.info._ZN5flash32flash_fwd_splitkv_combine_kernelI23Flash_fwd_kernel_traitsILi256ELi64ELi64ELi4ELb0ELb0EN7cutlass10bfloat16_tE19Flash_kernel_traitsILi256ELi64ELi64ELi4ES3_EELi4ELi1ELb0EEEvNS_16Flash_fwd_paramsE,"",@"SHT_CUDA_INFO"
	.sectionflags	@""
	.align	4


	//----- nvinfo : EIATTR_CUDA_API_VERSION
	.align		4
        /*0000*/ 	.byte	0x04, 0x37
        /*0002*/ 	.short	(.L_400 - .L_399)
.L_399:
        /*0004*/ 	.word	0x00000082


	//----- nvinfo : EIATTR_SW2861232_WAR
	.align		4
.L_400:
        /*0008*/ 	.byte	0x01, 0x35
	.zero		2


	//----- nvinfo : EIATTR_PARAM_CBANK
	.align		4
        /*000c*/ 	.byte	0x04, 0x0a
        /*000e*/ 	.short	(.L_402 - .L_401)
	.align		4
.L_401:
        /*0010*/ 	.word	index@(.nv.constant0._ZN5flash32flash_fwd_splitkv_combine_kernelI23Flash_fwd_kernel_traitsILi256ELi64ELi64ELi4ELb0ELb0EN7cutlass10bfloat16_tE19Flash_kernel_traitsILi256ELi64ELi64ELi4ES3_EELi4ELi1ELb0EEEvNS_16Flash_fwd_paramsE)
        /*0014*/ 	.short	0x0160
        /*0016*/ 	.short	0x01d0


	//----- nvinfo : EIATTR_CBANK_PARAM_SIZE
	.align		4
.L_402:
        /*0018*/ 	.byte	0x03, 0x19
        /*001a*/ 	.short	0x01d0


	//----- nvinfo : EIATTR_KPARAM_INFO
	.align		4
        /*001c*/ 	.byte	0x04, 0x17
        /*001e*/ 	.short	(.L_404 - .L_403)
.L_403:
        /*0020*/ 	.word	0x00000000
        /*0024*/ 	.short	0x0000
        /*0026*/ 	.short	0x0000
        /*0028*/ 	.byte	0x00, 0xf0, 0x41, 0x07


	//----- nvinfo : EIATTR_MAXREG_COUNT
	.align		4
.L_404:
        /*002c*/ 	.byte	0x03, 0x1b
        /*002e*/ 	.short	0x00ff


	//----- nvinfo : EIATTR_NUM_BARRIERS
	.align		4
        /*0030*/ 	.byte	0x02, 0x4c
        /*0032*/ 	.byte	0x01
	.zero		1


	//----- nvinfo : EIATTR_MERCURY_ISA_VERSION
	.align		4
        /*0034*/ 	.byte	0x03, 0x5f
        /*0036*/ 	.short	0x0000


	//----- nvinfo : EIATTR_COOP_GROUP_MASK_REGIDS
	.align		4
        /*0038*/ 	.byte	0x04, 0x29
        /*003a*/ 	.short	(.L_406 - .L_405)


	//   ....[0]....
.L_405:
        /*003c*/ 	.word	0xffffffff


	//   ....[1]....
        /*0040*/ 	.word	0xffffffff


	//----- nvinfo : EIATTR_COOP_GROUP_INSTR_OFFSETS
	.align		4
.L_406:
        /*0044*/ 	.byte	0x04, 0x28
        /*0046*/ 	.short	(.L_408 - .L_407)


	//   ....[0]....
.L_407:
        /*0048*/ 	.word	0x00001c70


	//   ....[1]....
        /*004c*/ 	.word	0x00001d00


	//----- nvinfo : EIATTR_EXIT_INSTR_OFFSETS
	.align		4
.L_408:
        /*0050*/ 	.byte	0x04, 0x1c
        /*0052*/ 	.short	(.L_410 - .L_409)


	//   ....[0]....
.L_409:
        /*0054*/ 	.word	0x00003ee0


	//   ....[1]....
        /*0058*/ 	.word	0x00004380


	//   ....[2]....
        /*005c*/ 	.word	0x000043e0


	//----- nvinfo : EIATTR_CRS_STACK_SIZE
	.align		4
.L_410:
        /*0060*/ 	.byte	0x04, 0x1e
        /*0062*/ 	.short	(.L_412 - .L_411)
.L_411:
        /*0064*/ 	.word	0x00000000
.L_412:


//--------------------- .nv.info._ZN5flash32flash_fwd_splitkv_combine_kernelI23Flash_fwd_kernel_traitsILi256ELi64ELi64ELi4ELb0ELb0EN7cutlass10bfloat16_tE19Flash_kernel_traitsILi256ELi64ELi64ELi4ES3_EELi4ELi7ELb1EEEvNS_16Flash_fwd_paramsE --------------------------
	.section	.nv.info._ZN5flash32flash_fwd_splitkv_combine_kernelI23Flash_fwd_kernel_traitsILi256ELi64ELi64ELi4ELb0ELb0EN7cutlass10bfloat16_tE19Flash_kernel_traitsILi256ELi64ELi64ELi4ES3_EELi4ELi7ELb1EEEvNS_16Flash_fwd_paramsE,"",@"SHT_CUDA_INFO"
	.sectionflags	@""
	.align	4


	//----- nvinfo : EIATTR_CUDA_API_VERSION
	.align		4
        /*0000*/ 	.byte	0x04, 0x37
        /*0002*/ 	.short	(.L_414 - .L_413)
.L_413:
        /*0004*/ 	.word	0x00000082


	//----- nvinfo : EIATTR_SW2861232_WAR
	.align		4
.L_414:
        /*0008*/ 	.byte	0x01, 0x35
	.zero		2


	//----- nvinfo : EIATTR_PARAM_CBANK
	.align		4
        /*000c*/ 	.byte	0x04, 0x0a
        /*000e*/ 	.short	(.L_416 - .L_415)
	.align		4
.L_415:
        /*0010*/ 	.word	index@(.nv.constant0._ZN5flash32flash_fwd_splitkv_combine_kernelI23Flash_fwd_kernel_traitsILi256ELi64ELi64ELi4ELb0ELb0EN7cutlass10bfloat16_tE19Flash_kernel_traitsILi256ELi64ELi64ELi4ES3_EELi4ELi7ELb1EEEvNS_16Flash_fwd_paramsE)
        /*0014*/ 	.short	0x0160
        /*0016*/ 	.short	0x01d0


	//----- nvinfo : EIATTR_CBANK_PARAM_SIZE
	.align		4
.L_416:
        /*0018*/ 	.byte	0x03, 0x19
        /*001a*/ 	.short	0x01d0


	//----- nvinfo : EIATTR_KPARAM_INFO
	.align		4
        /*001c*/ 	.byte	0x04, 0x17
        /*001e*/ 	.short	(.L_418 - .L_417)
.L_417:
        /*0020*/ 	.word	0x00000000
        /*0024*/ 	.short	0x0000
        /*0026*/ 	.short	0x0000
        /*0028*/ 	.byte	0x00, 0xf0, 0x41, 0x07


	//----- nvinfo : EIATTR_MAXREG_COUNT
	.align		4
.L_418:
        /*002c*/ 	.byte	0x03, 0x1b
        /*002e*/ 	.short	0x00ff


	//----- nvinfo : EIATTR_NUM_BARRIERS
	.align		4
        /*0030*/ 	.byte	0x02, 0x4c
        /*0032*/ 	.byte	0x01
	.zero		1


	//----- nvinfo : EIATTR_MERCURY_ISA_VERSION
	.align		4
        /*0034*/ 	.byte	0x03, 0x5f
        /*0036*/ 	.short	0x0000


	//----- nvinfo : EIATTR_COOP_GROUP_MASK_REGIDS
	.align		4
        /*0038*/ 	.byte	0x04, 0x29
        /*003a*/ 	.short	(.L_420 - .L_419)


	//   ....[0]....
.L_419:
        /*003c*/ 	.word	0xffffffff


	//   ....[1]....
        /*0040*/ 	.word	0xffffffff


	//   ....[2]....
        /*0044*/ 	.word	0xffffffff


	//   ....[3]....
        /*0048*/ 	.word	0xffffffff


	//   ....[4]....
        /*004c*/ 	.word	0xffffffff


	//   ....[5]....
        /*0050*/ 	.word	0xffffffff


	//   ....[6]....
        /*0054*/ 	.word	0xffffffff


	//   ....[7]....
        /*0058*/ 	.word	0xffffffff


	//   ....[8]....
        /*005c*/ 	.word	0xffffffff


	//   ....[9]....
        /*0060*/ 	.word	0xffffffff


	//----- nvinfo : EIATTR_COOP_GROUP_INSTR_OFFSETS
	.align		4
.L_420:
        /*0064*/ 	.byte	0x04, 0x28
        /*0066*/ 	.short	(.L_422 - .L_421)


	//   ....[0]....
.L_421:
        /*0068*/ 	.word	0x00001ab0


	//   ....[1]....
        /*006c*/ 	.word	0x00001ad0


	//   ....[2]....
        /*0070*/ 	.word	0x00001af0


	//   ....[3]....
        /*0074*/ 	.word	0x00001b10


	//   ....[4]....
        /*0078*/ 	.word	0x00001b30


	//   ....[5]....
        /*007c*/ 	.word	0x00001c90


	//   ....[6]....
        /*0080*/ 	.word	0x00001ce0


	//   ....[7]....
        /*0084*/ 	.word	0x00001da0


	//   ....[8]....
        /*0088*/ 	.word	0x00001e20


	//   ....[9]....
        /*008c*/ 	.word	0x00001ef0


	//----- nvinfo : EIATTR_EXIT_INSTR_OFFSETS
	.align		4
.L_422:
        /*0090*/ 	.byte	0x04, 0x1c
        /*0092*/ 	.short	(.L_424 - .L_423)


	//   ....[0]....
.L_423:
        /*0094*/ 	.word	0x00004910


	//   ....[1]....
        /*0098*/ 	.word	0x00004e10


	//----- nvinfo : EIATTR_CRS_STACK_SIZE
	.align		4
.L_424:
        /*009c*/ 	.byte	0x04, 0x1e
        /*009e*/ 	.short	(.L_426 - .L_425)
.L_425:
        /*00a0*/ 	.word	0x00000000
.L_426:


//--------------------- .nv.info._ZN5flash32flash_fwd_splitkv_combine_kernelI23Flash_fwd_kernel_traitsILi256ELi64ELi64ELi4ELb0ELb0EN7cutlass10bfloat16_tE19Flash_kernel_traitsILi256ELi64ELi64ELi4ES3_EELi4ELi6ELb1EEEvNS_16Flash_fwd_paramsE --------------------------
	.section	.nv.info._ZN5flash32flash_fwd_splitkv_combine_kernelI23Flash_fwd_kernel_traitsILi256ELi64ELi64ELi4ELb0ELb0EN7cutlass10bfloat16_tE19Flash_kernel_traitsILi256ELi64ELi64ELi4ES3_EELi4ELi6ELb1EEEvNS_16Flash_fwd_paramsE,"",@"SHT_CUDA_INFO"
	.sectionflags	@""
	.align	4


	//----- nvinfo : EIATTR_CUDA_API_VERSION
	.align		4
        /*0000*/ 	.byte	0x04, 0x37
        /*0002*/ 	.short	(.L_428 - .L_427)
.L_427:
        /*0004*/ 	.word	0x00000082


	//----- nvinfo : EIATTR_SW2861232_WAR
	.align		4
.L_428:
        /*0008*/ 	.byte	0x01, 0x35
	.zero		2


	//----- nvinfo : EIATTR_PARAM_CBANK
	.align		4
        /*000c*/ 	.byte	0x04, 0x0a
        /*000e*/ 	.short	(.L_430 - .L_429)
	.align		4
.L_429:
        /*0010*/ 	.word	index@(.nv.constant0._ZN5flash32flash_fwd_splitkv_combine_kernelI23Flash_fwd_kernel_traitsILi256ELi64ELi64ELi4ELb0ELb0EN7cutlass10bfloat16_tE19Flash_kernel_traitsILi256ELi64ELi64ELi4ES3_EELi4ELi6ELb1EEEvNS_16Flash_fwd_paramsE)
        /*0014*/ 	.short	0x0160
        /*0016*/ 	.short	0x01d0


	//----- nvinfo : EIATTR_CBANK_PARAM_SIZE
	.align		4
.L_430:
        /*0018*/ 	.byte	0x03, 0x19
        /*001a*/ 	.short	0x01d0


	//----- nvinfo : EIATTR_KPARAM_INFO
	.align		4
        /*001c*/ 	.byte	0x04, 0x17
        /*001e*/ 	.short	(.L_432 - .L_431)
.L_431:
        /*0020*/ 	.word	0x00000000
        /*0024*/ 	.short	0x0000
        /*0026*/ 	.short	0x0000
        /*0028*/ 	.byte	0x00, 0xf0, 0x41, 0x07


	//----- nvinfo : EIATTR_MAXREG_COUNT
	.align		4
.L_432:
        /*002c*/ 	.byte	0x03, 0x1b
        /*002e*/ 	.short	0x00ff


	//----- nvinfo : EIATTR_NUM_BARRIERS
	.align		4
        /*0030*/ 	.byte	0x02, 0x4c
        /*0032*/ 	.byte	0x01
	.zero		1


	//----- nvinfo : EIATTR_MERCURY_ISA_VERSION
	.align		4
        /*0034*/ 	.byte	0x03, 0x5f
        /*0036*/ 	.short	0x0000


	//----- nvinfo : EIATTR_COOP_GROUP_MASK_REGIDS
	.align		4
        /*0038*/ 	.byte	0x04, 0x29
        /*003a*/ 	.short	(.L_434 - .L_433)


	//   ....[0]....
.L_433:
        /*003c*/ 	.word	0xffffffff


	//   ....[1]....
        /*0040*/ 	.word	0xffffffff


	//   ....[2]....
        /*0044*/ 	.word	0xffffffff


	//   ....[3]....
        /*0048*/ 	.word	0xffffffff


	//   ....[4]....
        /*004c*/ 	.word	0xffffffff


	//   ....[5]....
        /*0050*/ 	.word	0xffffffff


	//   ....[6]....
        /*0054*/ 	.word	0xffffffff


	//   ....[7]....
        /*0058*/ 	.word	0xffffffff


	//   ....[8]....
        /*005c*/ 	.word	0xffffffff


	//   ....[9]....
        /*0060*/ 	.word	0xffffffff


	//----- nvinfo : EIATTR_COOP_GROUP_INSTR_OFFSETS
	.align		4
.L_434:
        /*0064*/ 	.byte	0x04, 0x28
        /*0066*/ 	.short	(.L_436 - .L_435)


	//   ....[0]....
.L_435:
        /*0068*/ 	.word	0x000016f0


	//   ....[1]....
        /*006c*/ 	.word	0x00001710


	//   ....[2]....
        /*0070*/ 	.word	0x00001730


	//   ....[3]....
        /*0074*/ 	.word	0x00001760


	//   ....[4]....
        /*0078*/ 	.word	0x000017e0


	//   ....[5]....
        /*007c*/ 	.word	0x00001990


	//   ....[6]....
        /*0080*/ 	.word	0x00001a10


	//   ....[7]....
        /*0084*/ 	.word	0x00001ab0


	//   ....[8]....
        /*0088*/ 	.word	0x00001b50


	//   ....[9]....
        /*008c*/ 	.word	0x00001c40


	//----- nvinfo : EIATTR_EXIT_INSTR_OFFSETS
	.align		4
.L_436:
        /*0090*/ 	.byte	0x04, 0x1c
        /*0092*/ 	.short	(.L_438 - .L_437)


	//   ....[0]....
.L_437:
        /*0094*/ 	.word	0x000045a0


	//   ....[1]....
        /*0098*/ 	.word	0x00004aa0


	//----- nvinfo : EIATTR_CRS_STACK_SIZE
	.align		4
.L_438:
        /*009c*/ 	.byte	0x04, 0x1e
        /*009e*/ 	.short	(.L_440 - .L_439)
.L_439:
        /*00a0*/ 	.word	0x00000000
.L_440:


//--------------------- .nv.info._ZN5flash32flash_fwd_splitkv_combine_kernelI23Flash_fwd_kernel_traitsILi256ELi64ELi64ELi4ELb0ELb0EN7cutlass10bfloat16_tE19Flash_kernel_traitsILi256ELi64ELi64ELi4ES3_EELi4ELi5ELb1EEEvNS_16Flash_fwd_paramsE --------------------------
	.section	.nv.info._ZN5flash32flash_fwd_splitkv_combine_kernelI23Flash_fwd_kernel_traitsILi256ELi64ELi64ELi4ELb0ELb0EN7cutlass10bfloat16_tE19Flash_kernel_traitsILi256ELi64ELi64ELi4ES3_EELi4ELi5ELb1EEEvNS_16Flash_fwd_paramsE,"",@"SHT_CUDA_INFO"
	.sectionflags	@""
	.align	4


	//----- nvinfo : EIATTR_CUDA_API_VERSION
	.align		4
        /*0000*/ 	.byte	0x04, 0x37
        /*0002*/ 	.short	(.L_442 - .L_441)
.L_441:
        /*0004*/ 	.word	0x00000082


	//----- nvinfo : EIATTR_SW2861232_WAR
	.align		4
.L_442:
        /*0008*/ 	.byte	0x01, 0x35
	.zero		2


	//----- nvinfo : EIATTR_PARAM_CBANK
	.align		4
        /*000c*/ 	.byte	0x04, 0x0a
        /*000e*/ 	.short	(.L_444 - .L_443)
	.align		4
.L_443:
        /*0010*/ 	.word	index@(.nv.constant0._ZN5flash32flash_fwd_splitkv_combine_kernelI23Flash_fwd_kernel_traitsILi256ELi64ELi64ELi4ELb0ELb0EN7cutlass10bfloat16_tE19Flash_kernel_traitsILi256ELi64ELi64ELi4ES3_EELi4ELi5ELb1EEEvNS_16Flash_fwd_paramsE)
        /*0014*/ 	.short	0x0160
        /*0016*/ 	.short	0x01d0


	//----- nvinfo : EIATTR_CBANK_PARAM_SIZE
	.align		4
.L_444:
        /*0018*/ 	.byte	0x03, 0x19
        /*001a*/ 	.short	0x01d0


	//----- nvinfo : EIATTR_KPARAM_INFO
	.align		4
        /*001c*/ 	.byte	0x04, 0x17
        /*001e*/ 	.short	(.L_446 - .L_445)
.L_445:
        /*0020*/ 	.word	0x00000000
        /*0024*/ 	.short	0x0000
        /*0026*/ 	.short	0x0000
        /*0028*/ 	.byte	0x00, 0xf0, 0x41, 0x07


	//----- nvinfo : EIATTR_MAXREG_COUNT
	.align		4
.L_446:
        /*002c*/ 	.byte	0x03, 0x1b
        /*002e*/ 	.short	0x00ff


	//----- nvinfo : EIATTR_NUM_BARRIERS
	.align		4
        /*0030*/ 	.byte	0x02, 0x4c
        /*0032*/ 	.byte	0x01
	.zero		1


	//----- nvinfo : EIATTR_MERCURY_ISA_VERSION
	.align		4
        /*0034*/ 	.byte	0x03, 0x5f
        /*0036*/ 	.short	0x0000


	//----- nvinfo : EIATTR_COOP_GROUP_MASK_REGIDS
	.align		4
        /*0038*/ 	.byte	0x04, 0x29
        /*003a*/ 	.short	(.L_448 - .L_447)


	//   ....[0]....
.L_447:
        /*003c*/ 	.word	0xffffffff


	//   ....[1]....
        /*0040*/ 	.word	0xffffffff


	//   ....[2]....
        /*0044*/ 	.word	0xffffffff


	//   ....[3]....
        /*0048*/ 	.word	0xffffffff


	//   ....[4]....
        /*004c*/ 	.word	0xffffffff


	//   ....[5]....
        /*0050*/ 	.word	0xffffffff


	//   ....[6]....
        /*0054*/ 	.word	0xffffffff


	//   ....[7]....
        /*0058*/ 	.word	0xffffffff


	//   ....[8]....
        /*005c*/ 	.word	0xffffffff


	//   ....[9]....
        /*0060*/ 	.word	0xffffffff


	//----- nvinfo : EIATTR_COOP_GROUP_INSTR_OFFSETS
	.align		4
.L_448:
        /*0064*/ 	.byte	0x04, 0x28
        /*0066*/ 	.short	(.L_450 - .L_449)


	//   ....[0]....
.L_449:
        /*0068*/ 	.word	0x00001c20


	//   ....[1]....
        /*006c*/ 	.word	0x00001c40


	//   ....[2]....
        /*0070*/ 	.word	0x00001c60


	//   ....[3]....
        /*0074*/ 	.word	0x00001c80


	//   ....[4]....
        /*0078*/ 	.word	0x00001ca0


	//   ....[5]....
        /*007c*/ 	.word	0x00001d10


	//   ....[6]....
        /*0080*/ 	.word	0x00001d30


	//   ....[7]....
        /*0084*/ 	.word	0x00001d60


	//   ....[8]....
        /*0088*/ 	.word	0x00001d80


	//   ....[9]....
        /*008c*/ 	.word	0x00001da0


	//----- nvinfo : EIATTR_EXIT_INSTR_OFFSETS
	.align		4
.L_450:
        /*0090*/ 	.byte	0x04, 0x1c
        /*0092*/ 	.short	(.L_452 - .L_451)


	//   ....[0]....
.L_451:
        /*0094*/ 	.word	0x00004530


	//   ....[1]....
        /*0098*/ 	.word	0x00004a30


	//----- nvinfo : EIATTR_CRS_STACK_SIZE
	.align		4
.L_452:
        /*009c*/ 	.byte	0x04, 0x1e
        /*009e*/ 	.short	(.L_454 - .L_453)
.L_453:
        /*00a0*/ 	.word	0x00000000
.L_454:


//--------------------- .nv.info._ZN5flash32flash_fwd_splitkv_combine_kernelI23Flash_fwd_kernel_traitsILi256ELi64ELi64ELi4ELb0ELb0EN7cutlass10bfloat16_tE19Flash_kernel_traitsILi256ELi64ELi64ELi4ES3_EELi4ELi4ELb1EEEvNS_16Flash_fwd_paramsE --------------------------
	.section	.nv.info._ZN5flash32flash_fwd_splitkv_combine_kernelI23Flash_fwd_kernel_traitsILi256ELi64ELi64ELi4ELb0ELb0EN7cutlass10bfloat16_tE19Flash_kernel_traitsILi256ELi64ELi64ELi4ES3_EELi4ELi4ELb1EEEvNS_16Flash_fwd_paramsE,"",@"SHT_CUDA_INFO"
	.sectionflags	@""
	.align	4


	//----- nvinfo : EIATTR_CUDA_API_VERSION
	.align		4
        /*0000*/ 	.byte	0x04, 0x37
        /*0002*/ 	.short	(.L_456 - .L_455)
.L_455:
        /*0004*/ 	.word	0x00000082


	//----- nvinfo : EIATTR_SW2861232_WAR
	.align		4
.L_456:
        /*0008*/ 	.byte	0x01, 0x35
	.zero		2


	//----- nvinfo : EIATTR_PARAM_CBANK
	.align		4
        /*000c*/ 	.byte	0x04, 0x0a
        /*000e*/ 	.short	(.L_458 - .L_457)
	.align		4
.L_457:
        /*0010*/ 	.word	index@(.nv.constant0._ZN5flash32flash_fwd_splitkv_combine_kernelI23Flash_fwd_kernel_traitsILi256ELi64ELi64ELi4ELb0ELb0EN7cutlass10bfloat16_tE19Flash_kernel_traitsILi256ELi64ELi64ELi4ES3_EELi4ELi4ELb1EEEvNS_16Flash_fwd_paramsE)
        /*0014*/ 	.short	0x0160
        /*0016*/ 	.short	0x01d0


	//----- nvinfo : EIATTR_CBANK_PARAM_SIZE
	.align		4
.L_458:
        /*0018*/ 	.byte	0x03, 0x19
        /*001a*/ 	.short	0x01d0


	//----- nvinfo : EIATTR_KPARAM_INFO
	.align		4
        /*001c*/ 	.byte	0x04, 0x17
        /*001e*/ 	.short	(.L_460 - .L_459)
.L_459:
        /*0020*/ 	.word	0x00000000
        /*0024*/ 	.short	0x0000
        /*0026*/ 	.short	0x0000
        /*0028*/ 	.byte	0x00, 0xf0, 0x41, 0x07


	//----- nvinfo : EIATTR_MAXREG_COUNT
	.align		4
.L_460:
        /*002c*/ 	.byte	0x03, 0x1b
        /*002e*/ 	.short	0x00ff


	//----- nvinfo : EIATTR_NUM_BARRIERS
	.align		4
        /*0030*/ 	.byte	0x02, 0x4c
        /*0032*/ 	.byte	0x01
	.zero		1


	//----- nvinfo : EIATTR_MERCURY_ISA_VERSION
	.align		4
        /*0034*/ 	.byte	0x03, 0x5f
        /*0036*/ 	.short	0x0000


	//----- nvinfo : EIATTR_COOP_GROUP_MASK_REGIDS
	.align		4
        /*0038*/ 	.byte	0x04, 0x29
        /*003a*/ 	.short	(.L_462 - .L_461)


	//   ....[0]....
.L_461:
        /*003c*/ 	.word	0xffffffff


	//   ....[1]....
        /*0040*/ 	.word	0xffffffff


	//   ....[2]....
        /*0044*/ 	.word	0xffffffff


	//   ....[3]....
        /*0048*/ 	.word	0xffffffff


	//   ....[4]....
        /*004c*/ 	.word	0xffffffff


	//   ....[5]....
        /*0050*/ 	.word	0xffffffff


	//   ....[6]....
        /*0054*/ 	.word	0xffffffff


	//   ....[7]....
        /*0058*/ 	.word	0xffffffff


	//----- nvinfo : EIATTR_COOP_GROUP_INSTR_OFFSETS
	.align		4
.L_462:
        /*005c*/ 	.byte	0x04, 0x28
        /*005e*/ 	.short	(.L_464 - .L_463)


	//   ....[0]....
.L_463:
        /*0060*/ 	.word	0x00001c20


	//   ....[1]....
        /*0064*/ 	.word	0x00001c40


	//   ....[2]....
        /*0068*/ 	.word	0x00001c60


	//   ....[3]....
        /*006c*/ 	.word	0x00001c80


	//   ....[4]....
        /*0070*/ 	.word	0x00001cf0


	//   ....[5]....
        /*0074*/ 	.word	0x00001d20


	//   ....[6]....
        /*0078*/ 	.word	0x00001d40


	//   ....[7]....
        /*007c*/ 	.word	0x00001d60


	//----- nvinfo : EIATTR_EXIT_INSTR_OFFSETS
	.align		4
.L_464:
        /*0080*/ 	.byte	0x04, 0x1c
        /*0082*/ 	.short	(.L_466 - .L_465)


	//   ....[0]....
.L_465:
        /*0084*/ 	.word	0x00004500


	//   ....[1]....
        /*0088*/ 	.word	0x00004a00


	//----- nvinfo : EIATTR_CRS_STACK_SIZE
	.align		4
.L_466:
        /*008c*/ 	.byte	0x04, 0x1e
        /*008e*/ 	.short	(.L_468 - .L_467)
.L_467:
        /*0090*/ 	.word	0x00000000
.L_468:


//--------------------- .nv.info._ZN5flash32flash_fwd_splitkv_combine_kernelI23Flash_fwd_kernel_traitsILi256ELi64ELi64ELi4ELb0ELb0EN7cutlass10bfloat16_tE19Flash_kernel_traitsILi256ELi64ELi64ELi4ES3_EELi4ELi3ELb1EEEvNS_16Flash_fwd_paramsE --------------------------
	.section	.nv.info._ZN5flash32flash_fwd_splitkv_combine_kernelI23Flash_fwd_kernel_traitsILi256ELi64ELi64ELi4ELb0ELb0EN7cutlass10bfloat16_tE19Flash_kernel_traitsILi256ELi64ELi64ELi4ES3_EELi4ELi3ELb1EEEvNS_16Flash_fwd_paramsE,"",@"SHT_CUDA_INFO"
	.sectionflags	@""
	.align	4


	//----- nvinfo : EIATTR_CUDA_API_VERSION
	.align		4
        /*0000*/ 	.byte	0x04, 0x37
        /*0002*/ 	.short	(.L_470 - .L_469)
.L_469:
        /*0004*/ 	.word	0x00000082


	//----- nvinfo : EIATTR_SW2861232_WAR
	.align		4
.L_470:
        /*0008*/ 	.byte	0x01, 0x35
	.zero		2


	//----- nvinfo : EIATTR_PARAM_CBANK
	.align		4
        /*000c*/ 	.byte	0x04, 0x0a
        /*000e*/ 	.short	(.L_472 - .L_471)
	.align		4
.L_471:
        /*0010*/ 	.word	index@(.nv.constant0._ZN5flash32flash_fwd_splitkv_combine_kernelI23Flash_fwd_kernel_traitsILi256ELi64ELi64ELi4ELb0ELb0EN7cutlass10bfloat16_tE19Flash_kernel_traitsILi256ELi64ELi64ELi4ES3_EELi4ELi3ELb1EEEvNS_16Flash_fwd_paramsE)
        /*0014*/ 	.short	0x0160
        /*0016*/ 	.short	0x01d0


	//----- nvinfo : EIATTR_CBANK_PARAM_SIZE
	.align		4
.L_472:
        /*0018*/ 	.byte	0x03, 0x19
        /*001a*/ 	.short	0x01d0


	//----- nvinfo : EIATTR_KPARAM_INFO
	.align		4
        /*001c*/ 	.byte	0x04, 0x17
        /*001e*/ 	.short	(.L_474 - .L_473)
.L_473:
        /*0020*/ 	.word	0x00000000
        /*0024*/ 	.short	0x0000
        /*0026*/ 	.short	0x0000
        /*0028*/ 	.byte	0x00, 0xf0, 0x41, 0x07


	//----- nvinfo : EIATTR_MAXREG_COUNT
	.align		4
.L_474:
        /*002c*/ 	.byte	0x03, 0x1b
        /*002e*/ 	.short	0x00ff


	//----- nvinfo : EIATTR_NUM_BARRIERS
	.align		4
        /*0030*/ 	.byte	0x02, 0x4c
        /*0032*/ 	.byte	0x01
	.zero		1


	//----- nvinfo : EIATTR_MERCURY_ISA_VERSION
	.align		4
        /*0034*/ 	.byte	0x03, 0x5f
        /*0036*/ 	.short	0x0000


	//----- nvinfo : EIATTR_COOP_GROUP_MASK_REGIDS
	.align		4
        /*0038*/ 	.byte	0x04, 0x29
        /*003a*/ 	.short	(.L_476 - .L_475)


	//   ....[0]....
.L_475:
        /*003c*/ 	.word	0xffffffff


	//   ....[1]....
        /*0040*/ 	.word	0xffffffff


	//   ....[2]....
        /*0044*/ 	.word	0xffffffff


	//   ....[3]....
        /*0048*/ 	.word	0xffffffff


	//   ....[4]....
        /*004c*/ 	.word	0xffffffff


	//   ....[5]....
        /*0050*/ 	.word	0xffffffff


	//----- nvinfo : EIATTR_COOP_GROUP_INSTR_OFFSETS
	.align		4
.L_476:
        /*0054*/ 	.byte	0x04, 0x28
        /*0056*/ 	.short	(.L_478 - .L_477)


	//   ....[0]....
.L_477:
        /*0058*/ 	.word	0x00001c20


	//   ....[1]....
        /*005c*/ 	.word	0x00001c40


	//   ....[2]....
        /*0060*/ 	.word	0x00001c70


	//   ....[3]....
        /*0064*/ 	.word	0x00001ce0


	//   ....[4]....
        /*0068*/ 	.word	0x00001d00


	//   ....[5]....
        /*006c*/ 	.word	0x00001d20


	//----- nvinfo : EIATTR_EXIT_INSTR_OFFSETS
	.align		4
.L_478:
        /*0070*/ 	.byte	0x04, 0x1c
        /*0072*/ 	.short	(.L_480 - .L_479)


	//   ....[0]....
.L_479:
        /*0074*/ 	.word	0x000044c0


	//   ....[1]....
        /*0078*/ 	.word	0x000049c0


	//----- nvinfo : EIATTR_CRS_STACK_SIZE
	.align		4
.L_480:
        /*007c*/ 	.byte	0x04, 0x1e
        /*007e*/ 	.short	(.L_482 - .L_481)
.L_481:
        /*0080*/ 	.word	0x00000000
.L_482:


//--------------------- .nv.info._ZN5flash32flash_fwd_splitkv_combine_kernelI23Flash_fwd_kernel_traitsILi256ELi64ELi64ELi4ELb0ELb0EN7cutlass10bfloat16_tE19Flash_kernel_traitsILi256ELi64ELi64ELi4ES3_EELi4ELi2ELb1EEEvNS_16Flash_fwd_paramsE --------------------------
	.section	.nv.info._ZN5flash32flash_fwd_splitkv_combine_kernelI23Flash_fwd_kernel_traitsILi256ELi64ELi64ELi4ELb0ELb0EN7cutlass10bfloat16_tE19Flash_kernel_traitsILi256ELi64ELi64ELi4ES3_EELi4ELi2ELb1EEEvNS_16Flash_fwd_paramsE,"",@"SHT_CUDA_INFO"
	.sectionflags	@""
	.align	4


	//----- nvinfo : EIATTR_CUDA_API_VERSION
	.align		4
        /*0000*/ 	.byte	0x04, 0x37
        /*0002*/ 	.short	(.L_484 - .L_483)
.L_483:
        /*0004*/ 	.word	0x00000082


	//----- nvinfo : EIATTR_SW2861232_WAR
	.align		4
.L_484:
        /*0008*/ 	.byte	0x01, 0x35
	.zero		2


	//----- nvinfo : EIATTR_PARAM_CBANK
	.align		4
        /*000c*/ 	.byte	0x04, 0x0a
        /*000e*/ 	.short	(.L_486 - .L_485)
	.align		4
.L_485:
        /*0010*/ 	.word	index@(.nv.constant0._ZN5flash32flash_fwd_splitkv_combine_kernelI23Flash_fwd_kernel_traitsILi256ELi64ELi64ELi4ELb0ELb0EN7cutlass10bfloat16_tE19Flash_kernel_traitsILi256ELi64ELi64ELi4ES3_EELi4ELi2ELb1EEEvNS_16Flash_fwd_paramsE)
        /*0014*/ 	.short	0x0160
        /*0016*/ 	.short	0x01d0


	//----- nvinfo : EIATTR_CBANK_PARAM_SIZE
	.align		4
.L_486:
        /*0018*/ 	.byte	0x03, 0x19
        /*001a*/ 	.short	0x01d0


	//----- nvinfo : EIATTR_KPARAM_INFO
	.align		4
        /*001c*/ 	.byte	0x04, 0x17
        /*001e*/ 	.short	(.L_488 - .L_487)
.L_487:
        /*0020*/ 	.word	0x00000000
        /*0024*/ 	.short	0x0000
        /*0026*/ 	.short	0x0000
        /*0028*/ 	.byte	0x00, 0xf0, 0x41, 0x07


	//----- nvinfo : EIATTR_MAXREG_COUNT
	.align		4
.L_488:
        /*002c*/ 	.byte	0x03, 0x1b
        /*002e*/ 	.short	0x00ff


	//----- nvinfo : EIATTR_NUM_BARRIERS
	.align		4
        /*0030*/ 	.byte	0x02, 0x4c
        /*0032*/ 	.byte	0x01
	.zero		1


	//----- nvinfo : EIATTR_MERCURY_ISA_VERSION
	.align		4
        /*0034*/ 	.byte	0x03, 0x5f
        /*0036*/ 	.short	0x0000


	//----- nvinfo : EIATTR_COOP_GROUP_MASK_REGIDS
	.align		4
        /*0038*/ 	.byte	0x04, 0x29
        /*003a*/ 	.short	(.L_490 - .L_489)


	//   ....[0]....
.L_489:
        /*003c*/ 	.word	0xffffffff


	//   ....[1]....
        /*0040*/ 	.word	0xffffffff


	//   ....[2]....
        /*0044*/ 	.word	0xffffffff


	//   ....[3]....
        /*0048*/ 	.word	0xffffffff


	//----- nvinfo : EIATTR_COOP_GROUP_INSTR_OFFSETS
	.align		4
.L_490:
        /*004c*/ 	.byte	0x04, 0x28
        /*004e*/ 	.short	(.L_492 - .L_491)


	//   ....[0]....
.L_491:
        /*0050*/ 	.word	0x00001bf0


	//   ....[1]....
        /*0054*/ 	.word	0x00001c10


	//   ....[2]....
        /*0058*/ 	.word	0x00001c80


	//   ....[3]....
        /*005c*/ 	.word	0x00001ca0


	//----- nvinfo : EIATTR_EXIT_INSTR_OFFSETS
	.align		4
.L_492:
        /*0060*/ 	.byte	0x04, 0x1c
        /*0062*/ 	.short	(.L_494 - .L_493)


	//   ....[0]....
.L_493:
        /*0064*/ 	.word	0x00004400


	//   ....[1]....
        /*0068*/ 	.word	0x00004900


	//----- nvinfo : EIATTR_CRS_STACK_SIZE
	.align		4
.L_494:
        /*006c*/ 	.byte	0x04, 0x1e
        /*006e*/ 	.short	(.L_496 - .L_495)
.L_495:
        /*0070*/ 	.word	0x00000000
.L_496:


//--------------------- .nv.info._ZN5flash32flash_fwd_splitkv_combine_kernelI23Flash_fwd_kernel_traitsILi256ELi64ELi64ELi4ELb0ELb0EN7cutlass10bfloat16_tE19Flash_kernel_traitsILi256ELi64ELi64ELi4ES3_EELi4ELi1ELb1EEEvNS_16Flash_fwd_paramsE --------------------------
	.section	.nv.info._ZN5flash32flash_fwd_splitkv_combine_kernelI23Flash_fwd_kernel_traitsILi256ELi64ELi64ELi4ELb0ELb0EN7cutlass10bfloat16_tE19Flash_kernel_traitsILi256ELi64ELi64ELi4ES3_EELi4ELi1ELb1EEEvNS_16Flash_fwd_paramsE,"",@"SHT_CUDA_INFO"
	.sectionflags	@""
	.align	4


	//----- nvinfo : EIATTR_CUDA_API_VERSION
	.align		4
        /*0000*/ 	.byte	0x04, 0x37
        /*0002*/ 	.short	(.L_498 - .L_497)
.L_497:
        /*0004*/ 	.word	0x00000082


	//----- nvinfo : EIATTR_SW2861232_WAR
	.align		4
.L_498:
        /*0008*/ 	.byte	0x01, 0x35
	.zero		2


	//----- nvinfo : EIATTR_PARAM_CBANK
	.align		4
        /*000c*/ 	.byte	0x04, 0x0a
        /*000e*/ 	.short	(.L_500 - .L_499)
	.align		4
.L_499:
        /*0010*/ 	.word	index@(.nv.constant0._ZN5flash32flash_fwd_splitkv_combine_kernelI23Flash_fwd_kernel_traitsILi256ELi64ELi64ELi4ELb0ELb0EN7cutlass10bfloat16_tE19Flash_kernel_traitsILi256ELi64ELi64ELi4ES3_EELi4ELi1ELb1EEEvNS_16Flash_fwd_paramsE)
        /*0014*/ 	.short	0x0160
        /*0016*/ 	.short	0x01d0


	//----- nvinfo : EIATTR_CBANK_PARAM_SIZE
	.align		4
.L_500:
        /*0018*/ 	.byte	0x03, 0x19
        /*001a*/ 	.short	0x01d0


	//----- nvinfo : EIATTR_KPARAM_INFO
	.align		4
        /*001c*/ 	.byte	0x04, 0x17
        /*001e*/ 	.short	(.L_502 - .L_501)
.L_501:
        /*0020*/ 	.word	0x00000000
        /*0024*/ 	.short	0x0000
        /*0026*/ 	.short	0x0000
        /*0028*/ 	.byte	0x00, 0xf0, 0x41, 0x07


	//----- nvinfo : EIATTR_MAXREG_COUNT
	.align		4
.L_502:
        /*002c*/ 	.byte	0x03, 0x1b
        /*002e*/ 	.short	0x00ff


	//----- nvinfo : EIATTR_NUM_BARRIERS
	.align		4
        /*0030*/ 	.byte	0x02, 0x4c
        /*0032*/ 	.byte	0x01
	.zero		1


	//----- nvinfo : EIATTR_MERCURY_ISA_VERSION
	.align		4
        /*0034*/ 	.byte	0x03, 0x5f
        /*0036*/ 	.short	0x0000


	//----- nvinfo : EIATTR_COOP_GROUP_MASK_REGIDS
	.align		4
        /*0038*/ 	.byte	0x04, 0x29
        /*003a*/ 	.short	(.L_504 - .L_503)


	//   ....[0]....
.L_503:
        /*003c*/ 	.word	0xffffffff


	//   ....[1]....
        /*0040*/ 	.word	0xffffffff


	//----- nvinfo : EIATTR_COOP_GROUP_INSTR_OFFSETS
	.align		4
.L_504:
        /*0044*/ 	.byte	0x04, 0x28
        /*0046*/ 	.short	(.L_506 - .L_505)


	//   ....[0]....
.L_505:
        /*0048*/ 	.word	0x00001ca0


	//   ....[1]....
        /*004c*/ 	.word	0x00001d10


	//----- nvinfo : EIATTR_EXIT_INSTR_OFFSETS
	.align		4
.L_506:
        /*0050*/ 	.byte	0x04, 0x1c
        /*0052*/ 	.short	(.L_508 - .L_507)


	//   ....[0]....
.L_507:
        /*0054*/ 	.word	0x00004470


	//   ....[1]....
        /*0058*/ 	.word	0x00004950


	//----- nvinfo : EIATTR_CRS_STACK_SIZE
	.align		4
.L_508:
        /*005c*/ 	.byte	0x04, 0x1e
        /*005e*/ 	.short	(.L_510 - .L_509)
.L_509:
        /*0060*/ 	.word	0x00000000
.L_510:


//--------------------- .nv.info._ZN5flash24flash_fwd_splitkv_kernelI23Flash_fwd_kernel_traitsILi256ELi64ELi64ELi4ELb0ELb0EN7cutlass10bfloat16_tE19Flash_kernel_traitsILi256ELi64ELi64ELi4ES3_EELb1ELb0ELb0ELb0ELb0ELb0ELb0ELb0EEEvNS_16Flash_fwd_paramsE --------------------------
	.section	.nv.info._ZN5flash24flash_fwd_splitkv_kernelI23Flash_fwd_kernel_traitsILi256ELi64ELi64ELi4ELb0ELb0EN7cutlass10bfloat16_tE19Flash_kernel_traitsILi256ELi64ELi64ELi4ES3_EELb1ELb0ELb0ELb0ELb0ELb0ELb0ELb0EEEvNS_16Flash_fwd_paramsE,"",@"SHT_CUDA_INFO"
	.sectionflags	@""
	.align	4


	//----- nvinfo : EIATTR_CUDA_API_VERSION
	.align		4
        /*0000*/ 	.byte	0x04, 0x37
        /*0002*/ 	.short	(.L_512 - .L_511)
.L_511:
        /*0004*/ 	.word	0x00000082


	//----- nvinfo : EIATTR_SW2861232_WAR
	.align		4
.L_512:
        /*0008*/ 	.byte	0x01, 0x35
	.zero		2


	//----- nvinfo : EIATTR_PARAM_CBANK
	.align		4
        /*000c*/ 	.byte	0x04, 0x0a
        /*000e*/ 	.short	(.L_514 - .L_513)
	.align		4
.L_513:
        /*0010*/ 	.word	index@(.nv.constant0._ZN5flash24flash_fwd_splitkv_kernelI23Flash_fwd_kernel_traitsILi256ELi64ELi64ELi4ELb0ELb0EN7cutlass10bfloat16_tE19Flash_kernel_traitsILi256ELi64ELi64ELi4ES3_EELb1ELb0ELb0ELb0ELb0ELb0ELb0ELb0EEEvNS_16Flash_fwd_paramsE)
        /*0014*/ 	.short	0x0160
        /*0016*/ 	.short	0x01d0


	//----- nvinfo : EIATTR_CBANK_PARAM_SIZE
	.align		4
.L_514:
        /*0018*/ 	.byte	0x03, 0x19
        /*001a*/ 	.short	0x01d0


	//----- nvinfo : EIATTR_KPARAM_INFO
	.align		4
        /*001c*/ 	.byte	0x04, 0x17
        /*001e*/ 	.short	(.L_516 - .L_515)
.L_515:
        /*0020*/ 	.word	0x00000000
        /*0024*/ 	.short	0x0000
        /*0026*/ 	.short	0x0000
        /*0028*/ 	.byte	0x00, 0xf0, 0x41, 0x07


	//----- nvinfo : EIATTR_MAXREG_COUNT
	.align		4
.L_516:
        /*002c*/ 	.byte	0x03, 0x1b
        /*002e*/ 	.short	0x00ff


	//----- nvinfo : EIATTR_NUM_BARRIERS
	.align		4
        /*0030*/ 	.byte	0x02, 0x4c
        /*0032*/ 	.byte	0x01
	.zero		1


	//----- nvinfo : EIATTR_MERCURY_ISA_VERSION
	.align		4
        /*0034*/ 	.byte	0x03, 0x5f
        /*0036*/ 	.short	0x0000


	//----- nvinfo : EIATTR_INT_WARP_WIDE_INSTR_OFFSETS
	.align		4
        /*0038*/ 	.byte	0x04, 0x31
        /*003a*/ 	.short	(.L_518 - .L_517)


	//   ....[0]....
.L_517:
        /*003c*/ 	.word	0x0000a410


	//----- nvinfo : EIATTR_COOP_GROUP_MASK_REGIDS
	.align		4
.L_518:
        /*0040*/ 	.byte	0x04, 0x29
        /*0042*/ 	.short	(.L_520 - .L_519)


	//   ....[0]....
.L_519:
        /*0044*/ 	.word	0xffffffff


	//   ....[1]....
        /*0048*/ 	.word	0xffffffff


	//   ....[2]....
        /*004c*/ 	.word	0xffffffff


	//   ....[3]....
        /*0050*/ 	.word	0xffffffff


	//   ....[4]....
        /*0054*/ 	.word	0xffffffff


	//   ....[5]....
        /*0058*/ 	.word	0xffffffff


	//   ....[6]....
        /*005c*/ 	.word	0xffffffff


	//   ....[7]....
        /*0060*/ 	.word	0xffffffff


	//   ....[8]....
        /*0064*/ 	.word	0xffffffff


	//   ....[9]....
        /*0068*/ 	.word	0xffffffff


	//   ....[10]....
        /*006c*/ 	.word	0xffffffff


	//   ....[11]....
        /*0070*/ 	.word	0xffffffff


	//   ....[12]....
        /*0074*/ 	.word	0xffffffff


	//   ....[13]....
        /*0078*/ 	.word	0xffffffff


	//   ....[14]....
        /*007c*/ 	.word	0xffffffff


	//   ....[15]....
        /*0080*/ 	.word	0xffffffff


	//----- nvinfo : EIATTR_COOP_GROUP_INSTR_OFFSETS
	.align		4
.L_520:
        /*0084*/ 	.byte	0x04, 0x28
        /*0086*/ 	.short	(.L_522 - .L_521)


	//   ....[0]....
.L_521:
        /*0088*/ 	.word	0x000069e0


	//   ....[1]....
        /*008c*/ 	.word	0x00006aa0


	//   ....[2]....
        /*0090*/ 	.word	0x00006ab0


	//   ....[3]....
        /*0094*/ 	.word	0x00006ae0


	//   ....[4]....
        /*0098*/ 	.word	0x0000afa0


	//   ....[5]....
        /*009c*/ 	.word	0x0000afb0


	//   ....[6]....
        /*00a0*/ 	.word	0x0000afe0


	//   ....[7]....
        /*00a4*/ 	.word	0x0000aff0


	//   ....[8]....
        /*00a8*/ 	.word	0x0000f720


	//   ....[9]....
        /*00ac*/ 	.word	0x0000f740


	//   ....[10]....
        /*00b0*/ 	.word	0x0000f770


	//   ....[11]....
        /*00b4*/ 	.word	0x0000f780


	//   ....[12]....
        /*00b8*/ 	.word	0x00011350


	//   ....[13]....
        /*00bc*/ 	.word	0x00011390


	//   ....[14]....
        /*00c0*/ 	.word	0x00011450


	//   ....[15]....
        /*00c4*/ 	.word	0x00011480


	//----- nvinfo : EIATTR_EXIT_INSTR_OFFSETS
	.align		4
.L_522:
        /*00c8*/ 	.byte	0x04, 0x1c
        /*00ca*/ 	.short	(.L_524 - .L_523)


	//   ....[0]....
.L_523:
        /*00cc*/ 	.word	0x000004c0


	//   ....[1]....
        /*00d0*/ 	.word	0x00000f50


	//   ....[2]....
        /*00d4*/ 	.word	0x00000f80


	//   ....[3]....
        /*00d8*/ 	.word	0x000130e0


	//   ....[4]....
        /*00dc*/ 	.word	0x000131f0


	//   ....[5]....
        /*00e0*/ 	.word	0x00013210


	//----- nvinfo : EIATTR_CTAIDZ_USED
	.align		4
.L_524:
        /*00e4*/ 	.byte	0x01, 0x04
	.zero		2


	//----- nvinfo : EIATTR_CRS_STACK_SIZE
	.align		4
        /*00e8*/ 	.byte	0x04, 0x1e
        /*00ea*/ 	.short	(.L_526 - .L_525)
.L_525:
        /*00ec*/ 	.word	0x00000000
.L_526:


//--------------------- .nv.info._ZN5flash24flash_fwd_splitkv_kernelI23Flash_fwd_kernel_traitsILi256ELi64ELi64ELi4ELb0ELb0EN7cutlass10bfloat16_tE19Flash_kernel_traitsILi256ELi64ELi64ELi4ES3_EELb1ELb0ELb0ELb0ELb0ELb1ELb0ELb0EEEvNS_16Flash_fwd_paramsE --------------------------
	.section	.nv.info._ZN5flash24flash_fwd_splitkv_kernelI23Flash_fwd_kernel_traitsILi256ELi64ELi64ELi4ELb0ELb0EN7cutlass10bfloat16_tE19Flash_kernel_traitsILi256ELi64ELi64ELi4ES3_EELb1ELb0ELb0ELb0ELb0ELb1ELb0ELb0EEEvNS_16Flash_fwd_paramsE,"",@"SHT_CUDA_INFO"
	.sectionflags	@""
	.align	4


	//----- nvinfo : EIATTR_CUDA_API_VERSION
	.align		4
        /*0000*/ 	.byte	0x04, 0x37
        /*0002*/ 	.short	(.L_528 - .L_527)
.L_527:
        /*0004*/ 	.word	0x00000082


	//----- nvinfo : EIATTR_SW2861232_WAR
	.align		4
.L_528:
        /*0008*/ 	.byte	0x01, 0x35
	.zero		2


	//----- nvinfo : EIATTR_PARAM_CBANK
	.align		4
        /*000c*/ 	.byte	0x04, 0x0a
        /*000e*/ 	.short	(.L_530 - .L_529)
	.align		4
.L_529:
        /*0010*/ 	.word	index@(.nv.constant0._ZN5flash24flash_fwd_splitkv_kernelI23Flash_fwd_kernel_traitsILi256ELi64ELi64ELi4ELb0ELb0EN7cutlass10bfloat16_tE19Flash_kernel_traitsILi256ELi64ELi64ELi4ES3_EELb1ELb0ELb0ELb0ELb0ELb1ELb0ELb0EEEvNS_16Flash_fwd_paramsE)
        /*0014*/ 	.short	0x0160
        /*0016*/ 	.short	0x01d0


	//----- nvinfo : EIATTR_CBANK_PARAM_SIZE
	.align		4
.L_530:
        /*0018*/ 	.byte	0x03, 0x19
        /*001a*/ 	.short	0x01d0


	//----- nvinfo : EIATTR_KPARAM_INFO
	.align		4
        /*001c*/ 	.byte	0x04, 0x17
        /*001e*/ 	.short	(.L_532 - .L_531)
.L_531:
        /*0020*/ 	.word	0x00000000
        /*0024*/ 	.short	0x0000
        /*0026*/ 	.short	0x0000
        /*0028*/ 	.byte	0x00, 0xf0, 0x41, 0x07


	//----- nvinfo : EIATTR_MAXREG_COUNT
	.align		4
.L_532:
        /*002c*/ 	.byte	0x03, 0x1b
        /*002e*/ 	.short	0x00ff


	//----- nvinfo : EIATTR_NUM_BARRIERS
	.align		4
        /*0030*/ 	.byte	0x02, 0x4c
        /*0032*/ 	.byte	0x01
	.zero		1


	//----- nvinfo : EIATTR_ANNOTATIONS
	.align		4
        /*0034*/ 	.byte	0x04, 0x55
        /*0036*/ 	.short	(.L_534 - .L_533)


	//   ....[0]....
.L_533:
        /*0038*/ 	.word	0x00000001
        /*003c*/ 	.byte	0x50, 0x7e, 0x00, 0x00, 0x01, 0x00, 0x00, 0x00, 0x80, 0x80, 0x00, 0x00, 0x01, 0x00, 0x00, 0x00
        /*004c*/ 	.byte	0xc0, 0xd1, 0x00, 0x00, 0x01, 0x00, 0x00, 0x00, 0x50, 0xd3, 0x00, 0x00, 0x01, 0x00, 0x00, 0x00
        /*005c*/ 	.byte	0x10, 0x02, 0x01, 0x00, 0x01, 0x00, 0x00, 0x00, 0x20, 0x04, 0x01, 0x00, 0x01, 0x00, 0x00, 0x00
        /*006c*/ 	.byte	0xf0, 0x1b, 0x01, 0x00, 0x01, 0x00, 0x00, 0x00, 0x70, 0x1c, 0x01, 0x00, 0x01, 0x00, 0x00, 0x00
        /*007c*/ 	.byte	0xe0, 0x1f, 0x01, 0x00, 0x01, 0x00, 0x00, 0x00, 0x20, 0x20, 0x01, 0x00


	//----- nvinfo : EIATTR_MERCURY_ISA_VERSION
	.align		4
.L_534:
        /*0088*/ 	.byte	0x03, 0x5f
        /*008a*/ 	.short	0x0000


	//----- nvinfo : EIATTR_INT_WARP_WIDE_INSTR_OFFSETS
	.align		4
        /*008c*/ 	.byte	0x04, 0x31
        /*008e*/ 	.short	(.L_536 - .L_535)


	//   ....[0]....
.L_535:
        /*0090*/ 	.word	0x0000ac40


	//----- nvinfo : EIATTR_COOP_GROUP_MASK_REGIDS
	.align		4
.L_536:
        /*0094*/ 	.byte	0x04, 0x29
        /*0096*/ 	.short	(.L_538 - .L_537)


	//   ....[0]....
.L_537:
        /*0098*/ 	.word	0xffffffff


	//   ....[1]....
        /*009c*/ 	.word	0xffffffff


	//   ....[2]....
        /*00a0*/ 	.word	0xffffffff


	//   ....[3]....
        /*00a4*/ 	.word	0xffffffff


	//   ....[4]....
        /*00a8*/ 	.word	0xffffffff


	//   ....[5]....
        /*00ac*/ 	.word	0xffffffff


	//   ....[6]....
        /*00b0*/ 	.word	0xffffffff


	//   ....[7]....
        /*00b4*/ 	.word	0xffffffff


	//   ....[8]....
        /*00b8*/ 	.word	0xffffffff


	//   ....[9]....
        /*00bc*/ 	.word	0xffffffff


	//   ....[10]....
        /*00c0*/ 	.word	0xffffffff


	//   ....[11]....
        /*00c4*/ 	.word	0xffffffff


	//   ....[12]....
        /*00c8*/ 	.word	0xffffffff


	//   ....[13]....
        /*00cc*/ 	.word	0xffffffff


	//   ....[14]....
        /*00d0*/ 	.word	0xffffffff


	//   ....[15]....
        /*00d4*/ 	.word	0xffffffff


	//----- nvinfo : EIATTR_COOP_GROUP_INSTR_OFFSETS
	.align		4
.L_538:
        /*00d8*/ 	.byte	0x04, 0x28
        /*00da*/ 	.short	(.L_540 - .L_539)


	//   ....[0]....
.L_539:
        /*00dc*/ 	.word	0x00006e80


	//   ....[1]....
        /*00e0*/ 	.word	0x00006ea0


	//   ....[2]....
        /*00e4*/ 	.word	0x00006ec0


	//   ....[3]....
        /*00e8*/ 	.word	0x00006ee0


	//   ....[4]....
        /*00ec*/ 	.word	0x0000b7d0


	//   ....[5]....
        /*00f0*/ 	.word	0x0000b7e0


	//   ....[6]....
        /*00f4*/ 	.word	0x0000b810


	//   ....[7]....
        /*00f8*/ 	.word	0x0000b820


	//   ....[8]....
        /*00fc*/ 	.word	0x00010360


	//   ....[9]....
        /*0100*/ 	.word	0x00010380


	//   ....[10]....
        /*0104*/ 	.word	0x000103a0


	//   ....[11]....
        /*0108*/ 	.word	0x000103c0


	//   ....[12]....
        /*010c*/ 	.word	0x000121b0


	//   ....[13]....
        /*0110*/ 	.word	0x000121c0


	//   ....[14]....
        /*0114*/ 	.word	0x000121f0


	//   ....[15]....
        /*0118*/ 	.word	0x00012210


	//----- nvinfo : EIATTR_EXIT_INSTR_OFFSETS
	.align		4
.L_540:
        /*011c*/ 	.byte	0x04, 0x1c
        /*011e*/ 	.short	(.L_542 - .L_541)


	//   ....[0]....
.L_541:
        /*0120*/ 	.word	0x000004d0


	//   ....[1]....
        /*0124*/ 	.word	0x00000f60


	//   ....[2]....
        /*0128*/ 	.word	0x00000f90


	//   ....[3]....
        /*012c*/ 	.word	0x00013d90


	//   ....[4]....
        /*0130*/ 	.word	0x00013ea0


	//   ....[5]....
        /*0134*/ 	.word	0x00013ec0


	//----- nvinfo : EIATTR_CTAIDZ_USED
	.align		4
.L_542:
        /*0138*/ 	.byte	0x01, 0x04
	.zero		2


	//----- nvinfo : EIATTR_CRS_STACK_SIZE
	.align		4
        /*013c*/ 	.byte	0x04, 0x1e
        /*013e*/ 	.short	(.L_544 - .L_543)
.L_543:
        /*0140*/ 	.word	0x00000000
.L_544:


//--------------------- .nv.info._ZN5flash24flash_fwd_splitkv_kernelI23Flash_fwd_kernel_traitsILi256ELi64ELi64ELi4ELb0ELb0EN7cutlass10bfloat16_tE19Flash_kernel_traitsILi256ELi64ELi64ELi4ES3_EELb1ELb0ELb0ELb0ELb0ELb0ELb0ELb1EEEvNS_16Flash_fwd_paramsE --------------------------
	.section	.nv.info._ZN5flash24flash_fwd_splitkv_kernelI23Flash_fwd_kernel_traitsILi256ELi64ELi64ELi4ELb0ELb0EN7cutlass10bfloat16_tE19Flash_kernel_traitsILi256ELi64ELi64ELi4ES3_EELb1ELb0ELb0ELb0ELb0ELb0ELb0ELb1EEEvNS_16Flash_fwd_paramsE,"",@"SHT_CUDA_INFO"
	.sectionflags	@""
	.align	4


	//----- nvinfo : EIATTR_CUDA_API_VERSION
	.align		4
        /*0000*/ 	.byte	0x04, 0x37
        /*0002*/ 	.short	(.L_546 - .L_545)
.L_545:
        /*0004*/ 	.word	0x00000082


	//----- nvinfo : EIATTR_SW2861232_WAR
	.align		4
.L_546:
        /*0008*/ 	.byte	0x01, 0x35
	.zero		2


	//----- nvinfo : EIATTR_PARAM_CBANK
	.align		4
        /*000c*/ 	.byte	0x04, 0x0a
        /*000e*/ 	.short	(.L_548 - .L_547)
	.align		4
.L_547:
        /*0010*/ 	.word	index@(.nv.constant0._ZN5flash24flash_fwd_splitkv_kernelI23Flash_fwd_kernel_traitsILi256ELi64ELi64ELi4ELb0ELb0EN7cutlass10bfloat16_tE19Flash_kernel_traitsILi256ELi64ELi64ELi4ES3_EELb1ELb0ELb0ELb0ELb0ELb0ELb0ELb1EEEvNS_16Flash_fwd_paramsE)
        /*0014*/ 	.short	0x0160
        /*0016*/ 	.short	0x01d0


	//----- nvinfo : EIATTR_CBANK_PARAM_SIZE
	.align		4
.L_548:
        /*0018*/ 	.byte	0x03, 0x19
        /*001a*/ 	.short	0x01d0


	//----- nvinfo : EIATTR_KPARAM_INFO
	.align		4
        /*001c*/ 	.byte	0x04, 0x17
        /*001e*/ 	.short	(.L_550 - .L_549)
.L_549:
        /*0020*/ 	.word	0x00000000
        /*0024*/ 	.short	0x0000
        /*0026*/ 	.short	0x0000
        /*0028*/ 	.byte	0x00, 0xf0, 0x41, 0x07


	//----- nvinfo : EIATTR_MAXREG_COUNT
	.align		4
.L_550:
        /*002c*/ 	.byte	0x03, 0x1b
        /*002e*/ 	.short	0x00ff


	//----- nvinfo : EIATTR_NUM_BARRIERS
	.align		4
        /*0030*/ 	.byte	0x02, 0x4c
        /*0032*/ 	.byte	0x01
	.zero		1


	//----- nvinfo : EIATTR_ANNOTATIONS
	.align		4
        /*0034*/ 	.byte	0x04, 0x55
        /*0036*/ 	.short	(.L_552 - .L_551)


	//   ....[0]....
.L_551:
        /*0038*/ 	.word	0x00000001
        /*003c*/ 	.byte	0x60, 0x14, 0x02, 0x00, 0x01, 0x00, 0x00, 0x00, 0x90, 0x29, 0x02, 0x00


	//----- nvinfo : EIATTR_MERCURY_ISA_VERSION
	.align		4
.L_552:
        /*0048*/ 	.byte	0x03, 0x5f
        /*004a*/ 	.short	0x0000


	//----- nvinfo : EIATTR_COOP_GROUP_MASK_REGIDS
	.align		4
        /*004c*/ 	.byte	0x04, 0x29
        /*004e*/ 	.short	(.L_554 - .L_553)


	//   ....[0]....
.L_553:
        /*0050*/ 	.word	0xffffffff


	//   ....[1]....
        /*0054*/ 	.word	0xffffffff


	//   ....[2]....
        /*0058*/ 	.word	0xffffffff


	//   ....[3]....
        /*005c*/ 	.word	0xffffffff


	//   ....[4]....
        /*0060*/ 	.word	0xffffffff


	//   ....[5]....
        /*0064*/ 	.word	0xffffffff


	//   ....[6]....
        /*0068*/ 	.word	0xffffffff


	//   ....[7]....
        /*006c*/ 	.word	0xffffffff


	//   ....[8]....
        /*0070*/ 	.word	0xffffffff


	//   ....[9]....
        /*0074*/ 	.word	0xffffffff


	//   ....[10]....
        /*0078*/ 	.word	0xffffffff


	//   ....[11]....
        /*007c*/ 	.word	0xffffffff


	//   ....[12]....
        /*0080*/ 	.word	0xffffffff


	//   ....[13]....
        /*0084*/ 	.word	0xffffffff


	//   ....[14]....
        /*0088*/ 	.word	0xffffffff


	//   ....[15]....
        /*008c*/ 	.word	0xffffffff


	//   ....[16]....
        /*0090*/ 	.word	0xffffffff


	//   ....[17]....
        /*0094*/ 	.word	0xffffffff


	//   ....[18]....
        /*0098*/ 	.word	0xffffffff


	//   ....[19]....
        /*009c*/ 	.word	0xffffffff


	//----- nvinfo : EIATTR_COOP_GROUP_INSTR_OFFSETS
	.align		4
.L_554:
        /*00a0*/ 	.byte	0x04, 0x28
        /*00a2*/ 	.short	(.L_556 - .L_555)


	//   ....[0]....
.L_555:
        /*00a4*/ 	.word	0x0001b210


	//   ....[1]....
        /*00a8*/ 	.word	0x0001b230


	//   ....[2]....
        /*00ac*/ 	.word	0x0001b250


	//   ....[3]....
        /*00b0*/ 	.word	0x0001b280


	//   ....[4]....
        /*00b4*/ 	.word	0x0001f260


	//   ....[5]....
        /*00b8*/ 	.word	0x0001f2b0


	//   ....[6]....
        /*00bc*/ 	.word	0x0001f2d0


	//   ....[7]....
        /*00c0*/ 	.word	0x0001f2f0


	//   ....[8]....
        /*00c4*/ 	.word	0x00023800


	//   ....[9]....
        /*00c8*/ 	.word	0x00023820


	//   ....[10]....
        /*00cc*/ 	.word	0x00023840


	//   ....[11]....
        /*00d0*/ 	.word	0x00023860


	//   ....[12]....
        /*00d4*/ 	.word	0x00025520


	//   ....[13]....
        /*00d8*/ 	.word	0x00025550


	//   ....[14]....
        /*00dc*/ 	.word	0x00025560


	//   ....[15]....
        /*00e0*/ 	.word	0x00025590


	//   ....[16]....
        /*00e4*/ 	.word	0x000275e0


	//   ....[17]....
        /*00e8*/ 	.word	0x00027620


	//   ....[18]....
        /*00ec*/ 	.word	0x00027670


	//   ....[19]....
        /*00f0*/ 	.word	0x000276c0


	//----- nvinfo : EIATTR_EXIT_INSTR_OFFSETS
	.align		4
.L_556:
        /*00f4*/ 	.byte	0x04, 0x1c
        /*00f6*/ 	.short	(.L_558 - .L_557)


	//   ....[0]....
.L_557:
        /*00f8*/ 	.word	0x000000c0


	//----- nvinfo : EIATTR_CTAIDZ_USED
	.align		4
.L_558:
        /*00fc*/ 	.byte	0x01, 0x04
	.zero		2


	//----- nvinfo : EIATTR_CRS_STACK_SIZE
	.align		4
        /*0100*/ 	.byte	0x04, 0x1e
        /*0102*/ 	.short	(.L_560 - .L_559)
.L_559:
        /*0104*/ 	.word	0x00000000
.L_560:


//--------------------- .nv.info._ZN5flash24flash_fwd_splitkv_kernelI23Flash_fwd_kernel_traitsILi256ELi64ELi64ELi4ELb0ELb0EN7cutlass10bfloat16_tE19Flash_kernel_traitsILi256ELi64ELi64ELi4ES3_EELb1ELb0ELb0ELb0ELb0ELb1ELb0ELb1EEEvNS_16Flash_fwd_paramsE --------------------------
	.section	.nv.info._ZN5flash24flash_fwd_splitkv_kernelI23Flash_fwd_kernel_traitsILi256ELi64ELi64ELi4ELb0ELb0EN7cutlass10bfloat16_tE19Flash_kernel_traitsILi256ELi64ELi64ELi4ES3_EELb1ELb0ELb0ELb0ELb0ELb1ELb0ELb1EEEvNS_16Flash_fwd_paramsE,"",@"SHT_CUDA_INFO"
	.sectionflags	@""
	.align	4


	//----- nvinfo : EIATTR_CUDA_API_VERSION
	.align		4
        /*0000*/ 	.byte	0x04, 0x37
        /*0002*/ 	.short	(.L_562 - .L_561)
.L_561:
        /*0004*/ 	.word	0x00000082


	//----- nvinfo : EIATTR_SW2861232_WAR
	.align		4
.L_562:
        /*0008*/ 	.byte	0x01, 0x35
	.zero		2


	//----- nvinfo : EIATTR_PARAM_CBANK
	.align		4
        /*000c*/ 	.byte	0x04, 0x0a
        /*000e*/ 	.short	(.L_564 - .L_563)
	.align		4
.L_563:
        /*0010*/ 	.word	index@(.nv.constant0._ZN5flash24flash_fwd_splitkv_kernelI23Flash_fwd_kernel_traitsILi256ELi64ELi64ELi4ELb0ELb0EN7cutlass10bfloat16_tE19Flash_kernel_traitsILi256ELi64ELi64ELi4ES3_EELb1ELb0ELb0ELb0ELb0ELb1ELb0ELb1EEEvNS_16Flash_fwd_paramsE)
        /*0014*/ 	.short	0x0160
        /*0016*/ 	.short	0x01d0


	//----- nvinfo : EIATTR_CBANK_PARAM_SIZE
	.align		4
.L_564:
        /*0018*/ 	.byte	0x03, 0x19
        /*001a*/ 	.short	0x01d0


	//----- nvinfo : EIATTR_KPARAM_INFO
	.align		4
        /*001c*/ 	.byte	0x04, 0x17
        /*001e*/ 	.short	(.L_566 - .L_565)
.L_565:
        /*0020*/ 	.word	0x00000000
        /*0024*/ 	.short	0x0000
        /*0026*/ 	.short	0x0000
        /*0028*/ 	.byte	0x00, 0xf0, 0x41, 0x07


	//----- nvinfo : EIATTR_MAXREG_COUNT
	.align		4
.L_566:
        /*002c*/ 	.byte	0x03, 0x1b
        /*002e*/ 	.short	0x00ff


	//----- nvinfo : EIATTR_NUM_BARRIERS
	.align		4
        /*0030*/ 	.byte	0x02, 0x4c
        /*0032*/ 	.byte	0x01
	.zero		1


	//----- nvinfo : EIATTR_ANNOTATIONS
	.align		4
        /*0034*/ 	.byte	0x04, 0x55
        /*0036*/ 	.short	(.L_568 - .L_567)


	//   ....[0]....
.L_567:
        /*0038*/ 	.word	0x00000001
        /*003c*/ 	.byte	0x80, 0xc6, 0x01, 0x00, 0x01, 0x00, 0x00, 0x00, 0x00, 0x15, 0x02, 0x00, 0x01, 0x00, 0x00, 0x00
        /*004c*/ 	.byte	0x00, 0x60, 0x02, 0x00, 0x01, 0x00, 0x00, 0x00, 0x50, 0x63, 0x02, 0x00, 0x01, 0x00, 0x00, 0x00
        /*005c*/ 	.byte	0x10, 0x64, 0x02, 0x00, 0x01, 0x00, 0x00, 0x00, 0x30, 0x64, 0x02, 0x00, 0x01, 0x00, 0x00, 0x00
        /*006c*/ 	.byte	0xd0, 0x84, 0x02, 0x00


	//----- nvinfo : EIATTR_MERCURY_ISA_VERSION
	.align		4
.L_568:
        /*0070*/ 	.byte	0x03, 0x5f
        /*0072*/ 	.short	0x0000


	//----- nvinfo : EIATTR_COOP_GROUP_MASK_REGIDS
	.align		4
        /*0074*/ 	.byte	0x04, 0x29
        /*0076*/ 	.short	(.L_570 - .L_569)


	//   ....[0]....
.L_569:
        /*0078*/ 	.word	0xffffffff


	//   ....[1]....
        /*007c*/ 	.word	0xffffffff


	//   ....[2]....
        /*0080*/ 	.word	0xffffffff


	//   ....[3]....
        /*0084*/ 	.word	0xffffffff


	//   ....[4]....
        /*0088*/ 	.word	0xffffffff


	//   ....[5]....
        /*008c*/ 	.word	0xffffffff


	//   ....[6]....
        /*0090*/ 	.word	0xffffffff


	//   ....[7]....
        /*0094*/ 	.word	0xffffffff


	//   ....[8]....
        /*0098*/ 	.word	0xffffffff


	//   ....[9]....
        /*009c*/ 	.word	0xffffffff


	//   ....[10]....
        /*00a0*/ 	.word	0xffffffff


	//   ....[11]....
        /*00a4*/ 	.word	0xffffffff


	//   ....[12]....
        /*00a8*/ 	.word	0xffffffff


	//   ....[13]....
        /*00ac*/ 	.word	0xffffffff


	//   ....[14]....
        /*00b0*/ 	.word	0xffffffff


	//   ....[15]....
        /*00b4*/ 	.word	0xffffffff


	//   ....[16]....
        /*00b8*/ 	.word	0xffffffff


	//   ....[17]....
        /*00bc*/ 	.word	0xffffffff


	//   ....[18]....
        /*00c0*/ 	.word	0xffffffff


	//   ....[19]....
        /*00c4*/ 	.word	0xffffffff


	//----- nvinfo : EIATTR_COOP_GROUP_INSTR_OFFSETS
	.align		4
.L_570:
        /*00c8*/ 	.byte	0x04, 0x28
        /*00ca*/ 	.short	(.L_572 - .L_571)


	//   ....[0]....
.L_571:
        /*00cc*/ 	.word	0x0001b650


	//   ....[1]....
        /*00d0*/ 	.word	0x0001b670


	//   ....[2]....
        /*00d4*/ 	.word	0x0001b690


	//   ....[3]....
        /*00d8*/ 	.word	0x0001b6b0


	//   ....[4]....
        /*00dc*/ 	.word	0x0001fb00


	//   ....[5]....
        /*00e0*/ 	.word	0x0001fb30


	//   ....[6]....
        /*00e4*/ 	.word	0x0001fb50


	//   ....[7]....
        /*00e8*/ 	.word	0x0001fb70


	//   ....[8]....
        /*00ec*/ 	.word	0x000244b0


	//   ....[9]....
        /*00f0*/ 	.word	0x000244d0


	//   ....[10]....
        /*00f4*/ 	.word	0x000244f0


	//   ....[11]....
        /*00f8*/ 	.word	0x00024510


	//   ....[12]....
        /*00fc*/ 	.word	0x00026420


	//   ....[13]....
        /*0100*/ 	.word	0x00026460


	//   ....[14]....
        /*0104*/ 	.word	0x00026470


	//   ....[15]....
        /*0108*/ 	.word	0x000264a0


	//   ....[16]....
        /*010c*/ 	.word	0x00028500


	//   ....[17]....
        /*0110*/ 	.word	0x00028540


	//   ....[18]....
        /*0114*/ 	.word	0x00028590


	//   ....[19]....
        /*0118*/ 	.word	0x000285e0


	//----- nvinfo : EIATTR_EXIT_INSTR_OFFSETS
	.align		4
.L_572:
        /*011c*/ 	.byte	0x04, 0x1c
        /*011e*/ 	.short	(.L_574 - .L_573)


	//   ....[0]....
.L_573:
        /*0120*/ 	.word	0x000000c0


	//----- nvinfo : EIATTR_CTAIDZ_USED
	.align		4
.L_574:
        /*0124*/ 	.byte	0x01, 0x04
	.zero		2


	//----- nvinfo : EIATTR_CRS_STACK_SIZE
	.align		4
        /*0128*/ 	.byte	0x04, 0x1e
        /*012a*/ 	.short	(.L_576 - .L_575)
.L_575:
        /*012c*/ 	.word	0x00000000
.L_576:


//--------------------- .nv.info._ZN5flash24flash_fwd_splitkv_kernelI23Flash_fwd_kernel_traitsILi256ELi64ELi64ELi4ELb0ELb0EN7cutlass10bfloat16_tE19Flash_kernel_traitsILi256ELi64ELi64ELi4ES3_EELb1ELb0ELb0ELb0ELb0ELb0ELb1ELb0EEEvNS_16Flash_fwd_paramsE --------------------------
	.section	.nv.info._ZN5flash24flash_fwd_splitkv_kernelI23Flash_fwd_kernel_traitsILi256ELi64ELi64ELi4ELb0ELb0EN7cutlass10bfloat16_tE19Flash_kernel_traitsILi256ELi64ELi64ELi4ES3_EELb1ELb0ELb0ELb0ELb0ELb0ELb1ELb0EEEvNS_16Flash_fwd_paramsE,"",@"SHT_CUDA_INFO"
	.sectionflags	@""
	.align	4


	//----- nvinfo : EIATTR_CUDA_API_VERSION
	.align		4
        /*0000*/ 	.byte	0x04, 0x37
        /*0002*/ 	.short	(.L_578 - .L_577)
.L_577:
        /*0004*/ 	.word	0x00000082


	//----- nvinfo : EIATTR_SW2861232_WAR
	.align		4
.L_578:
        /*0008*/ 	.byte	0x01, 0x35
	.zero		2


	//----- nvinfo : EIATTR_PARAM_CBANK
	.align		4
        /*000c*/ 	.byte	0x04, 0x0a
        /*000e*/ 	.short	(.L_580 - .L_579)
	.align		4
.L_579:
        /*0010*/ 	.word	index@(.nv.constant0._ZN5flash24flash_fwd_splitkv_kernelI23Flash_fwd_kernel_traitsILi256ELi64ELi64ELi4ELb0ELb0EN7cutlass10bfloat16_tE19Flash_kernel_traitsILi256ELi64ELi64ELi4ES3_EELb1ELb0ELb0ELb0ELb0ELb0ELb1ELb0EEEvNS_16Flash_fwd_paramsE)
        /*0014*/ 	.short	0x0160
        /*0016*/ 	.short	0x01d0


	//----- nvinfo : EIATTR_CBANK_PARAM_SIZE
	.align		4
.L_580:
        /*0018*/ 	.byte	0x03, 0x19
        /*001a*/ 	.short	0x01d0


	//----- nvinfo : EIATTR_KPARAM_INFO
	.align		4
        /*001c*/ 	.byte	0x04, 0x17
        /*001e*/ 	.short	(.L_582 - .L_581)
.L_581:
        /*0020*/ 	.word	0x00000000
        /*0024*/ 	.short	0x0000
        /*0026*/ 	.short	0x0000
        /*0028*/ 	.byte	0x00, 0xf0, 0x41, 0x07


	//----- nvinfo : EIATTR_MAXREG_COUNT
	.align		4
.L_582:
        /*002c*/ 	.byte	0x03, 0x1b
        /*002e*/ 	.short	0x00ff


	//----- nvinfo : EIATTR_NUM_BARRIERS
	.align		4
        /*0030*/ 	.byte	0x02, 0x4c
        /*0032*/ 	.byte	0x01
	.zero		1


	//----- nvinfo : EIATTR_MERCURY_ISA_VERSION
	.align		4
        /*0034*/ 	.byte	0x03, 0x5f
        /*0036*/ 	.short	0x0000


	//----- nvinfo : EIATTR_INT_WARP_WIDE_INSTR_OFFSETS
	.align		4
        /*0038*/ 	.byte	0x04, 0x31
        /*003a*/ 	.short	(.L_584 - .L_583)


	//   ....[0]....
.L_583:
        /*003c*/ 	.word	0x0000a890


	//----- nvinfo : EIATTR_COOP_GROUP_MASK_REGIDS
	.align		4
.L_584:
        /*0040*/ 	.byte	0x04, 0x29
        /*0042*/ 	.short	(.L_586 - .L_585)


	//   ....[0]....
.L_585:
        /*0044*/ 	.word	0xffffffff


	//   ....[1]....
        /*0048*/ 	.word	0xffffffff


	//   ....[2]....
        /*004c*/ 	.word	0xffffffff


	//   ....[3]....
        /*0050*/ 	.word	0xffffffff


	//   ....[4]....
        /*0054*/ 	.word	0xffffffff


	//   ....[5]....
        /*0058*/ 	.word	0xffffffff


	//   ....[6]....
        /*005c*/ 	.word	0xffffffff


	//   ....[7]....
        /*0060*/ 	.word	0xffffffff


	//   ....[8]....
        /*0064*/ 	.word	0xffffffff


	//   ....[9]....
        /*0068*/ 	.word	0xffffffff


	//   ....[10]....
        /*006c*/ 	.word	0xffffffff


	//   ....[11]....
        /*0070*/ 	.word	0xffffffff


	//   ....[12]....
        /*0074*/ 	.word	0xffffffff


	//   ....[13]....
        /*0078*/ 	.word	0xffffffff


	//   ....[14]....
        /*007c*/ 	.word	0xffffffff


	//   ....[15]....
        /*0080*/ 	.word	0xffffffff


	//----- nvinfo : EIATTR_COOP_GROUP_INSTR_OFFSETS
	.align		4
.L_586:
        /*0084*/ 	.byte	0x04, 0x28
        /*0086*/ 	.short	(.L_588 - .L_587)


	//   ....[0]....
.L_587:
        /*0088*/ 	.word	0x00006ee0


	//   ....[1]....
        /*008c*/ 	.word	0x00006f10


	//   ....[2]....
        /*0090*/ 	.word	0x00006f40


	//   ....[3]....
        /*0094*/ 	.word	0x00006f60


	//   ....[4]....
        /*0098*/ 	.word	0x0000b430


	//   ....[5]....
        /*009c*/ 	.word	0x0000b440


	//   ....[6]....
        /*00a0*/ 	.word	0x0000b470


	//   ....[7]....
        /*00a4*/ 	.word	0x0000b480


	//   ....[8]....
        /*00a8*/ 	.word	0x0000fbb0


	//   ....[9]....
        /*00ac*/ 	.word	0x0000fbd0


	//   ....[10]....
        /*00b0*/ 	.word	0x0000fc00


	//   ....[11]....
        /*00b4*/ 	.word	0x0000fc10


	//   ....[12]....
        /*00b8*/ 	.word	0x000117e0


	//   ....[13]....
        /*00bc*/ 	.word	0x00011820


	//   ....[14]....
        /*00c0*/ 	.word	0x000118e0


	//   ....[15]....
        /*00c4*/ 	.word	0x000118f0


	//----- nvinfo : EIATTR_EXIT_INSTR_OFFSETS
	.align		4
.L_588:
        /*00c8*/ 	.byte	0x04, 0x1c
        /*00ca*/ 	.short	(.L_590 - .L_589)


	//   ....[0]....
.L_589:
        /*00cc*/ 	.word	0x00000620


	//   ....[1]....
        /*00d0*/ 	.word	0x00001360


	//   ....[2]....
        /*00d4*/ 	.word	0x00001390


	//   ....[3]....
        /*00d8*/ 	.word	0x00013450


	//   ....[4]....
        /*00dc*/ 	.word	0x000134f0


	//   ....[5]....
        /*00e0*/ 	.word	0x00013510


	//----- nvinfo : EIATTR_CTAIDZ_USED
	.align		4
.L_590:
        /*00e4*/ 	.byte	0x01, 0x04
	.zero		2


	//----- nvinfo : EIATTR_CRS_STACK_SIZE
	.align		4
        /*00e8*/ 	.byte	0x04, 0x1e
        /*00ea*/ 	.short	(.L_592 - .L_591)
.L_591:
        /*00ec*/ 	.word	0x00000000
.L_592:


//--------------------- .nv.info._ZN5flash24flash_fwd_splitkv_kernelI23Flash_fwd_kernel_traitsILi256ELi64ELi64ELi4ELb0ELb0EN7cutlass10bfloat16_tE19Flash_kernel_traitsILi256ELi64ELi64ELi4ES3_EELb1ELb0ELb0ELb0ELb0ELb1ELb1ELb0EEEvNS_16Flash_fwd_paramsE --------------------------
	.section	.nv.info._ZN5flash24flash_fwd_splitkv_kernelI23Flash_fwd_kernel_traitsILi256ELi64ELi64ELi4ELb0ELb0EN7cutlass10bfloat16_tE19Flash_kernel_traitsILi256ELi64ELi64ELi4ES3_EELb1ELb0ELb0ELb0ELb0ELb1ELb1ELb0EEEvNS_16Flash_fwd_paramsE,"",@"SHT_CUDA_INFO"
	.sectionflags	@""
	.align	4


	//----- nvinfo : EIATTR_CUDA_API_VERSION
	.align		4
        /*0000*/ 	.byte	0x04, 0x37
        /*0002*/ 	.short	(.L_594 - .L_593)
.L_593:
        /*0004*/ 	.word	0x00000082


	//----- nvinfo : EIATTR_SW2861232_WAR
	.align		4
.L_594:
        /*0008*/ 	.byte	0x01, 0x35
	.zero		2


	//----- nvinfo : EIATTR_PARAM_CBANK
	.align		4
        /*000c*/ 	.byte	0x04, 0x0a
        /*000e*/ 	.short	(.L_596 - .L_595)
	.align		4
.L_595:
        /*0010*/ 	.word	index@(.nv.constant0._ZN5flash24flash_fwd_splitkv_kernelI23Flash_fwd_kernel_traitsILi256ELi64ELi64ELi4ELb0ELb0EN7cutlass10bfloat16_tE19Flash_kernel_traitsILi256ELi64ELi64ELi4ES3_EELb1ELb0ELb0ELb0ELb0ELb1ELb1ELb0EEEvNS_16Flash_fwd_paramsE)
        /*0014*/ 	.short	0x0160
        /*0016*/ 	.short	0x01d0


	//----- nvinfo : EIATTR_CBANK_PARAM_SIZE
	.align		4
.L_596:
        /*0018*/ 	.byte	0x03, 0x19
        /*001a*/ 	.short	0x01d0


	//----- nvinfo : EIATTR_KPARAM_INFO
	.align		4
        /*001c*/ 	.byte	0x04, 0x17
        /*001e*/ 	.short	(.L_598 - .L_597)
.L_597:
        /*0020*/ 	.word	0x00000000
        /*0024*/ 	.short	0x0000
        /*0026*/ 	.short	0x0000
        /*0028*/ 	.byte	0x00, 0xf0, 0x41, 0x07


	//----- nvinfo : EIATTR_MAXREG_COUNT
	.align		4
.L_598:
        /*002c*/ 	.byte	0x03, 0x1b
        /*002e*/ 	.short	0x00ff


	//----- nvinfo : EIATTR_NUM_BARRIERS
	.align		4
        /*0030*/ 	.byte	0x02, 0x4c
        /*0032*/ 	.byte	0x01
	.zero		1


	//----- nvinfo : EIATTR_MERCURY_ISA_VERSION
	.align		4
        /*0034*/ 	.byte	0x03, 0x5f
        /*0036*/ 	.short	0x0000


	//----- nvinfo : EIATTR_INT_WARP_WIDE_INSTR_OFFSETS
	.align		4
        /*0038*/ 	.byte	0x04, 0x31
        /*003a*/ 	.short	(.L_600 - .L_599)


	//   ....[0]....
.L_599:
        /*003c*/ 	.word	0x0000b0b0


	//----- nvinfo : EIATTR_COOP_GROUP_MASK_REGIDS
	.align		4
.L_600:
        /*0040*/ 	.byte	0x04, 0x29
        /*0042*/ 	.short	(.L_602 - .L_601)


	//   ....[0]....
.L_601:
        /*0044*/ 	.word	0xffffffff


	//   ....[1]....
        /*0048*/ 	.word	0xffffffff


	//   ....[2]....
        /*004c*/ 	.word	0xffffffff


	//   ....[3]....
        /*0050*/ 	.word	0xffffffff


	//   ....[4]....
        /*0054*/ 	.word	0xffffffff


	//   ....[5]....
        /*0058*/ 	.word	0xffffffff


	//   ....[6]....
        /*005c*/ 	.word	0xffffffff


	//   ....[7]....
        /*0060*/ 	.word	0xffffffff


	//   ....[8]....
        /*0064*/ 	.word	0xffffffff


	//   ....[9]....
        /*0068*/ 	.word	0xffffffff


	//   ....[10]....
        /*006c*/ 	.word	0xffffffff


	//   ....[11]....
        /*0070*/ 	.word	0xffffffff


	//   ....[12]....
        /*0074*/ 	.word	0xffffffff


	//   ....[13]....
        /*0078*/ 	.word	0xffffffff


	//   ....[14]....
        /*007c*/ 	.word	0xffffffff


	//   ....[15]....
        /*0080*/ 	.word	0xffffffff


	//----- nvinfo : EIATTR_COOP_GROUP_INSTR_OFFSETS
	.align		4
.L_602:
        /*0084*/ 	.byte	0x04, 0x28
        /*0086*/ 	.short	(.L_604 - .L_603)


	//   ....[0]....
.L_603:
        /*0088*/ 	.word	0x00007300


	//   ....[1]....
        /*008c*/ 	.word	0x00007320


	//   ....[2]....
        /*0090*/ 	.word	0x00007340


	//   ....[3]....
        /*0094*/ 	.word	0x00007360


	//   ....[4]....
        /*0098*/ 	.word	0x0000bc50


	//   ....[5]....
        /*009c*/ 	.word	0x0000bc60


	//   ....[6]....
        /*00a0*/ 	.word	0x0000bc90


	//   ....[7]....
        /*00a4*/ 	.word	0x0000bca0


	//   ....[8]....
        /*00a8*/ 	.word	0x000107d0


	//   ....[9]....
        /*00ac*/ 	.word	0x000107e0


	//   ....[10]....
        /*00b0*/ 	.word	0x00010810


	//   ....[11]....
        /*00b4*/ 	.word	0x00010820


	//   ....[12]....
        /*00b8*/ 	.word	0x00012400


	//   ....[13]....
        /*00bc*/ 	.word	0x00012440


	//   ....[14]....
        /*00c0*/ 	.word	0x00012500


	//   ....[15]....
        /*00c4*/ 	.word	0x00012510


	//----- nvinfo : EIATTR_EXIT_INSTR_OFFSETS
	.align		4
.L_604:
        /*00c8*/ 	.byte	0x04, 0x1c
        /*00ca*/ 	.short	(.L_606 - .L_605)


	//   ....[0]....
.L_605:
        /*00cc*/ 	.word	0x00000620


	//   ....[1]....
        /*00d0*/ 	.word	0x00001360


	//   ....[2]....
        /*00d4*/ 	.word	0x00001390


	//   ....[3]....
        /*00d8*/ 	.word	0x00014070


	//   ....[4]....
        /*00dc*/ 	.word	0x00014110


	//   ....[5]....
        /*00e0*/ 	.word	0x00014130


	//----- nvinfo : EIATTR_CTAIDZ_USED
	.align		4
.L_606:
        /*00e4*/ 	.byte	0x01, 0x04
	.zero		2


	//----- nvinfo : EIATTR_CRS_STACK_SIZE
	.align		4
        /*00e8*/ 	.byte	0x04, 0x1e
        /*00ea*/ 	.short	(.L_608 - .L_607)
.L_607:
        /*00ec*/ 	.word	0x00000000
.L_608:


//--------------------- .nv.info._ZN5flash24flash_fwd_splitkv_kernelI23Flash_fwd_kernel_traitsILi256ELi64ELi64ELi4ELb0ELb0EN7cutlass10bfloat16_tE19Flash_kernel_traitsILi256ELi64ELi64ELi4ES3_EELb1ELb0ELb0ELb0ELb0ELb0ELb1ELb1EEEvNS_16Flash_fwd_paramsE --------------------------
	.section	.nv.info._ZN5flash24flash_fwd_splitkv_kernelI23Flash_fwd_kernel_traitsILi256ELi64ELi64ELi4ELb0ELb0EN7cutlass10bfloat16_tE19Flash_kernel_traitsILi256ELi64ELi64ELi4ES3_EELb1ELb0ELb0ELb0ELb0ELb0ELb1ELb1EEEvNS_16Flash_fwd_paramsE,"",@"SHT_CUDA_INFO"
	.sectionflags	@""
	.align	4


	//----- nvinfo : EIATTR_CUDA_API_VERSION
	.align		4
        /*0000*/ 	.byte	0x04, 0x37
        /*0002*/ 	.short	(.L_610 - .L_609)
.L_609:
        /*0004*/ 	.word	0x00000082


	//----- nvinfo : EIATTR_SW2861232_WAR
	.align		4
.L_610:
        /*0008*/ 	.byte	0x01, 0x35
	.zero		2


	//----- nvinfo : EIATTR_PARAM_CBANK
	.align		4
        /*000c*/ 	.byte	0x04, 0x0a
        /*000e*/ 	.short	(.L_612 - .L_611)
	.align		4
.L_611:
        /*0010*/ 	.word	index@(.nv.constant0._ZN5flash24flash_fwd_splitkv_kernelI23Flash_fwd_kernel_traitsILi256ELi64ELi64ELi4ELb0ELb0EN7cutlass10bfloat16_tE19Flash_kernel_traitsILi256ELi64ELi64ELi4ES3_EELb1ELb0ELb0ELb0ELb0ELb0ELb1ELb1EEEvNS_16Flash_fwd_paramsE)
        /*0014*/ 	.short	0x0160
        /*0016*/ 	.short	0x01d0


	//----- nvinfo : EIATTR_CBANK_PARAM_SIZE
	.align		4
.L_612:
        /*0018*/ 	.byte	0x03, 0x19
        /*001a*/ 	.short	0x01d0


	//----- nvinfo : EIATTR_KPARAM_INFO
	.align		4
        /*001c*/ 	.byte	0x04, 0x17
        /*001e*/ 	.short	(.L_614 - .L_613)
.L_613:
        /*0020*/ 	.word	0x00000000
        /*0024*/ 	.short	0x0000
        /*0026*/ 	.short	0x0000
        /*0028*/ 	.byte	0x00, 0xf0, 0x41, 0x07


	//----- nvinfo : EIATTR_MAXREG_COUNT
	.align		4
.L_614:
        /*002c*/ 	.byte	0x03, 0x1b
        /*002e*/ 	.short	0x00ff


	//----- nvinfo : EIATTR_NUM_BARRIERS
	.align		4
        /*0030*/ 	.byte	0x02, 0x4c
        /*0032*/ 	.byte	0x01
	.zero		1


	//----- nvinfo : EIATTR_ANNOTATIONS
	.align		4
        /*0034*/ 	.byte	0x04, 0x55
        /*0036*/ 	.short	(.L_616 - .L_615)


	//   ....[0]....
.L_615:
        /*0038*/ 	.word	0x00000001
        /*003c*/ 	.byte	0x30, 0xc6, 0x01, 0x00, 0x01, 0x00, 0x00, 0x00, 0x70, 0x10, 0x02, 0x00, 0x01, 0x00, 0x00, 0x00
        /*004c*/ 	.byte	0xa0, 0x51, 0x02, 0x00, 0x01, 0x00, 0x00, 0x00, 0x90, 0x57, 0x02, 0x00, 0x01, 0x00, 0x00, 0x00
        /*005c*/ 	.byte	0x90, 0x58, 0x02, 0x00, 0x01, 0x00, 0x00, 0x00, 0xb0, 0x58, 0x02, 0x00, 0x01, 0x00, 0x00, 0x00
        /*006c*/ 	.byte	0xd0, 0x76, 0x02, 0x00


	//----- nvinfo : EIATTR_MERCURY_ISA_VERSION
	.align		4
.L_616:
        /*0070*/ 	.byte	0x03, 0x5f
        /*0072*/ 	.short	0x0000


	//----- nvinfo : EIATTR_COOP_GROUP_MASK_REGIDS
	.align		4
        /*0074*/ 	.byte	0x04, 0x29
        /*0076*/ 	.short	(.L_618 - .L_617)


	//   ....[0]....
.L_617:
        /*0078*/ 	.word	0xffffffff


	//   ....[1]....
        /*007c*/ 	.word	0xffffffff


	//   ....[2]....
        /*0080*/ 	.word	0xffffffff


	//   ....[3]....
        /*0084*/ 	.word	0xffffffff


	//   ....[4]....
        /*0088*/ 	.word	0xffffffff


	//   ....[5]....
        /*008c*/ 	.word	0xffffffff


	//   ....[6]....
        /*0090*/ 	.word	0xffffffff


	//   ....[7]....
        /*0094*/ 	.word	0xffffffff


	//   ....[8]....
        /*0098*/ 	.word	0xffffffff


	//   ....[9]....
        /*009c*/ 	.word	0xffffffff


	//   ....[10]....
        /*00a0*/ 	.word	0xffffffff


	//   ....[11]....
        /*00a4*/ 	.word	0xffffffff


	//   ....[12]....
        /*00a8*/ 	.word	0xffffffff


	//   ....[13]....
        /*00ac*/ 	.word	0xffffffff


	//   ....[14]....
        /*00b0*/ 	.word	0xffffffff


	//   ....[15]....
        /*00b4*/ 	.word	0xffffffff


	//   ....[16]....
        /*00b8*/ 	.word	0xffffffff


	//   ....[17]....
        /*00bc*/ 	.word	0xffffffff


	//   ....[18]....
        /*00c0*/ 	.word	0xffffffff


	//   ....[19]....
        /*00c4*/ 	.word	0xffffffff


	//----- nvinfo : EIATTR_COOP_GROUP_INSTR_OFFSETS
	.align		4
.L_618:
        /*00c8*/ 	.byte	0x04, 0x28
        /*00ca*/ 	.short	(.L_620 - .L_619)


	//   ....[0]....
.L_619:
        /*00cc*/ 	.word	0x0001b550


	//   ....[1]....
        /*00d0*/ 	.word	0x0001b620


	//   ....[2]....
        /*00d4*/ 	.word	0x0001b630


	//   ....[3]....
        /*00d8*/ 	.word	0x0001b670


	//   ....[4]....
        /*00dc*/ 	.word	0x0001f660


	//   ....[5]....
        /*00e0*/ 	.word	0x0001f6b0


	//   ....[6]....
        /*00e4*/ 	.word	0x0001f6e0


	//   ....[7]....
        /*00e8*/ 	.word	0x0001f700


	//   ....[8]....
        /*00ec*/ 	.word	0x00023b80


	//   ....[9]....
        /*00f0*/ 	.word	0x00023ba0


	//   ....[10]....
        /*00f4*/ 	.word	0x00023bc0


	//   ....[11]....
        /*00f8*/ 	.word	0x00023be0


	//   ....[12]....
        /*00fc*/ 	.word	0x000258a0


	//   ....[13]....
        /*0100*/ 	.word	0x000258e0


	//   ....[14]....
        /*0104*/ 	.word	0x000258f0


	//   ....[15]....
        /*0108*/ 	.word	0x00025920


	//   ....[16]....
        /*010c*/ 	.word	0x00027700


	//   ....[17]....
        /*0110*/ 	.word	0x00027740


	//   ....[18]....
        /*0114*/ 	.word	0x00027790


	//   ....[19]....
        /*0118*/ 	.word	0x000277e0


	//----- nvinfo : EIATTR_EXIT_INSTR_OFFSETS
	.align		4
.L_620:
        /*011c*/ 	.byte	0x04, 0x1c
        /*011e*/ 	.short	(.L_622 - .L_621)


	//   ....[0]....
.L_621:
        /*0120*/ 	.word	0x00000200


	//----- nvinfo : EIATTR_CTAIDZ_USED
	.align		4
.L_622:
        /*0124*/ 	.byte	0x01, 0x04
	.zero		2


	//----- nvinfo : EIATTR_CRS_STACK_SIZE
	.align		4
        /*0128*/ 	.byte	0x04, 0x1e
        /*012a*/ 	.short	(.L_624 - .L_623)
.L_623:
        /*012c*/ 	.word	0x00000000
.L_624:


//--------------------- .nv.info._ZN5flash24flash_fwd_splitkv_kernelI23Flash_fwd_kernel_traitsILi256ELi64ELi64ELi4ELb0ELb0EN7cutlass10bfloat16_tE19Flash_kernel_traitsILi256ELi64ELi64ELi4ES3_EELb1ELb0ELb0ELb0ELb0ELb1ELb1ELb1EEEvNS_16Flash_fwd_paramsE --------------------------
	.section	.nv.info._ZN5flash24flash_fwd_splitkv_kernelI23Flash_fwd_kernel_traitsILi256ELi64ELi64ELi4ELb0ELb0EN7cutlass10bfloat16_tE19Flash_kernel_traitsILi256ELi64ELi64ELi4ES3_EELb1ELb0ELb0ELb0ELb0ELb1ELb1ELb1EEEvNS_16Flash_fwd_paramsE,"",@"SHT_CUDA_INFO"
	.sectionflags	@""
	.align	4


	//----- nvinfo : EIATTR_CUDA_API_VERSION
	.align		4
        /*0000*/ 	.byte	0x04, 0x37
        /*0002*/ 	.short	(.L_626 - .L_625)
.L_625:
        /*0004*/ 	.word	0x00000082


	//----- nvinfo : EIATTR_SW2861232_WAR
	.align		4
.L_626:
        /*0008*/ 	.byte	0x01, 0x35
	.zero		2


	//----- nvinfo : EIATTR_PARAM_CBANK
	.align		4
        /*000c*/ 	.byte	0x04, 0x0a
        /*000e*/ 	.short	(.L_628 - .L_627)
	.align		4
.L_627:
        /*0010*/ 	.word	index@(.nv.constant0._ZN5flash24flash_fwd_splitkv_kernelI23Flash_fwd_kernel_traitsILi256ELi64ELi64ELi4ELb0ELb0EN7cutlass10bfloat16_tE19Flash_kernel_traitsILi256ELi64ELi64ELi4ES3_EELb1ELb0ELb0ELb0ELb0ELb1ELb1ELb1EEEvNS_16Flash_fwd_paramsE)
        /*0014*/ 	.short	0x0160
        /*0016*/ 	.short	0x01d0


	//----- nvinfo : EIATTR_CBANK_PARAM_SIZE
	.align		4
.L_628:
        /*0018*/ 	.byte	0x03, 0x19
        /*001a*/ 	.short	0x01d0


	//----- nvinfo : EIATTR_KPARAM_INFO
	.align		4
        /*001c*/ 	.byte	0x04, 0x17
        /*001e*/ 	.short	(.L_630 - .L_629)
.L_629:
        /*0020*/ 	.word	0x00000000
        /*0024*/ 	.short	0x0000
        /*0026*/ 	.short	0x0000
        /*0028*/ 	.byte	0x00, 0xf0, 0x41, 0x07


	//----- nvinfo : EIATTR_MAXREG_COUNT
	.align		4
.L_630:
        /*002c*/ 	.byte	0x03, 0x1b
        /*002e*/ 	.short	0x00ff


	//----- nvinfo : EIATTR_NUM_BARRIERS
	.align		4
        /*0030*/ 	.byte	0x02, 0x4c
        /*0032*/ 	.byte	0x01
	.zero		1


	//----- nvinfo : EIATTR_ANNOTATIONS
	.align		4
        /*0034*/ 	.byte	0x04, 0x55
        /*0036*/ 	.short	(.L_632 - .L_631)


	//   ....[0]....
.L_631:
        /*0038*/ 	.word	0x00000001
        /*003c*/ 	.byte	0x40, 0xd3, 0x01, 0x00, 0x01, 0x00, 0x00, 0x00, 0xf0, 0x21, 0x02, 0x00, 0x01, 0x00, 0x00, 0x00
        /*004c*/ 	.byte	0xd0, 0x6e, 0x02, 0x00, 0x01, 0x00, 0x00, 0x00, 0xf0, 0x71, 0x02, 0x00, 0x01, 0x00, 0x00, 0x00
        /*005c*/ 	.byte	0xc0, 0x72, 0x02, 0x00, 0x01, 0x00, 0x00, 0x00, 0xe0, 0x72, 0x02, 0x00, 0x01, 0x00, 0x00, 0x00
        /*006c*/ 	.byte	0x20, 0x91, 0x02, 0x00


	//----- nvinfo : EIATTR_MERCURY_ISA_VERSION
	.align		4
.L_632:
        /*0070*/ 	.byte	0x03, 0x5f
        /*0072*/ 	.short	0x0000


	//----- nvinfo : EIATTR_COOP_GROUP_MASK_REGIDS
	.align		4
        /*0074*/ 	.byte	0x04, 0x29
        /*0076*/ 	.short	(.L_634 - .L_633)


	//   ....[0]....
.L_633:
        /*0078*/ 	.word	0xffffffff


	//   ....[1]....
        /*007c*/ 	.word	0xffffffff


	//   ....[2]....
        /*0080*/ 	.word	0xffffffff


	//   ....[3]....
        /*0084*/ 	.word	0xffffffff


	//   ....[4]....
        /*0088*/ 	.word	0xffffffff


	//   ....[5]....
        /*008c*/ 	.word	0xffffffff


	//   ....[6]....
        /*0090*/ 	.word	0xffffffff


	//   ....[7]....
        /*0094*/ 	.word	0xffffffff


	//   ....[8]....
        /*0098*/ 	.word	0xffffffff


	//   ....[9]....
        /*009c*/ 	.word	0xffffffff


	//   ....[10]....
        /*00a0*/ 	.word	0xffffffff


	//   ....[11]....
        /*00a4*/ 	.word	0xffffffff


	//   ....[12]....
        /*00a8*/ 	.word	0xffffffff


	//   ....[13]....
        /*00ac*/ 	.word	0xffffffff


	//   ....[14]....
        /*00b0*/ 	.word	0xffffffff


	//   ....[15]....
        /*00b4*/ 	.word	0xffffffff


	//   ....[16]....
        /*00b8*/ 	.word	0xffffffff


	//   ....[17]....
        /*00bc*/ 	.word	0xffffffff


	//   ....[18]....
        /*00c0*/ 	.word	0xffffffff


	//   ....[19]....
        /*00c4*/ 	.word	0xffffffff


	//----- nvinfo : EIATTR_COOP_GROUP_INSTR_OFFSETS
	.align		4
.L_634:
        /*00c8*/ 	.byte	0x04, 0x28
        /*00ca*/ 	.short	(.L_636 - .L_635)


	//   ....[0]....
.L_635:
        /*00cc*/ 	.word	0x0001c600


	//   ....[1]....
        /*00d0*/ 	.word	0x0001c620


	//   ....[2]....
        /*00d4*/ 	.word	0x0001c640


	//   ....[3]....
        /*00d8*/ 	.word	0x0001c660


	//   ....[4]....
        /*00dc*/ 	.word	0x00020b30


	//   ....[5]....
        /*00e0*/ 	.word	0x00020b40


	//   ....[6]....
        /*00e4*/ 	.word	0x00020b70


	//   ....[7]....
        /*00e8*/ 	.word	0x00020b80


	//   ....[8]....
        /*00ec*/ 	.word	0x00025440


	//   ....[9]....
        /*00f0*/ 	.word	0x00025460


	//   ....[10]....
        /*00f4*/ 	.word	0x00025480


	//   ....[11]....
        /*00f8*/ 	.word	0x000254a0


	//   ....[12]....
        /*00fc*/ 	.word	0x000272d0


	//   ....[13]....
        /*0100*/ 	.word	0x00027310


	//   ....[14]....
        /*0104*/ 	.word	0x00027320


	//   ....[15]....
        /*0108*/ 	.word	0x00027350


	//   ....[16]....
        /*010c*/ 	.word	0x00029150


	//   ....[17]....
        /*0110*/ 	.word	0x000291b0


	//   ....[18]....
        /*0114*/ 	.word	0x00029200


	//   ....[19]....
        /*0118*/ 	.word	0x00029250


	//----- nvinfo : EIATTR_EXIT_INSTR_OFFSETS
	.align		4
.L_636:
        /*011c*/ 	.byte	0x04, 0x1c
        /*011e*/ 	.short	(.L_638 - .L_637)


	//   ....[0]....
.L_637:
        /*0120*/ 	.word	0x00000200


	//----- nvinfo : EIATTR_CTAIDZ_USED
	.align		4
.L_638:
        /*0124*/ 	.byte	0x01, 0x04
	.zero		2


	//----- nvinfo : EIATTR_CRS_STACK_SIZE
	.align		4
        /*0128*/ 	.byte	0x04, 0x1e
        /*012a*/ 	.short	(.L_640 - .L_639)
.L_639:
        /*012c*/ 	.word	0x00000000
.L_640:


//--------------------- .nv.info._ZN5flash24flash_fwd_splitkv_kernelI23Flash_fwd_kernel_traitsILi256ELi64ELi64ELi4ELb0ELb0EN7cutlass10bfloat16_tE19Flash_kernel_traitsILi256ELi64ELi64ELi4ES3_EELb1ELb0ELb0ELb0ELb1ELb0ELb0ELb0EEEvNS_16Flash_fwd_paramsE --------------------------
	.section	.nv.info._ZN5flash24flash_fwd_splitkv_kernelI23Flash_fwd_kernel_traitsILi256ELi64ELi64ELi4ELb0ELb0EN7cutlass10bfloat16_tE19Flash_kernel_traitsILi256ELi64ELi64ELi4ES3_EELb1ELb0ELb0ELb0ELb1ELb0ELb0ELb0EEEvNS_16Flash_fwd_paramsE,"",@"SHT_CUDA_INFO"
	.sectionflags	@""
	.align	4


	//----- nvinfo : EIATTR_CUDA_API_VERSION
	.align		4
        /*0000*/ 	.byte	0x04, 0x37
        /*0002*/ 	.short	(.L_642 - .L_641)
.L_641:
        /*0004*/ 	.word	0x00000082


	//----- nvinfo : EIATTR_SW2861232_WAR
	.align		4
.L_642:
        /*0008*/ 	.byte	0x01, 0x35
	.zero		2


	//----- nvinfo : EIATTR_PARAM_CBANK
	.align		4
        /*000c*/ 	.byte	0x04, 0x0a
        /*000e*/ 	.short	(.L_644 - .L_643)
	.align		4
.L_643:
        /*0010*/ 	.word	index@(.nv.constant0._ZN5flash24flash_fwd_splitkv_kernelI23Flash_fwd_kernel_traitsILi256ELi64ELi64ELi4ELb0ELb0EN7cutlass10bfloat16_tE19Flash_kernel_traitsILi256ELi64ELi64ELi4ES3_EELb1ELb0ELb0ELb0ELb1ELb0ELb0ELb0EEEvNS_16Flash_fwd_paramsE)
        /*0014*/ 	.short	0x0160
        /*0016*/ 	.short	0x01d0


	//----- nvinfo : EIATTR_CBANK_PARAM_SIZE
	.align		4
.L_644:
        /*0018*/ 	.byte	0x03, 0x19
        /*001a*/ 	.short	0x01d0


	//----- nvinfo : EIATTR_KPARAM_INFO
	.align		4
        /*001c*/ 	.byte	0x04, 0x17
        /*001e*/ 	.short	(.L_646 - .L_645)
.L_645:
        /*0020*/ 	.word	0x00000000
        /*0024*/ 	.short	0x0000
        /*0026*/ 	.short	0x0000
        /*0028*/ 	.byte	0x00, 0xf0, 0x41, 0x07


	//----- nvinfo : EIATTR_MAXREG_COUNT
	.align		4
.L_646:
        /*002c*/ 	.byte	0x03, 0x1b
        /*002e*/ 	.short	0x00ff


	//----- nvinfo : EIATTR_NUM_BARRIERS
	.align		4
        /*0030*/ 	.byte	0x02, 0x4c
        /*0032*/ 	.byte	0x01
	.zero		1


	//----- nvinfo : EIATTR_MERCURY_ISA_VERSION
	.align		4
        /*0034*/ 	.byte	0x03, 0x5f
        /*0036*/ 	.short	0x0000


	//----- nvinfo : EIATTR_COOP_GROUP_MASK_REGIDS
	.align		4
        /*0038*/ 	.byte	0x04, 0x29
        /*003a*/ 	.short	(.L_648 - .L_647)


	//   ....[0]....
.L_647:
        /*003c*/ 	.word	0xffffffff


	//   ....[1]....
        /*0040*/ 	.word	0xffffffff


	//   ....[2]....
        /*0044*/ 	.word	0xffffffff


	//   ....[3]....
        /*0048*/ 	.word	0xffffffff


	//   ....[4]....
        /*004c*/ 	.word	0xffffffff


	//   ....[5]....
        /*0050*/ 	.word	0xffffffff


	//   ....[6]....
        /*0054*/ 	.word	0xffffffff


	//   ....[7]....
        /*0058*/ 	.word	0xffffffff


	//   ....[8]....
        /*005c*/ 	.word	0xffffffff


	//   ....[9]....
        /*0060*/ 	.word	0xffffffff


	//   ....[10]....
        /*0064*/ 	.word	0xffffffff


	//   ....[11]....
        /*0068*/ 	.word	0xffffffff


	//   ....[12]....
        /*006c*/ 	.word	0xffffffff


	//   ....[13]....
        /*0070*/ 	.word	0xffffffff


	//   ....[14]....
        /*0074*/ 	.word	0xffffffff


	//   ....[15]....
        /*0078*/ 	.word	0xffffffff


	//----- nvinfo : EIATTR_COOP_GROUP_INSTR_OFFSETS
	.align		4
.L_648:
        /*007c*/ 	.byte	0x04, 0x28
        /*007e*/ 	.short	(.L_650 - .L_649)


	//   ....[0]....
.L_649:
        /*0080*/ 	.word	0x00004320


	//   ....[1]....
        /*0084*/ 	.word	0x00004340


	//   ....[2]....
        /*0088*/ 	.word	0x000043e0


	//   ....[3]....
        /*008c*/ 	.word	0x000043f0


	//   ....[4]....
        /*0090*/ 	.word	0x00007980


	//   ....[5]....
        /*0094*/ 	.word	0x00007990


	//   ....[6]....
        /*0098*/ 	.word	0x000079c0


	//   ....[7]....
        /*009c*/ 	.word	0x000079d0


	//   ....[8]....
        /*00a0*/ 	.word	0x0000b200


	//   ....[9]....
        /*00a4*/ 	.word	0x0000b220


	//   ....[10]....
        /*00a8*/ 	.word	0x0000b250


	//   ....[11]....
        /*00ac*/ 	.word	0x0000b260


	//   ....[12]....
        /*00b0*/ 	.word	0x0000ce50


	//   ....[13]....
        /*00b4*/ 	.word	0x0000ce90


	//   ....[14]....
        /*00b8*/ 	.word	0x0000cf00


	//   ....[15]....
        /*00bc*/ 	.word	0x0000cf10


	//----- nvinfo : EIATTR_EXIT_INSTR_OFFSETS
	.align		4
.L_650:
        /*00c0*/ 	.byte	0x04, 0x1c
        /*00c2*/ 	.short	(.L_652 - .L_651)


	//   ....[0]....
.L_651:
        /*00c4*/ 	.word	0x000002e0


	//   ....[1]....
        /*00c8*/ 	.word	0x00000b60


	//   ....[2]....
        /*00cc*/ 	.word	0x00000b90


	//   ....[3]....
        /*00d0*/ 	.word	0x0000eaa0


	//   ....[4]....
        /*00d4*/ 	.word	0x0000eb80


	//----- nvinfo : EIATTR_CTAIDZ_USED
	.align		4
.L_652:
        /*00d8*/ 	.byte	0x01, 0x04
	.zero		2


	//----- nvinfo : EIATTR_CRS_STACK_SIZE
	.align		4
        /*00dc*/ 	.byte	0x04, 0x1e
        /*00de*/ 	.short	(.L_654 - .L_653)
.L_653:
        /*00e0*/ 	.word	0x00000000
.L_654:


//--------------------- .nv.info._ZN5flash24flash_fwd_splitkv_kernelI23Flash_fwd_kernel_traitsILi256ELi64ELi64ELi4ELb0ELb0EN7cutlass10bfloat16_tE19Flash_kernel_traitsILi256ELi64ELi64ELi4ES3_EELb1ELb0ELb0ELb0ELb1ELb1ELb0ELb0EEEvNS_16Flash_fwd_paramsE --------------------------
	.section	.nv.info._ZN5flash24flash_fwd_splitkv_kernelI23Flash_fwd_kernel_traitsILi256ELi64ELi64ELi4ELb0ELb0EN7cutlass10bfloat16_tE19Flash_kernel_traitsILi256ELi64ELi64ELi4ES3_EELb1ELb0ELb0ELb0ELb1ELb1ELb0ELb0EEEvNS_16Flash_fwd_paramsE,"",@"SHT_CUDA_INFO"
	.sectionflags	@""
	.align	4


	//----- nvinfo : EIATTR_CUDA_API_VERSION
	.align		4
        /*0000*/ 	.byte	0x04, 0x37
        /*0002*/ 	.short	(.L_656 - .L_655)
.L_655:
        /*0004*/ 	.word	0x00000082


	//----- nvinfo : EIATTR_SW2861232_WAR
	.align		4
.L_656:
        /*0008*/ 	.byte	0x01, 0x35
	.zero		2


	//----- nvinfo : EIATTR_PARAM_CBANK
	.align		4
        /*000c*/ 	.byte	0x04, 0x0a
        /*000e*/ 	.short	(.L_658 - .L_657)
	.align		4
.L_657:
        /*0010*/ 	.word	index@(.nv.constant0._ZN5flash24flash_fwd_splitkv_kernelI23Flash_fwd_kernel_traitsILi256ELi64ELi64ELi4ELb0ELb0EN7cutlass10bfloat16_tE19Flash_kernel_traitsILi256ELi64ELi64ELi4ES3_EELb1ELb0ELb0ELb0ELb1ELb1ELb0ELb0EEEvNS_16Flash_fwd_paramsE)
        /*0014*/ 	.short	0x0160
        /*0016*/ 	.short	0x01d0


	//----- nvinfo : EIATTR_CBANK_PARAM_SIZE
	.align		4
.L_658:
        /*0018*/ 	.byte	0x03, 0x19
        /*001a*/ 	.short	0x01d0


	//----- nvinfo : EIATTR_KPARAM_INFO
	.align		4
        /*001c*/ 	.byte	0x04, 0x17
        /*001e*/ 	.short	(.L_660 - .L_659)
.L_659:
        /*0020*/ 	.word	0x00000000
        /*0024*/ 	.short	0x0000
        /*0026*/ 	.short	0x0000
        /*0028*/ 	.byte	0x00, 0xf0, 0x41, 0x07


	//----- nvinfo : EIATTR_MAXREG_COUNT
	.align		4
.L_660:
        /*002c*/ 	.byte	0x03, 0x1b
        /*002e*/ 	.short	0x00ff


	//----- nvinfo : EIATTR_NUM_BARRIERS
	.align		4
        /*0030*/ 	.byte	0x02, 0x4c
        /*0032*/ 	.byte	0x01
	.zero		1


	//----- nvinfo : EIATTR_MERCURY_ISA_VERSION
	.align		4
        /*0034*/ 	.byte	0x03, 0x5f
        /*0036*/ 	.short	0x0000


	//----- nvinfo : EIATTR_COOP_GROUP_MASK_REGIDS
	.align		4
        /*0038*/ 	.byte	0x04, 0x29
        /*003a*/ 	.short	(.L_662 - .L_661)


	//   ....[0]....
.L_661:
        /*003c*/ 	.word	0xffffffff


	//   ....[1]....
        /*0040*/ 	.word	0xffffffff


	//   ....[2]....
        /*0044*/ 	.word	0xffffffff


	//   ....[3]....
        /*0048*/ 	.word	0xffffffff


	//   ....[4]....
        /*004c*/ 	.word	0xffffffff


	//   ....[5]....
        /*0050*/ 	.word	0xffffffff


	//   ....[6]....
        /*0054*/ 	.word	0xffffffff


	//   ....[7]....
        /*0058*/ 	.word	0xffffffff


	//   ....[8]....
        /*005c*/ 	.word	0xffffffff


	//   ....[9]....
        /*0060*/ 	.word	0xffffffff


	//   ....[10]....
        /*0064*/ 	.word	0xffffffff


	//   ....[11]....
        /*0068*/ 	.word	0xffffffff


	//   ....[12]....
        /*006c*/ 	.word	0xffffffff


	//   ....[13]....
        /*0070*/ 	.word	0xffffffff


	//   ....[14]....
        /*0074*/ 	.word	0xffffffff


	//   ....[15]....
        /*0078*/ 	.word	0xffffffff


	//----- nvinfo : EIATTR_COOP_GROUP_INSTR_OFFSETS
	.align		4
.L_662:
        /*007c*/ 	.byte	0x04, 0x28
        /*007e*/ 	.short	(.L_664 - .L_663)


	//   ....[0]....
.L_663:
        /*0080*/ 	.word	0x00004840


	//   ....[1]....
        /*0084*/ 	.word	0x00004860


	//   ....[2]....
        /*0088*/ 	.word	0x00004900


	//   ....[3]....
        /*008c*/ 	.word	0x00004910


	//   ....[4]....
        /*0090*/ 	.word	0x00008310


	//   ....[5]....
        /*0094*/ 	.word	0x00008320


	//   ....[6]....
        /*0098*/ 	.word	0x00008350


	//   ....[7]....
        /*009c*/ 	.word	0x00008360


	//   ....[8]....
        /*00a0*/ 	.word	0x0000bf70


	//   ....[9]....
        /*00a4*/ 	.word	0x0000bf80


	//   ....[10]....
        /*00a8*/ 	.word	0x0000bfb0


	//   ....[11]....
        /*00ac*/ 	.word	0x0000bfc0


	//   ....[12]....
        /*00b0*/ 	.word	0x0000dbe0


	//   ....[13]....
        /*00b4*/ 	.word	0x0000dc20


	//   ....[14]....
        /*00b8*/ 	.word	0x0000dcb0


	//   ....[15]....
        /*00bc*/ 	.word	0x0000dcc0


	//----- nvinfo : EIATTR_EXIT_INSTR_OFFSETS
	.align		4
.L_664:
        /*00c0*/ 	.byte	0x04, 0x1c
        /*00c2*/ 	.short	(.L_666 - .L_665)


	//   ....[0]....
.L_665:
        /*00c4*/ 	.word	0x000002e0


	//   ....[1]....
        /*00c8*/ 	.word	0x00000b70


	//   ....[2]....
        /*00cc*/ 	.word	0x00000ba0


	//   ....[3]....
        /*00d0*/ 	.word	0x0000f830


	//   ....[4]....
        /*00d4*/ 	.word	0x0000f920


	//----- nvinfo : EIATTR_CTAIDZ_USED
	.align		4
.L_666:
        /*00d8*/ 	.byte	0x01, 0x04
	.zero		2


	//----- nvinfo : EIATTR_CRS_STACK_SIZE
	.align		4
        /*00dc*/ 	.byte	0x04, 0x1e
        /*00de*/ 	.short	(.L_668 - .L_667)
.L_667:
        /*00e0*/ 	.word	0x00000000
.L_668:


//--------------------- .nv.info._ZN5flash24flash_fwd_splitkv_kernelI23Flash_fwd_kernel_traitsILi256ELi64ELi64ELi4ELb0ELb0EN7cutlass10bfloat16_tE19Flash_kernel_traitsILi256ELi64ELi64ELi4ES3_EELb1ELb0ELb1ELb0ELb0ELb0ELb0ELb0EEEvNS_16Flash_fwd_paramsE --------------------------
	.section	.nv.info._ZN5flash24flash_fwd_splitkv_kernelI23Flash_fwd_kernel_traitsILi256ELi64ELi64ELi4ELb0ELb0EN7cutlass10bfloat16_tE19Flash_kernel_traitsILi256ELi64ELi64ELi4ES3_EELb1ELb0ELb1ELb0ELb0ELb0ELb0ELb0EEEvNS_16Flash_fwd_paramsE,"",@"SHT_CUDA_INFO"
	.sectionflags	@""
	.align	4


	//----- nvinfo : EIATTR_CUDA_API_VERSION
	.align		4
        /*0000*/ 	.byte	0x04, 0x37
        /*0002*/ 	.short	(.L_670 - .L_669)
.L_669:
        /*0004*/ 	.word	0x00000082


	//----- nvinfo : EIATTR_SW2861232_WAR
	.align		4
.L_670:
        /*0008*/ 	.byte	0x01, 0x35
	.zero		2


	//----- nvinfo : EIATTR_PARAM_CBANK
	.align		4
        /*000c*/ 	.byte	0x04, 0x0a
        /*000e*/ 	.short	(.L_672 - .L_671)
	.align		4
.L_671:
        /*0010*/ 	.word	index@(.nv.constant0._ZN5flash24flash_fwd_splitkv_kernelI23Flash_fwd_kernel_traitsILi256ELi64ELi64ELi4ELb0ELb0EN7cutlass10bfloat16_tE19Flash_kernel_traitsILi256ELi64ELi64ELi4ES3_EELb1ELb0ELb1ELb0ELb0ELb0ELb0ELb0EEEvNS_16Flash_fwd_paramsE)
        /*0014*/ 	.short	0x0160
        /*0016*/ 	.short	0x01d0


	//----- nvinfo : EIATTR_CBANK_PARAM_SIZE
	.align		4
.L_672:
        /*0018*/ 	.byte	0x03, 0x19
        /*001a*/ 	.short	0x01d0


	//----- nvinfo : EIATTR_KPARAM_INFO
	.align		4
        /*001c*/ 	.byte	0x04, 0x17
        /*001e*/ 	.short	(.L_674 - .L_673)
.L_673:
        /*0020*/ 	.word	0x00000000
        /*0024*/ 	.short	0x0000
        /*0026*/ 	.short	0x0000
        /*0028*/ 	.byte	0x00, 0xf0, 0x41, 0x07


	//----- nvinfo : EIATTR_MAXREG_COUNT
	.align		4
.L_674:
        /*002c*/ 	.byte	0x03, 0x1b
        /*002e*/ 	.short	0x00ff


	//----- nvinfo : EIATTR_NUM_BARRIERS
	.align		4
        /*0030*/ 	.byte	0x02, 0x4c
        /*0032*/ 	.byte	0x01
	.zero		1


	//----- nvinfo : EIATTR_MERCURY_ISA_VERSION
	.align		4
        /*0034*/ 	.byte	0x03, 0x5f
        /*0036*/ 	.short	0x0000


	//----- nvinfo : EIATTR_INT_WARP_WIDE_INSTR_OFFSETS
	.align		4
        /*0038*/ 	.byte	0x04, 0x31
        /*003a*/ 	.short	(.L_676 - .L_675)


	//   ....[0]....
.L_675:
        /*003c*/ 	.word	0x0000aaa0


	//----- nvinfo : EIATTR_COOP_GROUP_MASK_REGIDS
	.align		4
.L_676:
        /*0040*/ 	.byte	0x04, 0x29
        /*0042*/ 	.short	(.L_678 - .L_677)


	//   ....[0]....
.L_677:
        /*0044*/ 	.word	0xffffffff


	//   ....[1]....
        /*0048*/ 	.word	0xffffffff


	//   ....[2]....
        /*004c*/ 	.word	0xffffffff


	//   ....[3]....
        /*0050*/ 	.word	0xffffffff


	//   ....[4]....
        /*0054*/ 	.word	0xffffffff


	//   ....[5]....
        /*0058*/ 	.word	0xffffffff


	//   ....[6]....
        /*005c*/ 	.word	0xffffffff


	//   ....[7]....
        /*0060*/ 	.word	0xffffffff


	//   ....[8]....
        /*0064*/ 	.word	0xffffffff


	//   ....[9]....
        /*0068*/ 	.word	0xffffffff


	//   ....[10]....
        /*006c*/ 	.word	0xffffffff


	//   ....[11]....
        /*0070*/ 	.word	0xffffffff


	//   ....[12]....
        /*0074*/ 	.word	0xffffffff


	//   ....[13]....
        /*0078*/ 	.word	0xffffffff


	//   ....[14]....
        /*007c*/ 	.word	0xffffffff


	//   ....[15]....
        /*0080*/ 	.word	0xffffffff


	//----- nvinfo : EIATTR_COOP_GROUP_INSTR_OFFSETS
	.align		4
.L_678:
        /*0084*/ 	.byte	0x04, 0x28
        /*0086*/ 	.short	(.L_680 - .L_679)


	//   ....[0]....
.L_679:
        /*0088*/ 	.word	0x00006d70


	//   ....[1]....
        /*008c*/ 	.word	0x00006d90


	//   ....[2]....
        /*0090*/ 	.word	0x00006e30


	//   ....[3]....
        /*0094*/ 	.word	0x00006e40


	//   ....[4]....
        /*0098*/ 	.word	0x0000b640


	//   ....[5]....
        /*009c*/ 	.word	0x0000b650


	//   ....[6]....
        /*00a0*/ 	.word	0x0000b680


	//   ....[7]....
        /*00a4*/ 	.word	0x0000b690


	//   ....[8]....
        /*00a8*/ 	.word	0x000101b0


	//   ....[9]....
        /*00ac*/ 	.word	0x000101d0


	//   ....[10]....
        /*00b0*/ 	.word	0x000101f0


	//   ....[11]....
        /*00b4*/ 	.word	0x00010210


	//   ....[12]....
        /*00b8*/ 	.word	0x00011df0


	//   ....[13]....
        /*00bc*/ 	.word	0x00011e30


	//   ....[14]....
        /*00c0*/ 	.word	0x00011e60


	//   ....[15]....
        /*00c4*/ 	.word	0x00011e70


	//----- nvinfo : EIATTR_EXIT_INSTR_OFFSETS
	.align		4
.L_680:
        /*00c8*/ 	.byte	0x04, 0x1c
        /*00ca*/ 	.short	(.L_682 - .L_681)


	//   ....[0]....
.L_681:
        /*00cc*/ 	.word	0x000004c0


	//   ....[1]....
        /*00d0*/ 	.word	0x00000f50


	//   ....[2]....
        /*00d4*/ 	.word	0x00000f80


	//   ....[3]....
        /*00d8*/ 	.word	0x00013bc0


	//   ....[4]....
        /*00dc*/ 	.word	0x00013cd0


	//   ....[5]....
        /*00e0*/ 	.word	0x00013cf0


	//----- nvinfo : EIATTR_CTAIDZ_USED
	.align		4
.L_682:
        /*00e4*/ 	.byte	0x01, 0x04
	.zero		2


	//----- nvinfo : EIATTR_CRS_STACK_SIZE
	.align		4
        /*00e8*/ 	.byte	0x04, 0x1e
        /*00ea*/ 	.short	(.L_684 - .L_683)
.L_683:
        /*00ec*/ 	.word	0x00000000
.L_684:


//--------------------- .nv.info._ZN5flash24flash_fwd_splitkv_kernelI23Flash_fwd_kernel_traitsILi256ELi64ELi64ELi4ELb0ELb0EN7cutlass10bfloat16_tE19Flash_kernel_traitsILi256ELi64ELi64ELi4ES3_EELb1ELb0ELb1ELb0ELb0ELb1ELb0ELb0EEEvNS_16Flash_fwd_paramsE --------------------------
	.section	.nv.info._ZN5flash24flash_fwd_splitkv_kernelI23Flash_fwd_kernel_traitsILi256ELi64ELi64ELi4ELb0ELb0EN7cutlass10bfloat16_tE19Flash_kernel_traitsILi256ELi64ELi64ELi4ES3_EELb1ELb0ELb1ELb0ELb0ELb1ELb0ELb0EEEvNS_16Flash_fwd_paramsE,"",@"SHT_CUDA_INFO"
	.sectionflags	@""
	.align	4


	//----- nvinfo : EIATTR_CUDA_API_VERSION
	.align		4
        /*0000*/ 	.byte	0x04, 0x37
        /*0002*/ 	.short	(.L_686 - .L_685)
.L_685:
        /*0004*/ 	.word	0x00000082


	//----- nvinfo : EIATTR_SW2861232_WAR
	.align		4
.L_686:
        /*0008*/ 	.byte	0x01, 0x35
	.zero		2


	//----- nvinfo : EIATTR_PARAM_CBANK
	.align		4
        /*000c*/ 	.byte	0x04, 0x0a
        /*000e*/ 	.short	(.L_688 - .L_687)
	.align		4
.L_687:
        /*0010*/ 	.word	index@(.nv.constant0._ZN5flash24flash_fwd_splitkv_kernelI23Flash_fwd_kernel_traitsILi256ELi64ELi64ELi4ELb0ELb0EN7cutlass10bfloat16_tE19Flash_kernel_traitsILi256ELi64ELi64ELi4ES3_EELb1ELb0ELb1ELb0ELb0ELb1ELb0ELb0EEEvNS_16Flash_fwd_paramsE)
        /*0014*/ 	.short	0x0160
        /*0016*/ 	.short	0x01d0


	//----- nvinfo : EIATTR_CBANK_PARAM_SIZE
	.align		4
.L_688:
        /*0018*/ 	.byte	0x03, 0x19
        /*001a*/ 	.short	0x01d0


	//----- nvinfo : EIATTR_KPARAM_INFO
	.align		4
        /*001c*/ 	.byte	0x04, 0x17
        /*001e*/ 	.short	(.L_690 - .L_689)
.L_689:
        /*0020*/ 	.word	0x00000000
        /*0024*/ 	.short	0x0000
        /*0026*/ 	.short	0x0000
        /*0028*/ 	.byte	0x00, 0xf0, 0x41, 0x07


	//----- nvinfo : EIATTR_MAXREG_COUNT
	.align		4
.L_690:
        /*002c*/ 	.byte	0x03, 0x1b
        /*002e*/ 	.short	0x00ff


	//----- nvinfo : EIATTR_NUM_BARRIERS
	.align		4
        /*0030*/ 	.byte	0x02, 0x4c
        /*0032*/ 	.byte	0x01
	.zero		1


	//----- nvinfo : EIATTR_MERCURY_ISA_VERSION
	.align		4
        /*0034*/ 	.byte	0x03, 0x5f
        /*0036*/ 	.short	0x0000


	//----- nvinfo : EIATTR_INT_WARP_WIDE_INSTR_OFFSETS
	.align		4
        /*0038*/ 	.byte	0x04, 0x31
        /*003a*/ 	.short	(.L_692 - .L_691)


	//   ....[0]....
.L_691:
        /*003c*/ 	.word	0x0000b3f0


	//----- nvinfo : EIATTR_COOP_GROUP_MASK_REGIDS
	.align		4
.L_692:
        /*0040*/ 	.byte	0x04, 0x29
        /*0042*/ 	.short	(.L_694 - .L_693)


	//   ....[0]....
.L_693:
        /*0044*/ 	.word	0xffffffff


	//   ....[1]....
        /*0048*/ 	.word	0xffffffff


	//   ....[2]....
        /*004c*/ 	.word	0xffffffff


	//   ....[3]....
        /*0050*/ 	.word	0xffffffff


	//   ....[4]....
        /*0054*/ 	.word	0xffffffff


	//   ....[5]....
        /*0058*/ 	.word	0xffffffff


	//   ....[6]....
        /*005c*/ 	.word	0xffffffff


	//   ....[7]....
        /*0060*/ 	.word	0xffffffff


	//   ....[8]....
        /*0064*/ 	.word	0xffffffff


	//   ....[9]....
        /*0068*/ 	.word	0xffffffff


	//   ....[10]....
        /*006c*/ 	.word	0xffffffff


	//   ....[11]....
        /*0070*/ 	.word	0xffffffff


	//   ....[12]....
        /*0074*/ 	.word	0xffffffff


	//   ....[13]....
        /*0078*/ 	.word	0xffffffff


	//   ....[14]....
        /*007c*/ 	.word	0xffffffff


	//   ....[15]....
        /*0080*/ 	.word	0xffffffff


	//----- nvinfo : EIATTR_COOP_GROUP_INSTR_OFFSETS
	.align		4
.L_694:
        /*0084*/ 	.byte	0x04, 0x28
        /*0086*/ 	.short	(.L_696 - .L_695)


	//   ....[0]....
.L_695:
        /*0088*/ 	.word	0x000072c0


	//   ....[1]....
        /*008c*/ 	.word	0x000072e0


	//   ....[2]....
        /*0090*/ 	.word	0x00007380


	//   ....[3]....
        /*0094*/ 	.word	0x00007390


	//   ....[4]....
        /*0098*/ 	.word	0x0000bf80


	//   ....[5]....
        /*009c*/ 	.word	0x0000bf90


	//   ....[6]....
        /*00a0*/ 	.word	0x0000bfc0


	//   ....[7]....
        /*00a4*/ 	.word	0x0000bfd0


	//   ....[8]....
        /*00a8*/ 	.word	0x00011110


	//   ....[9]....
        /*00ac*/ 	.word	0x00011120


	//   ....[10]....
        /*00b0*/ 	.word	0x00011140


	//   ....[11]....
        /*00b4*/ 	.word	0x00011160


	//   ....[12]....
        /*00b8*/ 	.word	0x00012d60


	//   ....[13]....
        /*00bc*/ 	.word	0x00012da0


	//   ....[14]....
        /*00c0*/ 	.word	0x00012de0


	//   ....[15]....
        /*00c4*/ 	.word	0x00012e00


	//----- nvinfo : EIATTR_EXIT_INSTR_OFFSETS
	.align		4
.L_696:
        /*00c8*/ 	.byte	0x04, 0x1c
        /*00ca*/ 	.short	(.L_698 - .L_697)


	//   ....[0]....
.L_697:
        /*00cc*/ 	.word	0x000004c0


	//   ....[1]....
        /*00d0*/ 	.word	0x00000f50


	//   ....[2]....
        /*00d4*/ 	.word	0x00000f80


	//   ....[3]....
        /*00d8*/ 	.word	0x00014b30


	//   ....[4]....
        /*00dc*/ 	.word	0x00014c50


	//   ....[5]....
        /*00e0*/ 	.word	0x00014c70


	//----- nvinfo : EIATTR_CTAIDZ_USED
	.align		4
.L_698:
        /*00e4*/ 	.byte	0x01, 0x04
	.zero		2


	//----- nvinfo : EIATTR_CRS_STACK_SIZE
	.align		4
        /*00e8*/ 	.byte	0x04, 0x1e
        /*00ea*/ 	.short	(.L_700 - .L_699)
.L_699:
        /*00ec*/ 	.word	0x00000000
.L_700:


//--------------------- .nv.info._ZN5flash24flash_fwd_splitkv_kernelI23Flash_fwd_kernel_traitsILi256ELi64ELi64ELi4ELb0ELb0EN7cutlass10bfloat16_tE19Flash_kernel_traitsILi256ELi64ELi64ELi4ES3_EELb1ELb0ELb0ELb0ELb1ELb0ELb0ELb1EEEvNS_16Flash_fwd_paramsE --------------------------
	.section	.nv.info._ZN5flash24flash_fwd_splitkv_kernelI23Flash_fwd_kernel_traitsILi256ELi64ELi64ELi4ELb0ELb0EN7cutlass10bfloat16_tE19Flash_kernel_traitsILi256ELi64ELi64ELi4ES3_EELb1ELb0ELb0ELb0ELb1ELb0ELb0ELb1EEEvNS_16Flash_fwd_paramsE,"",@"SHT_CUDA_INFO"
	.sectionflags	@""
	.align	4


	//----- nvinfo : EIATTR_CUDA_API_VERSION
	.align		4
        /*0000*/ 	.byte	0x04, 0x37
        /*0002*/ 	.short	(.L_702 - .L_701)
.L_701:
        /*0004*/ 	.word	0x00000082


	//----- nvinfo : EIATTR_SW2861232_WAR
	.align		4
.L_702:
        /*0008*/ 	.byte	0x01, 0x35
	.zero		2


	//----- nvinfo : EIATTR_PARAM_CBANK
	.align		4
        /*000c*/ 	.byte	0x04, 0x0a
        /*000e*/ 	.short	(.L_704 - .L_703)
	.align		4
.L_703:
        /*0010*/ 	.word	index@(.nv.constant0._ZN5flash24flash_fwd_splitkv_kernelI23Flash_fwd_kernel_traitsILi256ELi64ELi64ELi4ELb0ELb0EN7cutlass10bfloat16_tE19Flash_kernel_traitsILi256ELi64ELi64ELi4ES3_EELb1ELb0ELb0ELb0ELb1ELb0ELb0ELb1EEEvNS_16Flash_fwd_paramsE)
        /*0014*/ 	.short	0x0160
        /*0016*/ 	.short	0x01d0


	//----- nvinfo : EIATTR_CBANK_PARAM_SIZE
	.align		4
.L_704:
        /*0018*/ 	.byte	0x03, 0x19
        /*001a*/ 	.short	0x01d0


	//----- nvinfo : EIATTR_KPARAM_INFO
	.align		4
        /*001c*/ 	.byte	0x04, 0x17
        /*001e*/ 	.short	(.L_706 - .L_705)
.L_705:
        /*0020*/ 	.word	0x00000000
        /*0024*/ 	.short	0x0000
        /*0026*/ 	.short	0x0000
        /*0028*/ 	.byte	0x00, 0xf0, 0x41, 0x07


	//----- nvinfo : EIATTR_MAXREG_COUNT
	.align		4
.L_706:
        /*002c*/ 	.byte	0x03, 0x1b
        /*002e*/ 	.short	0x00ff


	//----- nvinfo : EIATTR_NUM_BARRIERS
	.align		4
        /*0030*/ 	.byte	0x02, 0x4c
        /*0032*/ 	.byte	0x01
	.zero		1


	//----- nvinfo : EIATTR_ANNOTATIONS
	.align		4
        /*0034*/ 	.byte	0x04, 0x55
        /*0036*/ 	.short	(.L_708 - .L_707)


	//   ....[0]....
.L_707:
        /*0038*/ 	.word	0x00000001
        /*003c*/ 	.byte	0x80, 0x89, 0x01, 0x00, 0x01, 0x00, 0x00, 0x00, 0xd0, 0xc7, 0x01, 0x00, 0x01, 0x00, 0x00, 0x00
        /*004c*/ 	.byte	0x80, 0xe6, 0x01, 0x00, 0x01, 0x00, 0x00, 0x00, 0x60, 0x02, 0x02, 0x00, 0x01, 0x00, 0x00, 0x00
        /*005c*/ 	.byte	0x20, 0x05, 0x02, 0x00, 0x01, 0x00, 0x00, 0x00, 0x40, 0x05, 0x02, 0x00, 0x01, 0x00, 0x00, 0x00
        /*006c*/ 	.byte	0x40, 0x24, 0x02, 0x00


	//----- nvinfo : EIATTR_MERCURY_ISA_VERSION
	.align		4
.L_708:
        /*0070*/ 	.byte	0x03, 0x5f
        /*0072*/ 	.short	0x0000


	//----- nvinfo : EIATTR_COOP_GROUP_MASK_REGIDS
	.align		4
        /*0074*/ 	.byte	0x04, 0x29
        /*0076*/ 	.short	(.L_710 - .L_709)


	//   ....[0]....
.L_709:
        /*0078*/ 	.word	0xffffffff


	//   ....[1]....
        /*007c*/ 	.word	0xffffffff


	//   ....[2]....
        /*0080*/ 	.word	0xffffffff


	//   ....[3]....
        /*0084*/ 	.word	0xffffffff


	//   ....[4]....
        /*0088*/ 	.word	0xffffffff


	//   ....[5]....
        /*008c*/ 	.word	0xffffffff


	//   ....[6]....
        /*0090*/ 	.word	0xffffffff


	//   ....[7]....
        /*0094*/ 	.word	0xffffffff


	//   ....[8]....
        /*0098*/ 	.word	0xffffffff


	//   ....[9]....
        /*009c*/ 	.word	0xffffffff


	//   ....[10]....
        /*00a0*/ 	.word	0xffffffff


	//   ....[11]....
        /*00a4*/ 	.word	0xffffffff


	//   ....[12]....
        /*00a8*/ 	.word	0xffffffff


	//   ....[13]....
        /*00ac*/ 	.word	0xffffffff


	//   ....[14]....
        /*00b0*/ 	.word	0xffffffff


	//   ....[15]....
        /*00b4*/ 	.word	0xffffffff


	//   ....[16]....
        /*00b8*/ 	.word	0xffffffff


	//   ....[17]....
        /*00bc*/ 	.word	0xffffffff


	//   ....[18]....
        /*00c0*/ 	.word	0xffffffff


	//   ....[19]....
        /*00c4*/ 	.word	0xffffffff


	//----- nvinfo : EIATTR_COOP_GROUP_INSTR_OFFSETS
	.align		4
.L_710:
        /*00c8*/ 	.byte	0x04, 0x28
        /*00ca*/ 	.short	(.L_712 - .L_711)


	//   ....[0]....
.L_711:
        /*00cc*/ 	.word	0x000178d0


	//   ....[1]....
        /*00d0*/ 	.word	0x00017960


	//   ....[2]....
        /*00d4*/ 	.word	0x00017980


	//   ....[3]....
        /*00d8*/ 	.word	0x000179b0


	//   ....[4]....
        /*00dc*/ 	.word	0x0001adc0


	//   ....[5]....
        /*00e0*/ 	.word	0x0001ae10


	//   ....[6]....
        /*00e4*/ 	.word	0x0001ae30


	//   ....[7]....
        /*00e8*/ 	.word	0x0001ae60


	//   ....[8]....
        /*00ec*/ 	.word	0x0001e800


	//   ....[9]....
        /*00f0*/ 	.word	0x0001e820


	//   ....[10]....
        /*00f4*/ 	.word	0x0001e840


	//   ....[11]....
        /*00f8*/ 	.word	0x0001e860


	//   ....[12]....
        /*00fc*/ 	.word	0x00020530


	//   ....[13]....
        /*0100*/ 	.word	0x00020570


	//   ....[14]....
        /*0104*/ 	.word	0x00020580


	//   ....[15]....
        /*0108*/ 	.word	0x000205b0


	//   ....[16]....
        /*010c*/ 	.word	0x00022470


	//   ....[17]....
        /*0110*/ 	.word	0x000224b0


	//   ....[18]....
        /*0114*/ 	.word	0x00022500


	//   ....[19]....
        /*0118*/ 	.word	0x00022550


	//----- nvinfo : EIATTR_EXIT_INSTR_OFFSETS
	.align		4
.L_712:
        /*011c*/ 	.byte	0x04, 0x1c
        /*011e*/ 	.short	(.L_714 - .L_713)


	//   ....[0]....
.L_713:
        /*0120*/ 	.word	0x000000c0


	//----- nvinfo : EIATTR_CTAIDZ_USED
	.align		4
.L_714:
        /*0124*/ 	.byte	0x01, 0x04
	.zero		2


	//----- nvinfo : EIATTR_CRS_STACK_SIZE
	.align		4
        /*0128*/ 	.byte	0x04, 0x1e
        /*012a*/ 	.short	(.L_716 - .L_715)
.L_715:
        /*012c*/ 	.word	0x00000000
.L_716:


//--------------------- .nv.info._ZN5flash24flash_fwd_splitkv_kernelI23Flash_fwd_kernel_traitsILi256ELi64ELi64ELi4ELb0ELb0EN7cutlass10bfloat16_tE19Flash_kernel_traitsILi256ELi64ELi64ELi4ES3_EELb1ELb0ELb0ELb0ELb1ELb1ELb0ELb1EEEvNS_16Flash_fwd_paramsE --------------------------
	.section	.nv.info._ZN5flash24flash_fwd_splitkv_kernelI23Flash_fwd_kernel_traitsILi256ELi64ELi64ELi4ELb0ELb0EN7cutlass10bfloat16_tE19Flash_kernel_traitsILi256ELi64ELi64ELi4ES3_EELb1ELb0ELb0ELb0ELb1ELb1ELb0ELb1EEEvNS_16Flash_fwd_paramsE,"",@"SHT_CUDA_INFO"
	.sectionflags	@""
	.align	4


	//----- nvinfo : EIATTR_CUDA_API_VERSION
	.align		4
        /*0000*/ 	.byte	0x04, 0x37
        /*0002*/ 	.short	(.L_718 - .L_717)
.L_717:
        /*0004*/ 	.word	0x00000082


	//----- nvinfo : EIATTR_SW2861232_WAR
	.align		4
.L_718:
        /*0008*/ 	.byte	0x01, 0x35
	.zero		2


	//----- nvinfo : EIATTR_PARAM_CBANK
	.align		4
        /*000c*/ 	.byte	0x04, 0x0a
        /*000e*/ 	.short	(.L_720 - .L_719)
	.align		4
.L_719:
        /*0010*/ 	.word	index@(.nv.constant0._ZN5flash24flash_fwd_splitkv_kernelI23Flash_fwd_kernel_traitsILi256ELi64ELi64ELi4ELb0ELb0EN7cutlass10bfloat16_tE19Flash_kernel_traitsILi256ELi64ELi64ELi4ES3_EELb1ELb0ELb0ELb0ELb1ELb1ELb0ELb1EEEvNS_16Flash_fwd_paramsE)
        /*0014*/ 	.short	0x0160
        /*0016*/ 	.short	0x01d0


	//----- nvinfo : EIATTR_CBANK_PARAM_SIZE
	.align		4
.L_720:
        /*0018*/ 	.byte	0x03, 0x19
        /*001a*/ 	.short	0x01d0


	//----- nvinfo : EIATTR_KPARAM_INFO
	.align		4
        /*001c*/ 	.byte	0x04, 0x17
        /*001e*/ 	.short	(.L_722 - .L_721)
.L_721:
        /*0020*/ 	.word	0x00000000
        /*0024*/ 	.short	0x0000
        /*0026*/ 	.short	0x0000
        /*0028*/ 	.byte	0x00, 0xf0, 0x41, 0x07


	//----- nvinfo : EIATTR_MAXREG_COUNT
	.align		4
.L_722:
        /*002c*/ 	.byte	0x03, 0x1b
        /*002e*/ 	.short	0x00ff


	//----- nvinfo : EIATTR_NUM_BARRIERS
	.align		4
        /*0030*/ 	.byte	0x02, 0x4c
        /*0032*/ 	.byte	0x01
	.zero		1


	//----- nvinfo : EIATTR_ANNOTATIONS
	.align		4
        /*0034*/ 	.byte	0x04, 0x55
        /*0036*/ 	.short	(.L_724 - .L_723)


	//   ....[0]....
.L_723:
        /*0038*/ 	.word	0x00000001
        /*003c*/ 	.byte	0x70, 0x8d, 0x01, 0x00, 0x01, 0x00, 0x00, 0x00, 0xf0, 0xcf, 0x01, 0x00, 0x01, 0x00, 0x00, 0x00
        /*004c*/ 	.byte	0x00, 0xd3, 0x01, 0x00, 0x01, 0x00, 0x00, 0x00, 0x20, 0xd3, 0x01, 0x00, 0x01, 0x00, 0x00, 0x00
        /*005c*/ 	.byte	0x00, 0xf0, 0x01, 0x00, 0x01, 0x00, 0x00, 0x00, 0x30, 0xf0, 0x01, 0x00, 0x01, 0x00, 0x00, 0x00
        /*006c*/ 	.byte	0xf0, 0x0e, 0x02, 0x00, 0x01, 0x00, 0x00, 0x00, 0x30, 0x12, 0x02, 0x00, 0x01, 0x00, 0x00, 0x00
        /*007c*/ 	.byte	0x00, 0x13, 0x02, 0x00, 0x01, 0x00, 0x00, 0x00, 0x20, 0x13, 0x02, 0x00, 0x01, 0x00, 0x00, 0x00
        /*008c*/ 	.byte	0x20, 0x32, 0x02, 0x00


	//----- nvinfo : EIATTR_MERCURY_ISA_VERSION
	.align		4
.L_724:
        /*0090*/ 	.byte	0x03, 0x5f
        /*0092*/ 	.short	0x0000


	//----- nvinfo : EIATTR_COOP_GROUP_MASK_REGIDS
	.align		4
        /*0094*/ 	.byte	0x04, 0x29
        /*0096*/ 	.short	(.L_726 - .L_725)


	//   ....[0]....
.L_725:
        /*0098*/ 	.word	0xffffffff


	//   ....[1]....
        /*009c*/ 	.word	0xffffffff


	//   ....[2]....
        /*00a0*/ 	.word	0xffffffff


	//   ....[3]....
        /*00a4*/ 	.word	0xffffffff


	//   ....[4]....
        /*00a8*/ 	.word	0xffffffff


	//   ....[5]....
        /*00ac*/ 	.word	0xffffffff


	//   ....[6]....
        /*00b0*/ 	.word	0xffffffff


	//   ....[7]....
        /*00b4*/ 	.word	0xffffffff


	//   ....[8]....
        /*00b8*/ 	.word	0xffffffff


	//   ....[9]....
        /*00bc*/ 	.word	0xffffffff


	//   ....[10]....
        /*00c0*/ 	.word	0xffffffff


	//   ....[11]....
        /*00c4*/ 	.word	0xffffffff


	//   ....[12]....
        /*00c8*/ 	.word	0xffffffff


	//   ....[13]....
        /*00cc*/ 	.word	0xffffffff


	//   ....[14]....
        /*00d0*/ 	.word	0xffffffff


	//   ....[15]....
        /*00d4*/ 	.word	0xffffffff


	//   ....[16]....
        /*00d8*/ 	.word	0xffffffff


	//   ....[17]....
        /*00dc*/ 	.word	0xffffffff


	//   ....[18]....
        /*00e0*/ 	.word	0xffffffff


	//   ....[19]....
        /*00e4*/ 	.word	0xffffffff


	//----- nvinfo : EIATTR_COOP_GROUP_INSTR_OFFSETS
	.align		4
.L_726:
        /*00e8*/ 	.byte	0x04, 0x28
        /*00ea*/ 	.short	(.L_728 - .L_727)


	//   ....[0]....
.L_727:
        /*00ec*/ 	.word	0x00017ce0


	//   ....[1]....
        /*00f0*/ 	.word	0x00017d40


	//   ....[2]....
        /*00f4*/ 	.word	0x00017d60


	//   ....[3]....
        /*00f8*/ 	.word	0x00017d80


	//   ....[4]....
        /*00fc*/ 	.word	0x0001b5e0


	//   ....[5]....
        /*0100*/ 	.word	0x0001b620


	//   ....[6]....
        /*0104*/ 	.word	0x0001b640


	//   ....[7]....
        /*0108*/ 	.word	0x0001b670


	//   ....[8]....
        /*010c*/ 	.word	0x0001f450


	//   ....[9]....
        /*0110*/ 	.word	0x0001f470


	//   ....[10]....
        /*0114*/ 	.word	0x0001f490


	//   ....[11]....
        /*0118*/ 	.word	0x0001f4b0


	//   ....[12]....
        /*011c*/ 	.word	0x00021310


	//   ....[13]....
        /*0120*/ 	.word	0x00021350


	//   ....[14]....
        /*0124*/ 	.word	0x00021360


	//   ....[15]....
        /*0128*/ 	.word	0x00021390


	//   ....[16]....
        /*012c*/ 	.word	0x00023250


	//   ....[17]....
        /*0130*/ 	.word	0x00023290


	//   ....[18]....
        /*0134*/ 	.word	0x000232e0


	//   ....[19]....
        /*0138*/ 	.word	0x00023330


	//----- nvinfo : EIATTR_EXIT_INSTR_OFFSETS
	.align		4
.L_728:
        /*013c*/ 	.byte	0x04, 0x1c
        /*013e*/ 	.short	(.L_730 - .L_729)


	//   ....[0]....
.L_729:
        /*0140*/ 	.word	0x000000c0


	//----- nvinfo : EIATTR_CTAIDZ_USED
	.align		4
.L_730:
        /*0144*/ 	.byte	0x01, 0x04
	.zero		2


	//----- nvinfo : EIATTR_CRS_STACK_SIZE
	.align		4
        /*0148*/ 	.byte	0x04, 0x1e
        /*014a*/ 	.short	(.L_732 - .L_731)
.L_731:
        /*014c*/ 	.word	0x00000000
.L_732:


//--------------------- .nv.info._ZN5flash24flash_fwd_splitkv_kernelI23Flash_fwd_kernel_traitsILi256ELi64ELi64ELi4ELb0ELb0EN7cutlass10bfloat16_tE19Flash_kernel_traitsILi256ELi64ELi64ELi4ES3_EELb1ELb0ELb1ELb0ELb0ELb0ELb0ELb1EEEvNS_16Flash_fwd_paramsE --------------------------
	.section	.nv.info._ZN5flash24flash_fwd_splitkv_kernelI23Flash_fwd_kernel_traitsILi256ELi64ELi64ELi4ELb0ELb0EN7cutlass10bfloat16_tE19Flash_kernel_traitsILi256ELi64ELi64ELi4ES3_EELb1ELb0ELb1ELb0ELb0ELb0ELb0ELb1EEEvNS_16Flash_fwd_paramsE,"",@"SHT_CUDA_INFO"
	.sectionflags	@""
	.align	4


	//----- nvinfo : EIATTR_CUDA_API_VERSION
	.align		4
        /*0000*/ 	.byte	0x04, 0x37
        /*0002*/ 	.short	(.L_734 - .L_733)
.L_733:
        /*0004*/ 	.word	0x00000082


	//----- nvinfo : EIATTR_SW2861232_WAR
	.align		4
.L_734:
        /*0008*/ 	.byte	0x01, 0x35
	.zero		2


	//----- nvinfo : EIATTR_PARAM_CBANK
	.align		4
        /*000c*/ 	.byte	0x04, 0x0a
        /*000e*/ 	.short	(.L_736 - .L_735)
	.align		4
.L_735:
        /*0010*/ 	.word	index@(.nv.constant0._ZN5flash24flash_fwd_splitkv_kernelI23Flash_fwd_kernel_traitsILi256ELi64ELi64ELi4ELb0ELb0EN7cutlass10bfloat16_tE19Flash_kernel_traitsILi256ELi64ELi64ELi4ES3_EELb1ELb0ELb1ELb0ELb0ELb0ELb0ELb1EEEvNS_16Flash_fwd_paramsE)
        /*0014*/ 	.short	0x0160
        /*0016*/ 	.short	0x01d0


	//----- nvinfo : EIATTR_CBANK_PARAM_SIZE
	.align		4
.L_736:
        /*0018*/ 	.byte	0x03, 0x19
        /*001a*/ 	.short	0x01d0


	//----- nvinfo : EIATTR_KPARAM_INFO
	.align		4
        /*001c*/ 	.byte	0x04, 0x17
        /*001e*/ 	.short	(.L_738 - .L_737)
.L_737:
        /*0020*/ 	.word	0x00000000
        /*0024*/ 	.short	0x0000
        /*0026*/ 	.short	0x0000
        /*0028*/ 	.byte	0x00, 0xf0, 0x41, 0x07


	//----- nvinfo : EIATTR_MAXREG_COUNT
	.align		4
.L_738:
        /*002c*/ 	.byte	0x03, 0x1b
        /*002e*/ 	.short	0x00ff


	//----- nvinfo : EIATTR_NUM_BARRIERS
	.align		4
        /*0030*/ 	.byte	0x02, 0x4c
        /*0032*/ 	.byte	0x01
	.zero		1


	//----- nvinfo : EIATTR_MERCURY_ISA_VERSION
	.align		4
        /*0034*/ 	.byte	0x03, 0x5f
        /*0036*/ 	.short	0x0000


	//----- nvinfo : EIATTR_COOP_GROUP_MASK_REGIDS
	.align		4
        /*0038*/ 	.byte	0x04, 0x29
        /*003a*/ 	.short	(.L_740 - .L_739)


	//   ....[0]....
.L_739:
        /*003c*/ 	.word	0xffffffff


	//   ....[1]....
        /*0040*/ 	.word	0xffffffff


	//   ....[2]....
        /*0044*/ 	.word	0xffffffff


	//   ....[3]....
        /*0048*/ 	.word	0xffffffff


	//   ....[4]....
        /*004c*/ 	.word	0xffffffff


	//   ....[5]....
        /*0050*/ 	.word	0xffffffff


	//   ....[6]....
        /*0054*/ 	.word	0xffffffff


	//   ....[7]....
        /*0058*/ 	.word	0xffffffff


	//   ....[8]....
        /*005c*/ 	.word	0xffffffff


	//   ....[9]....
        /*0060*/ 	.word	0xffffffff


	//   ....[10]....
        /*0064*/ 	.word	0xffffffff


	//   ....[11]....
        /*0068*/ 	.word	0xffffffff


	//   ....[12]....
        /*006c*/ 	.word	0xffffffff


	//   ....[13]....
        /*0070*/ 	.word	0xffffffff


	//   ....[14]....
        /*0074*/ 	.word	0xffffffff


	//   ....[15]....
        /*0078*/ 	.word	0xffffffff


	//   ....[16]....
        /*007c*/ 	.word	0xffffffff


	//   ....[17]....
        /*0080*/ 	.word	0xffffffff


	//   ....[18]....
        /*0084*/ 	.word	0xffffffff


	//   ....[19]....
        /*0088*/ 	.word	0xffffffff


	//----- nvinfo : EIATTR_COOP_GROUP_INSTR_OFFSETS
	.align		4
.L_740:
        /*008c*/ 	.byte	0x04, 0x28
        /*008e*/ 	.short	(.L_742 - .L_741)


	//   ....[0]....
.L_741:
        /*0090*/ 	.word	0x0001c030


	//   ....[1]....
        /*0094*/ 	.word	0x0001c0e0


	//   ....[2]....
        /*0098*/ 	.word	0x0001c0f0


	//   ....[3]....
        /*009c*/ 	.word	0x0001c170


	//   ....[4]....
        /*00a0*/ 	.word	0x000204f0


	//   ....[5]....
        /*00a4*/ 	.word	0x00020500


	//   ....[6]....
        /*00a8*/ 	.word	0x00020530


	//   ....[7]....
        /*00ac*/ 	.word	0x00020540


	//   ....[8]....
        /*00b0*/ 	.word	0x00024e10


	//   ....[9]....
        /*00b4*/ 	.word	0x00024e20


	//   ....[10]....
        /*00b8*/ 	.word	0x00024e40


	//   ....[11]....
        /*00bc*/ 	.word	0x00024e60


	//   ....[12]....
        /*00c0*/ 	.word	0x00026b10


	//   ....[13]....
        /*00c4*/ 	.word	0x00026b40


	//   ....[14]....
        /*00c8*/ 	.word	0x00026b50


	//   ....[15]....
        /*00cc*/ 	.word	0x00026b80


	//   ....[16]....
        /*00d0*/ 	.word	0x00028c00


	//   ....[17]....
        /*00d4*/ 	.word	0x00028c50


	//   ....[18]....
        /*00d8*/ 	.word	0x00028ca0


	//   ....[19]....
        /*00dc*/ 	.word	0x00028cf0


	//----- nvinfo : EIATTR_EXIT_INSTR_OFFSETS
	.align		4
.L_742:
        /*00e0*/ 	.byte	0x04, 0x1c
        /*00e2*/ 	.short	(.L_744 - .L_743)


	//   ....[0]....
.L_743:
        /*00e4*/ 	.word	0x000000b0


	//----- nvinfo : EIATTR_CTAIDZ_USED
	.align		4
.L_744:
        /*00e8*/ 	.byte	0x01, 0x04
	.zero		2


	//----- nvinfo : EIATTR_CRS_STACK_SIZE
	.align		4
        /*00ec*/ 	.byte	0x04, 0x1e
        /*00ee*/ 	.short	(.L_746 - .L_745)
.L_745:
        /*00f0*/ 	.word	0x00000000
.L_746:


//--------------------- .nv.info._ZN5flash24flash_fwd_splitkv_kernelI23Flash_fwd_kernel_traitsILi256ELi64ELi64ELi4ELb0ELb0EN7cutlass10bfloat16_tE19Flash_kernel_traitsILi256ELi64ELi64ELi4ES3_EELb1ELb0ELb1ELb0ELb0ELb1ELb0ELb1EEEvNS_16Flash_fwd_paramsE --------------------------
	.section	.nv.info._ZN5flash24flash_fwd_splitkv_kernelI23Flash_fwd_kernel_traitsILi256ELi64ELi64ELi4ELb0ELb0EN7cutlass10bfloat16_tE19Flash_kernel_traitsILi256ELi64ELi64ELi4ES3_EELb1ELb0ELb1ELb0ELb0ELb1ELb0ELb1EEEvNS_16Flash_fwd_paramsE,"",@"SHT_CUDA_INFO"
	.sectionflags	@""
	.align	4


	//----- nvinfo : EIATTR_CUDA_API_VERSION
	.align		4
        /*0000*/ 	.byte	0x04, 0x37
        /*0002*/ 	.short	(.L_748 - .L_747)
.L_747:
        /*0004*/ 	.word	0x00000082


	//----- nvinfo : EIATTR_SW2861232_WAR
	.align		4
.L_748:
        /*0008*/ 	.byte	0x01, 0x35
	.zero		2


	//----- nvinfo : EIATTR_PARAM_CBANK
	.align		4
        /*000c*/ 	.byte	0x04, 0x0a
        /*000e*/ 	.short	(.L_750 - .L_749)
	.align		4
.L_749:
        /*0010*/ 	.word	index@(.nv.constant0._ZN5flash24flash_fwd_splitkv_kernelI23Flash_fwd_kernel_traitsILi256ELi64ELi64ELi4ELb0ELb0EN7cutlass10bfloat16_tE19Flash_kernel_traitsILi256ELi64ELi64ELi4ES3_EELb1ELb0ELb1ELb0ELb0ELb1ELb0ELb1EEEvNS_16Flash_fwd_paramsE)
        /*0014*/ 	.short	0x0160
        /*0016*/ 	.short	0x01d0


	//----- nvinfo : EIATTR_CBANK_PARAM_SIZE
	.align		4
.L_750:
        /*0018*/ 	.byte	0x03, 0x19
        /*001a*/ 	.short	0x01d0


	//----- nvinfo : EIATTR_KPARAM_INFO
	.align		4
        /*001c*/ 	.byte	0x04, 0x17
        /*001e*/ 	.short	(.L_752 - .L_751)
.L_751:
        /*0020*/ 	.word	0x00000000
        /*0024*/ 	.short	0x0000
        /*0026*/ 	.short	0x0000
        /*0028*/ 	.byte	0x00, 0xf0, 0x41, 0x07


	//----- nvinfo : EIATTR_MAXREG_COUNT
	.align		4
.L_752:
        /*002c*/ 	.byte	0x03, 0x1b
        /*002e*/ 	.short	0x00ff


	//----- nvinfo : EIATTR_NUM_BARRIERS
	.align		4
        /*0030*/ 	.byte	0x02, 0x4c
        /*0032*/ 	.byte	0x01
	.zero		1


	//----- nvinfo : EIATTR_ANNOTATIONS
	.align		4
        /*0034*/ 	.byte	0x04, 0x55
        /*0036*/ 	.short	(.L_754 - .L_753)


	//   ....[0]....
.L_753:
        /*0038*/ 	.word	0x00000001
        /*003c*/ 	.byte	0x80, 0xca, 0x01, 0x00, 0x01, 0x00, 0x00, 0x00, 0xb0, 0x1b, 0x02, 0x00, 0x01, 0x00, 0x00, 0x00
        /*004c*/ 	.byte	0xb0, 0x68, 0x02, 0x00, 0x01, 0x00, 0x00, 0x00, 0x50, 0x6c, 0x02, 0x00, 0x01, 0x00, 0x00, 0x00
        /*005c*/ 	.byte	0x10, 0x6d, 0x02, 0x00, 0x01, 0x00, 0x00, 0x00, 0x30, 0x6d, 0x02, 0x00, 0x01, 0x00, 0x00, 0x00
        /*006c*/ 	.byte	0xd0, 0x8d, 0x02, 0x00


	//----- nvinfo : EIATTR_MERCURY_ISA_VERSION
	.align		4
.L_754:
        /*0070*/ 	.byte	0x03, 0x5f
        /*0072*/ 	.short	0x0000


	//----- nvinfo : EIATTR_COOP_GROUP_MASK_REGIDS
	.align		4
        /*0074*/ 	.byte	0x04, 0x29
        /*0076*/ 	.short	(.L_756 - .L_755)


	//   ....[0]....
.L_755:
        /*0078*/ 	.word	0xffffffff


	//   ....[1]....
        /*007c*/ 	.word	0xffffffff


	//   ....[2]....
        /*0080*/ 	.word	0xffffffff


	//   ....[3]....
        /*0084*/ 	.word	0xffffffff


	//   ....[4]....
        /*0088*/ 	.word	0xffffffff


	//   ....[5]....
        /*008c*/ 	.word	0xffffffff


	//   ....[6]....
        /*0090*/ 	.word	0xffffffff


	//   ....[7]....
        /*0094*/ 	.word	0xffffffff


	//   ....[8]....
        /*0098*/ 	.word	0xffffffff


	//   ....[9]....
        /*009c*/ 	.word	0xffffffff


	//   ....[10]....
        /*00a0*/ 	.word	0xffffffff


	//   ....[11]....
        /*00a4*/ 	.word	0xffffffff


	//   ....[12]....
        /*00a8*/ 	.word	0xffffffff


	//   ....[13]....
        /*00ac*/ 	.word	0xffffffff


	//   ....[14]....
        /*00b0*/ 	.word	0xffffffff


	//   ....[15]....
        /*00b4*/ 	.word	0xffffffff


	//   ....[16]....
        /*00b8*/ 	.word	0xffffffff


	//   ....[17]....
        /*00bc*/ 	.word	0xffffffff


	//   ....[18]....
        /*00c0*/ 	.word	0xffffffff


	//   ....[19]....
        /*00c4*/ 	.word	0xffffffff


	//----- nvinfo : EIATTR_COOP_GROUP_INSTR_OFFSETS
	.align		4
.L_756:
        /*00c8*/ 	.byte	0x04, 0x28
        /*00ca*/ 	.short	(.L_758 - .L_757)


	//   ....[0]....
.L_757:
        /*00cc*/ 	.word	0x0001ba00


	//   ....[1]....
        /*00d0*/ 	.word	0x0001ba70


	//   ....[2]....
        /*00d4*/ 	.word	0x0001ba90


	//   ....[3]....
        /*00d8*/ 	.word	0x0001bab0


	//   ....[4]....
        /*00dc*/ 	.word	0x00020190


	//   ....[5]....
        /*00e0*/ 	.word	0x000201e0


	//   ....[6]....
        /*00e4*/ 	.word	0x00020200


	//   ....[7]....
        /*00e8*/ 	.word	0x00020230


	//   ....[8]....
        /*00ec*/ 	.word	0x00024f00


	//   ....[9]....
        /*00f0*/ 	.word	0x00024f10


	//   ....[10]....
        /*00f4*/ 	.word	0x00024f30


	//   ....[11]....
        /*00f8*/ 	.word	0x00024f50


	//   ....[12]....
        /*00fc*/ 	.word	0x00026d20


	//   ....[13]....
        /*0100*/ 	.word	0x00026d60


	//   ....[14]....
        /*0104*/ 	.word	0x00026d70


	//   ....[15]....
        /*0108*/ 	.word	0x00026da0


	//   ....[16]....
        /*010c*/ 	.word	0x00028e00


	//   ....[17]....
        /*0110*/ 	.word	0x00028e40


	//   ....[18]....
        /*0114*/ 	.word	0x00028e90


	//   ....[19]....
        /*0118*/ 	.word	0x00028ee0


	//----- nvinfo : EIATTR_EXIT_INSTR_OFFSETS
	.align		4
.L_758:
        /*011c*/ 	.byte	0x04, 0x1c
        /*011e*/ 	.short	(.L_760 - .L_759)


	//   ....[0]....
.L_759:
        /*0120*/ 	.word	0x000000c0


	//----- nvinfo : EIATTR_CTAIDZ_USED
	.align		4
.L_760:
        /*0124*/ 	.byte	0x01, 0x04
	.zero		2


	//----- nvinfo : EIATTR_CRS_STACK_SIZE
	.align		4
        /*0128*/ 	.byte	0x04, 0x1e
        /*012a*/ 	.short	(.L_762 - .L_761)
.L_761:
        /*012c*/ 	.word	0x00000000
.L_762:


//--------------------- .nv.info._ZN5flash24flash_fwd_splitkv_kernelI23Flash_fwd_kernel_traitsILi256ELi64ELi64ELi4ELb0ELb0EN7cutlass10bfloat16_tE19Flash_kernel_traitsILi256ELi64ELi64ELi4ES3_EELb1ELb0ELb0ELb0ELb1ELb0ELb1ELb0EEEvNS_16Flash_fwd_paramsE --------------------------
	.section	.nv.info._ZN5flash24flash_fwd_splitkv_kernelI23Flash_fwd_kernel_traitsILi256ELi64ELi64ELi4ELb0ELb0EN7cutlass10bfloat16_tE19Flash_kernel_traitsILi256ELi64ELi64ELi4ES3_EELb1ELb0ELb0ELb0ELb1ELb0ELb1ELb0EEEvNS_16Flash_fwd_paramsE,"",@"SHT_CUDA_INFO"
	.sectionflags	@""
	.align	4


	//----- nvinfo : EIATTR_CUDA_API_VERSION
	.align		4
        /*0000*/ 	.byte	0x04, 0x37
        /*0002*/ 	.short	(.L_764 - .L_763)
.L_763:
        /*0004*/ 	.word	0x00000082


	//----- nvinfo : EIATTR_SW2861232_WAR
	.align		4
.L_764:
        /*0008*/ 	.byte	0x01, 0x35
	.zero		2


	//----- nvinfo : EIATTR_PARAM_CBANK
	.align		4
        /*000c*/ 	.byte	0x04, 0x0a
        /*000e*/ 	.short	(.L_766 - .L_765)
	.align		4
.L_765:
        /*0010*/ 	.word	index@(.nv.constant0._ZN5flash24flash_fwd_splitkv_kernelI23Flash_fwd_kernel_traitsILi256ELi64ELi64ELi4ELb0ELb0EN7cutlass10bfloat16_tE19Flash_kernel_traitsILi256ELi64ELi64ELi4ES3_EELb1ELb0ELb0ELb0ELb1ELb0ELb1ELb0EEEvNS_16Flash_fwd_paramsE)
        /*0014*/ 	.short	0x0160
        /*0016*/ 	.short	0x01d0


	//----- nvinfo : EIATTR_CBANK_PARAM_SIZE
	.align		4
.L_766:
        /*0018*/ 	.byte	0x03, 0x19
        /*001a*/ 	.short	0x01d0


	//----- nvinfo : EIATTR_KPARAM_INFO
	.align		4
        /*001c*/ 	.byte	0x04, 0x17
        /*001e*/ 	.short	(.L_768 - .L_767)
.L_767:
        /*0020*/ 	.word	0x00000000
        /*0024*/ 	.short	0x0000
        /*0026*/ 	.short	0x0000
        /*0028*/ 	.byte	0x00, 0xf0, 0x41, 0x07


	//----- nvinfo : EIATTR_MAXREG_COUNT
	.align		4
.L_768:
        /*002c*/ 	.byte	0x03, 0x1b
        /*002e*/ 	.short	0x00ff


	//----- nvinfo : EIATTR_NUM_BARRIERS
	.align		4
        /*0030*/ 	.byte	0x02, 0x4c
        /*0032*/ 	.byte	0x01
	.zero		1


	//----- nvinfo : EIATTR_MERCURY_ISA_VERSION
	.align		4
        /*0034*/ 	.byte	0x03, 0x5f
        /*0036*/ 	.short	0x0000


	//----- nvinfo : EIATTR_COOP_GROUP_MASK_REGIDS
	.align		4
        /*0038*/ 	.byte	0x04, 0x29
        /*003a*/ 	.short	(.L_770 - .L_769)


	//   ....[0]....
.L_769:
        /*003c*/ 	.word	0xffffffff


	//   ....[1]....
        /*0040*/ 	.word	0xffffffff


	//   ....[2]....
        /*0044*/ 	.word	0xffffffff


	//   ....[3]....
        /*0048*/ 	.word	0xffffffff


	//   ....[4]....
        /*004c*/ 	.word	0xffffffff


	//   ....[5]....
        /*0050*/ 	.word	0xffffffff


	//   ....[6]....
        /*0054*/ 	.word	0xffffffff


	//   ....[7]....
        /*0058*/ 	.word	0xffffffff


	//   ....[8]....
        /*005c*/ 	.word	0xffffffff


	//   ....[9]....
        /*0060*/ 	.word	0xffffffff


	//   ....[10]....
        /*0064*/ 	.word	0xffffffff


	//   ....[11]....
        /*0068*/ 	.word	0xffffffff


	//   ....[12]....
        /*006c*/ 	.word	0xffffffff


	//   ....[13]....
        /*0070*/ 	.word	0xffffffff


	//   ....[14]....
        /*0074*/ 	.word	0xffffffff


	//   ....[15]....
        /*0078*/ 	.word	0xffffffff


	//----- nvinfo : EIATTR_COOP_GROUP_INSTR_OFFSETS
	.align		4
.L_770:
        /*007c*/ 	.byte	0x04, 0x28
        /*007e*/ 	.short	(.L_772 - .L_771)


	//   ....[0]....
.L_771:
        /*0080*/ 	.word	0x00004560


	//   ....[1]....
        /*0084*/ 	.word	0x000045f0


	//   ....[2]....
        /*0088*/ 	.word	0x00004610


	//   ....[3]....
        /*008c*/ 	.word	0x00004630


	//   ....[4]....
        /*0090*/ 	.word	0x00007b10


	//   ....[5]....
        /*0094*/ 	.word	0x00007b20


	//   ....[6]....
        /*0098*/ 	.word	0x00007b50


	//   ....[7]....
        /*009c*/ 	.word	0x00007b60


	//   ....[8]....
        /*00a0*/ 	.word	0x0000b3b0


	//   ....[9]....
        /*00a4*/ 	.word	0x0000b3d0


	//   ....[10]....
        /*00a8*/ 	.word	0x0000b400


	//   ....[11]....
        /*00ac*/ 	.word	0x0000b410


	//   ....[12]....
        /*00b0*/ 	.word	0x0000cff0


	//   ....[13]....
        /*00b4*/ 	.word	0x0000d030


	//   ....[14]....
        /*00b8*/ 	.word	0x0000d080


	//   ....[15]....
        /*00bc*/ 	.word	0x0000d090


	//----- nvinfo : EIATTR_EXIT_INSTR_OFFSETS
	.align		4
.L_772:
        /*00c0*/ 	.byte	0x04, 0x1c
        /*00c2*/ 	.short	(.L_774 - .L_773)


	//   ....[0]....
.L_773:
        /*00c4*/ 	.word	0x00000420


	//   ....[1]....
        /*00c8*/ 	.word	0x00000cc0


	//   ....[2]....
        /*00cc*/ 	.word	0x00000cf0


	//   ....[3]....
        /*00d0*/ 	.word	0x0000e800


	//   ....[4]....
        /*00d4*/ 	.word	0x0000e850


	//----- nvinfo : EIATTR_CTAIDZ_USED
	.align		4
.L_774:
        /*00d8*/ 	.byte	0x01, 0x04
	.zero		2


	//----- nvinfo : EIATTR_CRS_STACK_SIZE
	.align		4
        /*00dc*/ 	.byte	0x04, 0x1e
        /*00de*/ 	.short	(.L_776 - .L_775)
.L_775:
        /*00e0*/ 	.word	0x00000000
.L_776:


//--------------------- .nv.info._ZN5flash24flash_fwd_splitkv_kernelI23Flash_fwd_kernel_traitsILi256ELi64ELi64ELi4ELb0ELb0EN7cutlass10bfloat16_tE19Flash_kernel_traitsILi256ELi64ELi64ELi4ES3_EELb1ELb0ELb0ELb0ELb1ELb1ELb1ELb0EEEvNS_16Flash_fwd_paramsE --------------------------
	.section	.nv.info._ZN5flash24flash_fwd_splitkv_kernelI23Flash_fwd_kernel_traitsILi256ELi64ELi64ELi4ELb0ELb0EN7cutlass10bfloat16_tE19Flash_kernel_traitsILi256ELi64ELi64ELi4ES3_EELb1ELb0ELb0ELb0ELb1ELb1ELb1ELb0EEEvNS_16Flash_fwd_paramsE,"",@"SHT_CUDA_INFO"
	.sectionflags	@""
	.align	4


	//----- nvinfo : EIATTR_CUDA_API_VERSION
	.align		4
        /*0000*/ 	.byte	0x04, 0x37
        /*0002*/ 	.short	(.L_778 - .L_777)
.L_777:
        /*0004*/ 	.word	0x00000082


	//----- nvinfo : EIATTR_SW2861232_WAR
	.align		4
.L_778:
        /*0008*/ 	.byte	0x01, 0x35
	.zero		2


	//----- nvinfo : EIATTR_PARAM_CBANK
	.align		4
        /*000c*/ 	.byte	0x04, 0x0a
        /*000e*/ 	.short	(.L_780 - .L_779)
	.align		4
.L_779:
        /*0010*/ 	.word	index@(.nv.constant0._ZN5flash24flash_fwd_splitkv_kernelI23Flash_fwd_kernel_traitsILi256ELi64ELi64ELi4ELb0ELb0EN7cutlass10bfloat16_tE19Flash_kernel_traitsILi256ELi64ELi64ELi4ES3_EELb1ELb0ELb0ELb0ELb1ELb1ELb1ELb0EEEvNS_16Flash_fwd_paramsE)
        /*0014*/ 	.short	0x0160
        /*0016*/ 	.short	0x01d0


	//----- nvinfo : EIATTR_CBANK_PARAM_SIZE
	.align		4
.L_780:
        /*0018*/ 	.byte	0x03, 0x19
        /*001a*/ 	.short	0x01d0


	//----- nvinfo : EIATTR_KPARAM_INFO
	.align		4
        /*001c*/ 	.byte	0x04, 0x17
        /*001e*/ 	.short	(.L_782 - .L_781)
.L_781:
        /*0020*/ 	.word	0x00000000
        /*0024*/ 	.short	0x0000
        /*0026*/ 	.short	0x0000
        /*0028*/ 	.byte	0x00, 0xf0, 0x41, 0x07


	//----- nvinfo : EIATTR_MAXREG_COUNT
	.align		4
.L_782:
        /*002c*/ 	.byte	0x03, 0x1b
        /*002e*/ 	.short	0x00ff


	//----- nvinfo : EIATTR_NUM_BARRIERS
	.align		4
        /*0030*/ 	.byte	0x02, 0x4c
        /*0032*/ 	.byte	0x01
	.zero		1


	//----- nvinfo : EIATTR_MERCURY_ISA_VERSION
	.align		4
        /*0034*/ 	.byte	0x03, 0x5f
        /*0036*/ 	.short	0x0000


	//----- nvinfo : EIATTR_COOP_GROUP_MASK_REGIDS
	.align		4
        /*0038*/ 	.byte	0x04, 0x29
        /*003a*/ 	.short	(.L_784 - .L_783)


	//   ....[0]....
.L_783:
        /*003c*/ 	.word	0xffffffff


	//   ....[1]....
        /*0040*/ 	.word	0xffffffff


	//   ....[2]....
        /*0044*/ 	.word	0xffffffff


	//   ....[3]....
        /*0048*/ 	.word	0xffffffff


	//   ....[4]....
        /*004c*/ 	.word	0xffffffff


	//   ....[5]....
        /*0050*/ 	.word	0xffffffff


	//   ....[6]....
        /*0054*/ 	.word	0xffffffff


	//   ....[7]....
        /*0058*/ 	.word	0xffffffff


	//   ....[8]....
        /*005c*/ 	.word	0xffffffff


	//   ....[9]....
        /*0060*/ 	.word	0xffffffff


	//   ....[10]....
        /*0064*/ 	.word	0xffffffff


	//   ....[11]....
        /*0068*/ 	.word	0xffffffff


	//   ....[12]....
        /*006c*/ 	.word	0xffffffff


	//   ....[13]....
        /*0070*/ 	.word	0xffffffff


	//   ....[14]....
        /*0074*/ 	.word	0xffffffff


	//   ....[15]....
        /*0078*/ 	.word	0xffffffff


	//----- nvinfo : EIATTR_COOP_GROUP_INSTR_OFFSETS
	.align		4
.L_784:
        /*007c*/ 	.byte	0x04, 0x28
        /*007e*/ 	.short	(.L_786 - .L_785)


	//   ....[0]....
.L_785:
        /*0080*/ 	.word	0x00004a00


	//   ....[1]....
        /*0084*/ 	.word	0x00004ae0


	//   ....[2]....
        /*0088*/ 	.word	0x00004af0


	//   ....[3]....
        /*008c*/ 	.word	0x00004b20


	//   ....[4]....
        /*0090*/ 	.word	0x00008450


	//   ....[5]....
        /*0094*/ 	.word	0x00008460


	//   ....[6]....
        /*0098*/ 	.word	0x00008490


	//   ....[7]....
        /*009c*/ 	.word	0x000084a0


	//   ....[8]....
        /*00a0*/ 	.word	0x0000c0a0


	//   ....[9]....
        /*00a4*/ 	.word	0x0000c0b0


	//   ....[10]....
        /*00a8*/ 	.word	0x0000c0e0


	//   ....[11]....
        /*00ac*/ 	.word	0x0000c0f0


	//   ....[12]....
        /*00b0*/ 	.word	0x0000dcf0


	//   ....[13]....
        /*00b4*/ 	.word	0x0000dd30


	//   ....[14]....
        /*00b8*/ 	.word	0x0000dd80


	//   ....[15]....
        /*00bc*/ 	.word	0x0000dd90


	//----- nvinfo : EIATTR_EXIT_INSTR_OFFSETS
	.align		4
.L_786:
        /*00c0*/ 	.byte	0x04, 0x1c
        /*00c2*/ 	.short	(.L_788 - .L_787)


	//   ....[0]....
.L_787:
        /*00c4*/ 	.word	0x00000420


	//   ....[1]....
        /*00c8*/ 	.word	0x00000cd0


	//   ....[2]....
        /*00cc*/ 	.word	0x00000d00


	//   ....[3]....
        /*00d0*/ 	.word	0x0000f500


	//   ....[4]....
        /*00d4*/ 	.word	0x0000f550


	//----- nvinfo : EIATTR_CTAIDZ_USED
	.align		4
.L_788:
        /*00d8*/ 	.byte	0x01, 0x04
	.zero		2


	//----- nvinfo : EIATTR_CRS_STACK_SIZE
	.align		4
        /*00dc*/ 	.byte	0x04, 0x1e
        /*00de*/ 	.short	(.L_790 - .L_789)
.L_789:
        /*00e0*/ 	.word	0x00000000
.L_790:


//--------------------- .nv.info._ZN5flash24flash_fwd_splitkv_kernelI23Flash_fwd_kernel_traitsILi256ELi64ELi64ELi4ELb0ELb0EN7cutlass10bfloat16_tE19Flash_kernel_traitsILi256ELi64ELi64ELi4ES3_EELb1ELb0ELb1ELb0ELb0ELb0ELb1ELb0EEEvNS_16Flash_fwd_paramsE --------------------------
	.section	.nv.info._ZN5flash24flash_fwd_splitkv_kernelI23Flash_fwd_kernel_traitsILi256ELi64ELi64ELi4ELb0ELb0EN7cutlass10bfloat16_tE19Flash_kernel_traitsILi256ELi64ELi64ELi4ES3_EELb1ELb0ELb1ELb0ELb0ELb0ELb1ELb0EEEvNS_16Flash_fwd_paramsE,"",@"SHT_CUDA_INFO"
	.sectionflags	@""
	.align	4


	//----- nvinfo : EIATTR_CUDA_API_VERSION
	.align		4
        /*0000*/ 	.byte	0x04, 0x37
        /*0002*/ 	.short	(.L_792 - .L_791)
.L_791:
        /*0004*/ 	.word	0x00000082


	//----- nvinfo : EIATTR_SW2861232_WAR
	.align		4
.L_792:
        /*0008*/ 	.byte	0x01, 0x35
	.zero		2


	//----- nvinfo : EIATTR_PARAM_CBANK
	.align		4
        /*000c*/ 	.byte	0x04, 0x0a
        /*000e*/ 	.short	(.L_794 - .L_793)
	.align		4
.L_793:
        /*0010*/ 	.word	index@(.nv.constant0._ZN5flash24flash_fwd_splitkv_kernelI23Flash_fwd_kernel_traitsILi256ELi64ELi64ELi4ELb0ELb0EN7cutlass10bfloat16_tE19Flash_kernel_traitsILi256ELi64ELi64ELi4ES3_EELb1ELb0ELb1ELb0ELb0ELb0ELb1ELb0EEEvNS_16Flash_fwd_paramsE)
        /*0014*/ 	.short	0x0160
        /*0016*/ 	.short	0x01d0


	//----- nvinfo : EIATTR_CBANK_PARAM_SIZE
	.align		4
.L_794:
        /*0018*/ 	.byte	0x03, 0x19
        /*001a*/ 	.short	0x01d0


	//----- nvinfo : EIATTR_KPARAM_INFO
	.align		4
        /*001c*/ 	.byte	0x04, 0x17
        /*001e*/ 	.short	(.L_796 - .L_795)
.L_795:
        /*0020*/ 	.word	0x00000000
        /*0024*/ 	.short	0x0000
        /*0026*/ 	.short	0x0000
        /*0028*/ 	.byte	0x00, 0xf0, 0x41, 0x07


	//----- nvinfo : EIATTR_MAXREG_COUNT
	.align		4
.L_796:
        /*002c*/ 	.byte	0x03, 0x1b
        /*002e*/ 	.short	0x00ff


	//----- nvinfo : EIATTR_NUM_BARRIERS
	.align		4
        /*0030*/ 	.byte	0x02, 0x4c
        /*0032*/ 	.byte	0x01
	.zero		1


	//----- nvinfo : EIATTR_MERCURY_ISA_VERSION
	.align		4
        /*0034*/ 	.byte	0x03, 0x5f
        /*0036*/ 	.short	0x0000


	//----- nvinfo : EIATTR_INT_WARP_WIDE_INSTR_OFFSETS
	.align		4
        /*0038*/ 	.byte	0x04, 0x31
        /*003a*/ 	.short	(.L_798 - .L_797)


	//   ....[0]....
.L_797:
        /*003c*/ 	.word	0x0000af40


	//----- nvinfo : EIATTR_COOP_GROUP_MASK_REGIDS
	.align		4
.L_798:
        /*0040*/ 	.byte	0x04, 0x29
        /*0042*/ 	.short	(.L_800 - .L_799)


	//   ....[0]....
.L_799:
        /*0044*/ 	.word	0xffffffff


	//   ....[1]....
        /*0048*/ 	.word	0xffffffff


	//   ....[2]....
        /*004c*/ 	.word	0xffffffff


	//   ....[3]....
        /*0050*/ 	.word	0xffffffff


	//   ....[4]....
        /*0054*/ 	.word	0xffffffff


	//   ....[5]....
        /*0058*/ 	.word	0xffffffff


	//   ....[6]....
        /*005c*/ 	.word	0xffffffff


	//   ....[7]....
        /*0060*/ 	.word	0xffffffff


	//   ....[8]....
        /*0064*/ 	.word	0xffffffff


	//   ....[9]....
        /*0068*/ 	.word	0xffffffff


	//   ....[10]....
        /*006c*/ 	.word	0xffffffff


	//   ....[11]....
        /*0070*/ 	.word	0xffffffff


	//   ....[12]....
        /*0074*/ 	.word	0xffffffff


	//   ....[13]....
        /*0078*/ 	.word	0xffffffff


	//   ....[14]....
        /*007c*/ 	.word	0xffffffff


	//   ....[15]....
        /*0080*/ 	.word	0xffffffff


	//----- nvinfo : EIATTR_COOP_GROUP_INSTR_OFFSETS
	.align		4
.L_800:
        /*0084*/ 	.byte	0x04, 0x28
        /*0086*/ 	.short	(.L_802 - .L_801)


	//   ....[0]....
.L_801:
        /*0088*/ 	.word	0x000071a0


	//   ....[1]....
        /*008c*/ 	.word	0x000071c0


	//   ....[2]....
        /*0090*/ 	.word	0x00007260


	//   ....[3]....
        /*0094*/ 	.word	0x00007270


	//   ....[4]....
        /*0098*/ 	.word	0x0000baf0


	//   ....[5]....
        /*009c*/ 	.word	0x0000bb00


	//   ....[6]....
        /*00a0*/ 	.word	0x0000bb30


	//   ....[7]....
        /*00a4*/ 	.word	0x0000bb40


	//   ....[8]....
        /*00a8*/ 	.word	0x00010640


	//   ....[9]....
        /*00ac*/ 	.word	0x00010660


	//   ....[10]....
        /*00b0*/ 	.word	0x00010680


	//   ....[11]....
        /*00b4*/ 	.word	0x000106a0


	//   ....[12]....
        /*00b8*/ 	.word	0x00012280


	//   ....[13]....
        /*00bc*/ 	.word	0x000122c0


	//   ....[14]....
        /*00c0*/ 	.word	0x00012380


	//   ....[15]....
        /*00c4*/ 	.word	0x00012390


	//----- nvinfo : EIATTR_EXIT_INSTR_OFFSETS
	.align		4
.L_802:
        /*00c8*/ 	.byte	0x04, 0x1c
        /*00ca*/ 	.short	(.L_804 - .L_803)


	//   ....[0]....
.L_803:
        /*00cc*/ 	.word	0x00000620


	//   ....[1]....
        /*00d0*/ 	.word	0x00001360


	//   ....[2]....
        /*00d4*/ 	.word	0x00001390


	//   ....[3]....
        /*00d8*/ 	.word	0x00013ef0


	//   ....[4]....
        /*00dc*/ 	.word	0x00013f90


	//   ....[5]....
        /*00e0*/ 	.word	0x00013fb0


	//----- nvinfo : EIATTR_CTAIDZ_USED
	.align		4
.L_804:
        /*00e4*/ 	.byte	0x01, 0x04
	.zero		2


	//----- nvinfo : EIATTR_CRS_STACK_SIZE
	.align		4
        /*00e8*/ 	.byte	0x04, 0x1e
        /*00ea*/ 	.short	(.L_806 - .L_805)
.L_805:
        /*00ec*/ 	.word	0x00000000
.L_806:


//--------------------- .nv.info._ZN5flash24flash_fwd_splitkv_kernelI23Flash_fwd_kernel_traitsILi256ELi64ELi64ELi4ELb0ELb0EN7cutlass10bfloat16_tE19Flash_kernel_traitsILi256ELi64ELi64ELi4ES3_EELb1ELb0ELb1ELb0ELb0ELb1ELb1ELb0EEEvNS_16Flash_fwd_paramsE --------------------------
	.section	.nv.info._ZN5flash24flash_fwd_splitkv_kernelI23Flash_fwd_kernel_traitsILi256ELi64ELi64ELi4ELb0ELb0EN7cutlass10bfloat16_tE19Flash_kernel_traitsILi256ELi64ELi64ELi4ES3_EELb1ELb0ELb1ELb0ELb0ELb1ELb1ELb0EEEvNS_16Flash_fwd_paramsE,"",@"SHT_CUDA_INFO"
	.sectionflags	@""
	.align	4


	//----- nvinfo : EIATTR_CUDA_API_VERSION
	.align		4
        /*0000*/ 	.byte	0x04, 0x37
        /*0002*/ 	.short	(.L_808 - .L_807)
.L_807:
        /*0004*/ 	.word	0x00000082


	//----- nvinfo : EIATTR_SW2861232_WAR
	.align		4
.L_808:
        /*0008*/ 	.byte	0x01, 0x35
	.zero		2


	//----- nvinfo : EIATTR_PARAM_CBANK
	.align		4
        /*000c*/ 	.byte	0x04, 0x0a
        /*000e*/ 	.short	(.L_810 - .L_809)
	.align		4
.L_809:
        /*0010*/ 	.word	index@(.nv.constant0._ZN5flash24flash_fwd_splitkv_kernelI23Flash_fwd_kernel_traitsILi256ELi64ELi64ELi4ELb0ELb0EN7cutlass10bfloat16_tE19Flash_kernel_traitsILi256ELi64ELi64ELi4ES3_EELb1ELb0ELb1ELb0ELb0ELb1ELb1ELb0EEEvNS_16Flash_fwd_paramsE)
        /*0014*/ 	.short	0x0160
        /*0016*/ 	.short	0x01d0


	//----- nvinfo : EIATTR_CBANK_PARAM_SIZE
	.align		4
.L_810:
        /*0018*/ 	.byte	0x03, 0x19
        /*001a*/ 	.short	0x01d0


	//----- nvinfo : EIATTR_KPARAM_INFO
	.align		4
        /*001c*/ 	.byte	0x04, 0x17
        /*001e*/ 	.short	(.L_812 - .L_811)
.L_811:
        /*0020*/ 	.word	0x00000000
        /*0024*/ 	.short	0x0000
        /*0026*/ 	.short	0x0000
        /*0028*/ 	.byte	0x00, 0xf0, 0x41, 0x07


	//----- nvinfo : EIATTR_MAXREG_COUNT
	.align		4
.L_812:
        /*002c*/ 	.byte	0x03, 0x1b
        /*002e*/ 	.short	0x00ff


	//----- nvinfo : EIATTR_NUM_BARRIERS
	.align		4
        /*0030*/ 	.byte	0x02, 0x4c
        /*0032*/ 	.byte	0x01
	.zero		1


	//----- nvinfo : EIATTR_MERCURY_ISA_VERSION
	.align		4
        /*0034*/ 	.byte	0x03, 0x5f
        /*0036*/ 	.short	0x0000


	//----- nvinfo : EIATTR_INT_WARP_WIDE_INSTR_OFFSETS
	.align		4
        /*0038*/ 	.byte	0x04, 0x31
        /*003a*/ 	.short	(.L_814 - .L_813)


	//   ....[0]....
.L_813:
        /*003c*/ 	.word	0x0000b760


	//----- nvinfo : EIATTR_COOP_GROUP_MASK_REGIDS
	.align		4
.L_814:
        /*0040*/ 	.byte	0x04, 0x29
        /*0042*/ 	.short	(.L_816 - .L_815)


	//   ....[0]....
.L_815:
        /*0044*/ 	.word	0xffffffff


	//   ....[1]....
        /*0048*/ 	.word	0xffffffff


	//   ....[2]....
        /*004c*/ 	.word	0xffffffff


	//   ....[3]....
        /*0050*/ 	.word	0xffffffff


	//   ....[4]....
        /*0054*/ 	.word	0xffffffff


	//   ....[5]....
        /*0058*/ 	.word	0xffffffff


	//   ....[6]....
        /*005c*/ 	.word	0xffffffff


	//   ....[7]....
        /*0060*/ 	.word	0xffffffff


	//   ....[8]....
        /*0064*/ 	.word	0xffffffff


	//   ....[9]....
        /*0068*/ 	.word	0xffffffff


	//   ....[10]....
        /*006c*/ 	.word	0xffffffff


	//   ....[11]....
        /*0070*/ 	.word	0xffffffff


	//   ....[12]....
        /*0074*/ 	.word	0xffffffff


	//   ....[13]....
        /*0078*/ 	.word	0xffffffff


	//   ....[14]....
        /*007c*/ 	.word	0xffffffff


	//   ....[15]....
        /*0080*/ 	.word	0xffffffff


	//----- nvinfo : EIATTR_COOP_GROUP_INSTR_OFFSETS
	.align		4
.L_816:
        /*0084*/ 	.byte	0x04, 0x28
        /*0086*/ 	.short	(.L_818 - .L_817)


	//   ....[0]....
.L_817:
        /*0088*/ 	.word	0x000075e0


	//   ....[1]....
        /*008c*/ 	.word	0x00007610


	//   ....[2]....
        /*0090*/ 	.word	0x00007690


	//   ....[3]....
        /*0094*/ 	.word	0x000076a0


	//   ....[4]....
        /*0098*/ 	.word	0x0000c2f0


	//   ....[5]....
        /*009c*/ 	.word	0x0000c300


	//   ....[6]....
        /*00a0*/ 	.word	0x0000c330


	//   ....[7]....
        /*00a4*/ 	.word	0x0000c340


	//   ....[8]....
        /*00a8*/ 	.word	0x00011250


	//   ....[9]....
        /*00ac*/ 	.word	0x00011260


	//   ....[10]....
        /*00b0*/ 	.word	0x00011280


	//   ....[11]....
        /*00b4*/ 	.word	0x000112a0


	//   ....[12]....
        /*00b8*/ 	.word	0x00012ea0


	//   ....[13]....
        /*00bc*/ 	.word	0x00012ee0


	//   ....[14]....
        /*00c0*/ 	.word	0x00012fa0


	//   ....[15]....
        /*00c4*/ 	.word	0x00012fb0


	//----- nvinfo : EIATTR_EXIT_INSTR_OFFSETS
	.align		4
.L_818:
        /*00c8*/ 	.byte	0x04, 0x1c
        /*00ca*/ 	.short	(.L_820 - .L_819)


	//   ....[0]....
.L_819:
        /*00cc*/ 	.word	0x00000620


	//   ....[1]....
        /*00d0*/ 	.word	0x00001360


	//   ....[2]....
        /*00d4*/ 	.word	0x00001390


	//   ....[3]....
        /*00d8*/ 	.word	0x00014b10


	//   ....[4]....
        /*00dc*/ 	.word	0x00014bb0


	//   ....[5]....
        /*00e0*/ 	.word	0x00014bd0


	//----- nvinfo : EIATTR_CTAIDZ_USED
	.align		4
.L_820:
        /*00e4*/ 	.byte	0x01, 0x04
	.zero		2


	//----- nvinfo : EIATTR_CRS_STACK_SIZE
	.align		4
        /*00e8*/ 	.byte	0x04, 0x1e
        /*00ea*/ 	.short	(.L_822 - .L_821)
.L_821:
        /*00ec*/ 	.word	0x00000000
.L_822:


//--------------------- .nv.info._ZN5flash24flash_fwd_splitkv_kernelI23Flash_fwd_kernel_traitsILi256ELi64ELi64ELi4ELb0ELb0EN7cutlass10bfloat16_tE19Flash_kernel_traitsILi256ELi64ELi64ELi4ES3_EELb1ELb0ELb0ELb0ELb1ELb0ELb1ELb1EEEvNS_16Flash_fwd_paramsE --------------------------
	.section	.nv.info._ZN5flash24flash_fwd_splitkv_kernelI23Flash_fwd_kernel_traitsILi256ELi64ELi64ELi4ELb0ELb0EN7cutlass10bfloat16_tE19Flash_kernel_traitsILi256ELi64ELi64ELi4ES3_EELb1ELb0ELb0ELb0ELb1ELb0ELb1ELb1EEEvNS_16Flash_fwd_paramsE,"",@"SHT_CUDA_INFO"
	.sectionflags	@""
	.align	4


	//----- nvinfo : EIATTR_CUDA_API_VERSION
	.align		4
        /*0000*/ 	.byte	0x04, 0x37
        /*0002*/ 	.short	(.L_824 - .L_823)
.L_823:
        /*0004*/ 	.word	0x00000082


	//----- nvinfo : EIATTR_SW2861232_WAR
	.align		4
.L_824:
        /*0008*/ 	.byte	0x01, 0x35
	.zero		2


	//----- nvinfo : EIATTR_PARAM_CBANK
	.align		4
        /*000c*/ 	.byte	0x04, 0x0a
        /*000e*/ 	.short	(.L_826 - .L_825)
	.align		4
.L_825:
        /*0010*/ 	.word	index@(.nv.constant0._ZN5flash24flash_fwd_splitkv_kernelI23Flash_fwd_kernel_traitsILi256ELi64ELi64ELi4ELb0ELb0EN7cutlass10bfloat16_tE19Flash_kernel_traitsILi256ELi64ELi64ELi4ES3_EELb1ELb0ELb0ELb0ELb1ELb0ELb1ELb1EEEvNS_16Flash_fwd_paramsE)
        /*0014*/ 	.short	0x0160
        /*0016*/ 	.short	0x01d0


	//----- nvinfo : EIATTR_CBANK_PARAM_SIZE
	.align		4
.L_826:
        /*0018*/ 	.byte	0x03, 0x19
        /*001a*/ 	.short	0x01d0


	//----- nvinfo : EIATTR_KPARAM_INFO
	.align		4
        /*001c*/ 	.byte	0x04, 0x17
        /*001e*/ 	.short	(.L_828 - .L_827)
.L_827:
        /*0020*/ 	.word	0x00000000
        /*0024*/ 	.short	0x0000
        /*0026*/ 	.short	0x0000
        /*0028*/ 	.byte	0x00, 0xf0, 0x41, 0x07


	//----- nvinfo : EIATTR_MAXREG_COUNT
	.align		4
.L_828:
        /*002c*/ 	.byte	0x03, 0x1b
        /*002e*/ 	.short	0x00ff


	//----- nvinfo : EIATTR_NUM_BARRIERS
	.align		4
        /*0030*/ 	.byte	0x02, 0x4c
        /*0032*/ 	.byte	0x01
	.zero		1


	//----- nvinfo : EIATTR_ANNOTATIONS
	.align		4
        /*0034*/ 	.byte	0x04, 0x55
        /*0036*/ 	.short	(.L_830 - .L_829)


	//   ....[0]....
.L_829:
        /*0038*/ 	.word	0x00000001
        /*003c*/ 	.byte	0x40, 0xcc, 0x01, 0x00, 0x01, 0x00, 0x00, 0x00, 0x60, 0xcc, 0x01, 0x00, 0x01, 0x00, 0x00, 0x00
        /*004c*/ 	.byte	0x40, 0xe5, 0x01, 0x00, 0x01, 0x00, 0x00, 0x00, 0x70, 0xe5, 0x01, 0x00


	//----- nvinfo : EIATTR_MERCURY_ISA_VERSION
	.align		4
.L_830:
        /*0058*/ 	.byte	0x03, 0x5f
        /*005a*/ 	.short	0x0000


	//----- nvinfo : EIATTR_COOP_GROUP_MASK_REGIDS
	.align		4
        /*005c*/ 	.byte	0x04, 0x29
        /*005e*/ 	.short	(.L_832 - .L_831)


	//   ....[0]....
.L_831:
        /*0060*/ 	.word	0xffffffff


	//   ....[1]....
        /*0064*/ 	.word	0xffffffff


	//   ....[2]....
        /*0068*/ 	.word	0xffffffff


	//   ....[3]....
        /*006c*/ 	.word	0xffffffff


	//   ....[4]....
        /*0070*/ 	.word	0xffffffff


	//   ....[5]....
        /*0074*/ 	.word	0xffffffff


	//   ....[6]....
        /*0078*/ 	.word	0xffffffff


	//   ....[7]....
        /*007c*/ 	.word	0xffffffff


	//   ....[8]....
        /*0080*/ 	.word	0xffffffff


	//   ....[9]....
        /*0084*/ 	.word	0xffffffff


	//   ....[10]....
        /*0088*/ 	.word	0xffffffff


	//   ....[11]....
        /*008c*/ 	.word	0xffffffff


	//   ....[12]....
        /*0090*/ 	.word	0xffffffff


	//   ....[13]....
        /*0094*/ 	.word	0xffffffff


	//   ....[14]....
        /*0098*/ 	.word	0xffffffff


	//   ....[15]....
        /*009c*/ 	.word	0xffffffff


	//   ....[16]....
        /*00a0*/ 	.word	0xffffffff


	//   ....[17]....
        /*00a4*/ 	.word	0xffffffff


	//   ....[18]....
        /*00a8*/ 	.word	0xffffffff


	//   ....[19]....
        /*00ac*/ 	.word	0xffffffff


	//----- nvinfo : EIATTR_COOP_GROUP_INSTR_OFFSETS
	.align		4
.L_832:
        /*00b0*/ 	.byte	0x04, 0x28
        /*00b2*/ 	.short	(.L_834 - .L_833)


	//   ....[0]....
.L_833:
        /*00b4*/ 	.word	0x000179f0


	//   ....[1]....
        /*00b8*/ 	.word	0x00017a80


	//   ....[2]....
        /*00bc*/ 	.word	0x00017ab0


	//   ....[3]....
        /*00c0*/ 	.word	0x00017b10


	//   ....[4]....
        /*00c4*/ 	.word	0x0001af10


	//   ....[5]....
        /*00c8*/ 	.word	0x0001af60


	//   ....[6]....
        /*00cc*/ 	.word	0x0001af90


	//   ....[7]....
        /*00d0*/ 	.word	0x0001afb0


	//   ....[8]....
        /*00d4*/ 	.word	0x0001e990


	//   ....[9]....
        /*00d8*/ 	.word	0x0001e9b0


	//   ....[10]....
        /*00dc*/ 	.word	0x0001e9d0


	//   ....[11]....
        /*00e0*/ 	.word	0x0001e9f0


	//   ....[12]....
        /*00e4*/ 	.word	0x00020680


	//   ....[13]....
        /*00e8*/ 	.word	0x000206b0


	//   ....[14]....
        /*00ec*/ 	.word	0x000206c0


	//   ....[15]....
        /*00f0*/ 	.word	0x000206f0


	//   ....[16]....
        /*00f4*/ 	.word	0x00021fc0


	//   ....[17]....
        /*00f8*/ 	.word	0x00022010


	//   ....[18]....
        /*00fc*/ 	.word	0x00022060


	//   ....[19]....
        /*0100*/ 	.word	0x000220a0


	//----- nvinfo : EIATTR_EXIT_INSTR_OFFSETS
	.align		4
.L_834:
        /*0104*/ 	.byte	0x04, 0x1c
        /*0106*/ 	.short	(.L_836 - .L_835)


	//   ....[0]....
.L_835:
        /*0108*/ 	.word	0x00000200


	//----- nvinfo : EIATTR_CTAIDZ_USED
	.align		4
.L_836:
        /*010c*/ 	.byte	0x01, 0x04
	.zero		2


	//----- nvinfo : EIATTR_CRS_STACK_SIZE
	.align		4
        /*0110*/ 	.byte	0x04, 0x1e
        /*0112*/ 	.short	(.L_838 - .L_837)
.L_837:
        /*0114*/ 	.word	0x00000000
.L_838:


//--------------------- .nv.info._ZN5flash24flash_fwd_splitkv_kernelI23Flash_fwd_kernel_traitsILi256ELi64ELi64ELi4ELb0ELb0EN7cutlass10bfloat16_tE19Flash_kernel_traitsILi256ELi64ELi64ELi4ES3_EELb1ELb0ELb0ELb0ELb1ELb1ELb1ELb1EEEvNS_16Flash_fwd_paramsE --------------------------
	.section	.nv.info._ZN5flash24flash_fwd_splitkv_kernelI23Flash_fwd_kernel_traitsILi256ELi64ELi64ELi4ELb0ELb0EN7cutlass10bfloat16_tE19Flash_kernel_traitsILi256ELi64ELi64ELi4ES3_EELb1ELb0ELb0ELb0ELb1ELb1ELb1ELb1EEEvNS_16Flash_fwd_paramsE,"",@"SHT_CUDA_INFO"
	.sectionflags	@""
	.align	4


	//----- nvinfo : EIATTR_CUDA_API_VERSION
	.align		4
        /*0000*/ 	.byte	0x04, 0x37
        /*0002*/ 	.short	(.L_840 - .L_839)
.L_839:
        /*0004*/ 	.word	0x00000082


	//----- nvinfo : EIATTR_SW2861232_WAR
	.align		4
.L_840:
        /*0008*/ 	.byte	0x01, 0x35
	.zero		2


	//----- nvinfo : EIATTR_PARAM_CBANK
	.align		4
        /*000c*/ 	.byte	0x04, 0x0a
        /*000e*/ 	.short	(.L_842 - .L_841)
	.align		4
.L_841:
        /*0010*/ 	.word	index@(.nv.constant0._ZN5flash24flash_fwd_splitkv_kernelI23Flash_fwd_kernel_traitsILi256ELi64ELi64ELi4ELb0ELb0EN7cutlass10bfloat16_tE19Flash_kernel_traitsILi256ELi64ELi64ELi4ES3_EELb1ELb0ELb0ELb0ELb1ELb1ELb1ELb1EEEvNS_16Flash_fwd_paramsE)
        /*0014*/ 	.short	0x0160
        /*0016*/ 	.short	0x01d0


	//----- nvinfo : EIATTR_CBANK_PARAM_SIZE
	.align		4
.L_842:
        /*0018*/ 	.byte	0x03, 0x19
        /*001a*/ 	.short	0x01d0


	//----- nvinfo : EIATTR_KPARAM_INFO
	.align		4
        /*001c*/ 	.byte	0x04, 0x17
        /*001e*/ 	.short	(.L_844 - .L_843)
.L_843:
        /*0020*/ 	.word	0x00000000
        /*0024*/ 	.short	0x0000
        /*0026*/ 	.short	0x0000
        /*0028*/ 	.byte	0x00, 0xf0, 0x41, 0x07


	//----- nvinfo : EIATTR_MAXREG_COUNT
	.align		4
.L_844:
        /*002c*/ 	.byte	0x03, 0x1b
        /*002e*/ 	.short	0x00ff


	//----- nvinfo : EIATTR_NUM_BARRIERS
	.align		4
        /*0030*/ 	.byte	0x02, 0x4c
        /*0032*/ 	.byte	0x01
	.zero		1


	//----- nvinfo : EIATTR_ANNOTATIONS
	.align		4
        /*0034*/ 	.byte	0x04, 0x55
        /*0036*/ 	.short	(.L_846 - .L_845)


	//   ....[0]....
.L_845:
        /*0038*/ 	.word	0x00000001
        /*003c*/ 	.byte	0x70, 0xd4, 0x01, 0x00, 0x01, 0x00, 0x00, 0x00, 0x90, 0xd4, 0x01, 0x00, 0x01, 0x00, 0x00, 0x00
        /*004c*/ 	.byte	0x70, 0xf1, 0x01, 0x00, 0x01, 0x00, 0x00, 0x00, 0xa0, 0xf1, 0x01, 0x00


	//----- nvinfo : EIATTR_MERCURY_ISA_VERSION
	.align		4
.L_846:
        /*0058*/ 	.byte	0x03, 0x5f
        /*005a*/ 	.short	0x0000


	//----- nvinfo : EIATTR_COOP_GROUP_MASK_REGIDS
	.align		4
        /*005c*/ 	.byte	0x04, 0x29
        /*005e*/ 	.short	(.L_848 - .L_847)


	//   ....[0]....
.L_847:
        /*0060*/ 	.word	0xffffffff


	//   ....[1]....
        /*0064*/ 	.word	0xffffffff


	//   ....[2]....
        /*0068*/ 	.word	0xffffffff


	//   ....[3]....
        /*006c*/ 	.word	0xffffffff


	//   ....[4]....
        /*0070*/ 	.word	0xffffffff


	//   ....[5]....
        /*0074*/ 	.word	0xffffffff


	//   ....[6]....
        /*0078*/ 	.word	0xffffffff


	//   ....[7]....
        /*007c*/ 	.word	0xffffffff


	//   ....[8]....
        /*0080*/ 	.word	0xffffffff


	//   ....[9]....
        /*0084*/ 	.word	0xffffffff


	//   ....[10]....
        /*0088*/ 	.word	0xffffffff


	//   ....[11]....
        /*008c*/ 	.word	0xffffffff


	//   ....[12]....
        /*0090*/ 	.word	0xffffffff


	//   ....[13]....
        /*0094*/ 	.word	0xffffffff


	//   ....[14]....
        /*0098*/ 	.word	0xffffffff


	//   ....[15]....
        /*009c*/ 	.word	0xffffffff


	//   ....[16]....
        /*00a0*/ 	.word	0xffffffff


	//   ....[17]....
        /*00a4*/ 	.word	0xffffffff


	//   ....[18]....
        /*00a8*/ 	.word	0xffffffff


	//   ....[19]....
        /*00ac*/ 	.word	0xffffffff


	//----- nvinfo : EIATTR_COOP_GROUP_INSTR_OFFSETS
	.align		4
.L_848:
        /*00b0*/ 	.byte	0x04, 0x28
        /*00b2*/ 	.short	(.L_850 - .L_849)


	//   ....[0]....
.L_849:
        /*00b4*/ 	.word	0x00017e70


	//   ....[1]....
        /*00b8*/ 	.word	0x00017ed0


	//   ....[2]....
        /*00bc*/ 	.word	0x00017ef0


	//   ....[3]....
        /*00c0*/ 	.word	0x00017f20


	//   ....[4]....
        /*00c4*/ 	.word	0x0001b760


	//   ....[5]....
        /*00c8*/ 	.word	0x0001b7b0


	//   ....[6]....
        /*00cc*/ 	.word	0x0001b7d0


	//   ....[7]....
        /*00d0*/ 	.word	0x0001b7f0


	//   ....[8]....
        /*00d4*/ 	.word	0x0001f5b0


	//   ....[9]....
        /*00d8*/ 	.word	0x0001f5d0


	//   ....[10]....
        /*00dc*/ 	.word	0x0001f5f0


	//   ....[11]....
        /*00e0*/ 	.word	0x0001f610


	//   ....[12]....
        /*00e4*/ 	.word	0x000212f0


	//   ....[13]....
        /*00e8*/ 	.word	0x00021320


	//   ....[14]....
        /*00ec*/ 	.word	0x00021330


	//   ....[15]....
        /*00f0*/ 	.word	0x00021360


	//   ....[16]....
        /*00f4*/ 	.word	0x00022c30


	//   ....[17]....
        /*00f8*/ 	.word	0x00022c80


	//   ....[18]....
        /*00fc*/ 	.word	0x00022cd0


	//   ....[19]....
        /*0100*/ 	.word	0x00022d10


	//----- nvinfo : EIATTR_EXIT_INSTR_OFFSETS
	.align		4
.L_850:
        /*0104*/ 	.byte	0x04, 0x1c
        /*0106*/ 	.short	(.L_852 - .L_851)


	//   ....[0]....
.L_851:
        /*0108*/ 	.word	0x00000200


	//----- nvinfo : EIATTR_CTAIDZ_USED
	.align		4
.L_852:
        /*010c*/ 	.byte	0x01, 0x04
	.zero		2


	//----- nvinfo : EIATTR_CRS_STACK_SIZE
	.align		4
        /*0110*/ 	.byte	0x04, 0x1e
        /*0112*/ 	.short	(.L_854 - .L_853)
.L_853:
        /*0114*/ 	.word	0x00000000
.L_854:


//--------------------- .nv.info._ZN5flash24flash_fwd_splitkv_kernelI23Flash_fwd_kernel_traitsILi256ELi64ELi64ELi4ELb0ELb0EN7cutlass10bfloat16_tE19Flash_kernel_traitsILi256ELi64ELi64ELi4ES3_EELb1ELb0ELb1ELb0ELb0ELb0ELb1ELb1EEEvNS_16Flash_fwd_paramsE --------------------------
	.section	.nv.info._ZN5flash24flash_fwd_splitkv_kernelI23Flash_fwd_kernel_traitsILi256ELi64ELi64ELi4ELb0ELb0EN7cutlass10bfloat16_tE19Flash_kernel_traitsILi256ELi64ELi64ELi4ES3_EELb1ELb0ELb1ELb0ELb0ELb0ELb1ELb1EEEvNS_16Flash_fwd_paramsE,"",@"SHT_CUDA_INFO"
	.sectionflags	@""
	.align	4


	//----- nvinfo : EIATTR_CUDA_API_VERSION
	.align		4
        /*0000*/ 	.byte	0x04, 0x37
        /*0002*/ 	.short	(.L_856 - .L_855)
.L_855:
        /*0004*/ 	.word	0x00000082


	//----- nvinfo : EIATTR_SW2861232_WAR
	.align		4
.L_856:
        /*0008*/ 	.byte	0x01, 0x35
	.zero		2


	//----- nvinfo : EIATTR_PARAM_CBANK
	.align		4
        /*000c*/ 	.byte	0x04, 0x0a
        /*000e*/ 	.short	(.L_858 - .L_857)
	.align		4
.L_857:
        /*0010*/ 	.word	index@(.nv.constant0._ZN5flash24flash_fwd_splitkv_kernelI23Flash_fwd_kernel_traitsILi256ELi64ELi64ELi4ELb0ELb0EN7cutlass10bfloat16_tE19Flash_kernel_traitsILi256ELi64ELi64ELi4ES3_EELb1ELb0ELb1ELb0ELb0ELb0ELb1ELb1EEEvNS_16Flash_fwd_paramsE)
        /*0014*/ 	.short	0x0160
        /*0016*/ 	.short	0x01d0


	//----- nvinfo : EIATTR_CBANK_PARAM_SIZE
	.align		4
.L_858:
        /*0018*/ 	.byte	0x03, 0x19
        /*001a*/ 	.short	0x01d0


	//----- nvinfo : EIATTR_KPARAM_INFO
	.align		4
        /*001c*/ 	.byte	0x04, 0x17
        /*001e*/ 	.short	(.L_860 - .L_859)
.L_859:
        /*0020*/ 	.word	0x00000000
        /*0024*/ 	.short	0x0000
        /*0026*/ 	.short	0x0000
        /*0028*/ 	.byte	0x00, 0xf0, 0x41, 0x07


	//----- nvinfo : EIATTR_MAXREG_COUNT
	.align		4
.L_860:
        /*002c*/ 	.byte	0x03, 0x1b
        /*002e*/ 	.short	0x00ff


	//----- nvinfo : EIATTR_NUM_BARRIERS
	.align		4
        /*0030*/ 	.byte	0x02, 0x4c
        /*0032*/ 	.byte	0x01
	.zero		1


	//----- nvinfo : EIATTR_MERCURY_ISA_VERSION
	.align		4
        /*0034*/ 	.byte	0x03, 0x5f
        /*0036*/ 	.short	0x0000


	//----- nvinfo : EIATTR_COOP_GROUP_MASK_REGIDS
	.align		4
        /*0038*/ 	.byte	0x04, 0x29
        /*003a*/ 	.short	(.L_862 - .L_861)


	//   ....[0]....
.L_861:
        /*003c*/ 	.word	0xffffffff


	//   ....[1]....
        /*0040*/ 	.word	0xffffffff


	//   ....[2]....
        /*0044*/ 	.word	0xffffffff


	//   ....[3]....
        /*0048*/ 	.word	0xffffffff


	//   ....[4]....
        /*004c*/ 	.word	0xffffffff


	//   ....[5]....
        /*0050*/ 	.word	0xffffffff


	//   ....[6]....
        /*0054*/ 	.word	0xffffffff


	//   ....[7]....
        /*0058*/ 	.word	0xffffffff


	//   ....[8]....
        /*005c*/ 	.word	0xffffffff


	//   ....[9]....
        /*0060*/ 	.word	0xffffffff


	//   ....[10]....
        /*0064*/ 	.word	0xffffffff


	//   ....[11]....
        /*0068*/ 	.word	0xffffffff


	//   ....[12]....
        /*006c*/ 	.word	0xffffffff


	//   ....[13]....
        /*0070*/ 	.word	0xffffffff


	//   ....[14]....
        /*0074*/ 	.word	0xffffffff


	//   ....[15]....
        /*0078*/ 	.word	0xffffffff


	//   ....[16]....
        /*007c*/ 	.word	0xffffffff


	//   ....[17]....
        /*0080*/ 	.word	0xffffffff


	//   ....[18]....
        /*0084*/ 	.word	0xffffffff


	//   ....[19]....
        /*0088*/ 	.word	0xffffffff


	//----- nvinfo : EIATTR_COOP_GROUP_INSTR_OFFSETS
	.align		4
.L_862:
        /*008c*/ 	.byte	0x04, 0x28
        /*008e*/ 	.short	(.L_864 - .L_863)


	//   ....[0]....
.L_863:
        /*0090*/ 	.word	0x0001b8e0


	//   ....[1]....
        /*0094*/ 	.word	0x0001b950


	//   ....[2]....
        /*0098*/ 	.word	0x0001b990


	//   ....[3]....
        /*009c*/ 	.word	0x0001b9b0


	//   ....[4]....
        /*00a0*/ 	.word	0x0001fd10


	//   ....[5]....
        /*00a4*/ 	.word	0x0001fd50


	//   ....[6]....
        /*00a8*/ 	.word	0x0001fd70


	//   ....[7]....
        /*00ac*/ 	.word	0x0001fd90


	//   ....[8]....
        /*00b0*/ 	.word	0x00024630


	//   ....[9]....
        /*00b4*/ 	.word	0x00024650


	//   ....[10]....
        /*00b8*/ 	.word	0x00024670


	//   ....[11]....
        /*00bc*/ 	.word	0x00024690


	//   ....[12]....
        /*00c0*/ 	.word	0x00026330


	//   ....[13]....
        /*00c4*/ 	.word	0x00026360


	//   ....[14]....
        /*00c8*/ 	.word	0x00026370


	//   ....[15]....
        /*00cc*/ 	.word	0x000263a0


	//   ....[16]....
        /*00d0*/ 	.word	0x00028170


	//   ....[17]....
        /*00d4*/ 	.word	0x000281c0


	//   ....[18]....
        /*00d8*/ 	.word	0x00028210


	//   ....[19]....
        /*00dc*/ 	.word	0x00028260


	//----- nvinfo : EIATTR_EXIT_INSTR_OFFSETS
	.align		4
.L_864:
        /*00e0*/ 	.byte	0x04, 0x1c
        /*00e2*/ 	.short	(.L_866 - .L_865)


	//   ....[0]....
.L_865:
        /*00e4*/ 	.word	0x000001f0


	//----- nvinfo : EIATTR_CTAIDZ_USED
	.align		4
.L_866:
        /*00e8*/ 	.byte	0x01, 0x04
	.zero		2


	//----- nvinfo : EIATTR_CRS_STACK_SIZE
	.align		4
        /*00ec*/ 	.byte	0x04, 0x1e
        /*00ee*/ 	.short	(.L_868 - .L_867)
.L_867:
        /*00f0*/ 	.word	0x00000000
.L_868:


//--------------------- .nv.info._ZN5flash24flash_fwd_splitkv_kernelI23Flash_fwd_kernel_traitsILi256ELi64ELi64ELi4ELb0ELb0EN7cutlass10bfloat16_tE19Flash_kernel_traitsILi256ELi64ELi64ELi4ES3_EELb1ELb0ELb1ELb0ELb0ELb1ELb1ELb1EEEvNS_16Flash_fwd_paramsE --------------------------
	.section	.nv.info._ZN5flash24flash_fwd_splitkv_kernelI23Flash_fwd_kernel_traitsILi256ELi64ELi64ELi4ELb0ELb0EN7cutlass10bfloat16_tE19Flash_kernel_traitsILi256ELi64ELi64ELi4ES3_EELb1ELb0ELb1ELb0ELb0ELb1ELb1ELb1EEEvNS_16Flash_fwd_paramsE,"",@"SHT_CUDA_INFO"
	.sectionflags	@""
	.align	4


	//----- nvinfo : EIATTR_CUDA_API_VERSION
	.align		4
        /*0000*/ 	.byte	0x04, 0x37
        /*0002*/ 	.short	(.L_870 - .L_869)
.L_869:
        /*0004*/ 	.word	0x00000082


	//----- nvinfo : EIATTR_SW2861232_WAR
	.align		4
.L_870:
        /*0008*/ 	.byte	0x01, 0x35
	.zero		2


	//----- nvinfo : EIATTR_PARAM_CBANK
	.align		4
        /*000c*/ 	.byte	0x04, 0x0a
        /*000e*/ 	.short	(.L_872 - .L_871)
	.align		4
.L_871:
        /*0010*/ 	.word	index@(.nv.constant0._ZN5flash24flash_fwd_splitkv_kernelI23Flash_fwd_kernel_traitsILi256ELi64ELi64ELi4ELb0ELb0EN7cutlass10bfloat16_tE19Flash_kernel_traitsILi256ELi64ELi64ELi4ES3_EELb1ELb0ELb1ELb0ELb0ELb1ELb1ELb1EEEvNS_16Flash_fwd_paramsE)
        /*0014*/ 	.short	0x0160
        /*0016*/ 	.short	0x01d0


	//----- nvinfo : EIATTR_CBANK_PARAM_SIZE
	.align		4
.L_872:
        /*0018*/ 	.byte	0x03, 0x19
        /*001a*/ 	.short	0x01d0


	//----- nvinfo : EIATTR_KPARAM_INFO
	.align		4
        /*001c*/ 	.byte	0x04, 0x17
        /*001e*/ 	.short	(.L_874 - .L_873)
.L_873:
        /*0020*/ 	.word	0x00000000
        /*0024*/ 	.short	0x0000
        /*0026*/ 	.short	0x0000
        /*0028*/ 	.byte	0x00, 0xf0, 0x41, 0x07


	//----- nvinfo : EIATTR_MAXREG_COUNT
	.align		4
.L_874:
        /*002c*/ 	.byte	0x03, 0x1b
        /*002e*/ 	.short	0x00ff


	//----- nvinfo : EIATTR_NUM_BARRIERS
	.align		4
        /*0030*/ 	.byte	0x02, 0x4c
        /*0032*/ 	.byte	0x01
	.zero		1


	//----- nvinfo : EIATTR_ANNOTATIONS
	.align		4
        /*0034*/ 	.byte	0x04, 0x55
        /*0036*/ 	.short	(.L_876 - .L_875)


	//   ....[0]....
.L_875:
        /*0038*/ 	.word	0x00000001
        /*003c*/ 	.byte	0x20, 0xce, 0x01, 0x00, 0x01, 0x00, 0x00, 0x00, 0xa0, 0x1f, 0x02, 0x00, 0x01, 0x00, 0x00, 0x00
        /*004c*/ 	.byte	0xc0, 0x6c, 0x02, 0x00, 0x01, 0x00, 0x00, 0x00, 0xa0, 0x70, 0x02, 0x00, 0x01, 0x00, 0x00, 0x00
        /*005c*/ 	.byte	0x60, 0x71, 0x02, 0x00, 0x01, 0x00, 0x00, 0x00, 0x80, 0x71, 0x02, 0x00, 0x01, 0x00, 0x00, 0x00
        /*006c*/ 	.byte	0xa0, 0x8f, 0x02, 0x00


	//----- nvinfo : EIATTR_MERCURY_ISA_VERSION
	.align		4
.L_876:
        /*0070*/ 	.byte	0x03, 0x5f
        /*0072*/ 	.short	0x0000


	//----- nvinfo : EIATTR_COOP_GROUP_MASK_REGIDS
	.align		4
        /*0074*/ 	.byte	0x04, 0x29
        /*0076*/ 	.short	(.L_878 - .L_877)


	//   ....[0]....
.L_877:
        /*0078*/ 	.word	0xffffffff


	//   ....[1]....
        /*007c*/ 	.word	0xffffffff


	//   ....[2]....
        /*0080*/ 	.word	0xffffffff


	//   ....[3]....
        /*0084*/ 	.word	0xffffffff


	//   ....[4]....
        /*0088*/ 	.word	0xffffffff


	//   ....[5]....
        /*008c*/ 	.word	0xffffffff


	//   ....[6]....
        /*0090*/ 	.word	0xffffffff


	//   ....[7]....
        /*0094*/ 	.word	0xffffffff


	//   ....[8]....
        /*0098*/ 	.word	0xffffffff


	//   ....[9]....
        /*009c*/ 	.word	0xffffffff


	//   ....[10]....
        /*00a0*/ 	.word	0xffffffff


	//   ....[11]....
        /*00a4*/ 	.word	0xffffffff


	//   ....[12]....
        /*00a8*/ 	.word	0xffffffff


	//   ....[13]....
        /*00ac*/ 	.word	0xffffffff


	//   ....[14]....
        /*00b0*/ 	.word	0xffffffff


	//   ....[15]....
        /*00b4*/ 	.word	0xffffffff


	//   ....[16]....
        /*00b8*/ 	.word	0xffffffff


	//   ....[17]....
        /*00bc*/ 	.word	0xffffffff


	//   ....[18]....
        /*00c0*/ 	.word	0xffffffff


	//   ....[19]....
        /*00c4*/ 	.word	0xffffffff


	//----- nvinfo : EIATTR_COOP_GROUP_INSTR_OFFSETS
	.align		4
.L_878:
        /*00c8*/ 	.byte	0x04, 0x28
        /*00ca*/ 	.short	(.L_880 - .L_879)


	//   ....[0]....
.L_879:
        /*00cc*/ 	.word	0x0001bda0


	//   ....[1]....
        /*00d0*/ 	.word	0x0001bdf0


	//   ....[2]....
        /*00d4*/ 	.word	0x0001be10


	//   ....[3]....
        /*00d8*/ 	.word	0x0001be30


	//   ....[4]....
        /*00dc*/ 	.word	0x00020580


	//   ....[5]....
        /*00e0*/ 	.word	0x000205d0


	//   ....[6]....
        /*00e4*/ 	.word	0x000205f0


	//   ....[7]....
        /*00e8*/ 	.word	0x00020620


	//   ....[8]....
        /*00ec*/ 	.word	0x000252e0


	//   ....[9]....
        /*00f0*/ 	.word	0x000252f0


	//   ....[10]....
        /*00f4*/ 	.word	0x00025310


	//   ....[11]....
        /*00f8*/ 	.word	0x00025330


	//   ....[12]....
        /*00fc*/ 	.word	0x00027170


	//   ....[13]....
        /*0100*/ 	.word	0x000271b0


	//   ....[14]....
        /*0104*/ 	.word	0x000271c0


	//   ....[15]....
        /*0108*/ 	.word	0x000271f0


	//   ....[16]....
        /*010c*/ 	.word	0x00028fd0


	//   ....[17]....
        /*0110*/ 	.word	0x00029010


	//   ....[18]....
        /*0114*/ 	.word	0x00029060


	//   ....[19]....
        /*0118*/ 	.word	0x000290b0


	//----- nvinfo : EIATTR_EXIT_INSTR_OFFSETS
	.align		4
.L_880:
        /*011c*/ 	.byte	0x04, 0x1c
        /*011e*/ 	.short	(.L_882 - .L_881)


	//   ....[0]....
.L_881:
        /*0120*/ 	.word	0x00000200


	//----- nvinfo : EIATTR_CTAIDZ_USED
	.align		4
.L_882:
        /*0124*/ 	.byte	0x01, 0x04
	.zero		2


	//----- nvinfo : EIATTR_CRS_STACK_SIZE
	.align		4
        /*0128*/ 	.byte	0x04, 0x1e
        /*012a*/ 	.short	(.L_884 - .L_883)
.L_883:
        /*012c*/ 	.word	0x00000000
.L_884:


//--------------------- .nv.callgraph             --------------------------
	.section	.nv.callgraph,"",@"SHT_CUDA_CALLGRAPH"
	.align	4
	.sectionentsize	8
	.align		4
        /*0000*/ 	.word	0x00000000
	.align		4
        /*0004*/ 	.word	0xffffffff
	.align		4
        /*0008*/ 	.word	0x00000000
	.align		4
        /*000c*/ 	.word	0xfffffffe
	.align		4
        /*0010*/ 	.word	0x00000000
	.align		4
        /*0014*/ 	.word	0xfffffffd
	.align		4
        /*0018*/ 	.word	0x00000000
	.align		4
        /*001c*/ 	.word	0xfffffffc


//--------------------- .nv.rel.action            --------------------------
	.section	.nv.rel.action,"",@"SHT_CUDA_RELOCINFO"
	.align	8
	.sectionentsize	8
        /*0000*/ 	.byte	0x73, 0x00, 0x00, 0x00, 0x00, 0x00, 0x00, 0x00, 0x00, 0x00, 0x00, 0x11, 0x25, 0x00, 0x05, 0x36


//--------------------- .nv.constant4             --------------------------
	.section	.nv.constant4,"a",@progbits
	.align	8
	.align		8
.nv.constant4:
        /*0000*/ 	.dword	_ZN79_INTERNAL_b332253a_43_flash_fwd_split_hdim256_bf16_causal_sm80_cu_8761d306_34244cuda3std3__45__cpo5beginE
	.align		8
        /*0008*/ 	.dword	_ZN79_INTERNAL_b332253a_43_flash_fwd_split_hdim256_bf16_causal_sm80_cu_8761d306_34244cuda3std3__45__cpo3endE
	.align		8
        /*0010*/ 	.dword	_ZN79_INTERNAL_b332253a_43_flash_fwd_split_hdim256_bf16_causal_sm80_cu_8761d306_34244cuda3std3__45__cpo6cbeginE
	.align		8
        /*0018*/ 	.dword	_ZN79_INTERNAL_b332253a_43_flash_fwd_split_hdim256_bf16_causal_sm80_cu_8761d306_34244cuda3std3__45__cpo4cendE
	.align		8
        /*0020*/ 	.dword	_ZN79_INTERNAL_b332253a_43_flash_fwd_split_hdim256_bf16_causal_sm80_cu_8761d306_34244cuda3std3__481_GLOBAL__N__b332253a_43_flash_fwd_split_hdim256_bf16_causal_sm80_cu_8761d306_34246ignoreE
	.align		8
        /*0028*/ 	.dword	_ZN79_INTERNAL_b332253a_43_flash_fwd_split_hdim256_bf16_causal_sm80_cu_8761d306_34244cuda3std3__419piecewise_constructE
	.align		8
        /*0030*/ 	.dword	_ZN79_INTERNAL_b332253a_43_flash_fwd_split_hdim256_bf16_causal_sm80_cu_8761d306_34244cuda3std3__48in_placeE
	.align		8
        /*0038*/ 	.dword	_ZN79_INTERNAL_b332253a_43_flash_fwd_split_hdim256_bf16_causal_sm80_cu_8761d306_34244cuda3std6ranges3__45__cpo4swapE
	.align		8
        /*0040*/ 	.dword	_ZN79_INTERNAL_b332253a_43_flash_fwd_split_hdim256_bf16_causal_sm80_cu_8761d306_34244cuda3std6ranges3__45__cpo9iter_moveE
	.align		8
        /*0048*/ 	.dword	_ZN79_INTERNAL_b332253a_43_flash_fwd_split_hdim256_bf16_causal_sm80_cu_8761d306_34244cute7productE
	.align		8
        /*0050*/ 	.dword	_ZN79_INTERNAL_b332253a_43_flash_fwd_split_hdim256_bf16_causal_sm80_cu_8761d306_34244cute1_E


//--------------------- .nv.constant0._ZN5flash32flash_fwd_splitkv_combine_kernelI23Flash_fwd_kernel_traitsILi256ELi64ELi64ELi4ELb0ELb0EN7cutlass10bfloat16_tE19Flash_kernel_traitsILi256ELi64ELi64ELi4ES3_EELi4ELi7ELb0EEEvNS_16Flash_fwd_paramsE --------------------------
	.section	.nv.constant0._ZN5flash32flash_fwd_splitkv_combine_kernelI23Flash_fwd_kernel_traitsILi256ELi64ELi64ELi4ELb0ELb0EN7cutlass10bfloat16_tE19Flash_kernel_traitsILi256ELi64ELi64ELi4ES3_EELi4ELi7ELb0EEEvNS_16Flash_fwd_paramsE,"a",@progbits
	.sectionflags	@""
	.align	4
.nv.constant0._ZN5flash32flash_fwd_splitkv_combine_kernelI23Flash_fwd_kernel_traitsILi256ELi64ELi64ELi4ELb0ELb0EN7cutlass10bfloat16_tE19Flash_kernel_traitsILi256ELi64ELi64ELi4ES3_EELi4ELi7ELb0EEEvNS_16Flash_fwd_paramsE:
	.zero		816


//--------------------- .nv.constant0._ZN5flash32flash_fwd_splitkv_combine_kernelI23Flash_fwd_kernel_traitsILi256ELi64ELi64ELi4ELb0ELb0EN7cutlass10bfloat16_tE19Flash_kernel_traitsILi256ELi64ELi64ELi4ES3_EELi4ELi6ELb0EEEvNS_16Flash_fwd_paramsE --------------------------
	.section	.nv.constant0._ZN5flash32flash_fwd_splitkv_combine_kernelI23Flash_fwd_kernel_traitsILi256ELi64ELi64ELi4ELb0ELb0EN7cutlass10bfloat16_tE19Flash_kernel_traitsILi256ELi64ELi64ELi4ES3_EELi4ELi6ELb0EEEvNS_16Flash_fwd_paramsE,"a",@progbits
	.sectionflags	@""
	.align	4
.nv.constant0._ZN5flash32flash_fwd_splitkv_combine_kernelI23Flash_fwd_kernel_traitsILi256ELi64ELi64ELi4ELb0ELb0EN7cutlass10bfloat16_tE19Flash_kernel_traitsILi256ELi64ELi64ELi4ES3_EELi4ELi6ELb0EEEvNS_16Flash_fwd_paramsE:
	.zero		816


//--------------------- .nv.constant0._ZN5flash32flash_fwd_splitkv_combine_kernelI23Flash_fwd_kernel_traitsILi256ELi64ELi64ELi4ELb0ELb0EN7cutlass10bfloat16_tE19Flash_kernel_traitsILi256ELi64ELi64ELi4ES3_EELi4ELi5ELb0EEEvNS_16Flash_fwd_paramsE --------------------------
	.section	.nv.constant0._ZN5flash32flash_fwd_splitkv_combine_kernelI23Flash_fwd_kernel_traitsILi256ELi64ELi64ELi4ELb0ELb0EN7cutlass10bfloat16_tE19Flash_kernel_traitsILi256ELi64ELi64ELi4ES3_EELi4ELi5ELb0EEEvNS_16Flash_fwd_paramsE,"a",@progbits
	.sectionflags	@""
	.align	4
.nv.constant0._ZN5flash32flash_fwd_splitkv_combine_kernelI23Flash_fwd_kernel_traitsILi256ELi64ELi64ELi4ELb0ELb0EN7cutlass10bfloat16_tE19Flash_kernel_traitsILi256ELi64ELi64ELi4ES3_EELi4ELi5ELb0EEEvNS_16Flash_fwd_paramsE:
	.zero		816


//--------------------- .nv.constant0._ZN5flash32flash_fwd_splitkv_combine_kernelI23Flash_fwd_kernel_traitsILi256ELi64ELi64ELi4ELb0ELb0EN7cutlass10bfloat16_tE19Flash_kernel_traitsILi256ELi64ELi64ELi4ES3_EELi4ELi4ELb0EEEvNS_16Flash_fwd_paramsE --------------------------
	.section	.nv.constant0._ZN5flash32flash_fwd_splitkv_combine_kernelI23Flash_fwd_kernel_traitsILi256ELi64ELi64ELi4ELb0ELb0EN7cutlass10bfloat16_tE19Flash_kernel_traitsILi256ELi64ELi64ELi4ES3_EELi4ELi4ELb0EEEvNS_16Flash_fwd_paramsE,"a",@progbits
	.sectionflags	@""
	.align	4
.nv.constant0._ZN5flash32flash_fwd_splitkv_combine_kernelI23Flash_fwd_kernel_traitsILi256ELi64ELi64ELi4ELb0ELb0EN7cutlass10bfloat16_tE19Flash_kernel_traitsILi256ELi64ELi64ELi4ES3_EELi4ELi4ELb0EEEvNS_16Flash_fwd_paramsE:
	.zero		816


//--------------------- .nv.constant0._ZN5flash32flash_fwd_splitkv_combine_kernelI23Flash_fwd_kernel_traitsILi256ELi64ELi64ELi4ELb0ELb0EN7cutlass10bfloat16_tE19Flash_kernel_traitsILi256ELi64ELi64ELi4ES3_EELi4ELi3ELb0EEEvNS_16Flash_fwd_paramsE --------------------------
	.section	.nv.constant0._ZN5flash32flash_fwd_splitkv_combine_kernelI23Flash_fwd_kernel_traitsILi256ELi64ELi64ELi4ELb0ELb0EN7cutlass10bfloat16_tE19Flash_kernel_traitsILi256ELi64ELi64ELi4ES3_EELi4ELi3ELb0EEEvNS_16Flash_fwd_paramsE,"a",@progbits
	.sectionflags	@""
	.align	4
.nv.constant0._ZN5flash32flash_fwd_splitkv_combine_kernelI23Flash_fwd_kernel_traitsILi256ELi64ELi64ELi4ELb0ELb0EN7cutlass10bfloat16_tE19Flash_kernel_traitsILi256ELi64ELi64ELi4ES3_EELi4ELi3ELb0EEEvNS_16Flash_fwd_paramsE:
	.zero		816


//--------------------- .nv.constant0._ZN5flash32flash_fwd_splitkv_combine_kernelI23Flash_fwd_kernel_traitsILi256ELi64ELi64ELi4ELb0ELb0EN7cutlass10bfloat16_tE19Flash_kernel_traitsILi256ELi64ELi64ELi4ES3_EELi4ELi2ELb0EEEvNS_16Flash_fwd_paramsE --------------------------
	.section	.nv.constant0._ZN5flash32flash_fwd_splitkv_combine_kernelI23Flash_fwd_kernel_traitsILi256ELi64ELi64ELi4ELb0ELb0EN7cutlass10bfloat16_tE19Flash_kernel_traitsILi256ELi64ELi64ELi4ES3_EELi4ELi2ELb0EEEvNS_16Flash_fwd_paramsE,"a",@progbits
	.sectionflags	@""
	.align	4
.nv.constant0._ZN5flash32flash_fwd_splitkv_combine_kernelI23Flash_fwd_kernel_traitsILi256ELi64ELi64ELi4ELb0ELb0EN7cutlass10bfloat16_tE19Flash_kernel_traitsILi256ELi64ELi64ELi4ES3_EELi4ELi2ELb0EEEvNS_16Flash_fwd_paramsE:
	.zero		816


//--------------------- .nv.constant0._ZN5flash32flash_fwd_splitkv_combine_kernelI23Flash_fwd_kernel_traitsILi256ELi64ELi64ELi4ELb0ELb0EN7cutlass10bfloat16_tE19Flash_kernel_traitsILi256ELi64ELi64ELi4ES3_EELi4ELi1ELb0EEEvNS_16Flash_fwd_paramsE --------------------------
	.section	.nv.constant0._ZN5flash32flash_fwd_splitkv_combine_kernelI23Flash_fwd_kernel_traitsILi256ELi64ELi64ELi4ELb0ELb0EN7cutlass10bfloat16_tE19Flash_kernel_traitsILi256ELi64ELi64ELi4ES3_EELi4ELi1ELb0EEEvNS_16Flash_fwd_paramsE,"a",@progbits
	.sectionflags	@""
	.align	4
.nv.constant0._ZN5flash32flash_fwd_splitkv_combine_kernelI23Flash_fwd_kernel_traitsILi256ELi64ELi64ELi4ELb0ELb0EN7cutlass10bfloat16_tE19Flash_kernel_traitsILi256ELi64ELi64ELi4ES3_EELi4ELi1ELb0EEEvNS_16Flash_fwd_paramsE:
	.zero		816


//--------------------- .nv.constant0._ZN5flash32flash_fwd_splitkv_combine_kernelI23Flash_fwd_kernel_traitsILi256ELi64ELi64ELi4ELb0ELb0EN7cutlass10bfloat16_tE19Flash_kernel_traitsILi256ELi64ELi64ELi4ES3_EELi4ELi7ELb1EEEvNS_16Flash_fwd_paramsE --------------------------
	.section	.nv.constant0._ZN5flash32flash_fwd_splitkv_combine_kernelI23Flash_fwd_kernel_traitsILi256ELi64ELi64ELi4ELb0ELb0EN7cutlass10bfloat16_tE19Flash_kernel_traitsILi256ELi64ELi64ELi4ES3_EELi4ELi7ELb1EEEvNS_16Flash_fwd_paramsE,"a",@progbits
	.sectionflags	@""
	.align	4
.nv.constant0._ZN5flash32flash_fwd_splitkv_combine_kernelI23Flash_fwd_kernel_traitsILi256ELi64ELi64ELi4ELb0ELb0EN7cutlass10bfloat16_tE19Flash_kernel_traitsILi256ELi64ELi64ELi4ES3_EELi4ELi7ELb1EEEvNS_16Flash_fwd_paramsE:
	.zero		816


//--------------------- .nv.constant0._ZN5flash32flash_fwd_splitkv_combine_kernelI23Flash_fwd_kernel_traitsILi256ELi64ELi64ELi4ELb0ELb0EN7cutlass10bfloat16_tE19Flash_kernel_traitsILi256ELi64ELi64ELi4ES3_EELi4ELi6ELb1EEEvNS_16Flash_fwd_paramsE --------------------------
	.section	.nv.constant0._ZN5flash32flash_fwd_splitkv_combine_kernelI23Flash_fwd_kernel_traitsILi256ELi64ELi64ELi4ELb0ELb0EN7cutlass10bfloat16_tE19Flash_kernel_traitsILi256ELi64ELi64ELi4ES3_EELi4ELi6ELb1EEEvNS_16Flash_fwd_paramsE,"a",@progbits
	.sectionflags	@""
	.align	4
.nv.constant0._ZN5flash32flash_fwd_splitkv_combine_kernelI23Flash_fwd_kernel_traitsILi256ELi64ELi64ELi4ELb0ELb0EN7cutlass10bfloat16_tE19Flash_kernel_traitsILi256ELi64ELi64ELi4ES3_EELi4ELi6ELb1EEEvNS_16Flash_fwd_paramsE:
	.zero		816


//--------------------- .nv.constant0._ZN5flash32flash_fwd_splitkv_combine_kernelI23Flash_fwd_kernel_traitsILi256ELi64ELi64ELi4ELb0ELb0EN7cutlass10bfloat16_tE19Flash_kernel_traitsILi256ELi64ELi64ELi4ES3_EELi4ELi5ELb1EEEvNS_16Flash_fwd_paramsE --------------------------
	.section	.nv.constant0._ZN5flash32flash_fwd_splitkv_combine_kernelI23Flash_fwd_kernel_traitsILi256ELi64ELi64ELi4ELb0ELb0EN7cutlass10bfloat16_tE19Flash_kernel_traitsILi256ELi64ELi64ELi4ES3_EELi4ELi5ELb1EEEvNS_16Flash_fwd_paramsE,"a",@progbits
	.sectionflags	@""
	.align	4
.nv.constant0._ZN5flash32flash_fwd_splitkv_combine_kernelI23Flash_fwd_kernel_traitsILi256ELi64ELi64ELi4ELb0ELb0EN7cutlass10bfloat16_tE19Flash_kernel_traitsILi256ELi64ELi64ELi4ES3_EELi4ELi5ELb1EEEvNS_16Flash_fwd_paramsE:
	.zero		816


//--------------------- .nv.constant0._ZN5flash32flash_fwd_splitkv_combine_kernelI23Flash_fwd_kernel_traitsILi256ELi64ELi64ELi4ELb0ELb0EN7cutlass10bfloat16_tE19Flash_kernel_traitsILi256ELi64ELi64ELi4ES3_EELi4ELi4ELb1EEEvNS_16Flash_fwd_paramsE --------------------------
	.section	.nv.constant0._ZN5flash32flash_fwd_splitkv_combine_kernelI23Flash_fwd_kernel_traitsILi256ELi64ELi64ELi4ELb0ELb0EN7cutlass10bfloat16_tE19Flash_kernel_traitsILi256ELi64ELi64ELi4ES3_EELi4ELi4ELb1EEEvNS_16Flash_fwd_paramsE,"a",@progbits
	.sectionflags	@""
	.align	4
.nv.constant0._ZN5flash32flash_fwd_splitkv_combine_kernelI23Flash_fwd_kernel_traitsILi256ELi64ELi64ELi4ELb0ELb0EN7cutlass10bfloat16_tE19Flash_kernel_traitsILi256ELi64ELi64ELi4ES3_EELi4ELi4ELb1EEEvNS_16Flash_fwd_paramsE:
	.zero		816


//--------------------- .nv.constant0._ZN5flash32flash_fwd_splitkv_combine_kernelI23Flash_fwd_kernel_traitsILi256ELi64ELi64ELi4ELb0ELb0EN7cutlass10bfloat16_tE19Flash_kernel_traitsILi256ELi64ELi64ELi4ES3_EELi4ELi3ELb1EEEvNS_16Flash_fwd_paramsE --------------------------
	.section	.nv.constant0._ZN5flash32flash_fwd_splitkv_combine_kernelI23Flash_fwd_kernel_traitsILi256ELi64ELi64ELi4ELb0ELb0EN7cutlass10bfloat16_tE19Flash_kernel_traitsILi256ELi64ELi64ELi4ES3_EELi4ELi3ELb1EEEvNS_16Flash_fwd_paramsE,"a",@progbits
	.sectionflags	@""
	.align	4
.nv.constant0._ZN5flash32flash_fwd_splitkv_combine_kernelI23Flash_fwd_kernel_traitsILi256ELi64ELi64ELi4ELb0ELb0EN7cutlass10bfloat16_tE19Flash_kernel_traitsILi256ELi64ELi64ELi4ES3_EELi4ELi3ELb1EEEvNS_16Flash_fwd_paramsE:
	.zero		816


//--------------------- .nv.constant0._ZN5flash32flash_fwd_splitkv_combine_kernelI23Flash_fwd_kernel_traitsILi256ELi64ELi64ELi4ELb0ELb0EN7cutlass10bfloat16_tE19Flash_kernel_traitsILi256ELi64ELi64ELi4ES3_EELi4ELi2ELb1EEEvNS_16Flash_fwd_paramsE --------------------------
	.section	.nv.constant0._ZN5flash32flash_fwd_splitkv_combine_kernelI23Flash_fwd_kernel_traitsILi256ELi64ELi64ELi4ELb0ELb0EN7cutlass10bfloat16_tE19Flash_kernel_traitsILi256ELi64ELi64ELi4ES3_EELi4ELi2ELb1EEEvNS_16Flash_fwd_paramsE,"a",@progbits
	.sectionflags	@""
	.align	4
.nv.constant0._ZN5flash32flash_fwd_splitkv_combine_kernelI23Flash_fwd_kernel_traitsILi256ELi64ELi64ELi4ELb0ELb0EN7cutlass10bfloat16_tE19Flash_kernel_traitsILi256ELi64ELi64ELi4ES3_EELi4ELi2ELb1EEEvNS_16Flash_fwd_paramsE:
	.zero		816


//--------------------- .nv.constant0._ZN5flash32flash_fwd_splitkv_combine_kernelI23Flash_fwd_kernel_traitsILi256ELi64ELi64ELi4ELb0ELb0EN7cutlass10bfloat16_tE19Flash_kernel_traitsILi256ELi64ELi64ELi4ES3_EELi4ELi1ELb1EEEvNS_16Flash_fwd_paramsE --------------------------
	.section	.nv.constant0._ZN5flash32flash_fwd_splitkv_combine_kernelI23Flash_fwd_kernel_traitsILi256ELi64ELi64ELi4ELb0ELb0EN7cutlass10bfloat16_tE19Flash_kernel_traitsILi256ELi64ELi64ELi4ES3_EELi4ELi1ELb1EEEvNS_16Flash_fwd_paramsE,"a",@progbits
	.sectionflags	@""
	.align	4
.nv.constant0._ZN5flash32flash_fwd_splitkv_combine_kernelI23Flash_fwd_kernel_traitsILi256ELi64ELi64ELi4ELb0ELb0EN7cutlass10bfloat16_tE19Flash_kernel_traitsILi256ELi64ELi64ELi4ES3_EELi4ELi1ELb1EEEvNS_16Flash_fwd_paramsE:
	.zero		816


//--------------------- .nv.constant0._ZN5flash24flash_fwd_splitkv_kernelI23Flash_fwd_kernel_traitsILi256ELi64ELi64ELi4ELb0ELb0EN7cutlass10bfloat16_tE19Flash_kernel_traitsILi256ELi64ELi64ELi4ES3_EELb1ELb0ELb0ELb0ELb0ELb0ELb0ELb0EEEvNS_16Flash_fwd_paramsE --------------------------
	.section	.nv.constant0._ZN5flash24flash_fwd_splitkv_kernelI23Flash_fwd_kernel_traitsILi256ELi64ELi64ELi4ELb0ELb0EN7cutlass10bfloat16_tE19Flash_kernel_traitsILi256ELi64ELi64ELi4ES3_EELb1ELb0ELb0ELb0ELb0ELb0ELb0ELb0EEEvNS_16Flash_fwd_paramsE,"a",@progbits
	.sectionflags	@""
	.align	4
.nv.constant0._ZN5flash24flash_fwd_splitkv_kernelI23Flash_fwd_kernel_traitsILi256ELi64ELi64ELi4ELb0ELb0EN7cutlass10bfloat16_tE19Flash_kernel_traitsILi256ELi64ELi64ELi4ES3_EELb1ELb0ELb0ELb0ELb0ELb0ELb0ELb0EEEvNS_16Flash_fwd_paramsE:
	.zero		816


//--------------------- .nv.constant0._ZN5flash24flash_fwd_splitkv_kernelI23Flash_fwd_kernel_traitsILi256ELi64ELi64ELi4ELb0ELb0EN7cutlass10bfloat16_tE19Flash_kernel_traitsILi256ELi64ELi64ELi4ES3_EELb1ELb0ELb0ELb0ELb0ELb1ELb0ELb0EEEvNS_16Flash_fwd_paramsE --------------------------
	.section	.nv.constant0._ZN5flash24flash_fwd_splitkv_kernelI23Flash_fwd_kernel_traitsILi256ELi64ELi64ELi4ELb0ELb0EN7cutlass10bfloat16_tE19Flash_kernel_traitsILi256ELi64ELi64ELi4ES3_EELb1ELb0ELb0ELb0ELb0ELb1ELb0ELb0EEEvNS_16Flash_fwd_paramsE,"a",@progbits
	.sectionflags	@""
	.align	4
.nv.constant0._ZN5flash24flash_fwd_splitkv_kernelI23Flash_fwd_kernel_traitsILi256ELi64ELi64ELi4ELb0ELb0EN7cutlass10bfloat16_tE19Flash_kernel_traitsILi256ELi64ELi64ELi4ES3_EELb1ELb0ELb0ELb0ELb0ELb1ELb0ELb0EEEvNS_16Flash_fwd_paramsE:
	.zero		816


//--------------------- .nv.constant0._ZN5flash24flash_fwd_splitkv_kernelI23Flash_fwd_kernel_traitsILi256ELi64ELi64ELi4ELb0ELb0EN7cutlass10bfloat16_tE19Flash_kernel_traitsILi256ELi64ELi64ELi4ES3_EELb1ELb0ELb0ELb0ELb0ELb0ELb0ELb1EEEvNS_16Flash_fwd_paramsE --------------------------
	.section	.nv.constant0._ZN5flash24flash_fwd_splitkv_kernelI23Flash_fwd_kernel_traitsILi256ELi64ELi64ELi4ELb0ELb0EN7cutlass10bfloat16_tE19Flash_kernel_traitsILi256ELi64ELi64ELi4ES3_EELb1ELb0ELb0ELb0ELb0ELb0ELb0ELb1EEEvNS_16Flash_fwd_paramsE,"a",@progbits
	.sectionflags	@""
	.align	4
.nv.constant0._ZN5flash24flash_fwd_splitkv_kernelI23Flash_fwd_kernel_traitsILi256ELi64ELi64ELi4ELb0ELb0EN7cutlass10bfloat16_tE19Flash_kernel_traitsILi256ELi64ELi64ELi4ES3_EELb1ELb0ELb0ELb0ELb0ELb0ELb0ELb1EEEvNS_16Flash_fwd_paramsE:
	.zero		816


//--------------------- .nv.constant0._ZN5flash24flash_fwd_splitkv_kernelI23Flash_fwd_kernel_traitsILi256ELi64ELi64ELi4ELb0ELb0EN7cutlass10bfloat16_tE19Flash_kernel_traitsILi256ELi64ELi64ELi4ES3_EELb1ELb0ELb0ELb0ELb0ELb1ELb0ELb1EEEvNS_16Flash_fwd_paramsE --------------------------
	.section	.nv.constant0._ZN5flash24flash_fwd_splitkv_kernelI23Flash_fwd_kernel_traitsILi256ELi64ELi64ELi4ELb0ELb0EN7cutlass10bfloat16_tE19Flash_kernel_traitsILi256ELi64ELi64ELi4ES3_EELb1ELb0ELb0ELb0ELb0ELb1ELb0ELb1EEEvNS_16Flash_fwd_paramsE,"a",@progbits
	.sectionflags	@""
	.align	4
.nv.constant0._ZN5flash24flash_fwd_splitkv_kernelI23Flash_fwd_kernel_traitsILi256ELi64ELi64ELi4ELb0ELb0EN7cutlass10bfloat16_tE19Flash_kernel_traitsILi256ELi64ELi64ELi4ES3_EELb1ELb0ELb0ELb0ELb0ELb1ELb0ELb1EEEvNS_16Flash_fwd_paramsE:
	.zero		816


//--------------------- .nv.constant0._ZN5flash24flash_fwd_splitkv_kernelI23Flash_fwd_kernel_traitsILi256ELi64ELi64ELi4ELb0ELb0EN7cutlass10bfloat16_tE19Flash_kernel_traitsILi256ELi64ELi64ELi4ES3_EELb1ELb0ELb0ELb0ELb0ELb0ELb1ELb0EEEvNS_16Flash_fwd_paramsE --------------------------
	.section	.nv.constant0._ZN5flash24flash_fwd_splitkv_kernelI23Flash_fwd_kernel_traitsILi256ELi64ELi64ELi4ELb0ELb0EN7cutlass10bfloat16_tE19Flash_kernel_traitsILi256ELi64ELi64ELi4ES3_EELb1ELb0ELb0ELb0ELb0ELb0ELb1ELb0EEEvNS_16Flash_fwd_paramsE,"a",@progbits
	.sectionflags	@""
	.align	4
.nv.constant0._ZN5flash24flash_fwd_splitkv_kernelI23Flash_fwd_kernel_traitsILi256ELi64ELi64ELi4ELb0ELb0EN7cutlass10bfloat16_tE19Flash_kernel_traitsILi256ELi64ELi64ELi4ES3_EELb1ELb0ELb0ELb0ELb0ELb0ELb1ELb0EEEvNS_16Flash_fwd_paramsE:
	.zero		816


//--------------------- .nv.constant0._ZN5flash24flash_fwd_splitkv_kernelI23Flash_fwd_kernel_traitsILi256ELi64ELi64ELi4ELb0ELb0EN7cutlass10bfloat16_tE19Flash_kernel_traitsILi256ELi64ELi64ELi4ES3_EELb1ELb0ELb0ELb0ELb0ELb1ELb1ELb0EEEvNS_16Flash_fwd_paramsE --------------------------
	.section	.nv.constant0._ZN5flash24flash_fwd_splitkv_kernelI23Flash_fwd_kernel_traitsILi256ELi64ELi64ELi4ELb0ELb0EN7cutlass10bfloat16_tE19Flash_kernel_traitsILi256ELi64ELi64ELi4ES3_EELb1ELb0ELb0ELb0ELb0ELb1ELb1ELb0EEEvNS_16Flash_fwd_paramsE,"a",@progbits
	.sectionflags	@""
	.align	4
.nv.constant0._ZN5flash24flash_fwd_splitkv_kernelI23Flash_fwd_kernel_traitsILi256ELi64ELi64ELi4ELb0ELb0EN7cutlass10bfloat16_tE19Flash_kernel_traitsILi256ELi64ELi64ELi4ES3_EELb1ELb0ELb0ELb0ELb0ELb1ELb1ELb0EEEvNS_16Flash_fwd_paramsE:
	.zero		816


//--------------------- .nv.constant0._ZN5flash24flash_fwd_splitkv_kernelI23Flash_fwd_kernel_traitsILi256ELi64ELi64ELi4ELb0ELb0EN7cutlass10bfloat16_tE19Flash_kernel_traitsILi256ELi64ELi64ELi4ES3_EELb1ELb0ELb0ELb0ELb0ELb0ELb1ELb1EEEvNS_16Flash_fwd_paramsE --------------------------
	.section	.nv.constant0._ZN5flash24flash_fwd_splitkv_kernelI23Flash_fwd_kernel_traitsILi256ELi64ELi64ELi4ELb0ELb0EN7cutlass10bfloat16_tE19Flash_kernel_traitsILi256ELi64ELi64ELi4ES3_EELb1ELb0ELb0ELb0ELb0ELb0ELb1ELb1EEEvNS_16Flash_fwd_paramsE,"a",@progbits
	.sectionflags	@""
	.align	4
.nv.constant0._ZN5flash24flash_fwd_splitkv_kernelI23Flash_fwd_kernel_traitsILi256ELi64ELi64ELi4ELb0ELb0EN7cutlass10bfloat16_tE19Flash_kernel_traitsILi256ELi64ELi64ELi4ES3_EELb1ELb0ELb0ELb0ELb0ELb0ELb1ELb1EEEvNS_16Flash_fwd_paramsE:
	.zero		816


//--------------------- .nv.constant0._ZN5flash24flash_fwd_splitkv_kernelI23Flash_fwd_kernel_traitsILi256ELi64ELi64ELi4ELb0ELb0EN7cutlass10bfloat16_tE19Flash_kernel_traitsILi256ELi64ELi64ELi4ES3_EELb1ELb0ELb0ELb0ELb0ELb1ELb1ELb1EEEvNS_16Flash_fwd_paramsE --------------------------
	.section	.nv.constant0._ZN5flash24flash_fwd_splitkv_kernelI23Flash_fwd_kernel_traitsILi256ELi64ELi64ELi4ELb0ELb0EN7cutlass10bfloat16_tE19Flash_kernel_traitsILi256ELi64ELi64ELi4ES3_EELb1ELb0ELb0ELb0ELb0ELb1ELb1ELb1EEEvNS_16Flash_fwd_paramsE,"a",@progbits
	.sectionflags	@""
	.align	4
.nv.constant0._ZN5flash24flash_fwd_splitkv_kernelI23Flash_fwd_kernel_traitsILi256ELi64ELi64ELi4ELb0ELb0EN7cutlass10bfloat16_tE19Flash_kernel_traitsILi256ELi64ELi64ELi4ES3_EELb1ELb0ELb0ELb0ELb0ELb1ELb1ELb1EEEvNS_16Flash_fwd_paramsE:
	.zero		816


//--------------------- .nv.constant0._ZN5flash24flash_fwd_splitkv_kernelI23Flash_fwd_kernel_traitsILi256ELi64ELi64ELi4ELb0ELb0EN7cutlass10bfloat16_tE19Flash_kernel_traitsILi256ELi64ELi64ELi4ES3_EELb1ELb0ELb0ELb0ELb1ELb0ELb0ELb0EEEvNS_16Flash_fwd_paramsE --------------------------
	.section	.nv.constant0._ZN5flash24flash_fwd_splitkv_kernelI23Flash_fwd_kernel_traitsILi256ELi64ELi64ELi4ELb0ELb0EN7cutlass10bfloat16_tE19Flash_kernel_traitsILi256ELi64ELi64ELi4ES3_EELb1ELb0ELb0ELb0ELb1ELb0ELb0ELb0EEEvNS_16Flash_fwd_paramsE,"a",@progbits
	.sectionflags	@""
	.align	4
.nv.constant0._ZN5flash24flash_fwd_splitkv_kernelI23Flash_fwd_kernel_traitsILi256ELi64ELi64ELi4ELb0ELb0EN7cutlass10bfloat16_tE19Flash_kernel_traitsILi256ELi64ELi64ELi4ES3_EELb1ELb0ELb0ELb0ELb1ELb0ELb0ELb0EEEvNS_16Flash_fwd_paramsE:
	.zero		816


//--------------------- .nv.constant0._ZN5flash24flash_fwd_splitkv_kernelI23Flash_fwd_kernel_traitsILi256ELi64ELi64ELi4ELb0ELb0EN7cutlass10bfloat16_tE19Flash_kernel_traitsILi256ELi64ELi64ELi4ES3_EELb1ELb0ELb0ELb0ELb1ELb1ELb0ELb0EEEvNS_16Flash_fwd_paramsE --------------------------
	.section	.nv.constant0._ZN5flash24flash_fwd_splitkv_kernelI23Flash_fwd_kernel_traitsILi256ELi64ELi64ELi4ELb0ELb0EN7cutlass10bfloat16_tE19Flash_kernel_traitsILi256ELi64ELi64ELi4ES3_EELb1ELb0ELb0ELb0ELb1ELb1ELb0ELb0EEEvNS_16Flash_fwd_paramsE,"a",@progbits
	.sectionflags	@""
	.align	4
.nv.constant0._ZN5flash24flash_fwd_splitkv_kernelI23Flash_fwd_kernel_traitsILi256ELi64ELi64ELi4ELb0ELb0EN7cutlass10bfloat16_tE19Flash_kernel_traitsILi256ELi64ELi64ELi4ES3_EELb1ELb0ELb0ELb0ELb1ELb1ELb0ELb0EEEvNS_16Flash_fwd_paramsE:
	.zero		816


//--------------------- .nv.constant0._ZN5flash24flash_fwd_splitkv_kernelI23Flash_fwd_kernel_traitsILi256ELi64ELi64ELi4ELb0ELb0EN7cutlass10bfloat16_tE19Flash_kernel_traitsILi256ELi64ELi64ELi4ES3_EELb1ELb0ELb1ELb0ELb0ELb0ELb0ELb0EEEvNS_16Flash_fwd_paramsE --------------------------
	.section	.nv.constant0._ZN5flash24flash_fwd_splitkv_kernelI23Flash_fwd_kernel_traitsILi256ELi64ELi64ELi4ELb0ELb0EN7cutlass10bfloat16_tE19Flash_kernel_traitsILi256ELi64ELi64ELi4ES3_EELb1ELb0ELb1ELb0ELb0ELb0ELb0ELb0EEEvNS_16Flash_fwd_paramsE,"a",@progbits
	.sectionflags	@""
	.align	4
.nv.constant0._ZN5flash24flash_fwd_splitkv_kernelI23Flash_fwd_kernel_traitsILi256ELi64ELi64ELi4ELb0ELb0EN7cutlass10bfloat16_tE19Flash_kernel_traitsILi256ELi64ELi64ELi4ES3_EELb1ELb0ELb1ELb0ELb0ELb0ELb0ELb0EEEvNS_16Flash_fwd_paramsE:
	.zero		816


//--------------------- .nv.constant0._ZN5flash24flash_fwd_splitkv_kernelI23Flash_fwd_kernel_traitsILi256ELi64ELi64ELi4ELb0ELb0EN7cutlass10bfloat16_tE19Flash_kernel_traitsILi256ELi64ELi64ELi4ES3_EELb1ELb0ELb1ELb0ELb0ELb1ELb0ELb0EEEvNS_16Flash_fwd_paramsE --------------------------
	.section	.nv.constant0._ZN5flash24flash_fwd_splitkv_kernelI23Flash_fwd_kernel_traitsILi256ELi64ELi64ELi4ELb0ELb0EN7cutlass10bfloat16_tE19Flash_kernel_traitsILi256ELi64ELi64ELi4ES3_EELb1ELb0ELb1ELb0ELb0ELb1ELb0ELb0EEEvNS_16Flash_fwd_paramsE,"a",@progbits
	.sectionflags	@""
	.align	4
.nv.constant0._ZN5flash24flash_fwd_splitkv_kernelI23Flash_fwd_kernel_traitsILi256ELi64ELi64ELi4ELb0ELb0EN7cutlass10bfloat16_tE19Flash_kernel_traitsILi256ELi64ELi64ELi4ES3_EELb1ELb0ELb1ELb0ELb0ELb1ELb0ELb0EEEvNS_16Flash_fwd_paramsE:
	.zero		816


//--------------------- .nv.constant0._ZN5flash24flash_fwd_splitkv_kernelI23Flash_fwd_kernel_traitsILi256ELi64ELi64ELi4ELb0ELb0EN7cutlass10bfloat16_tE19Flash_kernel_traitsILi256ELi64ELi64ELi4ES3_EELb1ELb0ELb0ELb0ELb1ELb0ELb0ELb1EEEvNS_16Flash_fwd_paramsE --------------------------
	.section	.nv.constant0._ZN5flash24flash_fwd_splitkv_kernelI23Flash_fwd_kernel_traitsILi256ELi64ELi64ELi4ELb0ELb0EN7cutlass10bfloat16_tE19Flash_kernel_traitsILi256ELi64ELi64ELi4ES3_EELb1ELb0ELb0ELb0ELb1ELb0ELb0ELb1EEEvNS_16Flash_fwd_paramsE,"a",@progbits
	.sectionflags	@""
	.align	4
.nv.constant0._ZN5flash24flash_fwd_splitkv_kernelI23Flash_fwd_kernel_traitsILi256ELi64ELi64ELi4ELb0ELb0EN7cutlass10bfloat16_tE19Flash_kernel_traitsILi256ELi64ELi64ELi4ES3_EELb1ELb0ELb0ELb0ELb1ELb0ELb0ELb1EEEvNS_16Flash_fwd_paramsE:
	.zero		816


//--------------------- .nv.constant0._ZN5flash24flash_fwd_splitkv_kernelI23Flash_fwd_kernel_traitsILi256ELi64ELi64ELi4ELb0ELb0EN7cutlass10bfloat16_tE19Flash_kernel_traitsILi256ELi64ELi64ELi4ES3_EELb1ELb0ELb0ELb0ELb1ELb1ELb0ELb1EEEvNS_16Flash_fwd_paramsE --------------------------
	.section	.nv.constant0._ZN5flash24flash_fwd_splitkv_kernelI23Flash_fwd_kernel_traitsILi256ELi64ELi64ELi4ELb0ELb0EN7cutlass10bfloat16_tE19Flash_kernel_traitsILi256ELi64ELi64ELi4ES3_EELb1ELb0ELb0ELb0ELb1ELb1ELb0ELb1EEEvNS_16Flash_fwd_paramsE,"a",@progbits
	.sectionflags	@""
	.align	4
.nv.constant0._ZN5flash24flash_fwd_splitkv_kernelI23Flash_fwd_kernel_traitsILi256ELi64ELi64ELi4ELb0ELb0EN7cutlass10bfloat16_tE19Flash_kernel_traitsILi256ELi64ELi64ELi4ES3_EELb1ELb0ELb0ELb0ELb1ELb1ELb0ELb1EEEvNS_16Flash_fwd_paramsE:
	.zero		816


//--------------------- .nv.constant0._ZN5flash24flash_fwd_splitkv_kernelI23Flash_fwd_kernel_traitsILi256ELi64ELi64ELi4ELb0ELb0EN7cutlass10bfloat16_tE19Flash_kernel_traitsILi256ELi64ELi64ELi4ES3_EELb1ELb0ELb1ELb0ELb0ELb0ELb0ELb1EEEvNS_16Flash_fwd_paramsE --------------------------
	.section	.nv.constant0._ZN5flash24flash_fwd_splitkv_kernelI23Flash_fwd_kernel_traitsILi256ELi64ELi64ELi4ELb0ELb0EN7cutlass10bfloat16_tE19Flash_kernel_traitsILi256ELi64ELi64ELi4ES3_EELb1ELb0ELb1ELb0ELb0ELb0ELb0ELb1EEEvNS_16Flash_fwd_paramsE,"a",@progbits
	.sectionflags	@""
	.align	4
.nv.constant0._ZN5flash24flash_fwd_splitkv_kernelI23Flash_fwd_kernel_traitsILi256ELi64ELi64ELi4ELb0ELb0EN7cutlass10bfloat16_tE19Flash_kernel_traitsILi256ELi64ELi64ELi4ES3_EELb1ELb0ELb1ELb0ELb0ELb0ELb0ELb1EEEvNS_16Flash_fwd_paramsE:
	.zero		816


//--------------------- .nv.constant0._ZN5flash24flash_fwd_splitkv_kernelI23Flash_fwd_kernel_traitsILi256ELi64ELi64ELi4ELb0ELb0EN7cutlass10bfloat16_tE19Flash_kernel_traitsILi256ELi64ELi64ELi4ES3_EELb1ELb0ELb1ELb0ELb0ELb1ELb0ELb1EEEvNS_16Flash_fwd_paramsE --------------------------
	.section	.nv.constant0._ZN5flash24flash_fwd_splitkv_kernelI23Flash_fwd_kernel_traitsILi256ELi64ELi64ELi4ELb0ELb0EN7cutlass10bfloat16_tE19Flash_kernel_traitsILi256ELi64ELi64ELi4ES3_EELb1ELb0ELb1ELb0ELb0ELb1ELb0ELb1EEEvNS_16Flash_fwd_paramsE,"a",@progbits
	.sectionflags	@""
	.align	4
.nv.constant0._ZN5flash24flash_fwd_splitkv_kernelI23Flash_fwd_kernel_traitsILi256ELi64ELi64ELi4ELb0ELb0EN7cutlass10bfloat16_tE19Flash_kernel_traitsILi256ELi64ELi64ELi4ES3_EELb1ELb0ELb1ELb0ELb0ELb1ELb0ELb1EEEvNS_16Flash_fwd_paramsE:
	.zero		816


//--------------------- .nv.constant0._ZN5flash24flash_fwd_splitkv_kernelI23Flash_fwd_kernel_traitsILi256ELi64ELi64ELi4ELb0ELb0EN7cutlass10bfloat16_tE19Flash_kernel_traitsILi256ELi64ELi64ELi4ES3_EELb1ELb0ELb0ELb0ELb1ELb0ELb1ELb0EEEvNS_16Flash_fwd_paramsE --------------------------
	.section	.nv.constant0._ZN5flash24flash_fwd_splitkv_kernelI23Flash_fwd_kernel_traitsILi256ELi64ELi64ELi4ELb0ELb0EN7cutlass10bfloat16_tE19Flash_kernel_traitsILi256ELi64ELi64ELi4ES3_EELb1ELb0ELb0ELb0ELb1ELb0ELb1ELb0EEEvNS_16Flash_fwd_paramsE,"a",@progbits
	.sectionflags	@""
	.align	4
.nv.constant0._ZN5flash24flash_fwd_splitkv_kernelI23Flash_fwd_kernel_traitsILi256ELi64ELi64ELi4ELb0ELb0EN7cutlass10bfloat16_tE19Flash_kernel_traitsILi256ELi64ELi64ELi4ES3_EELb1ELb0ELb0ELb0ELb1ELb0ELb1ELb0EEEvNS_16Flash_fwd_paramsE:
	.zero		816


//--------------------- .nv.constant0._ZN5flash24flash_fwd_splitkv_kernelI23Flash_fwd_kernel_traitsILi256ELi64ELi64ELi4ELb0ELb0EN7cutlass10bfloat16_tE19Flash_kernel_traitsILi256ELi64ELi64ELi4ES3_EELb1ELb0ELb0ELb0ELb1ELb1ELb1ELb0EEEvNS_16Flash_fwd_paramsE --------------------------
	.section	.nv.constant0._ZN5flash24flash_fwd_splitkv_kernelI23Flash_fwd_kernel_traitsILi256ELi64ELi64ELi4ELb0ELb0EN7cutlass10bfloat16_tE19Flash_kernel_traitsILi256ELi64ELi64ELi4ES3_EELb1ELb0ELb0ELb0ELb1ELb1ELb1ELb0EEEvNS_16Flash_fwd_paramsE,"a",@progbits
	.sectionflags	@""
	.align	4
.nv.constant0._ZN5flash24flash_fwd_splitkv_kernelI23Flash_fwd_kernel_traitsILi256ELi64ELi64ELi4ELb0ELb0EN7cutlass10bfloat16_tE19Flash_kernel_traitsILi256ELi64ELi64ELi4ES3_EELb1ELb0ELb0ELb0ELb1ELb1ELb1ELb0EEEvNS_16Flash_fwd_paramsE:
	.zero		816


//--------------------- .nv.constant0._ZN5flash24flash_fwd_splitkv_kernelI23Flash_fwd_kernel_traitsILi256ELi64ELi64ELi4ELb0ELb0EN7cutlass10bfloat16_tE19Flash_kernel_traitsILi256ELi64ELi64ELi4ES3_EELb1ELb0ELb1ELb0ELb0ELb0ELb1ELb0EEEvNS_16Flash_fwd_paramsE --------------------------
	.section	.nv.constant0._ZN5flash24flash_fwd_splitkv_kernelI23Flash_fwd_kernel_traitsILi256ELi64ELi64ELi4ELb0ELb0EN7cutlass10bfloat16_tE19Flash_kernel_traitsILi256ELi64ELi64ELi4ES3_EELb1ELb0ELb1ELb0ELb0ELb0ELb1ELb0EEEvNS_16Flash_fwd_paramsE,"a",@progbits
	.sectionflags	@""
	.align	4
.nv.constant0._ZN5flash24flash_fwd_splitkv_kernelI23Flash_fwd_kernel_traitsILi256ELi64ELi64ELi4ELb0ELb0EN7cutlass10bfloat16_tE19Flash_kernel_traitsILi256ELi64ELi64ELi4ES3_EELb1ELb0ELb1ELb0ELb0ELb0ELb1ELb0EEEvNS_16Flash_fwd_paramsE:
	.zero		816


//--------------------- .nv.constant0._ZN5flash24flash_fwd_splitkv_kernelI23Flash_fwd_kernel_traitsILi256ELi64ELi64ELi4ELb0ELb0EN7cutlass10bfloat16_tE19Flash_kernel_traitsILi256ELi64ELi64ELi4ES3_EELb1ELb0ELb1ELb0ELb0ELb1ELb1ELb0EEEvNS_16Flash_fwd_paramsE --------------------------
	.section	.nv.constant0._ZN5flash24flash_fwd_splitkv_kernelI23Flash_fwd_kernel_traitsILi256ELi64ELi64ELi4ELb0ELb0EN7cutlass10bfloat16_tE19Flash_kernel_traitsILi256ELi64ELi64ELi4ES3_EELb1ELb0ELb1ELb0ELb0ELb1ELb1ELb0EEEvNS_16Flash_fwd_paramsE,"a",@progbits
	.sectionflags	@""
	.align	4
.nv.constant0._ZN5flash24flash_fwd_splitkv_kernelI23Flash_fwd_kernel_traitsILi256ELi64ELi64ELi4ELb0ELb0EN7cutlass10bfloat16_tE19Flash_kernel_traitsILi256ELi64ELi64ELi4ES3_EELb1ELb0ELb1ELb0ELb0ELb1ELb1ELb0EEEvNS_16Flash_fwd_paramsE:
	.zero		816


//--------------------- .nv.constant0._ZN5flash24flash_fwd_splitkv_kernelI23Flash_fwd_kernel_traitsILi256ELi64ELi64ELi4ELb0ELb0EN7cutlass10bfloat16_tE19Flash_kernel_traitsILi256ELi64ELi64ELi4ES3_EELb1ELb0ELb0ELb0ELb1ELb0ELb1ELb1EEEvNS_16Flash_fwd_paramsE --------------------------
	.section	.nv.constant0._ZN5flash24flash_fwd_splitkv_kernelI23Flash_fwd_kernel_traitsILi256ELi64ELi64ELi4ELb0ELb0EN7cutlass10bfloat16_tE19Flash_kernel_traitsILi256ELi64ELi64ELi4ES3_EELb1ELb0ELb0ELb0ELb1ELb0ELb1ELb1EEEvNS_16Flash_fwd_paramsE,"a",@progbits
	.sectionflags	@""
	.align	4
.nv.constant0._ZN5flash24flash_fwd_splitkv_kernelI23Flash_fwd_kernel_traitsILi256ELi64ELi64ELi4ELb0ELb0EN7cutlass10bfloat16_tE19Flash_kernel_traitsILi256ELi64ELi64ELi4ES3_EELb1ELb0ELb0ELb0ELb1ELb0ELb1ELb1EEEvNS_16Flash_fwd_paramsE:
	.zero		816


//--------------------- .nv.constant0._ZN5flash24flash_fwd_splitkv_kernelI23Flash_fwd_kernel_traitsILi256ELi64ELi64ELi4ELb0ELb0EN7cutlass10bfloat16_tE19Flash_kernel_traitsILi256ELi64ELi64ELi4ES3_EELb1ELb0ELb0ELb0ELb1ELb1ELb1ELb1EEEvNS_16Flash_fwd_paramsE --------------------------
	.section	.nv.constant0._ZN5flash24flash_fwd_splitkv_kernelI23Flash_fwd_kernel_traitsILi256ELi64ELi64ELi4ELb0ELb0EN7cutlass10bfloat16_tE19Flash_kernel_traitsILi256ELi64ELi64ELi4ES3_EELb1ELb0ELb0ELb0ELb1ELb1ELb1ELb1EEEvNS_16Flash_fwd_paramsE,"a",@progbits
	.sectionflags	@""
	.align	4
.nv.constant0._ZN5flash24flash_fwd_splitkv_kernelI23Flash_fwd_kernel_traitsILi256ELi64ELi64ELi4ELb0ELb0EN7cutlass10bfloat16_tE19Flash_kernel_traitsILi256ELi64ELi64ELi4ES3_EELb1ELb0ELb0ELb0ELb1ELb1ELb1ELb1EEEvNS_16Flash_fwd_paramsE:
	.zero		816


//--------------------- .nv.constant0._ZN5flash24flash_fwd_splitkv_kernelI23Flash_fwd_kernel_traitsILi256ELi64ELi64ELi4ELb0ELb0EN7cutlass10bfloat16_tE19Flash_kernel_traitsILi256ELi64ELi64ELi4ES3_EELb1ELb0ELb1ELb0ELb0ELb0ELb1ELb1EEEvNS_16Flash_fwd_paramsE --------------------------
	.section	.nv.constant0._ZN5flash24flash_fwd_splitkv_kernelI23Flash_fwd_kernel_traitsILi256ELi64ELi64ELi4ELb0ELb0EN7cutlass10bfloat16_tE19Flash_kernel_traitsILi256ELi64ELi64ELi4ES3_EELb1ELb0ELb1ELb0ELb0ELb0ELb1ELb1EEEvNS_16Flash_fwd_paramsE,"a",@progbits
	.sectionflags	@""
	.align	4
.nv.constant0._ZN5flash24flash_fwd_splitkv_kernelI23Flash_fwd_kernel_traitsILi256ELi64ELi64ELi4ELb0ELb0EN7cutlass10bfloat16_tE19Flash_kernel_traitsILi256ELi64ELi64ELi4ES3_EELb1ELb0ELb1ELb0ELb0ELb0ELb1ELb1EEEvNS_16Flash_fwd_paramsE:
	.zero		816


//--------------------- .nv.constant0._ZN5flash24flash_fwd_splitkv_kernelI23Flash_fwd_kernel_traitsILi256ELi64ELi64ELi4ELb0ELb0EN7cutlass10bfloat16_tE19Flash_kernel_traitsILi256ELi64ELi64ELi4ES3_EELb1ELb0ELb1ELb0ELb0ELb1ELb1ELb1EEEvNS_16Flash_fwd_paramsE --------------------------
	.section	.nv.constant0._ZN5flash24flash_fwd_splitkv_kernelI23Flash_fwd_kernel_traitsILi256ELi64ELi64ELi4ELb0ELb0EN7cutlass10bfloat16_tE19Flash_kernel_traitsILi256ELi64ELi64ELi4ES3_EELb1ELb0ELb1ELb0ELb0ELb1ELb1ELb1EEEvNS_16Flash_fwd_paramsE,"a",@progbits
	.sectionflags	@""
	.align	4
.nv.constant0._ZN5flash24flash_fwd_splitkv_kernelI23Flash_fwd_kernel_traitsILi256ELi64ELi64ELi4ELb0ELb0EN7cutlass10bfloat16_tE19Flash_kernel_traitsILi256ELi64ELi64ELi4ES3_EELb1ELb0ELb1ELb0ELb0ELb1ELb1ELb1EEEvNS_16Flash_fwd_paramsE:
	.zero		816


//--------------------- .text._ZN5flash32flash_fwd_splitkv_combine_kernelI23Flash_fwd_kernel_traitsILi256ELi64ELi64ELi4ELb0ELb0EN7cutlass10bfloat16_tE19Flash_kernel_traitsILi256ELi64ELi64ELi4ES3_EELi4ELi7ELb0EEEvNS_16Flash_fwd_paramsE --------------------------
	.section	.text._ZN5flash32flash_fwd_splitkv_combine_kernelI23Flash_fwd_kernel_traitsILi256ELi64ELi64ELi4ELb0ELb0EN7cutlass10bfloat16_tE19Flash_kernel_traitsILi256ELi64ELi64ELi4ES3_EELi4ELi7ELb0EEEvNS_16Flash_fwd_paramsE,"ax",@progbits
	.sectioninfo	@"SHI_REGISTERS=62"
	.align	128
        .global         _ZN5flash32flash_fwd_splitkv_combine_kernelI23Flash_fwd_kernel_traitsILi256ELi64ELi64ELi4ELb0ELb0EN7cutlass10bfloat16_tE19Flash_kernel_traitsILi256ELi64ELi64ELi4ES3_EELi4ELi7ELb0EEEvNS_16Flash_fwd_paramsE
        .type           _ZN5flash32flash_fwd_splitkv_combine_kernelI23Flash_fwd_kernel_traitsILi256ELi64ELi64ELi4ELb0ELb0EN7cutlass10bfloat16_tE19Flash_kernel_traitsILi256ELi64ELi64ELi4ES3_EELi4ELi7ELb0EEEvNS_16Flash_fwd_paramsE,@function
        .size           _ZN5flash32flash_fwd_splitkv_combine_kernelI23Flash_fwd_kernel_traitsILi256ELi64ELi64ELi4ELb0ELb0EN7cutlass10bfloat16_tE19Flash_kernel_traitsILi256ELi64ELi64ELi4ES3_EELi4ELi7ELb0EEEvNS_16Flash_fwd_paramsE,(.L_x_4860 - _ZN5flash32flash_fwd_splitkv_combine_kernelI23Flash_fwd_kernel_traitsILi256ELi64ELi64ELi4ELb0ELb0EN7cutlass10bfloat16_tE19Flash_kernel_traitsILi256ELi64ELi64ELi4ES3_EELi4ELi7ELb0EEEvNS_16Flash_fwd_paramsE)
        .other          _ZN5flash32flash_fwd_splitkv_combine_kernelI23Flash_fwd_kernel_traitsILi256ELi64ELi64ELi4ELb0ELb0EN7cutlass10bfloat16_tE19Flash_kernel_traitsILi256ELi64ELi64ELi4ES3_EELi4ELi7ELb0EEEvNS_16Flash_fwd_paramsE,@"STO_CUDA_ENTRY STV_DEFAULT"
_ZN5flash32flash_fwd_splitkv_combine_kernelI23Flash_fwd_kernel_traitsILi256ELi64ELi64ELi4ELb0ELb0EN7cutlass10bfloat16_tE19Flash_kernel_traitsILi256ELi64ELi64ELi4ES3_EELi4ELi7ELb0EEEvNS_16Flash_fwd_paramsE:
.text._ZN5flash32flash_fwd_splitkv_combine_kernelI23Flash_fwd_kernel_traitsILi256ELi64ELi64ELi4ELb0ELb0EN7cutlass10bfloat16_tE19Flash_kernel_traitsILi256ELi64ELi64ELi4ES3_EELi4ELi7ELb0EEEvNS_16Flash_fwd_paramsE:
[----:B------:R-:W-:Y:S02]  /*0000*/  MOV R1, c[0x0][0x28] ;  /* 0x00000a0000017a02 */ /* 0x000fe40000000f00 */
[----:B------:R-:W-:Y:S01]  /*0010*/  IMAD.MOV.U32 R2, RZ, RZ, c[0x0][0x1c0] ;  /* 0x00007000ff027624 */ /* 0x000fe200078e00ff */
[----:B------:R-:W0:Y:S01]  /*0020*/  S2UR UR7, SR_CTAID.X ;  /* 0x00000000000779c3 */ /* 0x000e220000002500 */
[----:B------:R-:W-:Y:S02]  /*0030*/  IMAD.MOV.U32 R5, RZ, RZ, c[0x0][0x214] ;  /* 0x00008500ff057624 */ /* 0x000fe400078e00ff */
[----:B------:R-:W-:Y:S01]  /*0040*/  IMAD R20, R2, c[0x0][0x210], RZ ;  /* 0x0000840002147a24 */ /* 0x000fe200078e02ff */
[----:B------:R-:W-:Y:S02]  /*0050*/  SHF.R.S32.HI R2, RZ, 0x1f, R2 ;  /* 0x0000001fff027819 */ /* 0x000fe40000011402 */
[----:B------:R-:W-:Y:S01]  /*0060*/  SHF.R.S32.HI R5, RZ, 0x1f, R5 ;  /* 0x0000001fff057819 */ /* 0x000fe20000011405 */
[----:B------:R-:W-:-:S05]  /*0070*/  IMAD R20, R20, c[0x0][0x214], RZ ;  /* 0x0000850014147a24 */ /* 0x000fca00078e02ff */
[----:B------:R-:W-:Y:S02]  /*0080*/  ISETP.LT.U32.AND P0, PT, R20, c[0x0][0x214], PT ;  /* 0x0000850014007a0c */ /* 0x000fe40003f01070 */
[----:B------:R-:W-:-:S04]  /*0090*/  SHF.R.S32.HI R0, RZ, 0x1f, R20 ;  /* 0x0000001fff007819 */ /* 0x000fc80000011414 */
[----:B------:R-:W-:-:S04]  /*00a0*/  ISETP.LT.AND.EX P0, PT, R0, R5, PT, P0 ;  /* 0x000000050000720c */ /* 0x000fc80003f01300 */
[----:B------:R-:W-:Y:S01]  /*00b0*/  SEL R5, R0, R5, P0 ;  /* 0x0000000500057207 */ /* 0x000fe20000000000 */
[----:B0-----:R-:W-:Y:S01]  /*00c0*/  USHF.L.U32 UR7, UR7, 0x2, URZ ;  /* 0x0000000207077899 */ /* 0x001fe2000800063f */
[----:B------:R-:W-:Y:S02]  /*00d0*/  SEL R35, R20, c[0x0][0x214], P0 ;  /* 0x0000850014237a07 */ /* 0x000fe40000000000 */
[----:B------:R-:W-:Y:S01]  /*00e0*/  LOP3.LUT R3, R0, R5, RZ, 0xfc, !PT ;  /* 0x0000000500037212 */ /* 0x000fe200078efcff */
[----:B------:R-:W-:-:S03]  /*00f0*/  USHF.R.S32.HI UR6, URZ, 0x1f, UR7 ;  /* 0x0000001f3f067899 */ /* 0x000fc60008011407 */
[----:B------:R-:W-:-:S13]  /*0100*/  ISETP.NE.U32.AND P1, PT, R3, RZ, PT ;  /* 0x000000ff0300720c */ /* 0x000fda0003f25070 */
[----:B------:R-:W-:Y:S05]  /*0110*/  @!P1 BRA `(.L_x_0) ;  /* 0x0000007000009947 */ /* 0x000fea0003800000 */
[----:B------:R-:W-:Y:S01]  /*0120*/  IMAD.MOV.U32 R18, RZ, RZ, R20 ;  /* 0x000000ffff127224 */ /* 0x000fe200078e0014 */
[----:B------:R-:W-:Y:S01]  /*0130*/  MOV R26, R35 ;  /* 0x00000023001a7202 */ /* 0x000fe20000000f00 */
[----:B------:R-:W-:Y:S01]  /*0140*/  IMAD.MOV.U32 R17, RZ, RZ, R0 ;  /* 0x000000ffff117224 */ /* 0x000fe200078e0000 */
[----:B------:R-:W-:Y:S02]  /*0150*/  MOV R25, R5 ;  /* 0x0000000500197202 */ /* 0x000fe40000000f00 */
[----:B------:R-:W-:Y:S02]  /*0160*/  MOV R24, 0x180 ;  /* 0x0000018000187802 */ /* 0x000fe40000000f00 */
[----:B------:R-:W-:Y:S05]  /*0170*/  CALL.REL.NOINC `($__internal_0_$__cuda_sm20_div_s64) ;  /* 0x0000475000007944 */ /* 0x000fea0003c00000 */
[----:B------:R-:W-:Y:S05]  /*0180*/  BRA `(.L_x_1) ;  /* 0x0000013000007947 */ /* 0x000fea0003800000 */
.L_x_0:
[----:B------:R-:W0:Y:S01]  /*0190*/  I2F.U32.RP R8, R35 ;  /* 0x0000002300087306 */ /* 0x000e220000209000 */
[----:B------:R-:W-:Y:S01]  /*01a0*/  ISETP.NE.U32.AND P0, PT, R35, RZ, PT ;  /* 0x000000ff2300720c */ /* 0x000fe20003f05070 */
[----:B------:R-:W-:-:S06]  /*01b0*/  HFMA2.MMA R23, -RZ, RZ, 0, 0 ;  /* 0x00000000ff177435 */ /* 0x000fcc00000001ff */
[----:B0-----:R-:W0:Y:S02]  /*01c0*/  MUFU.RCP R6, R8 ;  /* 0x0000000800067308 */ /* 0x001e240000001000 */
[----:B0-----:R-:W-:-:S06]  /*01d0*/  IADD3 R6, R6, 0xffffffe, RZ ;  /* 0x0ffffffe06067810 */ /* 0x001fcc0007ffe0ff */
[----:B------:R-:W0:Y:S02]  /*01e0*/  F2I.FTZ.U32.TRUNC.NTZ R7, R6 ;  /* 0x0000000600077305 */ /* 0x000e24000021f000 */
[----:B0-----:R-:W-:Y:S02]  /*01f0*/  IMAD.MOV R3, RZ, RZ, -R7 ;  /* 0x000000ffff037224 */ /* 0x001fe400078e0a07 */
[----:B------:R-:W-:Y:S02]  /*0200*/  IMAD.MOV.U32 R6, RZ, RZ, RZ ;  /* 0x000000ffff067224 */ /* 0x000fe400078e00ff */
[----:B------:R-:W-:-:S04]  /*0210*/  IMAD R3, R3, R35, RZ ;  /* 0x0000002303037224 */ /* 0x000fc800078e02ff */
[----:B------:R-:W-:-:S06]  /*0220*/  IMAD.HI.U32 R3, R7, R3, R6 ;  /* 0x0000000307037227 */ /* 0x000fcc00078e0006 */
[----:B------:R-:W-:-:S05]  /*0230*/  IMAD.HI.U32 R22, R3, R20, RZ ;  /* 0x0000001403167227 */ /* 0x000fca00078e00ff */
[----:B------:R-:W-:-:S05]  /*0240*/  IADD3 R3, -R22, RZ, RZ ;  /* 0x000000ff16037210 */ /* 0x000fca0007ffe1ff */
[----:B------:R-:W-:-:S05]  /*0250*/  IMAD R4, R35, R3, R20 ;  /* 0x0000000323047224 */ /* 0x000fca00078e0214 */
[----:B------:R-:W-:-:S13]  /*0260*/  ISETP.GE.U32.AND P2, PT, R4, R35, PT ;  /* 0x000000230400720c */ /* 0x000fda0003f46070 */
[----:B------:R-:W-:Y:S01]  /*0270*/  @P2 IMAD.IADD R4, R4, 0x1, -R35 ;  /* 0x0000000104042824 */ /* 0x000fe200078e0a23 */
[----:B------:R-:W-:-:S04]  /*0280*/  @P2 IADD3 R22, R22, 0x1, RZ ;  /* 0x0000000116162810 */ /* 0x000fc80007ffe0ff */
[----:B------:R-:W-:-:S13]  /*0290*/  ISETP.GE.U32.AND P1, PT, R4, R35, PT ;  /* 0x000000230400720c */ /* 0x000fda0003f26070 */
[----:B------:R-:W-:Y:S02]  /*02a0*/  @P1 IADD3 R22, R22, 0x1, RZ ;  /* 0x0000000116161810 */ /* 0x000fe40007ffe0ff */
[----:B------:R-:W-:-:S04]  /*02b0*/  @!P0 LOP3.LUT R22, RZ, R35, RZ, 0x33, !PT ;  /* 0x00000023ff168212 */ /* 0x000fc800078e33ff */
.L_x_1:
[----:B------:R-:W-:Y:S01]  /*02c0*/  ISETP.LT.U32.AND P0, PT, R22, c[0x0][0x1c0], PT ;  /* 0x0000700016007a0c */ /* 0x000fe20003f01070 */
[----:B------:R-:W-:Y:S03]  /*02d0*/  BSSY B0, `(.L_x_2) ;  /* 0x0000021000007945 */ /* 0x000fe60003800000 */
[----:B------:R-:W-:-:S04]  /*02e0*/  ISETP.LT.AND.EX P0, PT, R23, R2, PT, P0 ;  /* 0x000000021700720c */ /* 0x000fc80003f01300 */
[C---:B------:R-:W-:Y:S02]  /*02f0*/  SEL R25, R23.reuse, R2, P0 ;  /* 0x0000000217197207 */ /* 0x040fe40000000000 */
[----:B------:R-:W-:Y:S02]  /*0300*/  SEL R26, R22, c[0x0][0x1c0], P0 ;  /* 0x00007000161a7a07 */ /* 0x000fe40000000000 */
[----:B------:R-:W-:-:S04]  /*0310*/  LOP3.LUT R2, R23, R25, RZ, 0xfc, !PT ;  /* 0x0000001917027212 */ /* 0x000fc800078efcff */
[----:B------:R-:W-:-:S13]  /*0320*/  ISETP.NE.U32.AND P1, PT, R2, RZ, PT ;  /* 0x000000ff0200720c */ /* 0x000fda0003f25070 */
[----:B------:R-:W-:Y:S05]  /*0330*/  @!P1 BRA `(.L_x_3) ;  /* 0x0000007000009947 */ /* 0x000fea0003800000 */
[----:B------:R-:W-:Y:S01]  /*0340*/  IMAD.MOV.U32 R18, RZ, RZ, R22 ;  /* 0x000000ffff127224 */ /* 0x000fe200078e0016 */
[----:B------:R-:W-:Y:S02]  /*0350*/  MOV R17, R23 ;  /* 0x0000001700117202 */ /* 0x000fe40000000f00 */
[----:B------:R-:W-:Y:S02]  /*0360*/  MOV R24, 0x380 ;  /* 0x0000038000187802 */ /* 0x000fe40000000f00 */
[----:B------:R-:W-:Y:S05]  /*0370*/  CALL.REL.NOINC `($__internal_0_$__cuda_sm20_div_s64) ;  /* 0x0000455000007944 */ /* 0x000fea0003c00000 */
[----:B------:R-:W-:Y:S02]  /*0380*/  MOV R32, R22 ;  /* 0x0000001600207202 */ /* 0x000fe40000000f00 */
[----:B------:R-:W-:Y:S01]  /*0390*/  MOV R33, R23 ;  /* 0x0000001700217202 */ /* 0x000fe20000000f00 */
[----:B------:R-:W-:Y:S05]  /*03a0*/  BRA `(.L_x_4) ;  /* 0x0000013000007947 */ /* 0x000fea0003800000 */
.L_x_3:
[----:B------:R-:W0:Y:S01]  /*03b0*/  I2F.U32.RP R6, R26 ;  /* 0x0000001a00067306 */ /* 0x000e220000209000 */
[----:B------:R-:W-:Y:S01]  /*03c0*/  ISETP.NE.U32.AND P0, PT, R26, RZ, PT ;  /* 0x000000ff1a00720c */ /* 0x000fe20003f05070 */
[----:B------:R-:W-:-:S06]  /*03d0*/  HFMA2.MMA R33, -RZ, RZ, 0, 0 ;  /* 0x00000000ff217435 */ /* 0x000fcc00000001ff */
[----:B0-----:R-:W0:Y:S02]  /*03e0*/  MUFU.RCP R4, R6 ;  /* 0x0000000600047308 */ /* 0x001e240000001000 */
[----:B0-----:R-:W-:-:S06]  /*03f0*/  IADD3 R4, R4, 0xffffffe, RZ ;  /* 0x0ffffffe04047810 */ /* 0x001fcc0007ffe0ff */
[----:B------:R-:W0:Y:S02]  /*0400*/  F2I.FTZ.U32.TRUNC.NTZ R3, R4 ;  /* 0x0000000400037305 */ /* 0x000e24000021f000 */
[----:B0-----:R-:W-:-:S04]  /*0410*/  IMAD.MOV R2, RZ, RZ, -R3 ;  /* 0x000000ffff027224 */ /* 0x001fc800078e0a03 */
[----:B------:R-:W-:Y:S02]  /*0420*/  IMAD R7, R2, R26, RZ ;  /* 0x0000001a02077224 */ /* 0x000fe400078e02ff */
[----:B------:R-:W-:-:S04]  /*0430*/  IMAD.MOV.U32 R2, RZ, RZ, RZ ;  /* 0x000000ffff027224 */ /* 0x000fc800078e00ff */
        /* <DEDUP_REMOVED lines=9> */
[----:B------:R-:W-:Y:S02]  /*04d0*/  @!P0 LOP3.LUT R32, RZ, R26, RZ, 0x33, !PT ;  /* 0x0000001aff208212 */ /* 0x000fe400078e33ff */
.L_x_4:
[----:B------:R-:W-:Y:S05]  /*04e0*/  BSYNC B0 ;  /* 0x0000000000007941 */ /* 0x000fea0003800000 */
.L_x_2:
[----:B------:R-:W-:Y:S01]  /*04f0*/  IABS R4, c[0x0][0x214] ;  /* 0x0000850000047a13 */ /* 0x000fe20000000000 */
[----:B------:R-:W-:Y:S01]  /*0500*/  ULDC UR4, c[0x0][0x214] ;  /* 0x0000850000047ab9 */ /* 0x000fe20000000800 */
[----:B------:R-:W-:Y:S01]  /*0510*/  BSSY B0, `(.L_x_5) ;  /* 0x000004a000007945 */ /* 0x000fe20003800000 */
[----:B------:R-:W-:Y:S01]  /*0520*/  UIADD3 UR8, UR4, -0x1, URZ ;  /* 0xffffffff04087890 */ /* 0x000fe2000fffe03f */
[----:B------:R-:W0:Y:S01]  /*0530*/  I2F.RP R6, R4 ;  /* 0x0000000400067306 */ /* 0x000e220000209400 */
[----:B------:R-:W-:Y:S02]  /*0540*/  UISETP.LT.AND UP0, UPT, URZ, UR4, UPT ;  /* 0x000000043f00728c */ /* 0x000fe4000bf01270 */
[----:B------:R-:W-:Y:S02]  /*0550*/  USHF.R.S32.HI UR5, URZ, 0x1f, UR4 ;  /* 0x0000001f3f057899 */ /* 0x000fe40008011404 */
[----:B------:R-:W-:Y:S01]  /*0560*/  IADD3 R7, R4, UR8, RZ ;  /* 0x0000000804077c10 */ /* 0x000fe2000fffe0ff */
[----:B------:R-:W-:-:S03]  /*0570*/  ULEA.HI.SX32 UR4, UR4, 0x1, 0x1 ;  /* 0x0000000104047891 */ /* 0x000fc6000f8f0a3f */
[----:B------:R-:W-:-:S03]  /*0580*/  IABS R2, R7 ;  /* 0x0000000700027213 */ /* 0x000fc60000000000 */
[----:B------:R-:W-:Y:S01]  /*0590*/  @!UP0 UIADD3 UR4, UR5, URZ, URZ ;  /* 0x0000003f05048290 */ /* 0x000fe2000fffe03f */
[----:B0-----:R-:W0:Y:S02]  /*05a0*/  MUFU.RCP R8, R6 ;  /* 0x0000000600087308 */ /* 0x001e240000001000 */
[----:B0-----:R-:W-:Y:S01]  /*05b0*/  IADD3 R8, R8, 0xffffffe, RZ ;  /* 0x0ffffffe08087810 */ /* 0x001fe20007ffe0ff */
[----:B------:R-:W-:-:S05]  /*05c0*/  IMAD.MOV.U32 R6, RZ, RZ, R2 ;  /* 0x000000ffff067224 */ /* 0x000fca00078e0002 */
[----:B------:R-:W0:Y:S02]  /*05d0*/  F2I.FTZ.U32.TRUNC.NTZ R9, R8 ;  /* 0x0000000800097305 */ /* 0x000e24000021f000 */
[----:B0-----:R-:W-:Y:S02]  /*05e0*/  IMAD.MOV R3, RZ, RZ, -R9 ;  /* 0x000000ffff037224 */ /* 0x001fe400078e0a09 */
[----:B------:R-:W-:Y:S02]  /*05f0*/  IMAD.MOV.U32 R8, RZ, RZ, RZ ;  /* 0x000000ffff087224 */ /* 0x000fe400078e00ff */
[----:B------:R-:W-:-:S04]  /*0600*/  IMAD R3, R3, R4, RZ ;  /* 0x0000000403037224 */ /* 0x000fc800078e02ff */
[----:B------:R-:W-:-:S06]  /*0610*/  IMAD.HI.U32 R3, R9, R3, R8 ;  /* 0x0000000309037227 */ /* 0x000fcc00078e0008 */
[----:B------:R-:W-:-:S04]  /*0620*/  IMAD.HI.U32 R2, R3, R6, RZ ;  /* 0x0000000603027227 */ /* 0x000fc800078e00ff */
[----:B------:R-:W-:-:S04]  /*0630*/  IMAD.MOV R3, RZ, RZ, -R2 ;  /* 0x000000ffff037224 */ /* 0x000fc800078e0a02 */
[----:B------:R-:W-:-:S05]  /*0640*/  IMAD R3, R4, R3, R6 ;  /* 0x0000000304037224 */ /* 0x000fca00078e0206 */
[----:B------:R-:W-:-:S13]  /*0650*/  ISETP.GT.U32.AND P1, PT, R4, R3, PT ;  /* 0x000000030400720c */ /* 0x000fda0003f24070 */
[----:B------:R-:W-:Y:S01]  /*0660*/  @!P1 IMAD.IADD R3, R3, 0x1, -R4 ;  /* 0x0000000103039824 */ /* 0x000fe200078e0a04 */
[----:B------:R-:W-:Y:S02]  /*0670*/  @!P1 IADD3 R2, R2, 0x1, RZ ;  /* 0x0000000102029810 */ /* 0x000fe40007ffe0ff */
[----:B------:R-:W-:Y:S02]  /*0680*/  ISETP.NE.AND P1, PT, RZ, c[0x0][0x214], PT ;  /* 0x00008500ff007a0c */ /* 0x000fe40003f25270 */
[-C--:B------:R-:W-:Y:S02]  /*0690*/  ISETP.GE.U32.AND P2, PT, R3, R4.reuse, PT ;  /* 0x000000040300720c */ /* 0x080fe40003f46070 */
[C---:B------:R-:W-:Y:S02]  /*06a0*/  LOP3.LUT R3, R7.reuse, R4, RZ, 0x3c, !PT ;  /* 0x0000000407037212 */ /* 0x040fe400078e3cff */
[----:B------:R-:W-:Y:S02]  /*06b0*/  LOP3.LUT R7, R7, c[0x0][0x214], RZ, 0x3c, !PT ;  /* 0x0000850007077a12 */ /* 0x000fe400078e3cff */
[----:B------:R-:W-:-:S07]  /*06c0*/  ISETP.GE.AND P0, PT, R3, RZ, PT ;  /* 0x000000ff0300720c */ /* 0x000fce0003f06270 */
[----:B------:R-:W-:Y:S02]  /*06d0*/  @P2 IADD3 R2, R2, 0x1, RZ ;  /* 0x0000000102022810 */ /* 0x000fe40007ffe0ff */
[----:B------:R-:W-:-:S03]  /*06e0*/  ISETP.NE.AND P2, PT, RZ, c[0x0][0x214], PT ;  /* 0x00008500ff007a0c */ /* 0x000fc60003f45270 */
[--C-:B------:R-:W-:Y:S02]  /*06f0*/  IMAD.MOV.U32 R9, RZ, RZ, R2.reuse ;  /* 0x000000ffff097224 */ /* 0x100fe400078e0002 */
[----:B------:R-:W-:Y:S02]  /*0700*/  IMAD.MOV.U32 R3, RZ, RZ, R2 ;  /* 0x000000ffff037224 */ /* 0x000fe400078e0002 */
[----:B------:R-:W-:Y:S01]  /*0710*/  @!P0 IMAD.MOV R9, RZ, RZ, -R9 ;  /* 0x000000ffff098224 */ /* 0x000fe200078e0a09 */
[----:B------:R-:W-:Y:S02]  /*0720*/  @!P1 LOP3.LUT R9, RZ, R4, RZ, 0x33, !PT ;  /* 0x00000004ff099212 */ /* 0x000fe400078e33ff */
[----:B------:R-:W-:Y:S02]  /*0730*/  ISETP.GE.AND P1, PT, R7, RZ, PT ;  /* 0x000000ff0700720c */ /* 0x000fe40003f26270 */
[----:B------:R-:W-:Y:S02]  /*0740*/  ISETP.LT.U32.AND P0, PT, R26, R9, PT ;  /* 0x000000091a00720c */ /* 0x000fe40003f01070 */
[----:B------:R-:W-:-:S04]  /*0750*/  SHF.R.S32.HI R4, RZ, 0x1f, R9 ;  /* 0x0000001fff047819 */ /* 0x000fc80000011409 */
[----:B------:R-:W-:-:S04]  /*0760*/  ISETP.LT.AND.EX P0, PT, R25, R4, PT, P0 ;  /* 0x000000041900720c */ /* 0x000fc80003f01300 */
[C---:B------:R-:W-:Y:S01]  /*0770*/  SEL R15, R25.reuse, R4, P0 ;  /* 0x00000004190f7207 */ /* 0x040fe20000000000 */
[----:B------:R-:W-:Y:S01]  /*0780*/  @!P1 IMAD.MOV R3, RZ, RZ, -R3 ;  /* 0x000000ffff039224 */ /* 0x000fe200078e0a03 */
[----:B------:R-:W-:Y:S02]  /*0790*/  @!P2 LOP3.LUT R3, RZ, c[0x0][0x214], RZ, 0x33, !PT ;  /* 0x00008500ff03aa12 */ /* 0x000fe400078e33ff */
[----:B------:R-:W-:Y:S02]  /*07a0*/  LOP3.LUT R2, R25, R15, RZ, 0xfc, !PT ;  /* 0x0000000f19027212 */ /* 0x000fe400078efcff */
[----:B------:R-:W-:Y:S01]  /*07b0*/  SEL R16, R26, R9, P0 ;  /* 0x000000091a107207 */ /* 0x000fe20000000000 */
[----:B------:R-:W-:Y:S01]  /*07c0*/  IMAD R3, R3, UR4, RZ ;  /* 0x0000000403037c24 */ /* 0x000fe2000f8e02ff */
        /* <DEDUP_REMOVED lines=8> */
[----:B------:R-:W-:Y:S02]  /*0850*/  MOV R8, R22 ;  /* 0x0000001600087202 */ /* 0x000fe40000000f00 */
[----:B------:R-:W-:Y:S01]  /*0860*/  MOV R9, R23 ;  /* 0x0000001700097202 */ /* 0x000fe20000000f00 */
[----:B------:R-:W-:Y:S05]  /*0870*/  BRA `(.L_x_7) ;  /* 0x0000013000007947 */ /* 0x000fea0003800000 */
.L_x_6:
[----:B------:R-:W0:Y:S01]  /*0880*/  I2F.U32.RP R4, R16 ;  /* 0x0000001000047306 */ /* 0x000e220000209000 */
[----:B------:R-:W-:-:S07]  /*0890*/  ISETP.NE.U32.AND P0, PT, R16, RZ, PT ;  /* 0x000000ff1000720c */ /* 0x000fce0003f05070 */
[----:B0-----:R-:W0:Y:S02]  /*08a0*/  MUFU.RCP R6, R4 ;  /* 0x0000000400067308 */ /* 0x001e240000001000 */
[----:B0-----:R-:W-:-:S06]  /*08b0*/  IADD3 R6, R6, 0xffffffe, RZ ;  /* 0x0ffffffe06067810 */ /* 0x001fcc0007ffe0ff */
[----:B------:R-:W0:Y:S02]  /*08c0*/  F2I.FTZ.U32.TRUNC.NTZ R7, R6 ;  /* 0x0000000600077305 */ /* 0x000e24000021f000 */
[----:B0-----:R-:W-:Y:S02]  /*08d0*/  IMAD.MOV R2, RZ, RZ, -R7 ;  /* 0x000000ffff027224 */ /* 0x001fe400078e0a07 */
[----:B------:R-:W-:Y:S02]  /*08e0*/  IMAD.MOV.U32 R6, RZ, RZ, RZ ;  /* 0x000000ffff067224 */ /* 0x000fe400078e00ff */
[----:B------:R-:W-:-:S04]  /*08f0*/  IMAD R9, R2, R16, RZ ;  /* 0x0000001002097224 */ /* 0x000fc800078e02ff */
[----:B------:R-:W-:-:S06]  /*0900*/  IMAD.HI.U32 R9, R7, R9, R6 ;  /* 0x0000000907097227 */ /* 0x000fcc00078e0006 */
[----:B------:R-:W-:Y:S01]  /*0910*/  IMAD.HI.U32 R8, R9, R26, RZ ;  /* 0x0000001a09087227 */ /* 0x000fe200078e00ff */
[----:B------:R-:W-:-:S04]  /*0920*/  HFMA2.MMA R9, -RZ, RZ, 0, 0 ;  /* 0x00000000ff097435 */ /* 0x000fc800000001ff */
        /* <DEDUP_REMOVED lines=8> */
.L_x_7:
[----:B------:R-:W-:Y:S05]  /*09b0*/  BSYNC B0 ;  /* 0x0000000000007941 */ /* 0x000fea0003800000 */
.L_x_5:
[----:B------:R-:W-:Y:S01]  /*09c0*/  IMAD.MOV.U32 R6, RZ, RZ, c[0x0][0x1c0] ;  /* 0x00007000ff067624 */ /* 0x000fe200078e00ff */
[----:B------:R-:W-:Y:S01]  /*09d0*/  IABS R19, R3 ;  /* 0x0000000300137213 */ /* 0x000fe20000000000 */
[----:B------:R-:W0:Y:S01]  /*09e0*/  S2R R38, SR_TID.X ;  /* 0x0000000000267919 */ /* 0x000e220000002100 */
[----:B------:R-:W-:Y:S01]  /*09f0*/  IABS R14, c[0x0][0x214] ;  /* 0x00008500000e7a13 */ /* 0x000fe20000000000 */
[C---:B------:R-:W-:Y:S01]  /*0a00*/  IMAD R2, R6.reuse, c[0x0][0x214], RZ ;  /* 0x0000850006027a24 */ /* 0x040fe200078e02ff */
[----:B------:R-:W1:Y:S01]  /*0a10*/  I2F.RP R22, R19 ;  /* 0x0000001300167306 */ /* 0x000e620000209400 */
[----:B------:R-:W-:Y:S01]  /*0a20*/  IADD3 R6, R6, -0x1, RZ ;  /* 0xffffffff06067810 */ /* 0x000fe20007ffe0ff */
[----:B------:R-:W-:Y:S01]  /*0a30*/  BSSY B0, `(.L_x_8) ;  /* 0x0000074000007945 */ /* 0x000fe20003800000 */
[----:B------:R-:W-:-:S02]  /*0a40*/  ISETP.NE.AND P5, PT, R3, RZ, PT ;  /* 0x000000ff0300720c */ /* 0x000fc40003fa5270 */
[----:B------:R-:W-:-:S03]  /*0a50*/  IABS R17, R2 ;  /* 0x0000000200117213 */ /* 0x000fc60000000000 */
[----:B------:R-:W-:Y:S08]  /*0a60*/  I2F.RP R7, R14 ;  /* 0x0000000e00077306 */ /* 0x000ff00000209400 */
[----:B------:R-:W2:Y:S08]  /*0a70*/  I2F.RP R21, R17 ;  /* 0x0000001100157306 */ /* 0x000eb00000209400 */
[----:B-1----:R-:W1:Y:S08]  /*0a80*/  MUFU.RCP R4, R22 ;  /* 0x0000001600047308 */ /* 0x002e700000001000 */
[----:B--2---:R-:W2:Y:S01]  /*0a90*/  MUFU.RCP R10, R21 ;  /* 0x00000015000a7308 */ /* 0x004ea20000001000 */
[----:B-1----:R-:W-:-:S07]  /*0aa0*/  IADD3 R12, R4, 0xffffffe, RZ ;  /* 0x0ffffffe040c7810 */ /* 0x002fce0007ffe0ff */
[----:B------:R-:W1:Y:S01]  /*0ab0*/  MUFU.RCP R24, R7 ;  /* 0x0000000700187308 */ /* 0x000e620000001000 */
[----:B------:R-:W-:Y:S02]  /*0ac0*/  IADD3 R22, R17, UR8, RZ ;  /* 0x0000000811167c10 */ /* 0x000fe4000fffe0ff */
[----:B--2---:R-:W-:-:S05]  /*0ad0*/  IADD3 R10, R10, 0xffffffe, RZ ;  /* 0x0ffffffe0a0a7810 */ /* 0x004fca0007ffe0ff */
[----:B------:R-:W2:Y:S08]  /*0ae0*/  F2I.FTZ.U32.TRUNC.NTZ R13, R12 ;  /* 0x0000000c000d7305 */ /* 0x000eb0000021f000 */
[----:B------:R-:W3:Y:S01]  /*0af0*/  F2I.FTZ.U32.TRUNC.NTZ R11, R10 ;  /* 0x0000000a000b7305 */ /* 0x000ee2000021f000 */
[----:B-1----:R-:W-:Y:S01]  /*0b00*/  IADD3 R24, R24, 0xffffffe, RZ ;  /* 0x0ffffffe18187810 */ /* 0x002fe20007ffe0ff */
[----:B--2---:R-:W-:-:S06]  /*0b10*/  IMAD.MOV R4, RZ, RZ, -R13 ;  /* 0x000000ffff047224 */ /* 0x004fcc00078e0a0d */
[----:B------:R-:W1:Y:S01]  /*0b20*/  F2I.FTZ.U32.TRUNC.NTZ R25, R24 ;  /* 0x0000001800197305 */ /* 0x000e62000021f000 */
[----:B------:R-:W-:Y:S02]  /*0b30*/  IMAD.MOV.U32 R12, RZ, RZ, RZ ;  /* 0x000000ffff0c7224 */ /* 0x000fe400078e00ff */
[----:B------:R-:W-:Y:S02]  /*0b40*/  IMAD R21, R4, R19, RZ ;  /* 0x0000001304157224 */ /* 0x000fe400078e02ff */
[----:B------:R-:W-:Y:S02]  /*0b50*/  IMAD.IADD R4, R6, 0x1, R19 ;  /* 0x0000000106047824 */ /* 0x000fe400078e0213 */
[----:B---3--:R-:W-:Y:S02]  /*0b60*/  IMAD.MOV R18, RZ, RZ, -R11 ;  /* 0x000000ffff127224 */ /* 0x008fe400078e0a0b */
[----:B------:R-:W-:Y:S02]  /*0b70*/  IMAD.MOV.U32 R10, RZ, RZ, RZ ;  /* 0x000000ffff0a7224 */ /* 0x000fe400078e00ff */
[----:B------:R-:W-:-:S02]  /*0b80*/  IMAD R18, R18, R17, RZ ;  /* 0x0000001112127224 */ /* 0x000fc400078e02ff */
[----:B------:R-:W-:Y:S01]  /*0b90*/  IMAD.HI.U32 R21, R13, R21, R12 ;  /* 0x000000150d157227 */ /* 0x000fe200078e000c */
[----:B------:R-:W-:Y:S02]  /*0ba0*/  IABS R13, R22 ;  /* 0x00000016000d7213 */ /* 0x000fe40000000000 */
[----:B------:R-:W-:Y:S01]  /*0bb0*/  IABS R12, R4 ;  /* 0x00000004000c7213 */ /* 0x000fe20000000000 */
[----:B------:R-:W-:Y:S01]  /*0bc0*/  IMAD.HI.U32 R18, R11, R18, R10 ;  /* 0x000000120b127227 */ /* 0x000fe200078e000a */
[----:B------:R-:W-:Y:S02]  /*0bd0*/  IABS R10, R2 ;  /* 0x00000002000a7213 */ /* 0x000fe40000000000 */
[----:B------:R-:W-:Y:S01]  /*0be0*/  IABS R11, R3 ;  /* 0x00000003000b7213 */ /* 0x000fe20000000000 */
[----:B-1----:R-:W-:Y:S02]  /*0bf0*/  IMAD.MOV R7, RZ, RZ, -R25 ;  /* 0x000000ffff077224 */ /* 0x002fe400078e0a19 */
[----:B------:R-:W-:-:S02]  /*0c00*/  IMAD.MOV R10, RZ, RZ, -R10 ;  /* 0x000000ffff0a7224 */ /* 0x000fc400078e0a0a */
[----:B------:R-:W-:-:S04]  /*0c10*/  IMAD.HI.U32 R18, R18, R13, RZ ;  /* 0x0000000d12127227 */ /* 0x000fc800078e00ff */
[----:B------:R-:W-:Y:S02]  /*0c20*/  IMAD R10, R18, R10, R13 ;  /* 0x0000000a120a7224 */ /* 0x000fe400078e020d */
[----:B------:R-:W-:Y:S02]  /*0c30*/  IMAD.MOV R11, RZ, RZ, -R11 ;  /* 0x000000ffff0b7224 */ /* 0x000fe400078e0a0b */
[----:B------:R-:W-:Y:S01]  /*0c40*/  IMAD.HI.U32 R21, R21, R12, RZ ;  /* 0x0000000c15157227 */ /* 0x000fe200078e00ff */
[----:B------:R-:W-:-:S03]  /*0c50*/  ISETP.GT.U32.AND P4, PT, R17, R10, PT ;  /* 0x0000000a1100720c */ /* 0x000fc60003f84070 */
[----:B------:R-:W-:Y:S02]  /*0c60*/  IMAD R7, R7, R14, RZ ;  /* 0x0000000e07077224 */ /* 0x000fe400078e02ff */
[----:B------:R-:W-:Y:S02]  /*0c70*/  IMAD.MOV.U32 R24, RZ, RZ, RZ ;  /* 0x000000ffff187224 */ /* 0x000fe400078e00ff */
[----:B------:R-:W-:Y:S01]  /*0c80*/  IMAD R12, R21, R11, R12 ;  /* 0x0000000b150c7224 */ /* 0x000fe200078e020c */
[----:B------:R-:W-:Y:S01]  /*0c90*/  SHF.R.S32.HI R11, RZ, 0x1f, R2 ;  /* 0x0000001fff0b7819 */ /* 0x000fe20000011402 */
[----:B------:R-:W-:-:S03]  /*0ca0*/  IMAD.HI.U32 R24, R25, R7, R24 ;  /* 0x0000000719187227 */ /* 0x000fc600078e0018 */
[----:B------:R-:W-:Y:S01]  /*0cb0*/  ISETP.GT.U32.AND P3, PT, R19, R12, PT ;  /* 0x0000000c1300720c */ /* 0x000fe20003f64070 */
[----:B------:R-:W-:Y:S01]  /*0cc0*/  @!P4 IMAD.IADD R10, R10, 0x1, -R17 ;  /* 0x000000010a0ac824 */ /* 0x000fe200078e0a11 */
[----:B------:R-:W-:Y:S01]  /*0cd0*/  @!P4 IADD3 R18, R18, 0x1, RZ ;  /* 0x000000011212c810 */ /* 0x000fe20007ffe0ff */
[----:B------:R-:W-:Y:S01]  /*0ce0*/  IMAD.HI.U32 R24, R24, R13, RZ ;  /* 0x0000000d18187227 */ /* 0x000fe200078e00ff */
[----:B------:R-:W-:Y:S02]  /*0cf0*/  ISETP.NE.AND P4, PT, R2, RZ, PT ;  /* 0x000000ff0200720c */ /* 0x000fe40003f85270 */
[-C--:B------:R-:W-:Y:S01]  /*0d00*/  ISETP.GE.U32.AND P2, PT, R10, R17.reuse, PT ;  /* 0x000000110a00720c */ /* 0x080fe20003f46070 */
[----:B------:R-:W-:Y:S01]  /*0d10*/  IMAD.MOV R7, RZ, RZ, -R24 ;  /* 0x000000ffff077224 */ /* 0x000fe200078e0a18 */
[C---:B------:R-:W-:Y:S02]  /*0d20*/  LOP3.LUT R10, R22.reuse, R17, RZ, 0x3c, !PT ;  /* 0x00000011160a7212 */ /* 0x040fe400078e3cff */
[----:B------:R-:W-:Y:S01]  /*0d30*/  LOP3.LUT R22, R22, c[0x0][0x214], RZ, 0x3c, !PT ;  /* 0x0000850016167a12 */ /* 0x000fe200078e3cff */
[----:B------:R-:W-:Y:S01]  /*0d40*/  IMAD R7, R14, R7, R13 ;  /* 0x000000070e077224 */ /* 0x000fe200078e020d */
[----:B------:R-:W-:Y:S01]  /*0d50*/  ISETP.GE.AND P1, PT, R10, RZ, PT ;  /* 0x000000ff0a00720c */ /* 0x000fe20003f26270 */
[----:B------:R-:W-:Y:S01]  /*0d60*/  @!P3 IMAD.IADD R12, R12, 0x1, -R19 ;  /* 0x000000010c0cb824 */ /* 0x000fe200078e0a13 */
[----:B------:R-:W-:-:S02]  /*0d70*/  LOP3.LUT R10, R4, R19, RZ, 0x3c, !PT ;  /* 0x00000013040a7212 */ /* 0x000fc400078e3cff */
[----:B------:R-:W-:Y:S02]  /*0d80*/  ISETP.GT.U32.AND P0, PT, R14, R7, PT ;  /* 0x000000070e00720c */ /* 0x000fe40003f04070 */
[----:B------:R-:W-:Y:S02]  /*0d90*/  ISETP.GE.U32.AND P6, PT, R12, R19, PT ;  /* 0x000000130c00720c */ /* 0x000fe40003fc6070 */
[----:B------:R-:W-:Y:S02]  /*0da0*/  @P2 IADD3 R18, R18, 0x1, RZ ;  /* 0x0000000112122810 */ /* 0x000fe40007ffe0ff */
[----:B------:R-:W-:Y:S02]  /*0db0*/  ISETP.GE.AND P2, PT, R10, RZ, PT ;  /* 0x000000ff0a00720c */ /* 0x000fe40003f46270 */
[----:B------:R-:W-:Y:S01]  /*0dc0*/  @!P3 IADD3 R21, R21, 0x1, RZ ;  /* 0x000000011515b810 */ /* 0x000fe20007ffe0ff */
[----:B------:R-:W-:Y:S01]  /*0dd0*/  @!P1 IMAD.MOV R18, RZ, RZ, -R18 ;  /* 0x000000ffff129224 */ /* 0x000fe200078e0a12 */
[----:B------:R-:W-:-:S02]  /*0de0*/  @!P4 LOP3.LUT R18, RZ, R17, RZ, 0x33, !PT ;  /* 0x00000011ff12c212 */ /* 0x000fc400078e33ff */
[----:B------:R-:W-:Y:S01]  /*0df0*/  ISETP.GE.AND P1, PT, R22, RZ, PT ;  /* 0x000000ff1600720c */ /* 0x000fe20003f26270 */
[----:B------:R-:W-:Y:S01]  /*0e00*/  @!P0 IMAD.IADD R7, R7, 0x1, -R14 ;  /* 0x0000000107078824 */ /* 0x000fe200078e0a0e */
[----:B------:R-:W-:Y:S02]  /*0e10*/  @!P0 IADD3 R24, R24, 0x1, RZ ;  /* 0x0000000118188810 */ /* 0x000fe40007ffe0ff */
[----:B------:R-:W-:Y:S02]  /*0e20*/  @P6 IADD3 R21, R21, 0x1, RZ ;  /* 0x0000000115156810 */ /* 0x000fe40007ffe0ff */
[----:B------:R-:W-:Y:S02]  /*0e30*/  ISETP.GE.U32.AND P3, PT, R7, R14, PT ;  /* 0x0000000e0700720c */ /* 0x000fe40003f66070 */
[----:B------:R-:W-:Y:S01]  /*0e40*/  ISETP.LT.U32.AND P0, PT, R32, R18, PT ;  /* 0x000000122000720c */ /* 0x000fe20003f01070 */
[----:B------:R-:W-:Y:S01]  /*0e50*/  @!P2 IMAD.MOV R21, RZ, RZ, -R21 ;  /* 0x000000ffff15a224 */ /* 0x000fe200078e0a15 */
[----:B------:R-:W-:-:S02]  /*0e60*/  SHF.R.S32.HI R7, RZ, 0x1f, R18 ;  /* 0x0000001fff077819 */ /* 0x000fc40000011412 */
[C---:B------:R-:W-:Y:S02]  /*0e70*/  ISETP.GT.AND P2, PT, R2.reuse, RZ, PT ;  /* 0x000000ff0200720c */ /* 0x040fe40003f44270 */
[CC--:B------:R-:W-:Y:S02]  /*0e80*/  ISETP.LT.AND.EX P0, PT, R33.reuse, R7.reuse, PT, P0 ;  /* 0x000000072100720c */ /* 0x0c0fe40003f01300 */
[----:B------:R-:W-:Y:S02]  /*0e90*/  ISETP.NE.AND P4, PT, RZ, c[0x0][0x214], PT ;  /* 0x00008500ff007a0c */ /* 0x000fe40003f85270 */
[C---:B------:R-:W-:Y:S02]  /*0ea0*/  SEL R10, R33.reuse, R7, P0 ;  /* 0x00000007210a7207 */ /* 0x040fe40000000000 */
[----:B------:R-:W-:Y:S02]  /*0eb0*/  LEA.HI.SX32 R7, R2, 0x1, 0x1 ;  /* 0x0000000102077811 */ /* 0x000fe400078f0aff */
[----:B------:R-:W-:-:S02]  /*0ec0*/  LOP3.LUT R2, R33, R10, RZ, 0xfc, !PT ;  /* 0x0000000a21027212 */ /* 0x000fc400078efcff */
[----:B------:R-:W-:Y:S01]  /*0ed0*/  @P3 IADD3 R24, R24, 0x1, RZ ;  /* 0x0000000118183810 */ /* 0x000fe20007ffe0ff */
[----:B------:R-:W-:Y:S01]  /*0ee0*/  @!P2 IMAD.MOV R7, RZ, RZ, R11 ;  /* 0x000000ffff07a224 */ /* 0x000fe200078e020b */
[----:B------:R-:W-:Y:S02]  /*0ef0*/  ISETP.NE.U32.AND P2, PT, R2, RZ, PT ;  /* 0x000000ff0200720c */ /* 0x000fe40003f45070 */
[----:B------:R-:W-:Y:S01]  /*0f00*/  @!P5 LOP3.LUT R21, RZ, R19, RZ, 0x33, !PT ;  /* 0x00000013ff15d212 */ /* 0x000fe200078e33ff */
[----:B------:R-:W-:Y:S01]  /*0f10*/  @!P1 IMAD.MOV R24, RZ, RZ, -R24 ;  /* 0x000000ffff189224 */ /* 0x000fe200078e0a18 */
[----:B------:R-:W-:Y:S02]  /*0f20*/  @!P4 LOP3.LUT R24, RZ, c[0x0][0x214], RZ, 0x33, !PT ;  /* 0x00008500ff18ca12 */ /* 0x000fe400078e33ff */
[----:B------:R-:W-:Y:S02]  /*0f30*/  ISETP.LT.U32.AND P1, PT, R8, R21, PT ;  /* 0x000000150800720c */ /* 0x000fe40003f21070 */
[----:B------:R-:W-:Y:S01]  /*0f40*/  SHF.R.S32.HI R13, RZ, 0x1f, R21 ;  /* 0x0000001fff0d7819 */ /* 0x000fe20000011415 */
[----:B------:R-:W-:Y:S01]  /*0f50*/  IMAD R2, R24, R7, RZ ;  /* 0x0000000718027224 */ /* 0x000fe200078e02ff */
[----:B------:R-:W-:-:S02]  /*0f60*/  SEL R12, R32, R18, P0 ;  /* 0x00000012200c7207 */ /* 0x000fc40000000000 */
[----:B------:R-:W-:-:S04]  /*0f70*/  ISETP.LT.AND.EX P1, PT, R9, R13, PT, P1 ;  /* 0x0000000d0900720c */ /* 0x000fc80003f21310 */
[----:B------:R-:W-:Y:S02]  /*0f80*/  SEL R14, R8, R21, P1 ;  /* 0x00000015080e7207 */ /* 0x000fe40000800000 */
[----:B------:R-:W-:Y:S01]  /*0f90*/  SEL R13, R9, R13, P1 ;  /* 0x0000000d090d7207 */ /* 0x000fe20000800000 */
[----:B------:R-:W-:Y:S05]  /*0fa0*/  @!P2 BRA `(.L_x_9) ;  /* 0x000000900000a947 */ /* 0x000fea0003800000 */
[----:B0-----:R-:W-:Y:S01]  /*0fb0*/  IMAD.MOV.U32 R18, RZ, RZ, R32 ;  /* 0x000000ffff127224 */ /* 0x001fe200078e0020 */
        /* <DEDUP_REMOVED lines=8> */
.L_x_9:
[----:B0-----:R-:W0:Y:S01]  /*1040*/  I2F.U32.RP R11, R12 ;  /* 0x0000000c000b7306 */ /* 0x001e220000209000 */
        /* <DEDUP_REMOVED lines=18> */
.L_x_10:
[----:B------:R-:W-:Y:S05]  /*1170*/  BSYNC B0 ;  /* 0x0000000000007941 */ /* 0x000fea0003800000 */
.L_x_8:
[----:B------:R-:W-:Y:S01]  /*1180*/  SHF.R.S32.HI R7, RZ, 0x1f, R38 ;  /* 0x0000001fff077819 */ /* 0x000fe20000011426 */
[----:B------:R-:W-:Y:S01]  /*1190*/  ULDC.64 UR8, c[0x0][0x118] ;  /* 0x0000460000087ab9 */ /* 0x000fe20000000a00 */
[----:B------:R-:W-:Y:S02]  /*11a0*/  IADD3 R11, P0, R20, -UR7, RZ ;  /* 0x80000007140b7c10 */ /* 0x000fe4000ff1e0ff */
[----:B------:R-:W-:Y:S02]  /*11b0*/  LEA.HI R23, R7, R38, RZ, 0x2 ;  /* 0x0000002607177211 */ /* 0x000fe400078f10ff */
[----:B------:R-:W-:Y:S02]  /*11c0*/  IADD3.X R18, R0, ~UR6, RZ, P0, !PT ;  /* 0x8000000600127c10 */ /* 0x000fe400087fe4ff */
[----:B------:R-:W-:-:S02]  /*11d0*/  LOP3.LUT R17, R23, 0xfffffffc, RZ, 0xc0, !PT ;  /* 0xfffffffc17117812 */ /* 0x000fc400078ec0ff */
[----:B------:R-:W-:-:S03]  /*11e0*/  SHF.R.S32.HI R23, RZ, 0x2, R23 ;  /* 0x00000002ff177819 */ /* 0x000fc60000011417 */
[----:B------:R-:W-:Y:S01]  /*11f0*/  IMAD.IADD R22, R38, 0x1, -R17 ;  /* 0x0000000126167824 */ /* 0x000fe200078e0a11 */
[C---:B------:R-:W-:Y:S02]  /*1200*/  IADD3 R25, R23.reuse, 0x20, RZ ;  /* 0x0000002017197810 */ /* 0x040fe40007ffe0ff */
[----:B------:R-:W-:Y:S02]  /*1210*/  IADD3 R21, R23, 0x60, RZ ;  /* 0x0000006017157810 */ /* 0x000fe40007ffe0ff */
[----:B------:R-:W-:Y:S02]  /*1220*/  ISETP.GT.U32.AND P3, PT, R11, R22, PT ;  /* 0x000000160b00720c */ /* 0x000fe40003f64070 */
[----:B------:R-:W-:Y:S02]  /*1230*/  SHF.R.S32.HI R17, RZ, 0x1f, R22 ;  /* 0x0000001fff117819 */ /* 0x000fe40000011416 */
[----:B------:R-:W-:Y:S02]  /*1240*/  IADD3 R11, R23, 0x40, RZ ;  /* 0x00000040170b7810 */ /* 0x000fe40007ffe0ff */
[----:B------:R-:W-:-:S02]  /*1250*/  ISETP.GT.AND.EX P3, PT, R18, R17, PT, P3 ;  /* 0x000000111200720c */ /* 0x000fc40003f64330 */
[----:B------:R-:W-:Y:S02]  /*1260*/  IADD3 R32, P0, R22, UR7, RZ ;  /* 0x0000000716207c10 */ /* 0x000fe4000ff1e0ff */
[----:B------:R-:W-:Y:S02]  /*1270*/  ISETP.GE.OR P5, PT, R25, c[0x0][0x314], !P3 ;  /* 0x0000c50019007a0c */ /* 0x000fe40005fa6670 */
[----:B------:R-:W-:Y:S02]  /*1280*/  ISETP.GE.OR P4, PT, R11, c[0x0][0x314], !P3 ;  /* 0x0000c5000b007a0c */ /* 0x000fe40005f86670 */
[----:B------:R-:W-:Y:S02]  /*1290*/  ISETP.GE.OR P6, PT, R23, c[0x0][0x314], !P3 ;  /* 0x0000c50017007a0c */ /* 0x000fe40005fc6670 */
[----:B------:R-:W-:Y:S02]  /*12a0*/  ISETP.GE.OR P3, PT, R21, c[0x0][0x314], !P3 ;  /* 0x0000c50015007a0c */ /* 0x000fe40005f66670 */
[----:B------:R-:W-:-:S05]  /*12b0*/  IADD3.X R33, R17, UR6, RZ, P0, !PT ;  /* 0x0000000611217c10 */ /* 0x000fca00087fe4ff */
[----:B------:R-:W-:Y:S01]  /*12c0*/  @!P5 SHF.R.S32.HI R19, RZ, 0x1f, R25 ;  /* 0x0000001fff13d819 */ /* 0x000fe20000011419 */
[----:B------:R-:W-:Y:S01]  /*12d0*/  @!P5 IMAD.WIDE.U32 R28, R20, R25, R32 ;  /* 0x00000019141cd225 */ /* 0x000fe200078e0020 */
[----:B------:R-:W-:-:S03]  /*12e0*/  @!P4 SHF.R.S32.HI R17, RZ, 0x1f, R11 ;  /* 0x0000001fff11c819 */ /* 0x000fc6000001140b */
[-C--:B------:R-:W-:Y:S01]  /*12f0*/  @!P5 IMAD R19, R19, R20.reuse, RZ ;  /* 0x000000141313d224 */ /* 0x080fe200078e02ff */
[----:B------:R-:W-:Y:S01]  /*1300*/  @!P5 LEA R26, P0, R28, c[0x0][0x208], 0x2 ;  /* 0x000082001c1ada11 */ /* 0x000fe200078010ff */
[----:B------:R-:W-:Y:S02]  /*1310*/  @!P4 IMAD R17, R17, R20, RZ ;  /* 0x000000141111c224 */ /* 0x000fe400078e02ff */
[-C--:B------:R-:W-:Y:S01]  /*1320*/  @!P5 IMAD R18, R25, R0.reuse, R19 ;  /* 0x000000001912d224 */ /* 0x080fe200078e0213 */
[----:B------:R-:W-:Y:S01]  /*1330*/  @!P6 SHF.R.S32.HI R19, RZ, 0x1f, R23 ;  /* 0x0000001fff13e819 */ /* 0x000fe20000011417 */
[----:B------:R-:W-:Y:S02]  /*1340*/  @!P4 IMAD.MOV.U32 R24, RZ, RZ, R32 ;  /* 0x000000ffff18c224 */ /* 0x000fe400078e0020 */
[----:B------:R-:W-:Y:S02]  /*1350*/  @!P4 IMAD.MOV.U32 R25, RZ, RZ, R33 ;  /* 0x000000ffff19c224 */ /* 0x000fe400078e0021 */
[----:B------:R-:W-:-:S02]  /*1360*/  @!P4 IMAD R17, R11, R0, R17 ;  /* 0x000000000b11c224 */ /* 0x000fc400078e0211 */
[----:B------:R-:W-:Y:S01]  /*1370*/  @!P4 IMAD.WIDE.U32 R24, R20, R11, R24 ;  /* 0x0000000b1418c225 */ /* 0x000fe200078e0018 */
[----:B------:R-:W-:-:S03]  /*1380*/  @!P3 SHF.R.S32.HI R11, RZ, 0x1f, R21 ;  /* 0x0000001fff0bb819 */ /* 0x000fc60000011415 */
[----:B------:R-:W-:Y:S02]  /*1390*/  @!P6 IMAD.MOV.U32 R30, RZ, RZ, R32 ;  /* 0x000000ffff1ee224 */ /* 0x000fe400078e0020 */
[-C--:B------:R-:W-:Y:S02]  /*13a0*/  @!P3 IMAD R11, R11, R20.reuse, RZ ;  /* 0x000000140b0bb224 */ /* 0x080fe400078e02ff */
[--C-:B------:R-:W-:Y:S02]  /*13b0*/  @!P6 IMAD.MOV.U32 R31, RZ, RZ, R33.reuse ;  /* 0x000000ffff1fe224 */ /* 0x100fe400078e0021 */
[----:B------:R-:W-:Y:S02]  /*13c0*/  @!P6 IMAD R19, R19, R20, RZ ;  /* 0x000000141313e224 */ /* 0x000fe400078e02ff */
[----:B------:R-:W-:Y:S02]  /*13d0*/  @!P5 IMAD.IADD R18, R29, 0x1, R18 ;  /* 0x000000011d12d824 */ /* 0x000fe400078e0212 */
[----:B------:R-:W-:-:S03]  /*13e0*/  @!P3 IMAD.WIDE.U32 R32, R20, R21, R32 ;  /* 0x000000151420b225 */ /* 0x000fc600078e0020 */
[----:B------:R-:W-:Y:S01]  /*13f0*/  @!P5 LEA.HI.X R27, R28, c[0x0][0x20c], R18, 0x2, P0 ;  /* 0x000083001c1bda11 */ /* 0x000fe200000f1412 */
[----:B------:R-:W-:Y:S01]  /*1400*/  @!P3 IMAD R11, R21, R0, R11 ;  /* 0x00000000150bb224 */ /* 0x000fe200078e020b */
[----:B------:R-:W-:Y:S01]  /*1410*/  @!P3 LEA R36, P0, R32, c[0x0][0x208], 0x2 ;  /* 0x000082002024ba11 */ /* 0x000fe200078010ff */
[----:B------:R-:W-:Y:S01]  /*1420*/  @!P6 IMAD.WIDE.U32 R30, R20, R23, R30 ;  /* 0x00000017141ee225 */ /* 0x000fe200078e001e */
[----:B------:R-:W-:-:S03]  /*1430*/  @!P4 LEA R18, P1, R24, c[0x0][0x208], 0x2 ;  /* 0x000082001812ca11 */ /* 0x000fc600078210ff */
[----:B------:R-:W-:Y:S01]  /*1440*/  @!P6 IMAD R19, R23, R0, R19 ;  /* 0x000000001713e224 */ /* 0x000fe200078e0213 */
[----:B------:R-:W-:Y:S01]  /*1450*/  @!P6 LEA R28, P2, R30, c[0x0][0x208], 0x2 ;  /* 0x000082001e1cea11 */ /* 0x000fe200078410ff */
[----:B------:R-:W-:Y:S02]  /*1460*/  @!P3 IMAD.IADD R11, R33, 0x1, R11 ;  /* 0x00000001210bb824 */ /* 0x000fe400078e020b */
[----:B------:R-:W-:Y:S02]  /*1470*/  @!P6 IMAD.IADD R19, R31, 0x1, R19 ;  /* 0x000000011f13e824 */ /* 0x000fe400078e0213 */
[----:B------:R-:W-:Y:S01]  /*1480*/  @!P4 IMAD.IADD R17, R25, 0x1, R17 ;  /* 0x000000011911c824 */ /* 0x000fe200078e0211 */
[----:B------:R-:W-:Y:S01]  /*1490*/  @!P3 LEA.HI.X R37, R32, c[0x0][0x20c], R11, 0x2, P0 ;  /* 0x000083002025ba11 */ /* 0x000fe200000f140b */
[----:B------:R-:W-:Y:S01]  /*14a0*/  IMAD.MOV.U32 R21, RZ, RZ, -0x800000 ;  /* 0xff800000ff157424 */ /* 0x000fe200078e00ff */
[----:B------:R-:W-:Y:S01]  /*14b0*/  @!P6 LEA.HI.X R29, R30, c[0x0][0x20c], R19, 0x2, P2 ;  /* 0x000083001e1dea11 */ /* 0x000fe200010f1413 */
[----:B------:R-:W-:Y:S01]  /*14c0*/  IMAD.MOV.U32 R11, RZ, RZ, -0x800000 ;  /* 0xff800000ff0b7424 */ /* 0x000fe200078e00ff */
[----:B------:R-:W-:Y:S01]  /*14d0*/  @!P4 LEA.HI.X R19, R24, c[0x0][0x20c], R17, 0x2, P1 ;  /* 0x000083001813ca11 */ /* 0x000fe200008f1411 */
[----:B------:R-:W-:-:S02]  /*14e0*/  IMAD.MOV.U32 R17, RZ, RZ, -0x800000 ;  /* 0xff800000ff117424 */ /* 0x000fc400078e00ff */
[----:B------:R-:W-:Y:S01]  /*14f0*/  IMAD.MOV.U32 R24, RZ, RZ, -0x800000 ;  /* 0xff800000ff187424 */ /* 0x000fe200078e00ff */
[----:B------:R-:W2:Y:S04]  /*1500*/  @!P3 LDG.E R21, [R36.64] ;  /* 0x000000082415b981 */ /* 0x000ea8000c1e1900 */
[----:B------:R-:W3:Y:S04]  /*1510*/  @!P6 LDG.E R11, [R28.64] ;  /* 0x000000081c0be981 */ /* 0x000ee8000c1e1900 */
[----:B------:R0:W4:Y:S04]  /*1520*/  @!P5 LDG.E R17, [R26.64] ;  /* 0x000000081a11d981 */ /* 0x000128000c1e1900 */
[----:B------:R1:W5:Y:S01]  /*1530*/  @!P4 LDG.E R24, [R18.64] ;  /* 0x000000081218c981 */ /* 0x000362000c1e1900 */
[----:B------:R-:W-:-:S04]  /*1540*/  IABS R25, c[0x0][0x1c0] ;  /* 0x0000700000197a13 */ /* 0x000fc80000000000 */
[----:B------:R-:W0:Y:S08]  /*1550*/  I2F.U32.RP R32, R25 ;  /* 0x0000001900207306 */ /* 0x000e300000209000 */
[----:B0-----:R-:W0:Y:S02]  /*1560*/  MUFU.RCP R30, R32 ;  /* 0x00000020001e7308 */ /* 0x001e240000001000 */
[----:B0-----:R-:W-:-:S06]  /*1570*/  IADD3 R30, R30, 0xffffffe, RZ ;  /* 0x0ffffffe1e1e7810 */ /* 0x001fcc0007ffe0ff */
[----:B------:R-:W0:Y:S01]  /*1580*/  F2I.FTZ.U32.TRUNC.NTZ R31, R30 ;  /* 0x0000001e001f7305 */ /* 0x000e22000021f000 */
[----:B-1----:R-:W-:Y:S02]  /*1590*/  IABS R19, R4 ;  /* 0x0000000400137213 */ /* 0x002fe40000000000 */
[----:B------:R-:W-:Y:S01]  /*15a0*/  IABS R18, c[0x0][0x1c0] ;  /* 0x0000700000127a13 */ /* 0x000fe20000000000 */
[----:B0-----:R-:W-:Y:S02]  /*15b0*/  IMAD.MOV R26, RZ, RZ, -R31 ;  /* 0x000000ffff1a7224 */ /* 0x001fe400078e0a1f */
[----:B------:R-:W-:Y:S02]  /*15c0*/  IMAD.MOV.U32 R30, RZ, RZ, RZ ;  /* 0x000000ffff1e7224 */ /* 0x000fe400078e00ff */
[----:B------:R-:W-:-:S04]  /*15d0*/  IMAD R26, R26, R25, RZ ;  /* 0x000000191a1a7224 */ /* 0x000fc800078e02ff */
[----:B------:R-:W-:-:S04]  /*15e0*/  IMAD.HI.U32 R26, R31, R26, R30 ;  /* 0x0000001a1f1a7227 */ /* 0x000fc800078e001e */
[----:B------:R-:W-:Y:S02]  /*15f0*/  IMAD.MOV R18, RZ, RZ, -R18 ;  /* 0x000000ffff127224 */ /* 0x000fe400078e0a12 */
[----:B------:R-:W-:-:S04]  /*1600*/  IMAD.HI.U32 R26, R26, R19, RZ ;  /* 0x000000131a1a7227 */ /* 0x000fc800078e00ff */
[----:B------:R-:W-:-:S05]  /*1610*/  IMAD R18, R26, R18, R19 ;  /* 0x000000121a127224 */ /* 0x000fca00078e0213 */
[----:B------:R-:W-:Y:S02]  /*1620*/  ISETP.GT.U32.AND P3, PT, R25, R18, PT ;  /* 0x000000121900720c */ /* 0x000fe40003f64070 */
[C---:B------:R-:W-:Y:S02]  /*1630*/  ISETP.GT.AND P6, PT, R38.reuse, 0x7f, PT ;  /* 0x0000007f2600780c */ /* 0x040fe40003fc4270 */
[C---:B------:R-:W-:Y:S02]  /*1640*/  ISETP.GT.AND P2, PT, R38.reuse, 0x1ff, PT ;  /* 0x000001ff2600780c */ /* 0x040fe40003f44270 */
[C---:B------:R-:W-:Y:S02]  /*1650*/  ISETP.GT.AND P1, PT, R38.reuse, 0x17f, PT ;  /* 0x0000017f2600780c */ /* 0x040fe40003f24270 */
[----:B------:R-:W-:Y:S01]  /*1660*/  ISETP.GT.AND P0, PT, R38, 0xff, PT ;  /* 0x000000ff2600780c */ /* 0x000fe20003f04270 */
[----:B------:R-:W-:-:S04]  /*1670*/  IMAD R22, R23, 0x5, R22 ;  /* 0x0000000517167824 */ /* 0x000fc800078e0216 */
[----:B------:R-:W-:-:S05]  /*1680*/  @!P3 IMAD.IADD R18, R18, 0x1, -R25 ;  /* 0x000000011212b824 */ /* 0x000fca00078e0a19 */
[----:B------:R-:W-:Y:S02]  /*1690*/  ISETP.GE.U32.AND P4, PT, R18, R25, PT ;  /* 0x000000191200720c */ /* 0x000fe40003f86070 */
[----:B------:R-:W-:Y:S02]  /*16a0*/  LOP3.LUT R18, R9, R13, RZ, 0xfc, !PT ;  /* 0x0000000d09127212 */ /* 0x000fe400078efcff */
[----:B------:R-:W-:Y:S02]  /*16b0*/  LOP3.LUT R4, R4, c[0x0][0x1c0], RZ, 0x3c, !PT ;  /* 0x0000700004047a12 */ /* 0x000fe400078e3cff */
[----:B------:R-:W-:-:S07]  /*16c0*/  @!P3 IADD3 R26, R26, 0x1, RZ ;  /* 0x000000011a1ab810 */ /* 0x000fce0007ffe0ff */
[----:B------:R-:W-:Y:S01]  /*16d0*/  @P4 IADD3 R26, R26, 0x1, RZ ;  /* 0x000000011a1a4810 */ /* 0x000fe20007ffe0ff */
[----:B------:R-:W-:Y:S01]  /*16e0*/  BSSY B0, `(.L_x_11) ;  /* 0x0000028000007945 */ /* 0x000fe20003800000 */
[----:B--2---:R0:W-:Y:S04]  /*16f0*/  @!P6 STS [R22.X4+0x780], R21 ;  /* 0x000780151600e388 */ /* 0x0041e80000004800 */
[----:B---3--:R0:W-:Y:S01]  /*1700*/  @!P2 STS [R22.X4], R11 ;  /* 0x0000000b1600a388 */ /* 0x0081e20000004800 */
[----:B------:R-:W-:-:S03]  /*1710*/  ISETP.NE.U32.AND P2, PT, R18, RZ, PT ;  /* 0x000000ff1200720c */ /* 0x000fc60003f45070 */
[----:B----4-:R0:W-:Y:S01]  /*1720*/  @!P1 STS [R22.X4+0x280], R17 ;  /* 0x0002801116009388 */ /* 0x0101e20000004800 */
[----:B------:R-:W-:-:S03]  /*1730*/  ISETP.GE.AND P1, PT, R4, RZ, PT ;  /* 0x000000ff0400720c */ /* 0x000fc60003f26270 */
[----:B-----5:R0:W-:Y:S01]  /*1740*/  @!P0 STS [R22.X4+0x500], R24 ;  /* 0x0005001816008388 */ /* 0x0201e20000004800 */
[----:B------:R-:W-:Y:S01]  /*1750*/  ISETP.NE.AND P0, PT, RZ, c[0x0][0x1c0], PT ;  /* 0x00007000ff007a0c */ /* 0x000fe20003f05270 */
[----:B------:R-:W-:-:S08]  /*1760*/  IMAD.MOV.U32 R4, RZ, RZ, R26 ;  /* 0x000000ffff047224 */ /* 0x000fd000078e001a */
[----:B------:R-:W-:-:S04]  /*1770*/  @!P1 IMAD.MOV R4, RZ, RZ, -R4 ;  /* 0x000000ffff049224 */ /* 0x000fc800078e0a04 */
[----:B------:R-:W-:Y:S01]  /*1780*/  @!P0 LOP3.LUT R4, RZ, c[0x0][0x1c0], RZ, 0x33, !PT ;  /* 0x00007000ff048a12 */ /* 0x000fe200078e33ff */
[----:B------:R-:W-:Y:S05]  /*1790*/  @!P2 BRA `(.L_x_12) ;  /* 0x000000900000a947 */ /* 0x000fea0003800000 */
[----:B------:R-:W-:Y:S01]  /*17a0*/  IMAD.MOV.U32 R18, RZ, RZ, R8 ;  /* 0x000000ffff127224 */ /* 0x000fe200078e0008 */
[----:B------:R-:W-:Y:S01]  /*17b0*/  MOV R26, R14 ;  /* 0x0000000e001a7202 */ /* 0x000fe20000000f00 */
[----:B0-----:R-:W-:Y:S01]  /*17c0*/  IMAD.MOV.U32 R17, RZ, RZ, R9 ;  /* 0x000000ffff117224 */ /* 0x001fe200078e0009 */
[----:B------:R-:W-:Y:S02]  /*17d0*/  MOV R25, R13 ;  /* 0x0000000d00197202 */ /* 0x000fe40000000f00 */
[----:B------:R-:W-:Y:S02]  /*17e0*/  MOV R24, 0x1800 ;  /* 0x0000180000187802 */ /* 0x000fe40000000f00 */
[----:B------:R-:W-:Y:S05]  /*17f0*/  CALL.REL.NOINC `($__internal_0_$__cuda_sm20_div_s64) ;  /* 0x000030d000007944 */ /* 0x000fea0003c00000 */
[----:B------:R-:W-:Y:S02]  /*1800*/  MOV R42, R22 ;  /* 0x00000016002a7202 */ /* 0x000fe40000000f00 */
[----:B------:R-:W-:Y:S01]  /*1810*/  MOV R43, R23 ;  /* 0x00000017002b7202 */ /* 0x000fe20000000f00 */
[----:B------:R-:W-:Y:S05]  /*1820*/  BRA `(.L_x_13) ;  /* 0x0000013000007947 */ /* 0x000fea0003800000 */
.L_x_12:
        /* <DEDUP_REMOVED lines=19> */
.L_x_13:
[----:B------:R-:W-:Y:S05]  /*1960*/  BSYNC B0 ;  /* 0x0000000000007941 */ /* 0x000fea0003800000 */
.L_x_11:
[----:B------:R-:W-:Y:S01]  /*1970*/  BAR.SYNC.DEFER_BLOCKING 0x0 ;  /* 0x0000000000007b1d */ /* 0x000fe20000010000 */
[----:B------:R-:W-:Y:S01]  /*1980*/  LEA.HI R11, R7, R38, RZ, 0x5 ;  /* 0x00000026070b7211 */ /* 0x000fe200078f28ff */
[----:B------:R-:W-:Y:S02]  /*1990*/  IMAD.MOV.U32 R36, RZ, RZ, -0x800000 ;  /* 0xff800000ff247424 */ /* 0x000fe400078e00ff */
[----:B------:R-:W-:Y:S01]  /*19a0*/  IMAD.MOV.U32 R33, RZ, RZ, -0x800000 ;  /* 0xff800000ff217424 */ /* 0x000fe200078e00ff */
[----:B------:R-:W-:Y:S01]  /*19b0*/  LOP3.LUT R7, R11, 0xffffffe0, RZ, 0xc0, !PT ;  /* 0xffffffe00b077812 */ /* 0x000fe200078ec0ff */
[----:B------:R-:W-:Y:S01]  /*19c0*/  IMAD.MOV.U32 R32, RZ, RZ, -0x800000 ;  /* 0xff800000ff207424 */ /* 0x000fe200078e00ff */
[----:B------:R-:W-:Y:S01]  /*19d0*/  SHF.R.S32.HI R11, RZ, 0x5, R11 ;  /* 0x00000005ff0b7819 */ /* 0x000fe2000001140b */
[----:B------:R-:W-:Y:S01]  /*19e0*/  IMAD.MOV.U32 R34, RZ, RZ, -0x800000 ;  /* 0xff800000ff227424 */ /* 0x000fe200078e00ff */
[----:B------:R-:W-:Y:S01]  /*19f0*/  ULDC.U8 UR4, c[0x0][0x329] ;  /* 0x0000ca4000047ab9 */ /* 0x000fe20000000000 */
[----:B------:R-:W-:Y:S01]  /*1a00*/  IMAD.IADD R38, R38, 0x1, -R7 ;  /* 0x0000000126267824 */ /* 0x000fe200078e0a07 */
[----:B------:R-:W-:Y:S01]  /*1a10*/  BSSY B1, `(.L_x_14) ;  /* 0x0000240000017945 */ /* 0x000fe20003800000 */
[----:B------:R-:W-:-:S02]  /*1a20*/  IMAD.MOV.U32 R31, RZ, RZ, 0x7f800000 ;  /* 0x7f800000ff1f7424 */ /* 0x000fc400078e00ff */
[----:B------:R-:W-:-:S05]  /*1a30*/  IMAD R27, R38, 0x5, R11 ;  /* 0x00000005261b7824 */ /* 0x000fca00078e020b */
[----:B------:R-:W-:Y:S04]  /*1a40*/  @!P6 LDS R36, [R27.X4] ;  /* 0x000000001b24e984 */ /* 0x000fe80000004800 */
[----:B------:R-:W0:Y:S04]  /*1a50*/  @!P6 LDS R33, [R27.X4+0x280] ;  /* 0x000280001b21e984 */ /* 0x000e280000004800 */
[----:B------:R-:W1:Y:S04]  /*1a60*/  @!P6 LDS R32, [R27.X4+0x500] ;  /* 0x000500001b20e984 */ /* 0x000e680000004800 */
[----:B------:R-:W2:Y:S01]  /*1a70*/  @!P6 LDS R34, [R27.X4+0x780] ;  /* 0x000780001b22e984 */ /* 0x000ea20000004800 */
[----:B0-----:R-:W-:-:S04]  /*1a80*/  FMNMX.FTZ R7, R36, R33, !PT ;  /* 0x0000002124077209 */ /* 0x001fc80007810000 */
[----:B-1----:R-:W-:-:S04]  /*1a90*/  FMNMX.FTZ R7, R7, R32, !PT ;  /* 0x0000002007077209 */ /* 0x002fc80007810000 */
[----:B--2---:R-:W-:-:S05]  /*1aa0*/  FMNMX.FTZ R18, R7, R34, !PT ;  /* 0x0000002207127209 */ /* 0x004fca0007810000 */
[----:B------:R-:W0:Y:S02]  /*1ab0*/  SHFL.BFLY PT, R19, R18, 0x10, 0x1f ;  /* 0x0e001f0012137f89 */ /* 0x000e2400000e0000 */
[----:B0-----:R-:W-:-:S05]  /*1ac0*/  FMNMX.FTZ R19, R18, R19, !PT ;  /* 0x0000001312137209 */ /* 0x001fca0007810000 */
[----:B------:R-:W0:Y:S02]  /*1ad0*/  SHFL.BFLY PT, R22, R19, 0x8, 0x1f ;  /* 0x0d001f0013167f89 */ /* 0x000e2400000e0000 */
[----:B0-----:R-:W-:-:S05]  /*1ae0*/  FMNMX.FTZ R22, R19, R22, !PT ;  /* 0x0000001613167209 */ /* 0x001fca0007810000 */
[----:B------:R-:W0:Y:S02]  /*1af0*/  SHFL.BFLY PT, R9, R22, 0x4, 0x1f ;  /* 0x0c801f0016097f89 */ /* 0x000e2400000e0000 */
[----:B0-----:R-:W-:-:S05]  /*1b00*/  FMNMX.FTZ R9, R22, R9, !PT ;  /* 0x0000000916097209 */ /* 0x001fca0007810000 */
[----:B------:R-:W0:Y:S02]  /*1b10*/  SHFL.BFLY PT, R8, R9, 0x2, 0x1f ;  /* 0x0c401f0009087f89 */ /* 0x000e2400000e0000 */
[----:B0-----:R-:W-:-:S05]  /*1b20*/  FMNMX.FTZ R8, R9, R8, !PT ;  /* 0x0000000809087209 */ /* 0x001fca0007810000 */
[----:B------:R-:W0:Y:S02]  /*1b30*/  SHFL.BFLY PT, R7, R8, 0x1, 0x1f ;  /* 0x0c201f0008077f89 */ /* 0x000e2400000e0000 */
[----:B0-----:R-:W-:-:S04]  /*1b40*/  FMNMX.FTZ R7, R8, R7, !PT ;  /* 0x0000000708077209 */ /* 0x001fc80007810000 */
[----:B------:R-:W-:-:S04]  /*1b50*/  FSETP.NEU.FTZ.AND P0, PT, R7, -INF , PT ;  /* 0xff8000000700780b */ /* 0x000fc80003f1d000 */
[----:B------:R-:W-:-:S05]  /*1b60*/  FSEL R17, R7, RZ, P0 ;  /* 0x000000ff07117208 */ /* 0x000fca0000000000 */
[C---:B------:R-:W-:Y:S02]  /*1b70*/  FADD.FTZ R18, -R17.reuse, R36 ;  /* 0x0000002411127221 */ /* 0x040fe40000010100 */
[C---:B------:R-:W-:Y:S02]  /*1b80*/  FADD.FTZ R24, -R17.reuse, R33 ;  /* 0x0000002111187221 */ /* 0x040fe40000010100 */
[----:B------:R-:W-:Y:S02]  /*1b90*/  FMUL.FTZ R18, R18, 1.4426950216293334961 ;  /* 0x3fb8aa3b12127820 */ /* 0x000fe40000410000 */
[----:B------:R-:W-:Y:S02]  /*1ba0*/  FMUL.FTZ R24, R24, 1.4426950216293334961 ;  /* 0x3fb8aa3b18187820 */ /* 0x000fe40000410000 */
[C---:B------:R-:W-:Y:S02]  /*1bb0*/  FADD.FTZ R19, -R17.reuse, R32 ;  /* 0x0000002011137221 */ /* 0x040fe40000010100 */
[----:B------:R-:W-:Y:S01]  /*1bc0*/  MUFU.EX2 R18, R18 ;  /* 0x0000001200127308 */ /* 0x000fe20000000800 */
[----:B------:R-:W-:-:S02]  /*1bd0*/  FADD.FTZ R21, -R17, R34 ;  /* 0x0000002211157221 */ /* 0x000fc40000010100 */
[----:B------:R-:W-:Y:S02]  /*1be0*/  FMUL.FTZ R19, R19, 1.4426950216293334961 ;  /* 0x3fb8aa3b13137820 */ /* 0x000fe40000410000 */
[----:B------:R-:W-:-:S03]  /*1bf0*/  FMUL.FTZ R21, R21, 1.4426950216293334961 ;  /* 0x3fb8aa3b15157820 */ /* 0x000fc60000410000 */
[----:B------:R-:W0:Y:S08]  /*1c00*/  MUFU.EX2 R9, R24 ;  /* 0x0000001800097308 */ /* 0x000e300000000800 */
[----:B------:R-:W1:Y:S08]  /*1c10*/  MUFU.EX2 R8, R19 ;  /* 0x0000001300087308 */ /* 0x000e700000000800 */
[----:B------:R-:W2:Y:S01]  /*1c20*/  MUFU.EX2 R7, R21 ;  /* 0x0000001500077308 */ /* 0x000ea20000000800 */
[----:B0-----:R-:W-:-:S04]  /*1c30*/  FADD.FTZ R9, R18, R9 ;  /* 0x0000000912097221 */ /* 0x001fc80000010000 */
[----:B-1----:R-:W-:Y:S01]  /*1c40*/  FADD.FTZ R8, R9, R8 ;  /* 0x0000000809087221 */ /* 0x002fe20000010000 */
[----:B------:R-:W-:-:S03]  /*1c50*/  IABS R9, R2 ;  /* 0x0000000200097213 */ /* 0x000fc60000000000 */
[----:B--2---:R-:W-:Y:S01]  /*1c60*/  FADD.FTZ R23, R8, R7 ;  /* 0x0000000708177221 */ /* 0x004fe20000010000 */
[----:B------:R-:W-:Y:S01]  /*1c70*/  IABS R8, c[0x0][0x1c0] ;  /* 0x0000700000087a13 */ /* 0x000fe20000000000 */
[----:B------:R-:W0:Y:S03]  /*1c80*/  I2F.RP R7, R9 ;  /* 0x0000000900077306 */ /* 0x000e260000209400 */
[----:B------:R-:W1:Y:S05]  /*1c90*/  SHFL.BFLY PT, R22, R23, 0x10, 0x1f ;  /* 0x0e001f0017167f89 */ /* 0x000e6a00000e0000 */
[----:B------:R-:W2:Y:S08]  /*1ca0*/  I2F.U32.RP R21, R8 ;  /* 0x0000000800157306 */ /* 0x000eb00000209000 */
[----:B0-----:R-:W0:Y:S08]  /*1cb0*/  MUFU.RCP R7, R7 ;  /* 0x0000000700077308 */ /* 0x001e300000001000 */
[----:B--2---:R-:W2:Y:S01]  /*1cc0*/  MUFU.RCP R25, R21 ;  /* 0x0000001500197308 */ /* 0x004ea20000001000 */
[----:B-1----:R-:W-:-:S05]  /*1cd0*/  FADD.FTZ R22, R23, R22 ;  /* 0x0000001617167221 */ /* 0x002fca0000010000 */
[----:B------:R-:W1:Y:S01]  /*1ce0*/  SHFL.BFLY PT, R19, R22, 0x8, 0x1f ;  /* 0x0d001f0016137f89 */ /* 0x000e6200000e0000 */
[----:B0-----:R-:W-:Y:S02]  /*1cf0*/  IADD3 R28, R7, 0xffffffe, RZ ;  /* 0x0ffffffe071c7810 */ /* 0x001fe40007ffe0ff */
[----:B------:R-:W-:Y:S02]  /*1d00*/  IABS R7, R2 ;  /* 0x0000000200077213 */ /* 0x000fe40000000000 */
[----:B------:R-:W0:Y:S01]  /*1d10*/  F2I.FTZ.U32.TRUNC.NTZ R29, R28 ;  /* 0x0000001c001d7305 */ /* 0x000e22000021f000 */
[----:B--2---:R-:W-:Y:S02]  /*1d20*/  IADD3 R25, R25, 0xffffffe, RZ ;  /* 0x0ffffffe19197810 */ /* 0x004fe40007ffe0ff */
[----:B------:R-:W-:-:S05]  /*1d30*/  IMAD.MOV R7, RZ, RZ, -R7 ;  /* 0x000000ffff077224 */ /* 0x000fca00078e0a07 */
[----:B------:R-:W2:Y:S01]  /*1d40*/  F2I.FTZ.U32.TRUNC.NTZ R25, R25 ;  /* 0x0000001900197305 */ /* 0x000ea2000021f000 */
[----:B0-----:R-:W-:Y:S02]  /*1d50*/  IMAD.MOV R24, RZ, RZ, -R29 ;  /* 0x000000ffff187224 */ /* 0x001fe400078e0a1d */
[----:B------:R-:W-:Y:S02]  /*1d60*/  IMAD.MOV.U32 R28, RZ, RZ, RZ ;  /* 0x000000ffff1c7224 */ /* 0x000fe400078e00ff */
[----:B-1----:R-:W-:Y:S02]  /*1d70*/  FADD.FTZ R19, R22, R19 ;  /* 0x0000001316137221 */ /* 0x002fe40000010000 */
[----:B------:R-:W-:Y:S02]  /*1d80*/  IMAD.IADD R22, R6, 0x1, R9 ;  /* 0x0000000106167824 */ /* 0x000fe400078e0209 */
[----:B------:R-:W-:Y:S01]  /*1d90*/  IMAD R21, R24, R9, RZ ;  /* 0x0000000918157224 */ /* 0x000fe200078e02ff */
[----:B------:R-:W0:Y:S01]  /*1da0*/  SHFL.BFLY PT, R18, R19, 0x4, 0x1f ;  /* 0x0c801f0013127f89 */ /* 0x000e2200000e0000 */
[----:B--2---:R-:W-:-:S02]  /*1db0*/  IMAD.MOV R6, RZ, RZ, -R25 ;  /* 0x000000ffff067224 */ /* 0x004fc400078e0a19 */
[----:B------:R-:W-:-:S04]  /*1dc0*/  IMAD.HI.U32 R21, R29, R21, R28 ;  /* 0x000000151d157227 */ /* 0x000fc800078e001c */
[----:B------:R-:W-:Y:S02]  /*1dd0*/  IMAD R29, R6, R8, RZ ;  /* 0x00000008061d7224 */ /* 0x000fe400078e02ff */
[----:B------:R-:W-:-:S04]  /*1de0*/  IMAD.MOV.U32 R24, RZ, RZ, RZ ;  /* 0x000000ffff187224 */ /* 0x000fc800078e00ff */
[----:B------:R-:W-:-:S04]  /*1df0*/  IMAD.HI.U32 R29, R25, R29, R24 ;  /* 0x0000001d191d7227 */ /* 0x000fc800078e0018 */
[----:B0-----:R-:W-:Y:S01]  /*1e00*/  FADD.FTZ R18, R19, R18 ;  /* 0x0000001213127221 */ /* 0x001fe20000010000 */
[----:B------:R-:W-:-:S04]  /*1e10*/  IABS R19, R22 ;  /* 0x0000001600137213 */ /* 0x000fc80000000000 */
[----:B------:R-:W0:Y:S01]  /*1e20*/  SHFL.BFLY PT, R23, R18, 0x2, 0x1f ;  /* 0x0c401f0012177f89 */ /* 0x000e2200000e0000 */
[----:B------:R-:W-:Y:S01]  /*1e30*/  IMAD.MOV.U32 R26, RZ, RZ, R19 ;  /* 0x000000ffff1a7224 */ /* 0x000fe200078e0013 */
[----:B------:R-:W-:-:S03]  /*1e40*/  IABS R19, c[0x0][0x1c0] ;  /* 0x0000700000137a13 */ /* 0x000fc60000000000 */
[----:B------:R-:W-:-:S04]  /*1e50*/  IMAD.HI.U32 R21, R21, R26, RZ ;  /* 0x0000001a15157227 */ /* 0x000fc800078e00ff */
[----:B------:R-:W-:Y:S02]  /*1e60*/  IMAD R6, R21, R7, R26 ;  /* 0x0000000715067224 */ /* 0x000fe400078e021a */
[----:B------:R-:W-:Y:S02]  /*1e70*/  IMAD.MOV R19, RZ, RZ, -R19 ;  /* 0x000000ffff137224 */ /* 0x000fe400078e0a13 */
[----:B------:R-:W-:Y:S01]  /*1e80*/  IMAD.HI.U32 R29, R29, R26, RZ ;  /* 0x0000001a1d1d7227 */ /* 0x000fe200078e00ff */
[----:B------:R-:W-:-:S03]  /*1e90*/  ISETP.GT.U32.AND P0, PT, R9, R6, PT ;  /* 0x000000060900720c */ /* 0x000fc60003f04070 */
[----:B------:R-:W-:-:S05]  /*1ea0*/  IMAD R19, R29, R19, R26 ;  /* 0x000000131d137224 */ /* 0x000fca00078e021a */
[----:B------:R-:W-:Y:S01]  /*1eb0*/  ISETP.GT.U32.AND P5, PT, R8, R19, PT ;  /* 0x000000130800720c */ /* 0x000fe20003fa4070 */
[----:B0-----:R-:W-:-:S04]  /*1ec0*/  FADD.FTZ R18, R18, R23 ;  /* 0x0000001712127221 */ /* 0x001fc80000010000 */
[----:B------:R-:W-:Y:S01]  /*1ed0*/  @!P0 IMAD.IADD R6, R6, 0x1, -R9 ;  /* 0x0000000106068824 */ /* 0x000fe200078e0a09 */
[----:B------:R-:W-:Y:S01]  /*1ee0*/  @!P0 IADD3 R21, R21, 0x1, RZ ;  /* 0x0000000115158810 */ /* 0x000fe20007ffe0ff */
[----:B------:R-:W0:Y:S01]  /*1ef0*/  SHFL.BFLY PT, R7, R18, 0x1, 0x1f ;  /* 0x0c201f0012077f89 */ /* 0x000e2200000e0000 */
[----:B------:R-:W-:Y:S02]  /*1f00*/  ISETP.GT.AND P0, PT, R2, RZ, PT ;  /* 0x000000ff0200720c */ /* 0x000fe40003f04270 */
[-C--:B------:R-:W-:Y:S02]  /*1f10*/  ISETP.GE.U32.AND P4, PT, R6, R9.reuse, PT ;  /* 0x000000090600720c */ /* 0x080fe40003f86070 */
[C---:B------:R-:W-:Y:S01]  /*1f20*/  LOP3.LUT R6, R22.reuse, R9, RZ, 0x3c, !PT ;  /* 0x0000000916067212 */ /* 0x040fe200078e3cff */
[----:B------:R-:W-:Y:S01]  /*1f30*/  @!P5 IMAD.IADD R19, R19, 0x1, -R8 ;  /* 0x000000011313d824 */ /* 0x000fe200078e0a08 */
[----:B------:R-:W-:Y:S02]  /*1f40*/  LOP3.LUT R22, R22, c[0x0][0x1c0], RZ, 0x3c, !PT ;  /* 0x0000700016167a12 */ /* 0x000fe400078e3cff */
[----:B------:R-:W-:-:S02]  /*1f50*/  ISETP.GE.AND P3, PT, R6, RZ, PT ;  /* 0x000000ff0600720c */ /* 0x000fc40003f66270 */
[----:B------:R-:W-:Y:S01]  /*1f60*/  ISETP.GE.U32.AND P1, PT, R19, R8, PT ;  /* 0x000000081300720c */ /* 0x000fe20003f26070 */
[----:B------:R-:W1:Y:S01]  /*1f70*/  S2R R6, SR_TID.X ;  /* 0x0000000000067919 */ /* 0x000e620000002100 */
[----:B------:R-:W-:Y:S02]  /*1f80*/  @!P5 IADD3 R29, R29, 0x1, RZ ;  /* 0x000000011d1dd810 */ /* 0x000fe40007ffe0ff */
[----:B------:R-:W-:Y:S02]  /*1f90*/  ISETP.GE.AND P2, PT, R22, RZ, PT ;  /* 0x000000ff1600720c */ /* 0x000fe40003f46270 */
[----:B------:R-:W-:Y:S02]  /*1fa0*/  @P4 IADD3 R21, R21, 0x1, RZ ;  /* 0x0000000115154810 */ /* 0x000fe40007ffe0ff */
[----:B------:R-:W-:Y:S02]  /*1fb0*/  ISETP.GT.AND P4, PT, R3, RZ, PT ;  /* 0x000000ff0300720c */ /* 0x000fe40003f84270 */
[----:B------:R-:W-:Y:S01]  /*1fc0*/  SHF.R.S32.HI R22, RZ, 0x1f, R2 ;  /* 0x0000001fff167819 */ /* 0x000fe20000011402 */
[----:B------:R-:W-:Y:S01]  /*1fd0*/  @!P3 IMAD.MOV R21, RZ, RZ, -R21 ;  /* 0x000000ffff15b224 */ /* 0x000fe200078e0a15 */
[----:B------:R-:W-:Y:S01]  /*1fe0*/  ISETP.NE.AND P5, PT, R2, RZ, PT ;  /* 0x000000ff0200720c */ /* 0x000fe20003fa5270 */
[----:B0-----:R-:W-:Y:S01]  /*1ff0*/  FADD.FTZ R18, R18, R7 ;  /* 0x0000000712127221 */ /* 0x001fe20000010000 */
[----:B------:R-:W-:-:S02]  /*2000*/  @P1 IADD3 R29, R29, 0x1, RZ ;  /* 0x000000011d1d1810 */ /* 0x000fc40007ffe0ff */
[----:B------:R-:W-:Y:S01]  /*2010*/  LEA.HI.SX32 R7, R2, 0x1, 0x1 ;  /* 0x0000000102077811 */ /* 0x000fe200078f0aff */
[----:B------:R-:W-:Y:S01]  /*2020*/  @!P0 IMAD.MOV R7, RZ, RZ, R22 ;  /* 0x000000ffff078224 */ /* 0x000fe200078e0216 */
[----:B------:R-:W-:Y:S01]  /*2030*/  FSETP.NE.FTZ.AND P1, PT, R18, RZ, PT ;  /* 0x000000ff1200720b */ /* 0x000fe20003f35000 */
[----:B------:R-:W-:Y:S01]  /*2040*/  @!P2 IMAD.MOV R29, RZ, RZ, -R29 ;  /* 0x000000ffff1da224 */ /* 0x000fe200078e0a1d */
[----:B------:R-:W-:Y:S02]  /*2050*/  ISETP.NE.AND P0, PT, RZ, c[0x0][0x1c0], PT ;  /* 0x00007000ff007a0c */ /* 0x000fe40003f05270 */
[----:B------:R-:W-:Y:S02]  /*2060*/  SHF.R.S32.HI R19, RZ, 0x1f, R3 ;  /* 0x0000001fff137819 */ /* 0x000fe40000011403 */
[----:B------:R-:W-:Y:S02]  /*2070*/  LEA.HI.SX32 R8, R3, 0x1, 0x1 ;  /* 0x0000000103087811 */ /* 0x000fe400078f0aff */
[C---:B-1----:R-:W-:Y:S01]  /*2080*/  LOP3.LUT P2, RZ, R6.reuse, 0x1f, RZ, 0xc0, !PT ;  /* 0x0000001f06ff7812 */ /* 0x042fe2000784c0ff */
[----:B------:R-:W-:Y:S01]  /*2090*/  @!P4 IMAD.MOV R8, RZ, RZ, R19 ;  /* 0x000000ffff08c224 */ /* 0x000fe200078e0213 */
[----:B------:R-:W-:Y:S01]  /*20a0*/  ISETP.NE.AND P3, PT, RZ, UR4, PT ;  /* 0x00000004ff007c0c */ /* 0x000fe2000bf65270 */
[----:B------:R-:W-:Y:S01]  /*20b0*/  IMAD.MOV.U32 R19, RZ, RZ, c[0x0][0x214] ;  /* 0x00008500ff137624 */ /* 0x000fe200078e00ff */
[----:B------:R-:W-:Y:S01]  /*20c0*/  ISETP.GT.OR P2, PT, R6, 0x7f, P2 ;  /* 0x0000007f0600780c */ /* 0x000fe20001744670 */
[----:B------:R-:W0:Y:S01]  /*20d0*/  @P1 MUFU.LG2 R18, R18 ;  /* 0x0000001200121308 */ /* 0x000e220000000c00 */
[----:B------:R-:W-:-:S02]  /*20e0*/  @!P5 LOP3.LUT R21, RZ, R9, RZ, 0x33, !PT ;  /* 0x00000009ff15d212 */ /* 0x000fc400078e33ff */
[----:B------:R-:W-:Y:S02]  /*20f0*/  SEL R9, R19, 0x1, !P3 ;  /* 0x0000000113097807 */ /* 0x000fe40005800000 */
[----:B------:R-:W-:Y:S02]  /*2100*/  @!P0 LOP3.LUT R29, RZ, c[0x0][0x1c0], RZ, 0x33, !PT ;  /* 0x00007000ff1d8a12 */ /* 0x000fe400078e33ff */
[----:B------:R-:W-:Y:S01]  /*2110*/  ISETP.LT.U32.AND P0, PT, R40, R21, PT ;  /* 0x000000152800720c */ /* 0x000fe20003f01070 */
[-C--:B------:R-:W-:Y:S01]  /*2120*/  IMAD R23, R4, R9.reuse, RZ ;  /* 0x0000000904177224 */ /* 0x080fe200078e02ff */
[----:B------:R-:W-:Y:S01]  /*2130*/  SHF.R.S32.HI R19, RZ, 0x1f, R21 ;  /* 0x0000001fff137819 */ /* 0x000fe20000011415 */
[----:B------:R-:W-:Y:S02]  /*2140*/  IMAD R4, R29, R9, RZ ;  /* 0x000000091d047224 */ /* 0x000fe400078e02ff */
[----:B------:R-:W-:Y:S01]  /*2150*/  IMAD R6, R23, R8, RZ ;  /* 0x0000000817067224 */ /* 0x000fe200078e02ff */
[----:B------:R-:W-:Y:S01]  /*2160*/  ISETP.LT.AND.EX P0, PT, R41, R19, PT, P0 ;  /* 0x000000132900720c */ /* 0x000fe20003f01300 */
[----:B------:R-:W-:-:S02]  /*2170*/  IMAD R7, R7, R4, RZ ;  /* 0x0000000407077224 */ /* 0x000fc400078e02ff */
[----:B0-----:R-:W-:Y:S01]  /*2180*/  @P1 FFMA.FTZ R31, R18, 0.69314718246459960938, R17 ;  /* 0x3f317218121f1823 */ /* 0x001fe20000010011 */
[----:B------:R-:W-:Y:S02]  /*2190*/  SEL R9, R40, R21, P0 ;  /* 0x0000001528097207 */ /* 0x000fe40000000000 */
[----:B------:R-:W-:Y:S01]  /*21a0*/  SEL R8, R41, R19, P0 ;  /* 0x0000001329087207 */ /* 0x000fe20000000000 */
[----:B------:R-:W-:Y:S05]  /*21b0*/  @P2 BRA `(.L_x_15) ;  /* 0x00001c5000002947 */ /* 0x000fea0003800000 */
[----:B------:R-:W-:Y:S01]  /*21c0*/  ULDC.U8 UR4, c[0x0][0x328] ;  /* 0x0000ca0000047ab9 */ /* 0x000fe20000000000 */
[C---:B------:R-:W-:Y:S02]  /*21d0*/  IADD3 R40, P0, R11.reuse, UR7, RZ ;  /* 0x000000070b287c10 */ /* 0x040fe4000ff1e0ff */
[----:B------:R-:W-:Y:S02]  /*21e0*/  ISETP.NE.AND P1, PT, RZ, UR4, PT ;  /* 0x00000004ff007c0c */ /* 0x000fe4000bf25270 */
[----:B------:R-:W-:-:S11]  /*21f0*/  LEA.HI.X.SX32 R41, R11, UR6, 0x1, P0 ;  /* 0x000000060b297c11 */ /* 0x000fd600080f0eff */
[----:B------:R-:W-:Y:S05]  /*2200*/  @!P1 BRA `(.L_x_16) ;  /* 0x00001bd000009947 */ /* 0x000fea0003800000 */
[----:B------:R-:W-:Y:S01]  /*2210*/  ISETP.GE.U32.AND P1, PT, R40, R20, PT ;  /* 0x000000142800720c */ /* 0x000fe20003f26070 */
[----:B------:R-:W-:-:S03]  /*2220*/  IMAD.MOV.U32 R4, RZ, RZ, c[0x0][0x1c0] ;  /* 0x00007000ff047624 */ /* 0x000fc600078e00ff */
[----:B------:R-:W-:Y:S02]  /*2230*/  ISETP.GE.AND.EX P1, PT, R41, R0, PT, P1 ;  /* 0x000000002900720c */ /* 0x000fe40003f26310 */
[----:B------:R-:W-:Y:S02]  /*2240*/  ISETP.LT.U32.AND P0, PT, R4, 0x1, PT ;  /* 0x000000010400780c */ /* 0x000fe40003f01070 */
[----:B------:R-:W-:-:S04]  /*2250*/  SHF.R.S32.HI R17, RZ, 0x1f, R4 ;  /* 0x0000001fff117819 */ /* 0x000fc80000011404 */
[----:B------:R-:W-:-:S04]  /*2260*/  ISETP.LT.AND.EX P0, PT, R17, RZ, PT, P0 ;  /* 0x000000ff1100720c */ /* 0x000fc80003f01300 */
[----:B------:R-:W-:Y:S02]  /*2270*/  SEL R4, R4, 0x1, P0 ;  /* 0x0000000104047807 */ /* 0x000fe40000000000 */
[----:B------:R-:W-:Y:S01]  /*2280*/  SEL R0, R17, RZ, P0 ;  /* 0x000000ff11007207 */ /* 0x000fe20000000000 */
[----:B------:R-:W-:Y:S05]  /*2290*/  @P1 BRA `(.L_x_15) ;  /* 0x00001b7000001947 */ /* 0x000fea0003800000 */
[----:B------:R-:W-:Y:S01]  /*22a0*/  IADD3 R17, P1, R4, 0x1, RZ ;  /* 0x0000000104117810 */ /* 0x000fe20007f3e0ff */
[----:B------:R-:W-:Y:S03]  /*22b0*/  BSSY B0, `(.L_x_17) ;  /* 0x0000036000007945 */ /* 0x000fe60003800000 */
[----:B------:R-:W-:Y:S01]  /*22c0*/  ISETP.GE.U32.AND P0, PT, R17, 0x3, PT ;  /* 0x000000031100780c */ /* 0x000fe20003f06070 */
[----:B------:R-:W-:-:S05]  /*22d0*/  IMAD.X R17, RZ, RZ, R0, P1 ;  /* 0x000000ffff117224 */ /* 0x000fca00008e0600 */
[----:B------:R-:W-:-:S04]  /*22e0*/  ISETP.GE.U32.AND.EX P0, PT, R17, RZ, PT, P0 ;  /* 0x000000ff1100720c */ /* 0x000fc80003f06100 */
[----:B------:R-:W-:Y:S02]  /*22f0*/  SEL R18, R0, RZ, !P0 ;  /* 0x000000ff00127207 */ /* 0x000fe40004000000 */
[----:B------:R-:W-:-:S03]  /*2300*/  SEL R22, R4, RZ, !P0 ;  /* 0x000000ff04167207 */ /* 0x000fc60004000000 */
[-C--:B------:R-:W-:Y:S02]  /*2310*/  IMAD R18, R18, R35.reuse, RZ ;  /* 0x0000002312127224 */ /* 0x080fe400078e02ff */
[----:B------:R-:W-:-:S04]  /*2320*/  IMAD.WIDE.U32 R24, R22, R35, RZ ;  /* 0x0000002316187225 */ /* 0x000fc800078e00ff */
[----:B------:R-:W-:Y:S02]  /*2330*/  IMAD R17, R22, R5, R18 ;  /* 0x0000000516117224 */ /* 0x000fe400078e0212 */
[----:B------:R-:W-:-:S03]  /*2340*/  IMAD.WIDE.U32 R44, R24, R4, RZ ;  /* 0x00000004182c7225 */ /* 0x000fc600078e00ff */
[----:B------:R-:W-:-:S05]  /*2350*/  IADD3 R17, R25, R17, RZ ;  /* 0x0000001119117210 */ /* 0x000fca0007ffe0ff */
[----:B------:R-:W-:-:S04]  /*2360*/  IMAD R25, R17, R4, RZ ;  /* 0x0000000411197224 */ /* 0x000fc800078e02ff */
[----:B------:R-:W-:-:S04]  /*2370*/  IMAD R25, R0, R24, R25 ;  /* 0x0000001800197224 */ /* 0x000fc800078e0219 */
[----:B------:R-:W-:-:S05]  /*2380*/  IMAD.IADD R25, R45, 0x1, R25 ;  /* 0x000000012d197824 */ /* 0x000fca00078e0219 */
[----:B------:R-:W-:-:S04]  /*2390*/  LOP3.LUT R17, R41, R25, RZ, 0xfc, !PT ;  /* 0x0000001929117212 */ /* 0x000fc800078efcff */
[----:B------:R-:W-:-:S13]  /*23a0*/  ISETP.NE.U32.AND P0, PT, R17, RZ, PT ;  /* 0x000000ff1100720c */ /* 0x000fda0003f05070 */
[----:B------:R-:W-:Y:S05]  /*23b0*/  @!P0 BRA `(.L_x_18) ;  /* 0x000000f000008947 */ /* 0x000fea0003800000 */
[----:B------:R-:W-:Y:S01]  /*23c0*/  IMAD.MOV.U32 R18, RZ, RZ, R40 ;  /* 0x000000ffff127224 */ /* 0x000fe200078e0028 */
[----:B------:R-:W-:Y:S01]  /*23d0*/  MOV R17, R41 ;  /* 0x0000002900117202 */ /* 0x000fe20000000f00 */
[----:B------:R-:W-:Y:S01]  /*23e0*/  IMAD.MOV.U32 R26, RZ, RZ, R44 ;  /* 0x000000ffff1a7224 */ /* 0x000fe200078e002c */
[----:B------:R-:W-:Y:S02]  /*23f0*/  MOV R24, 0x2410 ;  /* 0x0000241000187802 */ /* 0x000fe40000000f00 */
[----:B------:R-:W-:Y:S05]  /*2400*/  CALL.REL.NOINC `($__internal_0_$__cuda_sm20_div_s64) ;  /* 0x000024c000007944 */ /* 0x000fea0003c00000 */
[-C--:B------:R-:W-:Y:S02]  /*2410*/  IADD3 R19, P0, RZ, -R22.reuse, RZ ;  /* 0x80000016ff137210 */ /* 0x080fe40007f1e0ff */
[----:B------:R-:W-:Y:S02]  /*2420*/  MOV R50, R22 ;  /* 0x0000001600327202 */ /* 0x000fe40000000f00 */
[----:B------:R-:W-:Y:S01]  /*2430*/  IADD3.X R17, RZ, ~R23, RZ, P0, !PT ;  /* 0x80000017ff117210 */ /* 0x000fe200007fe4ff */
[----:B------:R-:W-:Y:S01]  /*2440*/  IMAD.WIDE.U32 R40, R44, R19, R40 ;  /* 0x000000132c287225 */ /* 0x000fe200078e0028 */
[----:B------:R-:W-:-:S03]  /*2450*/  MOV R51, R23 ;  /* 0x0000001700337202 */ /* 0x000fc60000000f00 */
[----:B------:R-:W-:-:S04]  /*2460*/  IMAD R18, R17, R44, RZ ;  /* 0x0000002c11127224 */ /* 0x000fc800078e02ff */
[----:B------:R-:W-:Y:S01]  /*2470*/  IMAD R17, R25, R19, R18 ;  /* 0x0000001319117224 */ /* 0x000fe200078e0212 */
[----:B------:R-:W-:-:S04]  /*2480*/  MOV R18, R40 ;  /* 0x0000002800127202 */ /* 0x000fc80000000f00 */
[----:B------:R-:W-:Y:S01]  /*2490*/  IADD3 R17, R41, R17, RZ ;  /* 0x0000001129117210 */ /* 0x000fe20007ffe0ff */
[----:B------:R-:W-:Y:S05]  /*24a0*/  BRA `(.L_x_19) ;  /* 0x0000016000007947 */ /* 0x000fea0003800000 */
.L_x_18:
[----:B------:R-:W0:Y:S01]  /*24b0*/  I2F.U32.RP R21, R44 ;  /* 0x0000002c00157306 */ /* 0x000e220000209000 */
[----:B------:R-:W-:Y:S01]  /*24c0*/  ISETP.NE.U32.AND P0, PT, R44, RZ, PT ;  /* 0x000000ff2c00720c */ /* 0x000fe20003f05070 */
[----:B------:R-:W-:-:S06]  /*24d0*/  IMAD.MOV.U32 R51, RZ, RZ, RZ ;  /* 0x000000ffff337224 */ /* 0x000fcc00078e00ff */
[----:B0-----:R-:W0:Y:S02]  /*24e0*/  MUFU.RCP R18, R21 ;  /* 0x0000001500127308 */ /* 0x001e240000001000 */
[----:B0-----:R-:W-:-:S06]  /*24f0*/  IADD3 R18, R18, 0xffffffe, RZ ;  /* 0x0ffffffe12127810 */ /* 0x001fcc0007ffe0ff */
[----:B------:R0:W1:Y:S02]  /*2500*/  F2I.FTZ.U32.TRUNC.NTZ R19, R18 ;  /* 0x0000001200137305 */ /* 0x000064000021f000 */
[----:B0-----:R-:W-:Y:S01]  /*2510*/  HFMA2.MMA R18, -RZ, RZ, 0, 0 ;  /* 0x00000000ff127435 */ /* 0x001fe200000001ff */
[----:B-1----:R-:W-:-:S04]  /*2520*/  IMAD.MOV R17, RZ, RZ, -R19 ;  /* 0x000000ffff117224 */ /* 0x002fc800078e0a13 */
[----:B------:R-:W-:-:S05]  /*2530*/  IMAD R17, R17, R44, RZ ;  /* 0x0000002c11117224 */ /* 0x000fca00078e02ff */
[----:B------:R-:W-:-:S06]  /*2540*/  IMAD.HI.U32 R17, R19, R17, R18 ;  /* 0x0000001113117227 */ /* 0x000fcc00078e0012 */
[----:B------:R-:W-:-:S04]  /*2550*/  IMAD.HI.U32 R50, R17, R40, RZ ;  /* 0x0000002811327227 */ /* 0x000fc800078e00ff */
[----:B------:R-:W-:-:S04]  /*2560*/  IMAD.MOV R17, RZ, RZ, -R50 ;  /* 0x000000ffff117224 */ /* 0x000fc800078e0a32 */
[----:B------:R-:W-:-:S05]  /*2570*/  IMAD R17, R44, R17, R40 ;  /* 0x000000112c117224 */ /* 0x000fca00078e0228 */
[----:B------:R-:W-:-:S13]  /*2580*/  ISETP.GE.U32.AND P2, PT, R17, R44, PT ;  /* 0x0000002c1100720c */ /* 0x000fda0003f46070 */
[-C--:B------:R-:W-:Y:S02]  /*2590*/  @P2 IADD3 R17, R17, -R44.reuse, RZ ;  /* 0x8000002c11112210 */ /* 0x080fe40007ffe0ff */
[----:B------:R-:W-:Y:S02]  /*25a0*/  @P2 IADD3 R50, R50, 0x1, RZ ;  /* 0x0000000132322810 */ /* 0x000fe40007ffe0ff */
[----:B------:R-:W-:Y:S02]  /*25b0*/  ISETP.GE.U32.AND P1, PT, R17, R44, PT ;  /* 0x0000002c1100720c */ /* 0x000fe40003f26070 */
[----:B------:R-:W-:-:S11]  /*25c0*/  MOV R17, RZ ;  /* 0x000000ff00117202 */ /* 0x000fd60000000f00 */
[----:B------:R-:W-:Y:S02]  /*25d0*/  @P1 IADD3 R50, R50, 0x1, RZ ;  /* 0x0000000132321810 */ /* 0x000fe40007ffe0ff */
[----:B------:R-:W-:-:S05]  /*25e0*/  @!P0 LOP3.LUT R50, RZ, R44, RZ, 0x33, !PT ;  /* 0x0000002cff328212 */ /* 0x000fca00078e33ff */
[----:B------:R-:W-:-:S04]  /*25f0*/  IMAD.MOV R19, RZ, RZ, -R50 ;  /* 0x000000ffff137224 */ /* 0x000fc800078e0a32 */
[----:B------:R-:W-:Y:S02]  /*2600*/  IMAD R18, R44, R19, R40 ;  /* 0x000000132c127224 */ /* 0x000fe400078e0228 */
.L_x_19:
[----:B------:R-:W-:Y:S05]  /*2610*/  BSYNC B0 ;  /* 0x0000000000007941 */ /* 0x000fea0003800000 */
.L_x_17:
[----:B------:R-:W-:Y:S01]  /*2620*/  LOP3.LUT R19, R17, R5, RZ, 0xfc, !PT ;  /* 0x0000000511137212 */ /* 0x000fe200078efcff */
[----:B------:R-:W-:Y:S03]  /*2630*/  BSSY B0, `(.L_x_20) ;  /* 0x0000027000007945 */ /* 0x000fe60003800000 */
[----:B------:R-:W-:-:S13]  /*2640*/  ISETP.NE.U32.AND P0, PT, R19, RZ, PT ;  /* 0x000000ff1300720c */ /* 0x000fda0003f05070 */
[----:B------:R-:W-:Y:S05]  /*2650*/  @!P0 BRA `(.L_x_21) ;  /* 0x000000e000008947 */ /* 0x000fea0003800000 */
[----:B------:R-:W-:Y:S01]  /*2660*/  IMAD.MOV.U32 R26, RZ, RZ, R35 ;  /* 0x000000ffff1a7224 */ /* 0x000fe200078e0023 */
[----:B------:R-:W-:Y:S02]  /*2670*/  MOV R25, R5 ;  /* 0x0000000500197202 */ /* 0x000fe40000000f00 */
[----:B------:R-:W-:Y:S02]  /*2680*/  MOV R24, 0x26a0 ;  /* 0x000026a000187802 */ /* 0x000fe40000000f00 */
[----:B------:R-:W-:Y:S05]  /*2690*/  CALL.REL.NOINC `($__internal_0_$__cuda_sm20_div_s64) ;  /* 0x0000223000007944 */ /* 0x000fea0003c00000 */
[-C--:B------:R-:W-:Y:S02]  /*26a0*/  IADD3 R26, P0, RZ, -R22.reuse, RZ ;  /* 0x80000016ff1a7210 */ /* 0x080fe40007f1e0ff */
[----:B------:R-:W-:Y:S02]  /*26b0*/  MOV R19, R17 ;  /* 0x0000001100137202 */ /* 0x000fe40000000f00 */
[-C--:B------:R-:W-:Y:S02]  /*26c0*/  IADD3.X R24, RZ, ~R23.reuse, RZ, P0, !PT ;  /* 0x80000017ff187210 */ /* 0x080fe400007fe4ff */
[----:B------:R-:W-:Y:S01]  /*26d0*/  MOV R44, R22 ;  /* 0x00000016002c7202 */ /* 0x000fe20000000f00 */
[----:B------:R-:W-:Y:S01]  /*26e0*/  IMAD.WIDE.U32 R40, R35, R26, R18 ;  /* 0x0000001a23287225 */ /* 0x000fe200078e0012 */
[----:B------:R-:W-:-:S03]  /*26f0*/  MOV R45, R23 ;  /* 0x00000017002d7202 */ /* 0x000fc60000000f00 */
[----:B------:R-:W-:-:S04]  /*2700*/  IMAD R24, R24, R35, RZ ;  /* 0x0000002318187224 */ /* 0x000fc800078e02ff */
[----:B------:R-:W-:-:S05]  /*2710*/  IMAD R5, R5, R26, R24 ;  /* 0x0000001a05057224 */ /* 0x000fca00078e0218 */
[----:B------:R-:W-:Y:S01]  /*2720*/  IADD3 R5, R41, R5, RZ ;  /* 0x0000000529057210 */ /* 0x000fe20007ffe0ff */
[----:B------:R-:W-:Y:S05]  /*2730*/  BRA `(.L_x_22) ;  /* 0x0000016000007947 */ /* 0x000fea0003800000 */
.L_x_21:
[----:B------:R-:W0:Y:S01]  /*2740*/  I2F.U32.RP R17, R35 ;  /* 0x0000002300117306 */ /* 0x000e220000209000 */
[----:B------:R-:W-:Y:S01]  /*2750*/  HFMA2.MMA R22, -RZ, RZ, 0, 0 ;  /* 0x00000000ff167435 */ /* 0x000fe200000001ff */
[----:B------:R-:W-:Y:S01]  /*2760*/  ISETP.NE.U32.AND P0, PT, R35, RZ, PT ;  /* 0x000000ff2300720c */ /* 0x000fe20003f05070 */
[----:B------:R-:W-:-:S05]  /*2770*/  IMAD.MOV.U32 R45, RZ, RZ, RZ ;  /* 0x000000ffff2d7224 */ /* 0x000fca00078e00ff */
[----:B0-----:R-:W0:Y:S02]  /*2780*/  MUFU.RCP R23, R17 ;  /* 0x0000001100177308 */ /* 0x001e240000001000 */
[----:B0-----:R-:W-:-:S06]  /*2790*/  IADD3 R23, R23, 0xffffffe, RZ ;  /* 0x0ffffffe17177810 */ /* 0x001fcc0007ffe0ff */
[----:B------:R-:W0:Y:S02]  /*27a0*/  F2I.FTZ.U32.TRUNC.NTZ R23, R23 ;  /* 0x0000001700177305 */ /* 0x000e24000021f000 */
[----:B0-----:R-:W-:-:S04]  /*27b0*/  IMAD.MOV R5, RZ, RZ, -R23 ;  /* 0x000000ffff057224 */ /* 0x001fc800078e0a17 */
[----:B------:R-:W-:-:S04]  /*27c0*/  IMAD R5, R5, R35, RZ ;  /* 0x0000002305057224 */ /* 0x000fc800078e02ff */
[----:B------:R-:W-:-:S06]  /*27d0*/  IMAD.HI.U32 R5, R23, R5, R22 ;  /* 0x0000000517057227 */ /* 0x000fcc00078e0016 */
[----:B------:R-:W-:-:S04]  /*27e0*/  IMAD.HI.U32 R44, R5, R18, RZ ;  /* 0x00000012052c7227 */ /* 0x000fc800078e00ff */
[----:B------:R-:W-:-:S04]  /*27f0*/  IMAD.MOV R5, RZ, RZ, -R44 ;  /* 0x000000ffff057224 */ /* 0x000fc800078e0a2c */
[----:B------:R-:W-:Y:S01]  /*2800*/  IMAD R22, R35, R5, R18 ;  /* 0x0000000523167224 */ /* 0x000fe200078e0212 */
[----:B------:R-:W-:-:S04]  /*2810*/  MOV R5, RZ ;  /* 0x000000ff00057202 */ /* 0x000fc80000000f00 */
[----:B------:R-:W-:-:S13]  /*2820*/  ISETP.GE.U32.AND P2, PT, R22, R35, PT ;  /* 0x000000231600720c */ /* 0x000fda0003f46070 */
[-C--:B------:R-:W-:Y:S02]  /*2830*/  @P2 IADD3 R22, R22, -R35.reuse, RZ ;  /* 0x8000002316162210 */ /* 0x080fe40007ffe0ff */
[----:B------:R-:W-:Y:S02]  /*2840*/  @P2 IADD3 R44, R44, 0x1, RZ ;  /* 0x000000012c2c2810 */ /* 0x000fe40007ffe0ff */
[----:B------:R-:W-:-:S13]  /*2850*/  ISETP.GE.U32.AND P1, PT, R22, R35, PT ;  /* 0x000000231600720c */ /* 0x000fda0003f26070 */
[----:B------:R-:W-:Y:S02]  /*2860*/  @P1 IADD3 R44, R44, 0x1, RZ ;  /* 0x000000012c2c1810 */ /* 0x000fe40007ffe0ff */
[----:B------:R-:W-:-:S05]  /*2870*/  @!P0 LOP3.LUT R44, RZ, R35, RZ, 0x33, !PT ;  /* 0x00000023ff2c8212 */ /* 0x000fca00078e33ff */
[----:B------:R-:W-:-:S04]  /*2880*/  IMAD.MOV R40, RZ, RZ, -R44 ;  /* 0x000000ffff287224 */ /* 0x000fc800078e0a2c */
[----:B------:R-:W-:Y:S02]  /*2890*/  IMAD R40, R35, R40, R18 ;  /* 0x0000002823287224 */ /* 0x000fe400078e0212 */
.L_x_22:
[----:B------:R-:W-:Y:S05]  /*28a0*/  BSYNC B0 ;  /* 0x0000000000007941 */ /* 0x000fea0003800000 */
.L_x_20:
[----:B------:R-:W-:Y:S01]  /*28b0*/  LOP3.LUT R17, R45, R0, RZ, 0xfc, !PT ;  /* 0x000000002d117212 */ /* 0x000fe200078efcff */
[----:B------:R-:W-:Y:S01]  /*28c0*/  IMAD.MOV.U32 R28, RZ, RZ, c[0x0][0x210] ;  /* 0x00008400ff1c7624 */ /* 0x000fe200078e00ff */
[----:B------:R-:W-:Y:S02]  /*28d0*/  BSSY B0, `(.L_x_23) ;  /* 0x0000027000007945 */ /* 0x000fe40003800000 */
[----:B------:R-:W-:Y:S02]  /*28e0*/  ISETP.NE.U32.AND P0, PT, R17, RZ, PT ;  /* 0x000000ff1100720c */ /* 0x000fe40003f05070 */
[----:B------:R-:W-:-:S11]  /*28f0*/  SEL R28, R28, 0x1, P3 ;  /* 0x000000011c1c7807 */ /* 0x000fd60001800000 */
[----:B------:R-:W-:Y:S05]  /*2900*/  @!P0 BRA `(.L_x_24) ;  /* 0x000000d000008947 */ /* 0x000fea0003800000 */
[----:B------:R-:W-:Y:S01]  /*2910*/  IMAD.MOV.U32 R18, RZ, RZ, R44 ;  /* 0x000000ffff127224 */ /* 0x000fe200078e002c */
[----:B------:R-:W-:Y:S01]  /*2920*/  MOV R26, R4 ;  /* 0x00000004001a7202 */ /* 0x000fe20000000f00 */
[----:B------:R-:W-:Y:S01]  /*2930*/  IMAD.MOV.U32 R17, RZ, RZ, R45 ;  /* 0x000000ffff117224 */ /* 0x000fe200078e002d */
[----:B------:R-:W-:Y:S02]  /*2940*/  MOV R25, R0 ;  /* 0x0000000000197202 */ /* 0x000fe40000000f00 */
[----:B------:R-:W-:Y:S02]  /*2950*/  MOV R24, 0x2970 ;  /* 0x0000297000187802 */ /* 0x000fe40000000f00 */
[----:B------:R-:W-:Y:S05]  /*2960*/  CALL.REL.NOINC `($__internal_0_$__cuda_sm20_div_s64) ;  /* 0x00001f6000007944 */ /* 0x000fea0003c00000 */
[----:B------:R-:W-:-:S04]  /*2970*/  IADD3 R19, P0, RZ, -R22, RZ ;  /* 0x80000016ff137210 */ /* 0x000fc80007f1e0ff */
[----:B------:R-:W-:Y:S01]  /*2980*/  IADD3.X R17, RZ, ~R23, RZ, P0, !PT ;  /* 0x80000017ff117210 */ /* 0x000fe200007fe4ff */
[----:B------:R-:W-:-:S04]  /*2990*/  IMAD.WIDE.U32 R44, R4, R19, R44 ;  /* 0x00000013042c7225 */ /* 0x000fc800078e002c */
[----:B------:R-:W-:-:S04]  /*29a0*/  IMAD R17, R17, R4, RZ ;  /* 0x0000000411117224 */ /* 0x000fc800078e02ff */
[----:B------:R-:W-:-:S05]  /*29b0*/  IMAD R0, R0, R19, R17 ;  /* 0x0000001300007224 */ /* 0x000fca00078e0211 */
[----:B------:R-:W-:Y:S01]  /*29c0*/  IADD3 R0, R45, R0, RZ ;  /* 0x000000002d007210 */ /* 0x000fe20007ffe0ff */
[----:B------:R-:W-:Y:S05]  /*29d0*/  BRA `(.L_x_25) ;  /* 0x0000016000007947 */ /* 0x000fea0003800000 */
.L_x_24:
        /* <DEDUP_REMOVED lines=9> */
[----:B------:R-:W-:Y:S01]  /*2a70*/  IMAD.HI.U32 R19, R19, R0, R18 ;  /* 0x0000000013137227 */ /* 0x000fe200078e0012 */
[----:B------:R-:W-:-:S05]  /*2a80*/  MOV R0, RZ ;  /* 0x000000ff00007202 */ /* 0x000fca0000000f00 */
[----:B------:R-:W-:-:S04]  /*2a90*/  IMAD.HI.U32 R22, R19, R44, RZ ;  /* 0x0000002c13167227 */ /* 0x000fc800078e00ff */
[----:B------:R-:W-:-:S04]  /*2aa0*/  IMAD.MOV R17, RZ, RZ, -R22 ;  /* 0x000000ffff117224 */ /* 0x000fc800078e0a16 */
[----:B------:R-:W-:-:S05]  /*2ab0*/  IMAD R17, R4, R17, R44 ;  /* 0x0000001104117224 */ /* 0x000fca00078e022c */
        /* <DEDUP_REMOVED lines=8> */
.L_x_25:
[----:B------:R-:W-:Y:S05]  /*2b40*/  BSYNC B0 ;  /* 0x0000000000007941 */ /* 0x000fea0003800000 */
.L_x_23:
[-C--:B------:R-:W-:Y:S01]  /*2b50*/  IMAD R4, R43, R16.reuse, RZ ;  /* 0x000000102b047224 */ /* 0x080fe200078e02ff */
[----:B------:R-:W-:Y:S01]  /*2b60*/  ULDC.U8 UR10, c[0x0][0x329] ;  /* 0x0000ca40000a7ab9 */ /* 0x000fe20000000000 */
[C---:B------:R-:W-:Y:S01]  /*2b70*/  IMAD.WIDE.U32 R48, R42.reuse, R16, RZ ;  /* 0x000000102a307225 */ /* 0x040fe200078e00ff */
[----:B------:R-:W-:Y:S01]  /*2b80*/  UISETP.NE.AND UP0, UPT, UR10, URZ, UPT ;  /* 0x0000003f0a00728c */ /* 0x000fe2000bf05270 */
[----:B------:R-:W-:Y:S01]  /*2b90*/  SHF.R.S32.HI R17, RZ, 0x1f, R28 ;  /* 0x0000001fff117819 */ /* 0x000fe2000001141c */
[----:B------:R-:W-:Y:S01]  /*2ba0*/  ULDC.64 UR4, c[0x0][0x210] ;  /* 0x0000840000047ab9 */ /* 0x000fe20000000a00 */
[----:B------:R-:W-:Y:S01]  /*2bb0*/  IMAD R43, R42, R15, R4 ;  /* 0x0000000f2a2b7224 */ /* 0x000fe200078e0204 */
[----:B------:R-:W-:Y:S01]  /*2bc0*/  UIMAD UR4, UR4, UR5, URZ ;  /* 0x00000005040472a4 */ /* 0x000fe2000f8e023f */
[----:B------:R-:W-:Y:S01]  /*2bd0*/  IMAD R5, R5, R28, RZ ;  /* 0x0000001c05057224 */ /* 0x000fe200078e02ff */
[----:B------:R-:W-:Y:S01]  /*2be0*/  USEL UR5, UR5, 0x1, !UP0 ;  /* 0x0000000105057887 */ /* 0x000fe2000c000000 */
[----:B------:R-:W-:Y:S01]  /*2bf0*/  BSSY B0, `(.L_x_26) ;  /* 0x0000040000007945 */ /* 0x000fe20003800000 */
[----:B------:R-:W-:Y:S01]  /*2c00*/  IADD3 R43, R49, R43, RZ ;  /* 0x0000002b312b7210 */ /* 0x000fe20007ffe0ff */
[----:B------:R-:W-:Y:S01]  /*2c10*/  USHF.R.S32.HI UR11, URZ, 0x1f, UR4 ;  /* 0x0000001f3f0b7899 */ /* 0x000fe20008011404 */
[----:B------:R-:W-:Y:S01]  /*2c20*/  IMAD R17, R17, R40, R5 ;  /* 0x0000002811117224 */ /* 0x000fe200078e0205 */
[----:B------:R-:W-:Y:S01]  /*2c30*/  USHF.R.S32.HI UR10, URZ, 0x1f, UR5 ;  /* 0x0000001f3f0a7899 */ /* 0x000fe20008011405 */
[----:B------:R-:W-:-:S02]  /*2c40*/  IMAD R19, R0, UR4, RZ ;  /* 0x0000000400137c24 */ /* 0x000fc4000f8e02ff */
[----:B------:R-:W-:Y:S02]  /*2c50*/  IMAD R4, R43, R14, RZ ;  /* 0x0000000e2b047224 */ /* 0x000fe400078e02ff */
[----:B------:R-:W-:Y:S02]  /*2c60*/  IMAD R5, R23, UR5, RZ ;  /* 0x0000000517057c24 */ /* 0x000fe4000f8e02ff */
[----:B------:R-:W-:Y:S02]  /*2c70*/  IMAD R25, R13, R48, R4 ;  /* 0x000000300d197224 */ /* 0x000fe400078e0204 */
[----:B------:R-:W-:-:S04]  /*2c80*/  IMAD.WIDE.U32 R48, R48, R14, RZ ;  /* 0x0000000e30307225 */ /* 0x000fc800078e00ff */
[----:B------:R-:W-:Y:S01]  /*2c90*/  IMAD R19, R44, UR11, R19 ;  /* 0x0000000b2c137c24 */ /* 0x000fe2000f8e0213 */
[----:B------:R-:W-:Y:S01]  /*2ca0*/  IADD3 R25, R49, R25, RZ ;  /* 0x0000001931197210 */ /* 0x000fe20007ffe0ff */
[----:B------:R-:W-:-:S03]  /*2cb0*/  IMAD.WIDE.U32 R40, R40, R28, RZ ;  /* 0x0000001c28287225 */ /* 0x000fc600078e00ff */
[----:B------:R-:W-:Y:S01]  /*2cc0*/  LOP3.LUT R4, R51, R25, RZ, 0xfc, !PT ;  /* 0x0000001933047212 */ /* 0x000fe200078efcff */
[----:B------:R-:W-:Y:S01]  /*2cd0*/  IMAD.WIDE.U32 R44, R44, UR4, RZ ;  /* 0x000000042c2c7c25 */ /* 0x000fe2000f8e00ff */
[----:B------:R-:W-:Y:S02]  /*2ce0*/  IADD3 R0, R41, R17, RZ ;  /* 0x0000001129007210 */ /* 0x000fe40007ffe0ff */
[----:B------:R-:W-:Y:S01]  /*2cf0*/  ISETP.NE.U32.AND P0, PT, R4, RZ, PT ;  /* 0x000000ff0400720c */ /* 0x000fe20003f05070 */
[C---:B------:R-:W-:Y:S01]  /*2d00*/  IMAD R5, R22.reuse, UR10, R5 ;  /* 0x0000000a16057c24 */ /* 0x040fe2000f8e0205 */
[----:B------:R-:W-:Y:S01]  /*2d10*/  IADD3 R4, R45, R19, RZ ;  /* 0x000000132d047210 */ /* 0x000fe20007ffe0ff */
[----:B------:R-:W-:-:S04]  /*2d20*/  IMAD.WIDE.U32 R42, R22, UR5, RZ ;  /* 0x00000005162a7c25 */ /* 0x000fc8000f8e00ff */
[----:B------:R-:W-:Y:S01]  /*2d30*/  IMAD R3, R3, UR4, RZ ;  /* 0x0000000403037c24 */ /* 0x000fe2000f8e02ff */
[----:B------:R-:W-:Y:S01]  /*2d40*/  IADD3 R5, R43, R5, RZ ;  /* 0x000000052b057210 */ /* 0x000fe20007ffe0ff */
[----:B------:R-:W-:-:S04]  /*2d50*/  IMAD R2, R2, UR4, RZ ;  /* 0x0000000402027c24 */ /* 0x000fc8000f8e02ff */
[----:B------:R-:W-:Y:S05]  /*2d60*/  @!P0 BRA `(.L_x_27) ;  /* 0x0000011000008947 */ /* 0x000fea0003800000 */
[----:B------:R-:W-:Y:S01]  /*2d70*/  IMAD.MOV.U32 R18, RZ, RZ, R50 ;  /* 0x000000ffff127224 */ /* 0x000fe200078e0032 */
[----:B------:R-:W-:Y:S01]  /*2d80*/  MOV R17, R51 ;  /* 0x0000003300117202 */ /* 0x000fe20000000f00 */
[----:B------:R-:W-:Y:S01]  /*2d90*/  IMAD.MOV.U32 R26, RZ, RZ, R48 ;  /* 0x000000ffff1a7224 */ /* 0x000fe200078e0030 */
[----:B------:R-:W-:Y:S02]  /*2da0*/  MOV R24, 0x2dc0 ;  /* 0x00002dc000187802 */ /* 0x000fe40000000f00 */
[----:B------:R-:W-:Y:S05]  /*2db0*/  CALL.REL.NOINC `($__internal_0_$__cuda_sm20_div_s64) ;  /* 0x00001b1000007944 */ /* 0x000fea0003c00000 */
[----:B------:R-:W-:Y:S01]  /*2dc0*/  IADD3 R18, P0, RZ, -R22, RZ ;  /* 0x80000016ff127210 */ /* 0x000fe20007f1e0ff */
[----:B------:R-:W-:Y:S01]  /*2dd0*/  IMAD.MOV.U32 R47, RZ, RZ, R51 ;  /* 0x000000ffff2f7224 */ /* 0x000fe200078e0033 */
[----:B------:R-:W-:Y:S02]  /*2de0*/  MOV R46, R50 ;  /* 0x00000032002e7202 */ /* 0x000fe40000000f00 */
[----:B------:R-:W-:-:S05]  /*2df0*/  IADD3.X R17, RZ, ~R23, RZ, P0, !PT ;  /* 0x80000017ff117210 */ /* 0x000fca00007fe4ff */
[-C--:B------:R-:W-:Y:S02]  /*2e00*/  IMAD R17, R17, R48.reuse, RZ ;  /* 0x0000003011117224 */ /* 0x080fe400078e02ff */
[----:B------:R-:W-:-:S04]  /*2e10*/  IMAD.WIDE.U32 R48, R18, R48, R46 ;  /* 0x0000003012307225 */ /* 0x000fc800078e002e */
[----:B------:R-:W-:Y:S01]  /*2e20*/  IMAD R17, R25, R18, R17 ;  /* 0x0000001219117224 */ /* 0x000fe200078e0211 */
[----:B------:R-:W-:Y:S02]  /*2e30*/  MOV R18, R48 ;  /* 0x0000003000127202 */ /* 0x000fe40000000f00 */
[----:B------:R-:W-:Y:S01]  /*2e40*/  MOV R48, R22 ;  /* 0x0000001600307202 */ /* 0x000fe20000000f00 */
[----:B------:R-:W-:Y:S01]  /*2e50*/  IMAD.IADD R17, R49, 0x1, R17 ;  /* 0x0000000131117824 */ /* 0x000fe200078e0211 */
[----:B------:R-:W-:Y:S01]  /*2e60*/  MOV R49, R23 ;  /* 0x0000001700317202 */ /* 0x000fe20000000f00 */
[----:B------:R-:W-:Y:S05]  /*2e70*/  BRA `(.L_x_28) ;  /* 0x0000017000007947 */ /* 0x000fea0003800000 */
.L_x_27:
[----:B------:R-:W0:Y:S01]  /*2e80*/  I2F.U32.RP R21, R48 ;  /* 0x0000003000157306 */ /* 0x000e220000209000 */
[----:B------:R-:W-:Y:S01]  /*2e90*/  ISETP.NE.U32.AND P0, PT, R48, RZ, PT ;  /* 0x000000ff3000720c */ /* 0x000fe20003f05070 */
[----:B------:R-:W-:-:S06]  /*2ea0*/  IMAD.MOV.U32 R49, RZ, RZ, RZ ;  /* 0x000000ffff317224 */ /* 0x000fcc00078e00ff */
        /* <DEDUP_REMOVED lines=13> */
[----:B------:R-:W-:Y:S01]  /*2f80*/  ISETP.GE.U32.AND P1, PT, R17, R48, PT ;  /* 0x000000301100720c */ /* 0x000fe20003f26070 */
[----:B------:R-:W-:-:S12]  /*2f90*/  IMAD.MOV.U32 R17, RZ, RZ, RZ ;  /* 0x000000ffff117224 */ /* 0x000fd800078e00ff */
[----:B------:R-:W-:Y:S02]  /*2fa0*/  @P1 IADD3 R19, R19, 0x1, RZ ;  /* 0x0000000113131810 */ /* 0x000fe40007ffe0ff */
[----:B------:R-:W-:-:S04]  /*2fb0*/  @!P0 LOP3.LUT R19, RZ, R48, RZ, 0x33, !PT ;  /* 0x00000030ff138212 */ /* 0x000fc800078e33ff */
[----:B------:R-:W-:-:S05]  /*2fc0*/  IADD3 R21, -R19, RZ, RZ ;  /* 0x000000ff13157210 */ /* 0x000fca0007ffe1ff */
[----:B------:R-:W-:Y:S01]  /*2fd0*/  IMAD R18, R48, R21, R50 ;  /* 0x0000001530127224 */ /* 0x000fe200078e0232 */
[----:B------:R-:W-:Y:S02]  /*2fe0*/  MOV R48, R19 ;  /* 0x0000001300307202 */ /* 0x000fe40000000f00 */
.L_x_28:
[----:B------:R-:W-:Y:S05]  /*2ff0*/  BSYNC B0 ;  /* 0x0000000000007941 */ /* 0x000fea0003800000 */
.L_x_26:
        /* <DEDUP_REMOVED lines=11> */
[----:B------:R-:W-:-:S03]  /*30b0*/  MOV R51, R23 ;  /* 0x0000001700337202 */ /* 0x000fc60000000f00 */
[----:B------:R-:W-:Y:S01]  /*30c0*/  IMAD R24, R19, R16, RZ ;  /* 0x0000001013187224 */ /* 0x000fe200078e02ff */
[----:B------:R-:W-:-:S03]  /*30d0*/  MOV R19, R17 ;  /* 0x0000001100137202 */ /* 0x000fc60000000f00 */
[-C--:B------:R-:W-:Y:S02]  /*30e0*/  IMAD R15, R15, R21.reuse, R24 ;  /* 0x000000150f0f7224 */ /* 0x080fe400078e0218 */
[----:B------:R-:W-:-:S05]  /*30f0*/  IMAD.WIDE.U32 R16, R16, R21, R18 ;  /* 0x0000001510107225 */ /* 0x000fca00078e0012 */
[----:B------:R-:W-:Y:S01]  /*3100*/  IADD3 R15, R17, R15, RZ ;  /* 0x0000000f110f7210 */ /* 0x000fe20007ffe0ff */
[----:B------:R-:W-:Y:S05]  /*3110*/  BRA `(.L_x_31) ;  /* 0x0000016000007947 */ /* 0x000fea0003800000 */
.L_x_30:
        /* <DEDUP_REMOVED lines=22> */
.L_x_31:
[----:B------:R-:W-:Y:S05]  /*3280*/  BSYNC B0 ;  /* 0x0000000000007941 */ /* 0x000fea0003800000 */
.L_x_29:
[----:B------:R-:W-:Y:S01]  /*3290*/  LOP3.LUT R17, R51, R13, RZ, 0xfc, !PT ;  /* 0x0000000d33117212 */ /* 0x000fe200078efcff */
[----:B------:R-:W-:Y:S03]  /*32a0*/  BSSY B0, `(.L_x_32) ;  /* 0x000002c000007945 */ /* 0x000fe60003800000 */
        /* <DEDUP_REMOVED lines=8> */
[----:B------:R-:W-:Y:S01]  /*3330*/  IADD3 R18, P0, RZ, -R22, RZ ;  /* 0x80000016ff127210 */ /* 0x000fe20007f1e0ff */
[----:B------:R-:W-:Y:S01]  /*3340*/  IMAD.MOV.U32 R25, RZ, RZ, R51 ;  /* 0x000000ffff197224 */ /* 0x000fe200078e0033 */
[----:B------:R-:W-:Y:S02]  /*3350*/  MOV R24, R50 ;  /* 0x0000003200187202 */ /* 0x000fe40000000f00 */
[----:B------:R-:W-:-:S03]  /*3360*/  IADD3.X R17, RZ, ~R23, RZ, P0, !PT ;  /* 0x80000017ff117210 */ /* 0x000fc600007fe4ff */
[----:B------:R-:W-:-:S04]  /*3370*/  IMAD.WIDE.U32 R24, R14, R18, R24 ;  /* 0x000000120e187225 */ /* 0x000fc800078e0018 */
[----:B------:R-:W-:Y:S01]  /*3380*/  IMAD R17, R17, R14, RZ ;  /* 0x0000000e11117224 */ /* 0x000fe200078e02ff */
[----:B------:R-:W-:Y:S02]  /*3390*/  MOV R14, R24 ;  /* 0x00000018000e7202 */ /* 0x000fe40000000f00 */
[----:B------:R-:W-:Y:S01]  /*33a0*/  MOV R24, R22 ;  /* 0x0000001600187202 */ /* 0x000fe20000000f00 */
[----:B------:R-:W-:-:S04]  /*33b0*/  IMAD R17, R13, R18, R17 ;  /* 0x000000120d117224 */ /* 0x000fc800078e0211 */
[----:B------:R-:W-:Y:S01]  /*33c0*/  IMAD.IADD R18, R25, 0x1, R17 ;  /* 0x0000000119127824 */ /* 0x000fe200078e0211 */
[----:B------:R-:W-:Y:S01]  /*33d0*/  MOV R25, R23 ;  /* 0x0000001700197202 */ /* 0x000fe20000000f00 */
[----:B------:R-:W-:Y:S05]  /*33e0*/  BRA `(.L_x_34) ;  /* 0x0000017000007947 */ /* 0x000fea0003800000 */
.L_x_33:
[----:B------:R-:W0:Y:S01]  /*33f0*/  I2F.U32.RP R18, R14 ;  /* 0x0000000e00127306 */ /* 0x000e220000209000 */
[----:B------:R-:W-:Y:S01]  /*3400*/  IMAD.MOV.U32 R22, RZ, RZ, RZ ;  /* 0x000000ffff167224 */ /* 0x000fe200078e00ff */
[----:B------:R-:W-:Y:S01]  /*3410*/  ISETP.NE.U32.AND P0, PT, R14, RZ, PT ;  /* 0x000000ff0e00720c */ /* 0x000fe20003f05070 */
[----:B------:R-:W-:-:S05]  /*3420*/  IMAD.MOV.U32 R25, RZ, RZ, RZ ;  /* 0x000000ffff197224 */ /* 0x000fca00078e00ff */
[----:B0-----:R-:W0:Y:S02]  /*3430*/  MUFU.RCP R17, R18 ;  /* 0x0000001200117308 */ /* 0x001e240000001000 */
[----:B0-----:R-:W-:Y:S01]  /*3440*/  IADD3 R17, R17, 0xffffffe, RZ ;  /* 0x0ffffffe11117810 */ /* 0x001fe20007ffe0ff */
[----:B------:R-:W-:-:S05]  /*3450*/  IMAD.MOV.U32 R18, RZ, RZ, RZ ;  /* 0x000000ffff127224 */ /* 0x000fca00078e00ff */
[----:B------:R-:W0:Y:S02]  /*3460*/  F2I.FTZ.U32.TRUNC.NTZ R23, R17 ;  /* 0x0000001100177305 */ /* 0x000e24000021f000 */
[----:B0-----:R-:W-:-:S04]  /*3470*/  IMAD.MOV R13, RZ, RZ, -R23 ;  /* 0x000000ffff0d7224 */ /* 0x001fc800078e0a17 */
        /* <DEDUP_REMOVED lines=11> */
[----:B------:R-:W-:Y:S02]  /*3530*/  IADD3 R13, -R22, RZ, RZ ;  /* 0x000000ff160d7210 */ /* 0x000fe40007ffe1ff */
[----:B------:R-:W-:-:S03]  /*3540*/  MOV R24, R22 ;  /* 0x0000001600187202 */ /* 0x000fc60000000f00 */
[----:B------:R-:W-:Y:S02]  /*3550*/  IMAD R14, R14, R13, R50 ;  /* 0x0000000d0e0e7224 */ /* 0x000fe400078e0232 */
.L_x_34:
[----:B------:R-:W-:Y:S05]  /*3560*/  BSYNC B0 ;  /* 0x0000000000007941 */ /* 0x000fea0003800000 */
.L_x_32:
[----:B------:R-:W-:Y:S01]  /*3570*/  IMAD R21, R18, R3, RZ ;  /* 0x0000000312157224 */ /* 0x000fe200078e02ff */
[----:B------:R-:W-:Y:S01]  /*3580*/  LOP3.LUT R18, R49, R10, RZ, 0xfc, !PT ;  /* 0x0000000a31127212 */ /* 0x000fe200078efcff */
[----:B------:R-:W-:Y:S01]  /*3590*/  IMAD R54, R28, c[0x0][0x214], RZ ;  /* 0x000085001c367a24 */ /* 0x000fe200078e02ff */
[----:B------:R-:W-:Y:S01]  /*35a0*/  SHF.R.S32.HI R13, RZ, 0x1f, R3 ;  /* 0x0000001fff0d7819 */ /* 0x000fe20000011403 */
[-C--:B------:R-:W-:Y:S01]  /*35b0*/  IMAD R17, R25, R6.reuse, RZ ;  /* 0x0000000619117224 */ /* 0x080fe200078e02ff */
[----:B------:R-:W-:Y:S01]  /*35c0*/  ISETP.NE.U32.AND P0, PT, R18, RZ, PT ;  /* 0x000000ff1200720c */ /* 0x000fe20003f05070 */
[----:B------:R-:W-:Y:S01]  /*35d0*/  IMAD.WIDE.U32 R50, R24, R6, RZ ;  /* 0x0000000618327225 */ /* 0x000fe200078e00ff */
[----:B------:R-:W-:Y:S01]  /*35e0*/  SHF.R.S32.HI R22, RZ, 0x1f, R6 ;  /* 0x0000001fff167819 */ /* 0x000fe20000011406 */
[----:B------:R-:W-:Y:S01]  /*35f0*/  BSSY B0, `(.L_x_35) ;  /* 0x0000035000007945 */ /* 0x000fe20003800000 */
[----:B------:R-:W-:Y:S01]  /*3600*/  SHF.R.S32.HI R19, RZ, 0x1f, R54 ;  /* 0x0000001fff137819 */ /* 0x000fe20000011436 */
[----:B------:R-:W-:-:S02]  /*3610*/  IMAD R6, R15, R54, RZ ;  /* 0x000000360f067224 */ /* 0x000fc400078e02ff */
[----:B------:R-:W-:Y:S02]  /*3620*/  IMAD R13, R13, R14, R21 ;  /* 0x0000000e0d0d7224 */ /* 0x000fe400078e0215 */
[----:B------:R-:W-:-:S04]  /*3630*/  IMAD.WIDE.U32 R14, R14, R3, RZ ;  /* 0x000000030e0e7225 */ /* 0x000fc800078e00ff */
[----:B------:R-:W-:Y:S01]  /*3640*/  IMAD R17, R22, R24, R17 ;  /* 0x0000001816117224 */ /* 0x000fe200078e0211 */
[----:B------:R-:W-:Y:S01]  /*3650*/  IADD3 R13, R15, R13, RZ ;  /* 0x0000000d0f0d7210 */ /* 0x000fe20007ffe0ff */
[----:B------:R-:W-:Y:S02]  /*3660*/  IMAD R3, R19, R16, R6 ;  /* 0x0000001013037224 */ /* 0x000fe400078e0206 */
[----:B------:R-:W-:Y:S01]  /*3670*/  IMAD.WIDE.U32 R54, R16, R54, RZ ;  /* 0x0000003610367225 */ /* 0x000fe200078e00ff */
[----:B------:R-:W-:-:S04]  /*3680*/  IADD3 R6, R51, R17, RZ ;  /* 0x0000001133067210 */ /* 0x000fc80007ffe0ff */
[----:B------:R-:W-:Y:S01]  /*3690*/  IADD3 R3, R55, R3, RZ ;  /* 0x0000000337037210 */ /* 0x000fe20007ffe0ff */
        /* <DEDUP_REMOVED lines=10> */
[----:B------:R-:W-:-:S02]  /*3740*/  IADD3.X R17, RZ, ~R23, RZ, P0, !PT ;  /* 0x80000017ff117210 */ /* 0x000fc400007fe4ff */
[----:B------:R-:W-:Y:S01]  /*3750*/  MOV R48, R22 ;  /* 0x0000001600307202 */ /* 0x000fe20000000f00 */
[----:B------:R-:W-:Y:S01]  /*3760*/  IMAD.WIDE.U32 R24, R12, R19, R24 ;  /* 0x000000130c187225 */ /* 0x000fe200078e0018 */
[----:B------:R-:W-:-:S03]  /*3770*/  MOV R49, R23 ;  /* 0x0000001700317202 */ /* 0x000fc60000000f00 */
[----:B------:R-:W-:Y:S01]  /*3780*/  IMAD R17, R17, R12, RZ ;  /* 0x0000000c11117224 */ /* 0x000fe200078e02ff */
[----:B------:R-:W-:-:S03]  /*3790*/  MOV R12, R24 ;  /* 0x00000018000c7202 */ /* 0x000fc60000000f00 */
[----:B------:R-:W-:-:S04]  /*37a0*/  IMAD R10, R10, R19, R17 ;  /* 0x000000130a0a7224 */ /* 0x000fc800078e0211 */
[----:B------:R-:W-:Y:S01]  /*37b0*/  IMAD.IADD R10, R25, 0x1, R10 ;  /* 0x00000001190a7824 */ /* 0x000fe200078e020a */
[----:B------:R-:W-:Y:S05]  /*37c0*/  BRA `(.L_x_37) ;  /* 0x0000017000007947 */ /* 0x000fea0003800000 */
.L_x_36:
[----:B------:R-:W0:Y:S01]  /*37d0*/  I2F.U32.RP R19, R12 ;  /* 0x0000000c00137306 */ /* 0x000e220000209000 */
[----:B------:R-:W-:Y:S01]  /*37e0*/  IMAD.MOV.U32 R16, RZ, RZ, RZ ;  /* 0x000000ffff107224 */ /* 0x000fe200078e00ff */
[----:B------:R-:W-:Y:S01]  /*37f0*/  ISETP.NE.U32.AND P0, PT, R12, RZ, PT ;  /* 0x000000ff0c00720c */ /* 0x000fe20003f05070 */
[----:B------:R-:W-:-:S05]  /*3800*/  IMAD.MOV.U32 R49, RZ, RZ, RZ ;  /* 0x000000ffff317224 */ /* 0x000fca00078e00ff */
[----:B0-----:R-:W0:Y:S02]  /*3810*/  MUFU.RCP R18, R19 ;  /* 0x0000001300127308 */ /* 0x001e240000001000 */
[----:B0-----:R-:W-:-:S06]  /*3820*/  IADD3 R18, R18, 0xffffffe, RZ ;  /* 0x0ffffffe12127810 */ /* 0x001fcc0007ffe0ff */
[----:B------:R-:W0:Y:S02]  /*3830*/  F2I.FTZ.U32.TRUNC.NTZ R17, R18 ;  /* 0x0000001200117305 */ /* 0x000e24000021f000 */
[----:B0-----:R-:W-:-:S04]  /*3840*/  IMAD.MOV R10, RZ, RZ, -R17 ;  /* 0x000000ffff0a7224 */ /* 0x001fc800078e0a11 */
[----:B------:R-:W-:-:S04]  /*3850*/  IMAD R10, R10, R12, RZ ;  /* 0x0000000c0a0a7224 */ /* 0x000fc800078e02ff */
[----:B------:R-:W-:-:S04]  /*3860*/  IMAD.HI.U32 R17, R17, R10, R16 ;  /* 0x0000000a11117227 */ /* 0x000fc800078e0010 */
[----:B------:R-:W-:Y:S02]  /*3870*/  IMAD.MOV.U32 R10, RZ, RZ, RZ ;  /* 0x000000ffff0a7224 */ /* 0x000fe400078e00ff */
        /* <DEDUP_REMOVED lines=9> */
[----:B------:R-:W-:-:S05]  /*3910*/  IADD3 R17, -R16, RZ, RZ ;  /* 0x000000ff10117210 */ /* 0x000fca0007ffe1ff */
[----:B------:R-:W-:Y:S01]  /*3920*/  IMAD R12, R12, R17, R48 ;  /* 0x000000110c0c7224 */ /* 0x000fe200078e0230 */
[----:B------:R-:W-:Y:S02]  /*3930*/  MOV R48, R16 ;  /* 0x0000001000307202 */ /* 0x000fe40000000f00 */
.L_x_37:
[----:B------:R-:W-:Y:S05]  /*3940*/  BSYNC B0 ;  /* 0x0000000000007941 */ /* 0x000fea0003800000 */
.L_x_35:
[----:B------:R-:W-:Y:S01]  /*3950*/  ULDC UR5, c[0x0][0x1c0] ;  /* 0x0000700000057ab9 */ /* 0x000fe20000000800 */
[----:B------:R-:W-:Y:S01]  /*3960*/  LOP3.LUT R16, R49, R8, RZ, 0xfc, !PT ;  /* 0x0000000831107212 */ /* 0x000fe200078efcff */
[----:B------:R-:W-:Y:S01]  /*3970*/  ULDC UR4, c[0x0][0x214] ;  /* 0x0000850000047ab9 */ /* 0x000fe20000000800 */
[----:B------:R-:W-:Y:S01]  /*3980*/  BSSY B0, `(.L_x_38) ;  /* 0x0000031000007945 */ /* 0x000fe20003800000 */
[----:B------:R-:W-:Y:S01]  /*3990*/  UIMAD UR4, UR5, UR4, URZ ;  /* 0x00000004050472a4 */ /* 0x000fe2000f8e023f */
[----:B------:R-:W-:-:S05]  /*39a0*/  ISETP.NE.U32.AND P0, PT, R16, RZ, PT ;  /* 0x000000ff1000720c */ /* 0x000fca0003f05070 */
[----:B------:R-:W-:-:S04]  /*39b0*/  IMAD R57, R28, UR4, RZ ;  /* 0x000000041c397c24 */ /* 0x000fc8000f8e02ff */
[-C--:B------:R-:W-:Y:S01]  /*39c0*/  IMAD R10, R10, R57.reuse, RZ ;  /* 0x000000390a0a7224 */ /* 0x080fe200078e02ff */
[----:B------:R-:W-:Y:S01]  /*39d0*/  SHF.R.S32.HI R17, RZ, 0x1f, R57 ;  /* 0x0000001fff117819 */ /* 0x000fe20000011439 */
[----:B------:R-:W-:-:S04]  /*39e0*/  IMAD.WIDE.U32 R56, R12, R57, RZ ;  /* 0x000000390c387225 */ /* 0x000fc800078e00ff */
[----:B------:R-:W-:-:S05]  /*39f0*/  IMAD R17, R17, R12, R10 ;  /* 0x0000000c11117224 */ /* 0x000fca00078e020a */
        /* <DEDUP_REMOVED lines=8> */
[----:B------:R-:W-:Y:S02]  /*3a80*/  IADD3 R16, P0, RZ, -R22, RZ ;  /* 0x80000016ff107210 */ /* 0x000fe40007f1e0ff */
[----:B------:R-:W-:Y:S02]  /*3a90*/  MOV R18, R48 ;  /* 0x0000003000127202 */ /* 0x000fe40000000f00 */
[----:B------:R-:W-:-:S02]  /*3aa0*/  IADD3.X R12, RZ, ~R23, RZ, P0, !PT ;  /* 0x80000017ff0c7210 */ /* 0x000fc400007fe4ff */
[----:B------:R-:W-:-:S03]  /*3ab0*/  MOV R19, R49 ;  /* 0x0000003100137202 */ /* 0x000fc60000000f00 */
[----:B------:R-:W-:Y:S02]  /*3ac0*/  IMAD R17, R12, R9, RZ ;  /* 0x000000090c117224 */ /* 0x000fe400078e02ff */
[----:B------:R-:W-:-:S04]  /*3ad0*/  IMAD.WIDE.U32 R18, R9, R16, R18 ;  /* 0x0000001009127225 */ /* 0x000fc800078e0012 */
[----:B------:R-:W-:Y:S01]  /*3ae0*/  IMAD R17, R8, R16, R17 ;  /* 0x0000001008117224 */ /* 0x000fe200078e0211 */
[----:B------:R-:W-:-:S04]  /*3af0*/  MOV R8, R18 ;  /* 0x0000001200087202 */ /* 0x000fc80000000f00 */
[----:B------:R-:W-:Y:S01]  /*3b00*/  IADD3 R17, R19, R17, RZ ;  /* 0x0000001113117210 */ /* 0x000fe20007ffe0ff */
[----:B------:R-:W-:Y:S05]  /*3b10*/  BRA `(.L_x_40) ;  /* 0x0000017000007947 */ /* 0x000fea0003800000 */
.L_x_39:
        /* <DEDUP_REMOVED lines=10> */
[----:B------:R-:W-:-:S04]  /*3bc0*/  IMAD.HI.U32 R12, R17, R48, RZ ;  /* 0x00000030110c7227 */ /* 0x000fc800078e00ff */
[----:B------:R-:W-:Y:S01]  /*3bd0*/  IMAD.MOV.U32 R17, RZ, RZ, RZ ;  /* 0x000000ffff117224 */ /* 0x000fe200078e00ff */
        /* <DEDUP_REMOVED lines=11> */
.L_x_40:
[----:B------:R-:W-:Y:S05]  /*3c90*/  BSYNC B0 ;  /* 0x0000000000007941 */ /* 0x000fea0003800000 */
.L_x_38:
[----:B------:R-:W-:Y:S01]  /*3ca0*/  IADD3 R41, P1, P0, R44, R42, R40 ;  /* 0x0000002a2c297210 */ /* 0x000fe2000783e028 */
[----:B------:R-:W-:-:S03]  /*3cb0*/  IMAD R17, R17, R2, RZ ;  /* 0x0000000211117224 */ /* 0x000fc600078e02ff */
[----:B------:R-:W-:Y:S02]  /*3cc0*/  IADD3 R41, P3, P2, R50, R41, R54 ;  /* 0x0000002932297210 */ /* 0x000fe40007a7e036 */
[----:B------:R-:W-:Y:S02]  /*3cd0*/  IADD3.X R0, R4, R5, R0, P1, P0 ;  /* 0x0000000504007210 */ /* 0x000fe40000fe0400 */
[----:B------:R-:W-:Y:S02]  /*3ce0*/  IADD3 R14, P1, P0, R56, R41, R14 ;  /* 0x00000029380e7210 */ /* 0x000fe4000783e00e */
[----:B------:R-:W-:Y:S01]  /*3cf0*/  IADD3.X R0, R6, R0, R3, P3, P2 ;  /* 0x0000000006007210 */ /* 0x000fe20001fe4403 */
[----:B------:R-:W-:Y:S01]  /*3d00*/  IMAD R3, R23, R7, RZ ;  /* 0x0000000717037224 */ /* 0x000fe200078e02ff */
[----:B------:R-:W-:Y:S02]  /*3d10*/  SHF.R.S32.HI R4, RZ, 0x1f, R7 ;  /* 0x0000001fff047819 */ /* 0x000fe40000011407 */
[----:B------:R-:W-:-:S02]  /*3d20*/  IADD3.X R15, R10, R0, R13, P1, P0 ;  /* 0x000000000a0f7210 */ /* 0x000fc40000fe040d */
[----:B------:R-:W-:Y:S01]  /*3d30*/  SHF.R.S32.HI R0, RZ, 0x1f, R2 ;  /* 0x0000001fff007819 */ /* 0x000fe20000011402 */
[-C--:B------:R-:W-:Y:S02]  /*3d40*/  IMAD R3, R4, R22.reuse, R3 ;  /* 0x0000001604037224 */ /* 0x080fe400078e0203 */
[----:B------:R-:W-:-:S04]  /*3d50*/  IMAD.WIDE.U32 R14, R7, R22, R14 ;  /* 0x00000016070e7225 */ /* 0x000fc800078e000e */
[----:B------:R-:W-:Y:S02]  /*3d60*/  IMAD.IADD R15, R15, 0x1, R3 ;  /* 0x000000010f0f7824 */ /* 0x000fe400078e0203 */
[-C--:B------:R-:W-:Y:S02]  /*3d70*/  IMAD R0, R0, R8.reuse, R17 ;  /* 0x0000000800007224 */ /* 0x080fe400078e0211 */
[----:B------:R-:W-:-:S04]  /*3d80*/  IMAD.WIDE.U32 R2, R2, R8, R14 ;  /* 0x0000000802027225 */ /* 0x000fc800078e000e */
[----:B------:R-:W-:Y:S01]  /*3d90*/  IMAD.IADD R3, R3, 0x1, R0 ;  /* 0x0000000103037824 */ /* 0x000fe200078e0200 */
[----:B------:R-:W-:-:S04]  /*3da0*/  LEA R4, P0, R2, c[0x0][0x200], 0x2 ;  /* 0x0000800002047a11 */ /* 0x000fc800078010ff */
[----:B------:R-:W-:-:S05]  /*3db0*/  LEA.HI.X R5, R2, c[0x0][0x204], R3, 0x2, P0 ;  /* 0x0000810002057a11 */ /* 0x000fca00000f1403 */
[----:B------:R0:W-:Y:S01]  /*3dc0*/  STG.E [R4.64], R31 ;  /* 0x0000001f04007986 */ /* 0x0001e2000c101908 */
[----:B------:R-:W-:Y:S05]  /*3dd0*/  BRA `(.L_x_15) ;  /* 0x0000003000007947 */ /* 0x000fea0003800000 */
.L_x_16:
[----:B------:R-:W-:-:S04]  /*3de0*/  LEA R2, P0, R40, c[0x0][0x200], 0x2 ;  /* 0x0000800028027a11 */ /* 0x000fc800078010ff */
[----:B------:R-:W-:-:S05]  /*3df0*/  LEA.HI.X R3, R40, c[0x0][0x204], R41, 0x2, P0 ;  /* 0x0000810028037a11 */ /* 0x000fca00000f1429 */
[----:B------:R0:W-:Y:S04]  /*3e00*/  STG.E [R2.64], R31 ;  /* 0x0000001f02007986 */ /* 0x0001e8000c101908 */
.L_x_15:
[----:B------:R-:W-:Y:S05]  /*3e10*/  BSYNC B1 ;  /* 0x0000000000017941 */ /* 0x000fea0003800000 */
.L_x_14:
[C---:B------:R-:W-:Y:S01]  /*3e20*/  IADD3 R0, R38.reuse, 0x20, RZ ;  /* 0x0000002026007810 */ /* 0x040fe20007ffe0ff */
[----:B0-----:R-:W-:Y:S01]  /*3e30*/  IMAD.MOV.U32 R2, RZ, RZ, c[0x0][0x314] ;  /* 0x0000c500ff027624 */ /* 0x001fe200078e00ff */
[----:B------:R-:W-:Y:S01]  /*3e40*/  ISETP.GE.OR P2, PT, R38, c[0x0][0x314], P6 ;  /* 0x0000c50026007a0c */ /* 0x000fe20003746670 */
[----:B------:R-:W-:Y:S01]  /*3e50*/  HFMA2.MMA R9, -RZ, RZ, 0, 0 ;  /* 0x00000000ff097435 */ /* 0x000fe200000001ff */
[----:B------:R-:W-:Y:S01]  /*3e60*/  ISETP.GE.OR P1, PT, R0, c[0x0][0x314], P6 ;  /* 0x0000c50000007a0c */ /* 0x000fe20003726670 */
[----:B------:R-:W-:Y:S01]  /*3e70*/  CS2R R6, SRZ ;  /* 0x0000000000067805 */ /* 0x000fe2000001ff00 */
[----:B------:R-:W-:Y:S01]  /*3e80*/  IADD3 R0, R38, 0x40, RZ ;  /* 0x0000004026007810 */ /* 0x000fe20007ffe0ff */
[----:B------:R-:W-:-:S03]  /*3e90*/  CS2R R4, SRZ ;  /* 0x0000000000047805 */ /* 0x000fc6000001ff00 */
[----:B------:R-:W-:Y:S02]  /*3ea0*/  ISETP.GE.OR P0, PT, R0, c[0x0][0x314], P6 ;  /* 0x0000c50000007a0c */ /* 0x000fe40003706670 */
[C---:B------:R-:W-:Y:S01]  /*3eb0*/  IADD3 R0, R38.reuse, 0x60, RZ ;  /* 0x0000006026007810 */ /* 0x040fe20007ffe0ff */
[----:B------:R-:W-:Y:S02]  /*3ec0*/  IMAD.SHL.U32 R38, R38, 0x4, RZ ;  /* 0x0000000426267824 */ /* 0x000fe400078e00ff */
[C---:B------:R-:W-:Y:S01]  /*3ed0*/  @!P2 FADD.FTZ R36, -R31.reuse, R36 ;  /* 0x000000241f24a221 */ /* 0x040fe20000010100 */
[----:B------:R-:W-:Y:S01]  /*3ee0*/  ISETP.GE.OR P6, PT, R0, c[0x0][0x314], P6 ;  /* 0x0000c50000007a0c */ /* 0x000fe200037c6670 */
[----:B------:R-:W-:Y:S01]  /*3ef0*/  @!P1 FADD.FTZ R33, -R31, R33 ;  /* 0x000000211f219221 */ /* 0x000fe20000010100 */
[----:B------:R-:W-:Y:S01]  /*3f00*/  IADD3 R25, R38, 0x80, RZ ;  /* 0x0000008026197810 */ /* 0x000fe20007ffe0ff */
[----:B------:R-:W-:Y:S02]  /*3f10*/  @!P2 FMUL.FTZ R36, R36, 1.4426950216293334961 ;  /* 0x3fb8aa3b2424a820 */ /* 0x000fe40000410000 */
[----:B------:R-:W-:-:S02]  /*3f20*/  @!P1 FMUL.FTZ R33, R33, 1.4426950216293334961 ;  /* 0x3fb8aa3b21219820 */ /* 0x000fc40000410000 */
[C---:B------:R-:W-:Y:S02]  /*3f30*/  @!P0 FADD.FTZ R32, -R31.reuse, R32 ;  /* 0x000000201f208221 */ /* 0x040fe40000010100 */
[----:B------:R-:W0:Y:S02]  /*3f40*/  @!P2 MUFU.EX2 R36, R36 ;  /* 0x000000240024a308 */ /* 0x000e240000000800 */
[----:B------:R-:W-:Y:S02]  /*3f50*/  @!P0 FMUL.FTZ R32, R32, 1.4426950216293334961 ;  /* 0x3fb8aa3b20208820 */ /* 0x000fe40000410000 */
[----:B------:R-:W-:-:S04]  /*3f60*/  @!P6 FADD.FTZ R31, -R31, R34 ;  /* 0x000000221f1fe221 */ /* 0x000fc80000010100 */
[----:B------:R-:W1:Y:S01]  /*3f70*/  @!P0 MUFU.EX2 R32, R32 ;  /* 0x0000002000208308 */ /* 0x000e620000000800 */
[----:B------:R-:W-:-:S07]  /*3f80*/  @!P6 FMUL.FTZ R8, R31, 1.4426950216293334961 ;  /* 0x3fb8aa3b1f08e820 */ /* 0x000fce0000410000 */
[----:B------:R-:W2:Y:S01]  /*3f90*/  @!P1 MUFU.EX2 R0, R33 ;  /* 0x0000002100009308 */ /* 0x000ea20000000800 */
[----:B0-----:R-:W-:Y:S07]  /*3fa0*/  @!P2 STS [R27.X4], R36 ;  /* 0x000000241b00a388 */ /* 0x001fee0000004800 */
[----:B------:R-:W0:Y:S01]  /*3fb0*/  @!P6 MUFU.EX2 R8, R8 ;  /* 0x000000080008e308 */ /* 0x000e220000000800 */
[----:B-1----:R-:W-:Y:S01]  /*3fc0*/  @!P0 STS [R27.X4+0x500], R32 ;  /* 0x000500201b008388 */ /* 0x002fe20000004800 */
[----:B------:R-:W-:-:S02]  /*3fd0*/  ISETP.GE.AND P0, PT, R2, 0x1, PT ;  /* 0x000000010200780c */ /* 0x000fc40003f06270 */
[----:B------:R-:W-:Y:S01]  /*3fe0*/  CS2R R2, SRZ ;  /* 0x0000000000027805 */ /* 0x000fe2000001ff00 */
[----:B--2---:R1:W-:Y:S04]  /*3ff0*/  @!P1 STS [R27.X4+0x280], R0 ;  /* 0x000280001b009388 */ /* 0x0043e80000004800 */
[----:B0-----:R0:W-:Y:S01]  /*4000*/  @!P6 STS [R27.X4+0x780], R8 ;  /* 0x000780081b00e388 */ /* 0x0011e20000004800 */
[----:B-1----:R-:W-:-:S03]  /*4010*/  MOV R0, RZ ;  /* 0x000000ff00007202 */ /* 0x002fc60000000f00 */
[----:B------:R-:W-:Y:S06]  /*4020*/  BAR.SYNC.DEFER_BLOCKING 0x0 ;  /* 0x0000000000007b1d */ /* 0x000fec0000010000 */
[----:B------:R-:W-:Y:S05]  /*4030*/  @!P0 BRA `(.L_x_41) ;  /* 0x0000030000008947 */ /* 0x000fea0003800000 */
[----:B------:R-:W-:Y:S01]  /*4040*/  ULDC UR5, c[0x0][0x22c] ;  /* 0x00008b0000057ab9 */ /* 0x000fe20000000800 */
[C---:B------:R-:W-:Y:S01]  /*4050*/  IMAD R21, R11.reuse, 0x100, R38 ;  /* 0x000001000b157824 */ /* 0x040fe200078e0226 */
[----:B------:R-:W-:Y:S01]  /*4060*/  UIMAD UR5, UR7, UR5, URZ ;  /* 0x00000005070572a4 */ /* 0x000fe2000f8e023f */
[C---:B------:R-:W-:Y:S01]  /*4070*/  IADD3 R10, R20.reuse, -UR7, RZ ;  /* 0x80000007140a7c10 */ /* 0x040fe2000fffe0ff */
[----:B------:R-:W-:Y:S01]  /*4080*/  IMAD R26, R20, c[0x0][0x22c], RZ ;  /* 0x00008b00141a7a24 */ /* 0x000fe200078e02ff */
[----:B------:R-:W-:Y:S01]  /*4090*/  CS2R R12, SRZ ;  /* 0x00000000000c7805 */ /* 0x000fe2000001ff00 */
[----:B------:R-:W-:Y:S01]  /*40a0*/  USHF.R.S32.HI UR4, URZ, 0x1f, UR5 ;  /* 0x0000001f3f047899 */ /* 0x000fe20008011405 */
[C---:B------:R-:W-:Y:S01]  /*40b0*/  ISETP.GE.AND P2, PT, R11.reuse, R10, PT ;  /* 0x0000000a0b00720c */ /* 0x040fe20003f46270 */
[----:B------:R-:W-:Y:S01]  /*40c0*/  IMAD.SHL.U32 R10, R11, 0x4, RZ ;  /* 0x000000040b0a7824 */ /* 0x000fe200078e00ff */
[C---:B0-----:R-:W-:Y:S01]  /*40d0*/  IADD3 R8, P0, R21.reuse, UR5, RZ ;  /* 0x0000000515087c10 */ /* 0x041fe2000ff1e0ff */
[----:B------:R-:W-:Y:S01]  /*40e0*/  IMAD.MOV.U32 R24, RZ, RZ, RZ ;  /* 0x000000ffff187224 */ /* 0x000fe200078e00ff */
[----:B------:R-:W-:Y:S01]  /*40f0*/  CS2R R14, SRZ ;  /* 0x00000000000e7805 */ /* 0x000fe2000001ff00 */
[----:B------:R-:W-:Y:S01]  /*4100*/  IMAD.MOV.U32 R9, RZ, RZ, RZ ;  /* 0x000000ffff097224 */ /* 0x000fe200078e00ff */
[----:B------:R-:W-:Y:S01]  /*4110*/  LEA.HI.X.SX32 R21, R21, UR4, 0x1, P0 ;  /* 0x0000000415157c11 */ /* 0x000fe200080f0eff */
[----:B------:R-:W-:Y:S01]  /*4120*/  CS2R R16, SRZ ;  /* 0x0000000000107805 */ /* 0x000fe2000001ff00 */
[----:B------:R-:W-:Y:S01]  /*4130*/  LEA R22, P0, R8, c[0x0][0x1d8], 0x2 ;  /* 0x0000760008167a11 */ /* 0x000fe200078010ff */
[----:B------:R-:W-:Y:S01]  /*4140*/  CS2R R18, SRZ ;  /* 0x0000000000127805 */ /* 0x000fe2000001ff00 */
[----:B------:R-:W-:-:S02]  /*4150*/  IMAD.WIDE R26, R26, 0x4, RZ ;  /* 0x000000041a1a7825 */ /* 0x000fc400078e02ff */
[----:B------:R-:W-:Y:S02]  /*4160*/  LEA.HI.X R21, R8, c[0x0][0x1dc], R21, 0x2, P0 ;  /* 0x0000770008157a11 */ /* 0x000fe400000f1415 */
[----:B------:R-:W-:-:S05]  /*4170*/  IADD3 R22, P0, R22, 0x200, RZ ;  /* 0x0000020016167810 */ /* 0x000fca0007f1e0ff */
[----:B------:R-:W-:-:S05]  /*4180*/  IMAD.X R21, RZ, RZ, R21, P0 ;  /* 0x000000ffff157224 */ /* 0x000fca00000e0615 */
.L_x_44:
[----:B------:R-:W-:Y:S01]  /*4190*/  MOV R23, R21 ;  /* 0x0000001500177202 */ /* 0x000fe20000000f00 */
[----:B------:R-:W-:Y:S01]  /*41a0*/  BSSY B0, `(.L_x_42) ;  /* 0x000000a000007945 */ /* 0x000fe20003800000 */
[----:B------:R-:W-:-:S05]  /*41b0*/  @P2 BRA `(.L_x_43) ;  /* 0x0000008000002947 */ /* 0x000fca0003800000 */
[----:B------:R-:W-:Y:S01]  /*41c0*/  ISETP.GE.AND P1, PT, R38, c[0x0][0x220], PT ;  /* 0x0000880026007a0c */ /* 0x000fe20003f26270 */
[----:B------:R-:W-:Y:S01]  /*41d0*/  CS2R R12, SRZ ;  /* 0x00000000000c7805 */ /* 0x000fe2000001ff00 */
[----:B------:R-:W-:Y:S01]  /*41e0*/  ISETP.GE.AND P0, PT, R25, c[0x0][0x220], PT ;  /* 0x0000880019007a0c */ /* 0x000fe20003f06270 */
[----:B------:R-:W-:Y:S01]  /*41f0*/  CS2R R14, SRZ ;  /* 0x00000000000e7805 */ /* 0x000fe2000001ff00 */
[----:B------:R-:W-:Y:S01]  /*4200*/  CS2R R16, SRZ ;  /* 0x0000000000107805 */ /* 0x000fe2000001ff00 */
[----:B------:R-:W-:Y:S08]  /*4210*/  CS2R R18, SRZ ;  /* 0x0000000000127805 */ /* 0x000ff0000001ff00 */
[----:B------:R0:W5:Y:S04]  /*4220*/  @!P1 LDG.E.128 R12, [R22.64+-0x200] ;  /* 0xfffe0008160c9981 */ /* 0x000168000c1e1d00 */
[----:B------:R0:W5:Y:S02]  /*4230*/  @!P0 LDG.E.128 R16, [R22.64] ;  /* 0x0000000816108981 */ /* 0x000164000c1e1d00 */
.L_x_43:
[----:B------:R-:W-:Y:S05]  /*4240*/  BSYNC B0 ;  /* 0x0000000000007941 */ /* 0x000fea0003800000 */
.L_x_42:
[----:B------:R1:W2:Y:S01]  /*4250*/  LDS R8, [R10] ;  /* 0x000000000a087984 */ /* 0x0002a20000000800 */
[----:B0-----:R-:W-:Y:S02]  /*4260*/  IADD3 R22, P0, R26, R22, RZ ;  /* 0x000000161a167210 */ /* 0x001fe40007f1e0ff */
[----:B------:R-:W-:Y:S02]  /*4270*/  IADD3 R24, R24, 0x1, RZ ;  /* 0x0000000118187810 */ /* 0x000fe40007ffe0ff */
[----:B------:R-:W-:Y:S02]  /*4280*/  IADD3.X R21, R27, R23, RZ, P0, !PT ;  /* 0x000000171b157210 */ /* 0x000fe400007fe4ff */
[----:B------:R-:W-:Y:S02]  /*4290*/  ISETP.GE.AND P0, PT, R24, c[0x0][0x314], PT ;  /* 0x0000c50018007a0c */ /* 0x000fe40003f06270 */
[----:B-1----:R-:W-:Y:S01]  /*42a0*/  IADD3 R10, R10, 0x14, RZ ;  /* 0x000000140a0a7810 */ /* 0x002fe20007ffe0ff */
[C---:B--2--5:R-:W-:Y:S02]  /*42b0*/  FFMA.FTZ R0, R8.reuse, R12, R0 ;  /* 0x0000000c08007223 */ /* 0x064fe40000010000 */
[C---:B------:R-:W-:Y:S02]  /*42c0*/  FFMA.FTZ R3, R8.reuse, R13, R3 ;  /* 0x0000000d08037223 */ /* 0x040fe40000010003 */
[C---:B------:R-:W-:Y:S02]  /*42d0*/  FFMA.FTZ R2, R8.reuse, R14, R2 ;  /* 0x0000000e08027223 */ /* 0x040fe40000010002 */
[C---:B------:R-:W-:Y:S02]  /*42e0*/  FFMA.FTZ R5, R8.reuse, R15, R5 ;  /* 0x0000000f08057223 */ /* 0x040fe40000010005 */
[C---:B------:R-:W-:Y:S02]  /*42f0*/  FFMA.FTZ R4, R8.reuse, R16, R4 ;  /* 0x0000001008047223 */ /* 0x040fe40000010004 */
[C---:B------:R-:W-:Y:S02]  /*4300*/  FFMA.FTZ R7, R8.reuse, R17, R7 ;  /* 0x0000001108077223 */ /* 0x040fe40000010007 */
[C---:B------:R-:W-:Y:S02]  /*4310*/  FFMA.FTZ R6, R8.reuse, R18, R6 ;  /* 0x0000001208067223 */ /* 0x040fe40000010006 */
[----:B------:R-:W-:Y:S01]  /*4320*/  FFMA.FTZ R9, R8, R19, R9 ;  /* 0x0000001308097223 */ /* 0x000fe20000010009 */
[----:B------:R-:W-:-:S05]  /*4330*/  @!P0 BRA `(.L_x_44) ;  /* 0xfffffe5000008947 */ /* 0x000fca000383ffff */
.L_x_41:
[----:B------:R-:W-:Y:S02]  /*4340*/  IADD3 R11, R11, UR7, RZ ;  /* 0x000000070b0b7c10 */ /* 0x000fe4000fffe0ff */
[----:B------:R-:W-:-:S02]  /*4350*/  F2FP.BF16.PACK_AB R15, R5, R2 ;  /* 0x00000002050f723e */ /* 0x000fc400000010ff */
[----:B------:R-:W-:Y:S02]  /*4360*/  ISETP.GE.AND P0, PT, R11, R20, PT ;  /* 0x000000140b00720c */ /* 0x000fe40003f06270 */
[----:B------:R-:W-:Y:S02]  /*4370*/  F2FP.BF16.PACK_AB R14, R3, R0 ;  /* 0x00000000030e723e */ /* 0x000fe400000010ff */
[----:B------:R-:W-:Y:S02]  /*4380*/  F2FP.BF16.PACK_AB R4, R7, R4 ;  /* 0x000000040704723e */ /* 0x000fe400000010ff */
[----:B------:R-:W-:-:S07]  /*4390*/  F2FP.BF16.PACK_AB R5, R9, R6 ;  /* 0x000000060905723e */ /* 0x000fce00000010ff */
[----:B------:R-:W-:Y:S05]  /*43a0*/  @P0 EXIT ;  /* 0x000000000000094d */ /* 0x000fea0003800000 */
[----:B------:R-:W-:Y:S01]  /*43b0*/  IMAD.MOV.U32 R6, RZ, RZ, c[0x0][0x1c0] ;  /* 0x00007000ff067624 */ /* 0x000fe200078e00ff */
[----:B------:R-:W-:Y:S02]  /*43c0*/  IABS R9, R11 ;  /* 0x0000000b00097213 */ /* 0x000fe40000000000 */
[----:B------:R-:W-:Y:S01]  /*43d0*/  IABS R3, c[0x0][0x214] ;  /* 0x0000850000037a13 */ /* 0x000fe20000000000 */
[----:B------:R-:W-:-:S05]  /*43e0*/  IMAD R6, R6, c[0x0][0x214], RZ ;  /* 0x0000850006067a24 */ /* 0x000fca00078e02ff */
[-C--:B0-----:R-:W-:Y:S02]  /*43f0*/  IABS R8, R6.reuse ;  /* 0x0000000600087213 */ /* 0x081fe40000000000 */
[----:B------:R-:W-:Y:S02]  /*4400*/  IABS R2, R6 ;  /* 0x0000000600027213 */ /* 0x000fe40000000000 */
[----:B------:R-:W0:Y:S03]  /*4410*/  I2F.RP R7, R8 ;  /* 0x0000000800077306 */ /* 0x000e260000209400 */
[----:B------:R-:W-:-:S05]  /*4420*/  IMAD.MOV R2, RZ, RZ, -R2 ;  /* 0x000000ffff027224 */ /* 0x000fca00078e0a02 */
[----:B0-----:R-:W0:Y:S02]  /*4430*/  MUFU.RCP R12, R7 ;  /* 0x00000007000c7308 */ /* 0x001e240000001000 */
[----:B0-----:R-:W-:-:S06]  /*4440*/  IADD3 R12, R12, 0xffffffe, RZ ;  /* 0x0ffffffe0c0c7810 */ /* 0x001fcc0007ffe0ff */
[----:B------:R-:W0:Y:S02]  /*4450*/  F2I.FTZ.U32.TRUNC.NTZ R13, R12 ;  /* 0x0000000c000d7305 */ /* 0x000e24000021f000 */
[----:B0-----:R-:W-:Y:S02]  /*4460*/  IMAD.MOV R0, RZ, RZ, -R13 ;  /* 0x000000ffff007224 */ /* 0x001fe400078e0a0d */
[----:B------:R-:W-:Y:S02]  /*4470*/  IMAD.MOV.U32 R12, RZ, RZ, RZ ;  /* 0x000000ffff0c7224 */ /* 0x000fe400078e00ff */
[----:B------:R-:W-:-:S04]  /*4480*/  IMAD R0, R0, R8, RZ ;  /* 0x0000000800007224 */ /* 0x000fc800078e02ff */
[----:B------:R-:W-:-:S06]  /*4490*/  IMAD.HI.U32 R0, R13, R0, R12 ;  /* 0x000000000d007227 */ /* 0x000fcc00078e000c */
[----:B------:R-:W-:Y:S02]  /*44a0*/  IMAD.HI.U32 R7, R0, R9, RZ ;  /* 0x0000000900077227 */ /* 0x000fe400078e00ff */
[----:B------:R-:W0:Y:S02]  /*44b0*/  I2F.RP R0, R3 ;  /* 0x0000000300007306 */ /* 0x000e240000209400 */
[----:B------:R-:W-:Y:S01]  /*44c0*/  IMAD R9, R7, R2, R9 ;  /* 0x0000000207097224 */ /* 0x000fe200078e0209 */
[----:B------:R-:W-:-:S04]  /*44d0*/  LOP3.LUT R2, R11, R6, RZ, 0x3c, !PT ;  /* 0x000000060b027212 */ /* 0x000fc800078e3cff */
[----:B------:R-:W-:Y:S02]  /*44e0*/  ISETP.GT.U32.AND P1, PT, R8, R9, PT ;  /* 0x000000090800720c */ /* 0x000fe40003f24070 */
[----:B------:R-:W-:Y:S01]  /*44f0*/  ISETP.GE.AND P0, PT, R2, RZ, PT ;  /* 0x000000ff0200720c */ /* 0x000fe20003f06270 */
[----:B0-----:R-:W0:Y:S10]  /*4500*/  MUFU.RCP R0, R0 ;  /* 0x0000000000007308 */ /* 0x001e340000001000 */
[----:B------:R-:W-:Y:S01]  /*4510*/  @!P1 IMAD.IADD R9, R9, 0x1, -R8 ;  /* 0x0000000109099824 */ /* 0x000fe200078e0a08 */
[----:B------:R-:W-:-:S02]  /*4520*/  @!P1 IADD3 R7, R7, 0x1, RZ ;  /* 0x0000000107079810 */ /* 0x000fc40007ffe0ff */
[----:B------:R-:W-:Y:S02]  /*4530*/  ISETP.NE.AND P1, PT, R6, RZ, PT ;  /* 0x000000ff0600720c */ /* 0x000fe40003f25270 */
[----:B------:R-:W-:Y:S02]  /*4540*/  ISETP.GE.U32.AND P2, PT, R9, R8, PT ;  /* 0x000000080900720c */ /* 0x000fe40003f46070 */
[----:B0-----:R-:W-:-:S04]  /*4550*/  IADD3 R12, R0, 0xffffffe, RZ ;  /* 0x0ffffffe000c7810 */ /* 0x001fc80007ffe0ff */
[----:B------:R-:W0:Y:S07]  /*4560*/  F2I.FTZ.U32.TRUNC.NTZ R13, R12 ;  /* 0x0000000c000d7305 */ /* 0x000e2e000021f000 */
[----:B------:R-:W-:-:S04]  /*4570*/  @P2 IADD3 R7, R7, 0x1, RZ ;  /* 0x0000000107072810 */ /* 0x000fc80007ffe0ff */
[----:B------:R-:W-:Y:S02]  /*4580*/  @!P0 IADD3 R7, -R7, RZ, RZ ;  /* 0x000000ff07078210 */ /* 0x000fe40007ffe1ff */
[----:B------:R-:W-:-:S05]  /*4590*/  @!P1 LOP3.LUT R7, RZ, R6, RZ, 0x33, !PT ;  /* 0x00000006ff079212 */ /* 0x000fca00078e33ff */
[----:B------:R-:W-:Y:S02]  /*45a0*/  IMAD R6, R7, R6, RZ ;  /* 0x0000000607067224 */ /* 0x000fe400078e02ff */
[--C-:B0-----:R-:W-:Y:S02]  /*45b0*/  IMAD.MOV R2, RZ, RZ, -R13.reuse ;  /* 0x000000ffff027224 */ /* 0x101fe400078e0a0d */
[----:B------:R-:W-:Y:S02]  /*45c0*/  IMAD.IADD R8, R11, 0x1, -R6 ;  /* 0x000000010b087824 */ /* 0x000fe400078e0a06 */
[----:B------:R-:W-:Y:S02]  /*45d0*/  IMAD R2, R2, R3, RZ ;  /* 0x0000000302027224 */ /* 0x000fe400078e02ff */
[----:B------:R-:W-:Y:S01]  /*45e0*/  IMAD.MOV.U32 R12, RZ, RZ, RZ ;  /* 0x000000ffff0c7224 */ /* 0x000fe200078e00ff */
[----:B------:R-:W-:Y:S02]  /*45f0*/  IABS R0, R8 ;  /* 0x0000000800007213 */ /* 0x000fe40000000000 */
[----:B------:R-:W-:Y:S01]  /*4600*/  LOP3.LUT R8, R8, c[0x0][0x214], RZ, 0x3c, !PT ;  /* 0x0000850008087a12 */ /* 0x000fe200078e3cff */
[----:B------:R-:W-:-:S03]  /*4610*/  IMAD.HI.U32 R2, R13, R2, R12 ;  /* 0x000000020d027227 */ /* 0x000fc600078e000c */
[----:B------:R-:W-:Y:S01]  /*4620*/  ISETP.GE.AND P1, PT, R8, RZ, PT ;  /* 0x000000ff0800720c */ /* 0x000fe20003f26270 */
[----:B------:R-:W-:-:S04]  /*4630*/  IMAD.WIDE.U32 R12, R7, c[0x0][0x1e0], RZ ;  /* 0x00007800070c7a25 */ /* 0x000fc800078e00ff */
[----:B------:R-:W-:-:S05]  /*4640*/  IMAD.HI.U32 R9, R2, R0, RZ ;  /* 0x0000000002097227 */ /* 0x000fca00078e00ff */
[----:B------:R-:W-:-:S05]  /*4650*/  IADD3 R2, -R9, RZ, RZ ;  /* 0x000000ff09027210 */ /* 0x000fca0007ffe1ff */
[----:B------:R-:W-:-:S05]  /*4660*/  IMAD R0, R3, R2, R0 ;  /* 0x0000000203007224 */ /* 0x000fca00078e0200 */
[----:B------:R-:W-:-:S13]  /*4670*/  ISETP.GT.U32.AND P0, PT, R3, R0, PT ;  /* 0x000000000300720c */ /* 0x000fda0003f04070 */
[----:B------:R-:W-:Y:S01]  /*4680*/  @!P0 IMAD.IADD R0, R0, 0x1, -R3 ;  /* 0x0000000100008824 */ /* 0x000fe200078e0a03 */
[----:B------:R-:W-:Y:S02]  /*4690*/  @!P0 IADD3 R9, R9, 0x1, RZ ;  /* 0x0000000109098810 */ /* 0x000fe40007ffe0ff */
[----:B------:R-:W-:Y:S02]  /*46a0*/  ISETP.NE.AND P0, PT, RZ, c[0x0][0x214], PT ;  /* 0x00008500ff007a0c */ /* 0x000fe40003f05270 */
[----:B------:R-:W-:Y:S02]  /*46b0*/  ISETP.GE.U32.AND P2, PT, R0, R3, PT ;  /* 0x000000030000720c */ /* 0x000fe40003f46070 */
[----:B------:R-:W-:-:S05]  /*46c0*/  SHF.R.S32.HI R0, RZ, 0x1f, R7 ;  /* 0x0000001fff007819 */ /* 0x000fca0000011407 */
[----:B------:R-:W-:-:S04]  /*46d0*/  IMAD R0, R0, c[0x0][0x1e0], RZ ;  /* 0x0000780000007a24 */ /* 0x000fc800078e02ff */
[----:B------:R-:W-:Y:S02]  /*46e0*/  IMAD R0, R7, c[0x0][0x1e4], R0 ;  /* 0x0000790007007a24 */ /* 0x000fe400078e0200 */
[----:B------:R-:W-:Y:S02]  /*46f0*/  @P2 IADD3 R9, R9, 0x1, RZ ;  /* 0x0000000109092810 */ /* 0x000fe40007ffe0ff */
[----:B------:R-:W-:-:S03]  /*4700*/  IMAD.IADD R13, R13, 0x1, R0 ;  /* 0x000000010d0d7824 */ /* 0x000fc600078e0200 */
[----:B------:R-:W-:Y:S01]  /*4710*/  @!P1 IMAD.MOV R9, RZ, RZ, -R9 ;  /* 0x000000ffff099224 */ /* 0x000fe200078e0a09 */
[----:B------:R-:W-:Y:S02]  /*4720*/  @!P0 LOP3.LUT R9, RZ, c[0x0][0x214], RZ, 0x33, !PT ;  /* 0x00008500ff098a12 */ /* 0x000fe400078e33ff */
[----:B------:R-:W-:Y:S02]  /*4730*/  ISETP.GE.AND P0, PT, R38, c[0x0][0x220], PT ;  /* 0x0000880026007a0c */ /* 0x000fe40003f06270 */
[----:B------:R-:W-:Y:S01]  /*4740*/  SHF.R.S32.HI R2, RZ, 0x1f, R9 ;  /* 0x0000001fff027819 */ /* 0x000fe20000011409 */
[C---:B------:R-:W-:Y:S02]  /*4750*/  IMAD R6, R9.reuse, c[0x0][0x214], R6 ;  /* 0x0000850009067a24 */ /* 0x040fe400078e0206 */
[----:B------:R-:W-:-:S03]  /*4760*/  IMAD.WIDE.U32 R12, R9, c[0x0][0x1f0], R12 ;  /* 0x00007c00090c7a25 */ /* 0x000fc600078e000c */
[----:B------:R-:W-:Y:S01]  /*4770*/  IADD3 R6, R11, -R6, RZ ;  /* 0x800000060b067210 */ /* 0x000fe20007ffe0ff */
[----:B------:R-:W-:-:S03]  /*4780*/  IMAD R2, R2, c[0x0][0x1f0], RZ ;  /* 0x00007c0002027a24 */ /* 0x000fc600078e02ff */
[----:B------:R-:W-:Y:S01]  /*4790*/  SHF.R.S32.HI R0, RZ, 0x1f, R6 ;  /* 0x0000001fff007819 */ /* 0x000fe20000011406 */
[----:B------:R-:W-:-:S04]  /*47a0*/  IMAD R2, R9, c[0x0][0x1f4], R2 ;  /* 0x00007d0009027a24 */ /* 0x000fc800078e0202 */
[----:B------:R-:W-:Y:S02]  /*47b0*/  IMAD R3, R0, c[0x0][0x1e8], RZ ;  /* 0x00007a0000037a24 */ /* 0x000fe400078e02ff */
[----:B------:R-:W-:Y:S02]  /*47c0*/  IMAD.IADD R13, R13, 0x1, R2 ;  /* 0x000000010d0d7824 */ /* 0x000fe400078e0202 */
[C---:B------:R-:W-:Y:S02]  /*47d0*/  IMAD R3, R6.reuse, c[0x0][0x1ec], R3 ;  /* 0x00007b0006037a24 */ /* 0x040fe400078e0203 */
[----:B------:R-:W-:-:S04]  /*47e0*/  IMAD.WIDE.U32 R6, R6, c[0x0][0x1e8], R12 ;  /* 0x00007a0006067a25 */ /* 0x000fc800078e000c */
[----:B------:R-:W-:Y:S01]  /*47f0*/  IMAD.IADD R3, R7, 0x1, R3 ;  /* 0x0000000107037824 */ /* 0x000fe200078e0203 */
[----:B------:R-:W-:-:S04]  /*4800*/  @!P0 IADD3 R0, P1, R38, R6, RZ ;  /* 0x0000000626008210 */ /* 0x000fc80007f3e0ff */
[----:B------:R-:W-:Y:S02]  /*4810*/  @!P0 LEA.HI.X.SX32 R9, R38, R3, 0x1, P1 ;  /* 0x0000000326098211 */ /* 0x000fe400008f0eff */
[----:B------:R-:W-:-:S04]  /*4820*/  @!P0 LEA R8, P1, R0, c[0x0][0x1d0], 0x1 ;  /* 0x0000740000088a11 */ /* 0x000fc800078208ff */
[----:B------:R-:W-:-:S05]  /*4830*/  @!P0 LEA.HI.X R9, R0, c[0x0][0x1d4], R9, 0x1, P1 ;  /* 0x0000750000098a11 */ /* 0x000fca00008f0c09 */
[----:B------:R0:W-:Y:S01]  /*4840*/  @!P0 STG.E.64 [R8.64], R14 ;  /* 0x0000000e08008986 */ /* 0x0001e2000c101b08 */
[----:B------:R-:W-:-:S13]  /*4850*/  ISETP.GE.AND P0, PT, R25, c[0x0][0x220], PT ;  /* 0x0000880019007a0c */ /* 0x000fda0003f06270 */
[----:B------:R-:W-:Y:S05]  /*4860*/  @P0 EXIT ;  /* 0x000000000000094d */ /* 0x000fea0003800000 */
[----:B------:R-:W-:-:S04]  /*4870*/  IADD3 R6, P0, R25, R6, RZ ;  /* 0x0000000619067210 */ /* 0x000fc80007f1e0ff */
[----:B------:R-:W-:Y:S02]  /*4880*/  LEA.HI.X.SX32 R3, R25, R3, 0x1, P0 ;  /* 0x0000000319037211 */ /* 0x000fe400000f0eff */
[----:B------:R-:W-:-:S04]  /*4890*/  LEA R2, P0, R6, c[0x0][0x1d0], 0x1 ;  /* 0x0000740006027a11 */ /* 0x000fc800078008ff */
[----:B------:R-:W-:-:S05]  /*48a0*/  LEA.HI.X R3, R6, c[0x0][0x1d4], R3, 0x1, P0 ;  /* 0x0000750006037a11 */ /* 0x000fca00000f0c03 */
[----:B------:R-:W-:Y:S01]  /*48b0*/  STG.E.64 [R2.64], R4 ;  /* 0x0000000402007986 */ /* 0x000fe2000c101b08 */
[----:B------:R-:W-:Y:S05]  /*48c0*/  EXIT ;  /* 0x000000000000794d */ /* 0x000fea0003800000 */
        .weak           $__internal_0_$__cuda_sm20_div_s64
        .type           $__internal_0_$__cuda_sm20_div_s64,@function
        .size           $__internal_0_$__cuda_sm20_div_s64,(.L_x_4860 - $__internal_0_$__cuda_sm20_div_s64)
$__internal_0_$__cuda_sm20_div_s64:
[----:B------:R-:W-:Y:S02]  /*48d0*/  IADD3 R47, P0, RZ, -R26, RZ ;  /* 0x8000001aff2f7210 */ /* 0x000fe40007f1e0ff */
[----:B------:R-:W-:-:S03]  /*48e0*/  ISETP.GE.AND P1, PT, R25, RZ, PT ;  /* 0x000000ff1900720c */ /* 0x000fc60003f26270 */
[----:B------:R-:W-:Y:S01]  /*48f0*/  IMAD.X R22, RZ, RZ, ~R25, P0 ;  /* 0x000000ffff167224 */ /* 0x000fe200000e0e19 */
[----:B------:R-:W-:-:S04]  /*4900*/  SEL R46, R47, R26, !P1 ;  /* 0x0000001a2f2e7207 */ /* 0x000fc80004800000 */
[----:B------:R-:W-:-:S04]  /*4910*/  SEL R47, R22, R25, !P1 ;  /* 0x00000019162f7207 */ /* 0x000fc80004800000 */
[----:B------:R-:W0:Y:S08]  /*4920*/  I2F.U64.RP R19, R46 ;  /* 0x0000002e00137312 */ /* 0x000e300000309000 */
[----:B0-----:R-:W0:Y:S02]  /*4930*/  MUFU.RCP R23, R19 ;  /* 0x0000001300177308 */ /* 0x001e240000001000 */
[----:B0-----:R-:W-:-:S06]  /*4940*/  IADD3 R23, R23, 0x1ffffffe, RZ ;  /* 0x1ffffffe17177810 */ /* 0x001fcc0007ffe0ff */
[----:B------:R-:W0:Y:S02]  /*4950*/  F2I.U64.TRUNC R58, R23 ;  /* 0x00000017003a7311 */ /* 0x000e24000020d800 */
[----:B0-----:R-:W-:-:S04]  /*4960*/  IMAD.WIDE.U32 R52, R58, R46, RZ ;  /* 0x0000002e3a347225 */ /* 0x001fc800078e00ff */
[C---:B------:R-:W-:Y:S01]  /*4970*/  IMAD R21, R58.reuse, R47, R53 ;  /* 0x0000002f3a157224 */ /* 0x040fe200078e0235 */
[----:B------:R-:W-:Y:S01]  /*4980*/  IADD3 R22, P0, RZ, -R52, RZ ;  /* 0x80000034ff167210 */ /* 0x000fe20007f1e0ff */
[----:B------:R-:W-:Y:S02]  /*4990*/  IMAD.MOV.U32 R53, RZ, RZ, R58 ;  /* 0x000000ffff357224 */ /* 0x000fe400078e003a */
[----:B------:R-:W-:Y:S02]  /*49a0*/  IMAD R21, R59, R46, R21 ;  /* 0x0000002e3b157224 */ /* 0x000fe400078e0215 */
[----:B------:R-:W-:-:S04]  /*49b0*/  IMAD.HI.U32 R52, R58, R22, RZ ;  /* 0x000000163a347227 */ /* 0x000fc800078e00ff */
[----:B------:R-:W-:-:S04]  /*49c0*/  IMAD.X R21, RZ, RZ, ~R21, P0 ;  /* 0x000000ffff157224 */ /* 0x000fc800000e0e15 */
[----:B------:R-:W-:-:S04]  /*49d0*/  IMAD.WIDE.U32 R52, P2, R58, R21, R52 ;  /* 0x000000153a347225 */ /* 0x000fc80007840034 */
[C---:B------:R-:W-:Y:S02]  /*49e0*/  IMAD R19, R59.reuse, R21, RZ ;  /* 0x000000153b137224 */ /* 0x040fe400078e02ff */
[----:B------:R-:W-:-:S04]  /*49f0*/  IMAD.HI.U32 R22, P1, R59, R22, R52 ;  /* 0x000000163b167227 */ /* 0x000fc80007820034 */
[----:B------:R-:W-:Y:S01]  /*4a00*/  IMAD.HI.U32 R21, R59, R21, RZ ;  /* 0x000000153b157227 */ /* 0x000fe200078e00ff */
[----:B------:R-:W-:-:S03]  /*4a10*/  IADD3 R53, P0, R19, R22, RZ ;  /* 0x0000001613357210 */ /* 0x000fc60007f1e0ff */
[----:B------:R-:W-:Y:S02]  /*4a20*/  IMAD.X R21, R21, 0x1, R59, P2 ;  /* 0x0000000115157824 */ /* 0x000fe400010e063b */
[----:B------:R-:W-:-:S03]  /*4a30*/  IMAD.WIDE.U32 R58, R53, R46, RZ ;  /* 0x0000002e353a7225 */ /* 0x000fc600078e00ff */
[----:B------:R-:W-:Y:S01]  /*4a40*/  IADD3.X R23, RZ, RZ, R21, P0, P1 ;  /* 0x000000ffff177210 */ /* 0x000fe200007e2415 */
[----:B------:R-:W-:Y:S01]  /*4a50*/  IMAD R22, R53, R47, R59 ;  /* 0x0000002f35167224 */ /* 0x000fe200078e023b */
[----:B------:R-:W-:Y:S01]  /*4a60*/  IADD3 R30, P0, RZ, -R58, RZ ;  /* 0x8000003aff1e7210 */ /* 0x000fe20007f1e0ff */
[----:B------:R-:W-:Y:S01]  /*4a70*/  IMAD.MOV.U32 R59, RZ, RZ, RZ ;  /* 0x000000ffff3b7224 */ /* 0x000fe200078e00ff */
[----:B------:R-:W-:Y:S01]  /*4a80*/  ISETP.GE.AND P1, PT, R17, RZ, PT ;  /* 0x000000ff1100720c */ /* 0x000fe20003f26270 */
[----:B------:R-:W-:Y:S02]  /*4a90*/  IMAD R22, R23, R46, R22 ;  /* 0x0000002e17167224 */ /* 0x000fe400078e0216 */
[----:B------:R-:W-:-:S04]  /*4aa0*/  IMAD.HI.U32 R52, R53, R30, RZ ;  /* 0x0000001e35347227 */ /* 0x000fc800078e00ff */
[----:B------:R-:W-:Y:S01]  /*4ab0*/  IMAD.X R22, RZ, RZ, ~R22, P0 ;  /* 0x000000ffff167224 */ /* 0x000fe200000e0e16 */
[----:B------:R-:W-:-:S03]  /*4ac0*/  IADD3 R21, P0, RZ, -R18, RZ ;  /* 0x80000012ff157210 */ /* 0x000fc60007f1e0ff */
[----:B------:R-:W-:Y:S01]  /*4ad0*/  IMAD.WIDE.U32 R52, P5, R53, R22, R52 ;  /* 0x0000001635347225 */ /* 0x000fe200078a0034 */
[----:B------:R-:W-:-:S05]  /*4ae0*/  SEL R21, R21, R18, !P1 ;  /* 0x0000001215157207 */ /* 0x000fca0004800000 */
[----:B------:R-:W-:-:S04]  /*4af0*/  IMAD.HI.U32 R19, P4, R23, R30, R52 ;  /* 0x0000001e17137227 */ /* 0x000fc80007880034 */
[CC--:B------:R-:W-:Y:S02]  /*4b00*/  IMAD R30, R23.reuse, R22.reuse, RZ ;  /* 0x00000016171e7224 */ /* 0x0c0fe400078e02ff */
[----:B------:R-:W-:Y:S02]  /*4b10*/  IMAD.X R52, RZ, RZ, ~R17, P0 ;  /* 0x000000ffff347224 */ /* 0x000fe400000e0e11 */
[----:B------:R-:W-:Y:S01]  /*4b20*/  IMAD.HI.U32 R22, R23, R22, RZ ;  /* 0x0000001617167227 */ /* 0x000fe200078e00ff */
[----:B------:R-:W-:Y:S02]  /*4b30*/  IADD3 R30, P2, R30, R19, RZ ;  /* 0x000000131e1e7210 */ /* 0x000fe40007f5e0ff */
[----:B------:R-:W-:Y:S01]  /*4b40*/  SEL R19, R52, R17, !P1 ;  /* 0x0000001134137207 */ /* 0x000fe20004800000 */
[----:B------:R-:W-:Y:S02]  /*4b50*/  IMAD.X R22, R22, 0x1, R23, P5 ;  /* 0x0000000116167824 */ /* 0x000fe400028e0617 */
[----:B------:R-:W-:-:S03]  /*4b60*/  IMAD.HI.U32 R58, R30, R21, RZ ;  /* 0x000000151e3a7227 */ /* 0x000fc600078e00ff */
[----:B------:R-:W-:-:S03]  /*4b70*/  IADD3.X R22, RZ, RZ, R22, P2, P4 ;  /* 0x000000ffff167210 */ /* 0x000fc600017e8416 */
[----:B------:R-:W-:-:S04]  /*4b80*/  IMAD.WIDE.U32 R58, R30, R19, R58 ;  /* 0x000000131e3a7225 */ /* 0x000fc800078e003a */
[C---:B------:R-:W-:Y:S02]  /*4b90*/  IMAD R30, R22.reuse, R19, RZ ;  /* 0x00000013161e7224 */ /* 0x040fe400078e02ff */
[----:B------:R-:W-:-:S04]  /*4ba0*/  IMAD.HI.U32 R23, P1, R22, R21, R58 ;  /* 0x0000001516177227 */ /* 0x000fc8000782003a */
[----:B------:R-:W-:Y:S01]  /*4bb0*/  IMAD.HI.U32 R22, R22, R19, RZ ;  /* 0x0000001316167227 */ /* 0x000fe200078e00ff */
[----:B------:R-:W-:-:S04]  /*4bc0*/  IADD3 R30, P0, R30, R23, RZ ;  /* 0x000000171e1e7210 */ /* 0x000fc80007f1e0ff */
[----:B------:R-:W-:Y:S01]  /*4bd0*/  IADD3.X R22, R22, RZ, RZ, P1, !PT ;  /* 0x000000ff16167210 */ /* 0x000fe20000ffe4ff */
[----:B------:R-:W-:-:S04]  /*4be0*/  IMAD.WIDE.U32 R52, R30, R46, RZ ;  /* 0x0000002e1e347225 */ /* 0x000fc800078e00ff */
[----:B------:R-:W-:Y:S01]  /*4bf0*/  IMAD.X R29, RZ, RZ, R22, P0 ;  /* 0x000000ffff1d7224 */ /* 0x000fe200000e0616 */
[----:B------:R-:W-:Y:S01]  /*4c00*/  IADD3 R21, P0, -R52, R21, RZ ;  /* 0x0000001534157210 */ /* 0x000fe20007f1e1ff */
[----:B------:R-:W-:-:S03]  /*4c10*/  IMAD R22, R30, R47, R53 ;  /* 0x0000002f1e167224 */ /* 0x000fc600078e0235 */
[-C--:B------:R-:W-:Y:S01]  /*4c20*/  ISETP.GE.U32.AND P2, PT, R21, R46.reuse, PT ;  /* 0x0000002e1500720c */ /* 0x080fe20003f46070 */
[----:B------:R-:W-:-:S04]  /*4c30*/  IMAD R22, R29, R46, R22 ;  /* 0x0000002e1d167224 */ /* 0x000fc800078e0216 */
[----:B------:R-:W-:Y:S01]  /*4c40*/  IMAD.X R19, R19, 0x1, ~R22, P0 ;  /* 0x0000000113137824 */ /* 0x000fe200000e0e16 */
[----:B------:R-:W-:Y:S02]  /*4c50*/  IADD3 R22, P1, R21, -R46, RZ ;  /* 0x8000002e15167210 */ /* 0x000fe40007f3e0ff */
[----:B------:R-:W-:Y:S02]  /*4c60*/  IADD3 R23, P0, R30, 0x1, RZ ;  /* 0x000000011e177810 */ /* 0x000fe40007f1e0ff */
[----:B------:R-:W-:-:S04]  /*4c70*/  ISETP.GE.U32.AND.EX P2, PT, R19, R47, PT, P2 ;  /* 0x0000002f1300720c */ /* 0x000fc80003f46120 */
[----:B------:R-:W-:Y:S01]  /*4c80*/  SEL R21, R22, R21, P2 ;  /* 0x0000001516157207 */ /* 0x000fe20001000000 */
[----:B------:R-:W-:Y:S01]  /*4c90*/  IMAD.X R22, R19, 0x1, ~R47, P1 ;  /* 0x0000000113167824 */ /* 0x000fe200008e0e2f */
[----:B------:R-:W-:Y:S01]  /*4ca0*/  SEL R23, R23, R30, P2 ;  /* 0x0000001e17177207 */ /* 0x000fe20001000000 */
[----:B------:R-:W-:Y:S01]  /*4cb0*/  IMAD.X R30, RZ, RZ, R29, P0 ;  /* 0x000000ffff1e7224 */ /* 0x000fe200000e061d */
[----:B------:R-:W-:Y:S01]  /*4cc0*/  ISETP.GE.U32.AND P0, PT, R21, R46, PT ;  /* 0x0000002e1500720c */ /* 0x000fe20003f06070 */
[----:B------:R-:W-:Y:S01]  /*4cd0*/  IMAD.MOV.U32 R46, RZ, RZ, R24 ;  /* 0x000000ffff2e7224 */ /* 0x000fe200078e0018 */
[----:B------:R-:W-:Y:S02]  /*4ce0*/  SEL R19, R22, R19, P2 ;  /* 0x0000001316137207 */ /* 0x000fe40001000000 */
[----:B------:R-:W-:Y:S02]  /*4cf0*/  SEL R30, R30, R29, P2 ;  /* 0x0000001d1e1e7207 */ /* 0x000fe40001000000 */
[----:B------:R-:W-:-:S02]  /*4d00*/  IADD3 R22, P1, R23, 0x1, RZ ;  /* 0x0000000117167810 */ /* 0x000fc40007f3e0ff */
[----:B------:R-:W-:Y:S01]  /*4d10*/  ISETP.GE.U32.AND.EX P0, PT, R19, R47, PT, P0 ;  /* 0x0000002f1300720c */ /* 0x000fe20003f06100 */
[----:B------:R-:W-:Y:S01]  /*4d20*/  IMAD.MOV.U32 R47, RZ, RZ, 0x0 ;  /* 0x00000000ff2f7424 */ /* 0x000fe200078e00ff */
[-C--:B------:R-:W-:Y:S02]  /*4d30*/  IADD3.X R19, RZ, R30.reuse, RZ, P1, !PT ;  /* 0x0000001eff137210 */ /* 0x080fe40000ffe4ff */
[----:B------:R-:W-:Y:S02]  /*4d40*/  SEL R22, R22, R23, P0 ;  /* 0x0000001716167207 */ /* 0x000fe40000000000 */
[----:B------:R-:W-:Y:S02]  /*4d50*/  SEL R30, R19, R30, P0 ;  /* 0x0000001e131e7207 */ /* 0x000fe40000000000 */
[----:B------:R-:W-:Y:S02]  /*4d60*/  LOP3.LUT R21, R25, R17, RZ, 0x3c, !PT ;  /* 0x0000001119157212 */ /* 0x000fe400078e3cff */
[----:B------:R-:W-:-:S02]  /*4d70*/  IADD3 R19, P1, RZ, -R22, RZ ;  /* 0x80000016ff137210 */ /* 0x000fc40007f3e0ff */
[----:B------:R-:W-:Y:S02]  /*4d80*/  ISETP.GE.AND P2, PT, R21, RZ, PT ;  /* 0x000000ff1500720c */ /* 0x000fe40003f46270 */
[----:B------:R-:W-:Y:S01]  /*4d90*/  ISETP.NE.U32.AND P0, PT, R26, RZ, PT ;  /* 0x000000ff1a00720c */ /* 0x000fe20003f05070 */
[----:B------:R-:W-:Y:S01]  /*4da0*/  IMAD.X R21, RZ, RZ, ~R30, P1 ;  /* 0x000000ffff157224 */ /* 0x000fe200008e0e1e */
[----:B------:R-:W-:Y:S02]  /*4db0*/  SEL R19, R19, R22, !P2 ;  /* 0x0000001613137207 */ /* 0x000fe40005000000 */
[----:B------:R-:W-:Y:S02]  /*4dc0*/  ISETP.NE.AND.EX P0, PT, R25, RZ, PT, P0 ;  /* 0x000000ff1900720c */ /* 0x000fe40003f05300 */
[----:B------:R-:W-:Y:S02]  /*4dd0*/  SEL R21, R21, R30, !P2 ;  /* 0x0000001e15157207 */ /* 0x000fe40005000000 */
[----:B------:R-:W-:-:S02]  /*4de0*/  SEL R22, R19, 0xffffffff, P0 ;  /* 0xffffffff13167807 */ /* 0x000fc40000000000 */
[----:B------:R-:W-:Y:S01]  /*4df0*/  SEL R23, R21, 0xffffffff, P0 ;  /* 0xffffffff15177807 */ /* 0x000fe20000000000 */
[----:B------:R-:W-:Y:S06]  /*4e00*/  RET.REL.NODEC R46 `(_ZN5flash32flash_fwd_splitkv_combine_kernelI23Flash_fwd_kernel_traitsILi256ELi64ELi64ELi4ELb0ELb0EN7cutlass10bfloat16_tE19Flash_kernel_traitsILi256ELi64ELi64ELi4ES3_EELi4ELi7ELb0EEEvNS_16Flash_fwd_paramsE) ;  /* 0xffffb1f02e007950 */ /* 0x000fec0003c3ffff */
.L_x_45:
[----:B------:R-:W-:-:S00]  /*4e10*/  BRA `(.L_x_45) ;  /* 0xfffffff000007947 */ /* 0x000fc0000383ffff */
[----:B------:R-:W-:-:S00]  /*4e20*/  NOP ;  /* 0x0000000000007918 */ /* 0x000fc00000000000 */
        /* <DEDUP_REMOVED lines=13> */
.L_x_4860:


//--------------------- .text._ZN5flash32flash_fwd_splitkv_combine_kernelI23Flash_fwd_kernel_traitsILi256ELi64ELi64ELi4ELb0ELb0EN7cutlass10bfloat16_tE19Flash_kernel_traitsILi256ELi64ELi64ELi4ES3_EELi4ELi6ELb0EEEvNS_16Flash_fwd_paramsE --------------------------
	.section	.text._ZN5flash32flash_fwd_splitkv_combine_kernelI23Flash_fwd_kernel_traitsILi256ELi64ELi64ELi4ELb0ELb0EN7cutlass10bfloat16_tE19Flash_kernel_traitsILi256ELi64ELi64ELi4ES3_EELi4ELi6ELb0EEEvNS_16Flash_fwd_paramsE,"ax",@progbits
	.sectioninfo	@"SHI_REGISTERS=60"
	.align	128
        .global         _ZN5flash32flash_fwd_splitkv_combine_kernelI23Flash_fwd_kernel_traitsILi256ELi64ELi64ELi4ELb0ELb0EN7cutlass10bfloat16_tE19Flash_kernel_traitsILi256ELi64ELi64ELi4ES3_EELi4ELi6ELb0EEEvNS_16Flash_fwd_paramsE
        .type           _ZN5flash32flash_fwd_splitkv_combine_kernelI23Flash_fwd_kernel_traitsILi256ELi64ELi64ELi4ELb0ELb0EN7cutlass10bfloat16_tE19Flash_kernel_traitsILi256ELi64ELi64ELi4ES3_EELi4ELi6ELb0EEEvNS_16Flash_fwd_paramsE,@function
        .size           _ZN5flash32flash_fwd_splitkv_combine_kernelI23Flash_fwd_kernel_traitsILi256ELi64ELi64ELi4ELb0ELb0EN7cutlass10bfloat16_tE19Flash_kernel_traitsILi256ELi64ELi64ELi4ES3_EELi4ELi6ELb0EEEvNS_16Flash_fwd_paramsE,(.L_x_4861 - _ZN5flash32flash_fwd_splitkv_combine_kernelI23Flash_fwd_kernel_traitsILi256ELi64ELi64ELi4ELb0ELb0EN7cutlass10bfloat16_tE19Flash_kernel_traitsILi256ELi64ELi64ELi4ES3_EELi4ELi6ELb0EEEvNS_16Flash_fwd_paramsE)
        .other          _ZN5flash32flash_fwd_splitkv_combine_kernelI23Flash_fwd_kernel_traitsILi256ELi64ELi64ELi4ELb0ELb0EN7cutlass10bfloat16_tE19Flash_kernel_traitsILi256ELi64ELi64ELi4ES3_EELi4ELi6ELb0EEEvNS_16Flash_fwd_paramsE,@"STO_CUDA_ENTRY STV_DEFAULT"
_ZN5flash32flash_fwd_splitkv_combine_kernelI23Flash_fwd_kernel_traitsILi256ELi64ELi64ELi4ELb0ELb0EN7cutlass10bfloat16_tE19Flash_kernel_traitsILi256ELi64ELi64ELi4ES3_EELi4ELi6ELb0EEEvNS_16Flash_fwd_paramsE:
.text._ZN5flash32flash_fwd_splitkv_combine_kernelI23Flash_fwd_kernel_traitsILi256ELi64ELi64ELi4ELb0ELb0EN7cutlass10bfloat16_tE19Flash_kernel_traitsILi256ELi64ELi64ELi4ES3_EELi4ELi6ELb0EEEvNS_16Flash_fwd_paramsE:
        /* <DEDUP_REMOVED lines=11> */
[C---:B------:R-:W-:Y:S01]  /*00b0*/  SEL R0, R5.reuse, R0, P0 ;  /* 0x0000000005007207 */ /* 0x040fe20000000000 */
        /* <DEDUP_REMOVED lines=11> */
[----:B------:R-:W-:Y:S05]  /*0170*/  CALL.REL.NOINC `($__internal_1_$__cuda_sm20_div_s64) ;  /* 0x000043e000007944 */ /* 0x000fea0003c00000 */
[----:B------:R-:W-:Y:S05]  /*0180*/  BRA `(.L_x_47) ;  /* 0x0000013000007947 */ /* 0x000fea0003800000 */
.L_x_46:
        /* <DEDUP_REMOVED lines=19> */
.L_x_47:
        /* <DEDUP_REMOVED lines=11> */
[----:B------:R-:W-:Y:S05]  /*0370*/  CALL.REL.NOINC `($__internal_1_$__cuda_sm20_div_s64) ;  /* 0x000041e000007944 */ /* 0x000fea0003c00000 */
[----:B------:R-:W-:Y:S02]  /*0380*/  MOV R8, R22 ;  /* 0x0000001600087202 */ /* 0x000fe40000000f00 */
[----:B------:R-:W-:Y:S01]  /*0390*/  MOV R9, R23 ;  /* 0x0000001700097202 */ /* 0x000fe20000000f00 */
[----:B------:R-:W-:Y:S05]  /*03a0*/  BRA `(.L_x_50) ;  /* 0x0000013000007947 */ /* 0x000fea0003800000 */
.L_x_49:
        /* <DEDUP_REMOVED lines=19> */
.L_x_50:
[----:B------:R-:W-:Y:S05]  /*04e0*/  BSYNC B0 ;  /* 0x0000000000007941 */ /* 0x000fea0003800000 */
.L_x_48:
[----:B------:R-:W-:Y:S01]  /*04f0*/  IABS R7, c[0x0][0x214] ;  /* 0x0000850000077a13 */ /* 0x000fe20000000000 */
[----:B------:R-:W-:Y:S01]  /*0500*/  ULDC UR6, c[0x0][0x214] ;  /* 0x0000850000067ab9 */ /* 0x000fe20000000800 */
[----:B------:R-:W-:Y:S01]  /*0510*/  BSSY B0, `(.L_x_51) ;  /* 0x000003b000007945 */ /* 0x000fe20003800000 */
[----:B------:R-:W-:Y:S01]  /*0520*/  UIADD3 UR6, UR6, -0x1, URZ ;  /* 0xffffffff06067890 */ /* 0x000fe2000fffe03f */
[----:B------:R-:W0:Y:S05]  /*0530*/  I2F.RP R6, R7 ;  /* 0x0000000700067306 */ /* 0x000e2a0000209400 */
[----:B------:R-:W-:-:S04]  /*0540*/  IADD3 R2, R7, UR6, RZ ;  /* 0x0000000607027c10 */ /* 0x000fc8000fffe0ff */
[----:B------:R-:W-:Y:S01]  /*0550*/  IABS R3, R2 ;  /* 0x0000000200037213 */ /* 0x000fe20000000000 */
        /* <DEDUP_REMOVED lines=8> */
[----:B------:R-:W-:-:S04]  /*05e0*/  IMAD.MOV R4, RZ, RZ, -R6 ;  /* 0x000000ffff047224 */ /* 0x000fc800078e0a06 */
[----:B------:R-:W-:Y:S01]  /*05f0*/  IMAD R4, R7, R4, R3 ;  /* 0x0000000407047224 */ /* 0x000fe200078e0203 */
[----:B------:R-:W-:-:S04]  /*0600*/  LOP3.LUT R3, R2, R7, RZ, 0x3c, !PT ;  /* 0x0000000702037212 */ /* 0x000fc800078e3cff */
[----:B------:R-:W-:Y:S02]  /*0610*/  ISETP.GT.U32.AND P1, PT, R7, R4, PT ;  /* 0x000000040700720c */ /* 0x000fe40003f24070 */
[----:B------:R-:W-:-:S11]  /*0620*/  ISETP.GE.AND P0, PT, R3, RZ, PT ;  /* 0x000000ff0300720c */ /* 0x000fd60003f06270 */
[----:B------:R-:W-:Y:S01]  /*0630*/  @!P1 IMAD.IADD R4, R4, 0x1, -R7 ;  /* 0x0000000104049824 */ /* 0x000fe200078e0a07 */
[----:B------:R-:W-:Y:S02]  /*0640*/  @!P1 IADD3 R6, R6, 0x1, RZ ;  /* 0x0000000106069810 */ /* 0x000fe40007ffe0ff */
[----:B------:R-:W-:Y:S02]  /*0650*/  ISETP.NE.AND P1, PT, RZ, c[0x0][0x214], PT ;  /* 0x00008500ff007a0c */ /* 0x000fe40003f25270 */
[----:B------:R-:W-:-:S13]  /*0660*/  ISETP.GE.U32.AND P2, PT, R4, R7, PT ;  /* 0x000000070400720c */ /* 0x000fda0003f46070 */
[----:B------:R-:W-:-:S05]  /*0670*/  @P2 IADD3 R6, R6, 0x1, RZ ;  /* 0x0000000106062810 */ /* 0x000fca0007ffe0ff */
[----:B------:R-:W-:Y:S01]  /*0680*/  @!P0 IMAD.MOV R6, RZ, RZ, -R6 ;  /* 0x000000ffff068224 */ /* 0x000fe200078e0a06 */
[----:B------:R-:W-:-:S04]  /*0690*/  @!P1 LOP3.LUT R6, RZ, R7, RZ, 0x33, !PT ;  /* 0x00000007ff069212 */ /* 0x000fc800078e33ff */
[----:B------:R-:W-:Y:S02]  /*06a0*/  ISETP.LT.U32.AND P0, PT, R28, R6, PT ;  /* 0x000000061c00720c */ /* 0x000fe40003f01070 */
[----:B------:R-:W-:-:S04]  /*06b0*/  SHF.R.S32.HI R4, RZ, 0x1f, R6 ;  /* 0x0000001fff047819 */ /* 0x000fc80000011406 */
[----:B------:R-:W-:-:S04]  /*06c0*/  ISETP.LT.AND.EX P0, PT, R25, R4, PT, P0 ;  /* 0x000000041900720c */ /* 0x000fc80003f01300 */
[C---:B------:R-:W-:Y:S02]  /*06d0*/  SEL R15, R25.reuse, R4, P0 ;  /* 0x00000004190f7207 */ /* 0x040fe40000000000 */
[----:B------:R-:W-:Y:S02]  /*06e0*/  SEL R16, R28, R6, P0 ;  /* 0x000000061c107207 */ /* 0x000fe40000000000 */
[----:B------:R-:W-:-:S04]  /*06f0*/  LOP3.LUT R3, R25, R15, RZ, 0xfc, !PT ;  /* 0x0000000f19037212 */ /* 0x000fc800078efcff */
        /* <DEDUP_REMOVED lines=9> */
.L_x_52:
        /* <DEDUP_REMOVED lines=19> */
.L_x_53:
[----:B------:R-:W-:Y:S05]  /*08c0*/  BSYNC B0 ;  /* 0x0000000000007941 */ /* 0x000fea0003800000 */
.L_x_51:
[----:B------:R-:W-:Y:S01]  /*08d0*/  IABS R6, c[0x0][0x214] ;  /* 0x0000850000067a13 */ /* 0x000fe20000000000 */
[----:B------:R-:W-:Y:S01]  /*08e0*/  ULDC UR4, c[0x0][0x214] ;  /* 0x0000850000047ab9 */ /* 0x000fe20000000800 */
[----:B------:R-:W-:Y:S01]  /*08f0*/  BSSY B0, `(.L_x_54) ;  /* 0x000005e000007945 */ /* 0x000fe20003800000 */
[----:B------:R-:W-:Y:S01]  /*0900*/  UISETP.LT.AND UP0, UPT, URZ, UR4, UPT ;  /* 0x000000043f00728c */ /* 0x000fe2000bf01270 */
[----:B------:R-:W0:Y:S01]  /*0910*/  I2F.RP R12, R6 ;  /* 0x00000006000c7306 */ /* 0x000e220000209400 */
[----:B------:R-:W-:Y:S02]  /*0920*/  USHF.R.S32.HI UR5, URZ, 0x1f, UR4 ;  /* 0x0000001f3f057899 */ /* 0x000fe40008011404 */
[----:B------:R-:W-:-:S07]  /*0930*/  ULEA.HI.SX32 UR4, UR4, 0x1, 0x1 ;  /* 0x0000000104047891 */ /* 0x000fce000f8f0a3f */
[----:B------:R-:W-:Y:S01]  /*0940*/  @!UP0 UIADD3 UR4, UR5, URZ, URZ ;  /* 0x0000003f05048290 */ /* 0x000fe2000fffe03f */
[----:B0-----:R-:W0:Y:S02]  /*0950*/  MUFU.RCP R10, R12 ;  /* 0x0000000c000a7308 */ /* 0x001e240000001000 */
[----:B0-----:R-:W-:-:S06]  /*0960*/  IADD3 R10, R10, 0xffffffe, RZ ;  /* 0x0ffffffe0a0a7810 */ /* 0x001fcc0007ffe0ff */
[----:B------:R-:W0:Y:S02]  /*0970*/  F2I.FTZ.U32.TRUNC.NTZ R11, R10 ;  /* 0x0000000a000b7305 */ /* 0x000e24000021f000 */
[--C-:B0-----:R-:W-:Y:S02]  /*0980*/  IMAD.MOV R3, RZ, RZ, -R11.reuse ;  /* 0x000000ffff037224 */ /* 0x101fe400078e0a0b */
[----:B------:R-:W-:Y:S02]  /*0990*/  IMAD.MOV.U32 R10, RZ, RZ, RZ ;  /* 0x000000ffff0a7224 */ /* 0x000fe400078e00ff */
[----:B------:R-:W-:Y:S01]  /*09a0*/  IMAD R4, R3, R6, RZ ;  /* 0x0000000603047224 */ /* 0x000fe200078e02ff */
[----:B------:R-:W-:Y:S02]  /*09b0*/  IABS R3, R2 ;  /* 0x0000000200037213 */ /* 0x000fe40000000000 */
[----:B------:R-:W-:Y:S01]  /*09c0*/  LOP3.LUT R2, R2, c[0x0][0x214], RZ, 0x3c, !PT ;  /* 0x0000850002027a12 */ /* 0x000fe200078e3cff */
[----:B------:R-:W-:-:S03]  /*09d0*/  IMAD.HI.U32 R4, R11, R4, R10 ;  /* 0x000000040b047227 */ /* 0x000fc600078e000a */
[----:B------:R-:W-:Y:S01]  /*09e0*/  ISETP.GE.AND P2, PT, R2, RZ, PT ;  /* 0x000000ff0200720c */ /* 0x000fe20003f46270 */
[----:B------:R-:W-:Y:S02]  /*09f0*/  IMAD.MOV.U32 R7, RZ, RZ, R3 ;  /* 0x000000ffff077224 */ /* 0x000fe400078e0003 */
[----:B------:R-:W-:Y:S02]  /*0a00*/  IMAD.MOV.U32 R2, RZ, RZ, c[0x0][0x1c0] ;  /* 0x00007000ff027624 */ /* 0x000fe400078e00ff */
[----:B------:R-:W-:-:S04]  /*0a10*/  IMAD.HI.U32 R4, R4, R7, RZ ;  /* 0x0000000704047227 */ /* 0x000fc800078e00ff */
[----:B------:R-:W-:-:S04]  /*0a20*/  IMAD.MOV R3, RZ, RZ, -R4 ;  /* 0x000000ffff037224 */ /* 0x000fc800078e0a04 */
[----:B------:R-:W-:-:S05]  /*0a30*/  IMAD R3, R6, R3, R7 ;  /* 0x0000000306037224 */ /* 0x000fca00078e0207 */
[----:B------:R-:W-:-:S13]  /*0a40*/  ISETP.GT.U32.AND P1, PT, R6, R3, PT ;  /* 0x000000030600720c */ /* 0x000fda0003f24070 */
[----:B------:R-:W-:Y:S01]  /*0a50*/  @!P1 IMAD.IADD R3, R3, 0x1, -R6 ;  /* 0x0000000103039824 */ /* 0x000fe200078e0a06 */
[----:B------:R-:W-:Y:S02]  /*0a60*/  @!P1 IADD3 R4, R4, 0x1, RZ ;  /* 0x0000000104049810 */ /* 0x000fe40007ffe0ff */
[----:B------:R-:W-:Y:S02]  /*0a70*/  ISETP.NE.AND P1, PT, RZ, c[0x0][0x214], PT ;  /* 0x00008500ff007a0c */ /* 0x000fe40003f25270 */
[----:B------:R-:W-:Y:S02]  /*0a80*/  ISETP.GE.U32.AND P0, PT, R3, R6, PT ;  /* 0x000000060300720c */ /* 0x000fe40003f06070 */
[C---:B------:R-:W-:Y:S01]  /*0a90*/  IADD3 R6, R2.reuse, -0x1, RZ ;  /* 0xffffffff02067810 */ /* 0x040fe20007ffe0ff */
[----:B------:R-:W-:-:S10]  /*0aa0*/  IMAD R2, R2, c[0x0][0x214], RZ ;  /* 0x0000850002027a24 */ /* 0x000fd400078e02ff */
[----:B------:R-:W-:-:S05]  /*0ab0*/  @P0 IADD3 R4, R4, 0x1, RZ ;  /* 0x0000000104040810 */ /* 0x000fca0007ffe0ff */
[----:B------:R-:W-:Y:S01]  /*0ac0*/  @!P2 IMAD.MOV R4, RZ, RZ, -R4 ;  /* 0x000000ffff04a224 */ /* 0x000fe200078e0a04 */
[----:B------:R-:W-:-:S05]  /*0ad0*/  @!P1 LOP3.LUT R4, RZ, c[0x0][0x214], RZ, 0x33, !PT ;  /* 0x00008500ff049a12 */ /* 0x000fca00078e33ff */
[----:B------:R-:W-:-:S05]  /*0ae0*/  IMAD R3, R4, UR4, RZ ;  /* 0x0000000404037c24 */ /* 0x000fca000f8e02ff */
[-C--:B------:R-:W-:Y:S02]  /*0af0*/  IABS R13, R3.reuse ;  /* 0x00000003000d7213 */ /* 0x080fe40000000000 */
[----:B------:R-:W-:Y:S02]  /*0b00*/  IABS R7, R3 ;  /* 0x0000000300077213 */ /* 0x000fe40000000000 */
[----:B------:R-:W0:Y:S01]  /*0b10*/  I2F.RP R12, R13 ;  /* 0x0000000d000c7306 */ /* 0x000e220000209400 */
[----:B------:R-:W-:Y:S02]  /*0b20*/  IMAD.IADD R4, R6, 0x1, R13 ;  /* 0x0000000106047824 */ /* 0x000fe400078e020d */
[----:B------:R-:W-:-:S05]  /*0b30*/  IMAD.MOV R7, RZ, RZ, -R7 ;  /* 0x000000ffff077224 */ /* 0x000fca00078e0a07 */
[----:B0-----:R-:W0:Y:S02]  /*0b40*/  MUFU.RCP R18, R12 ;  /* 0x0000000c00127308 */ /* 0x001e240000001000 */
[----:B0-----:R-:W-:-:S06]  /*0b50*/  IADD3 R18, R18, 0xffffffe, RZ ;  /* 0x0ffffffe12127810 */ /* 0x001fcc0007ffe0ff */
[----:B------:R-:W0:Y:S02]  /*0b60*/  F2I.FTZ.U32.TRUNC.NTZ R19, R18 ;  /* 0x0000001200137305 */ /* 0x000e24000021f000 */
[----:B0-----:R-:W-:Y:S02]  /*0b70*/  IMAD.MOV R10, RZ, RZ, -R19 ;  /* 0x000000ffff0a7224 */ /* 0x001fe400078e0a13 */
[----:B------:R-:W-:Y:S02]  /*0b80*/  IMAD.MOV.U32 R18, RZ, RZ, RZ ;  /* 0x000000ffff127224 */ /* 0x000fe400078e00ff */
[----:B------:R-:W-:Y:S01]  /*0b90*/  IMAD R11, R10, R13, RZ ;  /* 0x0000000d0a0b7224 */ /* 0x000fe200078e02ff */
[----:B------:R-:W-:-:S03]  /*0ba0*/  IABS R10, R4 ;  /* 0x00000004000a7213 */ /* 0x000fc60000000000 */
[----:B------:R-:W-:-:S06]  /*0bb0*/  IMAD.HI.U32 R11, R19, R11, R18 ;  /* 0x0000000b130b7227 */ /* 0x000fcc00078e0012 */
[----:B------:R-:W-:-:S04]  /*0bc0*/  IMAD.HI.U32 R11, R11, R10, RZ ;  /* 0x0000000a0b0b7227 */ /* 0x000fc800078e00ff */
[----:B------:R-:W-:Y:S01]  /*0bd0*/  IMAD R10, R11, R7, R10 ;  /* 0x000000070b0a7224 */ /* 0x000fe200078e020a */
[----:B------:R-:W-:-:S04]  /*0be0*/  LOP3.LUT R7, R4, R13, RZ, 0x3c, !PT ;  /* 0x0000000d04077212 */ /* 0x000fc800078e3cff */
[----:B------:R-:W-:Y:S02]  /*0bf0*/  ISETP.GT.U32.AND P1, PT, R13, R10, PT ;  /* 0x0000000a0d00720c */ /* 0x000fe40003f24070 */
[----:B------:R-:W-:-:S11]  /*0c00*/  ISETP.GE.AND P0, PT, R7, RZ, PT ;  /* 0x000000ff0700720c */ /* 0x000fd60003f06270 */
[----:B------:R-:W-:Y:S01]  /*0c10*/  @!P1 IMAD.IADD R10, R10, 0x1, -R13 ;  /* 0x000000010a0a9824 */ /* 0x000fe200078e0a0d */
[----:B------:R-:W-:Y:S02]  /*0c20*/  @!P1 IADD3 R11, R11, 0x1, RZ ;  /* 0x000000010b0b9810 */ /* 0x000fe40007ffe0ff */
[----:B------:R-:W-:Y:S02]  /*0c30*/  ISETP.NE.AND P1, PT, R3, RZ, PT ;  /* 0x000000ff0300720c */ /* 0x000fe40003f25270 */
[----:B------:R-:W-:-:S13]  /*0c40*/  ISETP.GE.U32.AND P2, PT, R10, R13, PT ;  /* 0x0000000d0a00720c */ /* 0x000fda0003f46070 */
[----:B------:R-:W-:-:S05]  /*0c50*/  @P2 IADD3 R11, R11, 0x1, RZ ;  /* 0x000000010b0b2810 */ /* 0x000fca0007ffe0ff */
[----:B------:R-:W-:-:S04]  /*0c60*/  IMAD.MOV.U32 R7, RZ, RZ, R11 ;  /* 0x000000ffff077224 */ /* 0x000fc800078e000b */
        /* <DEDUP_REMOVED lines=16> */
[----:B------:R-:W-:Y:S02]  /*0d70*/  MOV R40, R22 ;  /* 0x0000001600287202 */ /* 0x000fe40000000f00 */
[----:B------:R-:W-:Y:S01]  /*0d80*/  MOV R41, R23 ;  /* 0x0000001700297202 */ /* 0x000fe20000000f00 */
[----:B------:R-:W-:Y:S05]  /*0d90*/  BRA `(.L_x_56) ;  /* 0x0000013000007947 */ /* 0x000fea0003800000 */
.L_x_55:
        /* <DEDUP_REMOVED lines=19> */
.L_x_56:
[----:B------:R-:W-:Y:S05]  /*0ed0*/  BSYNC B0 ;  /* 0x0000000000007941 */ /* 0x000fea0003800000 */
.L_x_54:
[-C--:B------:R-:W-:Y:S01]  /*0ee0*/  IABS R18, R2.reuse ;  /* 0x0000000200127213 */ /* 0x080fe20000000000 */
[----:B------:R-:W-:Y:S01]  /*0ef0*/  BSSY B0, `(.L_x_57) ;  /* 0x000003b000007945 */ /* 0x000fe20003800000 */
[----:B------:R-:W-:Y:S02]  /*0f00*/  IABS R10, R2 ;  /* 0x00000002000a7213 */ /* 0x000fe40000000000 */
[----:B------:R-:W0:Y:S01]  /*0f10*/  I2F.RP R17, R18 ;  /* 0x0000001200117306 */ /* 0x000e220000209400 */
[----:B------:R-:W-:Y:S02]  /*0f20*/  IADD3 R7, R18, UR6, RZ ;  /* 0x0000000612077c10 */ /* 0x000fe4000fffe0ff */
        /* <DEDUP_REMOVED lines=36> */
.L_x_58:
        /* <DEDUP_REMOVED lines=19> */
.L_x_59:
[----:B------:R-:W-:Y:S05]  /*12a0*/  BSYNC B0 ;  /* 0x0000000000007941 */ /* 0x000fea0003800000 */
.L_x_57:
[----:B------:R-:W0:Y:S01]  /*12b0*/  S2R R8, SR_TID.X ;  /* 0x0000000000087919 */ /* 0x000e220000002100 */
[----:B------:R-:W-:Y:S01]  /*12c0*/  IADD3 R19, P0, R20, -UR8, RZ ;  /* 0x8000000814137c10 */ /* 0x000fe2000ff1e0ff */
[----:B------:R-:W-:Y:S01]  /*12d0*/  ULDC.64 UR10, c[0x0][0x118] ;  /* 0x00004600000a7ab9 */ /* 0x000fe20000000a00 */
[----:B0-----:R-:W-:-:S04]  /*12e0*/  SHF.R.S32.HI R11, RZ, 0x1f, R8 ;  /* 0x0000001fff0b7819 */ /* 0x001fc80000011408 */
[----:B------:R-:W-:-:S04]  /*12f0*/  LEA.HI R9, R11, R8, RZ, 0x2 ;  /* 0x000000080b097211 */ /* 0x000fc800078f10ff */
[----:B------:R-:W-:Y:S02]  /*1300*/  LOP3.LUT R17, R9, 0xfffffffc, RZ, 0xc0, !PT ;  /* 0xfffffffc09117812 */ /* 0x000fe400078ec0ff */
[----:B------:R-:W-:-:S03]  /*1310*/  SHF.R.S32.HI R9, RZ, 0x2, R9 ;  /* 0x00000002ff097819 */ /* 0x000fc60000011409 */
[----:B------:R-:W-:Y:S01]  /*1320*/  IMAD.IADD R24, R8, 0x1, -R17 ;  /* 0x0000000108187824 */ /* 0x000fe200078e0a11 */
[----:B------:R-:W-:-:S04]  /*1330*/  IADD3.X R17, R5, ~UR7, RZ, P0, !PT ;  /* 0x8000000705117c10 */ /* 0x000fc800087fe4ff */
[----:B------:R-:W-:Y:S02]  /*1340*/  ISETP.GT.U32.AND P2, PT, R19, R24, PT ;  /* 0x000000181300720c */ /* 0x000fe40003f44070 */
[----:B------:R-:W-:Y:S02]  /*1350*/  SHF.R.S32.HI R18, RZ, 0x1f, R24 ;  /* 0x0000001fff127819 */ /* 0x000fe40000011418 */
[----:B------:R-:W-:Y:S02]  /*1360*/  IADD3 R34, P0, R24, UR8, RZ ;  /* 0x0000000818227c10 */ /* 0x000fe4000ff1e0ff */
[----:B------:R-:W-:Y:S02]  /*1370*/  ISETP.GT.AND.EX P2, PT, R17, R18, PT, P2 ;  /* 0x000000121100720c */ /* 0x000fe40003f44320 */
[C---:B------:R-:W-:Y:S02]  /*1380*/  IADD3 R17, R9.reuse, 0x20, RZ ;  /* 0x0000002009117810 */ /* 0x040fe40007ffe0ff */
[----:B------:R-:W-:-:S02]  /*1390*/  ISETP.GE.OR P3, PT, R9, c[0x0][0x314], !P2 ;  /* 0x0000c50009007a0c */ /* 0x000fc40005766670 */
[----:B------:R-:W-:Y:S02]  /*13a0*/  ISETP.GE.OR P2, PT, R17, c[0x0][0x314], !P2 ;  /* 0x0000c50011007a0c */ /* 0x000fe40005746670 */
[----:B------:R-:W-:-:S09]  /*13b0*/  IADD3.X R35, R18, UR7, RZ, P0, !PT ;  /* 0x0000000712237c10 */ /* 0x000fd200087fe4ff */
[----:B------:R-:W-:Y:S02]  /*13c0*/  @!P3 SHF.R.S32.HI R21, RZ, 0x1f, R9 ;  /* 0x0000001fff15b819 */ /* 0x000fe40000011409 */
[----:B------:R-:W-:Y:S01]  /*13d0*/  @!P2 SHF.R.S32.HI R19, RZ, 0x1f, R17 ;  /* 0x0000001fff13a819 */ /* 0x000fe20000011411 */
[----:B------:R-:W-:Y:S02]  /*13e0*/  @!P2 IMAD.MOV.U32 R26, RZ, RZ, R34 ;  /* 0x000000ffff1aa224 */ /* 0x000fe400078e0022 */
[----:B------:R-:W-:Y:S02]  /*13f0*/  @!P2 IMAD.MOV.U32 R27, RZ, RZ, R35 ;  /* 0x000000ffff1ba224 */ /* 0x000fe400078e0023 */
[-C--:B------:R-:W-:Y:S02]  /*1400*/  @!P3 IMAD R18, R21, R20.reuse, RZ ;  /* 0x000000141512b224 */ /* 0x080fe400078e02ff */
[----:B------:R-:W-:Y:S02]  /*1410*/  @!P2 IMAD R28, R19, R20, RZ ;  /* 0x00000014131ca224 */ /* 0x000fe400078e02ff */
[----:B------:R-:W-:-:S04]  /*1420*/  @!P2 IMAD.WIDE.U32 R26, R20, R17, R26 ;  /* 0x00000011141aa225 */ /* 0x000fc800078e001a */
[----:B------:R-:W-:Y:S01]  /*1430*/  @!P3 IMAD.WIDE.U32 R34, R20, R9, R34 ;  /* 0x000000091422b225 */ /* 0x000fe200078e0022 */
[----:B------:R-:W-:-:S03]  /*1440*/  @!P2 LEA R30, P0, R26, c[0x0][0x208], 0x2 ;  /* 0x000082001a1eaa11 */ /* 0x000fc600078010ff */
[-C--:B------:R-:W-:Y:S01]  /*1450*/  @!P3 IMAD R18, R9, R5.reuse, R18 ;  /* 0x000000050912b224 */ /* 0x080fe200078e0212 */
[----:B------:R-:W-:Y:S01]  /*1460*/  @!P3 LEA R32, P1, R34, c[0x0][0x208], 0x2 ;  /* 0x000082002220ba11 */ /* 0x000fe200078210ff */
[----:B------:R-:W-:Y:S02]  /*1470*/  @!P2 IMAD R17, R17, R5, R28 ;  /* 0x000000051111a224 */ /* 0x000fe400078e021c */
[----:B------:R-:W-:Y:S02]  /*1480*/  @!P3 IMAD.IADD R18, R35, 0x1, R18 ;  /* 0x000000012312b824 */ /* 0x000fe400078e0212 */
[----:B------:R-:W-:-:S03]  /*1490*/  @!P2 IMAD.IADD R17, R27, 0x1, R17 ;  /* 0x000000011b11a824 */ /* 0x000fc600078e0211 */
[----:B------:R-:W-:Y:S01]  /*14a0*/  @!P3 LEA.HI.X R33, R34, c[0x0][0x20c], R18, 0x2, P1 ;  /* 0x000083002221ba11 */ /* 0x000fe200008f1412 */
[----:B------:R-:W-:Y:S01]  /*14b0*/  IMAD.MOV.U32 R18, RZ, RZ, -0x800000 ;  /* 0xff800000ff127424 */ /* 0x000fe200078e00ff */
[----:B------:R-:W-:Y:S01]  /*14c0*/  @!P2 LEA.HI.X R31, R26, c[0x0][0x20c], R17, 0x2, P0 ;  /* 0x000083001a1faa11 */ /* 0x000fe200000f1411 */
[----:B------:R-:W-:-:S04]  /*14d0*/  IMAD.MOV.U32 R17, RZ, RZ, -0x800000 ;  /* 0xff800000ff117424 */ /* 0x000fc800078e00ff */
[----:B------:R0:W2:Y:S04]  /*14e0*/  @!P3 LDG.E R18, [R32.64] ;  /* 0x0000000a2012b981 */ /* 0x0000a8000c1e1900 */
[----:B------:R1:W3:Y:S01]  /*14f0*/  @!P2 LDG.E R17, [R30.64] ;  /* 0x0000000a1e11a981 */ /* 0x0002e2000c1e1900 */
[C---:B------:R-:W-:Y:S01]  /*1500*/  ISETP.GT.AND P0, PT, R8.reuse, 0xff, PT ;  /* 0x000000ff0800780c */ /* 0x040fe20003f04270 */
[----:B------:R-:W-:Y:S01]  /*1510*/  IMAD R24, R9, 0x5, R24 ;  /* 0x0000000509187824 */ /* 0x000fe200078e0218 */
[----:B------:R-:W-:Y:S01]  /*1520*/  ISETP.GT.AND P2, PT, R8, 0x7f, PT ;  /* 0x0000007f0800780c */ /* 0x000fe20003f44270 */
[----:B------:R-:W-:Y:S01]  /*1530*/  IMAD.MOV.U32 R34, RZ, RZ, -0x800000 ;  /* 0xff800000ff227424 */ /* 0x000fe200078e00ff */
[----:B------:R-:W-:Y:S01]  /*1540*/  LEA.HI R11, R11, R8, RZ, 0x5 ;  /* 0x000000080b0b7211 */ /* 0x000fe200078f28ff */
[----:B------:R-:W-:Y:S01]  /*1550*/  ULDC.U8 UR4, c[0x0][0x329] ;  /* 0x0000ca4000047ab9 */ /* 0x000fe20000000000 */
[----:B------:R-:W-:Y:S01]  /*1560*/  IABS R9, c[0x0][0x214] ;  /* 0x0000850000097a13 */ /* 0x000fe20000000000 */
[----:B------:R-:W-:Y:S01]  /*1570*/  BSSY B1, `(.L_x_60) ;  /* 0x000025f000017945 */ /* 0x000fe20003800000 */
[----:B------:R-:W-:-:S02]  /*1580*/  LOP3.LUT R19, R11, 0xffffffe0, RZ, 0xc0, !PT ;  /* 0xffffffe00b137812 */ /* 0x000fc400078ec0ff */
[----:B------:R-:W-:Y:S01]  /*1590*/  SHF.R.S32.HI R11, RZ, 0x5, R11 ;  /* 0x00000005ff0b7819 */ /* 0x000fe2000001140b */
[----:B------:R-:W1:Y:S01]  /*15a0*/  I2F.RP R25, R9 ;  /* 0x0000000900197306 */ /* 0x000e620000209400 */
[----:B------:R-:W-:Y:S01]  /*15b0*/  ISETP.GT.AND P4, PT, R2, RZ, PT ;  /* 0x000000ff0200720c */ /* 0x000fe20003f84270 */
[----:B------:R-:W-:-:S04]  /*15c0*/  IMAD.IADD R36, R8, 0x1, -R19 ;  /* 0x0000000108247824 */ /* 0x000fc800078e0a13 */
[----:B------:R-:W-:Y:S02]  /*15d0*/  IMAD R27, R36, 0x5, R11 ;  /* 0x00000005241b7824 */ /* 0x000fe400078e020b */
[----:B0-----:R-:W-:Y:S01]  /*15e0*/  IMAD.MOV.U32 R33, RZ, RZ, -0x800000 ;  /* 0xff800000ff217424 */ /* 0x001fe200078e00ff */
[----:B-1----:R-:W0:Y:S02]  /*15f0*/  MUFU.RCP R30, R25 ;  /* 0x00000019001e7308 */ /* 0x002e240000001000 */
[----:B0-----:R-:W-:-:S06]  /*1600*/  IADD3 R30, R30, 0xffffffe, RZ ;  /* 0x0ffffffe1e1e7810 */ /* 0x001fcc0007ffe0ff */
[----:B------:R0:W1:Y:S02]  /*1610*/  F2I.FTZ.U32.TRUNC.NTZ R31, R30 ;  /* 0x0000001e001f7305 */ /* 0x000064000021f000 */
[----:B0-----:R-:W-:Y:S01]  /*1620*/  IMAD.MOV.U32 R30, RZ, RZ, RZ ;  /* 0x000000ffff1e7224 */ /* 0x001fe200078e00ff */
[----:B--2---:R1:W-:Y:S04]  /*1630*/  @!P0 STS [R24.X4], R18 ;  /* 0x0000001218008388 */ /* 0x0043e80000004800 */
[----:B---3--:R0:W-:Y:S04]  /*1640*/  @!P2 STS [R24.X4+0x280], R17 ;  /* 0x000280111800a388 */ /* 0x0081e80000004800 */
[----:B------:R-:W-:Y:S01]  /*1650*/  BAR.SYNC.DEFER_BLOCKING 0x0 ;  /* 0x0000000000007b1d */ /* 0x000fe20000010000 */
[----:B-1----:R-:W-:-:S04]  /*1660*/  IMAD.MOV R18, RZ, RZ, -R31 ;  /* 0x000000ffff127224 */ /* 0x002fc800078e0a1f */
[----:B------:R-:W-:Y:S01]  /*1670*/  IMAD R18, R18, R9, RZ ;  /* 0x0000000912127224 */ /* 0x000fe200078e02ff */
[----:B0-----:R-:W-:Y:S01]  /*1680*/  IABS R17, R7 ;  /* 0x0000000700117213 */ /* 0x001fe20000000000 */
[----:B------:R-:W-:Y:S02]  /*1690*/  @!P2 LDS R34, [R27.X4] ;  /* 0x000000001b22a984 */ /* 0x000fe40000004800 */
[----:B------:R-:W-:Y:S01]  /*16a0*/  IMAD.HI.U32 R18, R31, R18, R30 ;  /* 0x000000121f127227 */ /* 0x000fe200078e001e */
[----:B------:R-:W-:Y:S01]  /*16b0*/  LOP3.LUT R7, R7, c[0x0][0x214], RZ, 0x3c, !PT ;  /* 0x0000850007077a12 */ /* 0x000fe200078e3cff */
[----:B------:R-:W0:Y:S04]  /*16c0*/  @!P2 LDS R33, [R27.X4+0x280] ;  /* 0x000280001b21a984 */ /* 0x000e280000004800 */
[----:B------:R-:W-:Y:S01]  /*16d0*/  IMAD.HI.U32 R18, R18, R17, RZ ;  /* 0x0000001112127227 */ /* 0x000fe200078e00ff */
[----:B0-----:R-:W-:-:S05]  /*16e0*/  FMNMX.FTZ R28, R34, R33, !PT ;  /* 0x00000021221c7209 */ /* 0x001fca0007810000 */
[----:B------:R-:W0:Y:S02]  /*16f0*/  SHFL.BFLY PT, R19, R28, 0x10, 0x1f ;  /* 0x0e001f001c137f89 */ /* 0x000e2400000e0000 */
[----:B0-----:R-:W-:-:S05]  /*1700*/  FMNMX.FTZ R19, R28, R19, !PT ;  /* 0x000000131c137209 */ /* 0x001fca0007810000 */
[----:B------:R-:W0:Y:S02]  /*1710*/  SHFL.BFLY PT, R26, R19, 0x8, 0x1f ;  /* 0x0d001f00131a7f89 */ /* 0x000e2400000e0000 */
[----:B0-----:R-:W-:-:S05]  /*1720*/  FMNMX.FTZ R26, R19, R26, !PT ;  /* 0x0000001a131a7209 */ /* 0x001fca0007810000 */
[----:B------:R-:W0:Y:S02]  /*1730*/  SHFL.BFLY PT, R21, R26, 0x4, 0x1f ;  /* 0x0c801f001a157f89 */ /* 0x000e2400000e0000 */
[----:B0-----:R-:W-:Y:S01]  /*1740*/  FMNMX.FTZ R21, R26, R21, !PT ;  /* 0x000000151a157209 */ /* 0x001fe20007810000 */
[----:B------:R-:W-:-:S04]  /*1750*/  IMAD.MOV R26, RZ, RZ, -R18 ;  /* 0x000000ffff1a7224 */ /* 0x000fc800078e0a12 */
[----:B------:R-:W0:Y:S01]  /*1760*/  SHFL.BFLY PT, R24, R21, 0x2, 0x1f ;  /* 0x0c401f0015187f89 */ /* 0x000e2200000e0000 */
[----:B------:R-:W-:-:S05]  /*1770*/  IMAD R26, R9, R26, R17 ;  /* 0x0000001a091a7224 */ /* 0x000fca00078e0211 */
[----:B------:R-:W-:-:S13]  /*1780*/  ISETP.GT.U32.AND P0, PT, R9, R26, PT ;  /* 0x0000001a0900720c */ /* 0x000fda0003f04070 */
[----:B------:R-:W-:Y:S01]  /*1790*/  @!P0 IMAD.IADD R26, R26, 0x1, -R9 ;  /* 0x000000011a1a8824 */ /* 0x000fe200078e0a09 */
[----:B------:R-:W-:Y:S02]  /*17a0*/  @!P0 IADD3 R18, R18, 0x1, RZ ;  /* 0x0000000112128810 */ /* 0x000fe40007ffe0ff */
[----:B------:R-:W-:Y:S02]  /*17b0*/  ISETP.NE.AND P0, PT, RZ, c[0x0][0x214], PT ;  /* 0x00008500ff007a0c */ /* 0x000fe40003f05270 */
[----:B0-----:R-:W-:Y:S02]  /*17c0*/  FMNMX.FTZ R24, R21, R24, !PT ;  /* 0x0000001815187209 */ /* 0x001fe40007810000 */
[----:B------:R-:W-:-:S03]  /*17d0*/  ISETP.GE.U32.AND P3, PT, R26, R9, PT ;  /* 0x000000091a00720c */ /* 0x000fc60003f66070 */
[----:B------:R-:W0:Y:S10]  /*17e0*/  SHFL.BFLY PT, R19, R24, 0x1, 0x1f ;  /* 0x0c201f0018137f89 */ /* 0x000e3400000e0000 */
[----:B------:R-:W-:-:S02]  /*17f0*/  @P3 IADD3 R18, R18, 0x1, RZ ;  /* 0x0000000112123810 */ /* 0x000fc40007ffe0ff */
[----:B0-----:R-:W-:-:S04]  /*1800*/  FMNMX.FTZ R19, R24, R19, !PT ;  /* 0x0000001318137209 */ /* 0x001fc80007810000 */
[----:B------:R-:W-:-:S04]  /*1810*/  FSETP.NEU.FTZ.AND P1, PT, R19, -INF , PT ;  /* 0xff8000001300780b */ /* 0x000fc80003f3d000 */
[----:B------:R-:W-:Y:S02]  /*1820*/  FSEL R17, R19, RZ, P1 ;  /* 0x000000ff13117208 */ /* 0x000fe40000800000 */
[----:B------:R-:W-:Y:S02]  /*1830*/  ISETP.GE.AND P1, PT, R7, RZ, PT ;  /* 0x000000ff0700720c */ /* 0x000fe40003f26270 */
[----:B------:R-:W-:Y:S01]  /*1840*/  LEA.HI.SX32 R7, R2, 0x1, 0x1 ;  /* 0x0000000102077811 */ /* 0x000fe200078f0aff */
[C---:B------:R-:W-:Y:S02]  /*1850*/  FADD.FTZ R19, -R17.reuse, R34 ;  /* 0x0000002211137221 */ /* 0x040fe40000010100 */
[----:B------:R-:W-:Y:S02]  /*1860*/  FADD.FTZ R9, -R17, R33 ;  /* 0x0000002111097221 */ /* 0x000fe40000010100 */
[----:B------:R-:W-:Y:S02]  /*1870*/  FMUL.FTZ R19, R19, 1.4426950216293334961 ;  /* 0x3fb8aa3b13137820 */ /* 0x000fe40000410000 */
[----:B------:R-:W-:Y:S01]  /*1880*/  FMUL.FTZ R24, R9, 1.4426950216293334961 ;  /* 0x3fb8aa3b09187820 */ /* 0x000fe20000410000 */
[----:B------:R-:W-:-:S03]  /*1890*/  SHF.R.S32.HI R9, RZ, 0x1f, R2 ;  /* 0x0000001fff097819 */ /* 0x000fc60000011402 */
[----:B------:R-:W-:Y:S01]  /*18a0*/  MUFU.EX2 R19, R19 ;  /* 0x0000001300137308 */ /* 0x000fe20000000800 */
[----:B------:R-:W-:Y:S01]  /*18b0*/  @!P1 IMAD.MOV R18, RZ, RZ, -R18 ;  /* 0x000000ffff129224 */ /* 0x000fe200078e0a12 */
[----:B------:R-:W-:Y:S01]  /*18c0*/  @!P0 LOP3.LUT R18, RZ, c[0x0][0x214], RZ, 0x33, !PT ;  /* 0x00008500ff128a12 */ /* 0x000fe200078e33ff */
[----:B------:R-:W-:-:S04]  /*18d0*/  @!P4 IMAD.MOV R7, RZ, RZ, R9 ;  /* 0x000000ffff07c224 */ /* 0x000fc800078e0209 */
[----:B------:R-:W-:Y:S01]  /*18e0*/  IMAD R2, R7, R18, RZ ;  /* 0x0000001207027224 */ /* 0x000fe200078e02ff */
[----:B------:R-:W0:Y:S01]  /*18f0*/  MUFU.EX2 R24, R24 ;  /* 0x0000001800187308 */ /* 0x000e220000000800 */
[----:B------:R-:W-:-:S03]  /*1900*/  IABS R7, c[0x0][0x1c0] ;  /* 0x0000700000077a13 */ /* 0x000fc60000000000 */
[-C--:B------:R-:W-:Y:S02]  /*1910*/  IABS R9, R2.reuse ;  /* 0x0000000200097213 */ /* 0x080fe40000000000 */
[----:B------:R-:W-:Y:S02]  /*1920*/  IABS R28, R2 ;  /* 0x00000002001c7213 */ /* 0x000fe40000000000 */
[----:B------:R-:W1:Y:S01]  /*1930*/  I2F.RP R21, R9 ;  /* 0x0000000900157306 */ /* 0x000e620000209400 */
[----:B------:R-:W-:Y:S02]  /*1940*/  ISETP.NE.AND P6, PT, R2, RZ, PT ;  /* 0x000000ff0200720c */ /* 0x000fe40003fc5270 */
[----:B------:R-:W-:Y:S02]  /*1950*/  IMAD.MOV R28, RZ, RZ, -R28 ;  /* 0x000000ffff1c7224 */ /* 0x000fe400078e0a1c */
[----:B0-----:R-:W-:-:S03]  /*1960*/  FADD.FTZ R31, R19, R24 ;  /* 0x00000018131f7221 */ /* 0x001fc60000010000 */
[----:B------:R-:W0:Y:S01]  /*1970*/  I2F.U32.RP R25, R7 ;  /* 0x0000000700197306 */ /* 0x000e220000209000 */
[----:B------:R-:W-:Y:S01]  /*1980*/  IMAD.IADD R24, R6, 0x1, R9 ;  /* 0x0000000106187824 */ /* 0x000fe200078e0209 */
[----:B------:R-:W2:Y:S06]  /*1990*/  SHFL.BFLY PT, R18, R31, 0x10, 0x1f ;  /* 0x0e001f001f127f89 */ /* 0x000eac00000e0000 */
[----:B-1----:R-:W1:Y:S08]  /*19a0*/  MUFU.RCP R21, R21 ;  /* 0x0000001500157308 */ /* 0x002e700000001000 */
[----:B0-----:R-:W0:Y:S01]  /*19b0*/  MUFU.RCP R38, R25 ;  /* 0x0000001900267308 */ /* 0x001e220000001000 */
[----:B-1----:R-:W-:-:S02]  /*19c0*/  IADD3 R42, R21, 0xffffffe, RZ ;  /* 0x0ffffffe152a7810 */ /* 0x002fc40007ffe0ff */
[----:B------:R-:W-:Y:S01]  /*19d0*/  IABS R21, R24 ;  /* 0x0000001800157213 */ /* 0x000fe20000000000 */
[----:B--2---:R-:W-:-:S04]  /*19e0*/  FADD.FTZ R18, R31, R18 ;  /* 0x000000121f127221 */ /* 0x004fc80000010000 */
[----:B------:R-:W1:Y:S01]  /*19f0*/  F2I.FTZ.U32.TRUNC.NTZ R43, R42 ;  /* 0x0000002a002b7305 */ /* 0x000e62000021f000 */
[----:B0-----:R-:W-:Y:S01]  /*1a00*/  IADD3 R38, R38, 0xffffffe, RZ ;  /* 0x0ffffffe26267810 */ /* 0x001fe20007ffe0ff */
[----:B------:R-:W0:Y:S06]  /*1a10*/  SHFL.BFLY PT, R19, R18, 0x8, 0x1f ;  /* 0x0d001f0012137f89 */ /* 0x000e2c00000e0000 */
[----:B------:R-:W2:Y:S01]  /*1a20*/  F2I.FTZ.U32.TRUNC.NTZ R39, R38 ;  /* 0x0000002600277305 */ /* 0x000ea2000021f000 */
[----:B-1----:R-:W-:Y:S02]  /*1a30*/  IMAD.MOV R30, RZ, RZ, -R43 ;  /* 0x000000ffff1e7224 */ /* 0x002fe400078e0a2b */
[----:B------:R-:W-:-:S02]  /*1a40*/  IMAD.MOV.U32 R42, RZ, RZ, RZ ;  /* 0x000000ffff2a7224 */ /* 0x000fc400078e00ff */
[----:B------:R-:W-:-:S04]  /*1a50*/  IMAD R30, R30, R9, RZ ;  /* 0x000000091e1e7224 */ /* 0x000fc800078e02ff */
[----:B------:R-:W-:-:S04]  /*1a60*/  IMAD.HI.U32 R30, R43, R30, R42 ;  /* 0x0000001e2b1e7227 */ /* 0x000fc800078e002a */
[----:B0-----:R-:W-:Y:S01]  /*1a70*/  FADD.FTZ R19, R18, R19 ;  /* 0x0000001312137221 */ /* 0x001fe20000010000 */
[----:B------:R-:W-:Y:S01]  /*1a80*/  IABS R18, c[0x0][0x1c0] ;  /* 0x0000700000127a13 */ /* 0x000fe20000000000 */
[----:B--2---:R-:W-:Y:S02]  /*1a90*/  IMAD.MOV R6, RZ, RZ, -R39 ;  /* 0x000000ffff067224 */ /* 0x004fe400078e0a27 */
[----:B------:R-:W-:Y:S01]  /*1aa0*/  IMAD.HI.U32 R30, R30, R21, RZ ;  /* 0x000000151e1e7227 */ /* 0x000fe200078e00ff */
[----:B------:R-:W0:Y:S03]  /*1ab0*/  SHFL.BFLY PT, R26, R19, 0x4, 0x1f ;  /* 0x0c801f00131a7f89 */ /* 0x000e2600000e0000 */
[----:B------:R-:W-:Y:S02]  /*1ac0*/  IMAD R28, R30, R28, R21 ;  /* 0x0000001c1e1c7224 */ /* 0x000fe400078e0215 */
[----:B------:R-:W-:-:S02]  /*1ad0*/  IMAD.MOV.U32 R38, RZ, RZ, RZ ;  /* 0x000000ffff267224 */ /* 0x000fc400078e00ff */
[----:B------:R-:W-:Y:S01]  /*1ae0*/  IMAD.MOV R18, RZ, RZ, -R18 ;  /* 0x000000ffff127224 */ /* 0x000fe200078e0a12 */
[----:B------:R-:W-:-:S13]  /*1af0*/  ISETP.GT.U32.AND P3, PT, R9, R28, PT ;  /* 0x0000001c0900720c */ /* 0x000fda0003f64070 */
[----:B------:R-:W-:Y:S01]  /*1b00*/  @!P3 IMAD.IADD R28, R28, 0x1, -R9 ;  /* 0x000000011c1cb824 */ /* 0x000fe200078e0a09 */
[----:B------:R-:W-:Y:S01]  /*1b10*/  @!P3 IADD3 R30, R30, 0x1, RZ ;  /* 0x000000011e1eb810 */ /* 0x000fe20007ffe0ff */
[----:B0-----:R-:W-:Y:S02]  /*1b20*/  FADD.FTZ R26, R19, R26 ;  /* 0x0000001a131a7221 */ /* 0x001fe40000010000 */
[----:B------:R-:W-:Y:S01]  /*1b30*/  IMAD R19, R6, R7, RZ ;  /* 0x0000000706137224 */ /* 0x000fe200078e02ff */
[----:B------:R-:W-:Y:S02]  /*1b40*/  IABS R6, R4 ;  /* 0x0000000400067213 */ /* 0x000fe40000000000 */
[----:B------:R-:W0:Y:S01]  /*1b50*/  SHFL.BFLY PT, R25, R26, 0x2, 0x1f ;  /* 0x0c401f001a197f89 */ /* 0x000e2200000e0000 */
[----:B------:R-:W-:Y:S01]  /*1b60*/  IMAD.HI.U32 R38, R39, R19, R38 ;  /* 0x0000001327267227 */ /* 0x000fe200078e0026 */
[----:B------:R-:W-:Y:S02]  /*1b70*/  ISETP.GE.U32.AND P4, PT, R28, R9, PT ;  /* 0x000000091c00720c */ /* 0x000fe40003f86070 */
[----:B------:R-:W-:-:S03]  /*1b80*/  LOP3.LUT R4, R4, c[0x0][0x1c0], RZ, 0x3c, !PT ;  /* 0x0000700004047a12 */ /* 0x000fc600078e3cff */
[----:B------:R-:W-:-:S04]  /*1b90*/  IMAD.HI.U32 R19, R38, R6, RZ ;  /* 0x0000000626137227 */ /* 0x000fc800078e00ff */
[----:B------:R-:W-:-:S04]  /*1ba0*/  IMAD.HI.U32 R38, R38, R21, RZ ;  /* 0x0000001526267227 */ /* 0x000fc800078e00ff */
[-C--:B------:R-:W-:Y:S01]  /*1bb0*/  IMAD R6, R19, R18.reuse, R6 ;  /* 0x0000001213067224 */ /* 0x080fe200078e0206 */
[----:B------:R-:W-:Y:S01]  /*1bc0*/  @P4 IADD3 R30, R30, 0x1, RZ ;  /* 0x000000011e1e4810 */ /* 0x000fe20007ffe0ff */
[----:B------:R-:W-:Y:S01]  /*1bd0*/  IMAD R18, R38, R18, R21 ;  /* 0x0000001226127224 */ /* 0x000fe200078e0215 */
[----:B------:R-:W-:Y:S02]  /*1be0*/  LOP3.LUT R21, R24, R9, RZ, 0x3c, !PT ;  /* 0x0000000918157212 */ /* 0x000fe400078e3cff */
[----:B------:R-:W-:Y:S02]  /*1bf0*/  ISETP.GT.U32.AND P0, PT, R7, R6, PT ;  /* 0x000000060700720c */ /* 0x000fe40003f04070 */
[----:B------:R-:W-:Y:S01]  /*1c00*/  ISETP.GE.AND P5, PT, R21, RZ, PT ;  /* 0x000000ff1500720c */ /* 0x000fe20003fa6270 */
[----:B0-----:R-:W-:Y:S01]  /*1c10*/  FADD.FTZ R26, R26, R25 ;  /* 0x000000191a1a7221 */ /* 0x001fe20000010000 */
[----:B------:R-:W-:Y:S02]  /*1c20*/  ISETP.GT.U32.AND P1, PT, R7, R18, PT ;  /* 0x000000120700720c */ /* 0x000fe40003f24070 */
[----:B------:R-:W-:-:S02]  /*1c30*/  ISETP.GT.AND P4, PT, R3, RZ, PT ;  /* 0x000000ff0300720c */ /* 0x000fc40003f84270 */
[----:B------:R-:W0:Y:S01]  /*1c40*/  SHFL.BFLY PT, R21, R26, 0x1, 0x1f ;  /* 0x0c201f001a157f89 */ /* 0x000e2200000e0000 */
[----:B------:R-:W-:-:S04]  /*1c50*/  LOP3.LUT R24, R24, c[0x0][0x1c0], RZ, 0x3c, !PT ;  /* 0x0000700018187a12 */ /* 0x000fc800078e3cff */
[--C-:B------:R-:W-:Y:S01]  /*1c60*/  @!P0 IMAD.IADD R6, R6, 0x1, -R7.reuse ;  /* 0x0000000106068824 */ /* 0x100fe200078e0a07 */
[----:B------:R-:W-:Y:S01]  /*1c70*/  @!P0 IADD3 R19, R19, 0x1, RZ ;  /* 0x0000000113138810 */ /* 0x000fe20007ffe0ff */
[----:B------:R-:W-:Y:S01]  /*1c80*/  @!P5 IMAD.MOV R30, RZ, RZ, -R30 ;  /* 0x000000ffff1ed224 */ /* 0x000fe200078e0a1e */
[----:B------:R-:W-:Y:S01]  /*1c90*/  ISETP.GE.AND P0, PT, R4, RZ, PT ;  /* 0x000000ff0400720c */ /* 0x000fe20003f06270 */
[----:B------:R-:W-:Y:S01]  /*1ca0*/  IMAD.MOV.U32 R4, RZ, RZ, c[0x0][0x214] ;  /* 0x00008500ff047624 */ /* 0x000fe200078e00ff */
[-C--:B------:R-:W-:Y:S01]  /*1cb0*/  ISETP.GE.U32.AND P3, PT, R6, R7.reuse, PT ;  /* 0x000000070600720c */ /* 0x080fe20003f66070 */
[----:B------:R-:W-:Y:S01]  /*1cc0*/  @!P1 IMAD.IADD R18, R18, 0x1, -R7 ;  /* 0x0000000112129824 */ /* 0x000fe200078e0a07 */
[----:B------:R-:W-:Y:S02]  /*1cd0*/  SHF.R.S32.HI R6, RZ, 0x1f, R3 ;  /* 0x0000001fff067819 */ /* 0x000fe40000011403 */
[----:B------:R-:W-:Y:S02]  /*1ce0*/  @!P1 IADD3 R38, R38, 0x1, RZ ;  /* 0x0000000126269810 */ /* 0x000fe40007ffe0ff */
[----:B------:R-:W-:-:S02]  /*1cf0*/  ISETP.GE.U32.AND P5, PT, R18, R7, PT ;  /* 0x000000071200720c */ /* 0x000fc40003fa6070 */
[----:B------:R-:W-:Y:S01]  /*1d00*/  LEA.HI.SX32 R7, R3, 0x1, 0x1 ;  /* 0x0000000103077811 */ /* 0x000fe200078f0aff */
[----:B------:R-:W-:Y:S01]  /*1d10*/  @!P4 IMAD.MOV R7, RZ, RZ, R6 ;  /* 0x000000ffff07c224 */ /* 0x000fe200078e0206 */
[----:B------:R-:W-:Y:S02]  /*1d20*/  ISETP.GE.AND P1, PT, R24, RZ, PT ;  /* 0x000000ff1800720c */ /* 0x000fe40003f26270 */
[----:B------:R-:W-:Y:S02]  /*1d30*/  LOP3.LUT R6, RZ, c[0x0][0x1c0], RZ, 0x33, !PT ;  /* 0x00007000ff067a12 */ /* 0x000fe400078e33ff */
[----:B------:R-:W-:Y:S01]  /*1d40*/  @P3 IADD3 R19, R19, 0x1, RZ ;  /* 0x0000000113133810 */ /* 0x000fe20007ffe0ff */
[----:B0-----:R-:W-:Y:S01]  /*1d50*/  FADD.FTZ R21, R26, R21 ;  /* 0x000000151a157221 */ /* 0x001fe20000010000 */
[----:B------:R-:W-:Y:S02]  /*1d60*/  ISETP.NE.AND P3, PT, RZ, UR4, PT ;  /* 0x00000004ff007c0c */ /* 0x000fe4000bf65270 */
[----:B------:R-:W-:Y:S01]  /*1d70*/  @!P6 LOP3.LUT R30, RZ, R9, RZ, 0x33, !PT ;  /* 0x00000009ff1ee212 */ /* 0x000fe200078e33ff */
[----:B------:R-:W-:Y:S01]  /*1d80*/  @!P0 IMAD.MOV R19, RZ, RZ, -R19 ;  /* 0x000000ffff138224 */ /* 0x000fe200078e0a13 */
[----:B------:R-:W-:-:S02]  /*1d90*/  FSETP.NE.FTZ.AND P4, PT, R21, RZ, PT ;  /* 0x000000ff1500720b */ /* 0x000fc40003f95000 */
[----:B------:R-:W-:Y:S02]  /*1da0*/  @P5 IADD3 R38, R38, 0x1, RZ ;  /* 0x0000000126265810 */ /* 0x000fe40007ffe0ff */
[----:B------:R-:W-:Y:S02]  /*1db0*/  LOP3.LUT P5, RZ, R8, 0x1f, RZ, 0xc0, !PT ;  /* 0x0000001f08ff7812 */ /* 0x000fe400078ac0ff */
[----:B------:R-:W-:Y:S01]  /*1dc0*/  ISETP.GT.AND P0, PT, R2, RZ, PT ;  /* 0x000000ff0200720c */ /* 0x000fe20003f04270 */
[----:B------:R-:W-:Y:S01]  /*1dd0*/  @!P1 IMAD.MOV R38, RZ, RZ, -R38 ;  /* 0x000000ffff269224 */ /* 0x000fe200078e0a26 */
[----:B------:R-:W-:Y:S02]  /*1de0*/  ISETP.GT.OR P5, PT, R8, 0x7f, P5 ;  /* 0x0000007f0800780c */ /* 0x000fe40002fa4670 */
[----:B------:R-:W-:Y:S02]  /*1df0*/  SEL R8, R4, 0x1, !P3 ;  /* 0x0000000104087807 */ /* 0x000fe40005800000 */
[----:B------:R-:W-:Y:S01]  /*1e00*/  ISETP.NE.AND P1, PT, RZ, c[0x0][0x1c0], PT ;  /* 0x00007000ff007a0c */ /* 0x000fe20003f25270 */
[----:B------:R-:W0:Y:S01]  /*1e10*/  @P4 MUFU.LG2 R4, R21 ;  /* 0x0000001500044308 */ /* 0x000e220000000c00 */
[----:B------:R-:W-:-:S02]  /*1e20*/  SHF.R.S32.HI R18, RZ, 0x1f, R2 ;  /* 0x0000001fff127819 */ /* 0x000fc40000011402 */
[C---:B------:R-:W-:Y:S02]  /*1e30*/  SEL R25, R6.reuse, R19, !P1 ;  /* 0x0000001306197207 */ /* 0x040fe40004800000 */
[----:B------:R-:W-:Y:S02]  /*1e40*/  SEL R31, R6, R38, !P1 ;  /* 0x00000026061f7207 */ /* 0x000fe40004800000 */
[----:B------:R-:W-:Y:S01]  /*1e50*/  ISETP.LT.U32.AND P1, PT, R22, R30, PT ;  /* 0x0000001e1600720c */ /* 0x000fe20003f21070 */
[-C--:B------:R-:W-:Y:S01]  /*1e60*/  IMAD R6, R25, R8.reuse, RZ ;  /* 0x0000000819067224 */ /* 0x080fe200078e02ff */
[----:B------:R-:W-:Y:S01]  /*1e70*/  SHF.R.S32.HI R19, RZ, 0x1f, R30 ;  /* 0x0000001fff137819 */ /* 0x000fe2000001141e */
[----:B------:R-:W-:Y:S01]  /*1e80*/  IMAD R8, R31, R8, RZ ;  /* 0x000000081f087224 */ /* 0x000fe200078e02ff */
[----:B------:R-:W-:Y:S01]  /*1e90*/  LEA.HI.SX32 R9, R2, 0x1, 0x1 ;  /* 0x0000000102097811 */ /* 0x000fe200078f0aff */
[----:B------:R-:W-:Y:S01]  /*1ea0*/  @!P0 IMAD.MOV R9, RZ, RZ, R18 ;  /* 0x000000ffff098224 */ /* 0x000fe200078e0212 */
[----:B------:R-:W-:Y:S01]  /*1eb0*/  ISETP.LT.AND.EX P1, PT, R23, R19, PT, P1 ;  /* 0x000000131700720c */ /* 0x000fe20003f21310 */
[----:B------:R-:W-:-:S02]  /*1ec0*/  IMAD R7, R7, R6, RZ ;  /* 0x0000000607077224 */ /* 0x000fc400078e02ff */
[----:B------:R-:W-:Y:S02]  /*1ed0*/  IMAD.MOV.U32 R31, RZ, RZ, 0x7f800000 ;  /* 0x7f800000ff1f7424 */ /* 0x000fe400078e00ff */
[----:B------:R-:W-:Y:S01]  /*1ee0*/  IMAD R6, R8, R9, RZ ;  /* 0x0000000908067224 */ /* 0x000fe200078e02ff */
[----:B------:R-:W-:Y:S01]  /*1ef0*/  SEL R9, R22, R30, P1 ;  /* 0x0000001e16097207 */ /* 0x000fe20000800000 */
[----:B0-----:R-:W-:Y:S01]  /*1f00*/  @P4 FFMA.FTZ R31, R4, 0.69314718246459960938, R17 ;  /* 0x3f317218041f4823 */ /* 0x001fe20000010011 */
        /* <DEDUP_REMOVED lines=38> */
[----:B------:R-:W-:Y:S05]  /*2170*/  CALL.REL.NOINC `($__internal_1_$__cuda_sm20_div_s64) ;  /* 0x000023e000007944 */ /* 0x000fea0003c00000 */
        /* <DEDUP_REMOVED lines=10> */
.L_x_64:
        /* <DEDUP_REMOVED lines=22> */
.L_x_65:
[----:B------:R-:W-:Y:S05]  /*2380*/  BSYNC B0 ;  /* 0x0000000000007941 */ /* 0x000fea0003800000 */
.L_x_63:
[----:B------:R-:W-:Y:S01]  /*2390*/  LOP3.LUT R19, R17, R0, RZ, 0xfc, !PT ;  /* 0x0000000011137212 */ /* 0x000fe200078efcff */
[----:B------:R-:W-:Y:S03]  /*23a0*/  BSSY B0, `(.L_x_66) ;  /* 0x0000028000007945 */ /* 0x000fe60003800000 */
[----:B------:R-:W-:-:S13]  /*23b0*/  ISETP.NE.U32.AND P0, PT, R19, RZ, PT ;  /* 0x000000ff1300720c */ /* 0x000fda0003f05070 */
[----:B------:R-:W-:Y:S05]  /*23c0*/  @!P0 BRA `(.L_x_67) ;  /* 0x000000f000008947 */ /* 0x000fea0003800000 */
[----:B------:R-:W-:Y:S01]  /*23d0*/  IMAD.MOV.U32 R28, RZ, RZ, R29 ;  /* 0x000000ffff1c7224 */ /* 0x000fe200078e001d */
[----:B------:R-:W-:Y:S02]  /*23e0*/  MOV R25, R0 ;  /* 0x0000000000197202 */ /* 0x000fe40000000f00 */
[----:B------:R-:W-:Y:S02]  /*23f0*/  MOV R26, 0x2410 ;  /* 0x00002410001a7802 */ /* 0x000fe40000000f00 */
[----:B------:R-:W-:Y:S05]  /*2400*/  CALL.REL.NOINC `($__internal_1_$__cuda_sm20_div_s64) ;  /* 0x0000215000007944 */ /* 0x000fea0003c00000 */
[----:B------:R-:W-:Y:S01]  /*2410*/  IADD3 R19, P0, RZ, -R22, RZ ;  /* 0x80000016ff137210 */ /* 0x000fe20007f1e0ff */
[----:B------:R-:W-:Y:S01]  /*2420*/  IMAD.MOV.U32 R43, RZ, RZ, R23 ;  /* 0x000000ffff2b7224 */ /* 0x000fe200078e0017 */
[----:B------:R-:W-:Y:S02]  /*2430*/  MOV R38, R18 ;  /* 0x0000001200267202 */ /* 0x000fe40000000f00 */
[----:B------:R-:W-:Y:S02]  /*2440*/  IADD3.X R24, RZ, ~R23, RZ, P0, !PT ;  /* 0x80000017ff187210 */ /* 0x000fe400007fe4ff */
[----:B------:R-:W-:Y:S02]  /*2450*/  MOV R39, R17 ;  /* 0x0000001100277202 */ /* 0x000fe40000000f00 */
[----:B------:R-:W-:Y:S01]  /*2460*/  MOV R42, R22 ;  /* 0x00000016002a7202 */ /* 0x000fe20000000f00 */
[----:B------:R-:W-:-:S02]  /*2470*/  IMAD R24, R24, R29, RZ ;  /* 0x0000001d18187224 */ /* 0x000fc400078e02ff */
[----:B------:R-:W-:-:S04]  /*2480*/  IMAD.WIDE.U32 R38, R29, R19, R38 ;  /* 0x000000131d267225 */ /* 0x000fc800078e0026 */
[----:B------:R-:W-:-:S04]  /*2490*/  IMAD R0, R0, R19, R24 ;  /* 0x0000001300007224 */ /* 0x000fc800078e0218 */
[----:B------:R-:W-:Y:S01]  /*24a0*/  IMAD.IADD R0, R39, 0x1, R0 ;  /* 0x0000000127007824 */ /* 0x000fe200078e0200 */
[----:B------:R-:W-:Y:S05]  /*24b0*/  BRA `(.L_x_68) ;  /* 0x0000016000007947 */ /* 0x000fea0003800000 */
.L_x_67:
        /* <DEDUP_REMOVED lines=22> */
.L_x_68:
[----:B------:R-:W-:Y:S05]  /*2620*/  BSYNC B0 ;  /* 0x0000000000007941 */ /* 0x000fea0003800000 */
.L_x_66:
        /* <DEDUP_REMOVED lines=11> */
[----:B------:R-:W-:Y:S05]  /*26e0*/  CALL.REL.NOINC `($__internal_1_$__cuda_sm20_div_s64) ;  /* 0x00001e7000007944 */ /* 0x000fea0003c00000 */
[----:B------:R-:W-:-:S04]  /*26f0*/  IADD3 R17, P0, RZ, -R22, RZ ;  /* 0x80000016ff117210 */ /* 0x000fc80007f1e0ff */
[----:B------:R-:W-:Y:S01]  /*2700*/  IADD3.X R18, RZ, ~R23, RZ, P0, !PT ;  /* 0x80000017ff127210 */ /* 0x000fe200007fe4ff */
[----:B------:R-:W-:-:S04]  /*2710*/  IMAD.WIDE.U32 R42, R5, R17, R42 ;  /* 0x00000011052a7225 */ /* 0x000fc800078e002a */
[----:B------:R-:W-:-:S04]  /*2720*/  IMAD R18, R18, R5, RZ ;  /* 0x0000000512127224 */ /* 0x000fc800078e02ff */
[----:B------:R-:W-:-:S05]  /*2730*/  IMAD R4, R4, R17, R18 ;  /* 0x0000001104047224 */ /* 0x000fca00078e0212 */
[----:B------:R-:W-:Y:S01]  /*2740*/  IADD3 R4, R43, R4, RZ ;  /* 0x000000042b047210 */ /* 0x000fe20007ffe0ff */
[----:B------:R-:W-:Y:S05]  /*2750*/  BRA `(.L_x_71) ;  /* 0x0000016000007947 */ /* 0x000fea0003800000 */
.L_x_70:
        /* <DEDUP_REMOVED lines=22> */
.L_x_71:
[----:B------:R-:W-:Y:S05]  /*28c0*/  BSYNC B0 ;  /* 0x0000000000007941 */ /* 0x000fea0003800000 */
.L_x_69:
[-C--:B------:R-:W-:Y:S01]  /*28d0*/  IMAD R5, R41, R16.reuse, RZ ;  /* 0x0000001029057224 */ /* 0x080fe200078e02ff */
[----:B------:R-:W-:Y:S01]  /*28e0*/  SHF.R.S32.HI R17, RZ, 0x1f, R29 ;  /* 0x0000001fff117819 */ /* 0x000fe2000001141d */
[C---:B------:R-:W-:Y:S01]  /*28f0*/  IMAD.WIDE.U32 R46, R40.reuse, R16, RZ ;  /* 0x00000010282e7225 */ /* 0x040fe200078e00ff */
[----:B------:R-:W-:Y:S01]  /*2900*/  ULDC.U8 UR6, c[0x0][0x329] ;  /* 0x0000ca4000067ab9 */ /* 0x000fe20000000000 */
[----:B------:R-:W-:Y:S01]  /*2910*/  BSSY B0, `(.L_x_72) ;  /* 0x0000046000007945 */ /* 0x000fe20003800000 */
[----:B------:R-:W-:Y:S01]  /*2920*/  UISETP.NE.AND UP0, UPT, UR6, URZ, UPT ;  /* 0x0000003f0600728c */ /* 0x000fe2000bf05270 */
[----:B------:R-:W-:Y:S01]  /*2930*/  IMAD R5, R40, R15, R5 ;  /* 0x0000000f28057224 */ /* 0x000fe200078e0205 */
[----:B------:R-:W-:Y:S01]  /*2940*/  ULDC.64 UR4, c[0x0][0x210] ;  /* 0x0000840000047ab9 */ /* 0x000fe20000000a00 */
[----:B------:R-:W-:Y:S01]  /*2950*/  IMAD R0, R0, R29, RZ ;  /* 0x0000001d00007224 */ /* 0x000fe200078e02ff */
[----:B------:R-:W-:Y:S02]  /*2960*/  UIMAD UR4, UR4, UR5, URZ ;  /* 0x00000005040472a4 */ /* 0x000fe4000f8e023f */
[----:B------:R-:W-:Y:S01]  /*2970*/  IADD3 R5, R47, R5, RZ ;  /* 0x000000052f057210 */ /* 0x000fe20007ffe0ff */
[----:B------:R-:W-:Y:S01]  /*2980*/  IMAD R17, R17, R38, R0 ;  /* 0x0000002611117224 */ /* 0x000fe200078e0200 */
[----:B------:R-:W-:Y:S01]  /*2990*/  USEL UR5, UR5, 0x1, !UP0 ;  /* 0x0000000105057887 */ /* 0x000fe2000c000000 */
[----:B------:R-:W-:Y:S01]  /*29a0*/  IMAD.WIDE.U32 R38, R38, R29, RZ ;  /* 0x0000001d26267225 */ /* 0x000fe200078e00ff */
[----:B------:R-:W-:-:S02]  /*29b0*/  USHF.R.S32.HI UR9, URZ, 0x1f, UR4 ;  /* 0x0000001f3f097899 */ /* 0x000fc40008011404 */
[----:B------:R-:W-:Y:S01]  /*29c0*/  USHF.R.S32.HI UR6, URZ, 0x1f, UR5 ;  /* 0x0000001f3f067899 */ /* 0x000fe20008011405 */
[----:B------:R-:W-:Y:S02]  /*29d0*/  IMAD R18, R5, R14, RZ ;  /* 0x0000000e05127224 */ /* 0x000fe400078e02ff */
[----:B------:R-:W-:Y:S02]  /*29e0*/  IMAD R19, R4, UR4, RZ ;  /* 0x0000000404137c24 */ /* 0x000fe4000f8e02ff */
[----:B------:R-:W-:Y:S02]  /*29f0*/  IMAD R25, R13, R46, R18 ;  /* 0x0000002e0d197224 */ /* 0x000fe400078e0212 */
[----:B------:R-:W-:-:S04]  /*2a00*/  IMAD.WIDE.U32 R46, R46, R14, RZ ;  /* 0x0000000e2e2e7225 */ /* 0x000fc800078e00ff */
[----:B------:R-:W-:Y:S01]  /*2a10*/  IMAD R5, R23, UR5, RZ ;  /* 0x0000000517057c24 */ /* 0x000fe2000f8e02ff */
[----:B------:R-:W-:Y:S01]  /*2a20*/  IADD3 R25, R47, R25, RZ ;  /* 0x000000192f197210 */ /* 0x000fe20007ffe0ff */
[C---:B------:R-:W-:Y:S02]  /*2a30*/  IMAD R19, R42.reuse, UR9, R19 ;  /* 0x000000092a137c24 */ /* 0x040fe4000f8e0213 */
[----:B------:R-:W-:Y:S01]  /*2a40*/  IMAD.WIDE.U32 R42, R42, UR4, RZ ;  /* 0x000000042a2a7c25 */ /* 0x000fe2000f8e00ff */
[----:B------:R-:W-:-:S03]  /*2a50*/  LOP3.LUT R0, R49, R25, RZ, 0xfc, !PT ;  /* 0x0000001931007212 */ /* 0x000fc600078efcff */
[----:B------:R-:W-:Y:S01]  /*2a60*/  IMAD R5, R22, UR6, R5 ;  /* 0x0000000616057c24 */ /* 0x000fe2000f8e0205 */
[----:B------:R-:W-:Y:S01]  /*2a70*/  ISETP.NE.U32.AND P0, PT, R0, RZ, PT ;  /* 0x000000ff0000720c */ /* 0x000fe20003f05070 */
[----:B------:R-:W-:Y:S01]  /*2a80*/  IMAD.WIDE.U32 R40, R22, UR5, RZ ;  /* 0x0000000516287c25 */ /* 0x000fe2000f8e00ff */
[----:B------:R-:W-:Y:S02]  /*2a90*/  IADD3 R0, R39, R17, RZ ;  /* 0x0000001127007210 */ /* 0x000fe40007ffe0ff */
[----:B------:R-:W-:Y:S01]  /*2aa0*/  IADD3 R4, R43, R19, RZ ;  /* 0x000000132b047210 */ /* 0x000fe20007ffe0ff */
[----:B------:R-:W-:Y:S01]  /*2ab0*/  IMAD R3, R3, UR4, RZ ;  /* 0x0000000403037c24 */ /* 0x000fe2000f8e02ff */
[----:B------:R-:W-:Y:S01]  /*2ac0*/  IADD3 R5, R41, R5, RZ ;  /* 0x0000000529057210 */ /* 0x000fe20007ffe0ff */
[----:B------:R-:W-:-:S06]  /*2ad0*/  IMAD R2, R2, UR4, RZ ;  /* 0x0000000402027c24 */ /* 0x000fcc000f8e02ff */
[----:B------:R-:W-:Y:S05]  /*2ae0*/  @!P0 BRA `(.L_x_73) ;  /* 0x0000011000008947 */ /* 0x000fea0003800000 */
[----:B------:R-:W-:Y:S01]  /*2af0*/  IMAD.MOV.U32 R18, RZ, RZ, R48 ;  /* 0x000000ffff127224 */ /* 0x000fe200078e0030 */
[----:B------:R-:W-:Y:S01]  /*2b00*/  MOV R17, R49 ;  /* 0x0000003100117202 */ /* 0x000fe20000000f00 */
[----:B------:R-:W-:Y:S01]  /*2b10*/  IMAD.MOV.U32 R28, RZ, RZ, R46 ;  /* 0x000000ffff1c7224 */ /* 0x000fe200078e002e */
[----:B------:R-:W-:Y:S02]  /*2b20*/  MOV R26, 0x2b40 ;  /* 0x00002b40001a7802 */ /* 0x000fe40000000f00 */
[----:B------:R-:W-:Y:S05]  /*2b30*/  CALL.REL.NOINC `($__internal_1_$__cuda_sm20_div_s64) ;  /* 0x00001a2000007944 */ /* 0x000fea0003c00000 */
        /* <DEDUP_REMOVED lines=12> */
.L_x_73:
        /* <DEDUP_REMOVED lines=23> */
.L_x_74:
[----:B------:R-:W-:Y:S05]  /*2d70*/  BSYNC B0 ;  /* 0x0000000000007941 */ /* 0x000fea0003800000 */
.L_x_72:
        /* <DEDUP_REMOVED lines=18> */
.L_x_76:
        /* <DEDUP_REMOVED lines=22> */
.L_x_77:
[----:B------:R-:W-:Y:S05]  /*3000*/  BSYNC B0 ;  /* 0x0000000000007941 */ /* 0x000fea0003800000 */
.L_x_75:
        /* <DEDUP_REMOVED lines=22> */
.L_x_79:
        /* <DEDUP_REMOVED lines=23> */
.L_x_80:
[----:B------:R-:W-:Y:S05]  /*32e0*/  BSYNC B0 ;  /* 0x0000000000007941 */ /* 0x000fea0003800000 */
.L_x_78:
        /* <DEDUP_REMOVED lines=11> */
[----:B------:R-:W-:-:S04]  /*33a0*/  IMAD.WIDE.U32 R50, R14, R3, RZ ;  /* 0x000000030e327225 */ /* 0x000fc800078e00ff */
[----:B------:R-:W-:Y:S02]  /*33b0*/  IMAD R13, R22, R24, R13 ;  /* 0x00000018160d7224 */ /* 0x000fe400078e020d */
[----:B------:R-:W-:Y:S02]  /*33c0*/  IMAD R7, R7, R14, R19 ;  /* 0x0000000e07077224 */ /* 0x000fe400078e0213 */
[----:B------:R-:W-:Y:S01]  /*33d0*/  IMAD R3, R17, R16, R15 ;  /* 0x0000001011037224 */ /* 0x000fe200078e020f */
[----:B------:R-:W-:Y:S01]  /*33e0*/  IADD3 R14, R49, R13, RZ ;  /* 0x0000000d310e7210 */ /* 0x000fe20007ffe0ff */
        /* <DEDUP_REMOVED lines=9> */
[----:B------:R-:W-:Y:S05]  /*3480*/  CALL.REL.NOINC `($__internal_1_$__cuda_sm20_div_s64) ;  /* 0x000010d000007944 */ /* 0x000fea0003c00000 */
[----:B------:R-:W-:Y:S02]  /*3490*/  IADD3 R15, P0, RZ, -R22, RZ ;  /* 0x80000016ff0f7210 */ /* 0x000fe40007f1e0ff */
[----:B------:R-:W-:Y:S02]  /*34a0*/  MOV R16, R46 ;  /* 0x0000002e00107202 */ /* 0x000fe40000000f00 */
[----:B------:R-:W-:-:S02]  /*34b0*/  IADD3.X R13, RZ, ~R23, RZ, P0, !PT ;  /* 0x80000017ff0d7210 */ /* 0x000fc400007fe4ff */
[----:B------:R-:W-:-:S03]  /*34c0*/  MOV R17, R47 ;  /* 0x0000002f00117202 */ /* 0x000fc60000000f00 */
[----:B------:R-:W-:Y:S02]  /*34d0*/  IMAD R13, R13, R12, RZ ;  /* 0x0000000c0d0d7224 */ /* 0x000fe400078e02ff */
[----:B------:R-:W-:Y:S01]  /*34e0*/  IMAD.WIDE.U32 R16, R12, R15, R16 ;  /* 0x0000000f0c107225 */ /* 0x000fe200078e0010 */
[----:B------:R-:W-:-:S03]  /*34f0*/  MOV R12, R22 ;  /* 0x00000016000c7202 */ /* 0x000fc60000000f00 */
[----:B------:R-:W-:Y:S02]  /*3500*/  IMAD R10, R10, R15, R13 ;  /* 0x0000000f0a0a7224 */ /* 0x000fe400078e020d */
[----:B------:R-:W-:Y:S02]  /*3510*/  IMAD.MOV.U32 R13, RZ, RZ, R23 ;  /* 0x000000ffff0d7224 */ /* 0x000fe400078e0017 */
[----:B------:R-:W-:Y:S01]  /*3520*/  IMAD.IADD R10, R17, 0x1, R10 ;  /* 0x00000001110a7824 */ /* 0x000fe200078e020a */
[----:B------:R-:W-:Y:S05]  /*3530*/  BRA `(.L_x_83) ;  /* 0x0000017000007947 */ /* 0x000fea0003800000 */
.L_x_82:
[----:B------:R-:W0:Y:S01]  /*3540*/  I2F.U32.RP R17, R12 ;  /* 0x0000000c00117306 */ /* 0x000e220000209000 */
[----:B------:R-:W-:Y:S01]  /*3550*/  IMAD.MOV.U32 R18, RZ, RZ, RZ ;  /* 0x000000ffff127224 */ /* 0x000fe200078e00ff */
[----:B------:R-:W-:-:S06]  /*3560*/  ISETP.NE.U32.AND P0, PT, R12, RZ, PT ;  /* 0x000000ff0c00720c */ /* 0x000fcc0003f05070 */
        /* <DEDUP_REMOVED lines=18> */
[----:B------:R-:W-:Y:S01]  /*3690*/  MOV R12, R15 ;  /* 0x0000000f000c7202 */ /* 0x000fe20000000f00 */
[----:B------:R-:W-:Y:S02]  /*36a0*/  IMAD.MOV.U32 R13, RZ, RZ, RZ ;  /* 0x000000ffff0d7224 */ /* 0x000fe400078e00ff */
.L_x_83:
[----:B------:R-:W-:Y:S05]  /*36b0*/  BSYNC B0 ;  /* 0x0000000000007941 */ /* 0x000fea0003800000 */
.L_x_81:
        /* <DEDUP_REMOVED lines=23> */
[----:B------:R-:W-:Y:S01]  /*3830*/  IMAD R16, R8, R15, R16 ;  /* 0x0000000f08107224 */ /* 0x000fe200078e0210 */
[----:B------:R-:W-:-:S04]  /*3840*/  MOV R8, R12 ;  /* 0x0000000c00087202 */ /* 0x000fc80000000f00 */
[----:B------:R-:W-:Y:S01]  /*3850*/  IADD3 R13, R13, R16, RZ ;  /* 0x000000100d0d7210 */ /* 0x000fe20007ffe0ff */
[----:B------:R-:W-:Y:S05]  /*3860*/  BRA `(.L_x_86) ;  /* 0x0000017000007947 */ /* 0x000fea0003800000 */
.L_x_85:
        /* <DEDUP_REMOVED lines=23> */
.L_x_86:
[----:B------:R-:W-:Y:S05]  /*39e0*/  BSYNC B0 ;  /* 0x0000000000007941 */ /* 0x000fea0003800000 */
.L_x_84:
        /* <DEDUP_REMOVED lines=20> */
.L_x_62:
[----:B------:R-:W-:-:S04]  /*3b30*/  LEA R2, P0, R38, c[0x0][0x200], 0x2 ;  /* 0x0000800026027a11 */ /* 0x000fc800078010ff */
[----:B------:R-:W-:-:S05]  /*3b40*/  LEA.HI.X R3, R38, c[0x0][0x204], R39, 0x2, P0 ;  /* 0x0000810026037a11 */ /* 0x000fca00000f1427 */
[----:B------:R0:W-:Y:S04]  /*3b50*/  STG.E [R2.64], R31 ;  /* 0x0000001f02007986 */ /* 0x0001e8000c10190a */
.L_x_61:
[----:B------:R-:W-:Y:S05]  /*3b60*/  BSYNC B1 ;  /* 0x0000000000017941 */ /* 0x000fea0003800000 */
.L_x_60:
[C---:B------:R-:W-:Y:S01]  /*3b70*/  ISETP.GE.OR P0, PT, R36.reuse, c[0x0][0x314], P2 ;  /* 0x0000c50024007a0c */ /* 0x040fe20001706670 */
[----:B0-----:R-:W-:Y:S01]  /*3b80*/  IMAD.MOV.U32 R2, RZ, RZ, c[0x0][0x314] ;  /* 0x0000c500ff027624 */ /* 0x001fe200078e00ff */
[C---:B------:R-:W-:Y:S01]  /*3b90*/  IADD3 R0, R36.reuse, 0x20, RZ ;  /* 0x0000002024007810 */ /* 0x040fe20007ffe0ff */
[----:B------:R-:W-:Y:S01]  /*3ba0*/  IMAD.SHL.U32 R36, R36, 0x4, RZ ;  /* 0x0000000424247824 */ /* 0x000fe200078e00ff */
[----:B------:R-:W-:Y:S01]  /*3bb0*/  HFMA2.MMA R9, -RZ, RZ, 0, 0 ;  /* 0x00000000ff097435 */ /* 0x000fe200000001ff */
[----:B------:R-:W-:Y:S01]  /*3bc0*/  CS2R R6, SRZ ;  /* 0x0000000000067805 */ /* 0x000fe2000001ff00 */
[----:B------:R-:W-:Y:S01]  /*3bd0*/  ISETP.GE.OR P2, PT, R0, c[0x0][0x314], P2 ;  /* 0x0000c50000007a0c */ /* 0x000fe20001746670 */
[----:B------:R-:W-:Y:S01]  /*3be0*/  CS2R R4, SRZ ;  /* 0x0000000000047805 */ /* 0x000fe2000001ff00 */
[----:B------:R-:W-:-:S05]  /*3bf0*/  IADD3 R25, R36, 0x80, RZ ;  /* 0x0000008024197810 */ /* 0x000fca0007ffe0ff */
[----:B------:R-:W-:-:S04]  /*3c00*/  @!P0 FADD.FTZ R0, -R31, R34 ;  /* 0x000000221f008221 */ /* 0x000fc80000010100 */
[----:B------:R-:W-:Y:S02]  /*3c10*/  @!P0 FMUL.FTZ R0, R0, 1.4426950216293334961 ;  /* 0x3fb8aa3b00008820 */ /* 0x000fe40000410000 */
[----:B------:R-:W-:-:S04]  /*3c20*/  @!P2 FADD.FTZ R31, -R31, R33 ;  /* 0x000000211f1fa221 */ /* 0x000fc80000010100 */
[----:B------:R-:W0:Y:S01]  /*3c30*/  @!P0 MUFU.EX2 R0, R0 ;  /* 0x0000000000008308 */ /* 0x000e220000000800 */
[----:B------:R-:W-:-:S07]  /*3c40*/  @!P2 FMUL.FTZ R8, R31, 1.4426950216293334961 ;  /* 0x3fb8aa3b1f08a820 */ /* 0x000fce0000410000 */
[----:B------:R-:W1:Y:S01]  /*3c50*/  @!P2 MUFU.EX2 R8, R8 ;  /* 0x000000080008a308 */ /* 0x000e620000000800 */
[----:B0-----:R0:W-:Y:S01]  /*3c60*/  @!P0 STS [R27.X4], R0 ;  /* 0x000000001b008388 */ /* 0x0011e20000004800 */
[----:B------:R-:W-:Y:S02]  /*3c70*/  ISETP.GE.AND P0, PT, R2, 0x1, PT ;  /* 0x000000010200780c */ /* 0x000fe40003f06270 */
[----:B------:R-:W-:Y:S01]  /*3c80*/  CS2R R2, SRZ ;  /* 0x0000000000027805 */ /* 0x000fe2000001ff00 */
[----:B-1----:R1:W-:Y:S01]  /*3c90*/  @!P2 STS [R27.X4+0x280], R8 ;  /* 0x000280081b00a388 */ /* 0x0023e20000004800 */
[----:B0-----:R-:W-:-:S03]  /*3ca0*/  MOV R0, RZ ;  /* 0x000000ff00007202 */ /* 0x001fc60000000f00 */
        /* <DEDUP_REMOVED lines=11> */
[C---:B-1----:R-:W-:Y:S01]  /*3d60*/  IADD3 R8, P0, R21.reuse, UR5, RZ ;  /* 0x0000000515087c10 */ /* 0x042fe2000ff1e0ff */
        /* <DEDUP_REMOVED lines=11> */
.L_x_90:
        /* <DEDUP_REMOVED lines=11> */
.L_x_89:
[----:B------:R-:W-:Y:S05]  /*3ed0*/  BSYNC B0 ;  /* 0x0000000000007941 */ /* 0x000fea0003800000 */
.L_x_88:
        /* <DEDUP_REMOVED lines=15> */
.L_x_87:
        /* <DEDUP_REMOVED lines=11> */
[-C--:B-1----:R-:W-:Y:S02]  /*4080*/  IABS R8, R6.reuse ;  /* 0x0000000600087213 */ /* 0x082fe40000000000 */
        /* <DEDUP_REMOVED lines=77> */
        .weak           $__internal_1_$__cuda_sm20_div_s64
        .type           $__internal_1_$__cuda_sm20_div_s64,@function
        .size           $__internal_1_$__cuda_sm20_div_s64,(.L_x_4861 - $__internal_1_$__cuda_sm20_div_s64)
$__internal_1_$__cuda_sm20_div_s64:
        /* <DEDUP_REMOVED lines=25> */
[----:B------:R-:W-:Y:S02]  /*46f0*/  IADD3 R23, P0, RZ, -R56, RZ ;  /* 0x80000038ff177210 */ /* 0x000fe40007f1e0ff */
[----:B------:R-:W-:Y:S01]  /*4700*/  ISETP.GE.AND P1, PT, R17, RZ, PT ;  /* 0x000000ff1100720c */ /* 0x000fe20003f26270 */
[----:B------:R-:W-:Y:S02]  /*4710*/  IMAD R19, R22, R44, R19 ;  /* 0x0000002c16137224 */ /* 0x000fe400078e0213 */
[----:B------:R-:W-:-:S04]  /*4720*/  IMAD.HI.U32 R54, R55, R23, RZ ;  /* 0x0000001737367227 */ /* 0x000fc800078e00ff */
[----:B------:R-:W-:Y:S01]  /*4730*/  IMAD.X R19, RZ, RZ, ~R19, P0 ;  /* 0x000000ffff137224 */ /* 0x000fe200000e0e13 */
[----:B------:R-:W-:-:S03]  /*4740*/  IADD3 R21, P0, RZ, -R18, RZ ;  /* 0x80000012ff157210 */ /* 0x000fc60007f1e0ff */
[----:B------:R-:W-:Y:S01]  /*4750*/  IMAD.WIDE.U32 R54, P6, R55, R19, R54 ;  /* 0x0000001337367225 */ /* 0x000fe200078c0036 */
[----:B------:R-:W-:-:S03]  /*4760*/  SEL R21, R21, R18, !P1 ;  /* 0x0000001215157207 */ /* 0x000fc60004800000 */
[C---:B------:R-:W-:Y:S02]  /*4770*/  IMAD R24, R22.reuse, R19, RZ ;  /* 0x0000001316187224 */ /* 0x040fe400078e02ff */
[----:B------:R-:W-:-:S04]  /*4780*/  IMAD.HI.U32 R23, P5, R22, R23, R54 ;  /* 0x0000001716177227 */ /* 0x000fc800078a0036 */
[----:B------:R-:W-:Y:S01]  /*4790*/  IMAD.HI.U32 R19, R22, R19, RZ ;  /* 0x0000001316137227 */ /* 0x000fe200078e00ff */
[----:B------:R-:W-:-:S03]  /*47a0*/  IADD3 R24, P4, R24, R23, RZ ;  /* 0x0000001718187210 */ /* 0x000fc60007f9e0ff */
[----:B------:R-:W-:Y:S02]  /*47b0*/  IMAD.X R30, RZ, RZ, ~R17, P0 ;  /* 0x000000ffff1e7224 */ /* 0x000fe400000e0e11 */
[----:B------:R-:W-:Y:S02]  /*47c0*/  IMAD.X R22, R19, 0x1, R22, P6 ;  /* 0x0000000113167824 */ /* 0x000fe400030e0616 */
[----:B------:R-:W-:Y:S01]  /*47d0*/  IMAD.HI.U32 R54, R24, R21, RZ ;  /* 0x0000001518367227 */ /* 0x000fe200078e00ff */
[----:B------:R-:W-:Y:S02]  /*47e0*/  SEL R19, R30, R17, !P1 ;  /* 0x000000111e137207 */ /* 0x000fe40004800000 */
[----:B------:R-:W-:Y:S01]  /*47f0*/  IADD3.X R22, RZ, RZ, R22, P4, P5 ;  /* 0x000000ffff167210 */ /* 0x000fe200027ea416 */
[----:B------:R-:W-:-:S04]  /*4800*/  IMAD.MOV.U32 R55, RZ, RZ, RZ ;  /* 0x000000ffff377224 */ /* 0x000fc800078e00ff */
        /* <DEDUP_REMOVED lines=10> */
[CC--:B------:R-:W-:Y:S01]  /*48b0*/  ISETP.GE.U32.AND P4, PT, R21.reuse, R44.reuse, PT ;  /* 0x0000002c1500720c */ /* 0x0c0fe20003f86070 */
[-C--:B------:R-:W-:Y:S01]  /*48c0*/  IMAD R22, R30, R44.reuse, R23 ;  /* 0x0000002c1e167224 */ /* 0x080fe200078e0217 */
[----:B------:R-:W-:-:S03]  /*48d0*/  IADD3 R24, P1, R21, -R44, RZ ;  /* 0x8000002c15187210 */ /* 0x000fc60007f3e0ff */
[----:B------:R-:W-:Y:S01]  /*48e0*/  IMAD.X R19, R19, 0x1, ~R22, P0 ;  /* 0x0000000113137824 */ /* 0x000fe200000e0e16 */
[----:B------:R-:W-:-:S03]  /*48f0*/  IADD3 R23, P0, R32, 0x1, RZ ;  /* 0x0000000120177810 */ /* 0x000fc60007f1e0ff */
[C---:B------:R-:W-:Y:S01]  /*4900*/  IMAD.X R22, R19.reuse, 0x1, ~R45, P1 ;  /* 0x0000000113167824 */ /* 0x040fe200008e0e2d */
[----:B------:R-:W-:-:S04]  /*4910*/  ISETP.GE.U32.AND.EX P4, PT, R19, R45, PT, P4 ;  /* 0x0000002d1300720c */ /* 0x000fc80003f86140 */
[----:B------:R-:W-:Y:S01]  /*4920*/  SEL R24, R24, R21, P4 ;  /* 0x0000001518187207 */ /* 0x000fe20002000000 */
[----:B------:R-:W-:Y:S01]  /*4930*/  IMAD.X R21, RZ, RZ, R30, P0 ;  /* 0x000000ffff157224 */ /* 0x000fe200000e061e */
[----:B------:R-:W-:Y:S02]  /*4940*/  SEL R23, R23, R32, P4 ;  /* 0x0000002017177207 */ /* 0x000fe40002000000 */
[----:B------:R-:W-:Y:S02]  /*4950*/  SEL R19, R22, R19, P4 ;  /* 0x0000001316137207 */ /* 0x000fe40002000000 */
[----:B------:R-:W-:Y:S01]  /*4960*/  ISETP.GE.U32.AND P0, PT, R24, R44, PT ;  /* 0x0000002c1800720c */ /* 0x000fe20003f06070 */
[----:B------:R-:W-:Y:S01]  /*4970*/  IMAD.MOV.U32 R44, RZ, RZ, R26 ;  /* 0x000000ffff2c7224 */ /* 0x000fe200078e001a */
[----:B------:R-:W-:Y:S02]  /*4980*/  SEL R21, R21, R30, P4 ;  /* 0x0000001e15157207 */ /* 0x000fe40002000000 */
[----:B------:R-:W-:-:S02]  /*4990*/  IADD3 R22, P1, R23, 0x1, RZ ;  /* 0x0000000117167810 */ /* 0x000fc40007f3e0ff */
[----:B------:R-:W-:Y:S01]  /*49a0*/  ISETP.GE.U32.AND.EX P0, PT, R19, R45, PT, P0 ;  /* 0x0000002d1300720c */ /* 0x000fe20003f06100 */
[----:B------:R-:W-:Y:S01]  /*49b0*/  IMAD.MOV.U32 R45, RZ, RZ, 0x0 ;  /* 0x00000000ff2d7424 */ /* 0x000fe200078e00ff */
[----:B------:R-:W-:Y:S02]  /*49c0*/  IADD3.X R24, RZ, R21, RZ, P1, !PT ;  /* 0x00000015ff187210 */ /* 0x000fe40000ffe4ff */
        /* <DEDUP_REMOVED lines=12> */
[----:B------:R-:W-:Y:S06]  /*4a90*/  RET.REL.NODEC R44 `(_ZN5flash32flash_fwd_splitkv_combine_kernelI23Flash_fwd_kernel_traitsILi256ELi64ELi64ELi4ELb0ELb0EN7cutlass10bfloat16_tE19Flash_kernel_traitsILi256ELi64ELi64ELi4ES3_EELi4ELi6ELb0EEEvNS_16Flash_fwd_paramsE) ;  /* 0xffffb5602c007950 */ /* 0x000fec0003c3ffff */
.L_x_91:
        /* <DEDUP_REMOVED lines=14> */
.L_x_4861:


//--------------------- .text._ZN5flash32flash_fwd_splitkv_combine_kernelI23Flash_fwd_kernel_traitsILi256ELi64ELi64ELi4ELb0ELb0EN7cutlass10bfloat16_tE19Flash_kernel_traitsILi256ELi64ELi64ELi4ES3_EELi4ELi5ELb0EEEvNS_16Flash_fwd_paramsE --------------------------
	.section	.text._ZN5flash32flash_fwd_splitkv_combine_kernelI23Flash_fwd_kernel_traitsILi256ELi64ELi64ELi4ELb0ELb0EN7cutlass10bfloat16_tE19Flash_kernel_traitsILi256ELi64ELi64ELi4ES3_EELi4ELi5ELb0EEEvNS_16Flash_fwd_paramsE,"ax",@progbits
	.sectioninfo	@"SHI_REGISTERS=52"
	.align	128
        .global         _ZN5flash32flash_fwd_splitkv_combine_kernelI23Flash_fwd_kernel_traitsILi256ELi64ELi64ELi4ELb0ELb0EN7cutlass10bfloat16_tE19Flash_kernel_traitsILi256ELi64ELi64ELi4ES3_EELi4ELi5ELb0EEEvNS_16Flash_fwd_paramsE
        .type           _ZN5flash32flash_fwd_splitkv_combine_kernelI23Flash_fwd_kernel_traitsILi256ELi64ELi64ELi4ELb0ELb0EN7cutlass10bfloat16_tE19Flash_kernel_traitsILi256ELi64ELi64ELi4ES3_EELi4ELi5ELb0EEEvNS_16Flash_fwd_paramsE,@function
        .size           _ZN5flash32flash_fwd_splitkv_combine_kernelI23Flash_fwd_kernel_traitsILi256ELi64ELi64ELi4ELb0ELb0EN7cutlass10bfloat16_tE19Flash_kernel_traitsILi256ELi64ELi64ELi4ES3_EELi4ELi5ELb0EEEvNS_16Flash_fwd_paramsE,(.L_x_4862 - _ZN5flash32flash_fwd_splitkv_combine_kernelI23Flash_fwd_kernel_traitsILi256ELi64ELi64ELi4ELb0ELb0EN7cutlass10bfloat16_tE19Flash_kernel_traitsILi256ELi64ELi64ELi4ES3_EELi4ELi5ELb0EEEvNS_16Flash_fwd_paramsE)
        .other          _ZN5flash32flash_fwd_splitkv_combine_kernelI23Flash_fwd_kernel_traitsILi256ELi64ELi64ELi4ELb0ELb0EN7cutlass10bfloat16_tE19Flash_kernel_traitsILi256ELi64ELi64ELi4ES3_EELi4ELi5ELb0EEEvNS_16Flash_fwd_paramsE,@"STO_CUDA_ENTRY STV_DEFAULT"
_ZN5flash32flash_fwd_splitkv_combine_kernelI23Flash_fwd_kernel_traitsILi256ELi64ELi64ELi4ELb0ELb0EN7cutlass10bfloat16_tE19Flash_kernel_traitsILi256ELi64ELi64ELi4ES3_EELi4ELi5ELb0EEEvNS_16Flash_fwd_paramsE:
.text._ZN5flash32flash_fwd_splitkv_combine_kernelI23Flash_fwd_kernel_traitsILi256ELi64ELi64ELi4ELb0ELb0EN7cutlass10bfloat16_tE19Flash_kernel_traitsILi256ELi64ELi64ELi4ES3_EELi4ELi5ELb0EEEvNS_16Flash_fwd_paramsE:
        /* <DEDUP_REMOVED lines=23> */
[----:B------:R-:W-:Y:S05]  /*0170*/  CALL.REL.NOINC `($__internal_2_$__cuda_sm20_div_s64) ;  /* 0x0000434000007944 */ /* 0x000fea0003c00000 */
[----:B------:R-:W-:Y:S05]  /*0180*/  BRA `(.L_x_93) ;  /* 0x0000013000007947 */ /* 0x000fea0003800000 */
.L_x_92:
[----:B------:R-:W0:Y:S01]  /*0190*/  I2F.U32.RP R4, R30 ;  /* 0x0000001e00047306 */ /* 0x000e220000209000 */
[----:B------:R-:W-:Y:S01]  /*01a0*/  IMAD.MOV.U32 R6, RZ, RZ, RZ ;  /* 0x000000ffff067224 */ /* 0x000fe200078e00ff */
[----:B------:R-:W-:Y:S01]  /*01b0*/  ISETP.NE.U32.AND P0, PT, R30, RZ, PT ;  /* 0x000000ff1e00720c */ /* 0x000fe20003f05070 */
[----:B------:R-:W-:-:S05]  /*01c0*/  HFMA2.MMA R21, -RZ, RZ, 0, 0 ;  /* 0x00000000ff157435 */ /* 0x000fca00000001ff */
[----:B0-----:R-:W0:Y:S02]  /*01d0*/  MUFU.RCP R7, R4 ;  /* 0x0000000400077308 */ /* 0x001e240000001000 */
[----:B0-----:R-:W-:-:S06]  /*01e0*/  IADD3 R7, R7, 0xffffffe, RZ ;  /* 0x0ffffffe07077810 */ /* 0x001fcc0007ffe0ff */
        /* <DEDUP_REMOVED lines=13> */
.L_x_93:
        /* <DEDUP_REMOVED lines=9> */
[----:B------:R-:W-:Y:S01]  /*0350*/  MOV R17, R21 ;  /* 0x0000001500117202 */ /* 0x000fe20000000f00 */
[----:B------:R-:W-:Y:S01]  /*0360*/  IMAD.MOV.U32 R24, RZ, RZ, R3 ;  /* 0x000000ffff187224 */ /* 0x000fe200078e0003 */
[----:B------:R-:W-:Y:S02]  /*0370*/  MOV R22, 0x390 ;  /* 0x0000039000167802 */ /* 0x000fe40000000f00 */
[----:B------:R-:W-:Y:S05]  /*0380*/  CALL.REL.NOINC `($__internal_2_$__cuda_sm20_div_s64) ;  /* 0x0000413000007944 */ /* 0x000fea0003c00000 */
[----:B------:R-:W-:Y:S02]  /*0390*/  MOV R8, R20 ;  /* 0x0000001400087202 */ /* 0x000fe40000000f00 */
[----:B------:R-:W-:Y:S01]  /*03a0*/  MOV R9, R21 ;  /* 0x0000001500097202 */ /* 0x000fe20000000f00 */
[----:B------:R-:W-:Y:S05]  /*03b0*/  BRA `(.L_x_96) ;  /* 0x0000013000007947 */ /* 0x000fea0003800000 */
.L_x_95:
        /* <DEDUP_REMOVED lines=19> */
.L_x_96:
[----:B------:R-:W-:Y:S05]  /*04f0*/  BSYNC B0 ;  /* 0x0000000000007941 */ /* 0x000fea0003800000 */
.L_x_94:
        /* <DEDUP_REMOVED lines=13> */
[----:B------:R-:W-:-:S04]  /*05d0*/  IMAD.HI.U32 R13, R13, R6, R12 ;  /* 0x000000060d0d7227 */ /* 0x000fc800078e000c */
[----:B------:R-:W-:-:S04]  /*05e0*/  IMAD.MOV.U32 R6, RZ, RZ, R4 ;  /* 0x000000ffff067224 */ /* 0x000fc800078e0004 */
        /* <DEDUP_REMOVED lines=8> */
[----:B------:R-:W-:-:S04]  /*0670*/  LOP3.LUT R4, R2, R7, RZ, 0x3c, !PT ;  /* 0x0000000702047212 */ /* 0x000fc800078e3cff */
[----:B------:R-:W-:-:S07]  /*0680*/  ISETP.GE.AND P0, PT, R4, RZ, PT ;  /* 0x000000ff0400720c */ /* 0x000fce0003f06270 */
[----:B------:R-:W-:-:S06]  /*0690*/  @P2 IADD3 R10, R10, 0x1, RZ ;  /* 0x000000010a0a2810 */ /* 0x000fcc0007ffe0ff */
[----:B------:R-:W-:Y:S01]  /*06a0*/  @!P0 IMAD.MOV R10, RZ, RZ, -R10 ;  /* 0x000000ffff0a8224 */ /* 0x000fe200078e0a0a */
[----:B------:R-:W-:-:S04]  /*06b0*/  @!P1 LOP3.LUT R10, RZ, R7, RZ, 0x33, !PT ;  /* 0x00000007ff0a9212 */ /* 0x000fc800078e33ff */
[----:B------:R-:W-:Y:S02]  /*06c0*/  ISETP.LT.U32.AND P0, PT, R3, R10, PT ;  /* 0x0000000a0300720c */ /* 0x000fe40003f01070 */
[----:B------:R-:W-:-:S04]  /*06d0*/  SHF.R.S32.HI R4, RZ, 0x1f, R10 ;  /* 0x0000001fff047819 */ /* 0x000fc8000001140a */
[----:B------:R-:W-:-:S04]  /*06e0*/  ISETP.LT.AND.EX P0, PT, R23, R4, PT, P0 ;  /* 0x000000041700720c */ /* 0x000fc80003f01300 */
[----:B------:R-:W-:Y:S02]  /*06f0*/  SEL R15, R23, R4, P0 ;  /* 0x00000004170f7207 */ /* 0x000fe40000000000 */
        /* <DEDUP_REMOVED lines=11> */
.L_x_98:
        /* <DEDUP_REMOVED lines=19> */
.L_x_99:
[----:B------:R-:W-:Y:S05]  /*08e0*/  BSYNC B0 ;  /* 0x0000000000007941 */ /* 0x000fea0003800000 */
.L_x_97:
        /* <DEDUP_REMOVED lines=26> */
[----:B------:R-:W-:Y:S01]  /*0a90*/  ISETP.GE.U32.AND P0, PT, R3, R6, PT ;  /* 0x000000060300720c */ /* 0x000fe20003f06070 */
[----:B------:R-:W-:-:S05]  /*0aa0*/  IMAD.MOV.U32 R3, RZ, RZ, c[0x0][0x1c0] ;  /* 0x00007000ff037624 */ /* 0x000fca00078e00ff */
[C---:B------:R-:W-:Y:S01]  /*0ab0*/  IADD3 R6, R3.reuse, -0x1, RZ ;  /* 0xffffffff03067810 */ /* 0x040fe20007ffe0ff */
[----:B------:R-:W-:-:S06]  /*0ac0*/  IMAD R3, R3, c[0x0][0x214], RZ ;  /* 0x0000850003037a24 */ /* 0x000fcc00078e02ff */
        /* <DEDUP_REMOVED lines=8> */
[----:B------:R-:W-:-:S03]  /*0b50*/  IMAD.MOV R7, RZ, RZ, -R7 ;  /* 0x000000ffff077224 */ /* 0x000fc600078e0a07 */
[----:B------:R-:W-:Y:S02]  /*0b60*/  IABS R10, R4 ;  /* 0x00000004000a7213 */ /* 0x000fe40000000000 */
        /* <DEDUP_REMOVED lines=34> */
[----:B------:R-:W-:Y:S02]  /*0d90*/  MOV R32, R20 ;  /* 0x0000001400207202 */ /* 0x000fe40000000f00 */
[----:B------:R-:W-:Y:S01]  /*0da0*/  MOV R33, R21 ;  /* 0x0000001500217202 */ /* 0x000fe20000000f00 */
[----:B------:R-:W-:Y:S05]  /*0db0*/  BRA `(.L_x_102) ;  /* 0x0000013000007947 */ /* 0x000fea0003800000 */
.L_x_101:
        /* <DEDUP_REMOVED lines=19> */
.L_x_102:
[----:B------:R-:W-:Y:S05]  /*0ef0*/  BSYNC B0 ;  /* 0x0000000000007941 */ /* 0x000fea0003800000 */
.L_x_100:
[-C--:B------:R-:W-:Y:S01]  /*0f00*/  IABS R18, R3.reuse ;  /* 0x0000000300127213 */ /* 0x080fe20000000000 */
[----:B------:R-:W-:Y:S01]  /*0f10*/  BSSY B0, `(.L_x_103) ;  /* 0x000003b000007945 */ /* 0x000fe20003800000 */
[----:B------:R-:W-:Y:S02]  /*0f20*/  IABS R10, R3 ;  /* 0x00000003000a7213 */ /* 0x000fe40000000000 */
[----:B------:R-:W0:Y:S01]  /*0f30*/  I2F.RP R19, R18 ;  /* 0x0000001200137306 */ /* 0x000e220000209400 */
[----:B------:R-:W-:Y:S02]  /*0f40*/  IADD3 R7, R18, UR6, RZ ;  /* 0x0000000612077c10 */ /* 0x000fe4000fffe0ff */
[----:B------:R-:W-:Y:S02]  /*0f50*/  IMAD.MOV R10, RZ, RZ, -R10 ;  /* 0x000000ffff0a7224 */ /* 0x000fe400078e0a0a */
[----:B------:R-:W-:-:S03]  /*0f60*/  IABS R12, R7 ;  /* 0x00000007000c7213 */ /* 0x000fc60000000000 */
        /* <DEDUP_REMOVED lines=22> */
[----:B------:R-:W-:-:S04]  /*10d0*/  SEL R10, R9, R19, P0 ;  /* 0x00000013090a7207 */ /* 0x000fc80000000000 */
[----:B------:R-:W-:-:S04]  /*10e0*/  LOP3.LUT R12, R9, R10, RZ, 0xfc, !PT ;  /* 0x0000000a090c7212 */ /* 0x000fc800078efcff */
[----:B------:R-:W-:Y:S02]  /*10f0*/  ISETP.NE.U32.AND P1, PT, R12, RZ, PT ;  /* 0x000000ff0c00720c */ /* 0x000fe40003f25070 */
[----:B------:R-:W-:-:S11]  /*1100*/  SEL R12, R8, R17, P0 ;  /* 0x00000011080c7207 */ /* 0x000fd60000000000 */
        /* <DEDUP_REMOVED lines=8> */
.L_x_104:
        /* <DEDUP_REMOVED lines=19> */
.L_x_105:
[----:B------:R-:W-:Y:S05]  /*12c0*/  BSYNC B0 ;  /* 0x0000000000007941 */ /* 0x000fea0003800000 */
.L_x_103:
[----:B------:R-:W-:Y:S01]  /*12d0*/  IABS R17, c[0x0][0x214] ;  /* 0x0000850000117a13 */ /* 0x000fe20000000000 */
[----:B------:R-:W-:Y:S01]  /*12e0*/  IMAD.MOV.U32 R18, RZ, RZ, RZ ;  /* 0x000000ffff127224 */ /* 0x000fe200078e00ff */
[----:B------:R-:W-:Y:S01]  /*12f0*/  ISETP.GT.AND P3, PT, R3, RZ, PT ;  /* 0x000000ff0300720c */ /* 0x000fe20003f64270 */
[----:B------:R-:W-:Y:S01]  /*1300*/  ULDC.U8 UR4, c[0x0][0x329] ;  /* 0x0000ca4000047ab9 */ /* 0x000fe20000000000 */
[----:B------:R-:W0:Y:S01]  /*1310*/  I2F.RP R22, R17 ;  /* 0x0000001100167306 */ /* 0x000e220000209400 */
[----:B------:R-:W-:Y:S01]  /*1320*/  IABS R26, R4 ;  /* 0x00000004001a7213 */ /* 0x000fe20000000000 */
[----:B------:R-:W-:Y:S01]  /*1330*/  ULDC.64 UR10, c[0x0][0x118] ;  /* 0x00004600000a7ab9 */ /* 0x000fe20000000a00 */
[----:B------:R-:W-:Y:S01]  /*1340*/  LOP3.LUT R4, R4, c[0x0][0x1c0], RZ, 0x3c, !PT ;  /* 0x0000700004047a12 */ /* 0x000fe200078e3cff */
[----:B------:R-:W-:Y:S04]  /*1350*/  BSSY B0, `(.L_x_106) ;  /* 0x000007b000007945 */ /* 0x000fe80003800000 */
[----:B0-----:R-:W0:Y:S02]  /*1360*/  MUFU.RCP R19, R22 ;  /* 0x0000001600137308 */ /* 0x001e240000001000 */
[----:B0-----:R-:W-:-:S06]  /*1370*/  IADD3 R19, R19, 0xffffffe, RZ ;  /* 0x0ffffffe13137810 */ /* 0x001fcc0007ffe0ff */
[----:B------:R-:W0:Y:S02]  /*1380*/  F2I.FTZ.U32.TRUNC.NTZ R19, R19 ;  /* 0x0000001300137305 */ /* 0x000e24000021f000 */
[----:B0-----:R-:W-:-:S04]  /*1390*/  IMAD.MOV R8, RZ, RZ, -R19 ;  /* 0x000000ffff087224 */ /* 0x001fc800078e0a13 */
[----:B------:R-:W-:Y:S01]  /*13a0*/  IMAD R9, R8, R17, RZ ;  /* 0x0000001108097224 */ /* 0x000fe200078e02ff */
[----:B------:R-:W-:Y:S02]  /*13b0*/  IABS R8, R7 ;  /* 0x0000000700087213 */ /* 0x000fe40000000000 */
[----:B------:R-:W-:Y:S01]  /*13c0*/  LOP3.LUT R7, R7, c[0x0][0x214], RZ, 0x3c, !PT ;  /* 0x0000850007077a12 */ /* 0x000fe200078e3cff */
[----:B------:R-:W-:-:S03]  /*13d0*/  IMAD.HI.U32 R9, R19, R9, R18 ;  /* 0x0000000913097227 */ /* 0x000fc600078e0012 */
[----:B------:R-:W-:Y:S02]  /*13e0*/  ISETP.GE.AND P1, PT, R7, RZ, PT ;  /* 0x000000ff0700720c */ /* 0x000fe40003f26270 */
[----:B------:R-:W-:Y:S01]  /*13f0*/  SHF.R.S32.HI R7, RZ, 0x1f, R3 ;  /* 0x0000001fff077819 */ /* 0x000fe20000011403 */
[----:B------:R-:W-:Y:S01]  /*1400*/  IMAD.HI.U32 R18, R9, R8, RZ ;  /* 0x0000000809127227 */ /* 0x000fe200078e00ff */
[----:B------:R-:W-:-:S03]  /*1410*/  LEA.HI.SX32 R3, R3, 0x1, 0x1 ;  /* 0x0000000103037811 */ /* 0x000fc600078f0aff */
[----:B------:R-:W-:Y:S02]  /*1420*/  IMAD.MOV R9, RZ, RZ, -R18 ;  /* 0x000000ffff097224 */ /* 0x000fe400078e0a12 */
[----:B------:R-:W-:Y:S02]  /*1430*/  @!P3 IMAD.MOV R3, RZ, RZ, R7 ;  /* 0x000000ffff03b224 */ /* 0x000fe400078e0207 */
[----:B------:R-:W-:-:S05]  /*1440*/  IMAD R8, R17, R9, R8 ;  /* 0x0000000911087224 */ /* 0x000fca00078e0208 */
[----:B------:R-:W-:-:S13]  /*1450*/  ISETP.GT.U32.AND P0, PT, R17, R8, PT ;  /* 0x000000081100720c */ /* 0x000fda0003f04070 */
[----:B------:R-:W-:Y:S01]  /*1460*/  @!P0 IMAD.IADD R8, R8, 0x1, -R17 ;  /* 0x0000000108088824 */ /* 0x000fe200078e0a11 */
[----:B------:R-:W-:Y:S02]  /*1470*/  @!P0 IADD3 R18, R18, 0x1, RZ ;  /* 0x0000000112128810 */ /* 0x000fe40007ffe0ff */
[----:B------:R-:W-:Y:S02]  /*1480*/  ISETP.NE.AND P0, PT, RZ, c[0x0][0x214], PT ;  /* 0x00008500ff007a0c */ /* 0x000fe40003f05270 */
[----:B------:R-:W-:Y:S02]  /*1490*/  ISETP.GE.U32.AND P2, PT, R8, R17, PT ;  /* 0x000000110800720c */ /* 0x000fe40003f46070 */
[----:B------:R-:W-:-:S04]  /*14a0*/  IABS R8, c[0x0][0x1c0] ;  /* 0x0000700000087a13 */ /* 0x000fc80000000000 */
[----:B------:R-:W0:Y:S07]  /*14b0*/  I2F.U32.RP R17, R8 ;  /* 0x0000000800117306 */ /* 0x000e2e0000209000 */
[----:B------:R-:W-:-:S05]  /*14c0*/  @P2 IADD3 R18, R18, 0x1, RZ ;  /* 0x0000000112122810 */ /* 0x000fca0007ffe0ff */
[----:B------:R-:W-:Y:S01]  /*14d0*/  @!P1 IMAD.MOV R18, RZ, RZ, -R18 ;  /* 0x000000ffff129224 */ /* 0x000fe200078e0a12 */
[----:B------:R-:W-:Y:S01]  /*14e0*/  @!P0 LOP3.LUT R18, RZ, c[0x0][0x214], RZ, 0x33, !PT ;  /* 0x00008500ff128a12 */ /* 0x000fe200078e33ff */
[----:B0-----:R-:W0:Y:S04]  /*14f0*/  MUFU.RCP R19, R17 ;  /* 0x0000001100137308 */ /* 0x001e280000001000 */
[----:B------:R-:W-:-:S05]  /*1500*/  IMAD R3, R3, R18, RZ ;  /* 0x0000001203037224 */ /* 0x000fca00078e02ff */
[----:B------:R-:W-:-:S04]  /*1510*/  IABS R7, R3 ;  /* 0x0000000300077213 */ /* 0x000fc80000000000 */
[----:B------:R-:W1:Y:S01]  /*1520*/  I2F.RP R24, R7 ;  /* 0x0000000700187306 */ /* 0x000e620000209400 */
[----:B------:R-:W-:Y:S01]  /*1530*/  IMAD.IADD R6, R6, 0x1, R7 ;  /* 0x0000000106067824 */ /* 0x000fe200078e0207 */
[----:B0-----:R-:W-:-:S06]  /*1540*/  IADD3 R19, R19, 0xffffffe, RZ ;  /* 0x0ffffffe13137810 */ /* 0x001fcc0007ffe0ff */
[----:B------:R-:W0:Y:S08]  /*1550*/  F2I.FTZ.U32.TRUNC.NTZ R19, R19 ;  /* 0x0000001300137305 */ /* 0x000e30000021f000 */
[----:B-1----:R-:W1:Y:S01]  /*1560*/  MUFU.RCP R9, R24 ;  /* 0x0000001800097308 */ /* 0x002e620000001000 */
[----:B0-----:R-:W-:-:S04]  /*1570*/  IMAD.MOV R25, RZ, RZ, -R19 ;  /* 0x000000ffff197224 */ /* 0x001fc800078e0a13 */
[----:B------:R-:W-:Y:S01]  /*1580*/  IMAD R25, R25, R8, RZ ;  /* 0x0000000819197224 */ /* 0x000fe200078e02ff */
[----:B-1----:R-:W-:Y:S02]  /*1590*/  IADD3 R22, R9, 0xffffffe, RZ ;  /* 0x0ffffffe09167810 */ /* 0x002fe40007ffe0ff */
[----:B------:R-:W-:Y:S02]  /*15a0*/  IABS R24, R6 ;  /* 0x0000000600187213 */ /* 0x000fe40000000000 */
[----:B------:R-:W0:Y:S02]  /*15b0*/  F2I.FTZ.U32.TRUNC.NTZ R23, R22 ;  /* 0x0000001600177305 */ /* 0x000e24000021f000 */
[----:B0-----:R-:W-:Y:S02]  /*15c0*/  IMAD.MOV R18, RZ, RZ, -R23 ;  /* 0x000000ffff127224 */ /* 0x001fe400078e0a17 */
[----:B------:R-:W-:Y:S02]  /*15d0*/  IMAD.MOV.U32 R22, RZ, RZ, RZ ;  /* 0x000000ffff167224 */ /* 0x000fe400078e00ff */
[----:B------:R-:W-:-:S02]  /*15e0*/  IMAD R9, R18, R7, RZ ;  /* 0x0000000712097224 */ /* 0x000fc400078e02ff */
[----:B------:R-:W-:Y:S02]  /*15f0*/  IMAD.MOV.U32 R18, RZ, RZ, RZ ;  /* 0x000000ffff127224 */ /* 0x000fe400078e00ff */
[----:B------:R-:W-:Y:S01]  /*1600*/  IMAD.HI.U32 R9, R23, R9, R22 ;  /* 0x0000000917097227 */ /* 0x000fe200078e0016 */
[----:B------:R-:W-:-:S03]  /*1610*/  IABS R22, R3 ;  /* 0x0000000300167213 */ /* 0x000fc60000000000 */
[----:B------:R-:W-:Y:S01]  /*1620*/  IMAD.HI.U32 R25, R19, R25, R18 ;  /* 0x0000001913197227 */ /* 0x000fe200078e0012 */
[----:B------:R-:W-:-:S03]  /*1630*/  IABS R19, c[0x0][0x1c0] ;  /* 0x0000700000137a13 */ /* 0x000fc60000000000 */
[----:B------:R-:W-:Y:S02]  /*1640*/  IMAD.MOV R22, RZ, RZ, -R22 ;  /* 0x000000ffff167224 */ /* 0x000fe400078e0a16 */
[----:B------:R-:W-:Y:S02]  /*1650*/  IMAD.MOV R19, RZ, RZ, -R19 ;  /* 0x000000ffff137224 */ /* 0x000fe400078e0a13 */
[----:B------:R-:W-:-:S04]  /*1660*/  IMAD.HI.U32 R18, R25, R26, RZ ;  /* 0x0000001a19127227 */ /* 0x000fc800078e00ff */
[----:B------:R-:W-:-:S04]  /*1670*/  IMAD.HI.U32 R9, R9, R24, RZ ;  /* 0x0000001809097227 */ /* 0x000fc800078e00ff */
[----:B------:R-:W-:Y:S02]  /*1680*/  IMAD R17, R18, R19, R26 ;  /* 0x0000001312117224 */ /* 0x000fe400078e021a */
[--C-:B------:R-:W-:Y:S02]  /*1690*/  IMAD R22, R9, R22, R24.reuse ;  /* 0x0000001609167224 */ /* 0x100fe400078e0218 */
[----:B------:R-:W-:Y:S01]  /*16a0*/  IMAD.HI.U32 R25, R25, R24, RZ ;  /* 0x0000001819197227 */ /* 0x000fe200078e00ff */
[----:B------:R-:W-:Y:S02]  /*16b0*/  ISETP.GT.U32.AND P3, PT, R8, R17, PT ;  /* 0x000000110800720c */ /* 0x000fe40003f64070 */
[----:B------:R-:W-:Y:S01]  /*16c0*/  ISETP.GT.U32.AND P0, PT, R7, R22, PT ;  /* 0x000000160700720c */ /* 0x000fe20003f04070 */
[----:B------:R-:W-:-:S05]  /*16d0*/  IMAD R19, R25, R19, R24 ;  /* 0x0000001319137224 */ /* 0x000fca00078e0218 */
[----:B------:R-:W-:-:S05]  /*16e0*/  ISETP.GT.U32.AND P1, PT, R8, R19, PT ;  /* 0x000000130800720c */ /* 0x000fca0003f24070 */
[--C-:B------:R-:W-:Y:S01]  /*16f0*/  @!P3 IMAD.IADD R17, R17, 0x1, -R8.reuse ;  /* 0x000000011111b824 */ /* 0x100fe200078e0a08 */
[----:B------:R-:W-:Y:S01]  /*1700*/  @!P3 IADD3 R18, R18, 0x1, RZ ;  /* 0x000000011212b810 */ /* 0x000fe20007ffe0ff */
[----:B------:R-:W-:Y:S01]  /*1710*/  @!P0 IMAD.IADD R22, R22, 0x1, -R7 ;  /* 0x0000000116168824 */ /* 0x000fe200078e0a07 */
[----:B------:R-:W-:Y:S02]  /*1720*/  @!P0 IADD3 R9, R9, 0x1, RZ ;  /* 0x0000000109098810 */ /* 0x000fe40007ffe0ff */
[----:B------:R-:W-:Y:S02]  /*1730*/  ISETP.GE.U32.AND P6, PT, R17, R8, PT ;  /* 0x000000081100720c */ /* 0x000fe40003fc6070 */
[----:B------:R-:W0:Y:S01]  /*1740*/  S2R R17, SR_TID.X ;  /* 0x0000000000117919 */ /* 0x000e220000002100 */
[-C--:B------:R-:W-:Y:S01]  /*1750*/  ISETP.GE.U32.AND P2, PT, R22, R7.reuse, PT ;  /* 0x000000071600720c */ /* 0x080fe20003f46070 */
[----:B------:R-:W-:Y:S01]  /*1760*/  @!P1 IMAD.IADD R19, R19, 0x1, -R8 ;  /* 0x0000000113139824 */ /* 0x000fe200078e0a08 */
[----:B------:R-:W-:-:S02]  /*1770*/  LOP3.LUT R22, R6, R7, RZ, 0x3c, !PT ;  /* 0x0000000706167212 */ /* 0x000fc400078e3cff */
[----:B------:R-:W-:Y:S02]  /*1780*/  ISETP.GE.AND P0, PT, R4, RZ, PT ;  /* 0x000000ff0400720c */ /* 0x000fe40003f06270 */
[----:B------:R-:W-:Y:S02]  /*1790*/  ISETP.GE.AND P4, PT, R22, RZ, PT ;  /* 0x000000ff1600720c */ /* 0x000fe40003f86270 */
[----:B------:R-:W-:Y:S02]  /*17a0*/  ISETP.GT.AND P3, PT, R2, RZ, PT ;  /* 0x000000ff0200720c */ /* 0x000fe40003f64270 */
[----:B------:R-:W-:Y:S02]  /*17b0*/  @P6 IADD3 R18, R18, 0x1, RZ ;  /* 0x0000000112126810 */ /* 0x000fe40007ffe0ff */
[----:B------:R-:W-:Y:S02]  /*17c0*/  ISETP.NE.AND P6, PT, R3, RZ, PT ;  /* 0x000000ff0300720c */ /* 0x000fe40003fc5270 */
[----:B------:R-:W-:-:S02]  /*17d0*/  @P2 IADD3 R9, R9, 0x1, RZ ;  /* 0x0000000109092810 */ /* 0x000fc40007ffe0ff */
[----:B------:R-:W-:Y:S01]  /*17e0*/  ISETP.GE.U32.AND P5, PT, R19, R8, PT ;  /* 0x000000081300720c */ /* 0x000fe20003fa6070 */
[----:B------:R-:W-:Y:S01]  /*17f0*/  IMAD.MOV.U32 R19, RZ, RZ, c[0x0][0x214] ;  /* 0x00008500ff137624 */ /* 0x000fe200078e00ff */
[----:B------:R-:W-:Y:S01]  /*1800*/  LOP3.LUT R6, R6, c[0x0][0x1c0], RZ, 0x3c, !PT ;  /* 0x0000700006067a12 */ /* 0x000fe200078e3cff */
[----:B------:R-:W-:Y:S01]  /*1810*/  @!P4 IMAD.MOV R9, RZ, RZ, -R9 ;  /* 0x000000ffff09c224 */ /* 0x000fe200078e0a09 */
[----:B------:R-:W-:Y:S01]  /*1820*/  @!P1 IADD3 R25, R25, 0x1, RZ ;  /* 0x0000000119199810 */ /* 0x000fe20007ffe0ff */
[----:B------:R-:W-:Y:S01]  /*1830*/  @!P0 IMAD.MOV R18, RZ, RZ, -R18 ;  /* 0x000000ffff128224 */ /* 0x000fe200078e0a12 */
[----:B------:R-:W-:Y:S02]  /*1840*/  ISETP.GE.AND P2, PT, R6, RZ, PT ;  /* 0x000000ff0600720c */ /* 0x000fe40003f46270 */
[----:B------:R-:W-:Y:S02]  /*1850*/  ISETP.NE.AND P4, PT, RZ, c[0x0][0x1c0], PT ;  /* 0x00007000ff007a0c */ /* 0x000fe40003f85270 */
[----:B------:R-:W-:-:S02]  /*1860*/  LOP3.LUT R6, RZ, c[0x0][0x1c0], RZ, 0x33, !PT ;  /* 0x00007000ff067a12 */ /* 0x000fc400078e33ff */
[----:B------:R-:W-:Y:S02]  /*1870*/  SHF.R.S32.HI R8, RZ, 0x1f, R2 ;  /* 0x0000001fff087819 */ /* 0x000fe40000011402 */
[----:B------:R-:W-:Y:S02]  /*1880*/  ISETP.NE.AND P1, PT, RZ, UR4, PT ;  /* 0x00000004ff007c0c */ /* 0x000fe4000bf25270 */
[----:B0-----:R-:W-:Y:S02]  /*1890*/  SHF.R.S32.HI R4, RZ, 0x1f, R17 ;  /* 0x0000001fff047819 */ /* 0x001fe40000011411 */
[----:B------:R-:W-:Y:S01]  /*18a0*/  LEA.HI.SX32 R22, R2, 0x1, 0x1 ;  /* 0x0000000102167811 */ /* 0x000fe200078f0aff */
[----:B------:R-:W-:Y:S01]  /*18b0*/  @!P3 IMAD.MOV R22, RZ, RZ, R8 ;  /* 0x000000ffff16b224 */ /* 0x000fe200078e0208 */
[----:B------:R-:W-:Y:S02]  /*18c0*/  SEL R19, R19, 0x1, !P1 ;  /* 0x0000000113137807 */ /* 0x000fe40004800000 */
[----:B------:R-:W-:-:S02]  /*18d0*/  SEL R18, R6, R18, !P4 ;  /* 0x0000001206127207 */ /* 0x000fc40006000000 */
[----:B------:R-:W-:Y:S02]  /*18e0*/  @!P6 LOP3.LUT R9, RZ, R7, RZ, 0x33, !PT ;  /* 0x00000007ff09e212 */ /* 0x000fe400078e33ff */
[----:B------:R-:W-:Y:S01]  /*18f0*/  LEA.HI R8, R4, R17, RZ, 0x2 ;  /* 0x0000001104087211 */ /* 0x000fe200078f10ff */
[----:B------:R-:W-:Y:S01]  /*1900*/  IMAD R7, R18, R19, RZ ;  /* 0x0000001312077224 */ /* 0x000fe200078e02ff */
[----:B------:R-:W-:Y:S02]  /*1910*/  @P5 IADD3 R25, R25, 0x1, RZ ;  /* 0x0000000119195810 */ /* 0x000fe40007ffe0ff */
[----:B------:R-:W-:Y:S01]  /*1920*/  ISETP.LT.U32.AND P0, PT, R20, R9, PT ;  /* 0x000000091400720c */ /* 0x000fe20003f01070 */
[----:B------:R-:W-:Y:S01]  /*1930*/  IMAD R7, R22, R7, RZ ;  /* 0x0000000716077224 */ /* 0x000fe200078e02ff */
[----:B------:R-:W-:Y:S01]  /*1940*/  SHF.R.S32.HI R23, RZ, 0x1f, R9 ;  /* 0x0000001fff177819 */ /* 0x000fe20000011409 */
[----:B------:R-:W-:Y:S01]  /*1950*/  @!P2 IMAD.MOV R25, RZ, RZ, -R25 ;  /* 0x000000ffff19a224 */ /* 0x000fe200078e0a19 */
[----:B------:R-:W-:-:S02]  /*1960*/  SHF.R.S32.HI R18, RZ, 0x2, R8 ;  /* 0x00000002ff127819 */ /* 0x000fc40000011408 */
[C---:B------:R-:W-:Y:S02]  /*1970*/  ISETP.LT.AND.EX P2, PT, R21.reuse, R23, PT, P0 ;  /* 0x000000171500720c */ /* 0x040fe40003f41300 */
[----:B------:R-:W-:Y:S02]  /*1980*/  ISETP.GE.AND P0, PT, R18, c[0x0][0x314], PT ;  /* 0x0000c50012007a0c */ /* 0x000fe40003f06270 */
[----:B------:R-:W-:Y:S02]  /*1990*/  LOP3.LUT R22, R8, 0xfffffffc, RZ, 0xc0, !PT ;  /* 0xfffffffc08167812 */ /* 0x000fe400078ec0ff */
[----:B------:R-:W-:Y:S01]  /*19a0*/  SEL R9, R20, R9, P2 ;  /* 0x0000000914097207 */ /* 0x000fe20001000000 */
[----:B------:R-:W-:Y:S01]  /*19b0*/  IMAD.MOV.U32 R20, RZ, RZ, -0x800000 ;  /* 0xff800000ff147424 */ /* 0x000fe200078e00ff */
[----:B------:R-:W-:Y:S01]  /*19c0*/  SEL R8, R21, R23, P2 ;  /* 0x0000001715087207 */ /* 0x000fe20001000000 */
[----:B------:R-:W-:Y:S01]  /*19d0*/  IMAD.IADD R23, R17, 0x1, -R22 ;  /* 0x0000000111177824 */ /* 0x000fe200078e0a16 */
[----:B------:R-:W-:-:S05]  /*19e0*/  SEL R6, R6, R25, !P4 ;  /* 0x0000001906067207 */ /* 0x000fca0006000000 */
[----:B------:R-:W-:Y:S05]  /*19f0*/  @P0 BRA `(.L_x_107) ;  /* 0x0000010000000947 */ /* 0x000fea0003800000 */
[----:B------:R-:W-:Y:S02]  /*1a00*/  IADD3 R22, P2, R11, -UR8, RZ ;  /* 0x800000080b167c10 */ /* 0x000fe4000ff5e0ff */
[----:B------:R-:W-:Y:S02]  /*1a10*/  SHF.R.S32.HI R21, RZ, 0x1f, R23 ;  /* 0x0000001fff157819 */ /* 0x000fe40000011417 */
[----:B------:R-:W-:Y:S02]  /*1a20*/  ISETP.GT.U32.AND P0, PT, R22, R23, PT ;  /* 0x000000171600720c */ /* 0x000fe40003f04070 */
[----:B------:R-:W-:-:S04]  /*1a30*/  IADD3.X R22, R5, ~UR7, RZ, P2, !PT ;  /* 0x8000000705167c10 */ /* 0x000fc800097fe4ff */
[----:B------:R-:W-:-:S13]  /*1a40*/  ISETP.GT.AND.EX P0, PT, R22, R21, PT, P0 ;  /* 0x000000151600720c */ /* 0x000fda0003f04300 */
[----:B------:R-:W-:Y:S05]  /*1a50*/  @!P0 BRA `(.L_x_107) ;  /* 0x000000a000008947 */ /* 0x000fea0003800000 */
[----:B------:R-:W-:Y:S01]  /*1a60*/  IADD3 R24, P0, R23, UR8, RZ ;  /* 0x0000000817187c10 */ /* 0x000fe2000ff1e0ff */
[----:B------:R-:W-:Y:S01]  /*1a70*/  IMAD R20, R5, R18, RZ ;  /* 0x0000001205147224 */ /* 0x000fe200078e02ff */
[----:B------:R-:W-:Y:S02]  /*1a80*/  SHF.R.S32.HI R22, RZ, 0x1f, R18 ;  /* 0x0000001fff167819 */ /* 0x000fe40000011412 */
[----:B------:R-:W-:-:S03]  /*1a90*/  IADD3.X R25, R21, UR7, RZ, P0, !PT ;  /* 0x0000000715197c10 */ /* 0x000fc600087fe4ff */
[C---:B------:R-:W-:Y:S02]  /*1aa0*/  IMAD R20, R11.reuse, R22, R20 ;  /* 0x000000160b147224 */ /* 0x040fe400078e0214 */
[----:B------:R-:W-:-:S04]  /*1ab0*/  IMAD.WIDE.U32 R24, R11, R18, R24 ;  /* 0x000000120b187225 */ /* 0x000fc800078e0018 */
[----:B------:R-:W-:Y:S01]  /*1ac0*/  IMAD.IADD R20, R25, 0x1, R20 ;  /* 0x0000000119147824 */ /* 0x000fe200078e0214 */
[----:B------:R-:W-:-:S04]  /*1ad0*/  LEA R26, P0, R24, c[0x0][0x208], 0x2 ;  /* 0x00008200181a7a11 */ /* 0x000fc800078010ff */
[----:B------:R-:W-:-:S05]  /*1ae0*/  LEA.HI.X R27, R24, c[0x0][0x20c], R20, 0x2, P0 ;  /* 0x00008300181b7a11 */ /* 0x000fca00000f1414 */
[----:B------:R0:W5:Y:S04]  /*1af0*/  LDG.E R20, [R26.64] ;  /* 0x0000000a1a147981 */ /* 0x000168000c1e1900 */
.L_x_107:
[----:B------:R-:W-:Y:S05]  /*1b00*/  BSYNC B0 ;  /* 0x0000000000007941 */ /* 0x000fea0003800000 */
.L_x_106:
[C---:B------:R-:W-:Y:S01]  /*1b10*/  ISETP.GT.AND P0, PT, R17.reuse, 0x7f, PT ;  /* 0x0000007f1100780c */ /* 0x040fe20003f04270 */
[----:B------:R-:W-:Y:S01]  /*1b20*/  IMAD.MOV.U32 R29, RZ, RZ, -0x800000 ;  /* 0xff800000ff1d7424 */ /* 0x000fe200078e00ff */
[----:B------:R-:W-:Y:S01]  /*1b30*/  LOP3.LUT P2, RZ, R17, 0x1f, RZ, 0xc0, !PT ;  /* 0x0000001f11ff7812 */ /* 0x000fe2000784c0ff */
[----:B------:R-:W-:Y:S01]  /*1b40*/  IMAD R19, R6, R19, RZ ;  /* 0x0000001306137224 */ /* 0x000fe200078e02ff */
[----:B------:R-:W-:Y:S01]  /*1b50*/  ISETP.GT.AND P3, PT, R3, RZ, PT ;  /* 0x000000ff0300720c */ /* 0x000fe20003f64270 */
[----:B------:R-:W-:Y:S01]  /*1b60*/  BSSY B1, `(.L_x_108) ;  /* 0x00001f4000017945 */ /* 0x000fe20003800000 */
[----:B------:R-:W-:Y:S01]  /*1b70*/  ISETP.GT.OR P2, PT, R17, 0x7f, P2 ;  /* 0x0000007f1100780c */ /* 0x000fe20001744670 */
[----:B------:R-:W-:-:S06]  /*1b80*/  IMAD.MOV.U32 R28, RZ, RZ, 0x7f800000 ;  /* 0x7f800000ff1c7424 */ /* 0x000fcc00078e00ff */
[----:B------:R-:W-:Y:S01]  /*1b90*/  @!P0 IMAD R23, R18, 0x5, R23 ;  /* 0x0000000512178824 */ /* 0x000fe200078e0217 */
[----:B------:R-:W-:-:S04]  /*1ba0*/  @!P0 LEA.HI R21, R4, R17, RZ, 0x5 ;  /* 0x0000001104158211 */ /* 0x000fc800078f28ff */
[----:B-----5:R-:W-:Y:S01]  /*1bb0*/  @!P0 STS [R23.X4], R20 ;  /* 0x0000001417008388 */ /* 0x020fe20000004800 */
[----:B------:R-:W-:Y:S02]  /*1bc0*/  @!P0 LOP3.LUT R22, R21, 0xffffffe0, RZ, 0xc0, !PT ;  /* 0xffffffe015168812 */ /* 0x000fe400078ec0ff */
[----:B------:R-:W-:-:S03]  /*1bd0*/  @!P0 SHF.R.S32.HI R21, RZ, 0x5, R21 ;  /* 0x00000005ff158819 */ /* 0x000fc60000011415 */
[----:B------:R-:W-:-:S04]  /*1be0*/  @!P0 IMAD.IADD R22, R17, 0x1, -R22 ;  /* 0x0000000111168824 */ /* 0x000fc800078e0a16 */
[----:B------:R-:W-:Y:S01]  /*1bf0*/  @!P0 IMAD R21, R22, 0x5, R21 ;  /* 0x0000000516158824 */ /* 0x000fe200078e0215 */
[----:B------:R-:W-:Y:S06]  /*1c00*/  BAR.SYNC.DEFER_BLOCKING 0x0 ;  /* 0x0000000000007b1d */ /* 0x000fec0000010000 */
[----:B------:R-:W1:Y:S04]  /*1c10*/  @!P0 LDS R29, [R21.X4] ;  /* 0x00000000151d8984 */ /* 0x000e680000004800 */
[----:B-1----:R-:W1:Y:S02]  /*1c20*/  SHFL.BFLY PT, R22, R29, 0x10, 0x1f ;  /* 0x0e001f001d167f89 */ /* 0x002e6400000e0000 */
[----:B-1----:R-:W-:-:S05]  /*1c30*/  FMNMX.FTZ R22, R22, R29, !PT ;  /* 0x0000001d16167209 */ /* 0x002fca0007810000 */
[----:B------:R-:W1:Y:S02]  /*1c40*/  SHFL.BFLY PT, R25, R22, 0x8, 0x1f ;  /* 0x0d001f0016197f89 */ /* 0x000e6400000e0000 */
[----:B-1----:R-:W-:-:S05]  /*1c50*/  FMNMX.FTZ R25, R22, R25, !PT ;  /* 0x0000001916197209 */ /* 0x002fca0007810000 */
[----:B------:R-:W1:Y:S02]  /*1c60*/  SHFL.BFLY PT, R24, R25, 0x4, 0x1f ;  /* 0x0c801f0019187f89 */ /* 0x000e6400000e0000 */
[----:B-1----:R-:W-:-:S05]  /*1c70*/  FMNMX.FTZ R24, R25, R24, !PT ;  /* 0x0000001819187209 */ /* 0x002fca0007810000 */
[----:B0-----:R-:W0:Y:S02]  /*1c80*/  SHFL.BFLY PT, R27, R24, 0x2, 0x1f ;  /* 0x0c401f00181b7f89 */ /* 0x001e2400000e0000 */
[----:B0-----:R-:W-:-:S05]  /*1c90*/  FMNMX.FTZ R27, R24, R27, !PT ;  /* 0x0000001b181b7209 */ /* 0x001fca0007810000 */
[----:B------:R-:W0:Y:S02]  /*1ca0*/  SHFL.BFLY PT, R18, R27, 0x1, 0x1f ;  /* 0x0c201f001b127f89 */ /* 0x000e2400000e0000 */
[----:B0-----:R-:W-:-:S04]  /*1cb0*/  FMNMX.FTZ R18, R27, R18, !PT ;  /* 0x000000121b127209 */ /* 0x001fc80007810000 */
[----:B------:R-:W-:-:S04]  /*1cc0*/  FSETP.NEU.FTZ.AND P0, PT, R18, -INF , PT ;  /* 0xff8000001200780b */ /* 0x000fc80003f1d000 */
[----:B------:R-:W-:-:S05]  /*1cd0*/  FSEL R18, R18, RZ, P0 ;  /* 0x000000ff12127208 */ /* 0x000fca0000000000 */
[----:B------:R-:W-:-:S04]  /*1ce0*/  FADD.FTZ R21, -R18, R29 ;  /* 0x0000001d12157221 */ /* 0x000fc80000010100 */
[----:B------:R-:W-:-:S06]  /*1cf0*/  FMUL.FTZ R21, R21, 1.4426950216293334961 ;  /* 0x3fb8aa3b15157820 */ /* 0x000fcc0000410000 */
[----:B------:R-:W0:Y:S02]  /*1d00*/  MUFU.EX2 R21, R21 ;  /* 0x0000001500157308 */ /* 0x000e240000000800 */
[----:B0-----:R-:W0:Y:S02]  /*1d10*/  SHFL.BFLY PT, R22, R21, 0x10, 0x1f ;  /* 0x0e001f0015167f89 */ /* 0x001e2400000e0000 */
[----:B0-----:R-:W-:-:S05]  /*1d20*/  FADD.FTZ R22, R21, R22 ;  /* 0x0000001615167221 */ /* 0x001fca0000010000 */
[----:B------:R-:W0:Y:S02]  /*1d30*/  SHFL.BFLY PT, R25, R22, 0x8, 0x1f ;  /* 0x0d001f0016197f89 */ /* 0x000e2400000e0000 */
[----:B0-----:R-:W-:Y:S01]  /*1d40*/  FADD.FTZ R25, R22, R25 ;  /* 0x0000001916197221 */ /* 0x001fe20000010000 */
[----:B------:R-:W-:-:S04]  /*1d50*/  SHF.R.S32.HI R22, RZ, 0x1f, R3 ;  /* 0x0000001fff167819 */ /* 0x000fc80000011403 */
[----:B------:R-:W0:Y:S02]  /*1d60*/  SHFL.BFLY PT, R24, R25, 0x4, 0x1f ;  /* 0x0c801f0019187f89 */ /* 0x000e2400000e0000 */
[----:B0-----:R-:W-:-:S05]  /*1d70*/  FADD.FTZ R24, R25, R24 ;  /* 0x0000001819187221 */ /* 0x001fca0000010000 */
[----:B------:R-:W0:Y:S02]  /*1d80*/  SHFL.BFLY PT, R23, R24, 0x2, 0x1f ;  /* 0x0c401f0018177f89 */ /* 0x000e2400000e0000 */
[----:B0-----:R-:W-:-:S05]  /*1d90*/  FADD.FTZ R23, R24, R23 ;  /* 0x0000001718177221 */ /* 0x001fca0000010000 */
[----:B------:R-:W0:Y:S02]  /*1da0*/  SHFL.BFLY PT, R20, R23, 0x1, 0x1f ;  /* 0x0c201f0017147f89 */ /* 0x000e2400000e0000 */
[----:B0-----:R-:W-:Y:S01]  /*1db0*/  FADD.FTZ R26, R23, R20 ;  /* 0x00000014171a7221 */ /* 0x001fe20000010000 */
[----:B------:R-:W-:Y:S01]  /*1dc0*/  LEA.HI.SX32 R20, R3, 0x1, 0x1 ;  /* 0x0000000103147811 */ /* 0x000fe200078f0aff */
[----:B------:R-:W-:-:S03]  /*1dd0*/  @!P3 IMAD.MOV R20, RZ, RZ, R22 ;  /* 0x000000ffff14b224 */ /* 0x000fc600078e0216 */
[----:B------:R-:W-:Y:S01]  /*1de0*/  FSETP.NE.FTZ.AND P0, PT, R26, RZ, PT ;  /* 0x000000ff1a00720b */ /* 0x000fe20003f15000 */
[----:B------:R-:W-:-:S12]  /*1df0*/  IMAD R6, R19, R20, RZ ;  /* 0x0000001413067224 */ /* 0x000fd800078e02ff */
[----:B------:R-:W0:Y:S02]  /*1e00*/  @P0 MUFU.LG2 R21, R26 ;  /* 0x0000001a00150308 */ /* 0x000e240000000c00 */
[----:B0-----:R-:W-:Y:S01]  /*1e10*/  @P0 FFMA.FTZ R28, R21, 0.69314718246459960938, R18 ;  /* 0x3f317218151c0823 */ /* 0x001fe20000010012 */
[----:B------:R-:W-:Y:S05]  /*1e20*/  @P2 BRA `(.L_x_109) ;  /* 0x00001c7000002947 */ /* 0x000fea0003800000 */
[----:B------:R-:W-:Y:S01]  /*1e30*/  ULDC.U8 UR4, c[0x0][0x328] ;  /* 0x0000ca0000047ab9 */ /* 0x000fe20000000000 */
[----:B------:R-:W-:Y:S02]  /*1e40*/  LEA.HI R4, R4, R17, RZ, 0x5 ;  /* 0x0000001104047211 */ /* 0x000fe400078f28ff */
[----:B------:R-:W-:Y:S02]  /*1e50*/  ISETP.NE.AND P2, PT, RZ, UR4, PT ;  /* 0x00000004ff007c0c */ /* 0x000fe4000bf45270 */
[----:B------:R-:W-:-:S04]  /*1e60*/  SHF.R.S32.HI R4, RZ, 0x5, R4 ;  /* 0x00000005ff047819 */ /* 0x000fc80000011404 */
[----:B------:R-:W-:-:S04]  /*1e70*/  IADD3 R36, P0, R4, UR8, RZ ;  /* 0x0000000804247c10 */ /* 0x000fc8000ff1e0ff */
[----:B------:R-:W-:-:S03]  /*1e80*/  LEA.HI.X.SX32 R37, R4, UR7, 0x1, P0 ;  /* 0x0000000704257c11 */ /* 0x000fc600080f0eff */
        /* <DEDUP_REMOVED lines=43> */
.L_x_112:
        /* <DEDUP_REMOVED lines=22> */
.L_x_113:
[----:B------:R-:W-:Y:S05]  /*22a0*/  BSYNC B0 ;  /* 0x0000000000007941 */ /* 0x000fea0003800000 */
.L_x_111:
[----:B------:R-:W-:Y:S01]  /*22b0*/  LOP3.LUT R19, R17, R0, RZ, 0xfc, !PT ;  /* 0x0000000011137212 */ /* 0x000fe200078efcff */
[----:B------:R-:W-:Y:S03]  /*22c0*/  BSSY B0, `(.L_x_114) ;  /* 0x0000028000007945 */ /* 0x000fe60003800000 */
[----:B------:R-:W-:-:S13]  /*22d0*/  ISETP.NE.U32.AND P0, PT, R19, RZ, PT ;  /* 0x000000ff1300720c */ /* 0x000fda0003f05070 */
[----:B------:R-:W-:Y:S05]  /*22e0*/  @!P0 BRA `(.L_x_115) ;  /* 0x000000f000008947 */ /* 0x000fea0003800000 */
[----:B------:R-:W-:Y:S01]  /*22f0*/  IMAD.MOV.U32 R24, RZ, RZ, R30 ;  /* 0x000000ffff187224 */ /* 0x000fe200078e001e */
[----:B------:R-:W-:Y:S02]  /*2300*/  MOV R23, R0 ;  /* 0x0000000000177202 */ /* 0x000fe40000000f00 */
[----:B------:R-:W-:Y:S02]  /*2310*/  MOV R22, 0x2330 ;  /* 0x0000233000167802 */ /* 0x000fe40000000f00 */
[----:B------:R-:W-:Y:S05]  /*2320*/  CALL.REL.NOINC `($__internal_2_$__cuda_sm20_div_s64) ;  /* 0x0000219000007944 */ /* 0x000fea0003c00000 */
        /* <DEDUP_REMOVED lines=11> */
.L_x_115:
        /* <DEDUP_REMOVED lines=22> */
.L_x_116:
[----:B------:R-:W-:Y:S05]  /*2540*/  BSYNC B0 ;  /* 0x0000000000007941 */ /* 0x000fea0003800000 */
.L_x_114:
        /* <DEDUP_REMOVED lines=11> */
[----:B------:R-:W-:Y:S05]  /*2600*/  CALL.REL.NOINC `($__internal_2_$__cuda_sm20_div_s64) ;  /* 0x00001eb000007944 */ /* 0x000fea0003c00000 */
[----:B------:R-:W-:-:S04]  /*2610*/  IADD3 R17, P0, RZ, -R20, RZ ;  /* 0x80000014ff117210 */ /* 0x000fc80007f1e0ff */
[----:B------:R-:W-:Y:S01]  /*2620*/  IADD3.X R18, RZ, ~R21, RZ, P0, !PT ;  /* 0x80000015ff127210 */ /* 0x000fe200007fe4ff */
[----:B------:R-:W-:-:S04]  /*2630*/  IMAD.WIDE.U32 R36, R5, R17, R36 ;  /* 0x0000001105247225 */ /* 0x000fc800078e0024 */
[----:B------:R-:W-:-:S04]  /*2640*/  IMAD R18, R18, R5, RZ ;  /* 0x0000000512127224 */ /* 0x000fc800078e02ff */
[----:B------:R-:W-:-:S05]  /*2650*/  IMAD R4, R4, R17, R18 ;  /* 0x0000001104047224 */ /* 0x000fca00078e0212 */
[----:B------:R-:W-:Y:S01]  /*2660*/  IADD3 R4, R37, R4, RZ ;  /* 0x0000000425047210 */ /* 0x000fe20007ffe0ff */
[----:B------:R-:W-:Y:S05]  /*2670*/  BRA `(.L_x_119) ;  /* 0x0000016000007947 */ /* 0x000fea0003800000 */
.L_x_118:
        /* <DEDUP_REMOVED lines=22> */
.L_x_119:
[----:B------:R-:W-:Y:S05]  /*27e0*/  BSYNC B0 ;  /* 0x0000000000007941 */ /* 0x000fea0003800000 */
.L_x_117:
        /* <DEDUP_REMOVED lines=38> */
[----:B------:R-:W-:Y:S05]  /*2a50*/  CALL.REL.NOINC `($__internal_2_$__cuda_sm20_div_s64) ;  /* 0x00001a6000007944 */ /* 0x000fea0003c00000 */
        /* <DEDUP_REMOVED lines=12> */
.L_x_121:
        /* <DEDUP_REMOVED lines=23> */
.L_x_122:
[----:B------:R-:W-:Y:S05]  /*2c90*/  BSYNC B0 ;  /* 0x0000000000007941 */ /* 0x000fea0003800000 */
.L_x_120:
        /* <DEDUP_REMOVED lines=19> */
.L_x_124:
        /* <DEDUP_REMOVED lines=22> */
.L_x_125:
[----:B------:R-:W-:Y:S05]  /*2f30*/  BSYNC B0 ;  /* 0x0000000000007941 */ /* 0x000fea0003800000 */
.L_x_123:
        /* <DEDUP_REMOVED lines=10> */
[----:B------:R-:W-:Y:S02]  /*2fe0*/  IADD3 R18, P0, RZ, -R20, RZ ;  /* 0x80000014ff127210 */ /* 0x000fe40007f1e0ff */
[----:B------:R-:W-:Y:S02]  /*2ff0*/  MOV R22, R42 ;  /* 0x0000002a00167202 */ /* 0x000fe40000000f00 */
[----:B------:R-:W-:Y:S02]  /*3000*/  IADD3.X R17, RZ, ~R21, RZ, P0, !PT ;  /* 0x80000015ff117210 */ /* 0x000fe400007fe4ff */
[----:B------:R-:W-:-:S03]  /*3010*/  MOV R23, R43 ;  /* 0x0000002b00177202 */ /* 0x000fc60000000f00 */
[----:B------:R-:W-:Y:S02]  /*3020*/  IMAD R17, R17, R14, RZ ;  /* 0x0000000e11117224 */ /* 0x000fe400078e02ff */
[----:B------:R-:W-:-:S04]  /*3030*/  IMAD.WIDE.U32 R22, R14, R18, R22 ;  /* 0x000000120e167225 */ /* 0x000fc800078e0016 */
[----:B------:R-:W-:Y:S01]  /*3040*/  IMAD R13, R13, R18, R17 ;  /* 0x000000120d0d7224 */ /* 0x000fe200078e0211 */
[----:B------:R-:W-:-:S04]  /*3050*/  MOV R14, R22 ;  /* 0x00000016000e7202 */ /* 0x000fc80000000f00 */
[----:B------:R-:W-:Y:S01]  /*3060*/  IADD3 R13, R23, R13, RZ ;  /* 0x0000000d170d7210 */ /* 0x000fe20007ffe0ff */
[----:B------:R-:W-:Y:S05]  /*3070*/  BRA `(.L_x_128) ;  /* 0x0000017000007947 */ /* 0x000fea0003800000 */
.L_x_127:
        /* <DEDUP_REMOVED lines=20> */
[----:B------:R-:W-:Y:S02]  /*31c0*/  IADD3 R17, -R18, RZ, RZ ;  /* 0x000000ff12117210 */ /* 0x000fe40007ffe1ff */
[----:B------:R-:W-:-:S03]  /*31d0*/  MOV R20, R18 ;  /* 0x0000001200147202 */ /* 0x000fc60000000f00 */
[----:B------:R-:W-:Y:S02]  /*31e0*/  IMAD R14, R14, R17, R42 ;  /* 0x000000110e0e7224 */ /* 0x000fe400078e022a */
.L_x_128:
[----:B------:R-:W-:Y:S05]  /*31f0*/  BSYNC B0 ;  /* 0x0000000000007941 */ /* 0x000fea0003800000 */
.L_x_126:
[----:B------:R-:W-:Y:S01]  /*3200*/  LOP3.LUT R19, R41, R10, RZ, 0xfc, !PT ;  /* 0x0000000a29137212 */ /* 0x000fe200078efcff */
[-C--:B------:R-:W-:Y:S01]  /*3210*/  IMAD R17, R21, R7.reuse, RZ ;  /* 0x0000000715117224 */ /* 0x080fe200078e02ff */
[----:B------:R-:W-:Y:S01]  /*3220*/  SHF.R.S32.HI R18, RZ, 0x1f, R7 ;  /* 0x0000001fff127819 */ /* 0x000fe20000011407 */
[----:B------:R-:W-:Y:S01]  /*3230*/  IMAD R44, R25, c[0x0][0x214], RZ ;  /* 0x00008500192c7a24 */ /* 0x000fe200078e02ff */
[----:B------:R-:W-:Y:S01]  /*3240*/  ISETP.NE.U32.AND P0, PT, R19, RZ, PT ;  /* 0x000000ff1300720c */ /* 0x000fe20003f05070 */
[----:B------:R-:W-:Y:S01]  /*3250*/  IMAD.WIDE.U32 R42, R20, R7, RZ ;  /* 0x00000007142a7225 */ /* 0x000fe200078e00ff */
[----:B------:R-:W-:Y:S01]  /*3260*/  SHF.R.S32.HI R21, RZ, 0x1f, R2 ;  /* 0x0000001fff157819 */ /* 0x000fe20000011402 */
[----:B------:R-:W-:Y:S02]  /*3270*/  BSSY B0, `(.L_x_129) ;  /* 0x0000036000007945 */ /* 0x000fe40003800000 */
[----:B------:R-:W-:Y:S01]  /*3280*/  IMAD R7, R18, R20, R17 ;  /* 0x0000001412077224 */ /* 0x000fe200078e0211 */
[----:B------:R-:W-:Y:S01]  /*3290*/  SHF.R.S32.HI R17, RZ, 0x1f, R44 ;  /* 0x0000001fff117819 */ /* 0x000fe2000001142c */
[----:B------:R-:W-:-:S02]  /*32a0*/  IMAD R13, R13, R2, RZ ;  /* 0x000000020d0d7224 */ /* 0x000fc400078e02ff */
[----:B------:R-:W-:Y:S01]  /*32b0*/  IMAD R18, R15, R44, RZ ;  /* 0x0000002c0f127224 */ /* 0x000fe200078e02ff */
[----:B------:R-:W-:Y:S01]  /*32c0*/  IADD3 R7, R43, R7, RZ ;  /* 0x000000072b077210 */ /* 0x000fe20007ffe0ff */
[----:B------:R-:W-:Y:S02]  /*32d0*/  IMAD R13, R21, R14, R13 ;  /* 0x0000000e150d7224 */ /* 0x000fe400078e020d */
[----:B------:R-:W-:-:S04]  /*32e0*/  IMAD.WIDE.U32 R14, R14, R2, RZ ;  /* 0x000000020e0e7225 */ /* 0x000fc800078e00ff */
[----:B------:R-:W-:Y:S01]  /*32f0*/  IMAD R17, R17, R16, R18 ;  /* 0x0000001011117224 */ /* 0x000fe200078e0212 */
[----:B------:R-:W-:Y:S01]  /*3300*/  IADD3 R13, R15, R13, RZ ;  /* 0x0000000d0f0d7210 */ /* 0x000fe20007ffe0ff */
[----:B------:R-:W-:-:S05]  /*3310*/  IMAD.WIDE.U32 R44, R16, R44, RZ ;  /* 0x0000002c102c7225 */ /* 0x000fca00078e00ff */
[----:B------:R-:W-:Y:S01]  /*3320*/  IADD3 R2, R45, R17, RZ ;  /* 0x000000112d027210 */ /* 0x000fe20007ffe0ff */
[----:B------:R-:W-:Y:S05]  /*3330*/  @!P0 BRA `(.L_x_130) ;  /* 0x0000012000008947 */ /* 0x000fea0003800000 */
[----:B------:R-:W-:Y:S01]  /*3340*/  IMAD.MOV.U32 R18, RZ, RZ, R40 ;  /* 0x000000ffff127224 */ /* 0x000fe200078e0028 */
[----:B------:R-:W-:Y:S01]  /*3350*/  MOV R24, R12 ;  /* 0x0000000c00187202 */ /* 0x000fe20000000f00 */
[----:B------:R-:W-:Y:S01]  /*3360*/  IMAD.MOV.U32 R17, RZ, RZ, R41 ;  /* 0x000000ffff117224 */ /* 0x000fe200078e0029 */
[----:B------:R-:W-:Y:S02]  /*3370*/  MOV R23, R10 ;  /* 0x0000000a00177202 */ /* 0x000fe40000000f00 */
[----:B------:R-:W-:Y:S02]  /*3380*/  MOV R22, 0x33a0 ;  /* 0x000033a000167802 */ /* 0x000fe40000000f00 */
[----:B------:R-:W-:Y:S05]  /*3390*/  CALL.REL.NOINC `($__internal_2_$__cuda_sm20_div_s64) ;  /* 0x0000112000007944 */ /* 0x000fea0003c00000 */
        /* <DEDUP_REMOVED lines=12> */
.L_x_130:
        /* <DEDUP_REMOVED lines=23> */
.L_x_131:
[----:B------:R-:W-:Y:S05]  /*35d0*/  BSYNC B0 ;  /* 0x0000000000007941 */ /* 0x000fea0003800000 */
.L_x_129:
        /* <DEDUP_REMOVED lines=29> */
.L_x_133:
        /* <DEDUP_REMOVED lines=23> */
.L_x_134:
[----:B------:R-:W-:Y:S05]  /*3920*/  BSYNC B0 ;  /* 0x0000000000007941 */ /* 0x000fea0003800000 */
.L_x_132:
[----:B------:R-:W-:-:S04]  /*3930*/  IADD3 R31, P1, P0, R36, R32, R30 ;  /* 0x00000020241f7210 */ /* 0x000fc8000783e01e */
[----:B------:R-:W-:Y:S02]  /*3940*/  IADD3 R31, P3, P2, R42, R31, R44 ;  /* 0x0000001f2a1f7210 */ /* 0x000fe40007a7e02c */
[----:B------:R-:W-:Y:S01]  /*3950*/  IADD3.X R0, R4, R5, R0, P1, P0 ;  /* 0x0000000504007210 */ /* 0x000fe20000fe0400 */
[----:B------:R-:W-:Y:S01]  /*3960*/  IMAD R5, R21, R6, RZ ;  /* 0x0000000615057224 */ /* 0x000fe200078e02ff */
[----:B------:R-:W-:Y:S02]  /*3970*/  IADD3 R14, P1, P0, R46, R31, R14 ;  /* 0x0000001f2e0e7210 */ /* 0x000fe4000783e00e */
[----:B------:R-:W-:Y:S02]  /*3980*/  IADD3.X R0, R7, R0, R2, P3, P2 ;  /* 0x0000000007007210 */ /* 0x000fe40001fe4402 */
[----:B------:R-:W-:Y:S02]  /*3990*/  SHF.R.S32.HI R2, RZ, 0x1f, R6 ;  /* 0x0000001fff027819 */ /* 0x000fe40000011406 */
[----:B------:R-:W-:-:S02]  /*39a0*/  IADD3.X R15, R10, R0, R13, P1, P0 ;  /* 0x000000000a0f7210 */ /* 0x000fc40000fe040d */
[----:B------:R-:W-:Y:S01]  /*39b0*/  SHF.R.S32.HI R0, RZ, 0x1f, R3 ;  /* 0x0000001fff007819 */ /* 0x000fe20000011403 */
[-C--:B------:R-:W-:Y:S02]  /*39c0*/  IMAD R2, R2, R20.reuse, R5 ;  /* 0x0000001402027224 */ /* 0x080fe400078e0205 */
[----:B------:R-:W-:-:S04]  /*39d0*/  IMAD.WIDE.U32 R14, R6, R20, R14 ;  /* 0x00000014060e7225 */ /* 0x000fc800078e000e */
[----:B------:R-:W-:Y:S02]  /*39e0*/  IMAD R5, R8, R3, RZ ;  /* 0x0000000308057224 */ /* 0x000fe400078e02ff */
        /* <DEDUP_REMOVED lines=8> */
.L_x_110:
[----:B------:R-:W-:-:S04]  /*3a70*/  LEA R2, P0, R36, c[0x0][0x200], 0x2 ;  /* 0x0000800024027a11 */ /* 0x000fc800078010ff */
[----:B------:R-:W-:-:S05]  /*3a80*/  LEA.HI.X R3, R36, c[0x0][0x204], R37, 0x2, P0 ;  /* 0x0000810024037a11 */ /* 0x000fca00000f1425 */
[----:B------:R0:W-:Y:S04]  /*3a90*/  STG.E [R2.64], R28 ;  /* 0x0000001c02007986 */ /* 0x0001e8000c10190a */
.L_x_109:
[----:B------:R-:W-:Y:S05]  /*3aa0*/  BSYNC B1 ;  /* 0x0000000000017941 */ /* 0x000fea0003800000 */
.L_x_108:
[----:B------:R-:W1:Y:S01]  /*3ab0*/  S2R R0, SR_TID.X ;  /* 0x0000000000007919 */ /* 0x000e620000002100 */
[----:B0-----:R-:W-:Y:S01]  /*3ac0*/  IMAD.MOV.U32 R2, RZ, RZ, c[0x0][0x314] ;  /* 0x0000c500ff027624 */ /* 0x001fe200078e00ff */
[----:B------:R-:W-:Y:S01]  /*3ad0*/  CS2R R6, SRZ ;  /* 0x0000000000067805 */ /* 0x000fe2000001ff00 */
[----:B------:R-:W-:Y:S01]  /*3ae0*/  IMAD.MOV.U32 R9, RZ, RZ, RZ ;  /* 0x000000ffff097224 */ /* 0x000fe200078e00ff */
[----:B------:R-:W-:Y:S01]  /*3af0*/  CS2R R4, SRZ ;  /* 0x0000000000047805 */ /* 0x000fe2000001ff00 */
[----:B-1----:R-:W-:-:S04]  /*3b00*/  SHF.R.S32.HI R3, RZ, 0x1f, R0 ;  /* 0x0000001fff037819 */ /* 0x002fc80000011400 */
[----:B------:R-:W-:-:S04]  /*3b10*/  LEA.HI R20, R3, R0, RZ, 0x5 ;  /* 0x0000000003147211 */ /* 0x000fc800078f28ff */
[----:B------:R-:W-:Y:S02]  /*3b20*/  LOP3.LUT R27, R20, 0xffffffe0, RZ, 0xc0, !PT ;  /* 0xffffffe0141b7812 */ /* 0x000fe400078ec0ff */
[----:B------:R-:W-:-:S03]  /*3b30*/  SHF.R.S32.HI R20, RZ, 0x5, R20 ;  /* 0x00000005ff147819 */ /* 0x000fc60000011414 */
[----:B------:R-:W-:-:S05]  /*3b40*/  IMAD.IADD R27, R0, 0x1, -R27 ;  /* 0x00000001001b7824 */ /* 0x000fca00078e0a1b */
[----:B------:R-:W-:-:S04]  /*3b50*/  ISETP.GE.AND P0, PT, R27, c[0x0][0x314], PT ;  /* 0x0000c5001b007a0c */ /* 0x000fc80003f06270 */
[----:B------:R-:W-:-:S13]  /*3b60*/  ISETP.LT.AND P0, PT, R0, 0x80, !P0 ;  /* 0x000000800000780c */ /* 0x000fda0004701270 */
[----:B------:R-:W-:Y:S02]  /*3b70*/  @P0 FADD.FTZ R0, -R28, R29 ;  /* 0x0000001d1c000221 */ /* 0x000fe40000010100 */
[C---:B------:R-:W-:Y:S02]  /*3b80*/  @P0 IMAD R3, R27.reuse, 0x5, R20 ;  /* 0x000000051b030824 */ /* 0x040fe400078e0214 */
[----:B------:R-:W-:Y:S02]  /*3b90*/  @P0 FMUL.FTZ R0, R0, 1.4426950216293334961 ;  /* 0x3fb8aa3b00000820 */ /* 0x000fe40000410000 */
[----:B------:R-:W-:-:S04]  /*3ba0*/  IMAD.SHL.U32 R27, R27, 0x4, RZ ;  /* 0x000000041b1b7824 */ /* 0x000fc800078e00ff */
[----:B------:R-:W0:Y:S01]  /*3bb0*/  @P0 MUFU.EX2 R0, R0 ;  /* 0x0000000000000308 */ /* 0x000e220000000800 */
[----:B------:R-:W-:Y:S01]  /*3bc0*/  IADD3 R25, R27, 0x80, RZ ;  /* 0x000000801b197810 */ /* 0x000fe20007ffe0ff */
[----:B0-----:R0:W-:Y:S04]  /*3bd0*/  @P0 STS [R3.X4], R0 ;  /* 0x0000000003000388 */ /* 0x0011e80000004800 */
[----:B------:R-:W-:Y:S01]  /*3be0*/  BAR.SYNC.DEFER_BLOCKING 0x0 ;  /* 0x0000000000007b1d */ /* 0x000fe20000010000 */
[----:B------:R-:W-:Y:S02]  /*3bf0*/  ISETP.GE.AND P0, PT, R2, 0x1, PT ;  /* 0x000000010200780c */ /* 0x000fe40003f06270 */
[----:B0-----:R-:W-:Y:S01]  /*3c00*/  CS2R R2, SRZ ;  /* 0x0000000000027805 */ /* 0x001fe2000001ff00 */
[----:B------:R-:W-:-:S10]  /*3c10*/  IMAD.MOV.U32 R0, RZ, RZ, RZ ;  /* 0x000000ffff007224 */ /* 0x000fd400078e00ff */
        /* <DEDUP_REMOVED lines=10> */
[C---:B------:R-:W-:Y:S01]  /*3cc0*/  IADD3 R8, P0, R21.reuse, UR5, RZ ;  /* 0x0000000515087c10 */ /* 0x040fe2000ff1e0ff */
        /* <DEDUP_REMOVED lines=11> */
.L_x_138:
        /* <DEDUP_REMOVED lines=11> */
.L_x_137:
[----:B------:R-:W-:Y:S05]  /*3e30*/  BSYNC B0 ;  /* 0x0000000000007941 */ /* 0x000fea0003800000 */
.L_x_136:
        /* <DEDUP_REMOVED lines=15> */
.L_x_135:
        /* <DEDUP_REMOVED lines=11> */
[-C--:B------:R-:W-:Y:S02]  /*3fe0*/  IABS R2, R7.reuse ;  /* 0x0000000700027213 */ /* 0x080fe40000000000 */
[----:B------:R-:W-:Y:S02]  /*3ff0*/  IABS R9, R7 ;  /* 0x0000000700097213 */ /* 0x000fe40000000000 */
[----:B------:R-:W0:Y:S03]  /*4000*/  I2F.RP R6, R2 ;  /* 0x0000000200067306 */ /* 0x000e260000209400 */
[----:B------:R-:W-:-:S05]  /*4010*/  IMAD.MOV R9, RZ, RZ, -R9 ;  /* 0x000000ffff097224 */ /* 0x000fca00078e0a09 */
[----:B0-----:R-:W0:Y:S02]  /*4020*/  MUFU.RCP R14, R6 ;  /* 0x00000006000e7308 */ /* 0x001e240000001000 */
[----:B0-----:R-:W-:-:S06]  /*4030*/  IADD3 R14, R14, 0xffffffe, RZ ;  /* 0x0ffffffe0e0e7810 */ /* 0x001fcc0007ffe0ff */
[----:B------:R-:W0:Y:S02]  /*4040*/  F2I.FTZ.U32.TRUNC.NTZ R15, R14 ;  /* 0x0000000e000f7305 */ /* 0x000e24000021f000 */
[--C-:B0-----:R-:W-:Y:S02]  /*4050*/  IMAD.MOV R0, RZ, RZ, -R15.reuse ;  /* 0x000000ffff007224 */ /* 0x101fe400078e0a0f */
[----:B------:R-:W-:Y:S02]  /*4060*/  IMAD.MOV.U32 R14, RZ, RZ, RZ ;  /* 0x000000ffff0e7224 */ /* 0x000fe400078e00ff */
[----:B------:R-:W-:Y:S02]  /*4070*/  IMAD R11, R0, R2, RZ ;  /* 0x00000002000b7224 */ /* 0x000fe400078e02ff */
[----:B------:R-:W0:Y:S02]  /*4080*/  I2F.RP R0, R3 ;  /* 0x0000000300007306 */ /* 0x000e240000209400 */
[----:B------:R-:W-:-:S06]  /*4090*/  IMAD.HI.U32 R11, R15, R11, R14 ;  /* 0x0000000b0f0b7227 */ /* 0x000fcc00078e000e */
[----:B------:R-:W-:-:S04]  /*40a0*/  IMAD.HI.U32 R6, R11, R8, RZ ;  /* 0x000000080b067227 */ /* 0x000fc800078e00ff */
[----:B------:R-:W-:Y:S01]  /*40b0*/  IMAD R9, R6, R9, R8 ;  /* 0x0000000906097224 */ /* 0x000fe200078e0208 */
[----:B0-----:R-:W0:Y:S04]  /*40c0*/  MUFU.RCP R0, R0 ;  /* 0x0000000000007308 */ /* 0x001e280000001000 */
[----:B------:R-:W-:-:S13]  /*40d0*/  ISETP.GT.U32.AND P1, PT, R2, R9, PT ;  /* 0x000000090200720c */ /* 0x000fda0003f24070 */
[----:B------:R-:W-:Y:S01]  /*40e0*/  @!P1 IMAD.IADD R9, R9, 0x1, -R2 ;  /* 0x0000000109099824 */ /* 0x000fe200078e0a02 */
[----:B------:R-:W-:Y:S02]  /*40f0*/  @!P1 IADD3 R6, R6, 0x1, RZ ;  /* 0x0000000106069810 */ /* 0x000fe40007ffe0ff */
[----:B0-----:R-:W-:Y:S02]  /*4100*/  IADD3 R10, R0, 0xffffffe, RZ ;  /* 0x0ffffffe000a7810 */ /* 0x001fe40007ffe0ff */
[----:B------:R-:W-:Y:S02]  /*4110*/  ISETP.GE.U32.AND P2, PT, R9, R2, PT ;  /* 0x000000020900720c */ /* 0x000fe40003f46070 */
[----:B------:R-:W-:Y:S01]  /*4120*/  LOP3.LUT R2, R20, R7, RZ, 0x3c, !PT ;  /* 0x0000000714027212 */ /* 0x000fe200078e3cff */
[----:B------:R-:W0:Y:S01]  /*4130*/  F2I.FTZ.U32.TRUNC.NTZ R11, R10 ;  /* 0x0000000a000b7305 */ /* 0x000e22000021f000 */
[----:B------:R-:W-:Y:S02]  /*4140*/  ISETP.NE.AND P1, PT, R7, RZ, PT ;  /* 0x000000ff0700720c */ /* 0x000fe40003f25270 */
[----:B------:R-:W-:-:S07]  /*4150*/  ISETP.GE.AND P0, PT, R2, RZ, PT ;  /* 0x000000ff0200720c */ /* 0x000fce0003f06270 */
[----:B------:R-:W-:-:S06]  /*4160*/  @P2 IADD3 R6, R6, 0x1, RZ ;  /* 0x0000000106062810 */ /* 0x000fcc0007ffe0ff */
[----:B------:R-:W-:Y:S01]  /*4170*/  @!P0 IADD3 R6, -R6, RZ, RZ ;  /* 0x000000ff06068210 */ /* 0x000fe20007ffe1ff */
[--C-:B0-----:R-:W-:Y:S01]  /*4180*/  IMAD.MOV R2, RZ, RZ, -R11.reuse ;  /* 0x000000ffff027224 */ /* 0x101fe200078e0a0b */
[----:B------:R-:W-:Y:S01]  /*4190*/  @!P1 LOP3.LUT R6, RZ, R7, RZ, 0x33, !PT ;  /* 0x00000007ff069212 */ /* 0x000fe200078e33ff */
[----:B------:R-:W-:Y:S02]  /*41a0*/  IMAD.MOV.U32 R10, RZ, RZ, RZ ;  /* 0x000000ffff0a7224 */ /* 0x000fe400078e00ff */
[----:B------:R-:W-:Y:S02]  /*41b0*/  IMAD R2, R2, R3, RZ ;  /* 0x0000000302027224 */ /* 0x000fe400078e02ff */
[----:B------:R-:W-:Y:S02]  /*41c0*/  IMAD R7, R6, R7, RZ ;  /* 0x0000000706077224 */ /* 0x000fe400078e02ff */
[----:B------:R-:W-:-:S04]  /*41d0*/  IMAD.HI.U32 R2, R11, R2, R10 ;  /* 0x000000020b027227 */ /* 0x000fc800078e000a */
[----:B------:R-:W-:Y:S02]  /*41e0*/  IMAD.IADD R8, R20, 0x1, -R7 ;  /* 0x0000000114087824 */ /* 0x000fe400078e0a07 */
[----:B------:R-:W-:-:S03]  /*41f0*/  IMAD.WIDE.U32 R10, R6, c[0x0][0x1e0], RZ ;  /* 0x00007800060a7a25 */ /* 0x000fc600078e00ff */
[----:B------:R-:W-:Y:S02]  /*4200*/  IABS R0, R8 ;  /* 0x0000000800007213 */ /* 0x000fe40000000000 */
[----:B------:R-:W-:-:S03]  /*4210*/  LOP3.LUT R8, R8, c[0x0][0x214], RZ, 0x3c, !PT ;  /* 0x0000850008087a12 */ /* 0x000fc600078e3cff */
[----:B------:R-:W-:Y:S01]  /*4220*/  IMAD.HI.U32 R9, R2, R0, RZ ;  /* 0x0000000002097227 */ /* 0x000fe200078e00ff */
[----:B------:R-:W-:-:S04]  /*4230*/  ISETP.GE.AND P1, PT, R8, RZ, PT ;  /* 0x000000ff0800720c */ /* 0x000fc80003f26270 */
        /* <DEDUP_REMOVED lines=22> */
[----:B------:R-:W-:Y:S02]  /*43a0*/  IMAD.IADD R11, R11, 0x1, R2 ;  /* 0x000000010b0b7824 */ /* 0x000fe400078e0202 */
[----:B------:R-:W-:Y:S02]  /*43b0*/  IMAD R0, R0, c[0x0][0x1e8], RZ ;  /* 0x00007a0000007a24 */ /* 0x000fe400078e02ff */
[----:B------:R-:W-:-:S04]  /*43c0*/  IMAD.WIDE.U32 R10, R7, c[0x0][0x1e8], R10 ;  /* 0x00007a00070a7a25 */ /* 0x000fc800078e000a */
[----:B------:R-:W-:Y:S01]  /*43d0*/  IMAD R0, R7, c[0x0][0x1ec], R0 ;  /* 0x00007b0007007a24 */ /* 0x000fe200078e0200 */
[----:B------:R-:W-:-:S03]  /*43e0*/  @!P0 IADD3 R2, P1, R27, R10, RZ ;  /* 0x0000000a1b028210 */ /* 0x000fc60007f3e0ff */
[----:B------:R-:W-:-:S05]  /*43f0*/  IMAD.IADD R0, R11, 0x1, R0 ;  /* 0x000000010b007824 */ /* 0x000fca00078e0200 */
        /* <DEDUP_REMOVED lines=12> */
        .weak           $__internal_2_$__cuda_sm20_div_s64
        .type           $__internal_2_$__cuda_sm20_div_s64,@function
        .size           $__internal_2_$__cuda_sm20_div_s64,(.L_x_4862 - $__internal_2_$__cuda_sm20_div_s64)
$__internal_2_$__cuda_sm20_div_s64:
        /* <DEDUP_REMOVED lines=29> */
[----:B------:R-:W-:-:S04]  /*4690*/  IMAD.X R26, RZ, RZ, ~R26, P0 ;  /* 0x000000ffff1a7224 */ /* 0x000fc800000e0e1a */
[----:B------:R-:W-:-:S04]  /*46a0*/  IMAD.WIDE.U32 R34, P5, R35, R26, R34 ;  /* 0x0000001a23227225 */ /* 0x000fc800078a0022 */
[C---:B------:R-:W-:Y:S02]  /*46b0*/  IMAD R21, R27.reuse, R26, RZ ;  /* 0x0000001a1b157224 */ /* 0x040fe400078e02ff */
[----:B------:R-:W-:-:S04]  /*46c0*/  IMAD.HI.U32 R20, P4, R27, R20, R34 ;  /* 0x000000141b147227 */ /* 0x000fc80007880022 */
[----:B------:R-:W-:Y:S01]  /*46d0*/  IMAD.HI.U32 R19, R27, R26, RZ ;  /* 0x0000001a1b137227 */ /* 0x000fe200078e00ff */
[----:B------:R-:W-:Y:S02]  /*46e0*/  IADD3 R21, P3, R21, R20, RZ ;  /* 0x0000001415157210 */ /* 0x000fe40007f7e0ff */
[-C--:B------:R-:W-:Y:S01]  /*46f0*/  IADD3 R20, P0, RZ, -R18.reuse, RZ ;  /* 0x80000012ff147210 */ /* 0x080fe20007f1e0ff */
[----:B------:R-:W-:Y:S02]  /*4700*/  IMAD.X R27, R19, 0x1, R27, P5 ;  /* 0x00000001131b7824 */ /* 0x000fe400028e061b */
[----:B------:R-:W-:Y:S01]  /*4710*/  IMAD.MOV.U32 R35, RZ, RZ, RZ ;  /* 0x000000ffff237224 */ /* 0x000fe200078e00ff */
[----:B------:R-:W-:Y:S01]  /*4720*/  SEL R20, R20, R18, !P2 ;  /* 0x0000001214147207 */ /* 0x000fe20005000000 */
[----:B------:R-:W-:-:S04]  /*4730*/  IMAD.X R26, RZ, RZ, ~R17, P0 ;  /* 0x000000ffff1a7224 */ /* 0x000fc800000e0e11 */
[----:B------:R-:W-:Y:S01]  /*4740*/  IMAD.HI.U32 R34, R21, R20, RZ ;  /* 0x0000001415227227 */ /* 0x000fe200078e00ff */
[----:B------:R-:W-:Y:S02]  /*4750*/  SEL R19, R26, R17, !P2 ;  /* 0x000000111a137207 */ /* 0x000fe40005000000 */
        /* <DEDUP_REMOVED lines=8> */
[----:B------:R-:W-:Y:S01]  /*47e0*/  IMAD R21, R27, R39, R35 ;  /* 0x000000271b157224 */ /* 0x000fe200078e0223 */
[----:B------:R-:W-:Y:S01]  /*47f0*/  IADD3 R20, P0, -R34, R20, RZ ;  /* 0x0000001422147210 */ /* 0x000fe20007f1e1ff */
[----:B------:R-:W-:-:S03]  /*4800*/  IMAD.X R26, RZ, RZ, R26, P2 ;  /* 0x000000ffff1a7224 */ /* 0x000fc600010e061a */
[-C--:B------:R-:W-:Y:S01]  /*4810*/  ISETP.GE.U32.AND P4, PT, R20, R38.reuse, PT ;  /* 0x000000261400720c */ /* 0x080fe20003f86070 */
[-C--:B------:R-:W-:Y:S01]  /*4820*/  IMAD R34, R26, R38.reuse, R21 ;  /* 0x000000261a227224 */ /* 0x080fe200078e0215 */
[----:B------:R-:W-:-:S03]  /*4830*/  IADD3 R21, P3, R20, -R38, RZ ;  /* 0x8000002614157210 */ /* 0x000fc60007f7e0ff */
[----:B------:R-:W-:Y:S01]  /*4840*/  IMAD.X R19, R19, 0x1, ~R34, P0 ;  /* 0x0000000113137824 */ /* 0x000fe200000e0e22 */
[----:B------:R-:W-:-:S04]  /*4850*/  IADD3 R34, P2, R27, 0x1, RZ ;  /* 0x000000011b227810 */ /* 0x000fc80007f5e0ff */
[----:B------:R-:W-:-:S04]  /*4860*/  ISETP.GE.U32.AND.EX P4, PT, R19, R39, PT, P4 ;  /* 0x000000271300720c */ /* 0x000fc80003f86140 */
[----:B------:R-:W-:Y:S01]  /*4870*/  SEL R21, R21, R20, P4 ;  /* 0x0000001415157207 */ /* 0x000fe20002000000 */
[----:B------:R-:W-:Y:S01]  /*4880*/  IMAD.X R20, R19, 0x1, ~R39, P3 ;  /* 0x0000000113147824 */ /* 0x000fe200018e0e27 */
[----:B------:R-:W-:Y:S02]  /*4890*/  SEL R34, R34, R27, P4 ;  /* 0x0000001b22227207 */ /* 0x000fe40002000000 */
[----:B------:R-:W-:Y:S01]  /*48a0*/  ISETP.GE.U32.AND P0, PT, R21, R38, PT ;  /* 0x000000261500720c */ /* 0x000fe20003f06070 */
[----:B------:R-:W-:Y:S01]  /*48b0*/  IMAD.X R21, RZ, RZ, R26, P2 ;  /* 0x000000ffff157224 */ /* 0x000fe200010e061a */
[----:B------:R-:W-:Y:S02]  /*48c0*/  SEL R19, R20, R19, P4 ;  /* 0x0000001314137207 */ /* 0x000fe40002000000 */
[----:B------:R-:W-:Y:S02]  /*48d0*/  IADD3 R27, P2, R34, 0x1, RZ ;  /* 0x00000001221b7810 */ /* 0x000fe40007f5e0ff */
[----:B------:R-:W-:Y:S01]  /*48e0*/  SEL R21, R21, R26, P4 ;  /* 0x0000001a15157207 */ /* 0x000fe20002000000 */
[----:B------:R-:W-:Y:S01]  /*48f0*/  IMAD.MOV.U32 R26, RZ, RZ, R22 ;  /* 0x000000ffff1a7224 */ /* 0x000fe200078e0016 */
[----:B------:R-:W-:-:S02]  /*4900*/  ISETP.GE.U32.AND.EX P0, PT, R19, R39, PT, P0 ;  /* 0x000000271300720c */ /* 0x000fc40003f06100 */
[----:B------:R-:W-:Y:S02]  /*4910*/  IADD3.X R20, RZ, R21, RZ, P2, !PT ;  /* 0x00000015ff147210 */ /* 0x000fe400017fe4ff */
[----:B------:R-:W-:Y:S02]  /*4920*/  SEL R27, R27, R34, P0 ;  /* 0x000000221b1b7207 */ /* 0x000fe40000000000 */
[----:B------:R-:W-:Y:S02]  /*4930*/  LOP3.LUT R19, R23, R17, RZ, 0x3c, !PT ;  /* 0x0000001117137212 */ /* 0x000fe400078e3cff */
[----:B------:R-:W-:Y:S02]  /*4940*/  SEL R21, R20, R21, P0 ;  /* 0x0000001514157207 */ /* 0x000fe40000000000 */
[----:B------:R-:W-:Y:S02]  /*4950*/  IADD3 R20, P2, RZ, -R27, RZ ;  /* 0x8000001bff147210 */ /* 0x000fe40007f5e0ff */
[----:B------:R-:W-:-:S02]  /*4960*/  ISETP.GE.AND P3, PT, R19, RZ, PT ;  /* 0x000000ff1300720c */ /* 0x000fc40003f66270 */
[----:B------:R-:W-:Y:S01]  /*4970*/  ISETP.NE.U32.AND P0, PT, R24, RZ, PT ;  /* 0x000000ff1800720c */ /* 0x000fe20003f05070 */
[----:B------:R-:W-:Y:S01]  /*4980*/  IMAD.X R24, RZ, RZ, ~R21, P2 ;  /* 0x000000ffff187224 */ /* 0x000fe200010e0e15 */
[----:B------:R-:W-:Y:S01]  /*4990*/  SEL R20, R20, R27, !P3 ;  /* 0x0000001b14147207 */ /* 0x000fe20005800000 */
[----:B------:R-:W-:Y:S01]  /*49a0*/  IMAD.MOV.U32 R27, RZ, RZ, 0x0 ;  /* 0x00000000ff1b7424 */ /* 0x000fe200078e00ff */
[----:B------:R-:W-:Y:S02]  /*49b0*/  ISETP.NE.AND.EX P0, PT, R23, RZ, PT, P0 ;  /* 0x000000ff1700720c */ /* 0x000fe40003f05300 */
[----:B------:R-:W-:Y:S02]  /*49c0*/  SEL R24, R24, R21, !P3 ;  /* 0x0000001518187207 */ /* 0x000fe40005800000 */
[----:B------:R-:W-:Y:S02]  /*49d0*/  SEL R20, R20, 0xffffffff, P0 ;  /* 0xffffffff14147807 */ /* 0x000fe40000000000 */
[----:B------:R-:W-:Y:S01]  /*49e0*/  SEL R21, R24, 0xffffffff, P0 ;  /* 0xffffffff18157807 */ /* 0x000fe20000000000 */
[----:B------:R-:W-:Y:S06]  /*49f0*/  RET.REL.NODEC R26 `(_ZN5flash32flash_fwd_splitkv_combine_kernelI23Flash_fwd_kernel_traitsILi256ELi64ELi64ELi4ELb0ELb0EN7cutlass10bfloat16_tE19Flash_kernel_traitsILi256ELi64ELi64ELi4ES3_EELi4ELi5ELb0EEEvNS_16Flash_fwd_paramsE) ;  /* 0xffffb6001a007950 */ /* 0x000fec0003c3ffff */
.L_x_139:
        /* <DEDUP_REMOVED lines=16> */
.L_x_4862:


//--------------------- .text._ZN5flash32flash_fwd_splitkv_combine_kernelI23Flash_fwd_kernel_traitsILi256ELi64ELi64ELi4ELb0ELb0EN7cutlass10bfloat16_tE19Flash_kernel_traitsILi256ELi64ELi64ELi4ES3_EELi4ELi4ELb0EEEvNS_16Flash_fwd_paramsE --------------------------
	.section	.text._ZN5flash32flash_fwd_splitkv_combine_kernelI23Flash_fwd_kernel_traitsILi256ELi64ELi64ELi4ELb0ELb0EN7cutlass10bfloat16_tE19Flash_kernel_traitsILi256ELi64ELi64ELi4ES3_EELi4ELi4ELb0EEEvNS_16Flash_fwd_paramsE,"ax",@progbits
	.sectioninfo	@"SHI_REGISTERS=52"
	.align	128
        .global         _ZN5flash32flash_fwd_splitkv_combine_kernelI23Flash_fwd_kernel_traitsILi256ELi64ELi64ELi4ELb0ELb0EN7cutlass10bfloat16_tE19Flash_kernel_traitsILi256ELi64ELi64ELi4ES3_EELi4ELi4ELb0EEEvNS_16Flash_fwd_paramsE
        .type           _ZN5flash32flash_fwd_splitkv_combine_kernelI23Flash_fwd_kernel_traitsILi256ELi64ELi64ELi4ELb0ELb0EN7cutlass10bfloat16_tE19Flash_kernel_traitsILi256ELi64ELi64ELi4ES3_EELi4ELi4ELb0EEEvNS_16Flash_fwd_paramsE,@function
        .size           _ZN5flash32flash_fwd_splitkv_combine_kernelI23Flash_fwd_kernel_traitsILi256ELi64ELi64ELi4ELb0ELb0EN7cutlass10bfloat16_tE19Flash_kernel_traitsILi256ELi64ELi64ELi4ES3_EELi4ELi4ELb0EEEvNS_16Flash_fwd_paramsE,(.L_x_4863 - _ZN5flash32flash_fwd_splitkv_combine_kernelI23Flash_fwd_kernel_traitsILi256ELi64ELi64ELi4ELb0ELb0EN7cutlass10bfloat16_tE19Flash_kernel_traitsILi256ELi64ELi64ELi4ES3_EELi4ELi4ELb0EEEvNS_16Flash_fwd_paramsE)
        .other          _ZN5flash32flash_fwd_splitkv_combine_kernelI23Flash_fwd_kernel_traitsILi256ELi64ELi64ELi4ELb0ELb0EN7cutlass10bfloat16_tE19Flash_kernel_traitsILi256ELi64ELi64ELi4ES3_EELi4ELi4ELb0EEEvNS_16Flash_fwd_paramsE,@"STO_CUDA_ENTRY STV_DEFAULT"
_ZN5flash32flash_fwd_splitkv_combine_kernelI23Flash_fwd_kernel_traitsILi256ELi64ELi64ELi4ELb0ELb0EN7cutlass10bfloat16_tE19Flash_kernel_traitsILi256ELi64ELi64ELi4ES3_EELi4ELi4ELb0EEEvNS_16Flash_fwd_paramsE:
.text._ZN5flash32flash_fwd_splitkv_combine_kernelI23Flash_fwd_kernel_traitsILi256ELi64ELi64ELi4ELb0ELb0EN7cutlass10bfloat16_tE19Flash_kernel_traitsILi256ELi64ELi64ELi4ES3_EELi4ELi4ELb0EEEvNS_16Flash_fwd_paramsE:
        /* <DEDUP_REMOVED lines=23> */
[----:B------:R-:W-:Y:S05]  /*0170*/  CALL.REL.NOINC `($__internal_3_$__cuda_sm20_div_s64) ;  /* 0x0000433000007944 */ /* 0x000fea0003c00000 */
[----:B------:R-:W-:Y:S05]  /*0180*/  BRA `(.L_x_141) ;  /* 0x0000013000007947 */ /* 0x000fea0003800000 */
.L_x_140:
        /* <DEDUP_REMOVED lines=19> */
.L_x_141:
        /* <DEDUP_REMOVED lines=12> */
[----:B------:R-:W-:Y:S05]  /*0380*/  CALL.REL.NOINC `($__internal_3_$__cuda_sm20_div_s64) ;  /* 0x0000412000007944 */ /* 0x000fea0003c00000 */
[----:B------:R-:W-:Y:S02]  /*0390*/  MOV R8, R20 ;  /* 0x0000001400087202 */ /* 0x000fe40000000f00 */
[----:B------:R-:W-:Y:S01]  /*03a0*/  MOV R9, R21 ;  /* 0x0000001500097202 */ /* 0x000fe20000000f00 */
[----:B------:R-:W-:Y:S05]  /*03b0*/  BRA `(.L_x_144) ;  /* 0x0000013000007947 */ /* 0x000fea0003800000 */
.L_x_143:
        /* <DEDUP_REMOVED lines=19> */
.L_x_144:
[----:B------:R-:W-:Y:S05]  /*04f0*/  BSYNC B0 ;  /* 0x0000000000007941 */ /* 0x000fea0003800000 */
.L_x_142:
        /* <DEDUP_REMOVED lines=43> */
.L_x_146:
        /* <DEDUP_REMOVED lines=19> */
.L_x_147:
[----:B------:R-:W-:Y:S05]  /*08e0*/  BSYNC B0 ;  /* 0x0000000000007941 */ /* 0x000fea0003800000 */
.L_x_145:
        /* <DEDUP_REMOVED lines=74> */
[----:B------:R-:W-:Y:S02]  /*0d90*/  MOV R32, R20 ;  /* 0x0000001400207202 */ /* 0x000fe40000000f00 */
[----:B------:R-:W-:Y:S01]  /*0da0*/  MOV R33, R21 ;  /* 0x0000001500217202 */ /* 0x000fe20000000f00 */
[----:B------:R-:W-:Y:S05]  /*0db0*/  BRA `(.L_x_150) ;  /* 0x0000013000007947 */ /* 0x000fea0003800000 */
.L_x_149:
        /* <DEDUP_REMOVED lines=19> */
.L_x_150:
[----:B------:R-:W-:Y:S05]  /*0ef0*/  BSYNC B0 ;  /* 0x0000000000007941 */ /* 0x000fea0003800000 */
.L_x_148:
        /* <DEDUP_REMOVED lines=41> */
.L_x_152:
        /* <DEDUP_REMOVED lines=19> */
.L_x_153:
[----:B------:R-:W-:Y:S05]  /*12c0*/  BSYNC B0 ;  /* 0x0000000000007941 */ /* 0x000fea0003800000 */
.L_x_151:
        /* <DEDUP_REMOVED lines=131> */
.L_x_155:
[----:B------:R-:W-:Y:S05]  /*1b00*/  BSYNC B0 ;  /* 0x0000000000007941 */ /* 0x000fea0003800000 */
.L_x_154:
        /* <DEDUP_REMOVED lines=95> */
.L_x_160:
        /* <DEDUP_REMOVED lines=22> */
.L_x_161:
[----:B------:R-:W-:Y:S05]  /*2260*/  BSYNC B0 ;  /* 0x0000000000007941 */ /* 0x000fea0003800000 */
.L_x_159:
[----:B------:R-:W-:Y:S01]  /*2270*/  LOP3.LUT R19, R17, R0, RZ, 0xfc, !PT ;  /* 0x0000000011137212 */ /* 0x000fe200078efcff */
[----:B------:R-:W-:Y:S03]  /*2280*/  BSSY B0, `(.L_x_162) ;  /* 0x0000028000007945 */ /* 0x000fe60003800000 */
[----:B------:R-:W-:-:S13]  /*2290*/  ISETP.NE.U32.AND P0, PT, R19, RZ, PT ;  /* 0x000000ff1300720c */ /* 0x000fda0003f05070 */
[----:B------:R-:W-:Y:S05]  /*22a0*/  @!P0 BRA `(.L_x_163) ;  /* 0x000000f000008947 */ /* 0x000fea0003800000 */
[----:B------:R-:W-:Y:S01]  /*22b0*/  IMAD.MOV.U32 R24, RZ, RZ, R30 ;  /* 0x000000ffff187224 */ /* 0x000fe200078e001e */
[----:B------:R-:W-:Y:S02]  /*22c0*/  MOV R23, R0 ;  /* 0x0000000000177202 */ /* 0x000fe40000000f00 */
[----:B------:R-:W-:Y:S02]  /*22d0*/  MOV R22, 0x22f0 ;  /* 0x000022f000167802 */ /* 0x000fe40000000f00 */
[----:B------:R-:W-:Y:S05]  /*22e0*/  CALL.REL.NOINC `($__internal_3_$__cuda_sm20_div_s64) ;  /* 0x000021c000007944 */ /* 0x000fea0003c00000 */
        /* <DEDUP_REMOVED lines=11> */
.L_x_163:
        /* <DEDUP_REMOVED lines=22> */
.L_x_164:
[----:B------:R-:W-:Y:S05]  /*2500*/  BSYNC B0 ;  /* 0x0000000000007941 */ /* 0x000fea0003800000 */
.L_x_162:
        /* <DEDUP_REMOVED lines=11> */
[----:B------:R-:W-:Y:S05]  /*25c0*/  CALL.REL.NOINC `($__internal_3_$__cuda_sm20_div_s64) ;  /* 0x00001ee000007944 */ /* 0x000fea0003c00000 */
[----:B------:R-:W-:-:S04]  /*25d0*/  IADD3 R17, P0, RZ, -R20, RZ ;  /* 0x80000014ff117210 */ /* 0x000fc80007f1e0ff */
[----:B------:R-:W-:Y:S01]  /*25e0*/  IADD3.X R18, RZ, ~R21, RZ, P0, !PT ;  /* 0x80000015ff127210 */ /* 0x000fe200007fe4ff */
[----:B------:R-:W-:-:S04]  /*25f0*/  IMAD.WIDE.U32 R36, R5, R17, R36 ;  /* 0x0000001105247225 */ /* 0x000fc800078e0024 */
[----:B------:R-:W-:-:S04]  /*2600*/  IMAD R18, R18, R5, RZ ;  /* 0x0000000512127224 */ /* 0x000fc800078e02ff */
[----:B------:R-:W-:-:S05]  /*2610*/  IMAD R4, R4, R17, R18 ;  /* 0x0000001104047224 */ /* 0x000fca00078e0212 */
[----:B------:R-:W-:Y:S01]  /*2620*/  IADD3 R4, R37, R4, RZ ;  /* 0x0000000425047210 */ /* 0x000fe20007ffe0ff */
[----:B------:R-:W-:Y:S05]  /*2630*/  BRA `(.L_x_167) ;  /* 0x0000016000007947 */ /* 0x000fea0003800000 */
.L_x_166:
        /* <DEDUP_REMOVED lines=22> */
.L_x_167:
[----:B------:R-:W-:Y:S05]  /*27a0*/  BSYNC B0 ;  /* 0x0000000000007941 */ /* 0x000fea0003800000 */
.L_x_165:
        /* <DEDUP_REMOVED lines=38> */
[----:B------:R-:W-:Y:S05]  /*2a10*/  CALL.REL.NOINC `($__internal_3_$__cuda_sm20_div_s64) ;  /* 0x00001a9000007944 */ /* 0x000fea0003c00000 */
        /* <DEDUP_REMOVED lines=12> */
.L_x_169:
        /* <DEDUP_REMOVED lines=23> */
.L_x_170:
[----:B------:R-:W-:Y:S05]  /*2c50*/  BSYNC B0 ;  /* 0x0000000000007941 */ /* 0x000fea0003800000 */
.L_x_168:
        /* <DEDUP_REMOVED lines=19> */
.L_x_172:
        /* <DEDUP_REMOVED lines=22> */
.L_x_173:
[----:B------:R-:W-:Y:S05]  /*2ef0*/  BSYNC B0 ;  /* 0x0000000000007941 */ /* 0x000fea0003800000 */
.L_x_171:
        /* <DEDUP_REMOVED lines=20> */
.L_x_175:
        /* <DEDUP_REMOVED lines=23> */
.L_x_176:
[----:B------:R-:W-:Y:S05]  /*31b0*/  BSYNC B0 ;  /* 0x0000000000007941 */ /* 0x000fea0003800000 */
.L_x_174:
        /* <DEDUP_REMOVED lines=25> */
[----:B------:R-:W-:Y:S05]  /*3350*/  CALL.REL.NOINC `($__internal_3_$__cuda_sm20_div_s64) ;  /* 0x0000115000007944 */ /* 0x000fea0003c00000 */
        /* <DEDUP_REMOVED lines=12> */
.L_x_178:
        /* <DEDUP_REMOVED lines=23> */
.L_x_179:
[----:B------:R-:W-:Y:S05]  /*3590*/  BSYNC B0 ;  /* 0x0000000000007941 */ /* 0x000fea0003800000 */
.L_x_177:
        /* <DEDUP_REMOVED lines=29> */
.L_x_181:
        /* <DEDUP_REMOVED lines=23> */
.L_x_182:
[----:B------:R-:W-:Y:S05]  /*38e0*/  BSYNC B0 ;  /* 0x0000000000007941 */ /* 0x000fea0003800000 */
.L_x_180:
        /* <DEDUP_REMOVED lines=20> */
.L_x_158:
[----:B------:R-:W-:-:S04]  /*3a30*/  LEA R2, P0, R36, c[0x0][0x200], 0x2 ;  /* 0x0000800024027a11 */ /* 0x000fc800078010ff */
[----:B------:R-:W-:-:S05]  /*3a40*/  LEA.HI.X R3, R36, c[0x0][0x204], R37, 0x2, P0 ;  /* 0x0000810024037a11 */ /* 0x000fca00000f1425 */
[----:B------:R0:W-:Y:S04]  /*3a50*/  STG.E [R2.64], R28 ;  /* 0x0000001c02007986 */ /* 0x0001e8000c10190a */
.L_x_157:
[----:B------:R-:W-:Y:S05]  /*3a60*/  BSYNC B1 ;  /* 0x0000000000017941 */ /* 0x000fea0003800000 */
.L_x_156:
[----:B------:R-:W1:Y:S01]  /*3a70*/  S2R R25, SR_TID.X ;  /* 0x0000000000197919 */ /* 0x000e620000002100 */
[----:B------:R-:W-:Y:S01]  /*3a80*/  IMAD.MOV.U32 R9, RZ, RZ, RZ ;  /* 0x000000ffff097224 */ /* 0x000fe200078e00ff */
[----:B------:R-:W-:Y:S01]  /*3a90*/  CS2R R6, SRZ ;  /* 0x0000000000067805 */ /* 0x000fe2000001ff00 */
[----:B-1----:R-:W-:-:S04]  /*3aa0*/  SHF.R.S32.HI R24, RZ, 0x1f, R25 ;  /* 0x0000001fff187819 */ /* 0x002fc80000011419 */
[CC--:B0-----:R-:W-:Y:S02]  /*3ab0*/  LEA.HI R2, R24.reuse, R25.reuse, RZ, 0x4 ;  /* 0x0000001918027211 */ /* 0x0c1fe400078f20ff */
[----:B------:R-:W-:Y:S02]  /*3ac0*/  LEA.HI R24, R24, R25, RZ, 0x5 ;  /* 0x0000001918187211 */ /* 0x000fe400078f28ff */
[----:B------:R-:W-:Y:S02]  /*3ad0*/  LOP3.LUT R0, R2, 0xfffffff0, RZ, 0xc0, !PT ;  /* 0xfffffff002007812 */ /* 0x000fe400078ec0ff */
[----:B------:R-:W-:Y:S02]  /*3ae0*/  LOP3.LUT R4, R24, 0x3fffffe0, RZ, 0xc0, !PT ;  /* 0x3fffffe018047812 */ /* 0x000fe400078ec0ff */
[----:B------:R-:W-:Y:S01]  /*3af0*/  SHF.R.S32.HI R24, RZ, 0x5, R24 ;  /* 0x00000005ff187819 */ /* 0x000fe20000011418 */
[----:B------:R-:W-:-:S05]  /*3b00*/  IMAD.IADD R0, R25, 0x1, -R0 ;  /* 0x0000000119007824 */ /* 0x000fca00078e0a00 */
[----:B------:R-:W-:-:S04]  /*3b10*/  ISETP.GE.AND P0, PT, R0, c[0x0][0x314], PT ;  /* 0x0000c50000007a0c */ /* 0x000fc80003f06270 */
[C---:B------:R-:W-:Y:S01]  /*3b20*/  ISETP.GT.OR P0, PT, R25.reuse, 0x3f, P0 ;  /* 0x0000003f1900780c */ /* 0x040fe20000704670 */
[----:B------:R-:W-:-:S04]  /*3b30*/  IMAD.IADD R25, R25, 0x1, -R4 ;  /* 0x0000000119197824 */ /* 0x000fc800078e0a04 */
[----:B------:R-:W-:-:S05]  /*3b40*/  IMAD.SHL.U32 R25, R25, 0x4, RZ ;  /* 0x0000000419197824 */ /* 0x000fca00078e00ff */
[----:B------:R-:W-:-:S03]  /*3b50*/  IADD3 R23, R25, 0x80, RZ ;  /* 0x0000008019177810 */ /* 0x000fc60007ffe0ff */
[----:B------:R-:W-:Y:S01]  /*3b60*/  @!P0 FADD.FTZ R3, -R28, R29 ;  /* 0x0000001d1c038221 */ /* 0x000fe20000010100 */
[----:B------:R-:W-:Y:S01]  /*3b70*/  @!P0 SHF.R.S32.HI R5, RZ, 0x4, R2 ;  /* 0x00000004ff058819 */ /* 0x000fe20000011402 */
[----:B------:R-:W-:Y:S02]  /*3b80*/  IMAD.MOV.U32 R2, RZ, RZ, c[0x0][0x314] ;  /* 0x0000c500ff027624 */ /* 0x000fe400078e00ff */
[----:B------:R-:W-:Y:S02]  /*3b90*/  @!P0 FMUL.FTZ R3, R3, 1.4426950216293334961 ;  /* 0x3fb8aa3b03038820 */ /* 0x000fe40000410000 */
[----:B------:R-:W-:Y:S02]  /*3ba0*/  @!P0 IMAD R0, R0, 0x5, R5 ;  /* 0x0000000500008824 */ /* 0x000fe400078e0205 */
[----:B------:R-:W-:Y:S02]  /*3bb0*/  CS2R R4, SRZ ;  /* 0x0000000000047805 */ /* 0x000fe4000001ff00 */
[----:B------:R-:W0:Y:S02]  /*3bc0*/  @!P0 MUFU.EX2 R3, R3 ;  /* 0x0000000300038308 */ /* 0x000e240000000800 */
[----:B0-----:R0:W-:Y:S04]  /*3bd0*/  @!P0 STS [R0.X4], R3 ;  /* 0x0000000300008388 */ /* 0x0011e80000004800 */
[----:B------:R-:W-:Y:S01]  /*3be0*/  BAR.SYNC.DEFER_BLOCKING 0x0 ;  /* 0x0000000000007b1d */ /* 0x000fe20000010000 */
[----:B------:R-:W-:-:S02]  /*3bf0*/  ISETP.GE.AND P0, PT, R2, 0x1, PT ;  /* 0x000000010200780c */ /* 0x000fc40003f06270 */
        /* <DEDUP_REMOVED lines=23> */
[----:B------:R-:W-:Y:S02]  /*3d70*/  IMAD.X R21, RZ, RZ, R21, P0 ;  /* 0x000000ffff157224 */ /* 0x000fe400000e0615 */
.L_x_186:
        /* <DEDUP_REMOVED lines=10> */
.L_x_185:
[----:B------:R-:W-:Y:S05]  /*3e20*/  BSYNC B0 ;  /* 0x0000000000007941 */ /* 0x000fea0003800000 */
.L_x_184:
        /* <DEDUP_REMOVED lines=15> */
.L_x_183:
        /* <DEDUP_REMOVED lines=89> */
        .weak           $__internal_3_$__cuda_sm20_div_s64
        .type           $__internal_3_$__cuda_sm20_div_s64,@function
        .size           $__internal_3_$__cuda_sm20_div_s64,(.L_x_4863 - $__internal_3_$__cuda_sm20_div_s64)
$__internal_3_$__cuda_sm20_div_s64:
        /* <DEDUP_REMOVED lines=83> */
[----:B------:R-:W-:Y:S06]  /*49e0*/  RET.REL.NODEC R26 `(_ZN5flash32flash_fwd_splitkv_combine_kernelI23Flash_fwd_kernel_traitsILi256ELi64ELi64ELi4ELb0ELb0EN7cutlass10bfloat16_tE19Flash_kernel_traitsILi256ELi64ELi64ELi4ES3_EELi4ELi4ELb0EEEvNS_16Flash_fwd_paramsE) ;  /* 0xffffb6101a007950 */ /* 0x000fec0003c3ffff */
.L_x_187:
        /* <DEDUP_REMOVED lines=9> */
.L_x_4863:


//--------------------- .text._ZN5flash32flash_fwd_splitkv_combine_kernelI23Flash_fwd_kernel_traitsILi256ELi64ELi64ELi4ELb0ELb0EN7cutlass10bfloat16_tE19Flash_kernel_traitsILi256ELi64ELi64ELi4ES3_EELi4ELi3ELb0EEEvNS_16Flash_fwd_paramsE --------------------------
	.section	.text._ZN5flash32flash_fwd_splitkv_combine_kernelI23Flash_fwd_kernel_traitsILi256ELi64ELi64ELi4ELb0ELb0EN7cutlass10bfloat16_tE19Flash_kernel_traitsILi256ELi64ELi64ELi4ES3_EELi4ELi3ELb0EEEvNS_16Flash_fwd_paramsE,"ax",@progbits
	.sectioninfo	@"SHI_REGISTERS=52"
	.align	128
        .global         _ZN5flash32flash_fwd_splitkv_combine_kernelI23Flash_fwd_kernel_traitsILi256ELi64ELi64ELi4ELb0ELb0EN7cutlass10bfloat16_tE19Flash_kernel_traitsILi256ELi64ELi64ELi4ES3_EELi4ELi3ELb0EEEvNS_16Flash_fwd_paramsE
        .type           _ZN5flash32flash_fwd_splitkv_combine_kernelI23Flash_fwd_kernel_traitsILi256ELi64ELi64ELi4ELb0ELb0EN7cutlass10bfloat16_tE19Flash_kernel_traitsILi256ELi64ELi64ELi4ES3_EELi4ELi3ELb0EEEvNS_16Flash_fwd_paramsE,@function
        .size           _ZN5flash32flash_fwd_splitkv_combine_kernelI23Flash_fwd_kernel_traitsILi256ELi64ELi64ELi4ELb0ELb0EN7cutlass10bfloat16_tE19Flash_kernel_traitsILi256ELi64ELi64ELi4ES3_EELi4ELi3ELb0EEEvNS_16Flash_fwd_paramsE,(.L_x_4864 - _ZN5flash32flash_fwd_splitkv_combine_kernelI23Flash_fwd_kernel_traitsILi256ELi64ELi64ELi4ELb0ELb0EN7cutlass10bfloat16_tE19Flash_kernel_traitsILi256ELi64ELi64ELi4ES3_EELi4ELi3ELb0EEEvNS_16Flash_fwd_paramsE)
        .other          _ZN5flash32flash_fwd_splitkv_combine_kernelI23Flash_fwd_kernel_traitsILi256ELi64ELi64ELi4ELb0ELb0EN7cutlass10bfloat16_tE19Flash_kernel_traitsILi256ELi64ELi64ELi4ES3_EELi4ELi3ELb0EEEvNS_16Flash_fwd_paramsE,@"STO_CUDA_ENTRY STV_DEFAULT"
_ZN5flash32flash_fwd_splitkv_combine_kernelI23Flash_fwd_kernel_traitsILi256ELi64ELi64ELi4ELb0ELb0EN7cutlass10bfloat16_tE19Flash_kernel_traitsILi256ELi64ELi64ELi4ES3_EELi4ELi3ELb0EEEvNS_16Flash_fwd_paramsE:
.text._ZN5flash32flash_fwd_splitkv_combine_kernelI23Flash_fwd_kernel_traitsILi256ELi64ELi64ELi4ELb0ELb0EN7cutlass10bfloat16_tE19Flash_kernel_traitsILi256ELi64ELi64ELi4ES3_EELi4ELi3ELb0EEEvNS_16Flash_fwd_paramsE:
        /* <DEDUP_REMOVED lines=23> */
[----:B------:R-:W-:Y:S05]  /*0170*/  CALL.REL.NOINC `($__internal_4_$__cuda_sm20_div_s64) ;  /* 0x000042f000007944 */ /* 0x000fea0003c00000 */
[----:B------:R-:W-:Y:S05]  /*0180*/  BRA `(.L_x_189) ;  /* 0x0000013000007947 */ /* 0x000fea0003800000 */
.L_x_188:
        /* <DEDUP_REMOVED lines=19> */
.L_x_189:
        /* <DEDUP_REMOVED lines=12> */
[----:B------:R-:W-:Y:S05]  /*0380*/  CALL.REL.NOINC `($__internal_4_$__cuda_sm20_div_s64) ;  /* 0x000040e000007944 */ /* 0x000fea0003c00000 */
[----:B------:R-:W-:Y:S02]  /*0390*/  MOV R8, R20 ;  /* 0x0000001400087202 */ /* 0x000fe40000000f00 */
[----:B------:R-:W-:Y:S01]  /*03a0*/  MOV R9, R21 ;  /* 0x0000001500097202 */ /* 0x000fe20000000f00 */
[----:B------:R-:W-:Y:S05]  /*03b0*/  BRA `(.L_x_192) ;  /* 0x0000013000007947 */ /* 0x000fea0003800000 */
.L_x_191:
        /* <DEDUP_REMOVED lines=19> */
.L_x_192:
[----:B------:R-:W-:Y:S05]  /*04f0*/  BSYNC B0 ;  /* 0x0000000000007941 */ /* 0x000fea0003800000 */
.L_x_190:
        /* <DEDUP_REMOVED lines=43> */
.L_x_194:
        /* <DEDUP_REMOVED lines=19> */
.L_x_195:
[----:B------:R-:W-:Y:S05]  /*08e0*/  BSYNC B0 ;  /* 0x0000000000007941 */ /* 0x000fea0003800000 */
.L_x_193:
        /* <DEDUP_REMOVED lines=74> */
[----:B------:R-:W-:Y:S02]  /*0d90*/  MOV R32, R20 ;  /* 0x0000001400207202 */ /* 0x000fe40000000f00 */
[----:B------:R-:W-:Y:S01]  /*0da0*/  MOV R33, R21 ;  /* 0x0000001500217202 */ /* 0x000fe20000000f00 */
[----:B------:R-:W-:Y:S05]  /*0db0*/  BRA `(.L_x_198) ;  /* 0x0000013000007947 */ /* 0x000fea0003800000 */
.L_x_197:
        /* <DEDUP_REMOVED lines=19> */
.L_x_198:
[----:B------:R-:W-:Y:S05]  /*0ef0*/  BSYNC B0 ;  /* 0x0000000000007941 */ /* 0x000fea0003800000 */
.L_x_196:
        /* <DEDUP_REMOVED lines=41> */
.L_x_200:
        /* <DEDUP_REMOVED lines=19> */
.L_x_201:
[----:B------:R-:W-:Y:S05]  /*12c0*/  BSYNC B0 ;  /* 0x0000000000007941 */ /* 0x000fea0003800000 */
.L_x_199:
        /* <DEDUP_REMOVED lines=131> */
.L_x_203:
[----:B------:R-:W-:Y:S05]  /*1b00*/  BSYNC B0 ;  /* 0x0000000000007941 */ /* 0x000fea0003800000 */
.L_x_202:
        /* <DEDUP_REMOVED lines=19> */
[----:B0-----:R-:W0:Y:S02]  /*1c40*/  SHFL.BFLY PT, R27, R22, 0x2, 0x1f ;  /* 0x0c401f00161b7f89 */ /* 0x001e2400000e0000 */
[----:B0-----:R-:W-:Y:S02]  /*1c50*/  FMNMX.FTZ R27, R22, R27, !PT ;  /* 0x0000001b161b7209 */ /* 0x001fe40007810000 */
[----:B------:R-:W-:-:S03]  /*1c60*/  SHF.R.S32.HI R22, RZ, 0x1f, R3 ;  /* 0x0000001fff167819 */ /* 0x000fc60000011403 */
        /* <DEDUP_REMOVED lines=69> */
.L_x_208:
        /* <DEDUP_REMOVED lines=22> */
.L_x_209:
[----:B------:R-:W-:Y:S05]  /*2220*/  BSYNC B0 ;  /* 0x0000000000007941 */ /* 0x000fea0003800000 */
.L_x_207:
[----:B------:R-:W-:Y:S01]  /*2230*/  LOP3.LUT R19, R17, R0, RZ, 0xfc, !PT ;  /* 0x0000000011137212 */ /* 0x000fe200078efcff */
[----:B------:R-:W-:Y:S03]  /*2240*/  BSSY B0, `(.L_x_210) ;  /* 0x0000028000007945 */ /* 0x000fe60003800000 */
[----:B------:R-:W-:-:S13]  /*2250*/  ISETP.NE.U32.AND P0, PT, R19, RZ, PT ;  /* 0x000000ff1300720c */ /* 0x000fda0003f05070 */
[----:B------:R-:W-:Y:S05]  /*2260*/  @!P0 BRA `(.L_x_211) ;  /* 0x000000f000008947 */ /* 0x000fea0003800000 */
[----:B------:R-:W-:Y:S01]  /*2270*/  IMAD.MOV.U32 R24, RZ, RZ, R30 ;  /* 0x000000ffff187224 */ /* 0x000fe200078e001e */
[----:B------:R-:W-:Y:S02]  /*2280*/  MOV R23, R0 ;  /* 0x0000000000177202 */ /* 0x000fe40000000f00 */
[----:B------:R-:W-:Y:S02]  /*2290*/  MOV R22, 0x22b0 ;  /* 0x000022b000167802 */ /* 0x000fe40000000f00 */
[----:B------:R-:W-:Y:S05]  /*22a0*/  CALL.REL.NOINC `($__internal_4_$__cuda_sm20_div_s64) ;  /* 0x000021c000007944 */ /* 0x000fea0003c00000 */
        /* <DEDUP_REMOVED lines=11> */
.L_x_211:
        /* <DEDUP_REMOVED lines=22> */
.L_x_212:
[----:B------:R-:W-:Y:S05]  /*24c0*/  BSYNC B0 ;  /* 0x0000000000007941 */ /* 0x000fea0003800000 */
.L_x_210:
        /* <DEDUP_REMOVED lines=11> */
[----:B------:R-:W-:Y:S05]  /*2580*/  CALL.REL.NOINC `($__internal_4_$__cuda_sm20_div_s64) ;  /* 0x00001ee000007944 */ /* 0x000fea0003c00000 */
[----:B------:R-:W-:-:S04]  /*2590*/  IADD3 R17, P0, RZ, -R20, RZ ;  /* 0x80000014ff117210 */ /* 0x000fc80007f1e0ff */
[----:B------:R-:W-:Y:S01]  /*25a0*/  IADD3.X R18, RZ, ~R21, RZ, P0, !PT ;  /* 0x80000015ff127210 */ /* 0x000fe200007fe4ff */
[----:B------:R-:W-:-:S04]  /*25b0*/  IMAD.WIDE.U32 R36, R5, R17, R36 ;  /* 0x0000001105247225 */ /* 0x000fc800078e0024 */
[----:B------:R-:W-:-:S04]  /*25c0*/  IMAD R18, R18, R5, RZ ;  /* 0x0000000512127224 */ /* 0x000fc800078e02ff */
[----:B------:R-:W-:-:S05]  /*25d0*/  IMAD R4, R4, R17, R18 ;  /* 0x0000001104047224 */ /* 0x000fca00078e0212 */
[----:B------:R-:W-:Y:S01]  /*25e0*/  IADD3 R4, R37, R4, RZ ;  /* 0x0000000425047210 */ /* 0x000fe20007ffe0ff */
[----:B------:R-:W-:Y:S05]  /*25f0*/  BRA `(.L_x_215) ;  /* 0x0000016000007947 */ /* 0x000fea0003800000 */
.L_x_214:
        /* <DEDUP_REMOVED lines=22> */
.L_x_215:
[----:B------:R-:W-:Y:S05]  /*2760*/  BSYNC B0 ;  /* 0x0000000000007941 */ /* 0x000fea0003800000 */
.L_x_213:
        /* <DEDUP_REMOVED lines=38> */
[----:B------:R-:W-:Y:S05]  /*29d0*/  CALL.REL.NOINC `($__internal_4_$__cuda_sm20_div_s64) ;  /* 0x00001a9000007944 */ /* 0x000fea0003c00000 */
        /* <DEDUP_REMOVED lines=12> */
.L_x_217:
        /* <DEDUP_REMOVED lines=23> */
.L_x_218:
[----:B------:R-:W-:Y:S05]  /*2c10*/  BSYNC B0 ;  /* 0x0000000000007941 */ /* 0x000fea0003800000 */
.L_x_216:
        /* <DEDUP_REMOVED lines=19> */
.L_x_220:
        /* <DEDUP_REMOVED lines=22> */
.L_x_221:
[----:B------:R-:W-:Y:S05]  /*2eb0*/  BSYNC B0 ;  /* 0x0000000000007941 */ /* 0x000fea0003800000 */
.L_x_219:
        /* <DEDUP_REMOVED lines=20> */
.L_x_223:
        /* <DEDUP_REMOVED lines=23> */
.L_x_224:
[----:B------:R-:W-:Y:S05]  /*3170*/  BSYNC B0 ;  /* 0x0000000000007941 */ /* 0x000fea0003800000 */
.L_x_222:
        /* <DEDUP_REMOVED lines=25> */
[----:B------:R-:W-:Y:S05]  /*3310*/  CALL.REL.NOINC `($__internal_4_$__cuda_sm20_div_s64) ;  /* 0x0000115000007944 */ /* 0x000fea0003c00000 */
        /* <DEDUP_REMOVED lines=12> */
.L_x_226:
        /* <DEDUP_REMOVED lines=23> */
.L_x_227:
[----:B------:R-:W-:Y:S05]  /*3550*/  BSYNC B0 ;  /* 0x0000000000007941 */ /* 0x000fea0003800000 */
.L_x_225:
        /* <DEDUP_REMOVED lines=29> */
.L_x_229:
        /* <DEDUP_REMOVED lines=23> */
.L_x_230:
[----:B------:R-:W-:Y:S05]  /*38a0*/  BSYNC B0 ;  /* 0x0000000000007941 */ /* 0x000fea0003800000 */
.L_x_228:
        /* <DEDUP_REMOVED lines=20> */
.L_x_206:
[----:B------:R-:W-:-:S04]  /*39f0*/  LEA R2, P0, R36, c[0x0][0x200], 0x2 ;  /* 0x0000800024027a11 */ /* 0x000fc800078010ff */
[----:B------:R-:W-:-:S05]  /*3a00*/  LEA.HI.X R3, R36, c[0x0][0x204], R37, 0x2, P0 ;  /* 0x0000810024037a11 */ /* 0x000fca00000f1425 */
[----:B------:R0:W-:Y:S04]  /*3a10*/  STG.E [R2.64], R28 ;  /* 0x0000001c02007986 */ /* 0x0001e8000c10190a */
.L_x_205:
[----:B------:R-:W-:Y:S05]  /*3a20*/  BSYNC B1 ;  /* 0x0000000000017941 */ /* 0x000fea0003800000 */
.L_x_204:
        /* <DEDUP_REMOVED lines=49> */
.L_x_234:
        /* <DEDUP_REMOVED lines=10> */
.L_x_233:
[----:B------:R-:W-:Y:S05]  /*3de0*/  BSYNC B0 ;  /* 0x0000000000007941 */ /* 0x000fea0003800000 */
.L_x_232:
        /* <DEDUP_REMOVED lines=15> */
.L_x_231:
        /* <DEDUP_REMOVED lines=89> */
        .weak           $__internal_4_$__cuda_sm20_div_s64
        .type           $__internal_4_$__cuda_sm20_div_s64,@function
        .size           $__internal_4_$__cuda_sm20_div_s64,(.L_x_4864 - $__internal_4_$__cuda_sm20_div_s64)
$__internal_4_$__cuda_sm20_div_s64:
        /* <DEDUP_REMOVED lines=83> */
[----:B------:R-:W-:Y:S06]  /*49a0*/  RET.REL.NODEC R26 `(_ZN5flash32flash_fwd_splitkv_combine_kernelI23Flash_fwd_kernel_traitsILi256ELi64ELi64ELi4ELb0ELb0EN7cutlass10bfloat16_tE19Flash_kernel_traitsILi256ELi64ELi64ELi4ES3_EELi4ELi3ELb0EEEvNS_16Flash_fwd_paramsE) ;  /* 0xffffb6501a007950 */ /* 0x000fec0003c3ffff */
.L_x_235:
        /* <DEDUP_REMOVED lines=13> */
.L_x_4864:


//--------------------- .text._ZN5flash32flash_fwd_splitkv_combine_kernelI23Flash_fwd_kernel_traitsILi256ELi64ELi64ELi4ELb0ELb0EN7cutlass10bfloat16_tE19Flash_kernel_traitsILi256ELi64ELi64ELi4ES3_EELi4ELi2ELb0EEEvNS_16Flash_fwd_paramsE --------------------------
	.section	.text._ZN5flash32flash_fwd_splitkv_combine_kernelI23Flash_fwd_kernel_traitsILi256ELi64ELi64ELi4ELb0ELb0EN7cutlass10bfloat16_tE19Flash_kernel_traitsILi256ELi64ELi64ELi4ES3_EELi4ELi2ELb0EEEvNS_16Flash_fwd_paramsE,"ax",@progbits
	.sectioninfo	@"SHI_REGISTERS=54"
	.align	128
        .global         _ZN5flash32flash_fwd_splitkv_combine_kernelI23Flash_fwd_kernel_traitsILi256ELi64ELi64ELi4ELb0ELb0EN7cutlass10bfloat16_tE19Flash_kernel_traitsILi256ELi64ELi64ELi4ES3_EELi4ELi2ELb0EEEvNS_16Flash_fwd_paramsE
        .type           _ZN5flash32flash_fwd_splitkv_combine_kernelI23Flash_fwd_kernel_traitsILi256ELi64ELi64ELi4ELb0ELb0EN7cutlass10bfloat16_tE19Flash_kernel_traitsILi256ELi64ELi64ELi4ES3_EELi4ELi2ELb0EEEvNS_16Flash_fwd_paramsE,@function
        .size           _ZN5flash32flash_fwd_splitkv_combine_kernelI23Flash_fwd_kernel_traitsILi256ELi64ELi64ELi4ELb0ELb0EN7cutlass10bfloat16_tE19Flash_kernel_traitsILi256ELi64ELi64ELi4ES3_EELi4ELi2ELb0EEEvNS_16Flash_fwd_paramsE,(.L_x_4865 - _ZN5flash32flash_fwd_splitkv_combine_kernelI23Flash_fwd_kernel_traitsILi256ELi64ELi64ELi4ELb0ELb0EN7cutlass10bfloat16_tE19Flash_kernel_traitsILi256ELi64ELi64ELi4ES3_EELi4ELi2ELb0EEEvNS_16Flash_fwd_paramsE)
        .other          _ZN5flash32flash_fwd_splitkv_combine_kernelI23Flash_fwd_kernel_traitsILi256ELi64ELi64ELi4ELb0ELb0EN7cutlass10bfloat16_tE19Flash_kernel_traitsILi256ELi64ELi64ELi4ES3_EELi4ELi2ELb0EEEvNS_16Flash_fwd_paramsE,@"STO_CUDA_ENTRY STV_DEFAULT"
_ZN5flash32flash_fwd_splitkv_combine_kernelI23Flash_fwd_kernel_traitsILi256ELi64ELi64ELi4ELb0ELb0EN7cutlass10bfloat16_tE19Flash_kernel_traitsILi256ELi64ELi64ELi4ES3_EELi4ELi2ELb0EEEvNS_16Flash_fwd_paramsE:
.text._ZN5flash32flash_fwd_splitkv_combine_kernelI23Flash_fwd_kernel_traitsILi256ELi64ELi64ELi4ELb0ELb0EN7cutlass10bfloat16_tE19Flash_kernel_traitsILi256ELi64ELi64ELi4ES3_EELi4ELi2ELb0EEEvNS_16Flash_fwd_paramsE:
        /* <DEDUP_REMOVED lines=23> */
[----:B------:R-:W-:Y:S05]  /*0170*/  CALL.REL.NOINC `($__internal_5_$__cuda_sm20_div_s64) ;  /* 0x0000423000007944 */ /* 0x000fea0003c00000 */
[----:B------:R-:W-:Y:S01]  /*0180*/  MOV R24, R0 ;  /* 0x0000000000187202 */ /* 0x000fe20000000f00 */
[----:B------:R-:W-:Y:S05]  /*0190*/  BRA `(.L_x_237) ;  /* 0x0000013000007947 */ /* 0x000fea0003800000 */
.L_x_236:
        /* <DEDUP_REMOVED lines=19> */
.L_x_237:
        /* <DEDUP_REMOVED lines=8> */
[----:B------:R-:W-:Y:S02]  /*0350*/  MOV R21, R25 ;  /* 0x0000001900157202 */ /* 0x000fe40000000f00 */
[----:B------:R-:W-:Y:S02]  /*0360*/  MOV R20, 0x380 ;  /* 0x0000038000147802 */ /* 0x000fe40000000f00 */
[----:B------:R-:W-:Y:S05]  /*0370*/  CALL.REL.NOINC `($__internal_5_$__cuda_sm20_div_s64) ;  /* 0x0000403000007944 */ /* 0x000fea0003c00000 */
[----:B------:R-:W-:Y:S02]  /*0380*/  MOV R12, R0 ;  /* 0x00000000000c7202 */ /* 0x000fe40000000f00 */
[----:B------:R-:W-:Y:S01]  /*0390*/  MOV R13, R25 ;  /* 0x00000019000d7202 */ /* 0x000fe20000000f00 */
[----:B------:R-:W-:Y:S05]  /*03a0*/  BRA `(.L_x_240) ;  /* 0x0000013000007947 */ /* 0x000fea0003800000 */
.L_x_239:
        /* <DEDUP_REMOVED lines=19> */
.L_x_240:
[----:B------:R-:W-:Y:S05]  /*04e0*/  BSYNC B0 ;  /* 0x0000000000007941 */ /* 0x000fea0003800000 */
.L_x_238:
        /* <DEDUP_REMOVED lines=44> */
.L_x_242:
        /* <DEDUP_REMOVED lines=19> */
.L_x_243:
[----:B------:R-:W-:Y:S05]  /*08e0*/  BSYNC B0 ;  /* 0x0000000000007941 */ /* 0x000fea0003800000 */
.L_x_241:
        /* <DEDUP_REMOVED lines=70> */
[----:B------:R-:W-:Y:S02]  /*0d50*/  MOV R20, 0xd70 ;  /* 0x00000d7000147802 */ /* 0x000fe40000000f00 */
[----:B------:R-:W-:Y:S05]  /*0d60*/  CALL.REL.NOINC `($__internal_5_$__cuda_sm20_div_s64) ;  /* 0x0000364000007944 */ /* 0x000fea0003c00000 */
[----:B------:R-:W-:Y:S02]  /*0d70*/  MOV R32, R0 ;  /* 0x0000000000207202 */ /* 0x000fe40000000f00 */
[----:B------:R-:W-:Y:S01]  /*0d80*/  MOV R33, R25 ;  /* 0x0000001900217202 */ /* 0x000fe20000000f00 */
[----:B------:R-:W-:Y:S05]  /*0d90*/  BRA `(.L_x_246) ;  /* 0x0000013000007947 */ /* 0x000fea0003800000 */
.L_x_245:
        /* <DEDUP_REMOVED lines=19> */
.L_x_246:
[----:B------:R-:W-:Y:S05]  /*0ed0*/  BSYNC B0 ;  /* 0x0000000000007941 */ /* 0x000fea0003800000 */
.L_x_244:
        /* <DEDUP_REMOVED lines=15> */
[----:B------:R-:W-:-:S05]  /*0fd0*/  IMAD R0, R21, R0, R2 ;  /* 0x0000000015007224 */ /* 0x000fca00078e0202 */
[----:B------:R-:W-:-:S13]  /*0fe0*/  ISETP.GT.U32.AND P1, PT, R15, R0, PT ;  /* 0x000000000f00720c */ /* 0x000fda0003f24070 */
[----:B------:R-:W-:Y:S01]  /*0ff0*/  @!P1 IMAD.IADD R0, R0, 0x1, -R15 ;  /* 0x0000000100009824 */ /* 0x000fe200078e0a0f */
[----:B------:R-:W-:Y:S02]  /*1000*/  @!P1 IADD3 R21, R21, 0x1, RZ ;  /* 0x0000000115159810 */ /* 0x000fe40007ffe0ff */
[----:B------:R-:W-:Y:S02]  /*1010*/  ISETP.NE.AND P1, PT, R5, RZ, PT ;  /* 0x000000ff0500720c */ /* 0x000fe40003f25270 */
        /* <DEDUP_REMOVED lines=22> */
.L_x_248:
        /* <DEDUP_REMOVED lines=19> */
.L_x_249:
[----:B------:R-:W-:Y:S05]  /*12b0*/  BSYNC B0 ;  /* 0x0000000000007941 */ /* 0x000fea0003800000 */
.L_x_247:
[----:B------:R-:W-:Y:S01]  /*12c0*/  IABS R6, c[0x0][0x214] ;  /* 0x0000850000067a13 */ /* 0x000fe20000000000 */
[----:B------:R-:W-:Y:S01]  /*12d0*/  IMAD.MOV.U32 R22, RZ, RZ, RZ ;  /* 0x000000ffff167224 */ /* 0x000fe200078e00ff */
[----:B------:R-:W-:Y:S01]  /*12e0*/  ISETP.GT.AND P3, PT, R5, RZ, PT ;  /* 0x000000ff0500720c */ /* 0x000fe20003f64270 */
[----:B------:R-:W-:Y:S01]  /*12f0*/  ULDC.U8 UR4, c[0x0][0x329] ;  /* 0x0000ca4000047ab9 */ /* 0x000fe20000000000 */
[----:B------:R-:W0:Y:S01]  /*1300*/  I2F.RP R20, R6 ;  /* 0x0000000600147306 */ /* 0x000e220000209400 */
[----:B------:R-:W-:Y:S01]  /*1310*/  ULDC.64 UR10, c[0x0][0x118] ;  /* 0x00004600000a7ab9 */ /* 0x000fe20000000a00 */
[----:B------:R-:W-:Y:S06]  /*1320*/  BSSY B0, `(.L_x_250) ;  /* 0x000007e000007945 */ /* 0x000fec0003800000 */
        /* <DEDUP_REMOVED lines=9> */
[----:B------:R-:W-:-:S03]  /*13c0*/  ISETP.GE.AND P1, PT, R10, RZ, PT ;  /* 0x000000ff0a00720c */ /* 0x000fc60003f26270 */
[----:B------:R-:W-:-:S04]  /*13d0*/  IMAD.HI.U32 R2, R2, R0, RZ ;  /* 0x0000000002027227 */ /* 0x000fc800078e00ff */
[----:B------:R-:W-:-:S04]  /*13e0*/  IMAD.MOV R13, RZ, RZ, -R2 ;  /* 0x000000ffff0d7224 */ /* 0x000fc800078e0a02 */
[C---:B------:R-:W-:Y:S01]  /*13f0*/  IMAD R13, R6.reuse, R13, R0 ;  /* 0x0000000d060d7224 */ /* 0x040fe200078e0200 */
[----:B------:R-:W-:Y:S02]  /*1400*/  SHF.R.S32.HI R0, RZ, 0x1f, R5 ;  /* 0x0000001fff007819 */ /* 0x000fe40000011405 */
[----:B------:R-:W-:Y:S02]  /*1410*/  LEA.HI.SX32 R5, R5, 0x1, 0x1 ;  /* 0x0000000105057811 */ /* 0x000fe400078f0aff */
[----:B------:R-:W-:Y:S01]  /*1420*/  ISETP.GT.U32.AND P0, PT, R6, R13, PT ;  /* 0x0000000d0600720c */ /* 0x000fe20003f04070 */
[----:B------:R-:W-:-:S12]  /*1430*/  @!P3 IMAD.MOV R5, RZ, RZ, R0 ;  /* 0x000000ffff05b224 */ /* 0x000fd800078e0200 */
[----:B------:R-:W-:Y:S01]  /*1440*/  @!P0 IMAD.IADD R13, R13, 0x1, -R6 ;  /* 0x000000010d0d8824 */ /* 0x000fe200078e0a06 */
[----:B------:R-:W-:Y:S02]  /*1450*/  @!P0 IADD3 R2, R2, 0x1, RZ ;  /* 0x0000000102028810 */ /* 0x000fe40007ffe0ff */
[----:B------:R-:W-:Y:S02]  /*1460*/  ISETP.NE.AND P0, PT, RZ, c[0x0][0x214], PT ;  /* 0x00008500ff007a0c */ /* 0x000fe40003f05270 */
[----:B------:R-:W-:-:S13]  /*1470*/  ISETP.GE.U32.AND P2, PT, R13, R6, PT ;  /* 0x000000060d00720c */ /* 0x000fda0003f46070 */
[----:B------:R-:W-:-:S05]  /*1480*/  @P2 IADD3 R2, R2, 0x1, RZ ;  /* 0x0000000102022810 */ /* 0x000fca0007ffe0ff */
[----:B------:R-:W-:Y:S01]  /*1490*/  @!P1 IMAD.MOV R2, RZ, RZ, -R2 ;  /* 0x000000ffff029224 */ /* 0x000fe200078e0a02 */
[----:B------:R-:W-:-:S05]  /*14a0*/  @!P0 LOP3.LUT R2, RZ, c[0x0][0x214], RZ, 0x33, !PT ;  /* 0x00008500ff028a12 */ /* 0x000fca00078e33ff */
[----:B------:R-:W-:Y:S01]  /*14b0*/  IMAD R5, R5, R2, RZ ;  /* 0x0000000205057224 */ /* 0x000fe200078e02ff */
[----:B------:R-:W-:-:S04]  /*14c0*/  IABS R2, c[0x0][0x1c0] ;  /* 0x0000700000027a13 */ /* 0x000fc80000000000 */
[----:B------:R-:W0:Y:S01]  /*14d0*/  I2F.U32.RP R10, R2 ;  /* 0x00000002000a7306 */ /* 0x000e220000209000 */
[-C--:B------:R-:W-:Y:S02]  /*14e0*/  IABS R6, R5.reuse ;  /* 0x0000000500067213 */ /* 0x080fe40000000000 */
[----:B------:R-:W-:-:S03]  /*14f0*/  IABS R27, R5 ;  /* 0x00000005001b7213 */ /* 0x000fc60000000000 */
[----:B------:R-:W-:Y:S02]  /*1500*/  IMAD.IADD R9, R9, 0x1, R6 ;  /* 0x0000000109097824 */ /* 0x000fe400078e0206 */
[----:B------:R-:W1:Y:S01]  /*1510*/  I2F.RP R12, R6 ;  /* 0x00000006000c7306 */ /* 0x000e620000209400 */
[----:B------:R-:W-:-:S07]  /*1520*/  IMAD.MOV R27, RZ, RZ, -R27 ;  /* 0x000000ffff1b7224 */ /* 0x000fce00078e0a1b */
[----:B0-----:R-:W0:Y:S08]  /*1530*/  MUFU.RCP R20, R10 ;  /* 0x0000000a00147308 */ /* 0x001e300000001000 */
[----:B-1----:R-:W1:Y:S01]  /*1540*/  MUFU.RCP R0, R12 ;  /* 0x0000000c00007308 */ /* 0x002e620000001000 */
[----:B0-----:R-:W-:-:S07]  /*1550*/  IADD3 R20, R20, 0xffffffe, RZ ;  /* 0x0ffffffe14147810 */ /* 0x001fce0007ffe0ff */
[----:B------:R-:W0:Y:S01]  /*1560*/  F2I.FTZ.U32.TRUNC.NTZ R21, R20 ;  /* 0x0000001400157305 */ /* 0x000e22000021f000 */
[----:B-1----:R-:W-:Y:S02]  /*1570*/  IADD3 R0, R0, 0xffffffe, RZ ;  /* 0x0ffffffe00007810 */ /* 0x002fe40007ffe0ff */
[----:B------:R-:W-:-:S05]  /*1580*/  IABS R12, R8 ;  /* 0x00000008000c7213 */ /* 0x000fca0000000000 */
[----:B------:R-:W1:Y:S01]  /*1590*/  F2I.FTZ.U32.TRUNC.NTZ R23, R0 ;  /* 0x0000000000177305 */ /* 0x000e62000021f000 */
[----:B------:R-:W-:Y:S01]  /*15a0*/  LOP3.LUT R8, R8, c[0x0][0x1c0], RZ, 0x3c, !PT ;  /* 0x0000700008087a12 */ /* 0x000fe200078e3cff */
[----:B0-----:R-:W-:Y:S02]  /*15b0*/  IMAD.MOV R29, RZ, RZ, -R21 ;  /* 0x000000ffff1d7224 */ /* 0x001fe400078e0a15 */
[----:B------:R-:W-:Y:S02]  /*15c0*/  IMAD.MOV.U32 R20, RZ, RZ, RZ ;  /* 0x000000ffff147224 */ /* 0x000fe400078e00ff */
[----:B------:R-:W-:Y:S02]  /*15d0*/  IMAD R29, R29, R2, RZ ;  /* 0x000000021d1d7224 */ /* 0x000fe400078e02ff */
[----:B-1----:R-:W-:Y:S01]  /*15e0*/  IMAD.MOV R13, RZ, RZ, -R23 ;  /* 0x000000ffff0d7224 */ /* 0x002fe200078e0a17 */
[----:B------:R-:W-:Y:S01]  /*15f0*/  IABS R0, R9 ;  /* 0x0000000900007213 */ /* 0x000fe20000000000 */
[----:B------:R-:W-:Y:S01]  /*1600*/  IMAD.HI.U32 R29, R21, R29, R20 ;  /* 0x0000001d151d7227 */ /* 0x000fe200078e0014 */
[----:B------:R-:W-:-:S03]  /*1610*/  IABS R21, c[0x0][0x1c0] ;  /* 0x0000700000157a13 */ /* 0x000fc60000000000 */
[----:B------:R-:W-:Y:S02]  /*1620*/  IMAD R13, R13, R6, RZ ;  /* 0x000000060d0d7224 */ /* 0x000fe400078e02ff */
[----:B------:R-:W-:Y:S02]  /*1630*/  IMAD.MOV R21, RZ, RZ, -R21 ;  /* 0x000000ffff157224 */ /* 0x000fe400078e0a15 */
[----:B------:R-:W-:-:S04]  /*1640*/  IMAD.HI.U32 R10, R29, R12, RZ ;  /* 0x0000000c1d0a7227 */ /* 0x000fc800078e00ff */
[----:B------:R-:W-:-:S04]  /*1650*/  IMAD.HI.U32 R13, R23, R13, R22 ;  /* 0x0000000d170d7227 */ /* 0x000fc800078e0016 */
[----:B------:R-:W-:Y:S02]  /*1660*/  IMAD R23, R10, R21, R12 ;  /* 0x000000150a177224 */ /* 0x000fe400078e020c */
[----:B------:R-:W-:-:S03]  /*1670*/  IMAD.HI.U32 R13, R13, R0, RZ ;  /* 0x000000000d0d7227 */ /* 0x000fc600078e00ff */
[----:B------:R-:W-:Y:S01]  /*1680*/  ISETP.GT.U32.AND P3, PT, R2, R23, PT ;  /* 0x000000170200720c */ /* 0x000fe20003f64070 */
[----:B------:R-:W-:Y:S02]  /*1690*/  IMAD R27, R13, R27, R0 ;  /* 0x0000001b0d1b7224 */ /* 0x000fe400078e0200 */
[----:B------:R-:W-:-:S03]  /*16a0*/  IMAD.HI.U32 R12, R29, R0, RZ ;  /* 0x000000001d0c7227 */ /* 0x000fc600078e00ff */
[----:B------:R-:W-:Y:S01]  /*16b0*/  ISETP.GT.U32.AND P0, PT, R6, R27, PT ;  /* 0x0000001b0600720c */ /* 0x000fe20003f04070 */
[----:B------:R-:W-:Y:S01]  /*16c0*/  IMAD R21, R12, R21, R0 ;  /* 0x000000150c157224 */ /* 0x000fe200078e0200 */
[C---:B------:R-:W-:Y:S02]  /*16d0*/  LOP3.LUT R0, R9.reuse, R6, RZ, 0x3c, !PT ;  /* 0x0000000609007212 */ /* 0x040fe400078e3cff */
[----:B------:R-:W-:Y:S02]  /*16e0*/  LOP3.LUT R9, R9, c[0x0][0x1c0], RZ, 0x3c, !PT ;  /* 0x0000700009097a12 */ /* 0x000fe400078e3cff */
[----:B------:R-:W-:Y:S01]  /*16f0*/  ISETP.GT.U32.AND P1, PT, R2, R21, PT ;  /* 0x000000150200720c */ /* 0x000fe20003f24070 */
[----:B------:R-:W-:Y:S01]  /*1700*/  @!P3 IMAD.IADD R23, R23, 0x1, -R2 ;  /* 0x000000011717b824 */ /* 0x000fe200078e0a02 */
[----:B------:R-:W-:Y:S02]  /*1710*/  ISETP.GE.AND P4, PT, R0, RZ, PT ;  /* 0x000000ff0000720c */ /* 0x000fe40003f86270 */
[----:B------:R-:W0:Y:S01]  /*1720*/  S2R R0, SR_TID.X ;  /* 0x0000000000007919 */ /* 0x000e220000002100 */
[----:B------:R-:W-:-:S02]  /*1730*/  @!P3 IADD3 R10, R10, 0x1, RZ ;  /* 0x000000010a0ab810 */ /* 0x000fc40007ffe0ff */
[----:B------:R-:W-:Y:S01]  /*1740*/  ISETP.GE.U32.AND P6, PT, R23, R2, PT ;  /* 0x000000021700720c */ /* 0x000fe20003fc6070 */
[----:B------:R-:W-:Y:S01]  /*1750*/  @!P0 IMAD.IADD R27, R27, 0x1, -R6 ;  /* 0x000000011b1b8824 */ /* 0x000fe200078e0a06 */
[----:B------:R-:W-:Y:S02]  /*1760*/  @!P0 IADD3 R13, R13, 0x1, RZ ;  /* 0x000000010d0d8810 */ /* 0x000fe40007ffe0ff */
[----:B------:R-:W-:Y:S01]  /*1770*/  ISETP.GE.AND P0, PT, R8, RZ, PT ;  /* 0x000000ff0800720c */ /* 0x000fe20003f06270 */
[----:B------:R-:W-:Y:S01]  /*1780*/  IMAD.MOV.U32 R8, RZ, RZ, c[0x0][0x214] ;  /* 0x00008500ff087624 */ /* 0x000fe200078e00ff */
[----:B------:R-:W-:Y:S01]  /*1790*/  ISETP.GE.U32.AND P2, PT, R27, R6, PT ;  /* 0x000000061b00720c */ /* 0x000fe20003f46070 */
[----:B------:R-:W-:Y:S01]  /*17a0*/  @!P1 IMAD.IADD R21, R21, 0x1, -R2 ;  /* 0x0000000115159824 */ /* 0x000fe200078e0a02 */
[----:B------:R-:W-:Y:S02]  /*17b0*/  ISETP.GT.AND P3, PT, R4, RZ, PT ;  /* 0x000000ff0400720c */ /* 0x000fe40003f64270 */
[----:B------:R-:W-:-:S02]  /*17c0*/  @!P1 IADD3 R12, R12, 0x1, RZ ;  /* 0x000000010c0c9810 */ /* 0x000fc40007ffe0ff */
[----:B------:R-:W-:Y:S02]  /*17d0*/  ISETP.GE.U32.AND P5, PT, R21, R2, PT ;  /* 0x000000021500720c */ /* 0x000fe40003fa6070 */
[----:B------:R-:W-:Y:S02]  /*17e0*/  @P6 IADD3 R10, R10, 0x1, RZ ;  /* 0x000000010a0a6810 */ /* 0x000fe40007ffe0ff */
[----:B------:R-:W-:Y:S02]  /*17f0*/  ISETP.NE.AND P6, PT, R5, RZ, PT ;  /* 0x000000ff0500720c */ /* 0x000fe40003fc5270 */
[----:B------:R-:W-:Y:S01]  /*1800*/  SHF.R.S32.HI R2, RZ, 0x1f, R4 ;  /* 0x0000001fff027819 */ /* 0x000fe20000011404 */
[----:B------:R-:W-:Y:S01]  /*1810*/  IMAD.MOV.U32 R20, RZ, RZ, R10 ;  /* 0x000000ffff147224 */ /* 0x000fe200078e000a */
[----:B------:R-:W-:Y:S02]  /*1820*/  @P2 IADD3 R13, R13, 0x1, RZ ;  /* 0x000000010d0d2810 */ /* 0x000fe40007ffe0ff */
[----:B------:R-:W-:Y:S01]  /*1830*/  ISETP.GE.AND P2, PT, R9, RZ, PT ;  /* 0x000000ff0900720c */ /* 0x000fe20003f46270 */
[----:B------:R-:W-:Y:S01]  /*1840*/  @!P0 IMAD.MOV R20, RZ, RZ, -R20 ;  /* 0x000000ffff148224 */ /* 0x000fe200078e0a14 */
[----:B0-----:R-:W-:Y:S01]  /*1850*/  SHF.R.S32.HI R21, RZ, 0x1f, R0 ;  /* 0x0000001fff157819 */ /* 0x001fe20000011400 */
[----:B------:R-:W-:Y:S01]  /*1860*/  @!P4 IMAD.MOV R13, RZ, RZ, -R13 ;  /* 0x000000ffff0dc224 */ /* 0x000fe200078e0a0d */
[----:B------:R-:W-:-:S02]  /*1870*/  @P5 IADD3 R12, R12, 0x1, RZ ;  /* 0x000000010c0c5810 */ /* 0x000fc40007ffe0ff */
[----:B------:R-:W-:Y:S01]  /*1880*/  LEA.HI.SX32 R10, R4, 0x1, 0x1 ;  /* 0x00000001040a7811 */ /* 0x000fe200078f0aff */
[----:B------:R-:W-:Y:S01]  /*1890*/  @!P3 IMAD.MOV R10, RZ, RZ, R2 ;  /* 0x000000ffff0ab224 */ /* 0x000fe200078e0202 */
[----:B------:R-:W-:Y:S02]  /*18a0*/  @!P6 LOP3.LUT R13, RZ, R6, RZ, 0x33, !PT ;  /* 0x00000006ff0de212 */ /* 0x000fe400078e33ff */
[----:B------:R-:W-:Y:S02]  /*18b0*/  LEA.HI R6, R21, R0, RZ, 0x2 ;  /* 0x0000000015067211 */ /* 0x000fe400078f10ff */
[----:B------:R-:W-:Y:S01]  /*18c0*/  ISETP.LT.U32.AND P0, PT, R24, R13, PT ;  /* 0x0000000d1800720c */ /* 0x000fe20003f01070 */
[----:B------:R-:W-:Y:S01]  /*18d0*/  @!P2 IMAD.MOV R12, RZ, RZ, -R12 ;  /* 0x000000ffff0ca224 */ /* 0x000fe200078e0a0c */
[----:B------:R-:W-:Y:S02]  /*18e0*/  SHF.R.S32.HI R21, RZ, 0x1f, R13 ;  /* 0x0000001fff157819 */ /* 0x000fe4000001140d */
[----:B------:R-:W-:-:S02]  /*18f0*/  ISETP.NE.AND P4, PT, RZ, c[0x0][0x1c0], PT ;  /* 0x00007000ff007a0c */ /* 0x000fc40003f85270 */
[----:B------:R-:W-:Y:S02]  /*1900*/  LOP3.LUT R9, RZ, c[0x0][0x1c0], RZ, 0x33, !PT ;  /* 0x00007000ff097a12 */ /* 0x000fe400078e33ff */
[----:B------:R-:W-:Y:S02]  /*1910*/  ISETP.NE.AND P1, PT, RZ, UR4, PT ;  /* 0x00000004ff007c0c */ /* 0x000fe4000bf25270 */
[----:B------:R-:W-:Y:S02]  /*1920*/  SHF.R.S32.HI R2, RZ, 0x2, R6 ;  /* 0x00000002ff027819 */ /* 0x000fe40000011406 */
[----:B------:R-:W-:Y:S02]  /*1930*/  ISETP.LT.AND.EX P2, PT, R25, R21, PT, P0 ;  /* 0x000000151900720c */ /* 0x000fe40003f41300 */
[----:B------:R-:W-:Y:S02]  /*1940*/  SEL R8, R8, 0x1, !P1 ;  /* 0x0000000108087807 */ /* 0x000fe40004800000 */
[----:B------:R-:W-:Y:S01]  /*1950*/  SEL R23, R9, R20, !P4 ;  /* 0x0000001409177207 */ /* 0x000fe20006000000 */
[----:B------:R-:W-:Y:S01]  /*1960*/  IMAD.MOV.U32 R20, RZ, RZ, -0x800000 ;  /* 0xff800000ff147424 */ /* 0x000fe200078e00ff */
[----:B------:R-:W-:-:S02]  /*1970*/  ISETP.GE.AND P0, PT, R2, c[0x0][0x314], PT ;  /* 0x0000c50002007a0c */ /* 0x000fc40003f06270 */
[----:B------:R-:W-:Y:S01]  /*1980*/  SEL R9, R9, R12, !P4 ;  /* 0x0000000c09097207 */ /* 0x000fe20006000000 */
[----:B------:R-:W-:Y:S01]  /*1990*/  IMAD R23, R23, R8, RZ ;  /* 0x0000000817177224 */ /* 0x000fe200078e02ff */
[----:B------:R-:W-:Y:S02]  /*19a0*/  SEL R13, R24, R13, P2 ;  /* 0x0000000d180d7207 */ /* 0x000fe40001000000 */
[----:B------:R-:W-:Y:S01]  /*19b0*/  SEL R12, R25, R21, P2 ;  /* 0x00000015190c7207 */ /* 0x000fe20001000000 */
[----:B------:R-:W-:Y:S01]  /*19c0*/  IMAD R10, R10, R23, RZ ;  /* 0x000000170a0a7224 */ /* 0x000fe200078e02ff */
[----:B------:R-:W-:-:S05]  /*19d0*/  LOP3.LUT R23, R6, 0xfffffffc, RZ, 0xc0, !PT ;  /* 0xfffffffc06177812 */ /* 0x000fca00078ec0ff */
[----:B------:R-:W-:Y:S01]  /*19e0*/  IMAD.IADD R23, R0, 0x1, -R23 ;  /* 0x0000000100177824 */ /* 0x000fe200078e0a17 */
        /* <DEDUP_REMOVED lines=17> */
.L_x_251:
[----:B------:R-:W-:Y:S05]  /*1b00*/  BSYNC B0 ;  /* 0x0000000000007941 */ /* 0x000fea0003800000 */
.L_x_250:
[C---:B------:R-:W-:Y:S01]  /*1b10*/  ISETP.GT.AND P0, PT, R0.reuse, 0xf, PT ;  /* 0x0000000f0000780c */ /* 0x040fe20003f04270 */
[----:B------:R-:W-:Y:S01]  /*1b20*/  IMAD.MOV.U32 R29, RZ, RZ, -0x800000 ;  /* 0xff800000ff1d7424 */ /* 0x000fe200078e00ff */
[C---:B------:R-:W-:Y:S01]  /*1b30*/  LOP3.LUT P2, RZ, R0.reuse, 0x3, RZ, 0xc0, !PT ;  /* 0x0000000300ff7812 */ /* 0x040fe2000784c0ff */
[----:B------:R-:W-:Y:S01]  /*1b40*/  IMAD R9, R9, R8, RZ ;  /* 0x0000000809097224 */ /* 0x000fe200078e02ff */
[----:B------:R-:W-:Y:S01]  /*1b50*/  ISETP.GT.AND P3, PT, R5, RZ, PT ;  /* 0x000000ff0500720c */ /* 0x000fe20003f64270 */
[----:B------:R-:W-:Y:S01]  /*1b60*/  BSSY B1, `(.L_x_252) ;  /* 0x00001e2000017945 */ /* 0x000fe20003800000 */
[----:B------:R-:W-:Y:S01]  /*1b70*/  ISETP.GT.OR P2, PT, R0, 0xf, P2 ;  /* 0x0000000f0000780c */ /* 0x000fe20001744670 */
[----:B------:R-:W-:Y:S01]  /*1b80*/  IMAD.MOV.U32 R28, RZ, RZ, 0x7f800000 ;  /* 0x7f800000ff1c7424 */ /* 0x000fe200078e00ff */
[----:B------:R-:W-:-:S05]  /*1b90*/  SHF.R.S32.HI R22, RZ, 0x1f, R5 ;  /* 0x0000001fff167819 */ /* 0x000fca0000011405 */
[----:B------:R-:W-:Y:S02]  /*1ba0*/  @!P0 IMAD R21, R2, 0x5, R23 ;  /* 0x0000000502158824 */ /* 0x000fe400078e0217 */
[----:B------:R-:W-:-:S03]  /*1bb0*/  IMAD R23, R23, 0x5, R2 ;  /* 0x0000000517177824 */ /* 0x000fc600078e0202 */
[----:B-----5:R-:W-:Y:S04]  /*1bc0*/  @!P0 STS [R21.X4], R20 ;  /* 0x0000001415008388 */ /* 0x020fe80000004800 */
[----:B------:R-:W-:Y:S06]  /*1bd0*/  BAR.SYNC.DEFER_BLOCKING 0x0 ;  /* 0x0000000000007b1d */ /* 0x000fec0000010000 */
[----:B------:R-:W1:Y:S04]  /*1be0*/  @!P0 LDS R29, [R23.X4] ;  /* 0x00000000171d8984 */ /* 0x000e680000004800 */
[----:B-1----:R-:W1:Y:S02]  /*1bf0*/  SHFL.BFLY PT, R6, R29, 0x2, 0x1f ;  /* 0x0c401f001d067f89 */ /* 0x002e6400000e0000 */
[----:B01----:R-:W-:-:S05]  /*1c00*/  FMNMX.FTZ R27, R6, R29, !PT ;  /* 0x0000001d061b7209 */ /* 0x003fca0007810000 */
        /* <DEDUP_REMOVED lines=11> */
[----:B------:R-:W-:Y:S02]  /*1cc0*/  LEA.HI.SX32 R20, R5, 0x1, 0x1 ;  /* 0x0000000105147811 */ /* 0x000fe400078f0aff */
[----:B------:R-:W-:Y:S02]  /*1cd0*/  @!P3 IADD3 R20, R22, RZ, RZ ;  /* 0x000000ff1614b210 */ /* 0x000fe40007ffe0ff */
[----:B------:R-:W-:-:S03]  /*1ce0*/  FSETP.NE.FTZ.AND P0, PT, R21, RZ, PT ;  /* 0x000000ff1500720b */ /* 0x000fc60003f15000 */
[----:B------:R-:W-:-:S10]  /*1cf0*/  IMAD R9, R9, R20, RZ ;  /* 0x0000001409097224 */ /* 0x000fd400078e02ff */
[----:B------:R-:W0:Y:S02]  /*1d00*/  @P0 MUFU.LG2 R21, R21 ;  /* 0x0000001500150308 */ /* 0x000e240000000c00 */
[----:B0-----:R-:W-:Y:S01]  /*1d10*/  @P0 FFMA.FTZ R28, R21, 0.69314718246459960938, R6 ;  /* 0x3f317218151c0823 */ /* 0x001fe20000010006 */
        /* <DEDUP_REMOVED lines=38> */
[-C--:B------:R-:W-:Y:S02]  /*1f80*/  IADD3 R27, P0, RZ, -R0.reuse, RZ ;  /* 0x80000000ff1b7210 */ /* 0x080fe40007f1e0ff */
[----:B------:R-:W-:Y:S02]  /*1f90*/  MOV R40, R0 ;  /* 0x0000000000287202 */ /* 0x000fe40000000f00 */
[----:B------:R-:W-:Y:S01]  /*1fa0*/  IADD3.X R21, RZ, ~R25, RZ, P0, !PT ;  /* 0x80000019ff157210 */ /* 0x000fe200007fe4ff */
[----:B------:R-:W-:Y:S01]  /*1fb0*/  IMAD.WIDE.U32 R34, R36, R27, R34 ;  /* 0x0000001b24227225 */ /* 0x000fe200078e0022 */
[----:B------:R-:W-:-:S03]  /*1fc0*/  MOV R41, R25 ;  /* 0x0000001900297202 */ /* 0x000fc60000000f00 */
[----:B------:R-:W-:Y:S01]  /*1fd0*/  IMAD R21, R21, R36, RZ ;  /* 0x0000002415157224 */ /* 0x000fe200078e02ff */
[----:B------:R-:W-:-:S03]  /*1fe0*/  MOV R26, R34 ;  /* 0x00000022001a7202 */ /* 0x000fc60000000f00 */
[----:B------:R-:W-:-:S05]  /*1ff0*/  IMAD R21, R6, R27, R21 ;  /* 0x0000001b06157224 */ /* 0x000fca00078e0215 */
[----:B------:R-:W-:Y:S01]  /*2000*/  IADD3 R21, R35, R21, RZ ;  /* 0x0000001523157210 */ /* 0x000fe20007ffe0ff */
[----:B------:R-:W-:Y:S05]  /*2010*/  BRA `(.L_x_257) ;  /* 0x0000016000007947 */ /* 0x000fea0003800000 */
.L_x_256:
        /* <DEDUP_REMOVED lines=22> */
.L_x_257:
[----:B------:R-:W-:Y:S05]  /*2180*/  BSYNC B0 ;  /* 0x0000000000007941 */ /* 0x000fea0003800000 */
.L_x_255:
[----:B------:R-:W-:Y:S01]  /*2190*/  LOP3.LUT R0, R21, R3, RZ, 0xfc, !PT ;  /* 0x0000000315007212 */ /* 0x000fe200078efcff */
[----:B------:R-:W-:Y:S03]  /*21a0*/  BSSY B0, `(.L_x_258) ;  /* 0x0000028000007945 */ /* 0x000fe60003800000 */
[----:B------:R-:W-:-:S13]  /*21b0*/  ISETP.NE.U32.AND P0, PT, R0, RZ, PT ;  /* 0x000000ff0000720c */ /* 0x000fda0003f05070 */
[----:B------:R-:W-:Y:S05]  /*21c0*/  @!P0 BRA `(.L_x_259) ;  /* 0x000000f000008947 */ /* 0x000fea0003800000 */
[----:B------:R-:W-:Y:S01]  /*21d0*/  IMAD.MOV.U32 R24, RZ, RZ, R26 ;  /* 0x000000ffff187224 */ /* 0x000fe200078e001a */
[----:B------:R-:W-:Y:S01]  /*21e0*/  MOV R22, R30 ;  /* 0x0000001e00167202 */ /* 0x000fe20000000f00 */
[----:B------:R-:W-:Y:S01]  /*21f0*/  IMAD.MOV.U32 R6, RZ, RZ, R3 ;  /* 0x000000ffff067224 */ /* 0x000fe200078e0003 */
[----:B------:R-:W-:Y:S02]  /*2200*/  MOV R20, 0x2220 ;  /* 0x0000222000147802 */ /* 0x000fe40000000f00 */
[----:B------:R-:W-:Y:S05]  /*2210*/  CALL.REL.NOINC `($__internal_5_$__cuda_sm20_div_s64) ;  /* 0x0000219000007944 */ /* 0x000fea0003c00000 */
[----:B------:R-:W-:Y:S02]  /*2220*/  IADD3 R2, P0, RZ, -R0, RZ ;  /* 0x80000000ff027210 */ /* 0x000fe40007f1e0ff */
[----:B------:R-:W-:Y:S02]  /*2230*/  MOV R20, R26 ;  /* 0x0000001a00147202 */ /* 0x000fe40000000f00 */
[-C--:B------:R-:W-:Y:S02]  /*2240*/  IADD3.X R27, RZ, ~R25.reuse, RZ, P0, !PT ;  /* 0x80000019ff1b7210 */ /* 0x080fe400007fe4ff */
[----:B------:R-:W-:Y:S02]  /*2250*/  MOV R34, R0 ;  /* 0x0000000000227202 */ /* 0x000fe40000000f00 */
[----:B------:R-:W-:Y:S01]  /*2260*/  MOV R35, R25 ;  /* 0x0000001900237202 */ /* 0x000fe20000000f00 */
[----:B------:R-:W-:-:S02]  /*2270*/  IMAD R27, R27, R30, RZ ;  /* 0x0000001e1b1b7224 */ /* 0x000fc400078e02ff */
[----:B------:R-:W-:-:S04]  /*2280*/  IMAD.WIDE.U32 R30, R30, R2, R20 ;  /* 0x000000021e1e7225 */ /* 0x000fc800078e0014 */
[----:B------:R-:W-:-:S05]  /*2290*/  IMAD R3, R3, R2, R27 ;  /* 0x0000000203037224 */ /* 0x000fca00078e021b */
[----:B------:R-:W-:Y:S01]  /*22a0*/  IADD3 R3, R31, R3, RZ ;  /* 0x000000031f037210 */ /* 0x000fe20007ffe0ff */
[----:B------:R-:W-:Y:S05]  /*22b0*/  BRA `(.L_x_260) ;  /* 0x0000016000007947 */ /* 0x000fea0003800000 */
.L_x_259:
        /* <DEDUP_REMOVED lines=22> */
.L_x_260:
[----:B------:R-:W-:Y:S05]  /*2420*/  BSYNC B0 ;  /* 0x0000000000007941 */ /* 0x000fea0003800000 */
.L_x_258:
        /* <DEDUP_REMOVED lines=11> */
[----:B------:R-:W-:Y:S05]  /*24e0*/  CALL.REL.NOINC `($__internal_5_$__cuda_sm20_div_s64) ;  /* 0x00001ec000007944 */ /* 0x000fea0003c00000 */
[-C--:B------:R-:W-:Y:S02]  /*24f0*/  IADD3 R2, P0, RZ, -R0.reuse, RZ ;  /* 0x80000000ff027210 */ /* 0x080fe40007f1e0ff */
[----:B------:R-:W-:Y:S02]  /*2500*/  MOV R24, R0 ;  /* 0x0000000000187202 */ /* 0x000fe40000000f00 */
[----:B------:R-:W-:Y:S01]  /*2510*/  IADD3.X R21, RZ, ~R25, RZ, P0, !PT ;  /* 0x80000019ff157210 */ /* 0x000fe200007fe4ff */
[----:B------:R-:W-:-:S04]  /*2520*/  IMAD.WIDE.U32 R34, R8, R2, R34 ;  /* 0x0000000208227225 */ /* 0x000fc800078e0022 */
[----:B------:R-:W-:Y:S01]  /*2530*/  IMAD R21, R21, R8, RZ ;  /* 0x0000000815157224 */ /* 0x000fe200078e02ff */
[----:B------:R-:W-:-:S03]  /*2540*/  MOV R8, R34 ;  /* 0x0000002200087202 */ /* 0x000fc60000000f00 */
[----:B------:R-:W-:-:S05]  /*2550*/  IMAD R2, R7, R2, R21 ;  /* 0x0000000207027224 */ /* 0x000fca00078e0215 */
[----:B------:R-:W-:Y:S01]  /*2560*/  IADD3 R2, R35, R2, RZ ;  /* 0x0000000223027210 */ /* 0x000fe20007ffe0ff */
[----:B------:R-:W-:Y:S05]  /*2570*/  BRA `(.L_x_263) ;  /* 0x0000016000007947 */ /* 0x000fea0003800000 */
.L_x_262:
[----:B------:R-:W0:Y:S01]  /*2580*/  I2F.U32.RP R2, R8 ;  /* 0x0000000800027306 */ /* 0x000e220000209000 */
[----:B------:R-:W-:Y:S01]  /*2590*/  ISETP.NE.U32.AND P0, PT, R8, RZ, PT ;  /* 0x000000ff0800720c */ /* 0x000fe20003f05070 */
[----:B------:R-:W-:-:S06]  /*25a0*/  IMAD.MOV.U32 R25, RZ, RZ, RZ ;  /* 0x000000ffff197224 */ /* 0x000fcc00078e00ff */
[----:B0-----:R-:W0:Y:S02]  /*25b0*/  MUFU.RCP R6, R2 ;  /* 0x0000000200067308 */ /* 0x001e240000001000 */
[----:B0-----:R-:W-:Y:S02]  /*25c0*/  IADD3 R6, R6, 0xffffffe, RZ ;  /* 0x0ffffffe06067810 */ /* 0x001fe40007ffe0ff */
[----:B------:R-:W-:-:S04]  /*25d0*/  MOV R2, RZ ;  /* 0x000000ff00027202 */ /* 0x000fc80000000f00 */
        /* <DEDUP_REMOVED lines=16> */
.L_x_263:
[----:B------:R-:W-:Y:S05]  /*26e0*/  BSYNC B0 ;  /* 0x0000000000007941 */ /* 0x000fea0003800000 */
.L_x_261:
[-C--:B------:R-:W-:Y:S01]  /*26f0*/  IMAD R7, R33, R19.reuse, RZ ;  /* 0x0000001321077224 */ /* 0x080fe200078e02ff */
[----:B------:R-:W-:Y:S01]  /*2700*/  ULDC.U8 UR6, c[0x0][0x329] ;  /* 0x0000ca4000067ab9 */ /* 0x000fe20000000000 */
[C---:B------:R-:W-:Y:S01]  /*2710*/  IMAD.WIDE.U32 R20, R32.reuse, R19, RZ ;  /* 0x0000001320147225 */ /* 0x040fe200078e00ff */
[----:B------:R-:W-:Y:S01]  /*2720*/  UISETP.NE.AND UP0, UPT, UR6, URZ, UPT ;  /* 0x0000003f0600728c */ /* 0x000fe2000bf05270 */
[----:B------:R-:W-:Y:S01]  /*2730*/  BSSY B0, `(.L_x_264) ;  /* 0x0000045000007945 */ /* 0x000fe20003800000 */
[----:B------:R-:W-:Y:S01]  /*2740*/  ULDC.64 UR4, c[0x0][0x210] ;  /* 0x0000840000047ab9 */ /* 0x000fe20000000a00 */
[----:B------:R-:W-:Y:S01]  /*2750*/  IMAD R7, R32, R18, R7 ;  /* 0x0000001220077224 */ /* 0x000fe200078e0207 */
[----:B------:R-:W-:Y:S01]  /*2760*/  UIMAD UR4, UR4, UR5, URZ ;  /* 0x00000005040472a4 */ /* 0x000fe2000f8e023f */
[----:B------:R-:W-:Y:S01]  /*2770*/  IMAD.WIDE.U32 R32, R20, R17, RZ ;  /* 0x0000001114207225 */ /* 0x000fe200078e00ff */
[----:B------:R-:W-:Y:S02]  /*2780*/  USEL UR5, UR5, 0x1, !UP0 ;  /* 0x0000000105057887 */ /* 0x000fe4000c000000 */
[----:B------:R-:W-:Y:S01]  /*2790*/  IADD3 R0, R21, R7, RZ ;  /* 0x0000000715007210 */ /* 0x000fe20007ffe0ff */
[----:B------:R-:W-:Y:S01]  /*27a0*/  IMAD R3, R3, R26, RZ ;  /* 0x0000001a03037224 */ /* 0x000fe200078e02ff */
[----:B------:R-:W-:Y:S01]  /*27b0*/  SHF.R.S32.HI R7, RZ, 0x1f, R26 ;  /* 0x0000001fff077819 */ /* 0x000fe2000001141a */
[----:B------:R-:W-:Y:S01]  /*27c0*/  USHF.R.S32.HI UR9, URZ, 0x1f, UR4 ;  /* 0x0000001f3f097899 */ /* 0x000fe20008011404 */
[----:B------:R-:W-:Y:S01]  /*27d0*/  IMAD.WIDE.U32 R36, R8, UR4, RZ ;  /* 0x0000000408247c25 */ /* 0x000fe2000f8e00ff */
[----:B------:R-:W-:-:S03]  /*27e0*/  USHF.R.S32.HI UR6, URZ, 0x1f, UR5 ;  /* 0x0000001f3f067899 */ /* 0x000fc60008011405 */
[----:B------:R-:W-:Y:S02]  /*27f0*/  IMAD R21, R0, R17, RZ ;  /* 0x0000001100157224 */ /* 0x000fe400078e02ff */
[----:B------:R-:W-:Y:S02]  /*2800*/  IMAD R3, R7, R30, R3 ;  /* 0x0000001e07037224 */ /* 0x000fe400078e0203 */
[----:B------:R-:W-:Y:S02]  /*2810*/  IMAD R21, R16, R20, R21 ;  /* 0x0000001410157224 */ /* 0x000fe400078e0215 */
[----:B------:R-:W-:Y:S02]  /*2820*/  IMAD R7, R2, UR4, RZ ;  /* 0x0000000402077c24 */ /* 0x000fe4000f8e02ff */
[----:B------:R-:W-:Y:S01]  /*2830*/  IMAD.WIDE.U32 R30, R30, R26, RZ ;  /* 0x0000001a1e1e7225 */ /* 0x000fe200078e00ff */
[----:B------:R-:W-:-:S03]  /*2840*/  IADD3 R6, R33, R21, RZ ;  /* 0x0000001521067210 */ /* 0x000fc60007ffe0ff */
[----:B------:R-:W-:Y:S01]  /*2850*/  IMAD R21, R25, UR5, RZ ;  /* 0x0000000519157c24 */ /* 0x000fe2000f8e02ff */
[----:B------:R-:W-:Y:S01]  /*2860*/  LOP3.LUT R0, R41, R6, RZ, 0xfc, !PT ;  /* 0x0000000629007212 */ /* 0x000fe200078efcff */
[----:B------:R-:W-:Y:S01]  /*2870*/  IMAD R7, R8, UR9, R7 ;  /* 0x0000000908077c24 */ /* 0x000fe2000f8e0207 */
[----:B------:R-:W-:Y:S01]  /*2880*/  IADD3 R3, R31, R3, RZ ;  /* 0x000000031f037210 */ /* 0x000fe20007ffe0ff */
[----:B------:R-:W-:Y:S01]  /*2890*/  IMAD R21, R24, UR6, R21 ;  /* 0x0000000618157c24 */ /* 0x000fe2000f8e0215 */
[----:B------:R-:W-:Y:S01]  /*28a0*/  ISETP.NE.U32.AND P0, PT, R0, RZ, PT ;  /* 0x000000ff0000720c */ /* 0x000fe20003f05070 */
[----:B------:R-:W-:Y:S01]  /*28b0*/  IMAD.WIDE.U32 R34, R24, UR5, RZ ;  /* 0x0000000518227c25 */ /* 0x000fe2000f8e00ff */
[----:B------:R-:W-:-:S03]  /*28c0*/  IADD3 R7, R37, R7, RZ ;  /* 0x0000000725077210 */ /* 0x000fc60007ffe0ff */
        /* <DEDUP_REMOVED lines=11> */
[----:B------:R-:W-:Y:S02]  /*2980*/  IADD3.X R21, RZ, ~R25, RZ, P0, !PT ;  /* 0x80000019ff157210 */ /* 0x000fe400007fe4ff */
[----:B------:R-:W-:Y:S01]  /*2990*/  MOV R39, R41 ;  /* 0x0000002900277202 */ /* 0x000fe20000000f00 */
[----:B------:R-:W-:Y:S01]  /*29a0*/  IMAD.MOV.U32 R41, RZ, RZ, R25 ;  /* 0x000000ffff297224 */ /* 0x000fe200078e0019 */
[----:B------:R-:W-:Y:S01]  /*29b0*/  MOV R40, R0 ;  /* 0x0000000000287202 */ /* 0x000fe20000000f00 */
[----:B------:R-:W-:-:S02]  /*29c0*/  IMAD R21, R21, R32, RZ ;  /* 0x0000002015157224 */ /* 0x000fc400078e02ff */
[----:B------:R-:W-:-:S04]  /*29d0*/  IMAD.WIDE.U32 R32, R27, R32, R38 ;  /* 0x000000201b207225 */ /* 0x000fc800078e0026 */
[----:B------:R-:W-:-:S04]  /*29e0*/  IMAD R21, R6, R27, R21 ;  /* 0x0000001b06157224 */ /* 0x000fc800078e0215 */
[----:B------:R-:W-:Y:S01]  /*29f0*/  IMAD.IADD R21, R33, 0x1, R21 ;  /* 0x0000000121157824 */ /* 0x000fe200078e0215 */
[----:B------:R-:W-:Y:S05]  /*2a00*/  BRA `(.L_x_266) ;  /* 0x0000017000007947 */ /* 0x000fea0003800000 */
.L_x_265:
        /* <DEDUP_REMOVED lines=23> */
.L_x_266:
[----:B------:R-:W-:Y:S05]  /*2b80*/  BSYNC B0 ;  /* 0x0000000000007941 */ /* 0x000fea0003800000 */
.L_x_264:
        /* <DEDUP_REMOVED lines=19> */
.L_x_268:
[----:B------:R-:W0:Y:S01]  /*2cc0*/  I2F.U32.RP R6, R19 ;  /* 0x0000001300067306 */ /* 0x000e220000209000 */
[----:B------:R-:W-:Y:S01]  /*2cd0*/  HFMA2.MMA R20, -RZ, RZ, 0, 0 ;  /* 0x00000000ff147435 */ /* 0x000fe200000001ff */
[----:B------:R-:W-:Y:S01]  /*2ce0*/  ISETP.NE.U32.AND P0, PT, R19, RZ, PT ;  /* 0x000000ff1300720c */ /* 0x000fe20003f05070 */
[----:B------:R-:W-:Y:S01]  /*2cf0*/  IMAD.MOV.U32 R45, RZ, RZ, RZ ;  /* 0x000000ffff2d7224 */ /* 0x000fe200078e00ff */
[----:B------:R-:W-:-:S04]  /*2d00*/  MOV R18, RZ ;  /* 0x000000ff00127202 */ /* 0x000fc80000000f00 */
        /* <DEDUP_REMOVED lines=17> */
.L_x_269:
[----:B------:R-:W-:Y:S05]  /*2e20*/  BSYNC B0 ;  /* 0x0000000000007941 */ /* 0x000fea0003800000 */
.L_x_267:
        /* <DEDUP_REMOVED lines=10> */
[----:B------:R-:W-:Y:S01]  /*2ed0*/  IADD3 R6, P0, RZ, -R0, RZ ;  /* 0x80000000ff067210 */ /* 0x000fe20007f1e0ff */
[----:B------:R-:W-:Y:S01]  /*2ee0*/  IMAD.MOV.U32 R24, RZ, RZ, R0 ;  /* 0x000000ffff187224 */ /* 0x000fe200078e0000 */
[----:B------:R-:W-:Y:S02]  /*2ef0*/  MOV R20, R44 ;  /* 0x0000002c00147202 */ /* 0x000fe40000000f00 */
[----:B------:R-:W-:Y:S02]  /*2f00*/  IADD3.X R2, RZ, ~R25, RZ, P0, !PT ;  /* 0x80000019ff027210 */ /* 0x000fe400007fe4ff */
[----:B------:R-:W-:-:S03]  /*2f10*/  MOV R21, R45 ;  /* 0x0000002d00157202 */ /* 0x000fc60000000f00 */
[----:B------:R-:W-:Y:S02]  /*2f20*/  IMAD R19, R2, R17, RZ ;  /* 0x0000001102137224 */ /* 0x000fe400078e02ff */
[----:B------:R-:W-:-:S04]  /*2f30*/  IMAD.WIDE.U32 R20, R17, R6, R20 ;  /* 0x0000000611147225 */ /* 0x000fc800078e0014 */
[----:B------:R-:W-:Y:S02]  /*2f40*/  IMAD R19, R16, R6, R19 ;  /* 0x0000000610137224 */ /* 0x000fe400078e0213 */
[----:B------:R-:W-:-:S03]  /*2f50*/  IMAD.MOV.U32 R2, RZ, RZ, R20 ;  /* 0x000000ffff027224 */ /* 0x000fc600078e0014 */
[----:B------:R-:W-:Y:S01]  /*2f60*/  IADD3 R19, R21, R19, RZ ;  /* 0x0000001315137210 */ /* 0x000fe20007ffe0ff */
[----:B------:R-:W-:Y:S05]  /*2f70*/  BRA `(.L_x_272) ;  /* 0x0000017000007947 */ /* 0x000fea0003800000 */
.L_x_271:
        /* <DEDUP_REMOVED lines=23> */
.L_x_272:
[----:B------:R-:W-:Y:S05]  /*30f0*/  BSYNC B0 ;  /* 0x0000000000007941 */ /* 0x000fea0003800000 */
.L_x_270:
[----:B------:R-:W-:Y:S01]  /*3100*/  LOP3.LUT R6, R41, R14, RZ, 0xfc, !PT ;  /* 0x0000000e29067212 */ /* 0x000fe200078efcff */
[----:B------:R-:W-:Y:S01]  /*3110*/  IMAD R33, R26, c[0x0][0x214], RZ ;  /* 0x000085001a217a24 */ /* 0x000fe200078e02ff */
[----:B------:R-:W-:Y:S01]  /*3120*/  SHF.R.S32.HI R0, RZ, 0x1f, R10 ;  /* 0x0000001fff007819 */ /* 0x000fe2000001140a */
[----:B------:R-:W-:Y:S01]  /*3130*/  IMAD R17, R25, R10, RZ ;  /* 0x0000000a19117224 */ /* 0x000fe200078e02ff */
[----:B------:R-:W-:Y:S01]  /*3140*/  ISETP.NE.U32.AND P0, PT, R6, RZ, PT ;  /* 0x000000ff0600720c */ /* 0x000fe20003f05070 */
[----:B------:R-:W-:Y:S01]  /*3150*/  IMAD R19, R19, R4, RZ ;  /* 0x0000000413137224 */ /* 0x000fe200078e02ff */
[----:B------:R-:W-:Y:S01]  /*3160*/  SHF.R.S32.HI R25, RZ, 0x1f, R4 ;  /* 0x0000001fff197819 */ /* 0x000fe20000011404 */
[----:B------:R-:W-:Y:S01]  /*3170*/  IMAD R17, R0, R24, R17 ;  /* 0x0000001800117224 */ /* 0x000fe200078e0211 */
[----:B------:R-:W-:Y:S01]  /*3180*/  SHF.R.S32.HI R21, RZ, 0x1f, R33 ;  /* 0x0000001fff157819 */ /* 0x000fe20000011421 */
[----:B------:R-:W-:Y:S01]  /*3190*/  IMAD R0, R18, R33, RZ ;  /* 0x0000002112007224 */ /* 0x000fe200078e02ff */
[----:B------:R-:W-:Y:S01]  /*31a0*/  BSSY B0, `(.L_x_273) ;  /* 0x0000033000007945 */ /* 0x000fe20003800000 */
[----:B------:R-:W-:-:S02]  /*31b0*/  IMAD R25, R25, R2, R19 ;  /* 0x0000000219197224 */ /* 0x000fc400078e0213 */
[----:B------:R-:W-:Y:S02]  /*31c0*/  IMAD R21, R21, R32, R0 ;  /* 0x0000002015157224 */ /* 0x000fe400078e0200 */
[----:B------:R-:W-:-:S04]  /*31d0*/  IMAD.WIDE.U32 R44, R24, R10, RZ ;  /* 0x0000000a182c7225 */ /* 0x000fc800078e00ff */
[----:B------:R-:W-:Y:S01]  /*31e0*/  IMAD.WIDE.U32 R18, R2, R4, RZ ;  /* 0x0000000402127225 */ /* 0x000fe200078e00ff */
[----:B------:R-:W-:-:S03]  /*31f0*/  IADD3 R17, R45, R17, RZ ;  /* 0x000000112d117210 */ /* 0x000fc60007ffe0ff */
        /* <DEDUP_REMOVED lines=13> */
[----:B------:R-:W-:-:S02]  /*32d0*/  IADD3.X R2, RZ, ~R25, RZ, P0, !PT ;  /* 0x80000019ff027210 */ /* 0x000fc400007fe4ff */
[----:B------:R-:W-:Y:S01]  /*32e0*/  MOV R40, R0 ;  /* 0x0000000000287202 */ /* 0x000fe20000000f00 */
[----:B------:R-:W-:Y:S01]  /*32f0*/  IMAD.WIDE.U32 R38, R15, R6, R38 ;  /* 0x000000060f267225 */ /* 0x000fe200078e0026 */
[----:B------:R-:W-:-:S03]  /*3300*/  MOV R41, R25 ;  /* 0x0000001900297202 */ /* 0x000fc60000000f00 */
[----:B------:R-:W-:-:S04]  /*3310*/  IMAD R21, R2, R15, RZ ;  /* 0x0000000f02157224 */ /* 0x000fc800078e02ff */
[----:B------:R-:W-:Y:S01]  /*3320*/  IMAD R21, R14, R6, R21 ;  /* 0x000000060e157224 */ /* 0x000fe200078e0215 */
[----:B------:R-:W-:-:S03]  /*3330*/  MOV R6, R38 ;  /* 0x0000002600067202 */ /* 0x000fc60000000f00 */
[----:B------:R-:W-:Y:S01]  /*3340*/  IMAD.IADD R2, R39, 0x1, R21 ;  /* 0x0000000127027824 */ /* 0x000fe200078e0215 */
[----:B------:R-:W-:Y:S05]  /*3350*/  BRA `(.L_x_275) ;  /* 0x0000017000007947 */ /* 0x000fea0003800000 */
.L_x_274:
        /* <DEDUP_REMOVED lines=23> */
.L_x_275:
[----:B------:R-:W-:Y:S05]  /*34d0*/  BSYNC B0 ;  /* 0x0000000000007941 */ /* 0x000fea0003800000 */
.L_x_273:
        /* <DEDUP_REMOVED lines=23> */
[----:B------:R-:W-:-:S04]  /*3650*/  IMAD R21, R2, R13, RZ ;  /* 0x0000000d02157224 */ /* 0x000fc800078e02ff */
[----:B------:R-:W-:-:S05]  /*3660*/  IMAD R21, R12, R6, R21 ;  /* 0x000000060c157224 */ /* 0x000fca00078e0215 */
[----:B------:R-:W-:Y:S01]  /*3670*/  IADD3 R2, R41, R21, RZ ;  /* 0x0000001529027210 */ /* 0x000fe20007ffe0ff */
[----:B------:R-:W-:Y:S05]  /*3680*/  BRA `(.L_x_278) ;  /* 0x0000017000007947 */ /* 0x000fea0003800000 */
.L_x_277:
[----:B------:R-:W0:Y:S01]  /*3690*/  I2F.U32.RP R12, R13 ;  /* 0x0000000d000c7306 */ /* 0x000e220000209000 */
[----:B------:R-:W-:Y:S01]  /*36a0*/  IMAD.MOV.U32 R20, RZ, RZ, RZ ;  /* 0x000000ffff147224 */ /* 0x000fe200078e00ff */
[----:B------:R-:W-:Y:S01]  /*36b0*/  ISETP.NE.U32.AND P0, PT, R13, RZ, PT ;  /* 0x000000ff0d00720c */ /* 0x000fe20003f05070 */
[----:B------:R-:W-:-:S05]  /*36c0*/  IMAD.MOV.U32 R25, RZ, RZ, RZ ;  /* 0x000000ffff197224 */ /* 0x000fca00078e00ff */
        /* <DEDUP_REMOVED lines=19> */
.L_x_278:
[----:B------:R-:W-:Y:S05]  /*3800*/  BSYNC B0 ;  /* 0x0000000000007941 */ /* 0x000fea0003800000 */
.L_x_276:
[----:B------:R-:W-:Y:S02]  /*3810*/  IADD3 R31, P1, P0, R36, R34, R30 ;  /* 0x00000022241f7210 */ /* 0x000fe4000783e01e */
[----:B------:R-:W-:Y:S02]  /*3820*/  SHF.R.S32.HI R0, RZ, 0x1f, R9 ;  /* 0x0000001fff007819 */ /* 0x000fe40000011409 */
[----:B------:R-:W-:Y:S02]  /*3830*/  IADD3 R31, P3, P2, R44, R31, R32 ;  /* 0x0000001f2c1f7210 */ /* 0x000fe40007a7e020 */
[----:B------:R-:W-:Y:S02]  /*3840*/  IADD3.X R3, R7, R8, R3, P1, P0 ;  /* 0x0000000807037210 */ /* 0x000fe40000fe0403 */
[----:B------:R-:W-:Y:S02]  /*3850*/  IADD3 R18, P1, P0, R46, R31, R18 ;  /* 0x0000001f2e127210 */ /* 0x000fe4000783e012 */
[----:B------:R-:W-:Y:S01]  /*3860*/  IADD3.X R4, R17, R3, R4, P3, P2 ;  /* 0x0000000311047210 */ /* 0x000fe20001fe4404 */
[----:B------:R-:W-:-:S03]  /*3870*/  IMAD R3, R25, R9, RZ ;  /* 0x0000000919037224 */ /* 0x000fc600078e02ff */
[----:B------:R-:W-:Y:S01]  /*3880*/  IADD3.X R19, R15, R4, R10, P1, P0 ;  /* 0x000000040f137210 */ /* 0x000fe20000fe040a */
[-C--:B------:R-:W-:Y:S02]  /*3890*/  IMAD R0, R0, R24.reuse, R3 ;  /* 0x0000001800007224 */ /* 0x080fe400078e0203 */
[----:B------:R-:W-:Y:S01]  /*38a0*/  IMAD R3, R2, R5, RZ ;  /* 0x0000000502037224 */ /* 0x000fe200078e02ff */
[----:B------:R-:W-:Y:S01]  /*38b0*/  SHF.R.S32.HI R2, RZ, 0x1f, R5 ;  /* 0x0000001fff027819 */ /* 0x000fe20000011405 */
        /* <DEDUP_REMOVED lines=9> */
.L_x_254:
[----:B------:R-:W-:-:S04]  /*3950*/  LEA R2, P0, R34, c[0x0][0x200], 0x2 ;  /* 0x0000800022027a11 */ /* 0x000fc800078010ff */
[----:B------:R-:W-:-:S05]  /*3960*/  LEA.HI.X R3, R34, c[0x0][0x204], R35, 0x2, P0 ;  /* 0x0000810022037a11 */ /* 0x000fca00000f1423 */
[----:B------:R0:W-:Y:S04]  /*3970*/  STG.E [R2.64], R28 ;  /* 0x0000001c02007986 */ /* 0x0001e8000c10190a */
.L_x_253:
[----:B------:R-:W-:Y:S05]  /*3980*/  BSYNC B1 ;  /* 0x0000000000017941 */ /* 0x000fea0003800000 */
.L_x_252:
[----:B------:R-:W1:Y:S01]  /*3990*/  S2R R25, SR_TID.X ;  /* 0x0000000000197919 */ /* 0x000e620000002100 */
[----:B0-----:R-:W-:Y:S01]  /*39a0*/  IMAD.MOV.U32 R2, RZ, RZ, c[0x0][0x314] ;  /* 0x0000c500ff027624 */ /* 0x001fe200078e00ff */
[----:B------:R-:W-:Y:S01]  /*39b0*/  CS2R R6, SRZ ;  /* 0x0000000000067805 */ /* 0x000fe2000001ff00 */
[----:B------:R-:W-:Y:S01]  /*39c0*/  IMAD.MOV.U32 R9, RZ, RZ, RZ ;  /* 0x000000ffff097224 */ /* 0x000fe200078e00ff */
[----:B-1----:R-:W-:-:S04]  /*39d0*/  SHF.R.S32.HI R24, RZ, 0x1f, R25 ;  /* 0x0000001fff187819 */ /* 0x002fc80000011419 */
[CC--:B------:R-:W-:Y:S02]  /*39e0*/  LEA.HI R0, R24.reuse, R25.reuse, RZ, 0x2 ;  /* 0x0000001918007211 */ /* 0x0c0fe400078f10ff */
[----:B------:R-:W-:Y:S02]  /*39f0*/  LEA.HI R24, R24, R25, RZ, 0x5 ;  /* 0x0000001918187211 */ /* 0x000fe400078f28ff */
[----:B------:R-:W-:Y:S02]  /*3a00*/  LOP3.LUT R0, R0, 0xfffffffc, RZ, 0xc0, !PT ;  /* 0xfffffffc00007812 */ /* 0x000fe400078ec0ff */
[----:B------:R-:W-:Y:S02]  /*3a10*/  LOP3.LUT R4, R24, 0x3fffffe0, RZ, 0xc0, !PT ;  /* 0x3fffffe018047812 */ /* 0x000fe400078ec0ff */
[----:B------:R-:W-:Y:S01]  /*3a20*/  SHF.R.S32.HI R24, RZ, 0x5, R24 ;  /* 0x00000005ff187819 */ /* 0x000fe20000011418 */
[----:B------:R-:W-:-:S05]  /*3a30*/  IMAD.IADD R0, R25, 0x1, -R0 ;  /* 0x0000000119007824 */ /* 0x000fca00078e0a00 */
[----:B------:R-:W-:-:S04]  /*3a40*/  ISETP.GE.AND P0, PT, R0, c[0x0][0x314], PT ;  /* 0x0000c50000007a0c */ /* 0x000fc80003f06270 */
[C---:B------:R-:W-:Y:S01]  /*3a50*/  ISETP.GT.OR P0, PT, R25.reuse, 0xf, P0 ;  /* 0x0000000f1900780c */ /* 0x040fe20000704670 */
[----:B------:R-:W-:Y:S02]  /*3a60*/  IMAD.IADD R25, R25, 0x1, -R4 ;  /* 0x0000000119197824 */ /* 0x000fe400078e0a04 */
[----:B------:R-:W-:Y:S02]  /*3a70*/  CS2R R4, SRZ ;  /* 0x0000000000047805 */ /* 0x000fe4000001ff00 */
[----:B------:R-:W-:-:S08]  /*3a80*/  IMAD.SHL.U32 R25, R25, 0x4, RZ ;  /* 0x0000000419197824 */ /* 0x000fd000078e00ff */
[----:B------:R-:W-:-:S04]  /*3a90*/  @!P0 FADD.FTZ R0, -R28, R29 ;  /* 0x0000001d1c008221 */ /* 0x000fc80000010100 */
[----:B------:R-:W-:-:S06]  /*3aa0*/  @!P0 FMUL.FTZ R0, R0, 1.4426950216293334961 ;  /* 0x3fb8aa3b00008820 */ /* 0x000fcc0000410000 */
[----:B------:R-:W0:Y:S02]  /*3ab0*/  @!P0 MUFU.EX2 R0, R0 ;  /* 0x0000000000008308 */ /* 0x000e240000000800 */
[----:B0-----:R0:W-:Y:S04]  /*3ac0*/  @!P0 STS [R23.X4], R0 ;  /* 0x0000000017008388 */ /* 0x0011e80000004800 */
[----:B------:R-:W-:Y:S01]  /*3ad0*/  BAR.SYNC.DEFER_BLOCKING 0x0 ;  /* 0x0000000000007b1d */ /* 0x000fe20000010000 */
[----:B------:R-:W-:Y:S02]  /*3ae0*/  ISETP.GE.AND P0, PT, R2, 0x1, PT ;  /* 0x000000010200780c */ /* 0x000fe40003f06270 */
[----:B------:R-:W-:Y:S01]  /*3af0*/  CS2R R2, SRZ ;  /* 0x0000000000027805 */ /* 0x000fe2000001ff00 */
[----:B0-----:R-:W-:Y:S01]  /*3b00*/  IMAD.MOV.U32 R0, RZ, RZ, RZ ;  /* 0x000000ffff007224 */ /* 0x001fe200078e00ff */
[----:B------:R-:W-:-:S09]  /*3b10*/  IADD3 R23, R25, 0x80, RZ ;  /* 0x0000008019177810 */ /* 0x000fd20007ffe0ff */
        /* <DEDUP_REMOVED lines=22> */
.L_x_282:
        /* <DEDUP_REMOVED lines=10> */
.L_x_281:
[----:B------:R-:W-:Y:S05]  /*3d20*/  BSYNC B0 ;  /* 0x0000000000007941 */ /* 0x000fea0003800000 */
.L_x_280:
        /* <DEDUP_REMOVED lines=15> */
.L_x_279:
        /* <DEDUP_REMOVED lines=89> */
        .weak           $__internal_5_$__cuda_sm20_div_s64
        .type           $__internal_5_$__cuda_sm20_div_s64,@function
        .size           $__internal_5_$__cuda_sm20_div_s64,(.L_x_4865 - $__internal_5_$__cuda_sm20_div_s64)
$__internal_5_$__cuda_sm20_div_s64:
        /* <DEDUP_REMOVED lines=30> */
[----:B------:R-:W-:-:S06]  /*4590*/  IMAD.WIDE.U32 R42, P0, R43, R0, R42 ;  /* 0x000000002b2a7225 */ /* 0x000fcc000780002a */
[----:B------:R-:W-:-:S04]  /*45a0*/  IMAD.HI.U32 R25, P4, R27, R2, R42 ;  /* 0x000000021b197227 */ /* 0x000fc8000788002a */
[----:B------:R-:W-:-:S04]  /*45b0*/  IMAD.HI.U32 R2, R27, R0, RZ ;  /* 0x000000001b027227 */ /* 0x000fc800078e00ff */
[----:B------:R-:W-:Y:S02]  /*45c0*/  IMAD R0, R27, R0, RZ ;  /* 0x000000001b007224 */ /* 0x000fe400078e02ff */
[----:B------:R-:W-:Y:S01]  /*45d0*/  IMAD.X R2, R2, 0x1, R27, P0 ;  /* 0x0000000102027824 */ /* 0x000fe200000e061b */
[-C--:B------:R-:W-:Y:S01]  /*45e0*/  IADD3 R27, P0, RZ, -R24.reuse, RZ ;  /* 0x80000018ff1b7210 */ /* 0x080fe20007f1e0ff */
[----:B------:R-:W-:Y:S01]  /*45f0*/  IMAD.MOV.U32 R43, RZ, RZ, RZ ;  /* 0x000000ffff2b7224 */ /* 0x000fe200078e00ff */
[----:B------:R-:W-:Y:S02]  /*4600*/  IADD3 R25, P3, R0, R25, RZ ;  /* 0x0000001900197210 */ /* 0x000fe40007f7e0ff */
[----:B------:R-:W-:Y:S01]  /*4610*/  SEL R24, R27, R24, !P2 ;  /* 0x000000181b187207 */ /* 0x000fe20005000000 */
[----:B------:R-:W-:Y:S01]  /*4620*/  IMAD.X R0, RZ, RZ, ~R21, P0 ;  /* 0x000000ffff007224 */ /* 0x000fe200000e0e15 */
[----:B------:R-:W-:-:S03]  /*4630*/  IADD3.X R27, RZ, RZ, R2, P3, P4 ;  /* 0x000000ffff1b7210 */ /* 0x000fc60001fe8402 */
[----:B------:R-:W-:Y:S01]  /*4640*/  IMAD.HI.U32 R42, R25, R24, RZ ;  /* 0x00000018192a7227 */ /* 0x000fe200078e00ff */
[----:B------:R-:W-:-:S05]  /*4650*/  SEL R0, R0, R21, !P2 ;  /* 0x0000001500007207 */ /* 0x000fca0005000000 */
[----:B------:R-:W-:-:S04]  /*4660*/  IMAD.WIDE.U32 R42, R25, R0, R42 ;  /* 0x00000000192a7225 */ /* 0x000fc800078e002a */
[C---:B------:R-:W-:Y:S02]  /*4670*/  IMAD R25, R27.reuse, R0, RZ ;  /* 0x000000001b197224 */ /* 0x040fe400078e02ff */
[----:B------:R-:W-:-:S05]  /*4680*/  IMAD.HI.U32 R2, P0, R27, R24, R42 ;  /* 0x000000181b027227 */ /* 0x000fca000780002a */
[----:B------:R-:W-:Y:S01]  /*4690*/  IADD3 R25, P2, R25, R2, RZ ;  /* 0x0000000219197210 */ /* 0x000fe20007f5e0ff */
[----:B------:R-:W-:-:S04]  /*46a0*/  IMAD.HI.U32 R2, R27, R0, RZ ;  /* 0x000000001b027227 */ /* 0x000fc800078e00ff */
[----:B------:R-:W-:Y:S01]  /*46b0*/  IMAD.WIDE.U32 R42, R25, R38, RZ ;  /* 0x00000026192a7225 */ /* 0x000fe200078e00ff */
[----:B------:R-:W-:-:S03]  /*46c0*/  IADD3.X R2, R2, RZ, RZ, P0, !PT ;  /* 0x000000ff02027210 */ /* 0x000fc600007fe4ff */
[C---:B------:R-:W-:Y:S01]  /*46d0*/  IMAD R43, R25.reuse, R39, R43 ;  /* 0x00000027192b7224 */ /* 0x040fe200078e022b */
[----:B------:R-:W-:Y:S01]  /*46e0*/  IADD3 R27, P0, -R42, R24, RZ ;  /* 0x000000182a1b7210 */ /* 0x000fe20007f1e1ff */
[----:B------:R-:W-:Y:S01]  /*46f0*/  IMAD.X R2, RZ, RZ, R2, P2 ;  /* 0x000000ffff027224 */ /* 0x000fe200010e0602 */
[----:B------:R-:W-:Y:S02]  /*4700*/  IADD3 R24, P2, R25, 0x1, RZ ;  /* 0x0000000119187810 */ /* 0x000fe40007f5e0ff */
[-C--:B------:R-:W-:Y:S01]  /*4710*/  ISETP.GE.U32.AND P4, PT, R27, R38.reuse, PT ;  /* 0x000000261b00720c */ /* 0x080fe20003f86070 */
[----:B------:R-:W-:-:S04]  /*4720*/  IMAD R43, R2, R38, R43 ;  /* 0x00000026022b7224 */ /* 0x000fc800078e022b */
[----:B------:R-:W-:Y:S01]  /*4730*/  IMAD.X R43, R0, 0x1, ~R43, P0 ;  /* 0x00000001002b7824 */ /* 0x000fe200000e0e2b */
[----:B------:R-:W-:-:S04]  /*4740*/  IADD3 R0, P3, R27, -R38, RZ ;  /* 0x800000261b007210 */ /* 0x000fc80007f7e0ff */
        /* <DEDUP_REMOVED lines=25> */
[----:B------:R-:W-:Y:S06]  /*48e0*/  RET.REL.NODEC R38 `(_ZN5flash32flash_fwd_splitkv_combine_kernelI23Flash_fwd_kernel_traitsILi256ELi64ELi64ELi4ELb0ELb0EN7cutlass10bfloat16_tE19Flash_kernel_traitsILi256ELi64ELi64ELi4ES3_EELi4ELi2ELb0EEEvNS_16Flash_fwd_paramsE) ;  /* 0xffffb71026007950 */ /* 0x000fec0003c3ffff */
.L_x_283:
        /* <DEDUP_REMOVED lines=9> */
.L_x_4865:


//--------------------- .text._ZN5flash32flash_fwd_splitkv_combine_kernelI23Flash_fwd_kernel_traitsILi256ELi64ELi64ELi4ELb0ELb0EN7cutlass10bfloat16_tE19Flash_kernel_traitsILi256ELi64ELi64ELi4ES3_EELi4ELi1ELb0EEEvNS_16Flash_fwd_paramsE --------------------------
	.section	.text._ZN5flash32flash_fwd_splitkv_combine_kernelI23Flash_fwd_kernel_traitsILi256ELi64ELi64ELi4ELb0ELb0EN7cutlass10bfloat16_tE19Flash_kernel_traitsILi256ELi64ELi64ELi4ES3_EELi4ELi1ELb0EEEvNS_16Flash_fwd_paramsE,"ax",@progbits
	.sectioninfo	@"SHI_REGISTERS=54"
	.align	128
        .global         _ZN5flash32flash_fwd_splitkv_combine_kernelI23Flash_fwd_kernel_traitsILi256ELi64ELi64ELi4ELb0ELb0EN7cutlass10bfloat16_tE19Flash_kernel_traitsILi256ELi64ELi64ELi4ES3_EELi4ELi1ELb0EEEvNS_16Flash_fwd_paramsE
        .type           _ZN5flash32flash_fwd_splitkv_combine_kernelI23Flash_fwd_kernel_traitsILi256ELi64ELi64ELi4ELb0ELb0EN7cutlass10bfloat16_tE19Flash_kernel_traitsILi256ELi64ELi64ELi4ES3_EELi4ELi1ELb0EEEvNS_16Flash_fwd_paramsE,@function
        .size           _ZN5flash32flash_fwd_splitkv_combine_kernelI23Flash_fwd_kernel_traitsILi256ELi64ELi64ELi4ELb0ELb0EN7cutlass10bfloat16_tE19Flash_kernel_traitsILi256ELi64ELi64ELi4ES3_EELi4ELi1ELb0EEEvNS_16Flash_fwd_paramsE,(.L_x_4866 - _ZN5flash32flash_fwd_splitkv_combine_kernelI23Flash_fwd_kernel_traitsILi256ELi64ELi64ELi4ELb0ELb0EN7cutlass10bfloat16_tE19Flash_kernel_traitsILi256ELi64ELi64ELi4ES3_EELi4ELi1ELb0EEEvNS_16Flash_fwd_paramsE)
        .other          _ZN5flash32flash_fwd_splitkv_combine_kernelI23Flash_fwd_kernel_traitsILi256ELi64ELi64ELi4ELb0ELb0EN7cutlass10bfloat16_tE19Flash_kernel_traitsILi256ELi64ELi64ELi4ES3_EELi4ELi1ELb0EEEvNS_16Flash_fwd_paramsE,@"STO_CUDA_ENTRY STV_DEFAULT"
_ZN5flash32flash_fwd_splitkv_combine_kernelI23Flash_fwd_kernel_traitsILi256ELi64ELi64ELi4ELb0ELb0EN7cutlass10bfloat16_tE19Flash_kernel_traitsILi256ELi64ELi64ELi4ES3_EELi4ELi1ELb0EEEvNS_16Flash_fwd_paramsE:
.text._ZN5flash32flash_fwd_splitkv_combine_kernelI23Flash_fwd_kernel_traitsILi256ELi64ELi64ELi4ELb0ELb0EN7cutlass10bfloat16_tE19Flash_kernel_traitsILi256ELi64ELi64ELi4ES3_EELi4ELi1ELb0EEEvNS_16Flash_fwd_paramsE:
        /* <DEDUP_REMOVED lines=23> */
[----:B------:R-:W-:Y:S05]  /*0170*/  CALL.REL.NOINC `($__internal_6_$__cuda_sm20_div_s64) ;  /* 0x0000427000007944 */ /* 0x000fea0003c00000 */
[----:B------:R-:W-:Y:S01]  /*0180*/  MOV R22, R0 ;  /* 0x0000000000167202 */ /* 0x000fe20000000f00 */
[----:B------:R-:W-:Y:S05]  /*0190*/  BRA `(.L_x_285) ;  /* 0x0000013000007947 */ /* 0x000fea0003800000 */
.L_x_284:
        /* <DEDUP_REMOVED lines=19> */
.L_x_285:
        /* <DEDUP_REMOVED lines=11> */
[----:B------:R-:W-:Y:S05]  /*0380*/  CALL.REL.NOINC `($__internal_6_$__cuda_sm20_div_s64) ;  /* 0x0000406000007944 */ /* 0x000fea0003c00000 */
[----:B------:R-:W-:Y:S02]  /*0390*/  MOV R12, R0 ;  /* 0x00000000000c7202 */ /* 0x000fe40000000f00 */
[----:B------:R-:W-:Y:S01]  /*03a0*/  MOV R13, R23 ;  /* 0x00000017000d7202 */ /* 0x000fe20000000f00 */
[----:B------:R-:W-:Y:S05]  /*03b0*/  BRA `(.L_x_288) ;  /* 0x0000013000007947 */ /* 0x000fea0003800000 */
.L_x_287:
        /* <DEDUP_REMOVED lines=19> */
.L_x_288:
[----:B------:R-:W-:Y:S05]  /*04f0*/  BSYNC B0 ;  /* 0x0000000000007941 */ /* 0x000fea0003800000 */
.L_x_286:
        /* <DEDUP_REMOVED lines=44> */
.L_x_290:
        /* <DEDUP_REMOVED lines=19> */
.L_x_291:
[----:B------:R-:W-:Y:S05]  /*08f0*/  BSYNC B0 ;  /* 0x0000000000007941 */ /* 0x000fea0003800000 */
.L_x_289:
[----:B------:R-:W-:Y:S01]  /*0900*/  IABS R6, c[0x0][0x214] ;  /* 0x0000850000067a13 */ /* 0x000fe20000000000 */
[----:B------:R-:W-:Y:S01]  /*0910*/  ULDC UR4, c[0x0][0x214] ;  /* 0x0000850000047ab9 */ /* 0x000fe20000000800 */
[----:B------:R-:W-:Y:S01]  /*0920*/  IMAD.MOV.U32 R11, RZ, RZ, c[0x0][0x1c0] ;  /* 0x00007000ff0b7624 */ /* 0x000fe200078e00ff */
[----:B------:R-:W-:Y:S01]  /*0930*/  UISETP.LT.AND UP0, UPT, URZ, UR4, UPT ;  /* 0x000000043f00728c */ /* 0x000fe2000bf01270 */
[----:B------:R-:W0:Y:S01]  /*0940*/  I2F.RP R10, R6 ;  /* 0x00000006000a7306 */ /* 0x000e220000209400 */
[----:B------:R-:W-:Y:S01]  /*0950*/  USHF.R.S32.HI UR5, URZ, 0x1f, UR4 ;  /* 0x0000001f3f057899 */ /* 0x000fe20008011404 */
[----:B------:R-:W-:Y:S01]  /*0960*/  BSSY B0, `(.L_x_292) ;  /* 0x0000059000007945 */ /* 0x000fe20003800000 */
[----:B------:R-:W-:-:S07]  /*0970*/  ULEA.HI.SX32 UR4, UR4, 0x1, 0x1 ;  /* 0x0000000104047891 */ /* 0x000fce000f8f0a3f */
[----:B------:R-:W-:Y:S01]  /*0980*/  @!UP0 UIADD3 UR4, UR5, URZ, URZ ;  /* 0x0000003f05048290 */ /* 0x000fe2000fffe03f */
[----:B0-----:R-:W0:Y:S02]  /*0990*/  MUFU.RCP R8, R10 ;  /* 0x0000000a00087308 */ /* 0x001e240000001000 */
[----:B0-----:R-:W-:Y:S02]  /*09a0*/  IADD3 R8, R8, 0xffffffe, RZ ;  /* 0x0ffffffe08087810 */ /* 0x001fe40007ffe0ff */
[C---:B------:R-:W-:Y:S01]  /*09b0*/  IADD3 R10, R11.reuse, -0x1, RZ ;  /* 0xffffffff0b0a7810 */ /* 0x040fe20007ffe0ff */
[----:B------:R-:W-:-:S03]  /*09c0*/  IMAD R11, R11, c[0x0][0x214], RZ ;  /* 0x000085000b0b7a24 */ /* 0x000fc600078e02ff */
        /* <DEDUP_REMOVED lines=16> */
[----:B------:R-:W-:-:S13]  /*0ad0*/  ISETP.GE.U32.AND P0, PT, R9, R6, PT ;  /* 0x000000060900720c */ /* 0x000fda0003f06070 */
        /* <DEDUP_REMOVED lines=43> */
[----:B------:R-:W-:Y:S02]  /*0d90*/  MOV R34, R0 ;  /* 0x0000000000227202 */ /* 0x000fe40000000f00 */
[----:B------:R-:W-:Y:S01]  /*0da0*/  MOV R35, R23 ;  /* 0x0000001700237202 */ /* 0x000fe20000000f00 */
[----:B------:R-:W-:Y:S05]  /*0db0*/  BRA `(.L_x_294) ;  /* 0x0000013000007947 */ /* 0x000fea0003800000 */
.L_x_293:
        /* <DEDUP_REMOVED lines=19> */
.L_x_294:
[----:B------:R-:W-:Y:S05]  /*0ef0*/  BSYNC B0 ;  /* 0x0000000000007941 */ /* 0x000fea0003800000 */
.L_x_292:
        /* <DEDUP_REMOVED lines=42> */
.L_x_296:
        /* <DEDUP_REMOVED lines=19> */
.L_x_297:
[----:B------:R-:W-:Y:S05]  /*12d0*/  BSYNC B0 ;  /* 0x0000000000007941 */ /* 0x000fea0003800000 */
.L_x_295:
[----:B------:R-:W-:Y:S01]  /*12e0*/  IABS R6, c[0x0][0x214] ;  /* 0x0000850000067a13 */ /* 0x000fe20000000000 */
[----:B------:R-:W-:Y:S01]  /*12f0*/  ULDC.U8 UR4, c[0x0][0x329] ;  /* 0x0000ca4000047ab9 */ /* 0x000fe20000000000 */
[----:B------:R-:W-:Y:S01]  /*1300*/  ISETP.GT.AND P3, PT, R11, RZ, PT ;  /* 0x000000ff0b00720c */ /* 0x000fe20003f64270 */
[----:B------:R-:W-:Y:S01]  /*1310*/  ULDC.64 UR8, c[0x0][0x118] ;  /* 0x0000460000087ab9 */ /* 0x000fe20000000a00 */
[----:B------:R-:W0:Y:S01]  /*1320*/  I2F.RP R21, R6 ;  /* 0x0000000600157306 */ /* 0x000e220000209400 */
[----:B------:R-:W-:Y:S07]  /*1330*/  BSSY B0, `(.L_x_298) ;  /* 0x000007e000007945 */ /* 0x000fee0003800000 */
        /* <DEDUP_REMOVED lines=12> */
[----:B------:R-:W-:Y:S01]  /*1400*/  IMAD R13, R6, R13, R0 ;  /* 0x0000000d060d7224 */ /* 0x000fe200078e0200 */
[----:B------:R-:W-:-:S04]  /*1410*/  SHF.R.S32.HI R0, RZ, 0x1f, R11 ;  /* 0x0000001fff007819 */ /* 0x000fc8000001140b */
[----:B------:R-:W-:-:S13]  /*1420*/  ISETP.GT.U32.AND P0, PT, R6, R13, PT ;  /* 0x0000000d0600720c */ /* 0x000fda0003f04070 */
[----:B------:R-:W-:Y:S01]  /*1430*/  @!P0 IMAD.IADD R13, R13, 0x1, -R6 ;  /* 0x000000010d0d8824 */ /* 0x000fe200078e0a06 */
[----:B------:R-:W-:Y:S02]  /*1440*/  @!P0 IADD3 R2, R2, 0x1, RZ ;  /* 0x0000000102028810 */ /* 0x000fe40007ffe0ff */
[----:B------:R-:W-:Y:S02]  /*1450*/  ISETP.NE.AND P0, PT, RZ, c[0x0][0x214], PT ;  /* 0x00008500ff007a0c */ /* 0x000fe40003f05270 */
[----:B------:R-:W-:Y:S02]  /*1460*/  ISETP.GE.U32.AND P2, PT, R13, R6, PT ;  /* 0x000000060d00720c */ /* 0x000fe40003f46070 */
[----:B------:R-:W-:Y:S01]  /*1470*/  LEA.HI.SX32 R13, R11, 0x1, 0x1 ;  /* 0x000000010b0d7811 */ /* 0x000fe200078f0aff */
[----:B------:R-:W-:-:S10]  /*1480*/  @!P3 IMAD.MOV R13, RZ, RZ, R0 ;  /* 0x000000ffff0db224 */ /* 0x000fd400078e0200 */
[----:B------:R-:W-:-:S05]  /*1490*/  @P2 IADD3 R2, R2, 0x1, RZ ;  /* 0x0000000102022810 */ /* 0x000fca0007ffe0ff */
[----:B------:R-:W-:Y:S01]  /*14a0*/  @!P1 IMAD.MOV R2, RZ, RZ, -R2 ;  /* 0x000000ffff029224 */ /* 0x000fe200078e0a02 */
[----:B------:R-:W-:-:S05]  /*14b0*/  @!P0 LOP3.LUT R2, RZ, c[0x0][0x214], RZ, 0x33, !PT ;  /* 0x00008500ff028a12 */ /* 0x000fca00078e33ff */
[----:B------:R-:W-:Y:S01]  /*14c0*/  IMAD R8, R13, R2, RZ ;  /* 0x000000020d087224 */ /* 0x000fe200078e02ff */
[----:B------:R-:W-:-:S04]  /*14d0*/  IABS R2, c[0x0][0x1c0] ;  /* 0x0000700000027a13 */ /* 0x000fc80000000000 */
[----:B------:R-:W-:Y:S01]  /*14e0*/  IABS R13, R8 ;  /* 0x00000008000d7213 */ /* 0x000fe20000000000 */
[----:B------:R-:W0:Y:S04]  /*14f0*/  I2F.U32.RP R6, R2 ;  /* 0x0000000200067306 */ /* 0x000e280000209000 */
[----:B------:R-:W-:-:S04]  /*1500*/  IMAD.IADD R10, R10, 0x1, R13 ;  /* 0x000000010a0a7824 */ /* 0x000fc800078e020d */
[----:B------:R-:W1:Y:S08]  /*1510*/  I2F.RP R12, R13 ;  /* 0x0000000d000c7306 */ /* 0x000e700000209400 */
        /* <DEDUP_REMOVED lines=11> */
[----:B-1----:R-:W-:Y:S02]  /*15d0*/  IMAD.MOV R0, RZ, RZ, -R25 ;  /* 0x000000ffff007224 */ /* 0x002fe400078e0a19 */
[----:B------:R-:W-:-:S02]  /*15e0*/  IMAD.MOV.U32 R24, RZ, RZ, RZ ;  /* 0x000000ffff187224 */ /* 0x000fc400078e00ff */
[----:B------:R-:W-:Y:S01]  /*15f0*/  IMAD R21, R0, R13, RZ ;  /* 0x0000000d00157224 */ /* 0x000fe200078e02ff */
[----:B------:R-:W-:Y:S01]  /*1600*/  IABS R0, R10 ;  /* 0x0000000a00007213 */ /* 0x000fe20000000000 */
[----:B------:R-:W-:-:S04]  /*1610*/  IMAD.HI.U32 R29, R27, R29, R26 ;  /* 0x0000001d1b1d7227 */ /* 0x000fc800078e001a */
[----:B------:R-:W-:Y:S01]  /*1620*/  IMAD.HI.U32 R21, R25, R21, R24 ;  /* 0x0000001519157227 */ /* 0x000fe200078e0018 */
[----:B------:R-:W-:Y:S02]  /*1630*/  IABS R25, c[0x0][0x1c0] ;  /* 0x0000700000197a13 */ /* 0x000fe40000000000 */
[----:B------:R-:W-:Y:S01]  /*1640*/  IABS R24, R8 ;  /* 0x0000000800187213 */ /* 0x000fe20000000000 */
[----:B------:R-:W-:-:S04]  /*1650*/  IMAD.HI.U32 R6, R29, R12, RZ ;  /* 0x0000000c1d067227 */ /* 0x000fc800078e00ff */
[----:B------:R-:W-:Y:S02]  /*1660*/  IMAD.MOV R25, RZ, RZ, -R25 ;  /* 0x000000ffff197224 */ /* 0x000fe400078e0a19 */
[----:B------:R-:W-:Y:S02]  /*1670*/  IMAD.MOV R24, RZ, RZ, -R24 ;  /* 0x000000ffff187224 */ /* 0x000fe400078e0a18 */
        /* <DEDUP_REMOVED lines=17> */
[----:B------:R-:W-:Y:S02]  /*1790*/  ISETP.GE.AND P0, PT, R9, RZ, PT ;  /* 0x000000ff0900720c */ /* 0x000fe40003f06270 */
[----:B------:R-:W-:Y:S01]  /*17a0*/  ISETP.GE.U32.AND P2, PT, R24, R13, PT ;  /* 0x0000000d1800720c */ /* 0x000fe20003f46070 */
[----:B------:R-:W-:Y:S01]  /*17b0*/  @!P1 IMAD.IADD R25, R25, 0x1, -R2 ;  /* 0x0000000119199824 */ /* 0x000fe200078e0a02 */
[----:B------:R-:W-:Y:S02]  /*17c0*/  @!P1 IADD3 R12, R12, 0x1, RZ ;  /* 0x000000010c0c9810 */ /* 0x000fe40007ffe0ff */
[----:B------:R-:W-:-:S02]  /*17d0*/  LOP3.LUT R9, RZ, c[0x0][0x1c0], RZ, 0x33, !PT ;  /* 0x00007000ff097a12 */ /* 0x000fc400078e33ff */
[----:B------:R-:W-:Y:S01]  /*17e0*/  ISETP.GE.U32.AND P5, PT, R25, R2, PT ;  /* 0x000000021900720c */ /* 0x000fe20003fa6070 */
[----:B------:R-:W-:Y:S01]  /*17f0*/  IMAD.MOV.U32 R2, RZ, RZ, c[0x0][0x214] ;  /* 0x00008500ff027624 */ /* 0x000fe200078e00ff */
[----:B------:R-:W-:Y:S02]  /*1800*/  @P6 IADD3 R6, R6, 0x1, RZ ;  /* 0x0000000106066810 */ /* 0x000fe40007ffe0ff */
[----:B------:R-:W-:Y:S02]  /*1810*/  ISETP.NE.AND P6, PT, R8, RZ, PT ;  /* 0x000000ff0800720c */ /* 0x000fe40003fc5270 */
[----:B------:R-:W-:Y:S01]  /*1820*/  ISETP.GT.AND P3, PT, R4, RZ, PT ;  /* 0x000000ff0400720c */ /* 0x000fe20003f64270 */
[----:B------:R-:W-:Y:S01]  /*1830*/  @!P0 IMAD.MOV R6, RZ, RZ, -R6 ;  /* 0x000000ffff068224 */ /* 0x000fe200078e0a06 */
[----:B------:R-:W-:Y:S02]  /*1840*/  @P2 IADD3 R21, R21, 0x1, RZ ;  /* 0x0000000115152810 */ /* 0x000fe40007ffe0ff */
[----:B------:R-:W-:-:S02]  /*1850*/  ISETP.GE.AND P2, PT, R10, RZ, PT ;  /* 0x000000ff0a00720c */ /* 0x000fc40003f46270 */
[----:B0-----:R-:W-:Y:S01]  /*1860*/  SHF.R.S32.HI R25, RZ, 0x1f, R0 ;  /* 0x0000001fff197819 */ /* 0x001fe20000011400 */
[----:B------:R-:W-:Y:S01]  /*1870*/  @!P4 IMAD.MOV R21, RZ, RZ, -R21 ;  /* 0x000000ffff15c224 */ /* 0x000fe200078e0a15 */
[----:B------:R-:W-:Y:S02]  /*1880*/  ISETP.NE.AND P4, PT, RZ, c[0x0][0x1c0], PT ;  /* 0x00007000ff007a0c */ /* 0x000fe40003f85270 */
[----:B------:R-:W-:Y:S02]  /*1890*/  @P5 IADD3 R12, R12, 0x1, RZ ;  /* 0x000000010c0c5810 */ /* 0x000fe40007ffe0ff */
[----:B------:R-:W-:Y:S02]  /*18a0*/  @!P6 LOP3.LUT R21, RZ, R13, RZ, 0x33, !PT ;  /* 0x0000000dff15e212 */ /* 0x000fe400078e33ff */
[----:B------:R-:W-:Y:S02]  /*18b0*/  LEA.HI R13, R25, R0, RZ, 0x2 ;  /* 0x00000000190d7211 */ /* 0x000fe400078f10ff */
[----:B------:R-:W-:Y:S01]  /*18c0*/  SEL R27, R9, R6, !P4 ;  /* 0x00000006091b7207 */ /* 0x000fe20006000000 */
[----:B------:R-:W-:Y:S01]  /*18d0*/  @!P2 IMAD.MOV R12, RZ, RZ, -R12 ;  /* 0x000000ffff0ca224 */ /* 0x000fe200078e0a0c */
[----:B------:R-:W-:-:S02]  /*18e0*/  ISETP.LT.U32.AND P0, PT, R22, R21, PT ;  /* 0x000000151600720c */ /* 0x000fc40003f01070 */
[----:B------:R-:W-:Y:S02]  /*18f0*/  SHF.R.S32.HI R25, RZ, 0x1f, R21 ;  /* 0x0000001fff197819 */ /* 0x000fe40000011415 */
[----:B------:R-:W-:Y:S02]  /*1900*/  ISETP.NE.AND P1, PT, RZ, UR4, PT ;  /* 0x00000004ff007c0c */ /* 0x000fe4000bf25270 */
[----:B------:R-:W-:Y:S02]  /*1910*/  SHF.R.S32.HI R6, RZ, 0x2, R13 ;  /* 0x00000002ff067819 */ /* 0x000fe4000001140d */
[----:B------:R-:W-:Y:S02]  /*1920*/  ISETP.LT.AND.EX P2, PT, R23, R25, PT, P0 ;  /* 0x000000191700720c */ /* 0x000fe40003f41300 */
[----:B------:R-:W-:Y:S02]  /*1930*/  SHF.R.S32.HI R24, RZ, 0x1f, R4 ;  /* 0x0000001fff187819 */ /* 0x000fe40000011404 */
[----:B------:R-:W-:-:S02]  /*1940*/  SEL R2, R2, 0x1, !P1 ;  /* 0x0000000102027807 */ /* 0x000fc40004800000 */
[----:B------:R-:W-:Y:S02]  /*1950*/  ISETP.GE.AND P0, PT, R6, c[0x0][0x314], PT ;  /* 0x0000c50006007a0c */ /* 0x000fe40003f06270 */
[----:B------:R-:W-:Y:S01]  /*1960*/  LEA.HI.SX32 R10, R4, 0x1, 0x1 ;  /* 0x00000001040a7811 */ /* 0x000fe200078f0aff */
[----:B------:R-:W-:Y:S01]  /*1970*/  @!P3 IMAD.MOV R10, RZ, RZ, R24 ;  /* 0x000000ffff0ab224 */ /* 0x000fe200078e0218 */
[----:B------:R-:W-:Y:S01]  /*1980*/  SEL R9, R9, R12, !P4 ;  /* 0x0000000c09097207 */ /* 0x000fe20006000000 */
[----:B------:R-:W-:Y:S01]  /*1990*/  IMAD R27, R27, R2, RZ ;  /* 0x000000021b1b7224 */ /* 0x000fe200078e02ff */
[----:B------:R-:W-:-:S03]  /*19a0*/  SEL R12, R23, R25, P2 ;  /* 0x00000019170c7207 */ /* 0x000fc60001000000 */
[----:B------:R-:W-:Y:S01]  /*19b0*/  IMAD R10, R10, R27, RZ ;  /* 0x0000001b0a0a7224 */ /* 0x000fe200078e02ff */
[----:B------:R-:W-:Y:S02]  /*19c0*/  LOP3.LUT R27, R13, 0xfffffffc, RZ, 0xc0, !PT ;  /* 0xfffffffc0d1b7812 */ /* 0x000fe400078ec0ff */
[----:B------:R-:W-:Y:S01]  /*19d0*/  SEL R13, R22, R21, P2 ;  /* 0x00000015160d7207 */ /* 0x000fe20001000000 */
[----:B------:R-:W-:Y:S02]  /*19e0*/  IMAD.MOV.U32 R22, RZ, RZ, -0x800000 ;  /* 0xff800000ff167424 */ /* 0x000fe400078e00ff */
[----:B------:R-:W-:Y:S01]  /*19f0*/  IMAD.IADD R27, R0, 0x1, -R27 ;  /* 0x00000001001b7824 */ /* 0x000fe200078e0a1b */
[----:B------:R-:W-:Y:S05]  /*1a00*/  @P0 BRA `(.L_x_299) ;  /* 0x0000010000000947 */ /* 0x000fea0003800000 */
[----:B------:R-:W-:Y:S02]  /*1a10*/  IADD3 R24, P2, R20, -UR7, RZ ;  /* 0x8000000714187c10 */ /* 0x000fe4000ff5e0ff */
[----:B------:R-:W-:Y:S02]  /*1a20*/  SHF.R.S32.HI R21, RZ, 0x1f, R27 ;  /* 0x0000001fff157819 */ /* 0x000fe4000001141b */
[----:B------:R-:W-:-:S02]  /*1a30*/  ISETP.GT.U32.AND P0, PT, R24, R27, PT ;  /* 0x0000001b1800720c */ /* 0x000fc40003f04070 */
        /* <DEDUP_REMOVED lines=13> */
.L_x_299:
[----:B------:R-:W-:Y:S05]  /*1b10*/  BSYNC B0 ;  /* 0x0000000000007941 */ /* 0x000fea0003800000 */
.L_x_298:
[----:B------:R-:W-:Y:S01]  /*1b20*/  ISETP.GT.AND P0, PT, R0, 0x7, PT ;  /* 0x000000070000780c */ /* 0x000fe20003f04270 */
[----:B------:R-:W-:Y:S01]  /*1b30*/  IMAD.MOV.U32 R30, RZ, RZ, -0x800000 ;  /* 0xff800000ff1e7424 */ /* 0x000fe200078e00ff */
[----:B------:R-:W-:Y:S01]  /*1b40*/  ISETP.GT.AND P3, PT, R8, RZ, PT ;  /* 0x000000ff0800720c */ /* 0x000fe20003f64270 */
[----:B------:R-:W-:Y:S01]  /*1b50*/  IMAD R9, R9, R2, RZ ;  /* 0x0000000209097224 */ /* 0x000fe200078e02ff */
[----:B------:R-:W-:Y:S09]  /*1b60*/  BSSY B1, `(.L_x_300) ;  /* 0x00001e4000017945 */ /* 0x000ff20003800000 */
[----:B------:R-:W-:Y:S01]  /*1b70*/  @!P0 IMAD R27, R6, 0x5, R27 ;  /* 0x00000005061b8824 */ /* 0x000fe200078e021b */
[----:B------:R-:W-:-:S04]  /*1b80*/  @!P0 LEA.HI R21, R0, R0, RZ, 0x1 ;  /* 0x0000000000158211 */ /* 0x000fc800078f08ff */
[----:B-----5:R1:W-:Y:S01]  /*1b90*/  @!P0 STS [R27.X4], R22 ;  /* 0x000000161b008388 */ /* 0x0203e20000004800 */
[C---:B------:R-:W-:Y:S01]  /*1ba0*/  @!P0 LOP3.LUT R23, R21.reuse, 0xfffffffe, RZ, 0xc0, !PT ;  /* 0xfffffffe15178812 */ /* 0x040fe200078ec0ff */
[----:B------:R-:W-:-:S04]  /*1bb0*/  @!P0 IMAD.SHL.U32 R21, R21, 0x2, RZ ;  /* 0x0000000215158824 */ /* 0x000fc800078e00ff */
[C---:B------:R-:W-:Y:S01]  /*1bc0*/  @!P0 IMAD.IADD R24, R0.reuse, 0x1, -R23 ;  /* 0x0000000100188824 */ /* 0x040fe200078e0a17 */
[----:B------:R-:W-:Y:S02]  /*1bd0*/  @!P0 LOP3.LUT R21, R21, 0xfffffffc, RZ, 0xc0, !PT ;  /* 0xfffffffc15158812 */ /* 0x000fe400078ec0ff */
[----:B------:R-:W-:-:S03]  /*1be0*/  LOP3.LUT R23, R0, 0x1, RZ, 0xc0, !PT ;  /* 0x0000000100177812 */ /* 0x000fc600078ec0ff */
[----:B------:R-:W-:Y:S01]  /*1bf0*/  @!P0 IMAD R24, R24, 0x14, R21 ;  /* 0x0000001418188824 */ /* 0x000fe200078e0215 */
[----:B------:R-:W-:Y:S01]  /*1c00*/  BAR.SYNC.DEFER_BLOCKING 0x0 ;  /* 0x0000000000007b1d */ /* 0x000fe20000010000 */
[----:B-1----:R-:W-:Y:S01]  /*1c10*/  LEA.HI.SX32 R22, R8, 0x1, 0x1 ;  /* 0x0000000108167811 */ /* 0x002fe200078f0aff */
[----:B------:R-:W-:-:S04]  /*1c20*/  IMAD.MOV.U32 R27, RZ, RZ, 0x7f800000 ;  /* 0x7f800000ff1b7424 */ /* 0x000fc800078e00ff */
[----:B------:R1:W2:Y:S02]  /*1c30*/  @!P0 LDS R30, [R24] ;  /* 0x00000000181e8984 */ /* 0x0002a40000000800 */
[----:B-1----:R-:W-:-:S05]  /*1c40*/  SHF.R.S32.HI R24, RZ, 0x1f, R8 ;  /* 0x0000001fff187819 */ /* 0x002fca0000011408 */
[----:B------:R-:W-:-:S04]  /*1c50*/  @!P3 IMAD.MOV R22, RZ, RZ, R24 ;  /* 0x000000ffff16b224 */ /* 0x000fc800078e0218 */
[----:B------:R-:W-:Y:S01]  /*1c60*/  IMAD R9, R9, R22, RZ ;  /* 0x0000001609097224 */ /* 0x000fe200078e02ff */
[----:B--2---:R-:W1:Y:S02]  /*1c70*/  SHFL.BFLY PT, R21, R30, 0x1, 0x1f ;  /* 0x0c201f001e157f89 */ /* 0x004e6400000e0000 */
[----:B-1----:R-:W-:-:S04]  /*1c80*/  FMNMX.FTZ R21, R21, R30, !PT ;  /* 0x0000001e15157209 */ /* 0x002fc80007810000 */
[----:B------:R-:W-:-:S04]  /*1c90*/  FSETP.NEU.FTZ.AND P0, PT, R21, -INF , PT ;  /* 0xff8000001500780b */ /* 0x000fc80003f1d000 */
[----:B------:R-:W-:Y:S02]  /*1ca0*/  FSEL R21, R21, RZ, P0 ;  /* 0x000000ff15157208 */ /* 0x000fe40000000000 */
[----:B------:R-:W-:-:S03]  /*1cb0*/  ISETP.NE.U32.AND P0, PT, R23, 0x1, PT ;  /* 0x000000011700780c */ /* 0x000fc60003f05070 */
[----:B------:R-:W-:Y:S01]  /*1cc0*/  FADD.FTZ R25, -R21, R30 ;  /* 0x0000001e15197221 */ /* 0x000fe20000010100 */
[----:B------:R-:W-:-:S03]  /*1cd0*/  ISETP.GT.OR P0, PT, R0, 0x7, !P0 ;  /* 0x000000070000780c */ /* 0x000fc60004704670 */
[----:B------:R-:W-:-:S06]  /*1ce0*/  FMUL.FTZ R25, R25, 1.4426950216293334961 ;  /* 0x3fb8aa3b19197820 */ /* 0x000fcc0000410000 */
[----:B------:R-:W1:Y:S02]  /*1cf0*/  MUFU.EX2 R25, R25 ;  /* 0x0000001900197308 */ /* 0x000e640000000800 */
[----:B-1----:R-:W1:Y:S02]  /*1d00*/  SHFL.BFLY PT, R6, R25, 0x1, 0x1f ;  /* 0x0c201f0019067f89 */ /* 0x002e6400000e0000 */
[----:B-1----:R-:W-:-:S05]  /*1d10*/  FADD.FTZ R6, R25, R6 ;  /* 0x0000000619067221 */ /* 0x002fca0000010000 */
[----:B------:R-:W-:-:S13]  /*1d20*/  FSETP.NE.FTZ.AND P2, PT, R6, RZ, PT ;  /* 0x000000ff0600720b */ /* 0x000fda0003f55000 */
[----:B------:R-:W1:Y:S02]  /*1d30*/  @P2 MUFU.LG2 R6, R6 ;  /* 0x0000000600062308 */ /* 0x000e640000000c00 */
[----:B-1----:R-:W-:Y:S01]  /*1d40*/  @P2 FFMA.FTZ R27, R6, 0.69314718246459960938, R21 ;  /* 0x3f317218061b2823 */ /* 0x002fe20000010015 */
        /* <DEDUP_REMOVED lines=39> */
[----:B0-----:R-:W-:Y:S05]  /*1fc0*/  CALL.REL.NOINC `($__internal_6_$__cuda_sm20_div_s64) ;  /* 0x0000242000007944 */ /* 0x001fea0003c00000 */
        /* <DEDUP_REMOVED lines=10> */
.L_x_304:
[----:B------:R-:W1:Y:S01]  /*2070*/  I2F.U32.RP R2, R36 ;  /* 0x0000002400027306 */ /* 0x000e620000209000 */
[----:B------:R-:W-:Y:S01]  /*2080*/  ISETP.NE.U32.AND P0, PT, R36, RZ, PT ;  /* 0x000000ff2400720c */ /* 0x000fe20003f05070 */
[----:B------:R-:W-:-:S06]  /*2090*/  IMAD.MOV.U32 R43, RZ, RZ, RZ ;  /* 0x000000ffff2b7224 */ /* 0x000fcc00078e00ff */
[----:B-1----:R-:W1:Y:S02]  /*20a0*/  MUFU.RCP R22, R2 ;  /* 0x0000000200167308 */ /* 0x002e640000001000 */
[----:B-1----:R-:W-:-:S06]  /*20b0*/  IADD3 R22, R22, 0xffffffe, RZ ;  /* 0x0ffffffe16167810 */ /* 0x002fcc0007ffe0ff */
[----:B------:R1:W2:Y:S02]  /*20c0*/  F2I.FTZ.U32.TRUNC.NTZ R23, R22 ;  /* 0x0000001600177305 */ /* 0x0002a4000021f000 */
[----:B-1----:R-:W-:Y:S01]  /*20d0*/  HFMA2.MMA R22, -RZ, RZ, 0, 0 ;  /* 0x00000000ff167435 */ /* 0x002fe200000001ff */
[----:B--2---:R-:W-:-:S04]  /*20e0*/  IMAD.MOV R0, RZ, RZ, -R23 ;  /* 0x000000ffff007224 */ /* 0x004fc800078e0a17 */
        /* <DEDUP_REMOVED lines=14> */
.L_x_305:
[----:B------:R-:W-:Y:S05]  /*21d0*/  BSYNC B0 ;  /* 0x0000000000007941 */ /* 0x000fea0003800000 */
.L_x_303:
[----:B------:R-:W-:Y:S01]  /*21e0*/  LOP3.LUT R0, R21, R5, RZ, 0xfc, !PT ;  /* 0x0000000515007212 */ /* 0x000fe200078efcff */
[----:B------:R-:W-:Y:S03]  /*21f0*/  BSSY B0, `(.L_x_306) ;  /* 0x0000028000007945 */ /* 0x000fe60003800000 */
[----:B------:R-:W-:-:S13]  /*2200*/  ISETP.NE.U32.AND P0, PT, R0, RZ, PT ;  /* 0x000000ff0000720c */ /* 0x000fda0003f05070 */
[----:B------:R-:W-:Y:S05]  /*2210*/  @!P0 BRA `(.L_x_307) ;  /* 0x000000f000008947 */ /* 0x000fea0003800000 */
[----:B------:R-:W-:Y:S01]  /*2220*/  IMAD.MOV.U32 R24, RZ, RZ, R3 ;  /* 0x000000ffff187224 */ /* 0x000fe200078e0003 */
[----:B------:R-:W-:Y:S02]  /*2230*/  MOV R6, R5 ;  /* 0x0000000500067202 */ /* 0x000fe40000000f00 */
[----:B------:R-:W-:Y:S02]  /*2240*/  MOV R22, 0x2260 ;  /* 0x0000226000167802 */ /* 0x000fe40000000f00 */
[----:B0-----:R-:W-:Y:S05]  /*2250*/  CALL.REL.NOINC `($__internal_6_$__cuda_sm20_div_s64) ;  /* 0x0000219000007944 */ /* 0x001fea0003c00000 */
        /* <DEDUP_REMOVED lines=11> */
.L_x_307:
[----:B------:R-:W1:Y:S01]  /*2310*/  I2F.U32.RP R2, R3 ;  /* 0x0000000300027306 */ /* 0x000e620000209000 */
[----:B------:R-:W-:Y:S01]  /*2320*/  ISETP.NE.U32.AND P0, PT, R3, RZ, PT ;  /* 0x000000ff0300720c */ /* 0x000fe20003f05070 */
[----:B------:R-:W-:Y:S01]  /*2330*/  IMAD.MOV.U32 R37, RZ, RZ, RZ ;  /* 0x000000ffff257224 */ /* 0x000fe200078e00ff */
[----:B------:R-:W-:-:S05]  /*2340*/  MOV R5, RZ ;  /* 0x000000ff00057202 */ /* 0x000fca0000000f00 */
        /* <DEDUP_REMOVED lines=18> */
.L_x_308:
[----:B------:R-:W-:Y:S05]  /*2470*/  BSYNC B0 ;  /* 0x0000000000007941 */ /* 0x000fea0003800000 */
.L_x_306:
[----:B------:R-:W-:Y:S01]  /*2480*/  LOP3.LUT R0, R37, R7, RZ, 0xfc, !PT ;  /* 0x0000000725007212 */ /* 0x000fe200078efcff */
[----:B0-----:R-:W-:Y:S01]  /*2490*/  IMAD.MOV.U32 R28, RZ, RZ, c[0x0][0x210] ;  /* 0x00008400ff1c7624 */ /* 0x001fe200078e00ff */
[----:B------:R-:W-:Y:S02]  /*24a0*/  BSSY B0, `(.L_x_309) ;  /* 0x0000029000007945 */ /* 0x000fe40003800000 */
[----:B------:R-:W-:Y:S01]  /*24b0*/  ISETP.NE.U32.AND P0, PT, R0, RZ, PT ;  /* 0x000000ff0000720c */ /* 0x000fe20003f05070 */
[C---:B------:R-:W-:Y:S01]  /*24c0*/  IMAD R3, R28.reuse, c[0x0][0x214], RZ ;  /* 0x000085001c037a24 */ /* 0x040fe200078e02ff */
[----:B------:R-:W-:-:S11]  /*24d0*/  SEL R28, R28, 0x1, P1 ;  /* 0x000000011c1c7807 */ /* 0x000fd60000800000 */
[----:B------:R-:W-:Y:S05]  /*24e0*/  @!P0 BRA `(.L_x_310) ;  /* 0x000000e000008947 */ /* 0x000fea0003800000 */
[----:B------:R-:W-:Y:S01]  /*24f0*/  IMAD.MOV.U32 R26, RZ, RZ, R36 ;  /* 0x000000ffff1a7224 */ /* 0x000fe200078e0024 */
[----:B------:R-:W-:Y:S01]  /*2500*/  MOV R24, R31 ;  /* 0x0000001f00187202 */ /* 0x000fe20000000f00 */
[----:B------:R-:W-:Y:S01]  /*2510*/  IMAD.MOV.U32 R21, RZ, RZ, R37 ;  /* 0x000000ffff157224 */ /* 0x000fe200078e0025 */
[----:B------:R-:W-:Y:S02]  /*2520*/  MOV R6, R7 ;  /* 0x0000000700067202 */ /* 0x000fe40000000f00 */
[----:B------:R-:W-:Y:S02]  /*2530*/  MOV R22, 0x2550 ;  /* 0x0000255000167802 */ /* 0x000fe40000000f00 */
[----:B------:R-:W-:Y:S05]  /*2540*/  CALL.REL.NOINC `($__internal_6_$__cuda_sm20_div_s64) ;  /* 0x00001ea000007944 */ /* 0x000fea0003c00000 */
        /* <DEDUP_REMOVED lines=8> */
.L_x_310:
        /* <DEDUP_REMOVED lines=22> */
.L_x_311:
[----:B------:R-:W-:Y:S05]  /*2730*/  BSYNC B0 ;  /* 0x0000000000007941 */ /* 0x000fea0003800000 */
.L_x_309:
[-C--:B------:R-:W-:Y:S01]  /*2740*/  IMAD R7, R35, R19.reuse, RZ ;  /* 0x0000001323077224 */ /* 0x080fe200078e02ff */
[----:B------:R-:W-:Y:S01]  /*2750*/  ULDC.U8 UR5, c[0x0][0x329] ;  /* 0x0000ca4000057ab9 */ /* 0x000fe20000000000 */
[C---:B------:R-:W-:Y:S01]  /*2760*/  IMAD.WIDE.U32 R24, R34.reuse, R19, RZ ;  /* 0x0000001322187225 */ /* 0x040fe200078e00ff */
[----:B------:R-:W-:Y:S01]  /*2770*/  UISETP.NE.AND UP0, UPT, UR5, URZ, UPT ;  /* 0x0000003f0500728c */ /* 0x000fe2000bf05270 */
[----:B------:R-:W-:Y:S01]  /*2780*/  SHF.R.S32.HI R21, RZ, 0x1f, R28 ;  /* 0x0000001fff157819 */ /* 0x000fe2000001141c */
[----:B------:R-:W-:Y:S01]  /*2790*/  ULDC UR4, c[0x0][0x214] ;  /* 0x0000850000047ab9 */ /* 0x000fe20000000800 */
[----:B------:R-:W-:Y:S01]  /*27a0*/  IMAD R7, R34, R18, R7 ;  /* 0x0000001222077224 */ /* 0x000fe200078e0207 */
[----:B------:R-:W-:Y:S01]  /*27b0*/  USEL UR4, UR4, 0x1, !UP0 ;  /* 0x0000000104047887 */ /* 0x000fe2000c000000 */
[----:B------:R-:W-:Y:S01]  /*27c0*/  IMAD.WIDE.U32 R34, R24, R17, RZ ;  /* 0x0000001118227225 */ /* 0x000fe200078e00ff */
[----:B------:R-:W-:Y:S02]  /*27d0*/  BSSY B0, `(.L_x_312) ;  /* 0x0000040000007945 */ /* 0x000fe40003800000 */
[----:B------:R-:W-:Y:S01]  /*27e0*/  IADD3 R0, R25, R7, RZ ;  /* 0x0000000719007210 */ /* 0x000fe20007ffe0ff */
[----:B------:R-:W-:Y:S01]  /*27f0*/  IMAD R7, R2, R3, RZ ;  /* 0x0000000302077224 */ /* 0x000fe200078e02ff */
[----:B------:R-:W-:Y:S01]  /*2800*/  USHF.R.S32.HI UR5, URZ, 0x1f, UR4 ;  /* 0x0000001f3f057899 */ /* 0x000fe20008011404 */
[----:B------:R-:W-:-:S02]  /*2810*/  IMAD R5, R5, R28, RZ ;  /* 0x0000001c05057224 */ /* 0x000fc400078e02ff */
[----:B------:R-:W-:Y:S01]  /*2820*/  IMAD R25, R0, R17, RZ ;  /* 0x0000001100197224 */ /* 0x000fe200078e02ff */
[----:B------:R-:W-:Y:S01]  /*2830*/  SHF.R.S32.HI R0, RZ, 0x1f, R3 ;  /* 0x0000001fff007819 */ /* 0x000fe20000011403 */
[----:B------:R-:W-:Y:S02]  /*2840*/  IMAD R23, R23, UR4, RZ ;  /* 0x0000000417177c24 */ /* 0x000fe4000f8e02ff */
[----:B------:R-:W-:Y:S02]  /*2850*/  IMAD R25, R16, R24, R25 ;  /* 0x0000001810197224 */ /* 0x000fe400078e0219 */
[----:B------:R-:W-:Y:S02]  /*2860*/  IMAD R7, R0, R36, R7 ;  /* 0x0000002400077224 */ /* 0x000fe400078e0207 */
[----:B------:R-:W-:Y:S01]  /*2870*/  IMAD R21, R21, R32, R5 ;  /* 0x0000002015157224 */ /* 0x000fe200078e0205 */
[----:B------:R-:W-:Y:S01]  /*2880*/  IADD3 R6, R35, R25, RZ ;  /* 0x0000001923067210 */ /* 0x000fe20007ffe0ff */
[----:B------:R-:W-:-:S03]  /*2890*/  IMAD.WIDE.U32 R38, R36, R3, RZ ;  /* 0x0000000324267225 */ /* 0x000fc600078e00ff */
[----:B------:R-:W-:Y:S01]  /*28a0*/  LOP3.LUT R0, R43, R6, RZ, 0xfc, !PT ;  /* 0x000000062b007212 */ /* 0x000fe200078efcff */
[----:B------:R-:W-:Y:S01]  /*28b0*/  IMAD.WIDE.U32 R32, R32, R28, RZ ;  /* 0x0000001c20207225 */ /* 0x000fe200078e00ff */
[----:B------:R-:W-:Y:S02]  /*28c0*/  IADD3 R7, R39, R7, RZ ;  /* 0x0000000727077210 */ /* 0x000fe40007ffe0ff */
[----:B------:R-:W-:Y:S01]  /*28d0*/  ISETP.NE.U32.AND P0, PT, R0, RZ, PT ;  /* 0x000000ff0000720c */ /* 0x000fe20003f05070 */
[C---:B------:R-:W-:Y:S02]  /*28e0*/  IMAD R23, R22.reuse, UR5, R23 ;  /* 0x0000000516177c24 */ /* 0x040fe4000f8e0217 */
[----:B------:R-:W-:-:S04]  /*28f0*/  IMAD.WIDE.U32 R36, R22, UR4, RZ ;  /* 0x0000000416247c25 */ /* 0x000fc8000f8e00ff */
[----:B------:R-:W-:Y:S01]  /*2900*/  IMAD R5, R8, R3, RZ ;  /* 0x0000000308057224 */ /* 0x000fe200078e02ff */
[----:B------:R-:W-:Y:S01]  /*2910*/  IADD3 R8, R37, R23, RZ ;  /* 0x0000001725087210 */ /* 0x000fe20007ffe0ff */
[----:B------:R-:W-:Y:S01]  /*2920*/  IMAD R4, R4, R3, RZ ;  /* 0x0000000304047224 */ /* 0x000fe200078e02ff */
[----:B------:R-:W-:-:S03]  /*2930*/  IADD3 R3, R33, R21, RZ ;  /* 0x0000001521037210 */ /* 0x000fc60007ffe0ff */
[----:B------:R-:W-:Y:S05]  /*2940*/  @!P0 BRA `(.L_x_313) ;  /* 0x0000011000008947 */ /* 0x000fea0003800000 */
[----:B------:R-:W-:Y:S01]  /*2950*/  IMAD.MOV.U32 R26, RZ, RZ, R42 ;  /* 0x000000ffff1a7224 */ /* 0x000fe200078e002a */
[----:B------:R-:W-:Y:S01]  /*2960*/  MOV R21, R43 ;  /* 0x0000002b00157202 */ /* 0x000fe20000000f00 */
[----:B------:R-:W-:Y:S01]  /*2970*/  IMAD.MOV.U32 R24, RZ, RZ, R34 ;  /* 0x000000ffff187224 */ /* 0x000fe200078e0022 */
[----:B------:R-:W-:Y:S02]  /*2980*/  MOV R22, 0x29a0 ;  /* 0x000029a000167802 */ /* 0x000fe40000000f00 */
[----:B------:R-:W-:Y:S05]  /*2990*/  CALL.REL.NOINC `($__internal_6_$__cuda_sm20_div_s64) ;  /* 0x00001a5000007944 */ /* 0x000fea0003c00000 */
[----:B------:R-:W-:Y:S01]  /*29a0*/  IADD3 R25, P0, RZ, -R0, RZ ;  /* 0x80000000ff197210 */ /* 0x000fe20007f1e0ff */
[----:B------:R-:W-:Y:S01]  /*29b0*/  IMAD.MOV.U32 R41, RZ, RZ, R43 ;  /* 0x000000ffff297224 */ /* 0x000fe200078e002b */
[----:B------:R-:W-:Y:S02]  /*29c0*/  MOV R40, R42 ;  /* 0x0000002a00287202 */ /* 0x000fe40000000f00 */
[-C--:B------:R-:W-:Y:S02]  /*29d0*/  IADD3.X R21, RZ, ~R23.reuse, RZ, P0, !PT ;  /* 0x80000017ff157210 */ /* 0x080fe400007fe4ff */
[----:B------:R-:W-:Y:S02]  /*29e0*/  MOV R42, R0 ;  /* 0x00000000002a7202 */ /* 0x000fe40000000f00 */
[----:B------:R-:W-:Y:S01]  /*29f0*/  MOV R43, R23 ;  /* 0x00000017002b7202 */ /* 0x000fe20000000f00 */
[----:B------:R-:W-:-:S02]  /*2a00*/  IMAD R21, R21, R34, RZ ;  /* 0x0000002215157224 */ /* 0x000fc400078e02ff */
[----:B------:R-:W-:-:S04]  /*2a10*/  IMAD.WIDE.U32 R34, R25, R34, R40 ;  /* 0x0000002219227225 */ /* 0x000fc800078e0028 */
[----:B------:R-:W-:Y:S01]  /*2a20*/  IMAD R21, R6, R25, R21 ;  /* 0x0000001906157224 */ /* 0x000fe200078e0215 */
[----:B------:R-:W-:-:S03]  /*2a30*/  MOV R26, R34 ;  /* 0x00000022001a7202 */ /* 0x000fc60000000f00 */
[----:B------:R-:W-:Y:S01]  /*2a40*/  IMAD.IADD R21, R35, 0x1, R21 ;  /* 0x0000000123157824 */ /* 0x000fe200078e0215 */
[----:B------:R-:W-:Y:S05]  /*2a50*/  BRA `(.L_x_314) ;  /* 0x0000017000007947 */ /* 0x000fea0003800000 */
.L_x_313:
        /* <DEDUP_REMOVED lines=23> */
.L_x_314:
[----:B------:R-:W-:Y:S05]  /*2bd0*/  BSYNC B0 ;  /* 0x0000000000007941 */ /* 0x000fea0003800000 */
.L_x_312:
[----:B------:R-:W-:Y:S01]  /*2be0*/  LOP3.LUT R0, R21, R18, RZ, 0xfc, !PT ;  /* 0x0000001215007212 */ /* 0x000fe200078efcff */
[----:B------:R-:W-:Y:S03]  /*2bf0*/  BSSY B0, `(.L_x_315) ;  /* 0x0000028000007945 */ /* 0x000fe60003800000 */
[----:B------:R-:W-:-:S13]  /*2c00*/  ISETP.NE.U32.AND P0, PT, R0, RZ, PT ;  /* 0x000000ff0000720c */ /* 0x000fda0003f05070 */
[----:B------:R-:W-:Y:S05]  /*2c10*/  @!P0 BRA `(.L_x_316) ;  /* 0x000000f000008947 */ /* 0x000fea0003800000 */
[----:B------:R-:W-:Y:S01]  /*2c20*/  IMAD.MOV.U32 R24, RZ, RZ, R19 ;  /* 0x000000ffff187224 */ /* 0x000fe200078e0013 */
[----:B------:R-:W-:Y:S02]  /*2c30*/  MOV R6, R18 ;  /* 0x0000001200067202 */ /* 0x000fe40000000f00 */
[----:B------:R-:W-:Y:S02]  /*2c40*/  MOV R22, 0x2c60 ;  /* 0x00002c6000167802 */ /* 0x000fe40000000f00 */
[----:B------:R-:W-:Y:S05]  /*2c50*/  CALL.REL.NOINC `($__internal_6_$__cuda_sm20_div_s64) ;  /* 0x0000179000007944 */ /* 0x000fea0003c00000 */
        /* <DEDUP_REMOVED lines=11> */
.L_x_316:
        /* <DEDUP_REMOVED lines=22> */
.L_x_317:
[----:B------:R-:W-:Y:S05]  /*2e70*/  BSYNC B0 ;  /* 0x0000000000007941 */ /* 0x000fea0003800000 */
.L_x_315:
        /* <DEDUP_REMOVED lines=21> */
.L_x_319:
        /* <DEDUP_REMOVED lines=23> */
.L_x_320:
[----:B------:R-:W-:Y:S05]  /*3140*/  BSYNC B0 ;  /* 0x0000000000007941 */ /* 0x000fea0003800000 */
.L_x_318:
        /* <DEDUP_REMOVED lines=38> */
.L_x_322:
        /* <DEDUP_REMOVED lines=23> */
.L_x_323:
[----:B------:R-:W-:Y:S05]  /*3520*/  BSYNC B0 ;  /* 0x0000000000007941 */ /* 0x000fea0003800000 */
.L_x_321:
[----:B------:R-:W-:Y:S01]  /*3530*/  LOP3.LUT R0, R43, R12, RZ, 0xfc, !PT ;  /* 0x0000000c2b007212 */ /* 0x000fe200078efcff */
[----:B------:R-:W-:Y:S01]  /*3540*/  IMAD R47, R11, R28, RZ ;  /* 0x0000001c0b2f7224 */ /* 0x000fe200078e02ff */
[----:B------:R-:W-:Y:S02]  /*3550*/  BSSY B0, `(.L_x_324) ;  /* 0x000002d000007945 */ /* 0x000fe40003800000 */
[----:B------:R-:W-:Y:S01]  /*3560*/  ISETP.NE.U32.AND P0, PT, R0, RZ, PT ;  /* 0x000000ff0000720c */ /* 0x000fe20003f05070 */
        /* <DEDUP_REMOVED lines=20> */
.L_x_325:
[----:B------:R-:W0:Y:S01]  /*36b0*/  I2F.U32.RP R12, R13 ;  /* 0x0000000d000c7306 */ /* 0x000e220000209000 */
[----:B------:R-:W-:Y:S01]  /*36c0*/  IMAD.MOV.U32 R22, RZ, RZ, RZ ;  /* 0x000000ffff167224 */ /* 0x000fe200078e00ff */
[----:B------:R-:W-:-:S06]  /*36d0*/  ISETP.NE.U32.AND P0, PT, R13, RZ, PT ;  /* 0x000000ff0d00720c */ /* 0x000fcc0003f05070 */
[----:B0-----:R-:W0:Y:S02]  /*36e0*/  MUFU.RCP R2, R12 ;  /* 0x0000000c00027308 */ /* 0x001e240000001000 */
[----:B0-----:R-:W-:-:S06]  /*36f0*/  IADD3 R2, R2, 0xffffffe, RZ ;  /* 0x0ffffffe02027810 */ /* 0x001fcc0007ffe0ff */
[----:B------:R-:W0:Y:S02]  /*3700*/  F2I.FTZ.U32.TRUNC.NTZ R23, R2 ;  /* 0x0000000200177305 */ /* 0x000e24000021f000 */
[----:B0-----:R-:W-:Y:S02]  /*3710*/  IMAD.MOV R0, RZ, RZ, -R23 ;  /* 0x000000ffff007224 */ /* 0x001fe400078e0a17 */
[----:B------:R-:W-:Y:S02]  /*3720*/  IMAD.MOV.U32 R2, RZ, RZ, RZ ;  /* 0x000000ffff027224 */ /* 0x000fe400078e00ff */
        /* <DEDUP_REMOVED lines=15> */
.L_x_326:
[----:B------:R-:W-:Y:S05]  /*3820*/  BSYNC B0 ;  /* 0x0000000000007941 */ /* 0x000fea0003800000 */
.L_x_324:
        /* <DEDUP_REMOVED lines=20> */
.L_x_302:
[----:B------:R-:W-:-:S04]  /*3970*/  LEA R2, P0, R32, c[0x0][0x200], 0x2 ;  /* 0x0000800020027a11 */ /* 0x000fc800078010ff */
[----:B------:R-:W-:-:S05]  /*3980*/  LEA.HI.X R3, R32, c[0x0][0x204], R33, 0x2, P0 ;  /* 0x0000810020037a11 */ /* 0x000fca00000f1421 */
[----:B------:R1:W-:Y:S04]  /*3990*/  STG.E [R2.64], R27 ;  /* 0x0000001b02007986 */ /* 0x0003e8000c101908 */
.L_x_301:
[----:B------:R-:W-:Y:S05]  /*39a0*/  BSYNC B1 ;  /* 0x0000000000017941 */ /* 0x000fea0003800000 */
.L_x_300:
[----:B------:R-:W2:Y:S01]  /*39b0*/  S2R R0, SR_TID.X ;  /* 0x0000000000007919 */ /* 0x000ea20000002100 */
[----:B------:R-:W-:Y:S01]  /*39c0*/  IMAD.MOV.U32 R9, RZ, RZ, RZ ;  /* 0x000000ffff097224 */ /* 0x000fe200078e00ff */
[----:B------:R-:W-:Y:S01]  /*39d0*/  CS2R R6, SRZ ;  /* 0x0000000000067805 */ /* 0x000fe2000001ff00 */
[----:B012---:R-:W-:-:S04]  /*39e0*/  LEA.HI R3, R0, R0, RZ, 0x1 ;  /* 0x0000000000037211 */ /* 0x007fc800078f08ff */
[----:B------:R-:W-:-:S05]  /*39f0*/  LOP3.LUT R5, R3, 0xfffffffe, RZ, 0xc0, !PT ;  /* 0xfffffffe03057812 */ /* 0x000fca00078ec0ff */
[----:B------:R-:W-:Y:S02]  /*3a00*/  IMAD.IADD R2, R0, 0x1, -R5 ;  /* 0x0000000100027824 */ /* 0x000fe400078e0a05 */
[----:B------:R-:W-:-:S03]  /*3a10*/  CS2R R4, SRZ ;  /* 0x0000000000047805 */ /* 0x000fc6000001ff00 */
[----:B------:R-:W-:-:S04]  /*3a20*/  ISETP.GE.AND P0, PT, R2, c[0x0][0x314], PT ;  /* 0x0000c50002007a0c */ /* 0x000fc80003f06270 */
[----:B------:R-:W-:-:S13]  /*3a30*/  ISETP.GT.OR P0, PT, R0, 0x7, P0 ;  /* 0x000000070000780c */ /* 0x000fda0000704670 */
[----:B------:R-:W-:Y:S02]  /*3a40*/  @!P0 FADD.FTZ R8, -R27, R30 ;  /* 0x0000001e1b088221 */ /* 0x000fe40000010100 */
[----:B------:R-:W-:Y:S01]  /*3a50*/  @!P0 IMAD.SHL.U32 R13, R3, 0x2, RZ ;  /* 0x00000002030d8824 */ /* 0x000fe200078e00ff */
[----:B------:R-:W-:Y:S01]  /*3a60*/  SHF.R.S32.HI R3, RZ, 0x1f, R0 ;  /* 0x0000001fff037819 */ /* 0x000fe20000011400 */
[----:B------:R-:W-:-:S03]  /*3a70*/  @!P0 FMUL.FTZ R8, R8, 1.4426950216293334961 ;  /* 0x3fb8aa3b08088820 */ /* 0x000fc60000410000 */
[----:B------:R-:W-:Y:S02]  /*3a80*/  @!P0 LOP3.LUT R13, R13, 0xfffffffc, RZ, 0xc0, !PT ;  /* 0xfffffffc0d0d8812 */ /* 0x000fe400078ec0ff */
[----:B------:R-:W-:Y:S01]  /*3a90*/  LEA.HI R26, R3, R0, RZ, 0x5 ;  /* 0x00000000031a7211 */ /* 0x000fe200078f28ff */
[----:B------:R-:W0:Y:S02]  /*3aa0*/  @!P0 MUFU.EX2 R8, R8 ;  /* 0x0000000800088308 */ /* 0x000e240000000800 */
[----:B------:R-:W-:Y:S01]  /*3ab0*/  @!P0 IMAD R13, R2, 0x14, R13 ;  /* 0x00000014020d8824 */ /* 0x000fe200078e020d */
[----:B------:R-:W-:Y:S01]  /*3ac0*/  LOP3.LUT R27, R26, 0x3fffffe0, RZ, 0xc0, !PT ;  /* 0x3fffffe01a1b7812 */ /* 0x000fe200078ec0ff */
[----:B------:R-:W-:Y:S01]  /*3ad0*/  IMAD.MOV.U32 R2, RZ, RZ, c[0x0][0x314] ;  /* 0x0000c500ff027624 */ /* 0x000fe200078e00ff */
[----:B------:R-:W-:-:S03]  /*3ae0*/  SHF.R.S32.HI R26, RZ, 0x5, R26 ;  /* 0x00000005ff1a7819 */ /* 0x000fc6000001141a */
[----:B------:R-:W-:Y:S02]  /*3af0*/  IMAD.IADD R27, R0, 0x1, -R27 ;  /* 0x00000001001b7824 */ /* 0x000fe400078e0a1b */
[----:B------:R-:W-:Y:S02]  /*3b00*/  IMAD.MOV.U32 R0, RZ, RZ, RZ ;  /* 0x000000ffff007224 */ /* 0x000fe400078e00ff */
[----:B------:R-:W-:Y:S01]  /*3b10*/  IMAD.SHL.U32 R27, R27, 0x4, RZ ;  /* 0x000000041b1b7824 */ /* 0x000fe200078e00ff */
[----:B0-----:R0:W-:Y:S04]  /*3b20*/  @!P0 STS [R13], R8 ;  /* 0x000000080d008388 */ /* 0x0011e80000000800 */
[----:B------:R-:W-:Y:S01]  /*3b30*/  BAR.SYNC.DEFER_BLOCKING 0x0 ;  /* 0x0000000000007b1d */ /* 0x000fe20000010000 */
[----:B------:R-:W-:-:S02]  /*3b40*/  ISETP.GE.AND P0, PT, R2, 0x1, PT ;  /* 0x000000010200780c */ /* 0x000fc40003f06270 */
[----:B------:R-:W-:Y:S01]  /*3b50*/  CS2R R2, SRZ ;  /* 0x0000000000027805 */ /* 0x000fe2000001ff00 */
[----:B------:R-:W-:-:S10]  /*3b60*/  IADD3 R25, R27, 0x80, RZ ;  /* 0x000000801b197810 */ /* 0x000fd40007ffe0ff */
[----:B------:R-:W-:Y:S05]  /*3b70*/  @!P0 BRA `(.L_x_327) ;  /* 0x0000030000008947 */ /* 0x000fea0003800000 */
[----:B------:R-:W-:Y:S01]  /*3b80*/  ULDC UR5, c[0x0][0x22c] ;  /* 0x00008b0000057ab9 */ /* 0x000fe20000000800 */
[----:B------:R-:W-:Y:S01]  /*3b90*/  IMAD R21, R26, 0x100, R27 ;  /* 0x000001001a157824 */ /* 0x000fe200078e021b */
[----:B------:R-:W-:Y:S01]  /*3ba0*/  UIMAD UR5, UR7, UR5, URZ ;  /* 0x00000005070572a4 */ /* 0x000fe2000f8e023f */
[C---:B------:R-:W-:Y:S01]  /*3bb0*/  IADD3 R9, R20.reuse, -UR7, RZ ;  /* 0x8000000714097c10 */ /* 0x040fe2000fffe0ff */
[----:B------:R-:W-:Y:S01]  /*3bc0*/  IMAD R28, R20, c[0x0][0x22c], RZ ;  /* 0x00008b00141c7a24 */ /* 0x000fe200078e02ff */
[----:B0-----:R-:W-:Y:S01]  /*3bd0*/  CS2R R12, SRZ ;  /* 0x00000000000c7805 */ /* 0x001fe2000001ff00 */
        /* <DEDUP_REMOVED lines=15> */
.L_x_330:
        /* <DEDUP_REMOVED lines=11> */
.L_x_329:
[----:B------:R-:W-:Y:S05]  /*3d80*/  BSYNC B0 ;  /* 0x0000000000007941 */ /* 0x000fea0003800000 */
.L_x_328:
        /* <DEDUP_REMOVED lines=15> */
.L_x_327:
[----:B------:R-:W-:Y:S02]  /*3e80*/  IADD3 R26, R26, UR7, RZ ;  /* 0x000000071a1a7c10 */ /* 0x000fe4000fffe0ff */
[----:B0-----:R-:W-:-:S02]  /*3e90*/  F2FP.BF16.PACK_AB R13, R5, R2 ;  /* 0x00000002050d723e */ /* 0x001fc400000010ff */
[----:B------:R-:W-:Y:S02]  /*3ea0*/  ISETP.GE.AND P0, PT, R26, R20, PT ;  /* 0x000000141a00720c */ /* 0x000fe40003f06270 */
[----:B------:R-:W-:Y:S02]  /*3eb0*/  F2FP.BF16.PACK_AB R12, R3, R0 ;  /* 0x00000000030c723e */ /* 0x000fe400000010ff */
[----:B------:R-:W-:Y:S02]  /*3ec0*/  F2FP.BF16.PACK_AB R4, R7, R4 ;  /* 0x000000040704723e */ /* 0x000fe400000010ff */
[----:B------:R-:W-:-:S07]  /*3ed0*/  F2FP.BF16.PACK_AB R5, R9, R6 ;  /* 0x000000060905723e */ /* 0x000fce00000010ff */
[----:B------:R-:W-:Y:S05]  /*3ee0*/  @P0 EXIT ;  /* 0x000000000000094d */ /* 0x000fea0003800000 */
[-C--:B------:R-:W-:Y:S02]  /*3ef0*/  IABS R6, R11.reuse ;  /* 0x0000000b00067213 */ /* 0x080fe40000000000 */
[----:B------:R-:W-:Y:S02]  /*3f00*/  IABS R8, R26 ;  /* 0x0000001a00087213 */ /* 0x000fe40000000000 */
[----:B------:R-:W0:Y:S01]  /*3f10*/  I2F.RP R2, R6 ;  /* 0x0000000600027306 */ /* 0x000e220000209400 */
[----:B------:R-:W-:-:S05]  /*3f20*/  IABS R7, R11 ;  /* 0x0000000b00077213 */ /* 0x000fca0000000000 */
[----:B------:R-:W-:Y:S02]  /*3f30*/  IMAD.MOV R7, RZ, RZ, -R7 ;  /* 0x000000ffff077224 */ /* 0x000fe400078e0a07 */
[----:B0-----:R-:W0:Y:S02]  /*3f40*/  MUFU.RCP R14, R2 ;  /* 0x00000002000e7308 */ /* 0x001e240000001000 */
[----:B0-----:R-:W-:-:S06]  /*3f50*/  IADD3 R14, R14, 0xffffffe, RZ ;  /* 0x0ffffffe0e0e7810 */ /* 0x001fcc0007ffe0ff */
[----:B------:R-:W0:Y:S02]  /*3f60*/  F2I.FTZ.U32.TRUNC.NTZ R15, R14 ;  /* 0x0000000e000f7305 */ /* 0x000e24000021f000 */
[----:B0-----:R-:W-:Y:S02]  /*3f70*/  IMAD.MOV R0, RZ, RZ, -R15 ;  /* 0x000000ffff007224 */ /* 0x001fe400078e0a0f */
[----:B------:R-:W-:Y:S02]  /*3f80*/  IMAD.MOV.U32 R14, RZ, RZ, RZ ;  /* 0x000000ffff0e7224 */ /* 0x000fe400078e00ff */
[----:B------:R-:W-:Y:S01]  /*3f90*/  IMAD R3, R0, R6, RZ ;  /* 0x0000000600037224 */ /* 0x000fe200078e02ff */
[----:B------:R-:W-:-:S03]  /*3fa0*/  IABS R0, c[0x0][0x214] ;  /* 0x0000850000007a13 */ /* 0x000fc60000000000 */
[----:B------:R-:W-:-:S06]  /*3fb0*/  IMAD.HI.U32 R3, R15, R3, R14 ;  /* 0x000000030f037227 */ /* 0x000fcc00078e000e */
[----:B------:R-:W-:Y:S02]  /*3fc0*/  IMAD.HI.U32 R2, R3, R8, RZ ;  /* 0x0000000803027227 */ /* 0x000fe400078e00ff */
[----:B------:R-:W0:Y:S02]  /*3fd0*/  I2F.RP R3, R0 ;  /* 0x0000000000037306 */ /* 0x000e240000209400 */
[----:B------:R-:W-:-:S05]  /*3fe0*/  IMAD R7, R2, R7, R8 ;  /* 0x0000000702077224 */ /* 0x000fca00078e0208 */
[----:B------:R-:W-:Y:S01]  /*3ff0*/  ISETP.GT.U32.AND P1, PT, R6, R7, PT ;  /* 0x000000070600720c */ /* 0x000fe20003f24070 */
[----:B0-----:R-:W0:-:S12]  /*4000*/  MUFU.RCP R3, R3 ;  /* 0x0000000300037308 */ /* 0x001e180000001000 */
[----:B------:R-:W-:Y:S01]  /*4010*/  @!P1 IMAD.IADD R7, R7, 0x1, -R6 ;  /* 0x0000000107079824 */ /* 0x000fe200078e0a06 */
[----:B------:R-:W-:Y:S02]  /*4020*/  @!P1 IADD3 R2, R2, 0x1, RZ ;  /* 0x0000000102029810 */ /* 0x000fe40007ffe0ff */
[----:B------:R-:W-:Y:S02]  /*4030*/  ISETP.NE.AND P1, PT, R11, RZ, PT ;  /* 0x000000ff0b00720c */ /* 0x000fe40003f25270 */
[----:B------:R-:W-:Y:S02]  /*4040*/  ISETP.GE.U32.AND P2, PT, R7, R6, PT ;  /* 0x000000060700720c */ /* 0x000fe40003f46070 */
[----:B------:R-:W-:-:S04]  /*4050*/  LOP3.LUT R6, R26, R11, RZ, 0x3c, !PT ;  /* 0x0000000b1a067212 */ /* 0x000fc800078e3cff */
[----:B------:R-:W-:Y:S02]  /*4060*/  ISETP.GE.AND P0, PT, R6, RZ, PT ;  /* 0x000000ff0600720c */ /* 0x000fe40003f06270 */
[----:B0-----:R-:W-:-:S04]  /*4070*/  IADD3 R6, R3, 0xffffffe, RZ ;  /* 0x0ffffffe03067810 */ /* 0x001fc80007ffe0ff */
[----:B------:R0:W1:Y:S01]  /*4080*/  F2I.FTZ.U32.TRUNC.NTZ R7, R6 ;  /* 0x0000000600077305 */ /* 0x000062000021f000 */
[----:B------:R-:W-:-:S06]  /*4090*/  @P2 IADD3 R2, R2, 0x1, RZ ;  /* 0x0000000102022810 */ /* 0x000fcc0007ffe0ff */
[----:B------:R-:W-:Y:S01]  /*40a0*/  @!P0 IMAD.MOV R2, RZ, RZ, -R2 ;  /* 0x000000ffff028224 */ /* 0x000fe200078e0a02 */
[----:B------:R-:W-:-:S05]  /*40b0*/  @!P1 LOP3.LUT R2, RZ, R11, RZ, 0x33, !PT ;  /* 0x0000000bff029212 */ /* 0x000fca00078e33ff */
[----:B------:R-:W-:Y:S01]  /*40c0*/  IMAD R11, R2, R11, RZ ;  /* 0x0000000b020b7224 */ /* 0x000fe200078e02ff */
[----:B0-----:R-:W-:Y:S01]  /*40d0*/  HFMA2.MMA R6, -RZ, RZ, 0, 0 ;  /* 0x00000000ff067435 */ /* 0x001fe200000001ff */
[----:B-1----:R-:W-:Y:S02]  /*40e0*/  IMAD.MOV R3, RZ, RZ, -R7 ;  /* 0x000000ffff037224 */ /* 0x002fe400078e0a07 */
[----:B------:R-:W-:Y:S02]  /*40f0*/  IMAD.IADD R8, R26, 0x1, -R11 ;  /* 0x000000011a087824 */ /* 0x000fe400078e0a0b */
[----:B------:R-:W-:-:S03]  /*4100*/  IMAD R9, R3, R0, RZ ;  /* 0x0000000003097224 */ /* 0x000fc600078e02ff */
[----:B------:R-:W-:Y:S02]  /*4110*/  IABS R3, R8 ;  /* 0x0000000800037213 */ /* 0x000fe40000000000 */
[----:B------:R-:W-:Y:S01]  /*4120*/  IMAD.HI.U32 R9, R7, R9, R6 ;  /* 0x0000000907097227 */ /* 0x000fe200078e0006 */
[----:B------:R-:W-:-:S04]  /*4130*/  LOP3.LUT R8, R8, c[0x0][0x214], RZ, 0x3c, !PT ;  /* 0x0000850008087a12 */ /* 0x000fc800078e3cff */
[----:B------:R-:W-:Y:S01]  /*4140*/  ISETP.GE.AND P1, PT, R8, RZ, PT ;  /* 0x000000ff0800720c */ /* 0x000fe20003f26270 */
[----:B------:R-:W-:-:S04]  /*4150*/  IMAD.HI.U32 R9, R9, R3, RZ ;  /* 0x0000000309097227 */ /* 0x000fc800078e00ff */
[----:B------:R-:W-:-:S04]  /*4160*/  IMAD.MOV R6, RZ, RZ, -R9 ;  /* 0x000000ffff067224 */ /* 0x000fc800078e0a09 */
[----:B------:R-:W-:Y:S02]  /*4170*/  IMAD R3, R0, R6, R3 ;  /* 0x0000000600037224 */ /* 0x000fe400078e0203 */
[----:B------:R-:W-:-:S03]  /*4180*/  IMAD.WIDE.U32 R6, R2, c[0x0][0x1e0], RZ ;  /* 0x0000780002067a25 */ /* 0x000fc600078e00ff */
        /* <DEDUP_REMOVED lines=38> */
        .weak           $__internal_6_$__cuda_sm20_div_s64
        .type           $__internal_6_$__cuda_sm20_div_s64,@function
        .size           $__internal_6_$__cuda_sm20_div_s64,(.L_x_4866 - $__internal_6_$__cuda_sm20_div_s64)
$__internal_6_$__cuda_sm20_div_s64:
        /* <DEDUP_REMOVED lines=34> */
[----:B------:R-:W-:Y:S02]  /*4610*/  IMAD.X R2, R2, 0x1, R25, P0 ;  /* 0x0000000102027824 */ /* 0x000fe400000e0619 */
[----:B------:R-:W-:Y:S01]  /*4620*/  IMAD.MOV.U32 R49, RZ, RZ, RZ ;  /* 0x000000ffff317224 */ /* 0x000fe200078e00ff */
[----:B------:R-:W-:Y:S02]  /*4630*/  IADD3 R25, P3, R0, R23, RZ ;  /* 0x0000001700197210 */ /* 0x000fe40007f7e0ff */
[-C--:B------:R-:W-:Y:S02]  /*4640*/  IADD3 R23, P0, RZ, -R26.reuse, RZ ;  /* 0x8000001aff177210 */ /* 0x080fe40007f1e0ff */
[----:B------:R-:W-:Y:S02]  /*4650*/  IADD3.X R29, RZ, RZ, R2, P3, P4 ;  /* 0x000000ffff1d7210 */ /* 0x000fe40001fe8402 */
[----:B------:R-:W-:Y:S01]  /*4660*/  SEL R23, R23, R26, !P2 ;  /* 0x0000001a17177207 */ /* 0x000fe20005000000 */
[----:B------:R-:W-:-:S04]  /*4670*/  IMAD.X R0, RZ, RZ, ~R21, P0 ;  /* 0x000000ffff007224 */ /* 0x000fc800000e0e15 */
        /* <DEDUP_REMOVED lines=9> */
[----:B------:R-:W-:Y:S01]  /*4710*/  IMAD R29, R25, R41, R49 ;  /* 0x00000029191d7224 */ /* 0x000fe200078e0231 */
[----:B------:R-:W-:Y:S01]  /*4720*/  IADD3 R23, P0, -R48, R23, RZ ;  /* 0x0000001730177210 */ /* 0x000fe20007f1e1ff */
[----:B------:R-:W-:-:S03]  /*4730*/  IMAD.X R2, RZ, RZ, R2, P2 ;  /* 0x000000ffff027224 */ /* 0x000fc600010e0602 */
[-C--:B------:R-:W-:Y:S01]  /*4740*/  ISETP.GE.U32.AND P4, PT, R23, R40.reuse, PT ;  /* 0x000000281700720c */ /* 0x080fe20003f86070 */
[----:B------:R-:W-:-:S04]  /*4750*/  IMAD R29, R2, R40, R29 ;  /* 0x00000028021d7224 */ /* 0x000fc800078e021d */
[----:B------:R-:W-:Y:S01]  /*4760*/  IMAD.X R29, R0, 0x1, ~R29, P0 ;  /* 0x00000001001d7824 */ /* 0x000fe200000e0e1d */
[----:B------:R-:W-:-:S04]  /*4770*/  IADD3 R0, P3, R23, -R40, RZ ;  /* 0x8000002817007210 */ /* 0x000fc80007f7e0ff */
[----:B------:R-:W-:-:S04]  /*4780*/  ISETP.GE.U32.AND.EX P4, PT, R29, R41, PT, P4 ;  /* 0x000000291d00720c */ /* 0x000fc80003f86140 */
[----:B------:R-:W-:Y:S01]  /*4790*/  SEL R23, R0, R23, P4 ;  /* 0x0000001700177207 */ /* 0x000fe20002000000 */
[----:B------:R-:W-:-:S03]  /*47a0*/  IMAD.X R0, R29, 0x1, ~R41, P3 ;  /* 0x000000011d007824 */ /* 0x000fc600018e0e29 */
[----:B------:R-:W-:Y:S02]  /*47b0*/  ISETP.GE.U32.AND P0, PT, R23, R40, PT ;  /* 0x000000281700720c */ /* 0x000fe40003f06070 */
[----:B------:R-:W-:Y:S02]  /*47c0*/  IADD3 R40, P2, R25, 0x1, RZ ;  /* 0x0000000119287810 */ /* 0x000fe40007f5e0ff */
[----:B------:R-:W-:Y:S02]  /*47d0*/  SEL R29, R0, R29, P4 ;  /* 0x0000001d001d7207 */ /* 0x000fe40002000000 */
[----:B------:R-:W-:Y:S01]  /*47e0*/  SEL R40, R40, R25, P4 ;  /* 0x0000001928287207 */ /* 0x000fe20002000000 */
[----:B------:R-:W-:Y:S01]  /*47f0*/  IMAD.X R23, RZ, RZ, R2, P2 ;  /* 0x000000ffff177224 */ /* 0x000fe200010e0602 */
[----:B------:R-:W-:Y:S01]  /*4800*/  ISETP.GE.U32.AND.EX P0, PT, R29, R41, PT, P0 ;  /* 0x000000291d00720c */ /* 0x000fe20003f06100 */
[----:B------:R-:W-:Y:S01]  /*4810*/  IMAD.MOV.U32 R41, RZ, RZ, 0x0 ;  /* 0x00000000ff297424 */ /* 0x000fe200078e00ff */
[----:B------:R-:W-:-:S02]  /*4820*/  IADD3 R25, P2, R40, 0x1, RZ ;  /* 0x0000000128197810 */ /* 0x000fc40007f5e0ff */
[----:B------:R-:W-:Y:S02]  /*4830*/  SEL R23, R23, R2, P4 ;  /* 0x0000000217177207 */ /* 0x000fe40002000000 */
[----:B------:R-:W-:Y:S01]  /*4840*/  SEL R25, R25, R40, P0 ;  /* 0x0000002819197207 */ /* 0x000fe20000000000 */
[----:B------:R-:W-:Y:S01]  /*4850*/  IMAD.MOV.U32 R40, RZ, RZ, R22 ;  /* 0x000000ffff287224 */ /* 0x000fe200078e0016 */
[----:B------:R-:W-:Y:S02]  /*4860*/  IADD3.X R0, RZ, R23, RZ, P2, !PT ;  /* 0x00000017ff007210 */ /* 0x000fe400017fe4ff */
[----:B------:R-:W-:Y:S02]  /*4870*/  LOP3.LUT R2, R6, R21, RZ, 0x3c, !PT ;  /* 0x0000001506027212 */ /* 0x000fe400078e3cff */
[----:B------:R-:W-:Y:S02]  /*4880*/  SEL R23, R0, R23, P0 ;  /* 0x0000001700177207 */ /* 0x000fe40000000000 */
        /* <DEDUP_REMOVED lines=9> */
[----:B------:R-:W-:Y:S06]  /*4920*/  RET.REL.NODEC R40 `(_ZN5flash32flash_fwd_splitkv_combine_kernelI23Flash_fwd_kernel_traitsILi256ELi64ELi64ELi4ELb0ELb0EN7cutlass10bfloat16_tE19Flash_kernel_traitsILi256ELi64ELi64ELi4ES3_EELi4ELi1ELb0EEEvNS_16Flash_fwd_paramsE) ;  /* 0xffffb6d028007950 */ /* 0x000fec0003c3ffff */
.L_x_331:
        /* <DEDUP_REMOVED lines=13> */
.L_x_4866:


//--------------------- .text._ZN5flash32flash_fwd_splitkv_combine_kernelI23Flash_fwd_kernel_traitsILi256ELi64ELi64ELi4ELb0ELb0EN7cutlass10bfloat16_tE19Flash_kernel_traitsILi256ELi64ELi64ELi4ES3_EELi4ELi7ELb1EEEvNS_16Flash_fwd_paramsE --------------------------
	.section	.text._ZN5flash32flash_fwd_splitkv_combine_kernelI23Flash_fwd_kernel_traitsILi256ELi64ELi64ELi4ELb0ELb0EN7cutlass10bfloat16_tE19Flash_kernel_traitsILi256ELi64ELi64ELi4ES3_EELi4ELi7ELb1EEEvNS_16Flash_fwd_paramsE,"ax",@progbits
	.sectioninfo	@"SHI_REGISTERS=62"
	.align	128
        .global         _ZN5flash32flash_fwd_splitkv_combine_kernelI23Flash_fwd_kernel_traitsILi256ELi64ELi64ELi4ELb0ELb0EN7cutlass10bfloat16_tE19Flash_kernel_traitsILi256ELi64ELi64ELi4ES3_EELi4ELi7ELb1EEEvNS_16Flash_fwd_paramsE
        .type           _ZN5flash32flash_fwd_splitkv_combine_kernelI23Flash_fwd_kernel_traitsILi256ELi64ELi64ELi4ELb0ELb0EN7cutlass10bfloat16_tE19Flash_kernel_traitsILi256ELi64ELi64ELi4ES3_EELi4ELi7ELb1EEEvNS_16Flash_fwd_paramsE,@function
        .size           _ZN5flash32flash_fwd_splitkv_combine_kernelI23Flash_fwd_kernel_traitsILi256ELi64ELi64ELi4ELb0ELb0EN7cutlass10bfloat16_tE19Flash_kernel_traitsILi256ELi64ELi64ELi4ES3_EELi4ELi7ELb1EEEvNS_16Flash_fwd_paramsE,(.L_x_4867 - _ZN5flash32flash_fwd_splitkv_combine_kernelI23Flash_fwd_kernel_traitsILi256ELi64ELi64ELi4ELb0ELb0EN7cutlass10bfloat16_tE19Flash_kernel_traitsILi256ELi64ELi64ELi4ES3_EELi4ELi7ELb1EEEvNS_16Flash_fwd_paramsE)
        .other          _ZN5flash32flash_fwd_splitkv_combine_kernelI23Flash_fwd_kernel_traitsILi256ELi64ELi64ELi4ELb0ELb0EN7cutlass10bfloat16_tE19Flash_kernel_traitsILi256ELi64ELi64ELi4ES3_EELi4ELi7ELb1EEEvNS_16Flash_fwd_paramsE,@"STO_CUDA_ENTRY STV_DEFAULT"
_ZN5flash32flash_fwd_splitkv_combine_kernelI23Flash_fwd_kernel_traitsILi256ELi64ELi64ELi4ELb0ELb0EN7cutlass10bfloat16_tE19Flash_kernel_traitsILi256ELi64ELi64ELi4ES3_EELi4ELi7ELb1EEEvNS_16Flash_fwd_paramsE:
.text._ZN5flash32flash_fwd_splitkv_combine_kernelI23Flash_fwd_kernel_traitsILi256ELi64ELi64ELi4ELb0ELb0EN7cutlass10bfloat16_tE19Flash_kernel_traitsILi256ELi64ELi64ELi4ES3_EELi4ELi7ELb1EEEvNS_16Flash_fwd_paramsE:
        /* <DEDUP_REMOVED lines=23> */
[----:B------:R-:W-:Y:S05]  /*0170*/  CALL.REL.NOINC `($__internal_7_$__cuda_sm20_div_s64) ;  /* 0x00004ca000007944 */ /* 0x000fea0003c00000 */
[----:B------:R-:W-:Y:S05]  /*0180*/  BRA `(.L_x_333) ;  /* 0x0000013000007947 */ /* 0x000fea0003800000 */
.L_x_332:
        /* <DEDUP_REMOVED lines=19> */
.L_x_333:
        /* <DEDUP_REMOVED lines=11> */
[----:B------:R-:W-:Y:S05]  /*0370*/  CALL.REL.NOINC `($__internal_7_$__cuda_sm20_div_s64) ;  /* 0x00004aa000007944 */ /* 0x000fea0003c00000 */
[----:B------:R-:W-:Y:S02]  /*0380*/  MOV R32, R22 ;  /* 0x0000001600207202 */ /* 0x000fe40000000f00 */
[----:B------:R-:W-:Y:S01]  /*0390*/  MOV R33, R23 ;  /* 0x0000001700217202 */ /* 0x000fe20000000f00 */
[----:B------:R-:W-:Y:S05]  /*03a0*/  BRA `(.L_x_336) ;  /* 0x0000013000007947 */ /* 0x000fea0003800000 */
.L_x_335:
        /* <DEDUP_REMOVED lines=19> */
.L_x_336:
[----:B------:R-:W-:Y:S05]  /*04e0*/  BSYNC B0 ;  /* 0x0000000000007941 */ /* 0x000fea0003800000 */
.L_x_334:
        /* <DEDUP_REMOVED lines=54> */
[----:B------:R-:W-:Y:S02]  /*0850*/  MOV R8, R22 ;  /* 0x0000001600087202 */ /* 0x000fe40000000f00 */
[----:B------:R-:W-:Y:S01]  /*0860*/  MOV R9, R23 ;  /* 0x0000001700097202 */ /* 0x000fe20000000f00 */
[----:B------:R-:W-:Y:S05]  /*0870*/  BRA `(.L_x_339) ;  /* 0x0000013000007947 */ /* 0x000fea0003800000 */
.L_x_338:
        /* <DEDUP_REMOVED lines=19> */
.L_x_339:
[----:B------:R-:W-:Y:S05]  /*09b0*/  BSYNC B0 ;  /* 0x0000000000007941 */ /* 0x000fea0003800000 */
.L_x_337:
        /* <DEDUP_REMOVED lines=104> */
.L_x_341:
        /* <DEDUP_REMOVED lines=19> */
.L_x_342:
[----:B------:R-:W-:Y:S05]  /*1170*/  BSYNC B0 ;  /* 0x0000000000007941 */ /* 0x000fea0003800000 */
.L_x_340:
        /* <DEDUP_REMOVED lines=103> */
[----:B------:R-:W-:Y:S05]  /*17f0*/  CALL.REL.NOINC `($__internal_7_$__cuda_sm20_div_s64) ;  /* 0x0000362000007944 */ /* 0x000fea0003c00000 */
[----:B------:R-:W-:Y:S02]  /*1800*/  MOV R42, R22 ;  /* 0x00000016002a7202 */ /* 0x000fe40000000f00 */
[----:B------:R-:W-:Y:S01]  /*1810*/  MOV R43, R23 ;  /* 0x00000017002b7202 */ /* 0x000fe20000000f00 */
[----:B------:R-:W-:Y:S05]  /*1820*/  BRA `(.L_x_345) ;  /* 0x0000013000007947 */ /* 0x000fea0003800000 */
.L_x_344:
        /* <DEDUP_REMOVED lines=19> */
.L_x_345:
[----:B------:R-:W-:Y:S05]  /*1960*/  BSYNC B0 ;  /* 0x0000000000007941 */ /* 0x000fea0003800000 */
.L_x_343:
        /* <DEDUP_REMOVED lines=169> */
[----:B------:R-:W-:Y:S05]  /*2400*/  CALL.REL.NOINC `($__internal_7_$__cuda_sm20_div_s64) ;  /* 0x00002a1000007944 */ /* 0x000fea0003c00000 */
        /* <DEDUP_REMOVED lines=10> */
.L_x_350:
        /* <DEDUP_REMOVED lines=22> */
.L_x_351:
[----:B------:R-:W-:Y:S05]  /*2610*/  BSYNC B0 ;  /* 0x0000000000007941 */ /* 0x000fea0003800000 */
.L_x_349:
[----:B------:R-:W-:Y:S01]  /*2620*/  LOP3.LUT R19, R17, R5, RZ, 0xfc, !PT ;  /* 0x0000000511137212 */ /* 0x000fe200078efcff */
[----:B------:R-:W-:Y:S03]  /*2630*/  BSSY B0, `(.L_x_352) ;  /* 0x0000027000007945 */ /* 0x000fe60003800000 */
[----:B------:R-:W-:-:S13]  /*2640*/  ISETP.NE.U32.AND P0, PT, R19, RZ, PT ;  /* 0x000000ff1300720c */ /* 0x000fda0003f05070 */
[----:B------:R-:W-:Y:S05]  /*2650*/  @!P0 BRA `(.L_x_353) ;  /* 0x000000e000008947 */ /* 0x000fea0003800000 */
[----:B------:R-:W-:Y:S01]  /*2660*/  IMAD.MOV.U32 R26, RZ, RZ, R35 ;  /* 0x000000ffff1a7224 */ /* 0x000fe200078e0023 */
[----:B------:R-:W-:Y:S02]  /*2670*/  MOV R25, R5 ;  /* 0x0000000500197202 */ /* 0x000fe40000000f00 */
[----:B------:R-:W-:Y:S02]  /*2680*/  MOV R24, 0x26a0 ;  /* 0x000026a000187802 */ /* 0x000fe40000000f00 */
[----:B------:R-:W-:Y:S05]  /*2690*/  CALL.REL.NOINC `($__internal_7_$__cuda_sm20_div_s64) ;  /* 0x0000278000007944 */ /* 0x000fea0003c00000 */
        /* <DEDUP_REMOVED lines=10> */
.L_x_353:
        /* <DEDUP_REMOVED lines=22> */
.L_x_354:
[----:B------:R-:W-:Y:S05]  /*28a0*/  BSYNC B0 ;  /* 0x0000000000007941 */ /* 0x000fea0003800000 */
.L_x_352:
        /* <DEDUP_REMOVED lines=11> */
[----:B------:R-:W-:Y:S05]  /*2960*/  CALL.REL.NOINC `($__internal_7_$__cuda_sm20_div_s64) ;  /* 0x000024b000007944 */ /* 0x000fea0003c00000 */
[----:B------:R-:W-:-:S04]  /*2970*/  IADD3 R19, P0, RZ, -R22, RZ ;  /* 0x80000016ff137210 */ /* 0x000fc80007f1e0ff */
[----:B------:R-:W-:Y:S01]  /*2980*/  IADD3.X R17, RZ, ~R23, RZ, P0, !PT ;  /* 0x80000017ff117210 */ /* 0x000fe200007fe4ff */
[----:B------:R-:W-:-:S04]  /*2990*/  IMAD.WIDE.U32 R44, R4, R19, R44 ;  /* 0x00000013042c7225 */ /* 0x000fc800078e002c */
[----:B------:R-:W-:-:S04]  /*29a0*/  IMAD R17, R17, R4, RZ ;  /* 0x0000000411117224 */ /* 0x000fc800078e02ff */
[----:B------:R-:W-:-:S05]  /*29b0*/  IMAD R0, R0, R19, R17 ;  /* 0x0000001300007224 */ /* 0x000fca00078e0211 */
[----:B------:R-:W-:Y:S01]  /*29c0*/  IADD3 R0, R45, R0, RZ ;  /* 0x000000002d007210 */ /* 0x000fe20007ffe0ff */
[----:B------:R-:W-:Y:S05]  /*29d0*/  BRA `(.L_x_357) ;  /* 0x0000016000007947 */ /* 0x000fea0003800000 */
.L_x_356:
        /* <DEDUP_REMOVED lines=22> */
.L_x_357:
[----:B------:R-:W-:Y:S05]  /*2b40*/  BSYNC B0 ;  /* 0x0000000000007941 */ /* 0x000fea0003800000 */
.L_x_355:
        /* <DEDUP_REMOVED lines=38> */
[----:B------:R-:W-:Y:S05]  /*2db0*/  CALL.REL.NOINC `($__internal_7_$__cuda_sm20_div_s64) ;  /* 0x0000206000007944 */ /* 0x000fea0003c00000 */
        /* <DEDUP_REMOVED lines=12> */
.L_x_359:
        /* <DEDUP_REMOVED lines=23> */
.L_x_360:
[----:B------:R-:W-:Y:S05]  /*2ff0*/  BSYNC B0 ;  /* 0x0000000000007941 */ /* 0x000fea0003800000 */
.L_x_358:
        /* <DEDUP_REMOVED lines=18> */
.L_x_362:
        /* <DEDUP_REMOVED lines=22> */
.L_x_363:
[----:B------:R-:W-:Y:S05]  /*3280*/  BSYNC B0 ;  /* 0x0000000000007941 */ /* 0x000fea0003800000 */
.L_x_361:
        /* <DEDUP_REMOVED lines=22> */
.L_x_365:
        /* <DEDUP_REMOVED lines=23> */
.L_x_366:
[----:B------:R-:W-:Y:S05]  /*3560*/  BSYNC B0 ;  /* 0x0000000000007941 */ /* 0x000fea0003800000 */
.L_x_364:
        /* <DEDUP_REMOVED lines=38> */
.L_x_368:
        /* <DEDUP_REMOVED lines=23> */
.L_x_369:
[----:B------:R-:W-:Y:S05]  /*3940*/  BSYNC B0 ;  /* 0x0000000000007941 */ /* 0x000fea0003800000 */
.L_x_367:
        /* <DEDUP_REMOVED lines=29> */
.L_x_371:
        /* <DEDUP_REMOVED lines=23> */
.L_x_372:
[----:B------:R-:W-:Y:S05]  /*3c90*/  BSYNC B0 ;  /* 0x0000000000007941 */ /* 0x000fea0003800000 */
.L_x_370:
        /* <DEDUP_REMOVED lines=20> */
.L_x_348:
[----:B------:R-:W-:-:S04]  /*3de0*/  LEA R2, P0, R40, c[0x0][0x200], 0x2 ;  /* 0x0000800028027a11 */ /* 0x000fc800078010ff */
[----:B------:R-:W-:-:S05]  /*3df0*/  LEA.HI.X R3, R40, c[0x0][0x204], R41, 0x2, P0 ;  /* 0x0000810028037a11 */ /* 0x000fca00000f1429 */
[----:B------:R0:W-:Y:S04]  /*3e00*/  STG.E [R2.64], R31 ;  /* 0x0000001f02007986 */ /* 0x0001e8000c101908 */
.L_x_347:
[----:B------:R-:W-:Y:S05]  /*3e10*/  BSYNC B1 ;  /* 0x0000000000017941 */ /* 0x000fea0003800000 */
.L_x_346:
[C---:B------:R-:W-:Y:S01]  /*3e20*/  IADD3 R0, R38.reuse, 0x20, RZ ;  /* 0x0000002026007810 */ /* 0x040fe20007ffe0ff */
[----:B------:R-:W-:Y:S01]  /*3e30*/  IMAD.MOV.U32 R21, RZ, RZ, c[0x0][0x314] ;  /* 0x0000c500ff157624 */ /* 0x000fe200078e00ff */
[----:B------:R-:W-:Y:S01]  /*3e40*/  ISETP.GE.OR P2, PT, R38, c[0x0][0x314], P6 ;  /* 0x0000c50026007a0c */ /* 0x000fe20003746670 */
[----:B0-----:R-:W-:Y:S01]  /*3e50*/  CS2R R2, SRZ ;  /* 0x0000000000027805 */ /* 0x001fe2000001ff00 */
[----:B------:R-:W-:Y:S01]  /*3e60*/  ISETP.GE.OR P1, PT, R0, c[0x0][0x314], P6 ;  /* 0x0000c50000007a0c */ /* 0x000fe20003726670 */
[----:B------:R-:W-:Y:S01]  /*3e70*/  CS2R R4, SRZ ;  /* 0x0000000000047805 */ /* 0x000fe2000001ff00 */
[----:B------:R-:W-:-:S04]  /*3e80*/  IADD3 R0, R38, 0x40, RZ ;  /* 0x0000004026007810 */ /* 0x000fc80007ffe0ff */
[----:B------:R-:W-:Y:S02]  /*3e90*/  ISETP.GE.OR P0, PT, R0, c[0x0][0x314], P6 ;  /* 0x0000c50000007a0c */ /* 0x000fe40003706670 */
[C---:B------:R-:W-:Y:S01]  /*3ea0*/  IADD3 R0, R38.reuse, 0x60, RZ ;  /* 0x0000006026007810 */ /* 0x040fe20007ffe0ff */
[----:B------:R-:W-:Y:S02]  /*3eb0*/  IMAD.SHL.U32 R38, R38, 0x4, RZ ;  /* 0x0000000426267824 */ /* 0x000fe400078e00ff */
[C---:B------:R-:W-:Y:S01]  /*3ec0*/  @!P2 FADD.FTZ R36, -R31.reuse, R36 ;  /* 0x000000241f24a221 */ /* 0x040fe20000010100 */
[----:B------:R-:W-:Y:S01]  /*3ed0*/  ISETP.GE.OR P6, PT, R0, c[0x0][0x314], P6 ;  /* 0x0000c50000007a0c */ /* 0x000fe200037c6670 */
[----:B------:R-:W-:Y:S01]  /*3ee0*/  @!P1 FADD.FTZ R33, -R31, R33 ;  /* 0x000000211f219221 */ /* 0x000fe20000010100 */
[----:B------:R-:W-:Y:S01]  /*3ef0*/  HFMA2.MMA R0, -RZ, RZ, 0, 0 ;  /* 0x00000000ff007435 */ /* 0x000fe200000001ff */
        /* <DEDUP_REMOVED lines=12> */
[----:B------:R-:W-:-:S03]  /*3fc0*/  ISETP.GE.AND P0, PT, R21, 0x1, PT ;  /* 0x000000011500780c */ /* 0x000fc60003f06270 */
[----:B--2---:R1:W-:Y:S04]  /*3fd0*/  @!P1 STS [R27.X4+0x280], R6 ;  /* 0x000280061b009388 */ /* 0x0043e80000004800 */
[----:B0-----:R0:W-:Y:S01]  /*3fe0*/  @!P6 STS [R27.X4+0x780], R8 ;  /* 0x000780081b00e388 */ /* 0x0011e20000004800 */
[----:B-1----:R-:W-:Y:S01]  /*3ff0*/  CS2R R6, SRZ ;  /* 0x0000000000067805 */ /* 0x002fe2000001ff00 */
[----:B0-----:R-:W-:Y:S02]  /*4000*/  MOV R8, RZ ;  /* 0x000000ff00087202 */ /* 0x001fe40000000f00 */
[----:B------:R-:W-:Y:S06]  /*4010*/  BAR.SYNC.DEFER_BLOCKING 0x0 ;  /* 0x0000000000007b1d */ /* 0x000fec0000010000 */
[----:B------:R-:W-:Y:S05]  /*4020*/  @!P0 BRA `(.L_x_373) ;  /* 0x0000088000008947 */ /* 0x000fea0003800000 */
[----:B------:R-:W-:Y:S01]  /*4030*/  ULDC UR5, c[0x0][0x22c] ;  /* 0x00008b0000057ab9 */ /* 0x000fe20000000800 */
[----:B------:R-:W-:Y:S01]  /*4040*/  IMAD R31, R11, 0x100, R38 ;  /* 0x000001000b1f7824 */ /* 0x000fe200078e0226 */
[----:B------:R-:W-:Y:S01]  /*4050*/  UIMAD UR5, UR7, UR5, URZ ;  /* 0x00000005070572a4 */ /* 0x000fe2000f8e023f */
[----:B------:R-:W-:Y:S01]  /*4060*/  ISETP.GT.AND P1, PT, R21, 0x3, PT ;  /* 0x000000031500780c */ /* 0x000fe20003f24270 */
[C---:B------:R-:W-:Y:S01]  /*4070*/  IMAD R26, R20.reuse, c[0x0][0x22c], RZ ;  /* 0x00008b00141a7a24 */ /* 0x040fe200078e02ff */
[----:B------:R-:W-:Y:S01]  /*4080*/  PLOP3.LUT P4, PT, PT, PT, PT, 0x80, 0x0 ;  /* 0x000000000000781c */ /* 0x000fe20003f8f070 */
[----:B------:R-:W-:Y:S01]  /*4090*/  USHF.R.S32.HI UR4, URZ, 0x1f, UR5 ;  /* 0x0000001f3f047899 */ /* 0x000fe20008011405 */
[----:B------:R-:W-:Y:S01]  /*40a0*/  IMAD.SHL.U32 R10, R11, 0x4, RZ ;  /* 0x000000040b0a7824 */ /* 0x000fe200078e00ff */
[C---:B------:R-:W-:Y:S01]  /*40b0*/  IADD3 R0, P0, R31.reuse, UR5, RZ ;  /* 0x000000051f007c10 */ /* 0x040fe2000ff1e0ff */
[----:B------:R-:W-:Y:S01]  /*40c0*/  IMAD.MOV.U32 R22, RZ, RZ, RZ ;  /* 0x000000ffff167224 */ /* 0x000fe200078e00ff */
[----:B------:R-:W-:Y:S01]  /*40d0*/  IADD3 R24, R20, -UR7, RZ ;  /* 0x8000000714187c10 */ /* 0x000fe2000fffe0ff */
[----:B------:R-:W-:Y:S01]  /*40e0*/  CS2R R12, SRZ ;  /* 0x00000000000c7805 */ /* 0x000fe2000001ff00 */
[----:B------:R-:W-:Y:S01]  /*40f0*/  LEA.HI.X.SX32 R31, R31, UR4, 0x1, P0 ;  /* 0x000000041f1f7c11 */ /* 0x000fe200080f0eff */
[----:B------:R-:W-:Y:S01]  /*4100*/  CS2R R14, SRZ ;  /* 0x00000000000e7805 */ /* 0x000fe2000001ff00 */
[----:B------:R-:W-:Y:S01]  /*4110*/  LEA R30, P0, R0, c[0x0][0x1d8], 0x2 ;  /* 0x00007600001e7a11 */ /* 0x000fe200078010ff */
[----:B------:R-:W-:Y:S01]  /*4120*/  CS2R R16, SRZ ;  /* 0x0000000000107805 */ /* 0x000fe2000001ff00 */
[----:B------:R-:W-:Y:S01]  /*4130*/  CS2R R18, SRZ ;  /* 0x0000000000127805 */ /* 0x000fe2000001ff00 */
[----:B------:R-:W-:Y:S01]  /*4140*/  IMAD.WIDE R26, R26, 0x4, RZ ;  /* 0x000000041a1a7825 */ /* 0x000fe200078e02ff */
[----:B------:R-:W-:-:S02]  /*4150*/  LEA.HI.X R31, R0, c[0x0][0x1dc], R31, 0x2, P0 ;  /* 0x00007700001f7a11 */ /* 0x000fc400000f141f */
[----:B------:R-:W-:Y:S01]  /*4160*/  IADD3 R30, P0, R30, 0x200, RZ ;  /* 0x000002001e1e7810 */ /* 0x000fe20007f1e0ff */
[----:B------:R-:W-:-:S04]  /*4170*/  IMAD.MOV.U32 R0, RZ, RZ, RZ ;  /* 0x000000ffff007224 */ /* 0x000fc800078e00ff */
[----:B------:R-:W-:Y:S01]  /*4180*/  IMAD.X R31, RZ, RZ, R31, P0 ;  /* 0x000000ffff1f7224 */ /* 0x000fe200000e061f */
[----:B------:R-:W-:Y:S05]  /*4190*/  @!P1 BRA `(.L_x_374) ;  /* 0x000003d000009947 */ /* 0x000fea0003800000 */
[----:B------:R-:W-:Y:S02]  /*41a0*/  PLOP3.LUT P4, PT, PT, PT, PT, 0x8, 0x0 ;  /* 0x000000000000781c */ /* 0x000fe40003f8e170 */
[CC--:B------:R-:W-:Y:S02]  /*41b0*/  ISETP.GE.AND P3, PT, R11.reuse, R24.reuse, PT ;  /* 0x000000180b00720c */ /* 0x0c0fe40003f66270 */
[----:B------:R-:W-:Y:S02]  /*41c0*/  ISETP.GE.AND P0, PT, R11, R24, PT ;  /* 0x000000180b00720c */ /* 0x000fe40003f06270 */
[----:B------:R-:W-:-:S09]  /*41d0*/  IADD3 R21, R21, -0x3, RZ ;  /* 0xfffffffd15157810 */ /* 0x000fd20007ffe0ff */
.L_x_375:
[----:B------:R0:W2:Y:S01]  /*41e0*/  @!P3 LDG.E.128 R12, [R30.64+-0x200] ;  /* 0xfffe00081e0cb981 */ /* 0x0000a2000c1e1d00 */
[----:B------:R-:W-:Y:S02]  /*41f0*/  IADD3 R28, P1, R26, R30, RZ ;  /* 0x0000001e1a1c7210 */ /* 0x000fe40007f3e0ff */
[----:B------:R-:W-:Y:S01]  /*4200*/  IADD3 R22, R22, 0x4, RZ ;  /* 0x0000000416167810 */ /* 0x000fe20007ffe0ff */
[----:B------:R0:W3:Y:S01]  /*4210*/  @!P3 LDG.E.128 R16, [R30.64] ;  /* 0x000000081e10b981 */ /* 0x0000e2000c1e1d00 */
[----:B------:R-:W-:Y:S02]  /*4220*/  PLOP3.LUT P3, PT, P0, PT, PT, 0x80, 0x0 ;  /* 0x000000000000781c */ /* 0x000fe4000076f070 */
[C---:B------:R-:W-:Y:S01]  /*4230*/  IADD3.X R29, R27.reuse, R31, RZ, P1, !PT ;  /* 0x0000001f1b1d7210 */ /* 0x040fe20000ffe4ff */
[----:B------:R-:W2:Y:S01]  /*4240*/  LDS R9, [R10] ;  /* 0x000000000a097984 */ /* 0x000ea20000000800 */
[----:B------:R-:W-:Y:S02]  /*4250*/  ISETP.GE.AND P2, PT, R22, R21, PT ;  /* 0x000000151600720c */ /* 0x000fe40003f46270 */
[C---:B0-----:R-:W-:Y:S04]  /*4260*/  IADD3 R30, P1, R26.reuse, R28, RZ ;  /* 0x0000001c1a1e7210 */ /* 0x041fe80007f3e0ff */
[----:B------:R-:W-:Y:S01]  /*4270*/  IADD3.X R31, R27, R29, RZ, P1, !PT ;  /* 0x0000001d1b1f7210 */ /* 0x000fe20000ffe4ff */
[C---:B--2---:R-:W-:Y:S02]  /*4280*/  FFMA.FTZ R8, R9.reuse, R12, R8 ;  /* 0x0000000c09087223 */ /* 0x044fe40000010008 */
[C---:B------:R-:W-:Y:S02]  /*4290*/  FFMA.FTZ R7, R9.reuse, R13, R7 ;  /* 0x0000000d09077223 */ /* 0x040fe40000010007 */
[C---:B------:R-:W-:Y:S02]  /*42a0*/  FFMA.FTZ R6, R9.reuse, R14, R6 ;  /* 0x0000000e09067223 */ /* 0x040fe40000010006 */
[C---:B------:R-:W-:Y:S02]  /*42b0*/  FFMA.FTZ R5, R9.reuse, R15, R5 ;  /* 0x0000000f09057223 */ /* 0x040fe40000010005 */
[C---:B---3--:R-:W-:Y:S01]  /*42c0*/  FFMA.FTZ R4, R9.reuse, R16, R4 ;  /* 0x0000001009047223 */ /* 0x048fe20000010004 */
[----:B------:R0:W2:Y:S01]  /*42d0*/  @!P3 LDG.E.128 R12, [R28.64+-0x200] ;  /* 0xfffe00081c0cb981 */ /* 0x0000a2000c1e1d00 */
[C---:B------:R-:W-:Y:S02]  /*42e0*/  FFMA.FTZ R3, R9.reuse, R17, R3 ;  /* 0x0000001109037223 */ /* 0x040fe40000010003 */
[C---:B------:R-:W-:Y:S02]  /*42f0*/  FFMA.FTZ R2, R9.reuse, R18, R2 ;  /* 0x0000001209027223 */ /* 0x040fe40000010002 */
[----:B------:R-:W-:Y:S02]  /*4300*/  FFMA.FTZ R0, R9, R19, R0 ;  /* 0x0000001309007223 */ /* 0x000fe40000010000 */
[----:B------:R0:W3:Y:S04]  /*4310*/  @!P3 LDG.E.128 R16, [R28.64] ;  /* 0x000000081c10b981 */ /* 0x0000e8000c1e1d00 */
[----:B------:R-:W2:Y:S01]  /*4320*/  LDS R9, [R10+0x14] ;  /* 0x000014000a097984 */ /* 0x000ea20000000800 */
        /* <DEDUP_REMOVED lines=13> */
[----:B0-----:R-:W-:Y:S04]  /*4400*/  IADD3 R30, P1, R26, R28, RZ ;  /* 0x0000001c1a1e7210 */ /* 0x001fe80007f3e0ff */
[----:B------:R-:W-:Y:S01]  /*4410*/  IADD3.X R31, R27, R29, RZ, P1, !PT ;  /* 0x0000001d1b1f7210 */ /* 0x000fe20000ffe4ff */
[C---:B--2---:R-:W-:Y:S02]  /*4420*/  FFMA.FTZ R8, R9.reuse, R12, R8 ;  /* 0x0000000c09087223 */ /* 0x044fe40000010008 */
[C---:B------:R-:W-:Y:S02]  /*4430*/  FFMA.FTZ R7, R9.reuse, R13, R7 ;  /* 0x0000000d09077223 */ /* 0x040fe40000010007 */
[C---:B------:R-:W-:Y:S02]  /*4440*/  FFMA.FTZ R6, R9.reuse, R14, R6 ;  /* 0x0000000e09067223 */ /* 0x040fe40000010006 */
[C---:B------:R-:W-:Y:S02]  /*4450*/  FFMA.FTZ R5, R9.reuse, R15, R5 ;  /* 0x0000000f09057223 */ /* 0x040fe40000010005 */
[C---:B---3--:R-:W-:Y:S01]  /*4460*/  FFMA.FTZ R4, R9.reuse, R16, R4 ;  /* 0x0000001009047223 */ /* 0x048fe20000010004 */
[----:B------:R-:W2:Y:S01]  /*4470*/  @!P3 LDG.E.128 R12, [R28.64+-0x200] ;  /* 0xfffe00081c0cb981 */ /* 0x000ea2000c1e1d00 */
[C---:B------:R-:W-:Y:S02]  /*4480*/  FFMA.FTZ R3, R9.reuse, R17, R3 ;  /* 0x0000001109037223 */ /* 0x040fe40000010003 */
[C---:B------:R-:W-:Y:S02]  /*4490*/  FFMA.FTZ R2, R9.reuse, R18, R2 ;  /* 0x0000001209027223 */ /* 0x040fe40000010002 */
[----:B------:R-:W-:Y:S02]  /*44a0*/  FFMA.FTZ R0, R9, R19, R0 ;  /* 0x0000001309007223 */ /* 0x000fe40000010000 */
[----:B------:R-:W3:Y:S04]  /*44b0*/  @!P3 LDG.E.128 R16, [R28.64] ;  /* 0x000000081c10b981 */ /* 0x000ee8000c1e1d00 */
[----:B------:R0:W2:Y:S02]  /*44c0*/  LDS R9, [R10+0x3c] ;  /* 0x00003c000a097984 */ /* 0x0000a40000000800 */
[----:B0-----:R-:W-:Y:S01]  /*44d0*/  IADD3 R10, R10, 0x50, RZ ;  /* 0x000000500a0a7810 */ /* 0x001fe20007ffe0ff */
[C---:B--2---:R-:W-:Y:S02]  /*44e0*/  FFMA.FTZ R8, R9.reuse, R12, R8 ;  /* 0x0000000c09087223 */ /* 0x044fe40000010008 */
[C---:B------:R-:W-:Y:S02]  /*44f0*/  FFMA.FTZ R7, R9.reuse, R13, R7 ;  /* 0x0000000d09077223 */ /* 0x040fe40000010007 */
[C---:B------:R-:W-:Y:S02]  /*4500*/  FFMA.FTZ R6, R9.reuse, R14, R6 ;  /* 0x0000000e09067223 */ /* 0x040fe40000010006 */
[C---:B------:R-:W-:Y:S02]  /*4510*/  FFMA.FTZ R5, R9.reuse, R15, R5 ;  /* 0x0000000f09057223 */ /* 0x040fe40000010005 */
[C---:B---3--:R-:W-:Y:S02]  /*4520*/  FFMA.FTZ R4, R9.reuse, R16, R4 ;  /* 0x0000001009047223 */ /* 0x048fe40000010004 */
[C---:B------:R-:W-:Y:S02]  /*4530*/  FFMA.FTZ R3, R9.reuse, R17, R3 ;  /* 0x0000001109037223 */ /* 0x040fe40000010003 */
[C---:B------:R-:W-:Y:S02]  /*4540*/  FFMA.FTZ R2, R9.reuse, R18, R2 ;  /* 0x0000001209027223 */ /* 0x040fe40000010002 */
[----:B------:R-:W-:Y:S01]  /*4550*/  FFMA.FTZ R0, R9, R19, R0 ;  /* 0x0000001309007223 */ /* 0x000fe20000010000 */
[----:B------:R-:W-:-:S05]  /*4560*/  @!P2 BRA `(.L_x_375) ;  /* 0xfffffc700000a947 */ /* 0x000fca000383ffff */
.L_x_374:
[----:B------:R-:W-:-:S04]  /*4570*/  IADD3 R9, -R22, c[0x0][0x314], RZ ;  /* 0x0000c50016097a10 */ /* 0x000fc80007ffe1ff */
[----:B------:R-:W-:-:S13]  /*4580*/  ISETP.GT.AND P0, PT, R9, 0x1, PT ;  /* 0x000000010900780c */ /* 0x000fda0003f04270 */
[----:B------:R-:W-:Y:S05]  /*4590*/  @!P0 BRA `(.L_x_376) ;  /* 0x0000020000008947 */ /* 0x000fea0003800000 */
[----:B------:R-:W-:Y:S01]  /*45a0*/  ISETP.GE.AND P0, PT, R11, R24, PT ;  /* 0x000000180b00720c */ /* 0x000fe20003f06270 */
[----:B------:R-:W0:-:S12]  /*45b0*/  LDS R29, [R10] ;  /* 0x000000000a1d7984 */ /* 0x000e180000000800 */
[----:B------:R-:W0:Y:S04]  /*45c0*/  @!P0 LDG.E.128 R12, [R30.64+-0x200] ;  /* 0xfffe00081e0c8981 */ /* 0x000e28000c1e1d00 */
[----:B------:R-:W2:Y:S01]  /*45d0*/  @!P0 LDG.E.128 R16, [R30.64] ;  /* 0x000000081e108981 */ /* 0x000ea2000c1e1d00 */
[----:B------:R-:W-:-:S04]  /*45e0*/  IADD3 R36, P1, R26, R30, RZ ;  /* 0x0000001e1a247210 */ /* 0x000fc80007f3e0ff */
[----:B------:R-:W-:Y:S01]  /*45f0*/  IADD3.X R37, R27, R31, RZ, P1, !PT ;  /* 0x0000001f1b257210 */ /* 0x000fe20000ffe4ff */
[-C--:B0-----:R-:W-:Y:S02]  /*4600*/  FFMA.FTZ R25, R12, R29.reuse, R8 ;  /* 0x0000001d0c197223 */ /* 0x081fe40000010008 */
[-C--:B------:R-:W-:Y:S02]  /*4610*/  FFMA.FTZ R34, R13, R29.reuse, R7 ;  /* 0x0000001d0d227223 */ /* 0x080fe40000010007 */
[-C--:B------:R-:W-:Y:S02]  /*4620*/  FFMA.FTZ R23, R14, R29.reuse, R6 ;  /* 0x0000001d0e177223 */ /* 0x080fe40000010006 */
[-C--:B------:R-:W-:Y:S02]  /*4630*/  FFMA.FTZ R32, R15, R29.reuse, R5 ;  /* 0x0000001d0f207223 */ /* 0x080fe40000010005 */
[-C--:B--2---:R-:W-:Y:S01]  /*4640*/  FFMA.FTZ R21, R16, R29.reuse, R4 ;  /* 0x0000001d10157223 */ /* 0x084fe20000010004 */
[----:B------:R-:W2:Y:S01]  /*4650*/  @!P0 LDG.E.128 R12, [R36.64+-0x200] ;  /* 0xfffe0008240c8981 */ /* 0x000ea2000c1e1d00 */
[----:B------:R-:W-:-:S02]  /*4660*/  FFMA.FTZ R28, R17, R29, R3 ;  /* 0x0000001d111c7223 */ /* 0x000fc40000010003 */
[-C--:B------:R-:W-:Y:S02]  /*4670*/  FFMA.FTZ R9, R18, R29.reuse, R2 ;  /* 0x0000001d12097223 */ /* 0x080fe40000010002 */
[----:B------:R-:W-:Y:S02]  /*4680*/  FFMA.FTZ R0, R19, R29, R0 ;  /* 0x0000001d13007223 */ /* 0x000fe40000010000 */
[----:B------:R-:W3:Y:S01]  /*4690*/  @!P0 LDG.E.128 R16, [R36.64] ;  /* 0x0000000824108981 */ /* 0x000ee2000c1e1d00 */
[----:B------:R-:W-:Y:S02]  /*46a0*/  IADD3 R30, P0, R26, R36, RZ ;  /* 0x000000241a1e7210 */ /* 0x000fe40007f1e0ff */
[----:B------:R-:W-:Y:S01]  /*46b0*/  IADD3 R22, R22, 0x1, RZ ;  /* 0x0000000116167810 */ /* 0x000fe20007ffe0ff */
[----:B------:R0:W2:Y:S01]  /*46c0*/  LDS R29, [R10+0x14] ;  /* 0x000014000a1d7984 */ /* 0x0000a20000000800 */
[----:B------:R-:W-:Y:S02]  /*46d0*/  IADD3 R26, R10, 0x14, RZ ;  /* 0x000000140a1a7810 */ /* 0x000fe40007ffe0ff */
[----:B------:R-:W-:-:S02]  /*46e0*/  IADD3.X R31, R27, R37, RZ, P0, !PT ;  /* 0x000000251b1f7210 */ /* 0x000fc400007fe4ff */
[----:B------:R-:W-:Y:S02]  /*46f0*/  PLOP3.LUT P4, PT, PT, PT, PT, 0x8, 0x0 ;  /* 0x000000000000781c */ /* 0x000fe40003f8e170 */
[----:B------:R-:W-:Y:S02]  /*4700*/  IADD3 R22, R22, 0x1, RZ ;  /* 0x0000000116167810 */ /* 0x000fe40007ffe0ff */
[----:B0-----:R-:W-:Y:S01]  /*4710*/  IADD3 R10, R26, 0x14, RZ ;  /* 0x000000141a0a7810 */ /* 0x001fe20007ffe0ff */
[-C--:B--2---:R-:W-:Y:S02]  /*4720*/  FFMA.FTZ R8, R12, R29.reuse, R25 ;  /* 0x0000001d0c087223 */ /* 0x084fe40000010019 */
[-C--:B------:R-:W-:Y:S02]  /*4730*/  FFMA.FTZ R7, R13, R29.reuse, R34 ;  /* 0x0000001d0d077223 */ /* 0x080fe40000010022 */
[-C--:B------:R-:W-:Y:S02]  /*4740*/  FFMA.FTZ R6, R14, R29.reuse, R23 ;  /* 0x0000001d0e067223 */ /* 0x080fe40000010017 */
[----:B------:R-:W-:-:S02]  /*4750*/  FFMA.FTZ R5, R15, R29, R32 ;  /* 0x0000001d0f057223 */ /* 0x000fc40000010020 */
[-C--:B---3--:R-:W-:Y:S02]  /*4760*/  FFMA.FTZ R4, R16, R29.reuse, R21 ;  /* 0x0000001d10047223 */ /* 0x088fe40000010015 */
[-C--:B------:R-:W-:Y:S02]  /*4770*/  FFMA.FTZ R3, R17, R29.reuse, R28 ;  /* 0x0000001d11037223 */ /* 0x080fe4000001001c */
[-C--:B------:R-:W-:Y:S02]  /*4780*/  FFMA.FTZ R2, R18, R29.reuse, R9 ;  /* 0x0000001d12027223 */ /* 0x080fe40000010009 */
[----:B------:R-:W-:Y:S02]  /*4790*/  FFMA.FTZ R0, R19, R29, R0 ;  /* 0x0000001d13007223 */ /* 0x000fe40000010000 */
.L_x_376:
[----:B------:R-:W-:-:S13]  /*47a0*/  ISETP.LT.OR P4, PT, R22, c[0x0][0x314], P4 ;  /* 0x0000c50016007a0c */ /* 0x000fda0002781670 */
[----:B------:R-:W-:Y:S05]  /*47b0*/  @!P4 BRA `(.L_x_373) ;  /* 0x000000f00000c947 */ /* 0x000fea0003800000 */
[----:B------:R-:W-:Y:S01]  /*47c0*/  ISETP.GE.AND P0, PT, R11, R24, PT ;  /* 0x000000180b00720c */ /* 0x000fe20003f06270 */
[----:B------:R-:W-:-:S12]  /*47d0*/  BSSY B0, `(.L_x_377) ;  /* 0x0000004000007945 */ /* 0x000fd80003800000 */
[----:B------:R-:W-:Y:S05]  /*47e0*/  @P0 BRA `(.L_x_378) ;  /* 0x0000002000000947 */ /* 0x000fea0003800000 */
[----:B------:R0:W5:Y:S04]  /*47f0*/  LDG.E.128 R12, [R30.64+-0x200] ;  /* 0xfffe00081e0c7981 */ /* 0x000168000c1e1d00 */
[----:B------:R0:W5:Y:S02]  /*4800*/  LDG.E.128 R16, [R30.64] ;  /* 0x000000081e107981 */ /* 0x000164000c1e1d00 */
.L_x_378:
[----:B------:R-:W-:Y:S05]  /*4810*/  BSYNC B0 ;  /* 0x0000000000007941 */ /* 0x000fea0003800000 */
.L_x_377:
[----:B------:R-:W1:Y:S02]  /*4820*/  LDS R9, [R10] ;  /* 0x000000000a097984 */ /* 0x000e640000000800 */
[C---:B-1---5:R-:W-:Y:S02]  /*4830*/  FFMA.FTZ R8, R9.reuse, R12, R8 ;  /* 0x0000000c09087223 */ /* 0x062fe40000010008 */
[C---:B------:R-:W-:Y:S02]  /*4840*/  FFMA.FTZ R7, R9.reuse, R13, R7 ;  /* 0x0000000d09077223 */ /* 0x040fe40000010007 */
[----:B------:R-:W-:-:S02]  /*4850*/  FFMA.FTZ R6, R9, R14, R6 ;  /* 0x0000000e09067223 */ /* 0x000fc40000010006 */
[C---:B------:R-:W-:Y:S02]  /*4860*/  FFMA.FTZ R5, R9.reuse, R15, R5 ;  /* 0x0000000f09057223 */ /* 0x040fe40000010005 */
[C---:B------:R-:W-:Y:S02]  /*4870*/  FFMA.FTZ R4, R9.reuse, R16, R4 ;  /* 0x0000001009047223 */ /* 0x040fe40000010004 */
[C---:B------:R-:W-:Y:S02]  /*4880*/  FFMA.FTZ R3, R9.reuse, R17, R3 ;  /* 0x0000001109037223 */ /* 0x040fe40000010003 */
[C---:B------:R-:W-:Y:S02]  /*4890*/  FFMA.FTZ R2, R9.reuse, R18, R2 ;  /* 0x0000001209027223 */ /* 0x040fe40000010002 */
[----:B------:R-:W-:Y:S02]  /*48a0*/  FFMA.FTZ R0, R9, R19, R0 ;  /* 0x0000001309007223 */ /* 0x000fe40000010000 */
.L_x_373:
        /* <DEDUP_REMOVED lines=13> */
[----:B------:R-:W1:Y:S03]  /*4980*/  I2F.RP R13, R10 ;  /* 0x0000000a000d7306 */ /* 0x000e660000209400 */
[----:B------:R-:W-:-:S05]  /*4990*/  IMAD.MOV R2, RZ, RZ, -R2 ;  /* 0x000000ffff027224 */ /* 0x000fca00078e0a02 */
[----:B-1----:R-:W1:Y:S02]  /*49a0*/  MUFU.RCP R14, R13 ;  /* 0x0000000d000e7308 */ /* 0x002e640000001000 */
[----:B-1----:R-:W-:-:S06]  /*49b0*/  IADD3 R14, R14, 0xffffffe, RZ ;  /* 0x0ffffffe0e0e7810 */ /* 0x002fcc0007ffe0ff */
[----:B------:R-:W1:Y:S02]  /*49c0*/  F2I.FTZ.U32.TRUNC.NTZ R15, R14 ;  /* 0x0000000e000f7305 */ /* 0x000e64000021f000 */
[--C-:B-1----:R-:W-:Y:S02]  /*49d0*/  IMAD.MOV R0, RZ, RZ, -R15.reuse ;  /* 0x000000ffff007224 */ /* 0x102fe400078e0a0f */
[----:B------:R-:W-:Y:S02]  /*49e0*/  IMAD.MOV.U32 R14, RZ, RZ, RZ ;  /* 0x000000ffff0e7224 */ /* 0x000fe400078e00ff */
[----:B------:R-:W-:Y:S02]  /*49f0*/  IMAD R7, R0, R10, RZ ;  /* 0x0000000a00077224 */ /* 0x000fe400078e02ff */
[----:B------:R-:W1:Y:S02]  /*4a00*/  I2F.RP R0, R3 ;  /* 0x0000000300007306 */ /* 0x000e640000209400 */
[----:B------:R-:W-:-:S06]  /*4a10*/  IMAD.HI.U32 R7, R15, R7, R14 ;  /* 0x000000070f077227 */ /* 0x000fcc00078e000e */
[----:B------:R-:W-:-:S04]  /*4a20*/  IMAD.HI.U32 R7, R7, R12, RZ ;  /* 0x0000000c07077227 */ /* 0x000fc800078e00ff */
[----:B------:R-:W-:Y:S01]  /*4a30*/  IMAD R13, R7, R2, R12 ;  /* 0x00000002070d7224 */ /* 0x000fe200078e020c */
[----:B------:R-:W-:Y:S01]  /*4a40*/  LOP3.LUT R2, R11, R6, RZ, 0x3c, !PT ;  /* 0x000000060b027212 */ /* 0x000fe200078e3cff */
[----:B-1----:R-:W1:Y:S03]  /*4a50*/  MUFU.RCP R0, R0 ;  /* 0x0000000000007308 */ /* 0x002e660000001000 */
[----:B------:R-:W-:Y:S02]  /*4a60*/  ISETP.GT.U32.AND P1, PT, R10, R13, PT ;  /* 0x0000000d0a00720c */ /* 0x000fe40003f24070 */
[----:B------:R-:W-:-:S11]  /*4a70*/  ISETP.GE.AND P0, PT, R2, RZ, PT ;  /* 0x000000ff0200720c */ /* 0x000fd60003f06270 */
[----:B------:R-:W-:Y:S01]  /*4a80*/  @!P1 IMAD.IADD R13, R13, 0x1, -R10 ;  /* 0x000000010d0d9824 */ /* 0x000fe200078e0a0a */
[----:B------:R-:W-:Y:S02]  /*4a90*/  @!P1 IADD3 R7, R7, 0x1, RZ ;  /* 0x0000000107079810 */ /* 0x000fe40007ffe0ff */
[----:B-1----:R-:W-:Y:S02]  /*4aa0*/  IADD3 R12, R0, 0xffffffe, RZ ;  /* 0x0ffffffe000c7810 */ /* 0x002fe40007ffe0ff */
[----:B------:R-:W-:Y:S02]  /*4ab0*/  ISETP.GE.U32.AND P2, PT, R13, R10, PT ;  /* 0x0000000a0d00720c */ /* 0x000fe40003f46070 */
[----:B------:R-:W-:Y:S01]  /*4ac0*/  ISETP.NE.AND P1, PT, R6, RZ, PT ;  /* 0x000000ff0600720c */ /* 0x000fe20003f25270 */
[----:B------:R1:W2:Y:S10]  /*4ad0*/  F2I.FTZ.U32.TRUNC.NTZ R13, R12 ;  /* 0x0000000c000d7305 */ /* 0x0002b4000021f000 */
[----:B------:R-:W-:-:S05]  /*4ae0*/  @P2 IADD3 R7, R7, 0x1, RZ ;  /* 0x0000000107072810 */ /* 0x000fca0007ffe0ff */
[----:B------:R-:W-:Y:S01]  /*4af0*/  @!P0 IMAD.MOV R7, RZ, RZ, -R7 ;  /* 0x000000ffff078224 */ /* 0x000fe200078e0a07 */
[----:B------:R-:W-:Y:S01]  /*4b00*/  @!P1 LOP3.LUT R7, RZ, R6, RZ, 0x33, !PT ;  /* 0x00000006ff079212 */ /* 0x000fe200078e33ff */
[----:B-1----:R-:W-:Y:S01]  /*4b10*/  HFMA2.MMA R12, -RZ, RZ, 0, 0 ;  /* 0x00000000ff0c7435 */ /* 0x002fe200000001ff */
[----:B--2---:R-:W-:-:S03]  /*4b20*/  IMAD.MOV R2, RZ, RZ, -R13 ;  /* 0x000000ffff027224 */ /* 0x004fc600078e0a0d */
[----:B------:R-:W-:Y:S02]  /*4b30*/  IMAD R6, R7, R6, RZ ;  /* 0x0000000607067224 */ /* 0x000fe400078e02ff */
[----:B------:R-:W-:Y:S02]  /*4b40*/  IMAD R2, R2, R3, RZ ;  /* 0x0000000302027224 */ /* 0x000fe400078e02ff */
[----:B------:R-:W-:Y:S02]  /*4b50*/  IMAD.IADD R10, R11, 0x1, -R6 ;  /* 0x000000010b0a7824 */ /* 0x000fe400078e0a06 */
[----:B------:R-:W-:-:S03]  /*4b60*/  IMAD.HI.U32 R2, R13, R2, R12 ;  /* 0x000000020d027227 */ /* 0x000fc600078e000c */
[----:B------:R-:W-:Y:S01]  /*4b70*/  IABS R0, R10 ;  /* 0x0000000a00007213 */ /* 0x000fe20000000000 */
[----:B------:R-:W-:Y:S01]  /*4b80*/  IMAD.WIDE.U32 R14, R7, c[0x0][0x1e0], RZ ;  /* 0x00007800070e7a25 */ /* 0x000fe200078e00ff */
[----:B------:R-:W-:-:S03]  /*4b90*/  LOP3.LUT R10, R10, c[0x0][0x214], RZ, 0x3c, !PT ;  /* 0x000085000a0a7a12 */ /* 0x000fc600078e3cff */
[----:B------:R-:W-:Y:S01]  /*4ba0*/  IMAD.HI.U32 R12, R2, R0, RZ ;  /* 0x00000000020c7227 */ /* 0x000fe200078e00ff */
[----:B------:R-:W-:-:S03]  /*4bb0*/  ISETP.GE.AND P1, PT, R10, RZ, PT ;  /* 0x000000ff0a00720c */ /* 0x000fc60003f26270 */
[----:B------:R-:W-:-:S04]  /*4bc0*/  IMAD.MOV R2, RZ, RZ, -R12 ;  /* 0x000000ffff027224 */ /* 0x000fc800078e0a0c */
        /* <DEDUP_REMOVED lines=12> */
[----:B------:R-:W-:-:S04]  /*4c90*/  @!P0 LOP3.LUT R12, RZ, c[0x0][0x214], RZ, 0x33, !PT ;  /* 0x00008500ff0c8a12 */ /* 0x000fc800078e33ff */
[----:B------:R-:W-:Y:S01]  /*4ca0*/  SHF.R.S32.HI R2, RZ, 0x1f, R12 ;  /* 0x0000001fff027819 */ /* 0x000fe2000001140c */
[C---:B------:R-:W-:Y:S02]  /*4cb0*/  IMAD R6, R12.reuse, c[0x0][0x214], R6 ;  /* 0x000085000c067a24 */ /* 0x040fe400078e0206 */
[----:B------:R-:W-:-:S03]  /*4cc0*/  IMAD.WIDE.U32 R14, R12, c[0x0][0x1f0], R14 ;  /* 0x00007c000c0e7a25 */ /* 0x000fc600078e000e */
[----:B------:R-:W-:Y:S01]  /*4cd0*/  IADD3 R6, R11, -R6, RZ ;  /* 0x800000060b067210 */ /* 0x000fe20007ffe0ff */
[----:B------:R-:W-:-:S04]  /*4ce0*/  IMAD R3, R2, c[0x0][0x1f0], RZ ;  /* 0x00007c0002037a24 */ /* 0x000fc800078e02ff */
[----:B------:R-:W-:Y:S01]  /*4cf0*/  IMAD R7, R12, c[0x0][0x1f4], R3 ;  /* 0x00007d000c077a24 */ /* 0x000fe200078e0203 */
[----:B------:R-:W-:-:S03]  /*4d00*/  SHF.R.S32.HI R3, RZ, 0x1f, R6 ;  /* 0x0000001fff037819 */ /* 0x000fc60000011406 */
[----:B------:R-:W-:Y:S01]  /*4d10*/  IMAD.IADD R15, R15, 0x1, R7 ;  /* 0x000000010f0f7824 */ /* 0x000fe200078e0207 */
[----:B------:R-:W-:Y:S01]  /*4d20*/  IADD3 R7, R38, 0x80, RZ ;  /* 0x0000008026077810 */ /* 0x000fe20007ffe0ff */
[----:B------:R-:W-:Y:S02]  /*4d30*/  IMAD R3, R3, c[0x0][0x1e8], RZ ;  /* 0x00007a0003037a24 */ /* 0x000fe400078e02ff */
[----:B------:R-:W-:-:S04]  /*4d40*/  IMAD.WIDE.U32 R14, R6, c[0x0][0x1e8], R14 ;  /* 0x00007a00060e7a25 */ /* 0x000fc800078e000e */
[----:B------:R-:W-:Y:S01]  /*4d50*/  IMAD R3, R6, c[0x0][0x1ec], R3 ;  /* 0x00007b0006037a24 */ /* 0x000fe200078e0203 */
[-C--:B------:R-:W-:Y:S02]  /*4d60*/  IADD3 R0, P1, R38, R14.reuse, RZ ;  /* 0x0000000e26007210 */ /* 0x080fe40007f3e0ff */
[----:B------:R-:W-:Y:S01]  /*4d70*/  IADD3 R2, P0, R7, R14, RZ ;  /* 0x0000000e07027210 */ /* 0x000fe20007f1e0ff */
[----:B------:R-:W-:-:S05]  /*4d80*/  IMAD.IADD R6, R15, 0x1, R3 ;  /* 0x000000010f067824 */ /* 0x000fca00078e0203 */
[-C--:B------:R-:W-:Y:S02]  /*4d90*/  LEA.HI.X.SX32 R3, R38, R6.reuse, 0x1, P1 ;  /* 0x0000000626037211 */ /* 0x080fe400008f0eff */
[----:B------:R-:W-:Y:S02]  /*4da0*/  LEA.HI.X.SX32 R7, R7, R6, 0x1, P0 ;  /* 0x0000000607077211 */ /* 0x000fe400000f0eff */
[----:B------:R-:W-:Y:S02]  /*4db0*/  LEA R10, P1, R0, c[0x0][0x1d0], 0x1 ;  /* 0x00007400000a7a11 */ /* 0x000fe400078208ff */
[----:B------:R-:W-:Y:S02]  /*4dc0*/  LEA R6, P0, R2, c[0x0][0x1d0], 0x1 ;  /* 0x0000740002067a11 */ /* 0x000fe400078008ff */
[----:B------:R-:W-:Y:S02]  /*4dd0*/  LEA.HI.X R11, R0, c[0x0][0x1d4], R3, 0x1, P1 ;  /* 0x00007500000b7a11 */ /* 0x000fe400008f0c03 */
[----:B------:R-:W-:-:S03]  /*4de0*/  LEA.HI.X R7, R2, c[0x0][0x1d4], R7, 0x1, P0 ;  /* 0x0000750002077a11 */ /* 0x000fc600000f0c07 */
[----:B------:R-:W-:Y:S04]  /*4df0*/  STG.E.64 [R10.64], R8 ;  /* 0x000000080a007986 */ /* 0x000fe8000c101b08 */
[----:B------:R-:W-:Y:S01]  /*4e00*/  STG.E.64 [R6.64], R4 ;  /* 0x0000000406007986 */ /* 0x000fe2000c101b08 */
[----:B------:R-:W-:Y:S05]  /*4e10*/  EXIT ;  /* 0x000000000000794d */ /* 0x000fea0003800000 */
        .weak           $__internal_7_$__cuda_sm20_div_s64
        .type           $__internal_7_$__cuda_sm20_div_s64,@function
        .size           $__internal_7_$__cuda_sm20_div_s64,(.L_x_4867 - $__internal_7_$__cuda_sm20_div_s64)
$__internal_7_$__cuda_sm20_div_s64:
        /* <DEDUP_REMOVED lines=83> */
[----:B------:R-:W-:Y:S06]  /*5350*/  RET.REL.NODEC R46 `(_ZN5flash32flash_fwd_splitkv_combine_kernelI23Flash_fwd_kernel_traitsILi256ELi64ELi64ELi4ELb0ELb0EN7cutlass10bfloat16_tE19Flash_kernel_traitsILi256ELi64ELi64ELi4ES3_EELi4ELi7ELb1EEEvNS_16Flash_fwd_paramsE) ;  /* 0xffffaca02e007950 */ /* 0x000fec0003c3ffff */
.L_x_379:
        /* <DEDUP_REMOVED lines=10> */
.L_x_4867:


//--------------------- .text._ZN5flash32flash_fwd_splitkv_combine_kernelI23Flash_fwd_kernel_traitsILi256ELi64ELi64ELi4ELb0ELb0EN7cutlass10bfloat16_tE19Flash_kernel_traitsILi256ELi64ELi64ELi4ES3_EELi4ELi6ELb1EEEvNS_16Flash_fwd_paramsE --------------------------
	.section	.text._ZN5flash32flash_fwd_splitkv_combine_kernelI23Flash_fwd_kernel_traitsILi256ELi64ELi64ELi4ELb0ELb0EN7cutlass10bfloat16_tE19Flash_kernel_traitsILi256ELi64ELi64ELi4ES3_EELi4ELi6ELb1EEEvNS_16Flash_fwd_paramsE,"ax",@progbits
	.sectioninfo	@"SHI_REGISTERS=60"
	.align	128
        .global         _ZN5flash32flash_fwd_splitkv_combine_kernelI23Flash_fwd_kernel_traitsILi256ELi64ELi64ELi4ELb0ELb0EN7cutlass10bfloat16_tE19Flash_kernel_traitsILi256ELi64ELi64ELi4ES3_EELi4ELi6ELb1EEEvNS_16Flash_fwd_paramsE
        .type           _ZN5flash32flash_fwd_splitkv_combine_kernelI23Flash_fwd_kernel_traitsILi256ELi64ELi64ELi4ELb0ELb0EN7cutlass10bfloat16_tE19Flash_kernel_traitsILi256ELi64ELi64ELi4ES3_EELi4ELi6ELb1EEEvNS_16Flash_fwd_paramsE,@function
        .size           _ZN5flash32flash_fwd_splitkv_combine_kernelI23Flash_fwd_kernel_traitsILi256ELi64ELi64ELi4ELb0ELb0EN7cutlass10bfloat16_tE19Flash_kernel_traitsILi256ELi64ELi64ELi4ES3_EELi4ELi6ELb1EEEvNS_16Flash_fwd_paramsE,(.L_x_4868 - _ZN5flash32flash_fwd_splitkv_combine_kernelI23Flash_fwd_kernel_traitsILi256ELi64ELi64ELi4ELb0ELb0EN7cutlass10bfloat16_tE19Flash_kernel_traitsILi256ELi64ELi64ELi4ES3_EELi4ELi6ELb1EEEvNS_16Flash_fwd_paramsE)
        .other          _ZN5flash32flash_fwd_splitkv_combine_kernelI23Flash_fwd_kernel_traitsILi256ELi64ELi64ELi4ELb0ELb0EN7cutlass10bfloat16_tE19Flash_kernel_traitsILi256ELi64ELi64ELi4ES3_EELi4ELi6ELb1EEEvNS_16Flash_fwd_paramsE,@"STO_CUDA_ENTRY STV_DEFAULT"
_ZN5flash32flash_fwd_splitkv_combine_kernelI23Flash_fwd_kernel_traitsILi256ELi64ELi64ELi4ELb0ELb0EN7cutlass10bfloat16_tE19Flash_kernel_traitsILi256ELi64ELi64ELi4ES3_EELi4ELi6ELb1EEEvNS_16Flash_fwd_paramsE:
.text._ZN5flash32flash_fwd_splitkv_combine_kernelI23Flash_fwd_kernel_traitsILi256ELi64ELi64ELi4ELb0ELb0EN7cutlass10bfloat16_tE19Flash_kernel_traitsILi256ELi64ELi64ELi4ES3_EELi4ELi6ELb1EEEvNS_16Flash_fwd_paramsE:
        /* <DEDUP_REMOVED lines=23> */
[----:B------:R-:W-:Y:S05]  /*0170*/  CALL.REL.NOINC `($__internal_8_$__cuda_sm20_div_s64) ;  /* 0x0000493000007944 */ /* 0x000fea0003c00000 */
[----:B------:R-:W-:Y:S05]  /*0180*/  BRA `(.L_x_381) ;  /* 0x0000013000007947 */ /* 0x000fea0003800000 */
.L_x_380:
        /* <DEDUP_REMOVED lines=19> */
.L_x_381:
        /* <DEDUP_REMOVED lines=11> */
[----:B------:R-:W-:Y:S05]  /*0370*/  CALL.REL.NOINC `($__internal_8_$__cuda_sm20_div_s64) ;  /* 0x0000473000007944 */ /* 0x000fea0003c00000 */
[----:B------:R-:W-:Y:S02]  /*0380*/  MOV R8, R22 ;  /* 0x0000001600087202 */ /* 0x000fe40000000f00 */
[----:B------:R-:W-:Y:S01]  /*0390*/  MOV R9, R23 ;  /* 0x0000001700097202 */ /* 0x000fe20000000f00 */
[----:B------:R-:W-:Y:S05]  /*03a0*/  BRA `(.L_x_384) ;  /* 0x0000013000007947 */ /* 0x000fea0003800000 */
.L_x_383:
        /* <DEDUP_REMOVED lines=19> */
.L_x_384:
[----:B------:R-:W-:Y:S05]  /*04e0*/  BSYNC B0 ;  /* 0x0000000000007941 */ /* 0x000fea0003800000 */
.L_x_382:
        /* <DEDUP_REMOVED lines=42> */
.L_x_386:
        /* <DEDUP_REMOVED lines=19> */
.L_x_387:
[----:B------:R-:W-:Y:S05]  /*08c0*/  BSYNC B0 ;  /* 0x0000000000007941 */ /* 0x000fea0003800000 */
.L_x_385:
        /* <DEDUP_REMOVED lines=74> */
[----:B------:R-:W-:Y:S02]  /*0d70*/  MOV R40, R22 ;  /* 0x0000001600287202 */ /* 0x000fe40000000f00 */
[----:B------:R-:W-:Y:S01]  /*0d80*/  MOV R41, R23 ;  /* 0x0000001700297202 */ /* 0x000fe20000000f00 */
[----:B------:R-:W-:Y:S05]  /*0d90*/  BRA `(.L_x_390) ;  /* 0x0000013000007947 */ /* 0x000fea0003800000 */
.L_x_389:
        /* <DEDUP_REMOVED lines=19> */
.L_x_390:
[----:B------:R-:W-:Y:S05]  /*0ed0*/  BSYNC B0 ;  /* 0x0000000000007941 */ /* 0x000fea0003800000 */
.L_x_388:
        /* <DEDUP_REMOVED lines=41> */
.L_x_392:
        /* <DEDUP_REMOVED lines=19> */
.L_x_393:
[----:B------:R-:W-:Y:S05]  /*12a0*/  BSYNC B0 ;  /* 0x0000000000007941 */ /* 0x000fea0003800000 */
.L_x_391:
        /* <DEDUP_REMOVED lines=236> */
[----:B------:R-:W-:Y:S05]  /*2170*/  CALL.REL.NOINC `($__internal_8_$__cuda_sm20_div_s64) ;  /* 0x0000293000007944 */ /* 0x000fea0003c00000 */
        /* <DEDUP_REMOVED lines=10> */
.L_x_398:
        /* <DEDUP_REMOVED lines=22> */
.L_x_399:
[----:B------:R-:W-:Y:S05]  /*2380*/  BSYNC B0 ;  /* 0x0000000000007941 */ /* 0x000fea0003800000 */
.L_x_397:
[----:B------:R-:W-:Y:S01]  /*2390*/  LOP3.LUT R19, R17, R0, RZ, 0xfc, !PT ;  /* 0x0000000011137212 */ /* 0x000fe200078efcff */
[----:B------:R-:W-:Y:S03]  /*23a0*/  BSSY B0, `(.L_x_400) ;  /* 0x0000028000007945 */ /* 0x000fe60003800000 */
[----:B------:R-:W-:-:S13]  /*23b0*/  ISETP.NE.U32.AND P0, PT, R19, RZ, PT ;  /* 0x000000ff1300720c */ /* 0x000fda0003f05070 */
[----:B------:R-:W-:Y:S05]  /*23c0*/  @!P0 BRA `(.L_x_401) ;  /* 0x000000f000008947 */ /* 0x000fea0003800000 */
[----:B------:R-:W-:Y:S01]  /*23d0*/  IMAD.MOV.U32 R28, RZ, RZ, R29 ;  /* 0x000000ffff1c7224 */ /* 0x000fe200078e001d */
[----:B------:R-:W-:Y:S02]  /*23e0*/  MOV R25, R0 ;  /* 0x0000000000197202 */ /* 0x000fe40000000f00 */
[----:B------:R-:W-:Y:S02]  /*23f0*/  MOV R26, 0x2410 ;  /* 0x00002410001a7802 */ /* 0x000fe40000000f00 */
[----:B------:R-:W-:Y:S05]  /*2400*/  CALL.REL.NOINC `($__internal_8_$__cuda_sm20_div_s64) ;  /* 0x000026a000007944 */ /* 0x000fea0003c00000 */
        /* <DEDUP_REMOVED lines=11> */
.L_x_401:
        /* <DEDUP_REMOVED lines=22> */
.L_x_402:
[----:B------:R-:W-:Y:S05]  /*2620*/  BSYNC B0 ;  /* 0x0000000000007941 */ /* 0x000fea0003800000 */
.L_x_400:
        /* <DEDUP_REMOVED lines=11> */
[----:B------:R-:W-:Y:S05]  /*26e0*/  CALL.REL.NOINC `($__internal_8_$__cuda_sm20_div_s64) ;  /* 0x000023c000007944 */ /* 0x000fea0003c00000 */
[----:B------:R-:W-:-:S04]  /*26f0*/  IADD3 R17, P0, RZ, -R22, RZ ;  /* 0x80000016ff117210 */ /* 0x000fc80007f1e0ff */
[----:B------:R-:W-:Y:S01]  /*2700*/  IADD3.X R18, RZ, ~R23, RZ, P0, !PT ;  /* 0x80000017ff127210 */ /* 0x000fe200007fe4ff */
[----:B------:R-:W-:-:S04]  /*2710*/  IMAD.WIDE.U32 R42, R5, R17, R42 ;  /* 0x00000011052a7225 */ /* 0x000fc800078e002a */
[----:B------:R-:W-:-:S04]  /*2720*/  IMAD R18, R18, R5, RZ ;  /* 0x0000000512127224 */ /* 0x000fc800078e02ff */
[----:B------:R-:W-:-:S05]  /*2730*/  IMAD R4, R4, R17, R18 ;  /* 0x0000001104047224 */ /* 0x000fca00078e0212 */
[----:B------:R-:W-:Y:S01]  /*2740*/  IADD3 R4, R43, R4, RZ ;  /* 0x000000042b047210 */ /* 0x000fe20007ffe0ff */
[----:B------:R-:W-:Y:S05]  /*2750*/  BRA `(.L_x_405) ;  /* 0x0000016000007947 */ /* 0x000fea0003800000 */
.L_x_404:
        /* <DEDUP_REMOVED lines=22> */
.L_x_405:
[----:B------:R-:W-:Y:S05]  /*28c0*/  BSYNC B0 ;  /* 0x0000000000007941 */ /* 0x000fea0003800000 */
.L_x_403:
        /* <DEDUP_REMOVED lines=38> */
[----:B------:R-:W-:Y:S05]  /*2b30*/  CALL.REL.NOINC `($__internal_8_$__cuda_sm20_div_s64) ;  /* 0x00001f7000007944 */ /* 0x000fea0003c00000 */
        /* <DEDUP_REMOVED lines=12> */
.L_x_407:
        /* <DEDUP_REMOVED lines=23> */
.L_x_408:
[----:B------:R-:W-:Y:S05]  /*2d70*/  BSYNC B0 ;  /* 0x0000000000007941 */ /* 0x000fea0003800000 */
.L_x_406:
        /* <DEDUP_REMOVED lines=18> */
.L_x_410:
        /* <DEDUP_REMOVED lines=22> */
.L_x_411:
[----:B------:R-:W-:Y:S05]  /*3000*/  BSYNC B0 ;  /* 0x0000000000007941 */ /* 0x000fea0003800000 */
.L_x_409:
        /* <DEDUP_REMOVED lines=22> */
.L_x_413:
        /* <DEDUP_REMOVED lines=23> */
.L_x_414:
[----:B------:R-:W-:Y:S05]  /*32e0*/  BSYNC B0 ;  /* 0x0000000000007941 */ /* 0x000fea0003800000 */
.L_x_412:
        /* <DEDUP_REMOVED lines=25> */
[----:B------:R-:W-:Y:S05]  /*3480*/  CALL.REL.NOINC `($__internal_8_$__cuda_sm20_div_s64) ;  /* 0x0000162000007944 */ /* 0x000fea0003c00000 */
        /* <DEDUP_REMOVED lines=11> */
.L_x_416:
        /* <DEDUP_REMOVED lines=23> */
.L_x_417:
[----:B------:R-:W-:Y:S05]  /*36b0*/  BSYNC B0 ;  /* 0x0000000000007941 */ /* 0x000fea0003800000 */
.L_x_415:
        /* <DEDUP_REMOVED lines=27> */
.L_x_419:
        /* <DEDUP_REMOVED lines=23> */
.L_x_420:
[----:B------:R-:W-:Y:S05]  /*39e0*/  BSYNC B0 ;  /* 0x0000000000007941 */ /* 0x000fea0003800000 */
.L_x_418:
        /* <DEDUP_REMOVED lines=20> */
.L_x_396:
[----:B------:R-:W-:-:S04]  /*3b30*/  LEA R2, P0, R38, c[0x0][0x200], 0x2 ;  /* 0x0000800026027a11 */ /* 0x000fc800078010ff */
[----:B------:R-:W-:-:S05]  /*3b40*/  LEA.HI.X R3, R38, c[0x0][0x204], R39, 0x2, P0 ;  /* 0x0000810026037a11 */ /* 0x000fca00000f1427 */
[----:B------:R0:W-:Y:S04]  /*3b50*/  STG.E [R2.64], R31 ;  /* 0x0000001f02007986 */ /* 0x0001e8000c10190a */
.L_x_395:
[----:B------:R-:W-:Y:S05]  /*3b60*/  BSYNC B1 ;  /* 0x0000000000017941 */ /* 0x000fea0003800000 */
.L_x_394:
[C---:B------:R-:W-:Y:S01]  /*3b70*/  ISETP.GE.OR P0, PT, R36.reuse, c[0x0][0x314], P2 ;  /* 0x0000c50024007a0c */ /* 0x040fe20001706670 */
[----:B------:R-:W-:Y:S01]  /*3b80*/  IMAD.MOV.U32 R21, RZ, RZ, c[0x0][0x314] ;  /* 0x0000c500ff157624 */ /* 0x000fe200078e00ff */
[C---:B------:R-:W-:Y:S01]  /*3b90*/  IADD3 R0, R36.reuse, 0x20, RZ ;  /* 0x0000002024007810 */ /* 0x040fe20007ffe0ff */
[----:B------:R-:W-:Y:S01]  /*3ba0*/  IMAD.SHL.U32 R36, R36, 0x4, RZ ;  /* 0x0000000424247824 */ /* 0x000fe200078e00ff */
[----:B0-----:R-:W-:Y:S02]  /*3bb0*/  CS2R R4, SRZ ;  /* 0x0000000000047805 */ /* 0x001fe4000001ff00 */
[----:B------:R-:W-:Y:S01]  /*3bc0*/  ISETP.GE.OR P2, PT, R0, c[0x0][0x314], P2 ;  /* 0x0000c50000007a0c */ /* 0x000fe20001746670 */
[----:B------:R-:W-:-:S06]  /*3bd0*/  HFMA2.MMA R0, -RZ, RZ, 0, 0 ;  /* 0x00000000ff007435 */ /* 0x000fcc00000001ff */
[----:B------:R-:W-:-:S04]  /*3be0*/  @!P0 FADD.FTZ R3, -R31, R34 ;  /* 0x000000221f038221 */ /* 0x000fc80000010100 */
[----:B------:R-:W-:Y:S02]  /*3bf0*/  @!P0 FMUL.FTZ R3, R3, 1.4426950216293334961 ;  /* 0x3fb8aa3b03038820 */ /* 0x000fe40000410000 */
[----:B------:R-:W-:Y:S02]  /*3c00*/  @!P2 FADD.FTZ R31, -R31, R33 ;  /* 0x000000211f1fa221 */ /* 0x000fe40000010100 */
[----:B------:R-:W0:Y:S02]  /*3c10*/  @!P0 MUFU.EX2 R6, R3 ;  /* 0x0000000300068308 */ /* 0x000e240000000800 */
[----:B------:R-:W-:-:S06]  /*3c20*/  @!P2 FMUL.FTZ R8, R31, 1.4426950216293334961 ;  /* 0x3fb8aa3b1f08a820 */ /* 0x000fcc0000410000 */
[----:B------:R-:W1:Y:S01]  /*3c30*/  @!P2 MUFU.EX2 R8, R8 ;  /* 0x000000080008a308 */ /* 0x000e620000000800 */
[----:B0-----:R0:W-:Y:S01]  /*3c40*/  @!P0 STS [R27.X4], R6 ;  /* 0x000000061b008388 */ /* 0x0011e20000004800 */
[----:B------:R-:W-:Y:S01]  /*3c50*/  ISETP.GE.AND P0, PT, R21, 0x1, PT ;  /* 0x000000011500780c */ /* 0x000fe20003f06270 */
[----:B------:R-:W-:Y:S02]  /*3c60*/  CS2R R2, SRZ ;  /* 0x0000000000027805 */ /* 0x000fe4000001ff00 */
[----:B-1----:R1:W-:Y:S01]  /*3c70*/  @!P2 STS [R27.X4+0x280], R8 ;  /* 0x000280081b00a388 */ /* 0x0023e20000004800 */
[----:B0-----:R-:W-:Y:S01]  /*3c80*/  CS2R R6, SRZ ;  /* 0x0000000000067805 */ /* 0x001fe2000001ff00 */
[----:B-1----:R-:W-:Y:S02]  /*3c90*/  MOV R8, RZ ;  /* 0x000000ff00087202 */ /* 0x002fe40000000f00 */
        /* <DEDUP_REMOVED lines=29> */
.L_x_423:
        /* <DEDUP_REMOVED lines=57> */
.L_x_422:
        /* <DEDUP_REMOVED lines=35> */
.L_x_424:
[----:B------:R-:W-:-:S13]  /*4430*/  ISETP.LT.OR P4, PT, R22, c[0x0][0x314], P4 ;  /* 0x0000c50016007a0c */ /* 0x000fda0002781670 */
[----:B------:R-:W-:Y:S05]  /*4440*/  @!P4 BRA `(.L_x_421) ;  /* 0x000000f00000c947 */ /* 0x000fea0003800000 */
[----:B------:R-:W-:Y:S01]  /*4450*/  ISETP.GE.AND P0, PT, R11, R24, PT ;  /* 0x000000180b00720c */ /* 0x000fe20003f06270 */
[----:B------:R-:W-:-:S12]  /*4460*/  BSSY B0, `(.L_x_425) ;  /* 0x0000004000007945 */ /* 0x000fd80003800000 */
[----:B------:R-:W-:Y:S05]  /*4470*/  @P0 BRA `(.L_x_426) ;  /* 0x0000002000000947 */ /* 0x000fea0003800000 */
[----:B------:R0:W5:Y:S04]  /*4480*/  LDG.E.128 R12, [R30.64+-0x200] ;  /* 0xfffe000a1e0c7981 */ /* 0x000168000c1e1d00 */
[----:B------:R0:W5:Y:S02]  /*4490*/  LDG.E.128 R16, [R30.64] ;  /* 0x0000000a1e107981 */ /* 0x000164000c1e1d00 */
.L_x_426:
[----:B------:R-:W-:Y:S05]  /*44a0*/  BSYNC B0 ;  /* 0x0000000000007941 */ /* 0x000fea0003800000 */
.L_x_425:
        /* <DEDUP_REMOVED lines=9> */
.L_x_421:
        /* <DEDUP_REMOVED lines=87> */
        .weak           $__internal_8_$__cuda_sm20_div_s64
        .type           $__internal_8_$__cuda_sm20_div_s64,@function
        .size           $__internal_8_$__cuda_sm20_div_s64,(.L_x_4868 - $__internal_8_$__cuda_sm20_div_s64)
$__internal_8_$__cuda_sm20_div_s64:
        /* <DEDUP_REMOVED lines=83> */
[----:B------:R-:W-:Y:S06]  /*4fe0*/  RET.REL.NODEC R44 `(_ZN5flash32flash_fwd_splitkv_combine_kernelI23Flash_fwd_kernel_traitsILi256ELi64ELi64ELi4ELb0ELb0EN7cutlass10bfloat16_tE19Flash_kernel_traitsILi256ELi64ELi64ELi4ES3_EELi4ELi6ELb1EEEvNS_16Flash_fwd_paramsE) ;  /* 0xffffb0102c007950 */ /* 0x000fec0003c3ffff */
.L_x_427:
        /* <DEDUP_REMOVED lines=9> */
.L_x_4868:


//--------------------- .text._ZN5flash32flash_fwd_splitkv_combine_kernelI23Flash_fwd_kernel_traitsILi256ELi64ELi64ELi4ELb0ELb0EN7cutlass10bfloat16_tE19Flash_kernel_traitsILi256ELi64ELi64ELi4ES3_EELi4ELi5ELb1EEEvNS_16Flash_fwd_paramsE --------------------------
	.section	.text._ZN5flash32flash_fwd_splitkv_combine_kernelI23Flash_fwd_kernel_traitsILi256ELi64ELi64ELi4ELb0ELb0EN7cutlass10bfloat16_tE19Flash_kernel_traitsILi256ELi64ELi64ELi4ES3_EELi4ELi5ELb1EEEvNS_16Flash_fwd_paramsE,"ax",@progbits
	.sectioninfo	@"SHI_REGISTERS=52"
	.align	128
        .global         _ZN5flash32flash_fwd_splitkv_combine_kernelI23Flash_fwd_kernel_traitsILi256ELi64ELi64ELi4ELb0ELb0EN7cutlass10bfloat16_tE19Flash_kernel_traitsILi256ELi64ELi64ELi4ES3_EELi4ELi5ELb1EEEvNS_16Flash_fwd_paramsE
        .type           _ZN5flash32flash_fwd_splitkv_combine_kernelI23Flash_fwd_kernel_traitsILi256ELi64ELi64ELi4ELb0ELb0EN7cutlass10bfloat16_tE19Flash_kernel_traitsILi256ELi64ELi64ELi4ES3_EELi4ELi5ELb1EEEvNS_16Flash_fwd_paramsE,@function
        .size           _ZN5flash32flash_fwd_splitkv_combine_kernelI23Flash_fwd_kernel_traitsILi256ELi64ELi64ELi4ELb0ELb0EN7cutlass10bfloat16_tE19Flash_kernel_traitsILi256ELi64ELi64ELi4ES3_EELi4ELi5ELb1EEEvNS_16Flash_fwd_paramsE,(.L_x_4869 - _ZN5flash32flash_fwd_splitkv_combine_kernelI23Flash_fwd_kernel_traitsILi256ELi64ELi64ELi4ELb0ELb0EN7cutlass10bfloat16_tE19Flash_kernel_traitsILi256ELi64ELi64ELi4ES3_EELi4ELi5ELb1EEEvNS_16Flash_fwd_paramsE)
        .other          _ZN5flash32flash_fwd_splitkv_combine_kernelI23Flash_fwd_kernel_traitsILi256ELi64ELi64ELi4ELb0ELb0EN7cutlass10bfloat16_tE19Flash_kernel_traitsILi256ELi64ELi64ELi4ES3_EELi4ELi5ELb1EEEvNS_16Flash_fwd_paramsE,@"STO_CUDA_ENTRY STV_DEFAULT"
_ZN5flash32flash_fwd_splitkv_combine_kernelI23Flash_fwd_kernel_traitsILi256ELi64ELi64ELi4ELb0ELb0EN7cutlass10bfloat16_tE19Flash_kernel_traitsILi256ELi64ELi64ELi4ES3_EELi4ELi5ELb1EEEvNS_16Flash_fwd_paramsE:
.text._ZN5flash32flash_fwd_splitkv_combine_kernelI23Flash_fwd_kernel_traitsILi256ELi64ELi64ELi4ELb0ELb0EN7cutlass10bfloat16_tE19Flash_kernel_traitsILi256ELi64ELi64ELi4ES3_EELi4ELi5ELb1EEEvNS_16Flash_fwd_paramsE:
        /* <DEDUP_REMOVED lines=23> */
[----:B------:R-:W-:Y:S05]  /*0170*/  CALL.REL.NOINC `($__internal_9_$__cuda_sm20_div_s64) ;  /* 0x000048c000007944 */ /* 0x000fea0003c00000 */
[----:B------:R-:W-:Y:S05]  /*0180*/  BRA `(.L_x_429) ;  /* 0x0000013000007947 */ /* 0x000fea0003800000 */
.L_x_428:
        /* <DEDUP_REMOVED lines=19> */
.L_x_429:
        /* <DEDUP_REMOVED lines=12> */
[----:B------:R-:W-:Y:S05]  /*0380*/  CALL.REL.NOINC `($__internal_9_$__cuda_sm20_div_s64) ;  /* 0x000046b000007944 */ /* 0x000fea0003c00000 */
[----:B------:R-:W-:Y:S02]  /*0390*/  MOV R8, R20 ;  /* 0x0000001400087202 */ /* 0x000fe40000000f00 */
[----:B------:R-:W-:Y:S01]  /*03a0*/  MOV R9, R21 ;  /* 0x0000001500097202 */ /* 0x000fe20000000f00 */
[----:B------:R-:W-:Y:S05]  /*03b0*/  BRA `(.L_x_432) ;  /* 0x0000013000007947 */ /* 0x000fea0003800000 */
.L_x_431:
        /* <DEDUP_REMOVED lines=19> */
.L_x_432:
[----:B------:R-:W-:Y:S05]  /*04f0*/  BSYNC B0 ;  /* 0x0000000000007941 */ /* 0x000fea0003800000 */
.L_x_430:
        /* <DEDUP_REMOVED lines=43> */
.L_x_434:
        /* <DEDUP_REMOVED lines=19> */
.L_x_435:
[----:B------:R-:W-:Y:S05]  /*08e0*/  BSYNC B0 ;  /* 0x0000000000007941 */ /* 0x000fea0003800000 */
.L_x_433:
        /* <DEDUP_REMOVED lines=74> */
[----:B------:R-:W-:Y:S02]  /*0d90*/  MOV R32, R20 ;  /* 0x0000001400207202 */ /* 0x000fe40000000f00 */
[----:B------:R-:W-:Y:S01]  /*0da0*/  MOV R33, R21 ;  /* 0x0000001500217202 */ /* 0x000fe20000000f00 */
[----:B------:R-:W-:Y:S05]  /*0db0*/  BRA `(.L_x_438) ;  /* 0x0000013000007947 */ /* 0x000fea0003800000 */
.L_x_437:
        /* <DEDUP_REMOVED lines=19> */
.L_x_438:
[----:B------:R-:W-:Y:S05]  /*0ef0*/  BSYNC B0 ;  /* 0x0000000000007941 */ /* 0x000fea0003800000 */
.L_x_436:
        /* <DEDUP_REMOVED lines=41> */
.L_x_440:
        /* <DEDUP_REMOVED lines=19> */
.L_x_441:
[----:B------:R-:W-:Y:S05]  /*12c0*/  BSYNC B0 ;  /* 0x0000000000007941 */ /* 0x000fea0003800000 */
.L_x_439:
        /* <DEDUP_REMOVED lines=131> */
.L_x_443:
[----:B------:R-:W-:Y:S05]  /*1b00*/  BSYNC B0 ;  /* 0x0000000000007941 */ /* 0x000fea0003800000 */
.L_x_442:
        /* <DEDUP_REMOVED lines=99> */
.L_x_448:
        /* <DEDUP_REMOVED lines=22> */
.L_x_449:
[----:B------:R-:W-:Y:S05]  /*22a0*/  BSYNC B0 ;  /* 0x0000000000007941 */ /* 0x000fea0003800000 */
.L_x_447:
[----:B------:R-:W-:Y:S01]  /*22b0*/  LOP3.LUT R19, R17, R0, RZ, 0xfc, !PT ;  /* 0x0000000011137212 */ /* 0x000fe200078efcff */
[----:B------:R-:W-:Y:S03]  /*22c0*/  BSSY B0, `(.L_x_450) ;  /* 0x0000028000007945 */ /* 0x000fe60003800000 */
[----:B------:R-:W-:-:S13]  /*22d0*/  ISETP.NE.U32.AND P0, PT, R19, RZ, PT ;  /* 0x000000ff1300720c */ /* 0x000fda0003f05070 */
[----:B------:R-:W-:Y:S05]  /*22e0*/  @!P0 BRA `(.L_x_451) ;  /* 0x000000f000008947 */ /* 0x000fea0003800000 */
[----:B------:R-:W-:Y:S01]  /*22f0*/  IMAD.MOV.U32 R24, RZ, RZ, R30 ;  /* 0x000000ffff187224 */ /* 0x000fe200078e001e */
[----:B------:R-:W-:Y:S02]  /*2300*/  MOV R23, R0 ;  /* 0x0000000000177202 */ /* 0x000fe40000000f00 */
[----:B------:R-:W-:Y:S02]  /*2310*/  MOV R22, 0x2330 ;  /* 0x0000233000167802 */ /* 0x000fe40000000f00 */
[----:B------:R-:W-:Y:S05]  /*2320*/  CALL.REL.NOINC `($__internal_9_$__cuda_sm20_div_s64) ;  /* 0x0000271000007944 */ /* 0x000fea0003c00000 */
        /* <DEDUP_REMOVED lines=11> */
.L_x_451:
        /* <DEDUP_REMOVED lines=22> */
.L_x_452:
[----:B------:R-:W-:Y:S05]  /*2540*/  BSYNC B0 ;  /* 0x0000000000007941 */ /* 0x000fea0003800000 */
.L_x_450:
        /* <DEDUP_REMOVED lines=11> */
[----:B------:R-:W-:Y:S05]  /*2600*/  CALL.REL.NOINC `($__internal_9_$__cuda_sm20_div_s64) ;  /* 0x0000243000007944 */ /* 0x000fea0003c00000 */
[----:B------:R-:W-:-:S04]  /*2610*/  IADD3 R17, P0, RZ, -R20, RZ ;  /* 0x80000014ff117210 */ /* 0x000fc80007f1e0ff */
[----:B------:R-:W-:Y:S01]  /*2620*/  IADD3.X R18, RZ, ~R21, RZ, P0, !PT ;  /* 0x80000015ff127210 */ /* 0x000fe200007fe4ff */
[----:B------:R-:W-:-:S04]  /*2630*/  IMAD.WIDE.U32 R36, R5, R17, R36 ;  /* 0x0000001105247225 */ /* 0x000fc800078e0024 */
[----:B------:R-:W-:-:S04]  /*2640*/  IMAD R18, R18, R5, RZ ;  /* 0x0000000512127224 */ /* 0x000fc800078e02ff */
[----:B------:R-:W-:-:S05]  /*2650*/  IMAD R4, R4, R17, R18 ;  /* 0x0000001104047224 */ /* 0x000fca00078e0212 */
[----:B------:R-:W-:Y:S01]  /*2660*/  IADD3 R4, R37, R4, RZ ;  /* 0x0000000425047210 */ /* 0x000fe20007ffe0ff */
[----:B------:R-:W-:Y:S05]  /*2670*/  BRA `(.L_x_455) ;  /* 0x0000016000007947 */ /* 0x000fea0003800000 */
.L_x_454:
        /* <DEDUP_REMOVED lines=22> */
.L_x_455:
[----:B------:R-:W-:Y:S05]  /*27e0*/  BSYNC B0 ;  /* 0x0000000000007941 */ /* 0x000fea0003800000 */
.L_x_453:
        /* <DEDUP_REMOVED lines=38> */
[----:B------:R-:W-:Y:S05]  /*2a50*/  CALL.REL.NOINC `($__internal_9_$__cuda_sm20_div_s64) ;  /* 0x00001fe000007944 */ /* 0x000fea0003c00000 */
        /* <DEDUP_REMOVED lines=12> */
.L_x_457:
        /* <DEDUP_REMOVED lines=23> */
.L_x_458:
[----:B------:R-:W-:Y:S05]  /*2c90*/  BSYNC B0 ;  /* 0x0000000000007941 */ /* 0x000fea0003800000 */
.L_x_456:
        /* <DEDUP_REMOVED lines=19> */
.L_x_460:
        /* <DEDUP_REMOVED lines=22> */
.L_x_461:
[----:B------:R-:W-:Y:S05]  /*2f30*/  BSYNC B0 ;  /* 0x0000000000007941 */ /* 0x000fea0003800000 */
.L_x_459:
        /* <DEDUP_REMOVED lines=20> */
.L_x_463:
        /* <DEDUP_REMOVED lines=23> */
.L_x_464:
[----:B------:R-:W-:Y:S05]  /*31f0*/  BSYNC B0 ;  /* 0x0000000000007941 */ /* 0x000fea0003800000 */
.L_x_462:
        /* <DEDUP_REMOVED lines=25> */
[----:B------:R-:W-:Y:S05]  /*3390*/  CALL.REL.NOINC `($__internal_9_$__cuda_sm20_div_s64) ;  /* 0x000016a000007944 */ /* 0x000fea0003c00000 */
        /* <DEDUP_REMOVED lines=12> */
.L_x_466:
        /* <DEDUP_REMOVED lines=23> */
.L_x_467:
[----:B------:R-:W-:Y:S05]  /*35d0*/  BSYNC B0 ;  /* 0x0000000000007941 */ /* 0x000fea0003800000 */
.L_x_465:
        /* <DEDUP_REMOVED lines=29> */
.L_x_469:
        /* <DEDUP_REMOVED lines=23> */
.L_x_470:
[----:B------:R-:W-:Y:S05]  /*3920*/  BSYNC B0 ;  /* 0x0000000000007941 */ /* 0x000fea0003800000 */
.L_x_468:
        /* <DEDUP_REMOVED lines=20> */
.L_x_446:
[----:B------:R-:W-:-:S04]  /*3a70*/  LEA R2, P0, R36, c[0x0][0x200], 0x2 ;  /* 0x0000800024027a11 */ /* 0x000fc800078010ff */
[----:B------:R-:W-:-:S05]  /*3a80*/  LEA.HI.X R3, R36, c[0x0][0x204], R37, 0x2, P0 ;  /* 0x0000810024037a11 */ /* 0x000fca00000f1425 */
[----:B------:R0:W-:Y:S04]  /*3a90*/  STG.E [R2.64], R28 ;  /* 0x0000001c02007986 */ /* 0x0001e8000c10190a */
.L_x_445:
[----:B------:R-:W-:Y:S05]  /*3aa0*/  BSYNC B1 ;  /* 0x0000000000017941 */ /* 0x000fea0003800000 */
.L_x_444:
[----:B------:R-:W1:Y:S01]  /*3ab0*/  S2R R0, SR_TID.X ;  /* 0x0000000000007919 */ /* 0x000e620000002100 */
[----:B------:R-:W-:Y:S01]  /*3ac0*/  IMAD.MOV.U32 R21, RZ, RZ, c[0x0][0x314] ;  /* 0x0000c500ff157624 */ /* 0x000fe200078e00ff */
[----:B------:R-:W-:Y:S01]  /*3ad0*/  CS2R R4, SRZ ;  /* 0x0000000000047805 */ /* 0x000fe2000001ff00 */
[----:B------:R-:W-:Y:S01]  /*3ae0*/  CS2R R6, SRZ ;  /* 0x0000000000067805 */ /* 0x000fe2000001ff00 */
[----:B01----:R-:W-:-:S04]  /*3af0*/  SHF.R.S32.HI R3, RZ, 0x1f, R0 ;  /* 0x0000001fff037819 */ /* 0x003fc80000011400 */
[----:B------:R-:W-:Y:S02]  /*3b00*/  LEA.HI R20, R3, R0, RZ, 0x5 ;  /* 0x0000000003147211 */ /* 0x000fe400078f28ff */
[----:B------:R-:W-:Y:S02]  /*3b10*/  CS2R R2, SRZ ;  /* 0x0000000000027805 */ /* 0x000fe4000001ff00 */
[----:B------:R-:W-:Y:S02]  /*3b20*/  LOP3.LUT R25, R20, 0xffffffe0, RZ, 0xc0, !PT ;  /* 0xffffffe014197812 */ /* 0x000fe400078ec0ff */
[----:B------:R-:W-:-:S03]  /*3b30*/  SHF.R.S32.HI R20, RZ, 0x5, R20 ;  /* 0x00000005ff147819 */ /* 0x000fc60000011414 */
[----:B------:R-:W-:-:S05]  /*3b40*/  IMAD.IADD R25, R0, 0x1, -R25 ;  /* 0x0000000100197824 */ /* 0x000fca00078e0a19 */
[----:B------:R-:W-:-:S04]  /*3b50*/  ISETP.GE.AND P0, PT, R25, c[0x0][0x314], PT ;  /* 0x0000c50019007a0c */ /* 0x000fc80003f06270 */
[----:B------:R-:W-:Y:S01]  /*3b60*/  ISETP.LT.AND P0, PT, R0, 0x80, !P0 ;  /* 0x000000800000780c */ /* 0x000fe20004701270 */
[----:B------:R-:W-:-:S12]  /*3b70*/  HFMA2.MMA R0, -RZ, RZ, 0, 0 ;  /* 0x00000000ff007435 */ /* 0x000fd800000001ff */
[----:B------:R-:W-:Y:S02]  /*3b80*/  @P0 FADD.FTZ R8, -R28, R29 ;  /* 0x0000001d1c080221 */ /* 0x000fe40000010100 */
[C---:B------:R-:W-:Y:S01]  /*3b90*/  @P0 IMAD R9, R25.reuse, 0x5, R20 ;  /* 0x0000000519090824 */ /* 0x040fe200078e0214 */
[----:B------:R-:W-:Y:S01]  /*3ba0*/  SHF.L.U32 R25, R25, 0x2, RZ ;  /* 0x0000000219197819 */ /* 0x000fe200000006ff */
[----:B------:R-:W-:-:S06]  /*3bb0*/  @P0 FMUL.FTZ R8, R8, 1.4426950216293334961 ;  /* 0x3fb8aa3b08080820 */ /* 0x000fcc0000410000 */
[----:B------:R-:W0:Y:S02]  /*3bc0*/  @P0 MUFU.EX2 R8, R8 ;  /* 0x0000000800080308 */ /* 0x000e240000000800 */
[----:B0-----:R0:W-:Y:S04]  /*3bd0*/  @P0 STS [R9.X4], R8 ;  /* 0x0000000809000388 */ /* 0x0011e80000004800 */
[----:B------:R-:W-:Y:S01]  /*3be0*/  BAR.SYNC.DEFER_BLOCKING 0x0 ;  /* 0x0000000000007b1d */ /* 0x000fe20000010000 */
[----:B------:R-:W-:Y:S01]  /*3bf0*/  ISETP.GE.AND P0, PT, R21, 0x1, PT ;  /* 0x000000011500780c */ /* 0x000fe20003f06270 */
[----:B0-----:R-:W-:-:S12]  /*3c00*/  IMAD.MOV.U32 R8, RZ, RZ, RZ ;  /* 0x000000ffff087224 */ /* 0x001fd800078e00ff */
[----:B------:R-:W-:Y:S05]  /*3c10*/  @!P0 BRA `(.L_x_471) ;  /* 0x000008b000008947 */ /* 0x000fea0003800000 */
[----:B------:R-:W-:Y:S01]  /*3c20*/  ULDC UR5, c[0x0][0x22c] ;  /* 0x00008b0000057ab9 */ /* 0x000fe20000000800 */
[C---:B------:R-:W-:Y:S01]  /*3c30*/  IMAD R29, R20.reuse, 0x100, R25 ;  /* 0x00000100141d7824 */ /* 0x040fe200078e0219 */
[----:B------:R-:W-:Y:S01]  /*3c40*/  UIMAD UR5, UR8, UR5, URZ ;  /* 0x00000005080572a4 */ /* 0x000fe2000f8e023f */
[----:B------:R-:W-:Y:S01]  /*3c50*/  ISETP.GT.AND P1, PT, R21, 0x3, PT ;  /* 0x000000031500780c */ /* 0x000fe20003f24270 */
[C---:B------:R-:W-:Y:S01]  /*3c60*/  IMAD R26, R11.reuse, c[0x0][0x22c], RZ ;  /* 0x00008b000b1a7a24 */ /* 0x040fe200078e02ff */
[----:B------:R-:W-:Y:S01]  /*3c70*/  PLOP3.LUT P4, PT, PT, PT, PT, 0x80, 0x0 ;  /* 0x000000000000781c */ /* 0x000fe20003f8f070 */
[----:B------:R-:W-:Y:S01]  /*3c80*/  USHF.R.S32.HI UR4, URZ, 0x1f, UR5 ;  /* 0x0000001f3f047899 */ /* 0x000fe20008011405 */
[----:B------:R-:W-:Y:S01]  /*3c90*/  IADD3 R23, R11, -UR8, RZ ;  /* 0x800000080b177c10 */ /* 0x000fe2000fffe0ff */
[----:B------:R-:W-:Y:S01]  /*3ca0*/  IMAD.SHL.U32 R10, R20, 0x4, RZ ;  /* 0x00000004140a7824 */ /* 0x000fe200078e00ff */
[C---:B------:R-:W-:Y:S01]  /*3cb0*/  IADD3 R0, P0, R29.reuse, UR5, RZ ;  /* 0x000000051d007c10 */ /* 0x040fe2000ff1e0ff */
[----:B------:R-:W-:Y:S01]  /*3cc0*/  IMAD.MOV.U32 R22, RZ, RZ, RZ ;  /* 0x000000ffff167224 */ /* 0x000fe200078e00ff */
[----:B------:R-:W-:Y:S01]  /*3cd0*/  CS2R R12, SRZ ;  /* 0x00000000000c7805 */ /* 0x000fe2000001ff00 */
[----:B------:R-:W-:Y:S01]  /*3ce0*/  CS2R R14, SRZ ;  /* 0x00000000000e7805 */ /* 0x000fe2000001ff00 */
[----:B------:R-:W-:Y:S01]  /*3cf0*/  LEA.HI.X.SX32 R29, R29, UR4, 0x1, P0 ;  /* 0x000000041d1d7c11 */ /* 0x000fe200080f0eff */
[----:B------:R-:W-:Y:S01]  /*3d00*/  CS2R R16, SRZ ;  /* 0x0000000000107805 */ /* 0x000fe2000001ff00 */
[----:B------:R-:W-:Y:S01]  /*3d10*/  LEA R24, P0, R0, c[0x0][0x1d8], 0x2 ;  /* 0x0000760000187a11 */ /* 0x000fe200078010ff */
[----:B------:R-:W-:Y:S01]  /*3d20*/  CS2R R18, SRZ ;  /* 0x0000000000127805 */ /* 0x000fe2000001ff00 */
[----:B------:R-:W-:-:S02]  /*3d30*/  IMAD.WIDE R26, R26, 0x4, RZ ;  /* 0x000000041a1a7825 */ /* 0x000fc400078e02ff */
[----:B------:R-:W-:Y:S02]  /*3d40*/  LEA.HI.X R29, R0, c[0x0][0x1dc], R29, 0x2, P0 ;  /* 0x00007700001d7a11 */ /* 0x000fe400000f141d */
[----:B------:R-:W-:Y:S01]  /*3d50*/  IADD3 R24, P0, R24, 0x200, RZ ;  /* 0x0000020018187810 */ /* 0x000fe20007f1e0ff */
[----:B------:R-:W-:-:S04]  /*3d60*/  IMAD.MOV.U32 R0, RZ, RZ, RZ ;  /* 0x000000ffff007224 */ /* 0x000fc800078e00ff */
[----:B------:R-:W-:Y:S01]  /*3d70*/  IMAD.X R29, RZ, RZ, R29, P0 ;  /* 0x000000ffff1d7224 */ /* 0x000fe200000e061d */
[----:B------:R-:W-:Y:S05]  /*3d80*/  @!P1 BRA `(.L_x_472) ;  /* 0x000003e000009947 */ /* 0x000fea0003800000 */
[----:B------:R-:W-:Y:S02]  /*3d90*/  PLOP3.LUT P4, PT, PT, PT, PT, 0x8, 0x0 ;  /* 0x000000000000781c */ /* 0x000fe40003f8e170 */
[CC--:B------:R-:W-:Y:S02]  /*3da0*/  ISETP.GE.AND P3, PT, R20.reuse, R23.reuse, PT ;  /* 0x000000171400720c */ /* 0x0c0fe40003f66270 */
[----:B------:R-:W-:Y:S02]  /*3db0*/  ISETP.GE.AND P0, PT, R20, R23, PT ;  /* 0x000000171400720c */ /* 0x000fe40003f06270 */
[----:B------:R-:W-:-:S04]  /*3dc0*/  IADD3 R21, R21, -0x3, RZ ;  /* 0xfffffffd15157810 */ /* 0x000fc80007ffe0ff */
.L_x_473:
[----:B------:R-:W-:Y:S01]  /*3dd0*/  MOV R28, R24 ;  /* 0x00000018001c7202 */ /* 0x000fe20000000f00 */
[----:B------:R-:W0:Y:S01]  /*3de0*/  LDS R9, [R10] ;  /* 0x000000000a097984 */ /* 0x000e220000000800 */
[----:B------:R-:W-:Y:S02]  /*3df0*/  IADD3 R22, R22, 0x4, RZ ;  /* 0x0000000416167810 */ /* 0x000fe40007ffe0ff */
[----:B------:R-:W-:Y:S01]  /*3e00*/  IADD3 R32, P1, R26, R28, RZ ;  /* 0x0000001c1a207210 */ /* 0x000fe20007f3e0ff */
[----:B------:R1:W0:Y:S01]  /*3e10*/  @!P3 LDG.E.128 R12, [R28.64+-0x200] ;  /* 0xfffe000a1c0cb981 */ /* 0x000222000c1e1d00 */
[----:B------:R-:W-:Y:S02]  /*3e20*/  ISETP.GE.AND P2, PT, R22, R21, PT ;  /* 0x000000151600720c */ /* 0x000fe40003f46270 */
[C---:B------:R-:W-:Y:S01]  /*3e30*/  IADD3.X R33, R27.reuse, R29, RZ, P1, !PT ;  /* 0x0000001d1b217210 */ /* 0x040fe20000ffe4ff */
[----:B------:R1:W2:Y:S01]  /*3e40*/  @!P3 LDG.E.128 R16, [R28.64] ;  /* 0x0000000a1c10b981 */ /* 0x0002a2000c1e1d00 */
[----:B------:R-:W-:Y:S02]  /*3e50*/  PLOP3.LUT P3, PT, P0, PT, PT, 0x80, 0x0 ;  /* 0x000000000000781c */ /* 0x000fe4000076f070 */
[C---:B------:R-:W-:Y:S04]  /*3e60*/  IADD3 R30, P1, R26.reuse, R32, RZ ;  /* 0x000000201a1e7210 */ /* 0x040fe80007f3e0ff */
[C---:B------:R-:W-:Y:S02]  /*3e70*/  IADD3.X R31, R27.reuse, R33, RZ, P1, !PT ;  /* 0x000000211b1f7210 */ /* 0x040fe40000ffe4ff */
[C---:B-1----:R-:W-:Y:S04]  /*3e80*/  IADD3 R28, P1, R26.reuse, R30, RZ ;  /* 0x0000001e1a1c7210 */ /* 0x042fe80007f3e0ff */
[----:B------:R-:W-:Y:S02]  /*3e90*/  IADD3.X R29, R27, R31, RZ, P1, !PT ;  /* 0x0000001f1b1d7210 */ /* 0x000fe40000ffe4ff */
[----:B------:R-:W-:Y:S01]  /*3ea0*/  IADD3 R24, P1, R26, R28, RZ ;  /* 0x0000001c1a187210 */ /* 0x000fe20007f3e0ff */
[C---:B0-----:R-:W-:Y:S02]  /*3eb0*/  FFMA.FTZ R8, R9.reuse, R12, R8 ;  /* 0x0000000c09087223 */ /* 0x041fe40000010008 */
[C---:B------:R-:W-:Y:S02]  /*3ec0*/  FFMA.FTZ R7, R9.reuse, R13, R7 ;  /* 0x0000000d09077223 */ /* 0x040fe40000010007 */
[C---:B------:R-:W-:Y:S02]  /*3ed0*/  FFMA.FTZ R6, R9.reuse, R14, R6 ;  /* 0x0000000e09067223 */ /* 0x040fe40000010006 */
[C---:B------:R-:W-:Y:S02]  /*3ee0*/  FFMA.FTZ R5, R9.reuse, R15, R5 ;  /* 0x0000000f09057223 */ /* 0x040fe40000010005 */
[C---:B--2---:R-:W-:Y:S01]  /*3ef0*/  FFMA.FTZ R4, R9.reuse, R16, R4 ;  /* 0x0000001009047223 */ /* 0x044fe20000010004 */
[----:B------:R-:W2:Y:S01]  /*3f00*/  @!P3 LDG.E.128 R12, [R32.64+-0x200] ;  /* 0xfffe000a200cb981 */ /* 0x000ea2000c1e1d00 */
[C---:B------:R-:W-:Y:S02]  /*3f10*/  FFMA.FTZ R3, R9.reuse, R17, R3 ;  /* 0x0000001109037223 */ /* 0x040fe40000010003 */
[C---:B------:R-:W-:Y:S02]  /*3f20*/  FFMA.FTZ R2, R9.reuse, R18, R2 ;  /* 0x0000001209027223 */ /* 0x040fe40000010002 */
[----:B------:R-:W-:Y:S02]  /*3f30*/  FFMA.FTZ R0, R9, R19, R0 ;  /* 0x0000001309007223 */ /* 0x000fe40000010000 */
[----:B------:R-:W3:Y:S04]  /*3f40*/  @!P3 LDG.E.128 R16, [R32.64] ;  /* 0x0000000a2010b981 */ /* 0x000ee8000c1e1d00 */
[----:B------:R-:W2:Y:S02]  /*3f50*/  LDS R9, [R10+0x14] ;  /* 0x000014000a097984 */ /* 0x000ea40000000800 */
        /* <DEDUP_REMOVED lines=21> */
[----:B------:R1:W2:Y:S01]  /*40b0*/  LDS R9, [R10+0x3c] ;  /* 0x00003c000a097984 */ /* 0x0002a20000000800 */
[----:B0-----:R-:W-:Y:S02]  /*40c0*/  IADD3.X R29, R27, R29, RZ, P1, !PT ;  /* 0x0000001d1b1d7210 */ /* 0x001fe40000ffe4ff */
[----:B-1----:R-:W-:Y:S01]  /*40d0*/  IADD3 R10, R10, 0x50, RZ ;  /* 0x000000500a0a7810 */ /* 0x002fe20007ffe0ff */
        /* <DEDUP_REMOVED lines=9> */
.L_x_472:
[----:B------:R-:W-:-:S04]  /*4170*/  IADD3 R9, -R22, c[0x0][0x314], RZ ;  /* 0x0000c50016097a10 */ /* 0x000fc80007ffe1ff */
[----:B------:R-:W-:-:S13]  /*4180*/  ISETP.GT.AND P0, PT, R9, 0x1, PT ;  /* 0x000000010900780c */ /* 0x000fda0003f04270 */
[----:B------:R-:W-:Y:S05]  /*4190*/  @!P0 BRA `(.L_x_474) ;  /* 0x0000021000008947 */ /* 0x000fea0003800000 */
[----:B------:R-:W-:Y:S01]  /*41a0*/  ISETP.GE.AND P0, PT, R20, R23, PT ;  /* 0x000000171400720c */ /* 0x000fe20003f06270 */
[----:B------:R-:W0:Y:S01]  /*41b0*/  LDS R35, [R10] ;  /* 0x000000000a237984 */ /* 0x000e220000000800 */
[----:B------:R-:W-:-:S03]  /*41c0*/  IADD3 R36, P1, R26, R24, RZ ;  /* 0x000000181a247210 */ /* 0x000fc60007f3e0ff */
[----:B------:R1:W2:Y:S08]  /*41d0*/  LDS R34, [R10+0x14] ;  /* 0x000014000a227984 */ /* 0x0002b00000000800 */
[----:B------:R-:W-:-:S05]  /*41e0*/  @!P0 MOV R28, R24 ;  /* 0x00000018001c8202 */ /* 0x000fca0000000f00 */
[----:B------:R-:W0:Y:S04]  /*41f0*/  @!P0 LDG.E.128 R12, [R28.64+-0x200] ;  /* 0xfffe000a1c0c8981 */ /* 0x000e28000c1e1d00 */
[----:B------:R-:W3:Y:S01]  /*4200*/  @!P0 LDG.E.128 R16, [R28.64] ;  /* 0x0000000a1c108981 */ /* 0x000ee2000c1e1d00 */
[----:B------:R-:W-:Y:S01]  /*4210*/  IADD3.X R37, R27, R29, RZ, P1, !PT ;  /* 0x0000001d1b257210 */ /* 0x000fe20000ffe4ff */
[-C--:B0-----:R-:W-:Y:S02]  /*4220*/  FFMA.FTZ R33, R12, R35.reuse, R8 ;  /* 0x000000230c217223 */ /* 0x081fe40000010008 */
[-C--:B------:R-:W-:Y:S02]  /*4230*/  FFMA.FTZ R32, R13, R35.reuse, R7 ;  /* 0x000000230d207223 */ /* 0x080fe40000010007 */
[----:B------:R-:W-:-:S02]  /*4240*/  FFMA.FTZ R31, R14, R35, R6 ;  /* 0x000000230e1f7223 */ /* 0x000fc40000010006 */
[-C--:B------:R-:W-:Y:S02]  /*4250*/  FFMA.FTZ R30, R15, R35.reuse, R5 ;  /* 0x000000230f1e7223 */ /* 0x080fe40000010005 */
[-C--:B---3--:R-:W-:Y:S01]  /*4260*/  FFMA.FTZ R21, R16, R35.reuse, R4 ;  /* 0x0000002310157223 */ /* 0x088fe20000010004 */
[----:B------:R-:W2:Y:S01]  /*4270*/  @!P0 LDG.E.128 R12, [R36.64+-0x200] ;  /* 0xfffe000a240c8981 */ /* 0x000ea2000c1e1d00 */
[-C--:B------:R-:W-:Y:S02]  /*4280*/  FFMA.FTZ R28, R17, R35.reuse, R3 ;  /* 0x00000023111c7223 */ /* 0x080fe40000010003 */
[-C--:B------:R-:W-:Y:S02]  /*4290*/  FFMA.FTZ R9, R18, R35.reuse, R2 ;  /* 0x0000002312097223 */ /* 0x080fe40000010002 */
[----:B------:R-:W-:Y:S02]  /*42a0*/  FFMA.FTZ R0, R19, R35, R0 ;  /* 0x0000002313007223 */ /* 0x000fe40000010000 */
[----:B------:R-:W3:Y:S01]  /*42b0*/  @!P0 LDG.E.128 R16, [R36.64] ;  /* 0x0000000a24108981 */ /* 0x000ee2000c1e1d00 */
[----:B------:R-:W-:-:S02]  /*42c0*/  IADD3 R24, P0, R26, R36, RZ ;  /* 0x000000241a187210 */ /* 0x000fc40007f1e0ff */
[----:B------:R-:W-:Y:S02]  /*42d0*/  IADD3 R22, R22, 0x1, RZ ;  /* 0x0000000116167810 */ /* 0x000fe40007ffe0ff */
[----:B------:R-:W-:Y:S02]  /*42e0*/  IADD3 R26, R10, 0x14, RZ ;  /* 0x000000140a1a7810 */ /* 0x000fe40007ffe0ff */
[----:B------:R-:W-:Y:S02]  /*42f0*/  IADD3.X R29, R27, R37, RZ, P0, !PT ;  /* 0x000000251b1d7210 */ /* 0x000fe400007fe4ff */
[----:B------:R-:W-:Y:S02]  /*4300*/  PLOP3.LUT P4, PT, PT, PT, PT, 0x8, 0x0 ;  /* 0x000000000000781c */ /* 0x000fe40003f8e170 */
[----:B------:R-:W-:Y:S02]  /*4310*/  IADD3 R22, R22, 0x1, RZ ;  /* 0x0000000116167810 */ /* 0x000fe40007ffe0ff */
[----:B-1----:R-:W-:Y:S01]  /*4320*/  IADD3 R10, R26, 0x14, RZ ;  /* 0x000000141a0a7810 */ /* 0x002fe20007ffe0ff */
[----:B--2---:R-:W-:-:S02]  /*4330*/  FFMA.FTZ R8, R12, R34, R33 ;  /* 0x000000220c087223 */ /* 0x004fc40000010021 */
[-C--:B------:R-:W-:Y:S02]  /*4340*/  FFMA.FTZ R7, R13, R34.reuse, R32 ;  /* 0x000000220d077223 */ /* 0x080fe40000010020 */
[-C--:B------:R-:W-:Y:S02]  /*4350*/  FFMA.FTZ R6, R14, R34.reuse, R31 ;  /* 0x000000220e067223 */ /* 0x080fe4000001001f */
[-C--:B------:R-:W-:Y:S02]  /*4360*/  FFMA.FTZ R5, R15, R34.reuse, R30 ;  /* 0x000000220f057223 */ /* 0x080fe4000001001e */
[-C--:B---3--:R-:W-:Y:S02]  /*4370*/  FFMA.FTZ R4, R16, R34.reuse, R21 ;  /* 0x0000002210047223 */ /* 0x088fe40000010015 */
[-C--:B------:R-:W-:Y:S02]  /*4380*/  FFMA.FTZ R3, R17, R34.reuse, R28 ;  /* 0x0000002211037223 */ /* 0x080fe4000001001c */
[----:B------:R-:W-:-:S02]  /*4390*/  FFMA.FTZ R2, R18, R34, R9 ;  /* 0x0000002212027223 */ /* 0x000fc40000010009 */
[----:B------:R-:W-:Y:S02]  /*43a0*/  FFMA.FTZ R0, R19, R34, R0 ;  /* 0x0000002213007223 */ /* 0x000fe40000010000 */
.L_x_474:
[----:B------:R-:W-:Y:S02]  /*43b0*/  ISETP.LT.OR P4, PT, R22, c[0x0][0x314], P4 ;  /* 0x0000c50016007a0c */ /* 0x000fe40002781670 */
[----:B------:R-:W-:-:S11]  /*43c0*/  MOV R28, R24 ;  /* 0x00000018001c7202 */ /* 0x000fd60000000f00 */
[----:B------:R-:W-:Y:S05]  /*43d0*/  @!P4 BRA `(.L_x_471) ;  /* 0x000000f00000c947 */ /* 0x000fea0003800000 */
[----:B------:R-:W-:Y:S01]  /*43e0*/  ISETP.GE.AND P0, PT, R20, R23, PT ;  /* 0x000000171400720c */ /* 0x000fe20003f06270 */
[----:B------:R-:W-:-:S12]  /*43f0*/  BSSY B0, `(.L_x_475) ;  /* 0x0000004000007945 */ /* 0x000fd80003800000 */
[----:B------:R-:W-:Y:S05]  /*4400*/  @P0 BRA `(.L_x_476) ;  /* 0x0000002000000947 */ /* 0x000fea0003800000 */
[----:B------:R0:W5:Y:S04]  /*4410*/  LDG.E.128 R12, [R28.64+-0x200] ;  /* 0xfffe000a1c0c7981 */ /* 0x000168000c1e1d00 */
[----:B------:R0:W5:Y:S02]  /*4420*/  LDG.E.128 R16, [R28.64] ;  /* 0x0000000a1c107981 */ /* 0x000164000c1e1d00 */
.L_x_476:
[----:B------:R-:W-:Y:S05]  /*4430*/  BSYNC B0 ;  /* 0x0000000000007941 */ /* 0x000fea0003800000 */
.L_x_475:
        /* <DEDUP_REMOVED lines=9> */
.L_x_471:
        /* <DEDUP_REMOVED lines=25> */
[----:B-1----:R-:W1:Y:S04]  /*4660*/  MUFU.RCP R0, R0 ;  /* 0x0000000000007308 */ /* 0x002e680000001000 */
[----:B------:R-:W-:-:S13]  /*4670*/  ISETP.GT.U32.AND P1, PT, R2, R11, PT ;  /* 0x0000000b0200720c */ /* 0x000fda0003f24070 */
[----:B------:R-:W-:Y:S01]  /*4680*/  @!P1 IMAD.IADD R11, R11, 0x1, -R2 ;  /* 0x000000010b0b9824 */ /* 0x000fe200078e0a02 */
[----:B------:R-:W-:Y:S02]  /*4690*/  @!P1 IADD3 R6, R6, 0x1, RZ ;  /* 0x0000000106069810 */ /* 0x000fe40007ffe0ff */
[----:B-1----:R-:W-:Y:S02]  /*46a0*/  IADD3 R12, R0, 0xffffffe, RZ ;  /* 0x0ffffffe000c7810 */ /* 0x002fe40007ffe0ff */
[----:B------:R-:W-:Y:S02]  /*46b0*/  ISETP.GE.U32.AND P2, PT, R11, R2, PT ;  /* 0x000000020b00720c */ /* 0x000fe40003f46070 */
[----:B------:R-:W-:Y:S01]  /*46c0*/  LOP3.LUT R2, R20, R7, RZ, 0x3c, !PT ;  /* 0x0000000714027212 */ /* 0x000fe200078e3cff */
[----:B------:R1:W2:Y:S01]  /*46d0*/  F2I.FTZ.U32.TRUNC.NTZ R13, R12 ;  /* 0x0000000c000d7305 */ /* 0x0002a2000021f000 */
[----:B------:R-:W-:Y:S02]  /*46e0*/  ISETP.NE.AND P1, PT, R7, RZ, PT ;  /* 0x000000ff0700720c */ /* 0x000fe40003f25270 */
[----:B------:R-:W-:-:S07]  /*46f0*/  ISETP.GE.AND P0, PT, R2, RZ, PT ;  /* 0x000000ff0200720c */ /* 0x000fce0003f06270 */
[----:B------:R-:W-:-:S06]  /*4700*/  @P2 IADD3 R6, R6, 0x1, RZ ;  /* 0x0000000106062810 */ /* 0x000fcc0007ffe0ff */
        /* <DEDUP_REMOVED lines=22> */
[----:B------:R-:W-:Y:S01]  /*4870*/  IMAD R0, R6, c[0x0][0x1e4], R3 ;  /* 0x0000790006007a24 */ /* 0x000fe200078e0203 */
[----:B------:R-:W-:Y:S02]  /*4880*/  IADD3 R3, R25, 0x80, RZ ;  /* 0x0000008019037810 */ /* 0x000fe40007ffe0ff */
[----:B------:R-:W-:Y:S01]  /*4890*/  @P2 IADD3 R11, R11, 0x1, RZ ;  /* 0x000000010b0b2810 */ /* 0x000fe20007ffe0ff */
[----:B------:R-:W-:-:S04]  /*48a0*/  IMAD.IADD R13, R13, 0x1, R0 ;  /* 0x000000010d0d7824 */ /* 0x000fc800078e0200 */
[----:B------:R-:W-:Y:S01]  /*48b0*/  @!P1 IMAD.MOV R11, RZ, RZ, -R11 ;  /* 0x000000ffff0b9224 */ /* 0x000fe200078e0a0b */
[----:B------:R-:W-:-:S04]  /*48c0*/  @!P0 LOP3.LUT R11, RZ, c[0x0][0x214], RZ, 0x33, !PT ;  /* 0x00008500ff0b8a12 */ /* 0x000fc800078e33ff */
        /* <DEDUP_REMOVED lines=11> */
[----:B------:R-:W-:-:S03]  /*4980*/  IADD3 R2, P0, R3, R12, RZ ;  /* 0x0000000c03027210 */ /* 0x000fc60007f1e0ff */
[----:B------:R-:W-:Y:S01]  /*4990*/  IMAD.IADD R6, R13, 0x1, R0 ;  /* 0x000000010d067824 */ /* 0x000fe200078e0200 */
[----:B------:R-:W-:-:S04]  /*49a0*/  IADD3 R0, P1, R25, R12, RZ ;  /* 0x0000000c19007210 */ /* 0x000fc80007f3e0ff */
        /* <DEDUP_REMOVED lines=9> */
        .weak           $__internal_9_$__cuda_sm20_div_s64
        .type           $__internal_9_$__cuda_sm20_div_s64,@function
        .size           $__internal_9_$__cuda_sm20_div_s64,(.L_x_4869 - $__internal_9_$__cuda_sm20_div_s64)
$__internal_9_$__cuda_sm20_div_s64:
        /* <DEDUP_REMOVED lines=83> */
[----:B------:R-:W-:Y:S06]  /*4f70*/  RET.REL.NODEC R26 `(_ZN5flash32flash_fwd_splitkv_combine_kernelI23Flash_fwd_kernel_traitsILi256ELi64ELi64ELi4ELb0ELb0EN7cutlass10bfloat16_tE19Flash_kernel_traitsILi256ELi64ELi64ELi4ES3_EELi4ELi5ELb1EEEvNS_16Flash_fwd_paramsE) ;  /* 0xffffb0801a007950 */ /* 0x000fec0003c3ffff */
.L_x_477:
        /* <DEDUP_REMOVED lines=16> */
.L_x_4869:


//--------------------- .text._ZN5flash32flash_fwd_splitkv_combine_kernelI23Flash_fwd_kernel_traitsILi256ELi64ELi64ELi4ELb0ELb0EN7cutlass10bfloat16_tE19Flash_kernel_traitsILi256ELi64ELi64ELi4ES3_EELi4ELi4ELb1EEEvNS_16Flash_fwd_paramsE --------------------------
	.section	.text._ZN5flash32flash_fwd_splitkv_combine_kernelI23Flash_fwd_kernel_traitsILi256ELi64ELi64ELi4ELb0ELb0EN7cutlass10bfloat16_tE19Flash_kernel_traitsILi256ELi64ELi64ELi4ES3_EELi4ELi4ELb1EEEvNS_16Flash_fwd_paramsE,"ax",@progbits
	.sectioninfo	@"SHI_REGISTERS=52"
	.align	128
        .global         _ZN5flash32flash_fwd_splitkv_combine_kernelI23Flash_fwd_kernel_traitsILi256ELi64ELi64ELi4ELb0ELb0EN7cutlass10bfloat16_tE19Flash_kernel_traitsILi256ELi64ELi64ELi4ES3_EELi4ELi4ELb1EEEvNS_16Flash_fwd_paramsE
        .type           _ZN5flash32flash_fwd_splitkv_combine_kernelI23Flash_fwd_kernel_traitsILi256ELi64ELi64ELi4ELb0ELb0EN7cutlass10bfloat16_tE19Flash_kernel_traitsILi256ELi64ELi64ELi4ES3_EELi4ELi4ELb1EEEvNS_16Flash_fwd_paramsE,@function
        .size           _ZN5flash32flash_fwd_splitkv_combine_kernelI23Flash_fwd_kernel_traitsILi256ELi64ELi64ELi4ELb0ELb0EN7cutlass10bfloat16_tE19Flash_kernel_traitsILi256ELi64ELi64ELi4ES3_EELi4ELi4ELb1EEEvNS_16Flash_fwd_paramsE,(.L_x_4870 - _ZN5flash32flash_fwd_splitkv_combine_kernelI23Flash_fwd_kernel_traitsILi256ELi64ELi64ELi4ELb0ELb0EN7cutlass10bfloat16_tE19Flash_kernel_traitsILi256ELi64ELi64ELi4ES3_EELi4ELi4ELb1EEEvNS_16Flash_fwd_paramsE)
        .other          _ZN5flash32flash_fwd_splitkv_combine_kernelI23Flash_fwd_kernel_traitsILi256ELi64ELi64ELi4ELb0ELb0EN7cutlass10bfloat16_tE19Flash_kernel_traitsILi256ELi64ELi64ELi4ES3_EELi4ELi4ELb1EEEvNS_16Flash_fwd_paramsE,@"STO_CUDA_ENTRY STV_DEFAULT"
_ZN5flash32flash_fwd_splitkv_combine_kernelI23Flash_fwd_kernel_traitsILi256ELi64ELi64ELi4ELb0ELb0EN7cutlass10bfloat16_tE19Flash_kernel_traitsILi256ELi64ELi64ELi4ES3_EELi4ELi4ELb1EEEvNS_16Flash_fwd_paramsE:
.text._ZN5flash32flash_fwd_splitkv_combine_kernelI23Flash_fwd_kernel_traitsILi256ELi64ELi64ELi4ELb0ELb0EN7cutlass10bfloat16_tE19Flash_kernel_traitsILi256ELi64ELi64ELi4ES3_EELi4ELi4ELb1EEEvNS_16Flash_fwd_paramsE:
        /* <DEDUP_REMOVED lines=23> */
[----:B------:R-:W-:Y:S05]  /*0170*/  CALL.REL.NOINC `($__internal_10_$__cuda_sm20_div_s64) ;  /* 0x0000489000007944 */ /* 0x000fea0003c00000 */
[----:B------:R-:W-:Y:S05]  /*0180*/  BRA `(.L_x_479) ;  /* 0x0000013000007947 */ /* 0x000fea0003800000 */
.L_x_478:
        /* <DEDUP_REMOVED lines=19> */
.L_x_479:
        /* <DEDUP_REMOVED lines=12> */
[----:B------:R-:W-:Y:S05]  /*0380*/  CALL.REL.NOINC `($__internal_10_$__cuda_sm20_div_s64) ;  /* 0x0000468000007944 */ /* 0x000fea0003c00000 */
[----:B------:R-:W-:Y:S02]  /*0390*/  MOV R8, R20 ;  /* 0x0000001400087202 */ /* 0x000fe40000000f00 */
[----:B------:R-:W-:Y:S01]  /*03a0*/  MOV R9, R21 ;  /* 0x0000001500097202 */ /* 0x000fe20000000f00 */
[----:B------:R-:W-:Y:S05]  /*03b0*/  BRA `(.L_x_482) ;  /* 0x0000013000007947 */ /* 0x000fea0003800000 */
.L_x_481:
        /* <DEDUP_REMOVED lines=19> */
.L_x_482:
[----:B------:R-:W-:Y:S05]  /*04f0*/  BSYNC B0 ;  /* 0x0000000000007941 */ /* 0x000fea0003800000 */
.L_x_480:
        /* <DEDUP_REMOVED lines=43> */
.L_x_484:
        /* <DEDUP_REMOVED lines=19> */
.L_x_485:
[----:B------:R-:W-:Y:S05]  /*08e0*/  BSYNC B0 ;  /* 0x0000000000007941 */ /* 0x000fea0003800000 */
.L_x_483:
        /* <DEDUP_REMOVED lines=74> */
[----:B------:R-:W-:Y:S02]  /*0d90*/  MOV R32, R20 ;  /* 0x0000001400207202 */ /* 0x000fe40000000f00 */
[----:B------:R-:W-:Y:S01]  /*0da0*/  MOV R33, R21 ;  /* 0x0000001500217202 */ /* 0x000fe20000000f00 */
[----:B------:R-:W-:Y:S05]  /*0db0*/  BRA `(.L_x_488) ;  /* 0x0000013000007947 */ /* 0x000fea0003800000 */
.L_x_487:
        /* <DEDUP_REMOVED lines=19> */
.L_x_488:
[----:B------:R-:W-:Y:S05]  /*0ef0*/  BSYNC B0 ;  /* 0x0000000000007941 */ /* 0x000fea0003800000 */
.L_x_486:
        /* <DEDUP_REMOVED lines=41> */
.L_x_490:
        /* <DEDUP_REMOVED lines=19> */
.L_x_491:
[----:B------:R-:W-:Y:S05]  /*12c0*/  BSYNC B0 ;  /* 0x0000000000007941 */ /* 0x000fea0003800000 */
.L_x_489:
        /* <DEDUP_REMOVED lines=131> */
.L_x_493:
[----:B------:R-:W-:Y:S05]  /*1b00*/  BSYNC B0 ;  /* 0x0000000000007941 */ /* 0x000fea0003800000 */
.L_x_492:
        /* <DEDUP_REMOVED lines=95> */
.L_x_498:
        /* <DEDUP_REMOVED lines=22> */
.L_x_499:
[----:B------:R-:W-:Y:S05]  /*2260*/  BSYNC B0 ;  /* 0x0000000000007941 */ /* 0x000fea0003800000 */
.L_x_497:
[----:B------:R-:W-:Y:S01]  /*2270*/  LOP3.LUT R19, R17, R0, RZ, 0xfc, !PT ;  /* 0x0000000011137212 */ /* 0x000fe200078efcff */
[----:B------:R-:W-:Y:S03]  /*2280*/  BSSY B0, `(.L_x_500) ;  /* 0x0000028000007945 */ /* 0x000fe60003800000 */
[----:B------:R-:W-:-:S13]  /*2290*/  ISETP.NE.U32.AND P0, PT, R19, RZ, PT ;  /* 0x000000ff1300720c */ /* 0x000fda0003f05070 */
[----:B------:R-:W-:Y:S05]  /*22a0*/  @!P0 BRA `(.L_x_501) ;  /* 0x000000f000008947 */ /* 0x000fea0003800000 */
[----:B------:R-:W-:Y:S01]  /*22b0*/  IMAD.MOV.U32 R24, RZ, RZ, R30 ;  /* 0x000000ffff187224 */ /* 0x000fe200078e001e */
[----:B------:R-:W-:Y:S02]  /*22c0*/  MOV R23, R0 ;  /* 0x0000000000177202 */ /* 0x000fe40000000f00 */
[----:B------:R-:W-:Y:S02]  /*22d0*/  MOV R22, 0x22f0 ;  /* 0x000022f000167802 */ /* 0x000fe40000000f00 */
[----:B------:R-:W-:Y:S05]  /*22e0*/  CALL.REL.NOINC `($__internal_10_$__cuda_sm20_div_s64) ;  /* 0x0000272000007944 */ /* 0x000fea0003c00000 */
        /* <DEDUP_REMOVED lines=11> */
.L_x_501:
        /* <DEDUP_REMOVED lines=22> */
.L_x_502:
[----:B------:R-:W-:Y:S05]  /*2500*/  BSYNC B0 ;  /* 0x0000000000007941 */ /* 0x000fea0003800000 */
.L_x_500:
        /* <DEDUP_REMOVED lines=11> */
[----:B------:R-:W-:Y:S05]  /*25c0*/  CALL.REL.NOINC `($__internal_10_$__cuda_sm20_div_s64) ;  /* 0x0000244000007944 */ /* 0x000fea0003c00000 */
[----:B------:R-:W-:-:S04]  /*25d0*/  IADD3 R17, P0, RZ, -R20, RZ ;  /* 0x80000014ff117210 */ /* 0x000fc80007f1e0ff */
[----:B------:R-:W-:Y:S01]  /*25e0*/  IADD3.X R18, RZ, ~R21, RZ, P0, !PT ;  /* 0x80000015ff127210 */ /* 0x000fe200007fe4ff */
[----:B------:R-:W-:-:S04]  /*25f0*/  IMAD.WIDE.U32 R36, R5, R17, R36 ;  /* 0x0000001105247225 */ /* 0x000fc800078e0024 */
[----:B------:R-:W-:-:S04]  /*2600*/  IMAD R18, R18, R5, RZ ;  /* 0x0000000512127224 */ /* 0x000fc800078e02ff */
[----:B------:R-:W-:-:S05]  /*2610*/  IMAD R4, R4, R17, R18 ;  /* 0x0000001104047224 */ /* 0x000fca00078e0212 */
[----:B------:R-:W-:Y:S01]  /*2620*/  IADD3 R4, R37, R4, RZ ;  /* 0x0000000425047210 */ /* 0x000fe20007ffe0ff */
[----:B------:R-:W-:Y:S05]  /*2630*/  BRA `(.L_x_505) ;  /* 0x0000016000007947 */ /* 0x000fea0003800000 */
.L_x_504:
        /* <DEDUP_REMOVED lines=22> */
.L_x_505:
[----:B------:R-:W-:Y:S05]  /*27a0*/  BSYNC B0 ;  /* 0x0000000000007941 */ /* 0x000fea0003800000 */
.L_x_503:
        /* <DEDUP_REMOVED lines=38> */
[----:B------:R-:W-:Y:S05]  /*2a10*/  CALL.REL.NOINC `($__internal_10_$__cuda_sm20_div_s64) ;  /* 0x00001ff000007944 */ /* 0x000fea0003c00000 */
        /* <DEDUP_REMOVED lines=12> */
.L_x_507:
        /* <DEDUP_REMOVED lines=23> */
.L_x_508:
[----:B------:R-:W-:Y:S05]  /*2c50*/  BSYNC B0 ;  /* 0x0000000000007941 */ /* 0x000fea0003800000 */
.L_x_506:
        /* <DEDUP_REMOVED lines=19> */
.L_x_510:
        /* <DEDUP_REMOVED lines=22> */
.L_x_511:
[----:B------:R-:W-:Y:S05]  /*2ef0*/  BSYNC B0 ;  /* 0x0000000000007941 */ /* 0x000fea0003800000 */
.L_x_509:
        /* <DEDUP_REMOVED lines=20> */
.L_x_513:
        /* <DEDUP_REMOVED lines=23> */
.L_x_514:
[----:B------:R-:W-:Y:S05]  /*31b0*/  BSYNC B0 ;  /* 0x0000000000007941 */ /* 0x000fea0003800000 */
.L_x_512:
        /* <DEDUP_REMOVED lines=25> */
[----:B------:R-:W-:Y:S05]  /*3350*/  CALL.REL.NOINC `($__internal_10_$__cuda_sm20_div_s64) ;  /* 0x000016b000007944 */ /* 0x000fea0003c00000 */
        /* <DEDUP_REMOVED lines=12> */
.L_x_516:
        /* <DEDUP_REMOVED lines=23> */
.L_x_517:
[----:B------:R-:W-:Y:S05]  /*3590*/  BSYNC B0 ;  /* 0x0000000000007941 */ /* 0x000fea0003800000 */
.L_x_515:
        /* <DEDUP_REMOVED lines=29> */
.L_x_519:
        /* <DEDUP_REMOVED lines=23> */
.L_x_520:
[----:B------:R-:W-:Y:S05]  /*38e0*/  BSYNC B0 ;  /* 0x0000000000007941 */ /* 0x000fea0003800000 */
.L_x_518:
        /* <DEDUP_REMOVED lines=20> */
.L_x_496:
[----:B------:R-:W-:-:S04]  /*3a30*/  LEA R2, P0, R36, c[0x0][0x200], 0x2 ;  /* 0x0000800024027a11 */ /* 0x000fc800078010ff */
[----:B------:R-:W-:-:S05]  /*3a40*/  LEA.HI.X R3, R36, c[0x0][0x204], R37, 0x2, P0 ;  /* 0x0000810024037a11 */ /* 0x000fca00000f1425 */
[----:B------:R0:W-:Y:S04]  /*3a50*/  STG.E [R2.64], R28 ;  /* 0x0000001c02007986 */ /* 0x0001e8000c10190a */
.L_x_495:
[----:B------:R-:W-:Y:S05]  /*3a60*/  BSYNC B1 ;  /* 0x0000000000017941 */ /* 0x000fea0003800000 */
.L_x_494:
[----:B------:R-:W1:Y:S01]  /*3a70*/  S2R R24, SR_TID.X ;  /* 0x0000000000187919 */ /* 0x000e620000002100 */
[----:B------:R-:W-:Y:S01]  /*3a80*/  IMAD.MOV.U32 R20, RZ, RZ, c[0x0][0x314] ;  /* 0x0000c500ff147624 */ /* 0x000fe200078e00ff */
[----:B------:R-:W-:Y:S01]  /*3a90*/  CS2R R4, SRZ ;  /* 0x0000000000047805 */ /* 0x000fe2000001ff00 */
[----:B------:R-:W-:Y:S01]  /*3aa0*/  IMAD.MOV.U32 R8, RZ, RZ, RZ ;  /* 0x000000ffff087224 */ /* 0x000fe200078e00ff */
[----:B-1----:R-:W-:-:S04]  /*3ab0*/  SHF.R.S32.HI R23, RZ, 0x1f, R24 ;  /* 0x0000001fff177819 */ /* 0x002fc80000011418 */
[CC--:B0-----:R-:W-:Y:S02]  /*3ac0*/  LEA.HI R2, R23.reuse, R24.reuse, RZ, 0x4 ;  /* 0x0000001817027211 */ /* 0x0c1fe400078f20ff */
[----:B------:R-:W-:Y:S02]  /*3ad0*/  LEA.HI R23, R23, R24, RZ, 0x5 ;  /* 0x0000001817177211 */ /* 0x000fe400078f28ff */
[----:B------:R-:W-:-:S05]  /*3ae0*/  LOP3.LUT R3, R2, 0xfffffff0, RZ, 0xc0, !PT ;  /* 0xfffffff002037812 */ /* 0x000fca00078ec0ff */
[----:B------:R-:W-:Y:S01]  /*3af0*/  IMAD.IADD R0, R24, 0x1, -R3 ;  /* 0x0000000118007824 */ /* 0x000fe200078e0a03 */
[----:B------:R-:W-:Y:S02]  /*3b00*/  LOP3.LUT R3, R23, 0x3fffffe0, RZ, 0xc0, !PT ;  /* 0x3fffffe017037812 */ /* 0x000fe400078ec0ff */
[----:B------:R-:W-:Y:S02]  /*3b10*/  SHF.R.S32.HI R23, RZ, 0x5, R23 ;  /* 0x00000005ff177819 */ /* 0x000fe40000011417 */
[----:B------:R-:W-:-:S04]  /*3b20*/  ISETP.GE.AND P0, PT, R0, c[0x0][0x314], PT ;  /* 0x0000c50000007a0c */ /* 0x000fc80003f06270 */
[C---:B------:R-:W-:Y:S01]  /*3b30*/  ISETP.GT.OR P0, PT, R24.reuse, 0x3f, P0 ;  /* 0x0000003f1800780c */ /* 0x040fe20000704670 */
[----:B------:R-:W-:-:S04]  /*3b40*/  IMAD.IADD R24, R24, 0x1, -R3 ;  /* 0x0000000118187824 */ /* 0x000fc800078e0a03 */
[----:B------:R-:W-:-:S08]  /*3b50*/  IMAD.SHL.U32 R24, R24, 0x4, RZ ;  /* 0x0000000418187824 */ /* 0x000fd000078e00ff */
[----:B------:R-:W-:Y:S01]  /*3b60*/  @!P0 FADD.FTZ R6, -R28, R29 ;  /* 0x0000001d1c068221 */ /* 0x000fe20000010100 */
[----:B------:R-:W-:Y:S02]  /*3b70*/  @!P0 SHF.R.S32.HI R7, RZ, 0x4, R2 ;  /* 0x00000004ff078819 */ /* 0x000fe40000011402 */
[----:B------:R-:W-:Y:S01]  /*3b80*/  CS2R R2, SRZ ;  /* 0x0000000000027805 */ /* 0x000fe2000001ff00 */
[----:B------:R-:W-:Y:S02]  /*3b90*/  @!P0 FMUL.FTZ R6, R6, 1.4426950216293334961 ;  /* 0x3fb8aa3b06068820 */ /* 0x000fe40000410000 */
[----:B------:R-:W-:Y:S02]  /*3ba0*/  @!P0 IMAD R7, R0, 0x5, R7 ;  /* 0x0000000500078824 */ /* 0x000fe400078e0207 */
[----:B------:R-:W-:Y:S02]  /*3bb0*/  IMAD.MOV.U32 R0, RZ, RZ, RZ ;  /* 0x000000ffff007224 */ /* 0x000fe400078e00ff */
[----:B------:R-:W0:Y:S02]  /*3bc0*/  @!P0 MUFU.EX2 R6, R6 ;  /* 0x0000000600068308 */ /* 0x000e240000000800 */
[----:B0-----:R0:W-:Y:S04]  /*3bd0*/  @!P0 STS [R7.X4], R6 ;  /* 0x0000000607008388 */ /* 0x0011e80000004800 */
[----:B------:R-:W-:Y:S01]  /*3be0*/  BAR.SYNC.DEFER_BLOCKING 0x0 ;  /* 0x0000000000007b1d */ /* 0x000fe20000010000 */
[----:B------:R-:W-:Y:S01]  /*3bf0*/  ISETP.GE.AND P0, PT, R20, 0x1, PT ;  /* 0x000000011400780c */ /* 0x000fe20003f06270 */
[----:B0-----:R-:W-:-:S12]  /*3c00*/  CS2R R6, SRZ ;  /* 0x0000000000067805 */ /* 0x001fd8000001ff00 */
        /* <DEDUP_REMOVED lines=28> */
.L_x_523:
[----:B------:R0:W2:Y:S01]  /*3dd0*/  @!P3 LDG.E.128 R12, [R30.64+-0x200] ;  /* 0xfffe000a1e0cb981 */ /* 0x0000a2000c1e1d00 */
[C---:B------:R-:W-:Y:S02]  /*3de0*/  IADD3 R28, P1, R26.reuse, R30, RZ ;  /* 0x0000001e1a1c7210 */ /* 0x040fe40007f3e0ff */
[----:B------:R-:W-:Y:S01]  /*3df0*/  IADD3 R21, R21, 0x4, RZ ;  /* 0x0000000415157810 */ /* 0x000fe20007ffe0ff */
[----:B------:R0:W3:Y:S01]  /*3e00*/  @!P3 LDG.E.128 R16, [R30.64] ;  /* 0x0000000a1e10b981 */ /* 0x0000e2000c1e1d00 */
[----:B------:R-:W-:Y:S02]  /*3e10*/  PLOP3.LUT P3, PT, P0, PT, PT, 0x80, 0x0 ;  /* 0x000000000000781c */ /* 0x000fe4000076f070 */
[----:B------:R-:W-:Y:S01]  /*3e20*/  IADD3.X R29, R27, R31, RZ, P1, !PT ;  /* 0x0000001f1b1d7210 */ /* 0x000fe20000ffe4ff */
        /* <DEDUP_REMOVED lines=51> */
.L_x_522:
[----:B------:R-:W-:-:S04]  /*4160*/  IADD3 R9, -R21, c[0x0][0x314], RZ ;  /* 0x0000c50015097a10 */ /* 0x000fc80007ffe1ff */
[----:B------:R-:W-:-:S13]  /*4170*/  ISETP.GT.AND P0, PT, R9, 0x1, PT ;  /* 0x000000010900780c */ /* 0x000fda0003f04270 */
[----:B------:R-:W-:Y:S05]  /*4180*/  @!P0 BRA `(.L_x_524) ;  /* 0x0000020000008947 */ /* 0x000fea0003800000 */
[----:B------:R-:W-:Y:S01]  /*4190*/  ISETP.GE.AND P0, PT, R23, R22, PT ;  /* 0x000000161700720c */ /* 0x000fe20003f06270 */
[----:B------:R-:W0:Y:S01]  /*41a0*/  LDS R35, [R10] ;  /* 0x000000000a237984 */ /* 0x000e220000000800 */
[----:B------:R-:W-:-:S03]  /*41b0*/  IADD3 R36, P1, R26, R30, RZ ;  /* 0x0000001e1a247210 */ /* 0x000fc60007f3e0ff */
[----:B------:R1:W2:Y:S08]  /*41c0*/  LDS R34, [R10+0x14] ;  /* 0x000014000a227984 */ /* 0x0002b00000000800 */
[----:B------:R-:W0:Y:S04]  /*41d0*/  @!P0 LDG.E.128 R12, [R30.64+-0x200] ;  /* 0xfffe000a1e0c8981 */ /* 0x000e28000c1e1d00 */
[----:B------:R-:W3:Y:S01]  /*41e0*/  @!P0 LDG.E.128 R16, [R30.64] ;  /* 0x0000000a1e108981 */ /* 0x000ee2000c1e1d00 */
[----:B------:R-:W-:Y:S01]  /*41f0*/  IADD3.X R37, R27, R31, RZ, P1, !PT ;  /* 0x0000001f1b257210 */ /* 0x000fe20000ffe4ff */
[----:B0-----:R-:W-:-:S02]  /*4200*/  FFMA.FTZ R33, R12, R35, R8 ;  /* 0x000000230c217223 */ /* 0x001fc40000010008 */
[-C--:B------:R-:W-:Y:S02]  /*4210*/  FFMA.FTZ R32, R13, R35.reuse, R7 ;  /* 0x000000230d207223 */ /* 0x080fe40000010007 */
[-C--:B------:R-:W-:Y:S02]  /*4220*/  FFMA.FTZ R29, R14, R35.reuse, R6 ;  /* 0x000000230e1d7223 */ /* 0x080fe40000010006 */
[-C--:B------:R-:W-:Y:S02]  /*4230*/  FFMA.FTZ R28, R15, R35.reuse, R5 ;  /* 0x000000230f1c7223 */ /* 0x080fe40000010005 */
[-C--:B---3--:R-:W-:Y:S01]  /*4240*/  FFMA.FTZ R25, R16, R35.reuse, R4 ;  /* 0x0000002310197223 */ /* 0x088fe20000010004 */
[----:B------:R-:W2:Y:S01]  /*4250*/  @!P0 LDG.E.128 R12, [R36.64+-0x200] ;  /* 0xfffe000a240c8981 */ /* 0x000ea2000c1e1d00 */
[-C--:B------:R-:W-:Y:S02]  /*4260*/  FFMA.FTZ R20, R17, R35.reuse, R3 ;  /* 0x0000002311147223 */ /* 0x080fe40000010003 */
[----:B------:R-:W-:-:S02]  /*4270*/  FFMA.FTZ R9, R18, R35, R2 ;  /* 0x0000002312097223 */ /* 0x000fc40000010002 */
[----:B------:R-:W-:Y:S02]  /*4280*/  FFMA.FTZ R0, R19, R35, R0 ;  /* 0x0000002313007223 */ /* 0x000fe40000010000 */
[----:B------:R-:W3:Y:S01]  /*4290*/  @!P0 LDG.E.128 R16, [R36.64] ;  /* 0x0000000a24108981 */ /* 0x000ee2000c1e1d00 */
[----:B------:R-:W-:Y:S02]  /*42a0*/  IADD3 R30, P0, R26, R36, RZ ;  /* 0x000000241a1e7210 */ /* 0x000fe40007f1e0ff */
[----:B------:R-:W-:Y:S02]  /*42b0*/  IADD3 R21, R21, 0x1, RZ ;  /* 0x0000000115157810 */ /* 0x000fe40007ffe0ff */
[----:B------:R-:W-:Y:S02]  /*42c0*/  IADD3 R26, R10, 0x14, RZ ;  /* 0x000000140a1a7810 */ /* 0x000fe40007ffe0ff */
[----:B------:R-:W-:Y:S02]  /*42d0*/  IADD3.X R31, R27, R37, RZ, P0, !PT ;  /* 0x000000251b1f7210 */ /* 0x000fe400007fe4ff */
[----:B------:R-:W-:-:S02]  /*42e0*/  PLOP3.LUT P4, PT, PT, PT, PT, 0x8, 0x0 ;  /* 0x000000000000781c */ /* 0x000fc40003f8e170 */
[----:B------:R-:W-:Y:S02]  /*42f0*/  IADD3 R21, R21, 0x1, RZ ;  /* 0x0000000115157810 */ /* 0x000fe40007ffe0ff */
[----:B-1----:R-:W-:Y:S01]  /*4300*/  IADD3 R10, R26, 0x14, RZ ;  /* 0x000000141a0a7810 */ /* 0x002fe20007ffe0ff */
[-C--:B--2---:R-:W-:Y:S02]  /*4310*/  FFMA.FTZ R8, R12, R34.reuse, R33 ;  /* 0x000000220c087223 */ /* 0x084fe40000010021 */
[-C--:B------:R-:W-:Y:S02]  /*4320*/  FFMA.FTZ R7, R13, R34.reuse, R32 ;  /* 0x000000220d077223 */ /* 0x080fe40000010020 */
[-C--:B------:R-:W-:Y:S02]  /*4330*/  FFMA.FTZ R6, R14, R34.reuse, R29 ;  /* 0x000000220e067223 */ /* 0x080fe4000001001d */
[-C--:B------:R-:W-:Y:S02]  /*4340*/  FFMA.FTZ R5, R15, R34.reuse, R28 ;  /* 0x000000220f057223 */ /* 0x080fe4000001001c */
[----:B---3--:R-:W-:-:S02]  /*4350*/  FFMA.FTZ R4, R16, R34, R25 ;  /* 0x0000002210047223 */ /* 0x008fc40000010019 */
[-C--:B------:R-:W-:Y:S02]  /*4360*/  FFMA.FTZ R3, R17, R34.reuse, R20 ;  /* 0x0000002211037223 */ /* 0x080fe40000010014 */
[-C--:B------:R-:W-:Y:S02]  /*4370*/  FFMA.FTZ R2, R18, R34.reuse, R9 ;  /* 0x0000002212027223 */ /* 0x080fe40000010009 */
[----:B------:R-:W-:Y:S02]  /*4380*/  FFMA.FTZ R0, R19, R34, R0 ;  /* 0x0000002213007223 */ /* 0x000fe40000010000 */
.L_x_524:
[----:B------:R-:W-:-:S13]  /*4390*/  ISETP.LT.OR P4, PT, R21, c[0x0][0x314], P4 ;  /* 0x0000c50015007a0c */ /* 0x000fda0002781670 */
[----:B------:R-:W-:Y:S05]  /*43a0*/  @!P4 BRA `(.L_x_521) ;  /* 0x000000f00000c947 */ /* 0x000fea0003800000 */
[----:B------:R-:W-:Y:S01]  /*43b0*/  ISETP.GE.AND P0, PT, R23, R22, PT ;  /* 0x000000161700720c */ /* 0x000fe20003f06270 */
[----:B------:R-:W-:-:S12]  /*43c0*/  BSSY B0, `(.L_x_525) ;  /* 0x0000004000007945 */ /* 0x000fd80003800000 */
[----:B------:R-:W-:Y:S05]  /*43d0*/  @P0 BRA `(.L_x_526) ;  /* 0x0000002000000947 */ /* 0x000fea0003800000 */
[----:B------:R0:W5:Y:S04]  /*43e0*/  LDG.E.128 R12, [R30.64+-0x200] ;  /* 0xfffe000a1e0c7981 */ /* 0x000168000c1e1d00 */
[----:B------:R0:W5:Y:S02]  /*43f0*/  LDG.E.128 R16, [R30.64] ;  /* 0x0000000a1e107981 */ /* 0x000164000c1e1d00 */
.L_x_526:
[----:B------:R-:W-:Y:S05]  /*4400*/  BSYNC B0 ;  /* 0x0000000000007941 */ /* 0x000fea0003800000 */
.L_x_525:
        /* <DEDUP_REMOVED lines=9> */
.L_x_521:
        /* <DEDUP_REMOVED lines=74> */
[----:B------:R-:W-:-:S03]  /*4940*/  IADD3 R7, R24, 0x80, RZ ;  /* 0x0000008018077810 */ /* 0x000fc60007ffe0ff */
[----:B------:R-:W-:Y:S01]  /*4950*/  IMAD.IADD R6, R3, 0x1, R0 ;  /* 0x0000000103067824 */ /* 0x000fe200078e0200 */
[CC--:B------:R-:W-:Y:S02]  /*4960*/  IADD3 R0, P1, R24.reuse, R2.reuse, RZ ;  /* 0x0000000218007210 */ /* 0x0c0fe40007f3e0ff */
[C---:B------:R-:W-:Y:S02]  /*4970*/  IADD3 R2, P0, R7.reuse, R2, RZ ;  /* 0x0000000207027210 */ /* 0x040fe40007f1e0ff */
[-C--:B------:R-:W-:Y:S02]  /*4980*/  LEA.HI.X.SX32 R3, R24, R6.reuse, 0x1, P1 ;  /* 0x0000000618037211 */ /* 0x080fe400008f0eff */
[----:B------:R-:W-:Y:S02]  /*4990*/  LEA.HI.X.SX32 R7, R7, R6, 0x1, P0 ;  /* 0x0000000607077211 */ /* 0x000fe400000f0eff */
[----:B------:R-:W-:Y:S02]  /*49a0*/  LEA R10, P1, R0, c[0x0][0x1d0], 0x1 ;  /* 0x00007400000a7a11 */ /* 0x000fe400078208ff */
[----:B------:R-:W-:-:S02]  /*49b0*/  LEA R6, P0, R2, c[0x0][0x1d0], 0x1 ;  /* 0x0000740002067a11 */ /* 0x000fc400078008ff */
[----:B------:R-:W-:Y:S02]  /*49c0*/  LEA.HI.X R11, R0, c[0x0][0x1d4], R3, 0x1, P1 ;  /* 0x00007500000b7a11 */ /* 0x000fe400008f0c03 */
[----:B------:R-:W-:-:S03]  /*49d0*/  LEA.HI.X R7, R2, c[0x0][0x1d4], R7, 0x1, P0 ;  /* 0x0000750002077a11 */ /* 0x000fc600000f0c07 */
[----:B------:R-:W-:Y:S04]  /*49e0*/  STG.E.64 [R10.64], R8 ;  /* 0x000000080a007986 */ /* 0x000fe8000c101b0a */
[----:B------:R-:W-:Y:S01]  /*49f0*/  STG.E.64 [R6.64], R4 ;  /* 0x0000000406007986 */ /* 0x000fe2000c101b0a */
[----:B------:R-:W-:Y:S05]  /*4a00*/  EXIT ;  /* 0x000000000000794d */ /* 0x000fea0003800000 */
        .weak           $__internal_10_$__cuda_sm20_div_s64
        .type           $__internal_10_$__cuda_sm20_div_s64,@function
        .size           $__internal_10_$__cuda_sm20_div_s64,(.L_x_4870 - $__internal_10_$__cuda_sm20_div_s64)
$__internal_10_$__cuda_sm20_div_s64:
        /* <DEDUP_REMOVED lines=83> */
[----:B------:R-:W-:Y:S06]  /*4f40*/  RET.REL.NODEC R26 `(_ZN5flash32flash_fwd_splitkv_combine_kernelI23Flash_fwd_kernel_traitsILi256ELi64ELi64ELi4ELb0ELb0EN7cutlass10bfloat16_tE19Flash_kernel_traitsILi256ELi64ELi64ELi4ES3_EELi4ELi4ELb1EEEvNS_16Flash_fwd_paramsE) ;  /* 0xffffb0b01a007950 */ /* 0x000fec0003c3ffff */
.L_x_527:
        /* <DEDUP_REMOVED lines=11> */
.L_x_4870:


//--------------------- .text._ZN5flash32flash_fwd_splitkv_combine_kernelI23Flash_fwd_kernel_traitsILi256ELi64ELi64ELi4ELb0ELb0EN7cutlass10bfloat16_tE19Flash_kernel_traitsILi256ELi64ELi64ELi4ES3_EELi4ELi3ELb1EEEvNS_16Flash_fwd_paramsE --------------------------
	.section	.text._ZN5flash32flash_fwd_splitkv_combine_kernelI23Flash_fwd_kernel_traitsILi256ELi64ELi64ELi4ELb0ELb0EN7cutlass10bfloat16_tE19Flash_kernel_traitsILi256ELi64ELi64ELi4ES3_EELi4ELi3ELb1EEEvNS_16Flash_fwd_paramsE,"ax",@progbits
	.sectioninfo	@"SHI_REGISTERS=52"
	.align	128
        .global         _ZN5flash32flash_fwd_splitkv_combine_kernelI23Flash_fwd_kernel_traitsILi256ELi64ELi64ELi4ELb0ELb0EN7cutlass10bfloat16_tE19Flash_kernel_traitsILi256ELi64ELi64ELi4ES3_EELi4ELi3ELb1EEEvNS_16Flash_fwd_paramsE
        .type           _ZN5flash32flash_fwd_splitkv_combine_kernelI23Flash_fwd_kernel_traitsILi256ELi64ELi64ELi4ELb0ELb0EN7cutlass10bfloat16_tE19Flash_kernel_traitsILi256ELi64ELi64ELi4ES3_EELi4ELi3ELb1EEEvNS_16Flash_fwd_paramsE,@function
        .size           _ZN5flash32flash_fwd_splitkv_combine_kernelI23Flash_fwd_kernel_traitsILi256ELi64ELi64ELi4ELb0ELb0EN7cutlass10bfloat16_tE19Flash_kernel_traitsILi256ELi64ELi64ELi4ES3_EELi4ELi3ELb1EEEvNS_16Flash_fwd_paramsE,(.L_x_4871 - _ZN5flash32flash_fwd_splitkv_combine_kernelI23Flash_fwd_kernel_traitsILi256ELi64ELi64ELi4ELb0ELb0EN7cutlass10bfloat16_tE19Flash_kernel_traitsILi256ELi64ELi64ELi4ES3_EELi4ELi3ELb1EEEvNS_16Flash_fwd_paramsE)
        .other          _ZN5flash32flash_fwd_splitkv_combine_kernelI23Flash_fwd_kernel_traitsILi256ELi64ELi64ELi4ELb0ELb0EN7cutlass10bfloat16_tE19Flash_kernel_traitsILi256ELi64ELi64ELi4ES3_EELi4ELi3ELb1EEEvNS_16Flash_fwd_paramsE,@"STO_CUDA_ENTRY STV_DEFAULT"
_ZN5flash32flash_fwd_splitkv_combine_kernelI23Flash_fwd_kernel_traitsILi256ELi64ELi64ELi4ELb0ELb0EN7cutlass10bfloat16_tE19Flash_kernel_traitsILi256ELi64ELi64ELi4ES3_EELi4ELi3ELb1EEEvNS_16Flash_fwd_paramsE:
.text._ZN5flash32flash_fwd_splitkv_combine_kernelI23Flash_fwd_kernel_traitsILi256ELi64ELi64ELi4ELb0ELb0EN7cutlass10bfloat16_tE19Flash_kernel_traitsILi256ELi64ELi64ELi4ES3_EELi4ELi3ELb1EEEvNS_16Flash_fwd_paramsE:
        /* <DEDUP_REMOVED lines=23> */
[----:B------:R-:W-:Y:S05]  /*0170*/  CALL.REL.NOINC `($__internal_11_$__cuda_sm20_div_s64) ;  /* 0x0000485000007944 */ /* 0x000fea0003c00000 */
[----:B------:R-:W-:Y:S05]  /*0180*/  BRA `(.L_x_529) ;  /* 0x0000013000007947 */ /* 0x000fea0003800000 */
.L_x_528:
        /* <DEDUP_REMOVED lines=19> */
.L_x_529:
        /* <DEDUP_REMOVED lines=12> */
[----:B------:R-:W-:Y:S05]  /*0380*/  CALL.REL.NOINC `($__internal_11_$__cuda_sm20_div_s64) ;  /* 0x0000464000007944 */ /* 0x000fea0003c00000 */
[----:B------:R-:W-:Y:S02]  /*0390*/  MOV R8, R20 ;  /* 0x0000001400087202 */ /* 0x000fe40000000f00 */
[----:B------:R-:W-:Y:S01]  /*03a0*/  MOV R9, R21 ;  /* 0x0000001500097202 */ /* 0x000fe20000000f00 */
[----:B------:R-:W-:Y:S05]  /*03b0*/  BRA `(.L_x_532) ;  /* 0x0000013000007947 */ /* 0x000fea0003800000 */
.L_x_531:
        /* <DEDUP_REMOVED lines=19> */
.L_x_532:
[----:B------:R-:W-:Y:S05]  /*04f0*/  BSYNC B0 ;  /* 0x0000000000007941 */ /* 0x000fea0003800000 */
.L_x_530:
        /* <DEDUP_REMOVED lines=43> */
.L_x_534:
        /* <DEDUP_REMOVED lines=19> */
.L_x_535:
[----:B------:R-:W-:Y:S05]  /*08e0*/  BSYNC B0 ;  /* 0x0000000000007941 */ /* 0x000fea0003800000 */
.L_x_533:
        /* <DEDUP_REMOVED lines=74> */
[----:B------:R-:W-:Y:S02]  /*0d90*/  MOV R32, R20 ;  /* 0x0000001400207202 */ /* 0x000fe40000000f00 */
[----:B------:R-:W-:Y:S01]  /*0da0*/  MOV R33, R21 ;  /* 0x0000001500217202 */ /* 0x000fe20000000f00 */
[----:B------:R-:W-:Y:S05]  /*0db0*/  BRA `(.L_x_538) ;  /* 0x0000013000007947 */ /* 0x000fea0003800000 */
.L_x_537:
        /* <DEDUP_REMOVED lines=19> */
.L_x_538:
[----:B------:R-:W-:Y:S05]  /*0ef0*/  BSYNC B0 ;  /* 0x0000000000007941 */ /* 0x000fea0003800000 */
.L_x_536:
        /* <DEDUP_REMOVED lines=41> */
.L_x_540:
        /* <DEDUP_REMOVED lines=19> */
.L_x_541:
[----:B------:R-:W-:Y:S05]  /*12c0*/  BSYNC B0 ;  /* 0x0000000000007941 */ /* 0x000fea0003800000 */
.L_x_539:
        /* <DEDUP_REMOVED lines=131> */
.L_x_543:
[----:B------:R-:W-:Y:S05]  /*1b00*/  BSYNC B0 ;  /* 0x0000000000007941 */ /* 0x000fea0003800000 */
.L_x_542:
        /* <DEDUP_REMOVED lines=91> */
.L_x_548:
        /* <DEDUP_REMOVED lines=22> */
.L_x_549:
[----:B------:R-:W-:Y:S05]  /*2220*/  BSYNC B0 ;  /* 0x0000000000007941 */ /* 0x000fea0003800000 */
.L_x_547:
[----:B------:R-:W-:Y:S01]  /*2230*/  LOP3.LUT R19, R17, R0, RZ, 0xfc, !PT ;  /* 0x0000000011137212 */ /* 0x000fe200078efcff */
[----:B------:R-:W-:Y:S03]  /*2240*/  BSSY B0, `(.L_x_550) ;  /* 0x0000028000007945 */ /* 0x000fe60003800000 */
[----:B------:R-:W-:-:S13]  /*2250*/  ISETP.NE.U32.AND P0, PT, R19, RZ, PT ;  /* 0x000000ff1300720c */ /* 0x000fda0003f05070 */
[----:B------:R-:W-:Y:S05]  /*2260*/  @!P0 BRA `(.L_x_551) ;  /* 0x000000f000008947 */ /* 0x000fea0003800000 */
[----:B------:R-:W-:Y:S01]  /*2270*/  IMAD.MOV.U32 R24, RZ, RZ, R30 ;  /* 0x000000ffff187224 */ /* 0x000fe200078e001e */
[----:B------:R-:W-:Y:S02]  /*2280*/  MOV R23, R0 ;  /* 0x0000000000177202 */ /* 0x000fe40000000f00 */
[----:B------:R-:W-:Y:S02]  /*2290*/  MOV R22, 0x22b0 ;  /* 0x000022b000167802 */ /* 0x000fe40000000f00 */
[----:B------:R-:W-:Y:S05]  /*22a0*/  CALL.REL.NOINC `($__internal_11_$__cuda_sm20_div_s64) ;  /* 0x0000272000007944 */ /* 0x000fea0003c00000 */
        /* <DEDUP_REMOVED lines=11> */
.L_x_551:
        /* <DEDUP_REMOVED lines=22> */
.L_x_552:
[----:B------:R-:W-:Y:S05]  /*24c0*/  BSYNC B0 ;  /* 0x0000000000007941 */ /* 0x000fea0003800000 */
.L_x_550:
        /* <DEDUP_REMOVED lines=11> */
[----:B------:R-:W-:Y:S05]  /*2580*/  CALL.REL.NOINC `($__internal_11_$__cuda_sm20_div_s64) ;  /* 0x0000244000007944 */ /* 0x000fea0003c00000 */
[----:B------:R-:W-:-:S04]  /*2590*/  IADD3 R17, P0, RZ, -R20, RZ ;  /* 0x80000014ff117210 */ /* 0x000fc80007f1e0ff */
[----:B------:R-:W-:Y:S01]  /*25a0*/  IADD3.X R18, RZ, ~R21, RZ, P0, !PT ;  /* 0x80000015ff127210 */ /* 0x000fe200007fe4ff */
[----:B------:R-:W-:-:S04]  /*25b0*/  IMAD.WIDE.U32 R36, R5, R17, R36 ;  /* 0x0000001105247225 */ /* 0x000fc800078e0024 */
[----:B------:R-:W-:-:S04]  /*25c0*/  IMAD R18, R18, R5, RZ ;  /* 0x0000000512127224 */ /* 0x000fc800078e02ff */
[----:B------:R-:W-:-:S05]  /*25d0*/  IMAD R4, R4, R17, R18 ;  /* 0x0000001104047224 */ /* 0x000fca00078e0212 */
[----:B------:R-:W-:Y:S01]  /*25e0*/  IADD3 R4, R37, R4, RZ ;  /* 0x0000000425047210 */ /* 0x000fe20007ffe0ff */
[----:B------:R-:W-:Y:S05]  /*25f0*/  BRA `(.L_x_555) ;  /* 0x0000016000007947 */ /* 0x000fea0003800000 */
.L_x_554:
        /* <DEDUP_REMOVED lines=22> */
.L_x_555:
[----:B------:R-:W-:Y:S05]  /*2760*/  BSYNC B0 ;  /* 0x0000000000007941 */ /* 0x000fea0003800000 */
.L_x_553:
        /* <DEDUP_REMOVED lines=38> */
[----:B------:R-:W-:Y:S05]  /*29d0*/  CALL.REL.NOINC `($__internal_11_$__cuda_sm20_div_s64) ;  /* 0x00001ff000007944 */ /* 0x000fea0003c00000 */
        /* <DEDUP_REMOVED lines=12> */
.L_x_557:
        /* <DEDUP_REMOVED lines=23> */
.L_x_558:
[----:B------:R-:W-:Y:S05]  /*2c10*/  BSYNC B0 ;  /* 0x0000000000007941 */ /* 0x000fea0003800000 */
.L_x_556:
        /* <DEDUP_REMOVED lines=19> */
.L_x_560:
        /* <DEDUP_REMOVED lines=22> */
.L_x_561:
[----:B------:R-:W-:Y:S05]  /*2eb0*/  BSYNC B0 ;  /* 0x0000000000007941 */ /* 0x000fea0003800000 */
.L_x_559:
        /* <DEDUP_REMOVED lines=20> */
.L_x_563:
        /* <DEDUP_REMOVED lines=23> */
.L_x_564:
[----:B------:R-:W-:Y:S05]  /*3170*/  BSYNC B0 ;  /* 0x0000000000007941 */ /* 0x000fea0003800000 */
.L_x_562:
        /* <DEDUP_REMOVED lines=25> */
[----:B------:R-:W-:Y:S05]  /*3310*/  CALL.REL.NOINC `($__internal_11_$__cuda_sm20_div_s64) ;  /* 0x000016b000007944 */ /* 0x000fea0003c00000 */
        /* <DEDUP_REMOVED lines=12> */
.L_x_566:
        /* <DEDUP_REMOVED lines=23> */
.L_x_567:
[----:B------:R-:W-:Y:S05]  /*3550*/  BSYNC B0 ;  /* 0x0000000000007941 */ /* 0x000fea0003800000 */
.L_x_565:
        /* <DEDUP_REMOVED lines=29> */
.L_x_569:
        /* <DEDUP_REMOVED lines=23> */
.L_x_570:
[----:B------:R-:W-:Y:S05]  /*38a0*/  BSYNC B0 ;  /* 0x0000000000007941 */ /* 0x000fea0003800000 */
.L_x_568:
        /* <DEDUP_REMOVED lines=20> */
.L_x_546:
[----:B------:R-:W-:-:S04]  /*39f0*/  LEA R2, P0, R36, c[0x0][0x200], 0x2 ;  /* 0x0000800024027a11 */ /* 0x000fc800078010ff */
[----:B------:R-:W-:-:S05]  /*3a00*/  LEA.HI.X R3, R36, c[0x0][0x204], R37, 0x2, P0 ;  /* 0x0000810024037a11 */ /* 0x000fca00000f1425 */
[----:B------:R0:W-:Y:S04]  /*3a10*/  STG.E [R2.64], R28 ;  /* 0x0000001c02007986 */ /* 0x0001e8000c10190a */
.L_x_545:
[----:B------:R-:W-:Y:S05]  /*3a20*/  BSYNC B1 ;  /* 0x0000000000017941 */ /* 0x000fea0003800000 */
.L_x_544:
        /* <DEDUP_REMOVED lines=54> */
.L_x_573:
        /* <DEDUP_REMOVED lines=57> */
.L_x_572:
        /* <DEDUP_REMOVED lines=35> */
.L_x_574:
[----:B------:R-:W-:-:S13]  /*4350*/  ISETP.LT.OR P4, PT, R21, c[0x0][0x314], P4 ;  /* 0x0000c50015007a0c */ /* 0x000fda0002781670 */
[----:B------:R-:W-:Y:S05]  /*4360*/  @!P4 BRA `(.L_x_571) ;  /* 0x000000f00000c947 */ /* 0x000fea0003800000 */
[----:B------:R-:W-:Y:S01]  /*4370*/  ISETP.GE.AND P0, PT, R23, R22, PT ;  /* 0x000000161700720c */ /* 0x000fe20003f06270 */
[----:B------:R-:W-:-:S12]  /*4380*/  BSSY B0, `(.L_x_575) ;  /* 0x0000004000007945 */ /* 0x000fd80003800000 */
[----:B------:R-:W-:Y:S05]  /*4390*/  @P0 BRA `(.L_x_576) ;  /* 0x0000002000000947 */ /* 0x000fea0003800000 */
[----:B------:R0:W5:Y:S04]  /*43a0*/  LDG.E.128 R12, [R30.64+-0x200] ;  /* 0xfffe000a1e0c7981 */ /* 0x000168000c1e1d00 */
[----:B------:R0:W5:Y:S02]  /*43b0*/  LDG.E.128 R16, [R30.64] ;  /* 0x0000000a1e107981 */ /* 0x000164000c1e1d00 */
.L_x_576:
[----:B------:R-:W-:Y:S05]  /*43c0*/  BSYNC B0 ;  /* 0x0000000000007941 */ /* 0x000fea0003800000 */
.L_x_575:
        /* <DEDUP_REMOVED lines=9> */
.L_x_571:
        /* <DEDUP_REMOVED lines=87> */
        .weak           $__internal_11_$__cuda_sm20_div_s64
        .type           $__internal_11_$__cuda_sm20_div_s64,@function
        .size           $__internal_11_$__cuda_sm20_div_s64,(.L_x_4871 - $__internal_11_$__cuda_sm20_div_s64)
$__internal_11_$__cuda_sm20_div_s64:
        /* <DEDUP_REMOVED lines=83> */
[----:B------:R-:W-:Y:S06]  /*4f00*/  RET.REL.NODEC R26 `(_ZN5flash32flash_fwd_splitkv_combine_kernelI23Flash_fwd_kernel_traitsILi256ELi64ELi64ELi4ELb0ELb0EN7cutlass10bfloat16_tE19Flash_kernel_traitsILi256ELi64ELi64ELi4ES3_EELi4ELi3ELb1EEEvNS_16Flash_fwd_paramsE) ;  /* 0xffffb0f01a007950 */ /* 0x000fec0003c3ffff */
.L_x_577:
        /* <DEDUP_REMOVED lines=15> */
.L_x_4871:


//--------------------- .text._ZN5flash32flash_fwd_splitkv_combine_kernelI23Flash_fwd_kernel_traitsILi256ELi64ELi64ELi4ELb0ELb0EN7cutlass10bfloat16_tE19Flash_kernel_traitsILi256ELi64ELi64ELi4ES3_EELi4ELi2ELb1EEEvNS_16Flash_fwd_paramsE --------------------------
	.section	.text._ZN5flash32flash_fwd_splitkv_combine_kernelI23Flash_fwd_kernel_traitsILi256ELi64ELi64ELi4ELb0ELb0EN7cutlass10bfloat16_tE19Flash_kernel_traitsILi256ELi64ELi64ELi4ES3_EELi4ELi2ELb1EEEvNS_16Flash_fwd_paramsE,"ax",@progbits
	.sectioninfo	@"SHI_REGISTERS=54"
	.align	128
        .global         _ZN5flash32flash_fwd_splitkv_combine_kernelI23Flash_fwd_kernel_traitsILi256ELi64ELi64ELi4ELb0ELb0EN7cutlass10bfloat16_tE19Flash_kernel_traitsILi256ELi64ELi64ELi4ES3_EELi4ELi2ELb1EEEvNS_16Flash_fwd_paramsE
        .type           _ZN5flash32flash_fwd_splitkv_combine_kernelI23Flash_fwd_kernel_traitsILi256ELi64ELi64ELi4ELb0ELb0EN7cutlass10bfloat16_tE19Flash_kernel_traitsILi256ELi64ELi64ELi4ES3_EELi4ELi2ELb1EEEvNS_16Flash_fwd_paramsE,@function
        .size           _ZN5flash32flash_fwd_splitkv_combine_kernelI23Flash_fwd_kernel_traitsILi256ELi64ELi64ELi4ELb0ELb0EN7cutlass10bfloat16_tE19Flash_kernel_traitsILi256ELi64ELi64ELi4ES3_EELi4ELi2ELb1EEEvNS_16Flash_fwd_paramsE,(.L_x_4872 - _ZN5flash32flash_fwd_splitkv_combine_kernelI23Flash_fwd_kernel_traitsILi256ELi64ELi64ELi4ELb0ELb0EN7cutlass10bfloat16_tE19Flash_kernel_traitsILi256ELi64ELi64ELi4ES3_EELi4ELi2ELb1EEEvNS_16Flash_fwd_paramsE)
        .other          _ZN5flash32flash_fwd_splitkv_combine_kernelI23Flash_fwd_kernel_traitsILi256ELi64ELi64ELi4ELb0ELb0EN7cutlass10bfloat16_tE19Flash_kernel_traitsILi256ELi64ELi64ELi4ES3_EELi4ELi2ELb1EEEvNS_16Flash_fwd_paramsE,@"STO_CUDA_ENTRY STV_DEFAULT"
_ZN5flash32flash_fwd_splitkv_combine_kernelI23Flash_fwd_kernel_traitsILi256ELi64ELi64ELi4ELb0ELb0EN7cutlass10bfloat16_tE19Flash_kernel_traitsILi256ELi64ELi64ELi4ES3_EELi4ELi2ELb1EEEvNS_16Flash_fwd_paramsE:
.text._ZN5flash32flash_fwd_splitkv_combine_kernelI23Flash_fwd_kernel_traitsILi256ELi64ELi64ELi4ELb0ELb0EN7cutlass10bfloat16_tE19Flash_kernel_traitsILi256ELi64ELi64ELi4ES3_EELi4ELi2ELb1EEEvNS_16Flash_fwd_paramsE:
        /* <DEDUP_REMOVED lines=23> */
[----:B------:R-:W-:Y:S05]  /*0170*/  CALL.REL.NOINC `($__internal_12_$__cuda_sm20_div_s64) ;  /* 0x0000479000007944 */ /* 0x000fea0003c00000 */
[----:B------:R-:W-:Y:S01]  /*0180*/  MOV R24, R0 ;  /* 0x0000000000187202 */ /* 0x000fe20000000f00 */
[----:B------:R-:W-:Y:S05]  /*0190*/  BRA `(.L_x_579) ;  /* 0x0000013000007947 */ /* 0x000fea0003800000 */
.L_x_578:
        /* <DEDUP_REMOVED lines=19> */
.L_x_579:
        /* <DEDUP_REMOVED lines=10> */
[----:B------:R-:W-:Y:S05]  /*0370*/  CALL.REL.NOINC `($__internal_12_$__cuda_sm20_div_s64) ;  /* 0x0000459000007944 */ /* 0x000fea0003c00000 */
[----:B------:R-:W-:Y:S02]  /*0380*/  MOV R12, R0 ;  /* 0x00000000000c7202 */ /* 0x000fe40000000f00 */
[----:B------:R-:W-:Y:S01]  /*0390*/  MOV R13, R25 ;  /* 0x00000019000d7202 */ /* 0x000fe20000000f00 */
[----:B------:R-:W-:Y:S05]  /*03a0*/  BRA `(.L_x_582) ;  /* 0x0000013000007947 */ /* 0x000fea0003800000 */
.L_x_581:
        /* <DEDUP_REMOVED lines=19> */
.L_x_582:
[----:B------:R-:W-:Y:S05]  /*04e0*/  BSYNC B0 ;  /* 0x0000000000007941 */ /* 0x000fea0003800000 */
.L_x_580:
        /* <DEDUP_REMOVED lines=44> */
.L_x_584:
        /* <DEDUP_REMOVED lines=19> */
.L_x_585:
[----:B------:R-:W-:Y:S05]  /*08e0*/  BSYNC B0 ;  /* 0x0000000000007941 */ /* 0x000fea0003800000 */
.L_x_583:
        /* <DEDUP_REMOVED lines=71> */
[----:B------:R-:W-:Y:S05]  /*0d60*/  CALL.REL.NOINC `($__internal_12_$__cuda_sm20_div_s64) ;  /* 0x00003ba000007944 */ /* 0x000fea0003c00000 */
[----:B------:R-:W-:Y:S02]  /*0d70*/  MOV R32, R0 ;  /* 0x0000000000207202 */ /* 0x000fe40000000f00 */
[----:B------:R-:W-:Y:S01]  /*0d80*/  MOV R33, R25 ;  /* 0x0000001900217202 */ /* 0x000fe20000000f00 */
[----:B------:R-:W-:Y:S05]  /*0d90*/  BRA `(.L_x_588) ;  /* 0x0000013000007947 */ /* 0x000fea0003800000 */
.L_x_587:
        /* <DEDUP_REMOVED lines=19> */
.L_x_588:
[----:B------:R-:W-:Y:S05]  /*0ed0*/  BSYNC B0 ;  /* 0x0000000000007941 */ /* 0x000fea0003800000 */
.L_x_586:
        /* <DEDUP_REMOVED lines=42> */
.L_x_590:
        /* <DEDUP_REMOVED lines=19> */
.L_x_591:
[----:B------:R-:W-:Y:S05]  /*12b0*/  BSYNC B0 ;  /* 0x0000000000007941 */ /* 0x000fea0003800000 */
.L_x_589:
        /* <DEDUP_REMOVED lines=132> */
.L_x_593:
[----:B------:R-:W-:Y:S05]  /*1b00*/  BSYNC B0 ;  /* 0x0000000000007941 */ /* 0x000fea0003800000 */
.L_x_592:
        /* <DEDUP_REMOVED lines=81> */
.L_x_598:
        /* <DEDUP_REMOVED lines=22> */
.L_x_599:
[----:B------:R-:W-:Y:S05]  /*2180*/  BSYNC B0 ;  /* 0x0000000000007941 */ /* 0x000fea0003800000 */
.L_x_597:
        /* <DEDUP_REMOVED lines=8> */
[----:B------:R-:W-:Y:S05]  /*2210*/  CALL.REL.NOINC `($__internal_12_$__cuda_sm20_div_s64) ;  /* 0x000026f000007944 */ /* 0x000fea0003c00000 */
        /* <DEDUP_REMOVED lines=10> */
.L_x_601:
        /* <DEDUP_REMOVED lines=22> */
.L_x_602:
[----:B------:R-:W-:Y:S05]  /*2420*/  BSYNC B0 ;  /* 0x0000000000007941 */ /* 0x000fea0003800000 */
.L_x_600:
        /* <DEDUP_REMOVED lines=11> */
[----:B------:R-:W-:Y:S05]  /*24e0*/  CALL.REL.NOINC `($__internal_12_$__cuda_sm20_div_s64) ;  /* 0x0000242000007944 */ /* 0x000fea0003c00000 */
        /* <DEDUP_REMOVED lines=9> */
.L_x_604:
        /* <DEDUP_REMOVED lines=22> */
.L_x_605:
[----:B------:R-:W-:Y:S05]  /*26e0*/  BSYNC B0 ;  /* 0x0000000000007941 */ /* 0x000fea0003800000 */
.L_x_603:
        /* <DEDUP_REMOVED lines=50> */
.L_x_607:
        /* <DEDUP_REMOVED lines=23> */
.L_x_608:
[----:B------:R-:W-:Y:S05]  /*2b80*/  BSYNC B0 ;  /* 0x0000000000007941 */ /* 0x000fea0003800000 */
.L_x_606:
        /* <DEDUP_REMOVED lines=19> */
.L_x_610:
        /* <DEDUP_REMOVED lines=22> */
.L_x_611:
[----:B------:R-:W-:Y:S05]  /*2e20*/  BSYNC B0 ;  /* 0x0000000000007941 */ /* 0x000fea0003800000 */
.L_x_609:
        /* <DEDUP_REMOVED lines=21> */
.L_x_613:
        /* <DEDUP_REMOVED lines=23> */
.L_x_614:
[----:B------:R-:W-:Y:S05]  /*30f0*/  BSYNC B0 ;  /* 0x0000000000007941 */ /* 0x000fea0003800000 */
.L_x_612:
        /* <DEDUP_REMOVED lines=38> */
.L_x_616:
        /* <DEDUP_REMOVED lines=23> */
.L_x_617:
[----:B------:R-:W-:Y:S05]  /*34d0*/  BSYNC B0 ;  /* 0x0000000000007941 */ /* 0x000fea0003800000 */
.L_x_615:
        /* <DEDUP_REMOVED lines=27> */
.L_x_619:
        /* <DEDUP_REMOVED lines=23> */
.L_x_620:
[----:B------:R-:W-:Y:S05]  /*3800*/  BSYNC B0 ;  /* 0x0000000000007941 */ /* 0x000fea0003800000 */
.L_x_618:
        /* <DEDUP_REMOVED lines=20> */
.L_x_596:
[----:B------:R-:W-:-:S04]  /*3950*/  LEA R2, P0, R34, c[0x0][0x200], 0x2 ;  /* 0x0000800022027a11 */ /* 0x000fc800078010ff */
[----:B------:R-:W-:-:S05]  /*3960*/  LEA.HI.X R3, R34, c[0x0][0x204], R35, 0x2, P0 ;  /* 0x0000810022037a11 */ /* 0x000fca00000f1423 */
[----:B------:R0:W-:Y:S04]  /*3970*/  STG.E [R2.64], R28 ;  /* 0x0000001c02007986 */ /* 0x0001e8000c10190a */
.L_x_595:
[----:B------:R-:W-:Y:S05]  /*3980*/  BSYNC B1 ;  /* 0x0000000000017941 */ /* 0x000fea0003800000 */
.L_x_594:
        /* <DEDUP_REMOVED lines=9> */
[----:B------:R-:W-:-:S04]  /*3a20*/  LOP3.LUT R3, R9, 0x3fffffe0, RZ, 0xc0, !PT ;  /* 0x3fffffe009037812 */ /* 0x000fc800078ec0ff */
[----:B------:R-:W-:Y:S01]  /*3a30*/  ISETP.GE.AND P0, PT, R0, c[0x0][0x314], PT ;  /* 0x0000c50000007a0c */ /* 0x000fe20003f06270 */
[----:B------:R-:W-:-:S03]  /*3a40*/  IMAD.MOV.U32 R0, RZ, RZ, RZ ;  /* 0x000000ffff007224 */ /* 0x000fc600078e00ff */
        /* <DEDUP_REMOVED lines=9> */
[----:B------:R-:W-:Y:S01]  /*3ae0*/  ISETP.GE.AND P0, PT, R20, 0x1, PT ;  /* 0x000000011400780c */ /* 0x000fe20003f06270 */
[----:B0-----:R-:W-:Y:S01]  /*3af0*/  CS2R R6, SRZ ;  /* 0x0000000000067805 */ /* 0x001fe2000001ff00 */
[----:B------:R-:W-:-:S11]  /*3b00*/  SHF.R.S32.HI R23, RZ, 0x5, R9 ;  /* 0x00000005ff177819 */ /* 0x000fd60000011409 */
        /* <DEDUP_REMOVED lines=28> */
.L_x_623:
        /* <DEDUP_REMOVED lines=57> */
.L_x_622:
        /* <DEDUP_REMOVED lines=35> */
.L_x_624:
[----:B------:R-:W-:-:S13]  /*4290*/  ISETP.LT.OR P4, PT, R21, c[0x0][0x314], P4 ;  /* 0x0000c50015007a0c */ /* 0x000fda0002781670 */
[----:B------:R-:W-:Y:S05]  /*42a0*/  @!P4 BRA `(.L_x_621) ;  /* 0x000000f00000c947 */ /* 0x000fea0003800000 */
[----:B------:R-:W-:Y:S01]  /*42b0*/  ISETP.GE.AND P0, PT, R23, R22, PT ;  /* 0x000000161700720c */ /* 0x000fe20003f06270 */
[----:B------:R-:W-:-:S12]  /*42c0*/  BSSY B0, `(.L_x_625) ;  /* 0x0000004000007945 */ /* 0x000fd80003800000 */
[----:B------:R-:W-:Y:S05]  /*42d0*/  @P0 BRA `(.L_x_626) ;  /* 0x0000002000000947 */ /* 0x000fea0003800000 */
[----:B------:R0:W5:Y:S04]  /*42e0*/  LDG.E.128 R12, [R30.64+-0x200] ;  /* 0xfffe000a1e0c7981 */ /* 0x000168000c1e1d00 */
[----:B------:R0:W5:Y:S02]  /*42f0*/  LDG.E.128 R16, [R30.64] ;  /* 0x0000000a1e107981 */ /* 0x000164000c1e1d00 */
.L_x_626:
[----:B------:R-:W-:Y:S05]  /*4300*/  BSYNC B0 ;  /* 0x0000000000007941 */ /* 0x000fea0003800000 */
.L_x_625:
        /* <DEDUP_REMOVED lines=9> */
.L_x_621:
        /* <DEDUP_REMOVED lines=87> */
        .weak           $__internal_12_$__cuda_sm20_div_s64
        .type           $__internal_12_$__cuda_sm20_div_s64,@function
        .size           $__internal_12_$__cuda_sm20_div_s64,(.L_x_4872 - $__internal_12_$__cuda_sm20_div_s64)
$__internal_12_$__cuda_sm20_div_s64:
        /* <DEDUP_REMOVED lines=83> */
[----:B------:R-:W-:Y:S06]  /*4e40*/  RET.REL.NODEC R38 `(_ZN5flash32flash_fwd_splitkv_combine_kernelI23Flash_fwd_kernel_traitsILi256ELi64ELi64ELi4ELb0ELb0EN7cutlass10bfloat16_tE19Flash_kernel_traitsILi256ELi64ELi64ELi4ES3_EELi4ELi2ELb1EEEvNS_16Flash_fwd_paramsE) ;  /* 0xffffb1b026007950 */ /* 0x000fec0003c3ffff */
.L_x_627:
        /* <DEDUP_REMOVED lines=11> */
.L_x_4872:


//--------------------- .text._ZN5flash32flash_fwd_splitkv_combine_kernelI23Flash_fwd_kernel_traitsILi256ELi64ELi64ELi4ELb0ELb0EN7cutlass10bfloat16_tE19Flash_kernel_traitsILi256ELi64ELi64ELi4ES3_EELi4ELi1ELb1EEEvNS_16Flash_fwd_paramsE --------------------------
	.section	.text._ZN5flash32flash_fwd_splitkv_combine_kernelI23Flash_fwd_kernel_traitsILi256ELi64ELi64ELi4ELb0ELb0EN7cutlass10bfloat16_tE19Flash_kernel_traitsILi256ELi64ELi64ELi4ES3_EELi4ELi1ELb1EEEvNS_16Flash_fwd_paramsE,"ax",@progbits
	.sectioninfo	@"SHI_REGISTERS=56"
	.align	128
        .global         _ZN5flash32flash_fwd_splitkv_combine_kernelI23Flash_fwd_kernel_traitsILi256ELi64ELi64ELi4ELb0ELb0EN7cutlass10bfloat16_tE19Flash_kernel_traitsILi256ELi64ELi64ELi4ES3_EELi4ELi1ELb1EEEvNS_16Flash_fwd_paramsE
        .type           _ZN5flash32flash_fwd_splitkv_combine_kernelI23Flash_fwd_kernel_traitsILi256ELi64ELi64ELi4ELb0ELb0EN7cutlass10bfloat16_tE19Flash_kernel_traitsILi256ELi64ELi64ELi4ES3_EELi4ELi1ELb1EEEvNS_16Flash_fwd_paramsE,@function
        .size           _ZN5flash32flash_fwd_splitkv_combine_kernelI23Flash_fwd_kernel_traitsILi256ELi64ELi64ELi4ELb0ELb0EN7cutlass10bfloat16_tE19Flash_kernel_traitsILi256ELi64ELi64ELi4ES3_EELi4ELi1ELb1EEEvNS_16Flash_fwd_paramsE,(.L_x_4873 - _ZN5flash32flash_fwd_splitkv_combine_kernelI23Flash_fwd_kernel_traitsILi256ELi64ELi64ELi4ELb0ELb0EN7cutlass10bfloat16_tE19Flash_kernel_traitsILi256ELi64ELi64ELi4ES3_EELi4ELi1ELb1EEEvNS_16Flash_fwd_paramsE)
        .other          _ZN5flash32flash_fwd_splitkv_combine_kernelI23Flash_fwd_kernel_traitsILi256ELi64ELi64ELi4ELb0ELb0EN7cutlass10bfloat16_tE19Flash_kernel_traitsILi256ELi64ELi64ELi4ES3_EELi4ELi1ELb1EEEvNS_16Flash_fwd_paramsE,@"STO_CUDA_ENTRY STV_DEFAULT"
_ZN5flash32flash_fwd_splitkv_combine_kernelI23Flash_fwd_kernel_traitsILi256ELi64ELi64ELi4ELb0ELb0EN7cutlass10bfloat16_tE19Flash_kernel_traitsILi256ELi64ELi64ELi4ES3_EELi4ELi1ELb1EEEvNS_16Flash_fwd_paramsE:
.text._ZN5flash32flash_fwd_splitkv_combine_kernelI23Flash_fwd_kernel_traitsILi256ELi64ELi64ELi4ELb0ELb0EN7cutlass10bfloat16_tE19Flash_kernel_traitsILi256ELi64ELi64ELi4ES3_EELi4ELi1ELb1EEEvNS_16Flash_fwd_paramsE:
        /* <DEDUP_REMOVED lines=23> */
[----:B------:R-:W-:Y:S05]  /*0170*/  CALL.REL.NOINC `($__internal_13_$__cuda_sm20_div_s64) ;  /* 0x000047e000007944 */ /* 0x000fea0003c00000 */
[----:B------:R-:W-:Y:S02]  /*0180*/  MOV R22, R0 ;  /* 0x0000000000167202 */ /* 0x000fe40000000f00 */
[----:B------:R-:W-:Y:S01]  /*0190*/  MOV R23, R21 ;  /* 0x0000001500177202 */ /* 0x000fe20000000f00 */
[----:B------:R-:W-:Y:S05]  /*01a0*/  BRA `(.L_x_629) ;  /* 0x0000013000007947 */ /* 0x000fea0003800000 */
.L_x_628:
        /* <DEDUP_REMOVED lines=19> */
.L_x_629:
        /* <DEDUP_REMOVED lines=10> */
[----:B------:R-:W-:Y:S05]  /*0380*/  CALL.REL.NOINC `($__internal_13_$__cuda_sm20_div_s64) ;  /* 0x000045d000007944 */ /* 0x000fea0003c00000 */
[----:B------:R-:W-:Y:S02]  /*0390*/  MOV R8, R0 ;  /* 0x0000000000087202 */ /* 0x000fe40000000f00 */
[----:B------:R-:W-:Y:S01]  /*03a0*/  MOV R9, R21 ;  /* 0x0000001500097202 */ /* 0x000fe20000000f00 */
[----:B------:R-:W-:Y:S05]  /*03b0*/  BRA `(.L_x_632) ;  /* 0x0000013000007947 */ /* 0x000fea0003800000 */
.L_x_631:
        /* <DEDUP_REMOVED lines=19> */
.L_x_632:
[----:B------:R-:W-:Y:S05]  /*04f0*/  BSYNC B0 ;  /* 0x0000000000007941 */ /* 0x000fea0003800000 */
.L_x_630:
        /* <DEDUP_REMOVED lines=44> */
.L_x_634:
        /* <DEDUP_REMOVED lines=19> */
.L_x_635:
[----:B------:R-:W-:Y:S05]  /*08f0*/  BSYNC B0 ;  /* 0x0000000000007941 */ /* 0x000fea0003800000 */
.L_x_633:
[----:B------:R-:W-:Y:S01]  /*0900*/  IABS R5, c[0x0][0x214] ;  /* 0x0000850000057a13 */ /* 0x000fe20000000000 */
[----:B------:R-:W-:Y:S01]  /*0910*/  IMAD.MOV.U32 R6, RZ, RZ, RZ ;  /* 0x000000ffff067224 */ /* 0x000fe200078e00ff */
[----:B------:R-:W-:Y:S01]  /*0920*/  ULDC UR4, c[0x0][0x214] ;  /* 0x0000850000047ab9 */ /* 0x000fe20000000800 */
[----:B------:R-:W-:Y:S01]  /*0930*/  BSSY B0, `(.L_x_636) ;  /* 0x000005c000007945 */ /* 0x000fe20003800000 */
[----:B------:R-:W0:Y:S01]  /*0940*/  I2F.RP R11, R5 ;  /* 0x00000005000b7306 */ /* 0x000e220000209400 */
[----:B------:R-:W-:Y:S02]  /*0950*/  UISETP.LT.AND UP0, UPT, URZ, UR4, UPT ;  /* 0x000000043f00728c */ /* 0x000fe4000bf01270 */
[----:B------:R-:W-:Y:S02]  /*0960*/  USHF.R.S32.HI UR7, URZ, 0x1f, UR4 ;  /* 0x0000001f3f077899 */ /* 0x000fe40008011404 */
[----:B------:R-:W-:-:S07]  /*0970*/  ULEA.HI.SX32 UR4, UR4, 0x1, 0x1 ;  /* 0x0000000104047891 */ /* 0x000fce000f8f0a3f */
[----:B------:R-:W-:Y:S01]  /*0980*/  @!UP0 UIADD3 UR4, UR7, URZ, URZ ;  /* 0x0000003f07048290 */ /* 0x000fe2000fffe03f */
[----:B0-----:R-:W0:Y:S02]  /*0990*/  MUFU.RCP R10, R11 ;  /* 0x0000000b000a7308 */ /* 0x001e240000001000 */
[----:B0-----:R-:W-:Y:S01]  /*09a0*/  IADD3 R10, R10, 0xffffffe, RZ ;  /* 0x0ffffffe0a0a7810 */ /* 0x001fe20007ffe0ff */
[----:B------:R-:W-:-:S05]  /*09b0*/  IMAD.MOV.U32 R11, RZ, RZ, c[0x0][0x1c0] ;  /* 0x00007000ff0b7624 */ /* 0x000fca00078e00ff */
[----:B------:R-:W0:Y:S02]  /*09c0*/  F2I.FTZ.U32.TRUNC.NTZ R7, R10 ;  /* 0x0000000a00077305 */ /* 0x000e24000021f000 */
[----:B0-----:R-:W-:-:S04]  /*09d0*/  IMAD.MOV R0, RZ, RZ, -R7 ;  /* 0x000000ffff007224 */ /* 0x001fc800078e0a07 */
        /* <DEDUP_REMOVED lines=8> */
[----:B------:R-:W-:Y:S01]  /*0a60*/  IMAD R0, R5, R0, R6 ;  /* 0x0000000005007224 */ /* 0x000fe200078e0206 */
[C---:B------:R-:W-:Y:S01]  /*0a70*/  IADD3 R6, R11.reuse, -0x1, RZ ;  /* 0xffffffff0b067810 */ /* 0x040fe20007ffe0ff */
[----:B------:R-:W-:-:S03]  /*0a80*/  IMAD R11, R11, c[0x0][0x214], RZ ;  /* 0x000085000b0b7a24 */ /* 0x000fc600078e02ff */
        /* <DEDUP_REMOVED lines=47> */
[----:B------:R-:W-:Y:S05]  /*0d80*/  CALL.REL.NOINC `($__internal_13_$__cuda_sm20_div_s64) ;  /* 0x00003bd000007944 */ /* 0x000fea0003c00000 */
[----:B------:R-:W-:Y:S02]  /*0d90*/  MOV R34, R0 ;  /* 0x0000000000227202 */ /* 0x000fe40000000f00 */
[----:B------:R-:W-:Y:S01]  /*0da0*/  MOV R35, R21 ;  /* 0x0000001500237202 */ /* 0x000fe20000000f00 */
[----:B------:R-:W-:Y:S05]  /*0db0*/  BRA `(.L_x_638) ;  /* 0x0000013000007947 */ /* 0x000fea0003800000 */
.L_x_637:
        /* <DEDUP_REMOVED lines=19> */
.L_x_638:
[----:B------:R-:W-:Y:S05]  /*0ef0*/  BSYNC B0 ;  /* 0x0000000000007941 */ /* 0x000fea0003800000 */
.L_x_636:
        /* <DEDUP_REMOVED lines=43> */
.L_x_640:
        /* <DEDUP_REMOVED lines=19> */
.L_x_641:
[----:B------:R-:W-:Y:S05]  /*12e0*/  BSYNC B0 ;  /* 0x0000000000007941 */ /* 0x000fea0003800000 */
.L_x_639:
[----:B------:R-:W-:Y:S01]  /*12f0*/  IABS R8, c[0x0][0x214] ;  /* 0x0000850000087a13 */ /* 0x000fe20000000000 */
[----:B------:R-:W-:Y:S01]  /*1300*/  ULDC.U8 UR4, c[0x0][0x329] ;  /* 0x0000ca4000047ab9 */ /* 0x000fe20000000000 */
[----:B------:R-:W-:Y:S01]  /*1310*/  ISETP.GT.AND P3, PT, R11, RZ, PT ;  /* 0x000000ff0b00720c */ /* 0x000fe20003f64270 */
[----:B------:R-:W-:Y:S01]  /*1320*/  IMAD.MOV.U32 R36, RZ, RZ, c[0x0][0x214] ;  /* 0x00008500ff247624 */ /* 0x000fe200078e00ff */
        /* <DEDUP_REMOVED lines=18> */
[----:B------:R-:W-:-:S04]  /*1450*/  LEA.HI.SX32 R0, R11, 0x1, 0x1 ;  /* 0x000000010b007811 */ /* 0x000fc800078f0aff */
[----:B------:R-:W-:-:S13]  /*1460*/  ISETP.GT.U32.AND P0, PT, R8, R5, PT ;  /* 0x000000050800720c */ /* 0x000fda0003f04070 */
[----:B------:R-:W-:Y:S01]  /*1470*/  @!P0 IMAD.IADD R5, R5, 0x1, -R8 ;  /* 0x0000000105058824 */ /* 0x000fe200078e0a08 */
[----:B------:R-:W-:Y:S02]  /*1480*/  @!P0 IADD3 R9, R9, 0x1, RZ ;  /* 0x0000000109098810 */ /* 0x000fe40007ffe0ff */
[----:B------:R-:W-:Y:S02]  /*1490*/  ISETP.NE.AND P0, PT, RZ, c[0x0][0x214], PT ;  /* 0x00008500ff007a0c */ /* 0x000fe40003f05270 */
[----:B------:R-:W-:Y:S02]  /*14a0*/  ISETP.GE.U32.AND P2, PT, R5, R8, PT ;  /* 0x000000080500720c */ /* 0x000fe40003f46070 */
[----:B------:R-:W-:-:S05]  /*14b0*/  SHF.R.S32.HI R5, RZ, 0x1f, R11 ;  /* 0x0000001fff057819 */ /* 0x000fca000001140b */
[----:B------:R-:W-:-:S06]  /*14c0*/  @!P3 IMAD.MOV R0, RZ, RZ, R5 ;  /* 0x000000ffff00b224 */ /* 0x000fcc00078e0205 */
[----:B------:R-:W-:-:S05]  /*14d0*/  @P2 IADD3 R9, R9, 0x1, RZ ;  /* 0x0000000109092810 */ /* 0x000fca0007ffe0ff */
[----:B------:R-:W-:Y:S01]  /*14e0*/  @!P1 IMAD.MOV R9, RZ, RZ, -R9 ;  /* 0x000000ffff099224 */ /* 0x000fe200078e0a09 */
[----:B------:R-:W-:-:S05]  /*14f0*/  @!P0 LOP3.LUT R9, RZ, c[0x0][0x214], RZ, 0x33, !PT ;  /* 0x00008500ff098a12 */ /* 0x000fca00078e33ff */
[----:B------:R-:W-:Y:S01]  /*1500*/  IMAD R7, R0, R9, RZ ;  /* 0x0000000900077224 */ /* 0x000fe200078e02ff */
[----:B------:R-:W-:-:S04]  /*1510*/  IABS R0, c[0x0][0x1c0] ;  /* 0x0000700000007a13 */ /* 0x000fc80000000000 */
[----:B------:R-:W-:Y:S01]  /*1520*/  IABS R5, R7 ;  /* 0x0000000700057213 */ /* 0x000fe20000000000 */
[----:B------:R-:W0:Y:S08]  /*1530*/  I2F.U32.RP R12, R0 ;  /* 0x00000000000c7306 */ /* 0x000e300000209000 */
[----:B------:R-:W1:Y:S08]  /*1540*/  I2F.RP R8, R5 ;  /* 0x0000000500087306 */ /* 0x000e700000209400 */
[----:B0-----:R-:W0:Y:S08]  /*1550*/  MUFU.RCP R26, R12 ;  /* 0x0000000c001a7308 */ /* 0x001e300000001000 */
[----:B-1----:R-:W1:Y:S01]  /*1560*/  MUFU.RCP R8, R8 ;  /* 0x0000000800087308 */ /* 0x002e620000001000 */
[----:B0-----:R-:W-:-:S02]  /*1570*/  IADD3 R26, R26, 0xffffffe, RZ ;  /* 0x0ffffffe1a1a7810 */ /* 0x001fc40007ffe0ff */
[----:B------:R-:W-:-:S05]  /*1580*/  IABS R12, c[0x0][0x1c0] ;  /* 0x00007000000c7a13 */ /* 0x000fca0000000000 */
[----:B------:R-:W0:Y:S01]  /*1590*/  F2I.FTZ.U32.TRUNC.NTZ R27, R26 ;  /* 0x0000001a001b7305 */ /* 0x000e22000021f000 */
[----:B------:R-:W-:Y:S01]  /*15a0*/  IMAD.MOV R12, RZ, RZ, -R12 ;  /* 0x000000ffff0c7224 */ /* 0x000fe200078e0a0c */
[----:B-1----:R-:W-:Y:S01]  /*15b0*/  IADD3 R24, R8, 0xffffffe, RZ ;  /* 0x0ffffffe08187810 */ /* 0x002fe20007ffe0ff */
[----:B------:R-:W-:-:S05]  /*15c0*/  IMAD.IADD R8, R6, 0x1, R5 ;  /* 0x0000000106087824 */ /* 0x000fca00078e0205 */
[----:B------:R-:W1:Y:S01]  /*15d0*/  F2I.FTZ.U32.TRUNC.NTZ R25, R24 ;  /* 0x0000001800197305 */ /* 0x000e62000021f000 */
[----:B------:R-:W-:Y:S01]  /*15e0*/  IABS R19, R8 ;  /* 0x0000000800137213 */ /* 0x000fe20000000000 */
[----:B0-----:R-:W-:Y:S02]  /*15f0*/  IMAD.MOV R9, RZ, RZ, -R27 ;  /* 0x000000ffff097224 */ /* 0x001fe400078e0a1b */
[----:B------:R-:W-:Y:S02]  /*1600*/  IMAD.MOV.U32 R26, RZ, RZ, RZ ;  /* 0x000000ffff1a7224 */ /* 0x000fe400078e00ff */
[----:B------:R-:W-:Y:S02]  /*1610*/  IMAD R6, R9, R0, RZ ;  /* 0x0000000009067224 */ /* 0x000fe400078e02ff */
[----:B-1----:R-:W-:Y:S02]  /*1620*/  IMAD.MOV R10, RZ, RZ, -R25 ;  /* 0x000000ffff0a7224 */ /* 0x002fe400078e0a19 */
[----:B------:R-:W-:-:S02]  /*1630*/  IMAD.MOV.U32 R24, RZ, RZ, RZ ;  /* 0x000000ffff187224 */ /* 0x000fc400078e00ff */
[----:B------:R-:W-:Y:S02]  /*1640*/  IMAD R10, R10, R5, RZ ;  /* 0x000000050a0a7224 */ /* 0x000fe400078e02ff */
[----:B------:R-:W-:-:S04]  /*1650*/  IMAD.HI.U32 R6, R27, R6, R26 ;  /* 0x000000061b067227 */ /* 0x000fc800078e001a */
[----:B------:R-:W-:Y:S01]  /*1660*/  IMAD.HI.U32 R10, R25, R10, R24 ;  /* 0x0000000a190a7227 */ /* 0x000fe200078e0018 */
[----:B------:R-:W-:Y:S01]  /*1670*/  IABS R24, R7 ;  /* 0x0000000700187213 */ /* 0x000fe20000000000 */
[----:B------:R-:W0:Y:S02]  /*1680*/  S2R R25, SR_TID.X ;  /* 0x0000000000197919 */ /* 0x000e240000002100 */
[----:B------:R-:W-:-:S04]  /*1690*/  IMAD.HI.U32 R9, R6, R21, RZ ;  /* 0x0000001506097227 */ /* 0x000fc800078e00ff */
[----:B------:R-:W-:Y:S02]  /*16a0*/  IMAD.MOV R24, RZ, RZ, -R24 ;  /* 0x000000ffff187224 */ /* 0x000fe400078e0a18 */
[----:B------:R-:W-:-:S04]  /*16b0*/  IMAD.HI.U32 R10, R10, R19, RZ ;  /* 0x000000130a0a7227 */ /* 0x000fc800078e00ff */
[----:B------:R-:W-:Y:S02]  /*16c0*/  IMAD R21, R9, R12, R21 ;  /* 0x0000000c09157224 */ /* 0x000fe400078e0215 */
[--C-:B------:R-:W-:Y:S02]  /*16d0*/  IMAD R24, R10, R24, R19.reuse ;  /* 0x000000180a187224 */ /* 0x100fe400078e0213 */
[----:B------:R-:W-:Y:S01]  /*16e0*/  IMAD.HI.U32 R6, R6, R19, RZ ;  /* 0x0000001306067227 */ /* 0x000fe200078e00ff */
[----:B------:R-:W-:Y:S02]  /*16f0*/  ISETP.GT.U32.AND P3, PT, R0, R21, PT ;  /* 0x000000150000720c */ /* 0x000fe40003f64070 */
[----:B------:R-:W-:Y:S01]  /*1700*/  ISETP.GT.U32.AND P0, PT, R5, R24, PT ;  /* 0x000000180500720c */ /* 0x000fe20003f04070 */
[----:B------:R-:W-:Y:S01]  /*1710*/  IMAD R19, R6, R12, R19 ;  /* 0x0000000c06137224 */ /* 0x000fe200078e0213 */
[C---:B------:R-:W-:Y:S02]  /*1720*/  LOP3.LUT R12, R8.reuse, R5, RZ, 0x3c, !PT ;  /* 0x00000005080c7212 */ /* 0x040fe400078e3cff */
[----:B------:R-:W-:-:S02]  /*1730*/  LOP3.LUT R8, R8, c[0x0][0x1c0], RZ, 0x3c, !PT ;  /* 0x0000700008087a12 */ /* 0x000fc400078e3cff */
[----:B------:R-:W-:Y:S02]  /*1740*/  ISETP.GT.U32.AND P1, PT, R0, R19, PT ;  /* 0x000000130000720c */ /* 0x000fe40003f24070 */
[----:B------:R-:W-:-:S03]  /*1750*/  ISETP.GE.AND P4, PT, R12, RZ, PT ;  /* 0x000000ff0c00720c */ /* 0x000fc60003f86270 */
[--C-:B------:R-:W-:Y:S01]  /*1760*/  @!P3 IMAD.IADD R21, R21, 0x1, -R0.reuse ;  /* 0x000000011515b824 */ /* 0x100fe200078e0a00 */
[----:B------:R-:W-:Y:S01]  /*1770*/  @!P3 IADD3 R9, R9, 0x1, RZ ;  /* 0x000000010909b810 */ /* 0x000fe20007ffe0ff */
[----:B------:R-:W-:Y:S01]  /*1780*/  @!P0 IMAD.IADD R24, R24, 0x1, -R5 ;  /* 0x0000000118188824 */ /* 0x000fe200078e0a05 */
[----:B------:R-:W-:Y:S02]  /*1790*/  @!P0 IADD3 R10, R10, 0x1, RZ ;  /* 0x000000010a0a8810 */ /* 0x000fe40007ffe0ff */
[----:B------:R-:W-:Y:S02]  /*17a0*/  ISETP.GE.U32.AND P6, PT, R21, R0, PT ;  /* 0x000000001500720c */ /* 0x000fe40003fc6070 */
[----:B------:R-:W-:Y:S01]  /*17b0*/  ISETP.GE.U32.AND P2, PT, R24, R5, PT ;  /* 0x000000051800720c */ /* 0x000fe20003f46070 */
[----:B------:R-:W-:Y:S01]  /*17c0*/  @!P1 IMAD.IADD R19, R19, 0x1, -R0 ;  /* 0x0000000113139824 */ /* 0x000fe200078e0a00 */
[----:B------:R-:W-:Y:S02]  /*17d0*/  ISETP.GE.AND P0, PT, R4, RZ, PT ;  /* 0x000000ff0400720c */ /* 0x000fe40003f06270 */
[----:B------:R-:W-:-:S02]  /*17e0*/  ISETP.GT.AND P3, PT, R3, RZ, PT ;  /* 0x000000ff0300720c */ /* 0x000fc40003f64270 */
[----:B------:R-:W-:Y:S02]  /*17f0*/  ISETP.GE.U32.AND P5, PT, R19, R0, PT ;  /* 0x000000001300720c */ /* 0x000fe40003fa6070 */
[----:B------:R-:W-:Y:S02]  /*1800*/  @!P1 IADD3 R6, R6, 0x1, RZ ;  /* 0x0000000106069810 */ /* 0x000fe40007ffe0ff */
[----:B------:R-:W-:Y:S02]  /*1810*/  LOP3.LUT R4, RZ, c[0x0][0x1c0], RZ, 0x33, !PT ;  /* 0x00007000ff047a12 */ /* 0x000fe400078e33ff */
[----:B------:R-:W-:Y:S02]  /*1820*/  @P6 IADD3 R9, R9, 0x1, RZ ;  /* 0x0000000109096810 */ /* 0x000fe40007ffe0ff */
[----:B------:R-:W-:Y:S02]  /*1830*/  ISETP.NE.AND P6, PT, R7, RZ, PT ;  /* 0x000000ff0700720c */ /* 0x000fe40003fc5270 */
[----:B------:R-:W-:Y:S01]  /*1840*/  @P2 IADD3 R10, R10, 0x1, RZ ;  /* 0x000000010a0a2810 */ /* 0x000fe20007ffe0ff */
[----:B------:R-:W-:Y:S01]  /*1850*/  IMAD.MOV.U32 R19, RZ, RZ, R9 ;  /* 0x000000ffff137224 */ /* 0x000fe200078e0009 */
[----:B------:R-:W-:-:S02]  /*1860*/  ISETP.GE.AND P2, PT, R8, RZ, PT ;  /* 0x000000ff0800720c */ /* 0x000fc40003f46270 */
[----:B------:R-:W-:Y:S01]  /*1870*/  ISETP.NE.AND P1, PT, RZ, UR4, PT ;  /* 0x00000004ff007c0c */ /* 0x000fe2000bf25270 */
[----:B------:R-:W-:Y:S01]  /*1880*/  @!P4 IMAD.MOV R10, RZ, RZ, -R10 ;  /* 0x000000ffff0ac224 */ /* 0x000fe200078e0a0a */
[----:B------:R-:W-:Y:S01]  /*1890*/  ISETP.NE.AND P4, PT, RZ, c[0x0][0x1c0], PT ;  /* 0x00007000ff007a0c */ /* 0x000fe20003f85270 */
[----:B------:R-:W-:Y:S01]  /*18a0*/  @!P0 IMAD.MOV R19, RZ, RZ, -R19 ;  /* 0x000000ffff138224 */ /* 0x000fe200078e0a13 */
[----:B0-----:R-:W-:Y:S02]  /*18b0*/  SHF.R.S32.HI R8, RZ, 0x1f, R25 ;  /* 0x0000001fff087819 */ /* 0x001fe40000011419 */
[----:B------:R-:W-:Y:S02]  /*18c0*/  SEL R36, R36, 0x1, !P1 ;  /* 0x0000000124247807 */ /* 0x000fe40004800000 */
[----:B------:R-:W-:Y:S02]  /*18d0*/  SEL R19, R4, R19, !P4 ;  /* 0x0000001304137207 */ /* 0x000fe40006000000 */
[----:B------:R-:W-:-:S02]  /*18e0*/  SHF.R.S32.HI R0, RZ, 0x1f, R3 ;  /* 0x0000001fff007819 */ /* 0x000fc40000011403 */
[----:B------:R-:W-:Y:S01]  /*18f0*/  @!P6 LOP3.LUT R10, RZ, R5, RZ, 0x33, !PT ;  /* 0x00000005ff0ae212 */ /* 0x000fe200078e33ff */
[----:B------:R-:W-:Y:S01]  /*1900*/  IMAD R12, R19, R36, RZ ;  /* 0x00000024130c7224 */ /* 0x000fe200078e02ff */
[----:B------:R-:W-:Y:S02]  /*1910*/  LEA.HI R8, R8, R25, RZ, 0x2 ;  /* 0x0000001908087211 */ /* 0x000fe400078f10ff */
[----:B------:R-:W-:Y:S02]  /*1920*/  @P5 IADD3 R6, R6, 0x1, RZ ;  /* 0x0000000106065810 */ /* 0x000fe40007ffe0ff */
[----:B------:R-:W-:Y:S01]  /*1930*/  LEA.HI.SX32 R9, R3, 0x1, 0x1 ;  /* 0x0000000103097811 */ /* 0x000fe200078f0aff */
[----:B------:R-:W-:Y:S01]  /*1940*/  @!P3 IMAD.MOV R9, RZ, RZ, R0 ;  /* 0x000000ffff09b224 */ /* 0x000fe200078e0200 */
[----:B------:R-:W-:Y:S01]  /*1950*/  ISETP.LT.U32.AND P0, PT, R22, R10, PT ;  /* 0x0000000a1600720c */ /* 0x000fe20003f01070 */
[----:B------:R-:W-:Y:S01]  /*1960*/  @!P2 IMAD.MOV R6, RZ, RZ, -R6 ;  /* 0x000000ffff06a224 */ /* 0x000fe200078e0a06 */
[----:B------:R-:W-:Y:S01]  /*1970*/  SHF.R.S32.HI R19, RZ, 0x1f, R10 ;  /* 0x0000001fff137819 */ /* 0x000fe2000001140a */
[----:B------:R-:W-:Y:S01]  /*1980*/  IMAD R9, R9, R12, RZ ;  /* 0x0000000c09097224 */ /* 0x000fe200078e02ff */
[----:B------:R-:W-:-:S02]  /*1990*/  SHF.R.S32.HI R0, RZ, 0x2, R8 ;  /* 0x00000002ff007819 */ /* 0x000fc40000011408 */
[-C--:B------:R-:W-:Y:S02]  /*19a0*/  ISETP.LT.AND.EX P2, PT, R23, R19.reuse, PT, P0 ;  /* 0x000000131700720c */ /* 0x080fe40003f41300 */
[----:B------:R-:W-:Y:S02]  /*19b0*/  ISETP.GE.AND P0, PT, R0, c[0x0][0x314], PT ;  /* 0x0000c50000007a0c */ /* 0x000fe40003f06270 */
[----:B------:R-:W-:Y:S02]  /*19c0*/  LOP3.LUT R8, R8, 0xfffffffc, RZ, 0xc0, !PT ;  /* 0xfffffffc08087812 */ /* 0x000fe400078ec0ff */
[----:B------:R-:W-:Y:S01]  /*19d0*/  SEL R5, R4, R6, !P4 ;  /* 0x0000000604057207 */ /* 0x000fe20006000000 */
[----:B------:R-:W-:Y:S01]  /*19e0*/  IMAD.MOV.U32 R4, RZ, RZ, -0x800000 ;  /* 0xff800000ff047424 */ /* 0x000fe200078e00ff */
[----:B------:R-:W-:Y:S01]  /*19f0*/  SEL R12, R22, R10, P2 ;  /* 0x0000000a160c7207 */ /* 0x000fe20001000000 */
[----:B------:R-:W-:Y:S01]  /*1a00*/  IMAD.IADD R21, R25, 0x1, -R8 ;  /* 0x0000000119157824 */ /* 0x000fe200078e0a08 */
[----:B------:R-:W-:-:S05]  /*1a10*/  SEL R10, R23, R19, P2 ;  /* 0x00000013170a7207 */ /* 0x000fca0001000000 */
        /* <DEDUP_REMOVED lines=17> */
.L_x_643:
[----:B------:R-:W-:Y:S05]  /*1b30*/  BSYNC B0 ;  /* 0x0000000000007941 */ /* 0x000fea0003800000 */
.L_x_642:
[----:B------:R-:W-:Y:S01]  /*1b40*/  ISETP.GT.AND P5, PT, R25, 0x7, PT ;  /* 0x000000071900780c */ /* 0x000fe20003fa4270 */
[----:B------:R-:W-:Y:S01]  /*1b50*/  IMAD.MOV.U32 R30, RZ, RZ, -0x800000 ;  /* 0xff800000ff1e7424 */ /* 0x000fe200078e00ff */
[----:B------:R-:W-:Y:S01]  /*1b60*/  ISETP.GT.AND P2, PT, R7, RZ, PT ;  /* 0x000000ff0700720c */ /* 0x000fe20003f44270 */
[----:B------:R-:W-:Y:S01]  /*1b70*/  IMAD R5, R5, R36, RZ ;  /* 0x0000002405057224 */ /* 0x000fe200078e02ff */
[----:B------:R-:W-:Y:S01]  /*1b80*/  BSSY B1, `(.L_x_644) ;  /* 0x00001e5000017945 */ /* 0x000fe20003800000 */
[----:B------:R-:W-:-:S08]  /*1b90*/  IMAD.MOV.U32 R29, RZ, RZ, 0x7f800000 ;  /* 0x7f800000ff1d7424 */ /* 0x000fd000078e00ff */
[----:B------:R-:W-:Y:S01]  /*1ba0*/  @!P5 IMAD R21, R0, 0x5, R21 ;  /* 0x000000050015d824 */ /* 0x000fe200078e0215 */
[----:B------:R-:W-:-:S04]  /*1bb0*/  @!P5 LEA.HI R6, R25, R25, RZ, 0x1 ;  /* 0x000000191906d211 */ /* 0x000fc800078f08ff */
[----:B-----5:R1:W-:Y:S01]  /*1bc0*/  @!P5 STS [R21.X4], R4 ;  /* 0x000000041500d388 */ /* 0x0203e20000004800 */
[C---:B------:R-:W-:Y:S01]  /*1bd0*/  @!P5 LOP3.LUT R8, R6.reuse, 0xfffffffe, RZ, 0xc0, !PT ;  /* 0xfffffffe0608d812 */ /* 0x040fe200078ec0ff */
[----:B------:R-:W-:-:S04]  /*1be0*/  @!P5 IMAD.SHL.U32 R6, R6, 0x2, RZ ;  /* 0x000000020606d824 */ /* 0x000fc800078e00ff */
[----:B------:R-:W-:Y:S01]  /*1bf0*/  @!P5 IMAD.IADD R19, R25, 0x1, -R8 ;  /* 0x000000011913d824 */ /* 0x000fe200078e0a08 */
[----:B------:R-:W-:Y:S02]  /*1c00*/  @!P5 LOP3.LUT R6, R6, 0xfffffffc, RZ, 0xc0, !PT ;  /* 0xfffffffc0606d812 */ /* 0x000fe400078ec0ff */
[----:B------:R-:W-:-:S03]  /*1c10*/  LEA.HI.SX32 R8, R7, 0x1, 0x1 ;  /* 0x0000000107087811 */ /* 0x000fc600078f0aff */
[----:B------:R-:W-:Y:S01]  /*1c20*/  @!P5 IMAD R6, R19, 0x14, R6 ;  /* 0x000000141306d824 */ /* 0x000fe200078e0206 */
[----:B------:R-:W-:Y:S01]  /*1c30*/  BAR.SYNC.DEFER_BLOCKING 0x0 ;  /* 0x0000000000007b1d */ /* 0x000fe20000010000 */
[----:B-1----:R-:W-:-:S05]  /*1c40*/  LOP3.LUT R4, R25, 0x1, RZ, 0xc0, !PT ;  /* 0x0000000119047812 */ /* 0x002fca00078ec0ff */
[----:B------:R1:W2:Y:S02]  /*1c50*/  @!P5 LDS R30, [R6] ;  /* 0x00000000061ed984 */ /* 0x0002a40000000800 */
[----:B-1----:R-:W-:-:S05]  /*1c60*/  SHF.R.S32.HI R6, RZ, 0x1f, R7 ;  /* 0x0000001fff067819 */ /* 0x002fca0000011407 */
[----:B------:R-:W-:Y:S01]  /*1c70*/  @!P2 IMAD.MOV R8, RZ, RZ, R6 ;  /* 0x000000ffff08a224 */ /* 0x000fe200078e0206 */
[----:B------:R-:W-:-:S03]  /*1c80*/  ISETP.EQ.U32.OR P2, PT, R4, 0x1, P5 ;  /* 0x000000010400780c */ /* 0x000fc60002f42470 */
[----:B------:R-:W-:Y:S01]  /*1c90*/  IMAD R8, R5, R8, RZ ;  /* 0x0000000805087224 */ /* 0x000fe200078e02ff */
[----:B--2---:R-:W1:Y:S02]  /*1ca0*/  SHFL.BFLY PT, R19, R30, 0x1, 0x1f ;  /* 0x0c201f001e137f89 */ /* 0x004e6400000e0000 */
[----:B-1----:R-:W-:-:S04]  /*1cb0*/  FMNMX.FTZ R19, R19, R30, !PT ;  /* 0x0000001e13137209 */ /* 0x002fc80007810000 */
[----:B------:R-:W-:-:S04]  /*1cc0*/  FSETP.NEU.FTZ.AND P0, PT, R19, -INF , PT ;  /* 0xff8000001300780b */ /* 0x000fc80003f1d000 */
[----:B------:R-:W-:-:S05]  /*1cd0*/  FSEL R19, R19, RZ, P0 ;  /* 0x000000ff13137208 */ /* 0x000fca0000000000 */
[----:B------:R-:W-:-:S04]  /*1ce0*/  FADD.FTZ R23, -R19, R30 ;  /* 0x0000001e13177221 */ /* 0x000fc80000010100 */
        /* <DEDUP_REMOVED lines=46> */
[----:B0-----:R-:W-:Y:S05]  /*1fd0*/  CALL.REL.NOINC `($__internal_13_$__cuda_sm20_div_s64) ;  /* 0x0000298000007944 */ /* 0x001fea0003c00000 */
[----:B------:R-:W-:Y:S02]  /*1fe0*/  IADD3 R23, P0, RZ, -R0, RZ ;  /* 0x80000000ff177210 */ /* 0x000fe40007f1e0ff */
[-C--:B------:R-:W-:Y:S02]  /*1ff0*/  MOV R43, R21.reuse ;  /* 0x00000015002b7202 */ /* 0x080fe40000000f00 */
[----:B------:R-:W-:Y:S01]  /*2000*/  IADD3.X R19, RZ, ~R21, RZ, P0, !PT ;  /* 0x80000015ff137210 */ /* 0x000fe200007fe4ff */
[----:B------:R-:W-:-:S04]  /*2010*/  IMAD.WIDE.U32 R38, R42, R23, R38 ;  /* 0x000000172a267225 */ /* 0x000fc800078e0026 */
[----:B------:R-:W-:Y:S01]  /*2020*/  IMAD R22, R19, R42, RZ ;  /* 0x0000002a13167224 */ /* 0x000fe200078e02ff */
[----:B------:R-:W-:Y:S02]  /*2030*/  MOV R32, R38 ;  /* 0x0000002600207202 */ /* 0x000fe40000000f00 */
[----:B------:R-:W-:Y:S01]  /*2040*/  MOV R42, R0 ;  /* 0x00000000002a7202 */ /* 0x000fe20000000f00 */
[----:B------:R-:W-:-:S05]  /*2050*/  IMAD R23, R5, R23, R22 ;  /* 0x0000001705177224 */ /* 0x000fca00078e0216 */
[----:B------:R-:W-:Y:S01]  /*2060*/  IADD3 R23, R39, R23, RZ ;  /* 0x0000001727177210 */ /* 0x000fe20007ffe0ff */
[----:B------:R-:W-:Y:S05]  /*2070*/  BRA `(.L_x_649) ;  /* 0x0000017000007947 */ /* 0x000fea0003800000 */
.L_x_648:
[----:B------:R-:W1:Y:S01]  /*2080*/  I2F.U32.RP R19, R42 ;  /* 0x0000002a00137306 */ /* 0x000e620000209000 */
[----:B------:R-:W-:Y:S01]  /*2090*/  ISETP.NE.U32.AND P0, PT, R42, RZ, PT ;  /* 0x000000ff2a00720c */ /* 0x000fe20003f05070 */
[----:B------:R-:W-:-:S06]  /*20a0*/  IMAD.MOV.U32 R43, RZ, RZ, RZ ;  /* 0x000000ffff2b7224 */ /* 0x000fcc00078e00ff */
[----:B-1----:R-:W1:Y:S02]  /*20b0*/  MUFU.RCP R22, R19 ;  /* 0x0000001300167308 */ /* 0x002e640000001000 */
[----:B-1----:R-:W-:-:S06]  /*20c0*/  IADD3 R22, R22, 0xffffffe, RZ ;  /* 0x0ffffffe16167810 */ /* 0x002fcc0007ffe0ff */
[----:B------:R-:W1:Y:S02]  /*20d0*/  F2I.FTZ.U32.TRUNC.NTZ R23, R22 ;  /* 0x0000001600177305 */ /* 0x000e64000021f000 */
[----:B-1----:R-:W-:Y:S02]  /*20e0*/  IMAD.MOV R0, RZ, RZ, -R23 ;  /* 0x000000ffff007224 */ /* 0x002fe400078e0a17 */
        /* <DEDUP_REMOVED lines=16> */
.L_x_649:
[----:B------:R-:W-:Y:S05]  /*21f0*/  BSYNC B0 ;  /* 0x0000000000007941 */ /* 0x000fea0003800000 */
.L_x_647:
        /* <DEDUP_REMOVED lines=8> */
[----:B0-----:R-:W-:Y:S05]  /*2280*/  CALL.REL.NOINC `($__internal_13_$__cuda_sm20_div_s64) ;  /* 0x000026d000007944 */ /* 0x001fea0003c00000 */
        /* <DEDUP_REMOVED lines=11> */
.L_x_651:
        /* <DEDUP_REMOVED lines=22> */
.L_x_652:
[----:B------:R-:W-:Y:S05]  /*24a0*/  BSYNC B0 ;  /* 0x0000000000007941 */ /* 0x000fea0003800000 */
.L_x_650:
        /* <DEDUP_REMOVED lines=12> */
[----:B------:R-:W-:Y:S05]  /*2570*/  CALL.REL.NOINC `($__internal_13_$__cuda_sm20_div_s64) ;  /* 0x000023e000007944 */ /* 0x000fea0003c00000 */
[-C--:B------:R-:W-:Y:S02]  /*2580*/  IADD3 R19, P0, RZ, -R0.reuse, RZ ;  /* 0x80000000ff137210 */ /* 0x080fe40007f1e0ff */
[----:B------:R-:W-:Y:S02]  /*2590*/  MOV R40, R0 ;  /* 0x0000000000287202 */ /* 0x000fe40000000f00 */
[----:B------:R-:W-:Y:S01]  /*25a0*/  IADD3.X R5, RZ, ~R21, RZ, P0, !PT ;  /* 0x80000015ff057210 */ /* 0x000fe200007fe4ff */
[----:B------:R-:W-:Y:S01]  /*25b0*/  IMAD.WIDE.U32 R38, R6, R19, R38 ;  /* 0x0000001306267225 */ /* 0x000fe200078e0026 */
[----:B------:R-:W-:-:S03]  /*25c0*/  MOV R41, R21 ;  /* 0x0000001500297202 */ /* 0x000fc60000000f00 */
[----:B------:R-:W-:-:S04]  /*25d0*/  IMAD R5, R5, R6, RZ ;  /* 0x0000000605057224 */ /* 0x000fc800078e02ff */
[----:B------:R-:W-:-:S05]  /*25e0*/  IMAD R5, R4, R19, R5 ;  /* 0x0000001304057224 */ /* 0x000fca00078e0205 */
[----:B------:R-:W-:Y:S01]  /*25f0*/  IADD3 R5, R39, R5, RZ ;  /* 0x0000000527057210 */ /* 0x000fe20007ffe0ff */
[----:B------:R-:W-:Y:S05]  /*2600*/  BRA `(.L_x_655) ;  /* 0x0000016000007947 */ /* 0x000fea0003800000 */
.L_x_654:
        /* <DEDUP_REMOVED lines=22> */
.L_x_655:
[----:B------:R-:W-:Y:S05]  /*2770*/  BSYNC B0 ;  /* 0x0000000000007941 */ /* 0x000fea0003800000 */
.L_x_653:
[-C--:B------:R-:W-:Y:S01]  /*2780*/  IMAD R0, R35, R18.reuse, RZ ;  /* 0x0000001223007224 */ /* 0x080fe200078e02ff */
[----:B------:R-:W-:Y:S01]  /*2790*/  SHF.R.S32.HI R6, RZ, 0x1f, R2 ;  /* 0x0000001fff067819 */ /* 0x000fe20000011402 */
[C---:B------:R-:W-:Y:S01]  /*27a0*/  IMAD.WIDE.U32 R22, R34.reuse, R18, RZ ;  /* 0x0000001222167225 */ /* 0x040fe200078e00ff */
[----:B------:R-:W-:Y:S01]  /*27b0*/  SHF.R.S32.HI R4, RZ, 0x1f, R26 ;  /* 0x0000001fff047819 */ /* 0x000fe2000001141a */
[----:B------:R-:W-:Y:S02]  /*27c0*/  BSSY B0, `(.L_x_656) ;  /* 0x0000040000007945 */ /* 0x000fe40003800000 */
[----:B------:R-:W-:Y:S02]  /*27d0*/  IMAD R35, R34, R17, R0 ;  /* 0x0000001122237224 */ /* 0x000fe400078e0200 */
[----:B------:R-:W-:Y:S02]  /*27e0*/  IMAD R21, R5, R2, RZ ;  /* 0x0000000205157224 */ /* 0x000fe400078e02ff */
[----:B------:R-:W-:Y:S01]  /*27f0*/  IMAD R19, R31, R26, RZ ;  /* 0x0000001a1f137224 */ /* 0x000fe200078e02ff */
[----:B------:R-:W-:Y:S01]  /*2800*/  IADD3 R35, R23, R35, RZ ;  /* 0x0000002317237210 */ /* 0x000fe20007ffe0ff */
[----:B------:R-:W-:-:S02]  /*2810*/  IMAD R21, R6, R38, R21 ;  /* 0x0000002606157224 */ /* 0x000fc400078e0215 */
[----:B------:R-:W-:Y:S02]  /*2820*/  IMAD R19, R4, R32, R19 ;  /* 0x0000002004137224 */ /* 0x000fe400078e0213 */
[-C--:B------:R-:W-:Y:S02]  /*2830*/  IMAD R0, R35, R16.reuse, RZ ;  /* 0x0000001023007224 */ /* 0x080fe400078e02ff */
[----:B------:R-:W-:-:S04]  /*2840*/  IMAD.WIDE.U32 R34, R22, R16, RZ ;  /* 0x0000001016227225 */ /* 0x000fc800078e00ff */
[----:B------:R-:W-:Y:S01]  /*2850*/  IMAD R23, R15, R22, R0 ;  /* 0x000000160f177224 */ /* 0x000fe200078e0200 */
[----:B------:R-:W-:Y:S01]  /*2860*/  SHF.R.S32.HI R22, RZ, 0x1f, R36 ;  /* 0x0000001fff167819 */ /* 0x000fe20000011424 */
[----:B------:R-:W-:-:S03]  /*2870*/  IMAD.WIDE.U32 R38, R38, R2, RZ ;  /* 0x0000000226267225 */ /* 0x000fc600078e00ff */
[----:B------:R-:W-:Y:S01]  /*2880*/  IADD3 R5, R35, R23, RZ ;  /* 0x0000001723057210 */ /* 0x000fe20007ffe0ff */
[-C--:B------:R-:W-:Y:S01]  /*2890*/  IMAD R23, R41, R36.reuse, RZ ;  /* 0x0000002429177224 */ /* 0x080fe200078e02ff */
[----:B------:R-:W-:Y:S01]  /*28a0*/  IADD3 R6, R39, R21, RZ ;  /* 0x0000001527067210 */ /* 0x000fe20007ffe0ff */
[----:B------:R-:W-:Y:S01]  /*28b0*/  IMAD.WIDE.U32 R36, R40, R36, RZ ;  /* 0x0000002428247225 */ /* 0x000fe200078e00ff */
[----:B------:R-:W-:-:S03]  /*28c0*/  LOP3.LUT R0, R43, R5, RZ, 0xfc, !PT ;  /* 0x000000052b007212 */ /* 0x000fc600078efcff */
[----:B------:R-:W-:Y:S01]  /*28d0*/  IMAD R23, R22, R40, R23 ;  /* 0x0000002816177224 */ /* 0x000fe200078e0217 */
[----:B------:R-:W-:Y:S01]  /*28e0*/  ISETP.NE.U32.AND P0, PT, R0, RZ, PT ;  /* 0x000000ff0000720c */ /* 0x000fe20003f05070 */
[----:B------:R-:W-:-:S04]  /*28f0*/  IMAD.WIDE.U32 R32, R32, R26, RZ ;  /* 0x0000001a20207225 */ /* 0x000fc800078e00ff */
[-C--:B------:R-:W-:Y:S01]  /*2900*/  IMAD R4, R7, R2.reuse, RZ ;  /* 0x0000000207047224 */ /* 0x080fe200078e02ff */
[----:B------:R-:W-:Y:S01]  /*2910*/  IADD3 R7, R37, R23, RZ ;  /* 0x0000001725077210 */ /* 0x000fe20007ffe0ff */
[----:B------:R-:W-:Y:S01]  /*2920*/  IMAD R3, R3, R2, RZ ;  /* 0x0000000203037224 */ /* 0x000fe200078e02ff */
[----:B------:R-:W-:-:S05]  /*2930*/  IADD3 R2, R33, R19, RZ ;  /* 0x0000001321027210 */ /* 0x000fca0007ffe0ff */
[----:B------:R-:W-:Y:S05]  /*2940*/  @!P0 BRA `(.L_x_657) ;  /* 0x0000010000008947 */ /* 0x000fea0003800000 */
[----:B------:R-:W-:Y:S01]  /*2950*/  IMAD.MOV.U32 R28, RZ, RZ, R42 ;  /* 0x000000ffff1c7224 */ /* 0x000fe200078e002a */
[----:B------:R-:W-:Y:S01]  /*2960*/  MOV R23, R43 ;  /* 0x0000002b00177202 */ /* 0x000fe20000000f00 */
[----:B------:R-:W-:Y:S01]  /*2970*/  IMAD.MOV.U32 R24, RZ, RZ, R34 ;  /* 0x000000ffff187224 */ /* 0x000fe200078e0022 */
[----:B------:R-:W-:Y:S02]  /*2980*/  MOV R22, 0x29a0 ;  /* 0x000029a000167802 */ /* 0x000fe40000000f00 */
[----:B------:R-:W-:Y:S05]  /*2990*/  CALL.REL.NOINC `($__internal_13_$__cuda_sm20_div_s64) ;  /* 0x00001fc000007944 */ /* 0x000fea0003c00000 */
        /* <DEDUP_REMOVED lines=11> */
.L_x_657:
        /* <DEDUP_REMOVED lines=23> */
.L_x_658:
[----:B------:R-:W-:Y:S05]  /*2bc0*/  BSYNC B0 ;  /* 0x0000000000007941 */ /* 0x000fea0003800000 */
.L_x_656:
        /* <DEDUP_REMOVED lines=11> */
[----:B------:R-:W-:-:S03]  /*2c80*/  IADD3.X R5, RZ, ~R21, RZ, P0, !PT ;  /* 0x80000015ff057210 */ /* 0x000fc600007fe4ff */
[----:B------:R-:W-:-:S04]  /*2c90*/  IMAD.WIDE.U32 R34, R18, R19, R34 ;  /* 0x0000001312227225 */ /* 0x000fc800078e0022 */
[----:B------:R-:W-:Y:S01]  /*2ca0*/  IMAD R22, R5, R18, RZ ;  /* 0x0000001205167224 */ /* 0x000fe200078e02ff */
[----:B------:R-:W-:Y:S02]  /*2cb0*/  MOV R18, R34 ;  /* 0x0000002200127202 */ /* 0x000fe40000000f00 */
[----:B------:R-:W-:Y:S01]  /*2cc0*/  MOV R34, R0 ;  /* 0x0000000000227202 */ /* 0x000fe20000000f00 */
[----:B------:R-:W-:-:S04]  /*2cd0*/  IMAD R17, R17, R19, R22 ;  /* 0x0000001311117224 */ /* 0x000fc800078e0216 */
[----:B------:R-:W-:Y:S02]  /*2ce0*/  IMAD.IADD R17, R35, 0x1, R17 ;  /* 0x0000000123117824 */ /* 0x000fe400078e0211 */
[----:B------:R-:W-:Y:S01]  /*2cf0*/  IMAD.MOV.U32 R35, RZ, RZ, R21 ;  /* 0x000000ffff237224 */ /* 0x000fe200078e0015 */
[----:B------:R-:W-:Y:S05]  /*2d00*/  BRA `(.L_x_661) ;  /* 0x0000017000007947 */ /* 0x000fea0003800000 */
.L_x_660:
        /* <DEDUP_REMOVED lines=23> */
.L_x_661:
[----:B------:R-:W-:Y:S05]  /*2e80*/  BSYNC B0 ;  /* 0x0000000000007941 */ /* 0x000fea0003800000 */
.L_x_659:
        /* <DEDUP_REMOVED lines=20> */
.L_x_663:
        /* <DEDUP_REMOVED lines=18> */
[----:B------:R-:W-:-:S04]  /*30f0*/  @!P0 LOP3.LUT R0, RZ, R16, RZ, 0x33, !PT ;  /* 0x00000010ff008212 */ /* 0x000fc800078e33ff */
[----:B------:R-:W-:Y:S01]  /*3100*/  MOV R40, R0 ;  /* 0x0000000000287202 */ /* 0x000fe20000000f00 */
[----:B------:R-:W-:-:S04]  /*3110*/  IMAD.MOV R5, RZ, RZ, -R0 ;  /* 0x000000ffff057224 */ /* 0x000fc800078e0a00 */
[----:B------:R-:W-:Y:S02]  /*3120*/  IMAD R16, R16, R5, R34 ;  /* 0x0000000510107224 */ /* 0x000fe400078e0222 */
.L_x_664:
[----:B------:R-:W-:Y:S05]  /*3130*/  BSYNC B0 ;  /* 0x0000000000007941 */ /* 0x000fea0003800000 */
.L_x_662:
[----:B------:R-:W-:Y:S01]  /*3140*/  SHF.R.S32.HI R0, RZ, 0x1f, R9 ;  /* 0x0000001fff007819 */ /* 0x000fe20000011409 */
[----:B------:R-:W-:Y:S01]  /*3150*/  IMAD R5, R41, R9, RZ ;  /* 0x0000000929057224 */ /* 0x000fe200078e02ff */
[----:B------:R-:W-:Y:S01]  /*3160*/  BSSY B0, `(.L_x_665) ;  /* 0x000003b000007945 */ /* 0x000fe20003800000 */
[----:B------:R-:W-:Y:S02]  /*3170*/  IMAD R48, R26, c[0x0][0x214], RZ ;  /* 0x000085001a307a24 */ /* 0x000fe400078e02ff */
[----:B------:R-:W-:Y:S01]  /*3180*/  IMAD R5, R0, R40, R5 ;  /* 0x0000002800057224 */ /* 0x000fe200078e0205 */
[----:B------:R-:W-:Y:S01]  /*3190*/  LOP3.LUT R0, R43, R13, RZ, 0xfc, !PT ;  /* 0x0000000d2b007212 */ /* 0x000fe200078efcff */
[----:B------:R-:W-:Y:S01]  /*31a0*/  IMAD.WIDE.U32 R34, R40, R9, RZ ;  /* 0x0000000928227225 */ /* 0x000fe200078e00ff */
[----:B------:R-:W-:Y:S02]  /*31b0*/  SHF.R.S32.HI R9, RZ, 0x1f, R3 ;  /* 0x0000001fff097819 */ /* 0x000fe40000011403 */
[----:B------:R-:W-:Y:S01]  /*31c0*/  ISETP.NE.U32.AND P0, PT, R0, RZ, PT ;  /* 0x000000ff0000720c */ /* 0x000fe20003f05070 */
[----:B------:R-:W-:Y:S01]  /*31d0*/  IMAD R22, R22, R3, RZ ;  /* 0x0000000316167224 */ /* 0x000fe200078e02ff */
[----:B------:R-:W-:Y:S01]  /*31e0*/  SHF.R.S32.HI R15, RZ, 0x1f, R48 ;  /* 0x0000001fff0f7819 */ /* 0x000fe20000011430 */
[----:B------:R-:W-:-:S02]  /*31f0*/  IMAD R17, R17, R48, RZ ;  /* 0x0000003011117224 */ /* 0x000fc400078e02ff */
        /* <DEDUP_REMOVED lines=13> */
[----:B------:R-:W-:Y:S05]  /*32d0*/  CALL.REL.NOINC `($__internal_13_$__cuda_sm20_div_s64) ;  /* 0x0000168000007944 */ /* 0x000fea0003c00000 */
        /* <DEDUP_REMOVED lines=12> */
.L_x_666:
        /* <DEDUP_REMOVED lines=23> */
.L_x_667:
[----:B------:R-:W-:Y:S05]  /*3510*/  BSYNC B0 ;  /* 0x0000000000007941 */ /* 0x000fea0003800000 */
.L_x_665:
        /* <DEDUP_REMOVED lines=28> */
.L_x_669:
        /* <DEDUP_REMOVED lines=23> */
.L_x_670:
[----:B------:R-:W-:Y:S05]  /*3850*/  BSYNC B0 ;  /* 0x0000000000007941 */ /* 0x000fea0003800000 */
.L_x_668:
[----:B------:R-:W-:Y:S01]  /*3860*/  IADD3 R33, P1, P0, R38, R36, R32 ;  /* 0x0000002426217210 */ /* 0x000fe2000783e020 */
[----:B------:R-:W-:Y:S01]  /*3870*/  IMAD R5, R5, R4, RZ ;  /* 0x0000000405057224 */ /* 0x000fe200078e02ff */
[----:B------:R-:W-:Y:S02]  /*3880*/  SHF.R.S32.HI R0, RZ, 0x1f, R8 ;  /* 0x0000001fff007819 */ /* 0x000fe40000011408 */
[----:B------:R-:W-:Y:S02]  /*3890*/  IADD3 R33, P3, P2, R34, R33, R48 ;  /* 0x0000002122217210 */ /* 0x000fe40007a7e030 */
[----:B------:R-:W-:Y:S02]  /*38a0*/  IADD3.X R2, R6, R7, R2, P1, P0 ;  /* 0x0000000706027210 */ /* 0x000fe40000fe0402 */
[----:B------:R-:W-:Y:S02]  /*38b0*/  IADD3 R46, P1, P0, R50, R33, R46 ;  /* 0x00000021322e7210 */ /* 0x000fe4000783e02e */
[----:B------:R-:W-:Y:S01]  /*38c0*/  IADD3.X R2, R16, R2, R3, P3, P2 ;  /* 0x0000000210027210 */ /* 0x000fe20001fe4403 */
[----:B------:R-:W-:-:S03]  /*38d0*/  IMAD R3, R19, R8, RZ ;  /* 0x0000000813037224 */ /* 0x000fc600078e02ff */
[----:B------:R-:W-:Y:S01]  /*38e0*/  IADD3.X R47, R14, R2, R9, P1, P0 ;  /* 0x000000020e2f7210 */ /* 0x000fe20000fe0409 */
[----:B------:R-:W-:Y:S01]  /*38f0*/  IMAD R0, R0, R18, R3 ;  /* 0x0000001200007224 */ /* 0x000fe200078e0203 */
[----:B------:R-:W-:-:S03]  /*3900*/  SHF.R.S32.HI R2, RZ, 0x1f, R4 ;  /* 0x0000001fff027819 */ /* 0x000fc60000011404 */
        /* <DEDUP_REMOVED lines=9> */
.L_x_646:
[----:B------:R-:W-:-:S04]  /*39a0*/  LEA R2, P0, R38, c[0x0][0x200], 0x2 ;  /* 0x0000800026027a11 */ /* 0x000fc800078010ff */
[----:B------:R-:W-:-:S05]  /*39b0*/  LEA.HI.X R3, R38, c[0x0][0x204], R39, 0x2, P0 ;  /* 0x0000810026037a11 */ /* 0x000fca00000f1427 */
[----:B------:R1:W-:Y:S04]  /*39c0*/  STG.E [R2.64], R29 ;  /* 0x0000001d02007986 */ /* 0x0003e8000c101908 */
.L_x_645:
[----:B------:R-:W-:Y:S05]  /*39d0*/  BSYNC B1 ;  /* 0x0000000000017941 */ /* 0x000fea0003800000 */
.L_x_644:
[----:B------:R-:W-:Y:S01]  /*39e0*/  LEA.HI R0, R25, R25, RZ, 0x1 ;  /* 0x0000001919007211 */ /* 0x000fe200078f08ff */
[----:B------:R-:W-:Y:S01]  /*39f0*/  IMAD.MOV.U32 R21, RZ, RZ, c[0x0][0x314] ;  /* 0x0000c500ff157624 */ /* 0x000fe200078e00ff */
[----:B------:R-:W-:Y:S01]  /*3a00*/  CS2R R4, SRZ ;  /* 0x0000000000047805 */ /* 0x000fe2000001ff00 */
[----:B------:R-:W-:Y:S01]  /*3a10*/  IMAD.MOV.U32 R8, RZ, RZ, RZ ;  /* 0x000000ffff087224 */ /* 0x000fe200078e00ff */
[----:B01----:R-:W-:Y:S02]  /*3a20*/  LOP3.LUT R2, R0, 0xfffffffe, RZ, 0xc0, !PT ;  /* 0xfffffffe00027812 */ /* 0x003fe400078ec0ff */
[----:B------:R-:W-:-:S03]  /*3a30*/  ISETP.GE.AND P0, PT, R21, 0x1, PT ;  /* 0x000000011500780c */ /* 0x000fc60003f06270 */
[----:B------:R-:W-:Y:S02]  /*3a40*/  IMAD.IADD R2, R25, 0x1, -R2 ;  /* 0x0000000119027824 */ /* 0x000fe400078e0a02 */
[----:B------:R-:W0:Y:S03]  /*3a50*/  S2R R25, SR_TID.X ;  /* 0x0000000000197919 */ /* 0x000e260000002100 */
[----:B------:R-:W-:-:S13]  /*3a60*/  ISETP.GE.OR P5, PT, R2, c[0x0][0x314], P5 ;  /* 0x0000c50002007a0c */ /* 0x000fda0002fa6670 */
[----:B------:R-:W-:Y:S02]  /*3a70*/  @!P5 FADD.FTZ R6, -R29, R30 ;  /* 0x0000001e1d06d221 */ /* 0x000fe40000010100 */
[----:B------:R-:W-:Y:S02]  /*3a80*/  @!P5 IMAD.SHL.U32 R7, R0, 0x2, RZ ;  /* 0x000000020007d824 */ /* 0x000fe400078e00ff */
[----:B------:R-:W-:-:S03]  /*3a90*/  @!P5 FMUL.FTZ R6, R6, 1.4426950216293334961 ;  /* 0x3fb8aa3b0606d820 */ /* 0x000fc60000410000 */
[----:B------:R-:W-:Y:S02]  /*3aa0*/  @!P5 LOP3.LUT R7, R7, 0xfffffffc, RZ, 0xc0, !PT ;  /* 0xfffffffc0707d812 */ /* 0x000fe400078ec0ff */
[----:B0-----:R-:W-:Y:S01]  /*3ab0*/  SHF.R.S32.HI R24, RZ, 0x1f, R25 ;  /* 0x0000001fff187819 */ /* 0x001fe20000011419 */
[----:B------:R-:W0:Y:S02]  /*3ac0*/  @!P5 MUFU.EX2 R6, R6 ;  /* 0x000000060006d308 */ /* 0x000e240000000800 */
[----:B------:R-:W-:Y:S01]  /*3ad0*/  @!P5 IMAD R7, R2, 0x14, R7 ;  /* 0x000000140207d824 */ /* 0x000fe200078e0207 */
[----:B------:R-:W-:Y:S01]  /*3ae0*/  LEA.HI R24, R24, R25, RZ, 0x5 ;  /* 0x0000001918187211 */ /* 0x000fe200078f28ff */
[----:B------:R-:W-:-:S03]  /*3af0*/  CS2R R2, SRZ ;  /* 0x0000000000027805 */ /* 0x000fc6000001ff00 */
[----:B------:R-:W-:Y:S02]  /*3b00*/  LOP3.LUT R0, R24, 0x3fffffe0, RZ, 0xc0, !PT ;  /* 0x3fffffe018007812 */ /* 0x000fe400078ec0ff */
[----:B------:R-:W-:Y:S02]  /*3b10*/  SHF.R.S32.HI R24, RZ, 0x5, R24 ;  /* 0x00000005ff187819 */ /* 0x000fe40000011418 */
[----:B------:R-:W-:Y:S01]  /*3b20*/  IADD3 R25, -R0, R25, RZ ;  /* 0x0000001900197210 */ /* 0x000fe20007ffe1ff */
[----:B------:R-:W-:-:S03]  /*3b30*/  IMAD.MOV.U32 R0, RZ, RZ, RZ ;  /* 0x000000ffff007224 */ /* 0x000fc600078e00ff */
[----:B------:R-:W-:Y:S01]  /*3b40*/  SHF.L.U32 R25, R25, 0x2, RZ ;  /* 0x0000000219197819 */ /* 0x000fe200000006ff */
[----:B0-----:R0:W-:Y:S02]  /*3b50*/  @!P5 STS [R7], R6 ;  /* 0x000000060700d388 */ /* 0x0011e40000000800 */
[----:B0-----:R-:W-:Y:S02]  /*3b60*/  CS2R R6, SRZ ;  /* 0x0000000000067805 */ /* 0x001fe4000001ff00 */
        /* <DEDUP_REMOVED lines=29> */
.L_x_673:
        /* <DEDUP_REMOVED lines=57> */
.L_x_672:
        /* <DEDUP_REMOVED lines=35> */
.L_x_674:
[----:B------:R-:W-:-:S13]  /*4300*/  ISETP.LT.OR P4, PT, R22, c[0x0][0x314], P4 ;  /* 0x0000c50016007a0c */ /* 0x000fda0002781670 */
[----:B------:R-:W-:Y:S05]  /*4310*/  @!P4 BRA `(.L_x_671) ;  /* 0x000000f00000c947 */ /* 0x000fea0003800000 */
[----:B------:R-:W-:Y:S01]  /*4320*/  ISETP.GE.AND P0, PT, R24, R23, PT ;  /* 0x000000171800720c */ /* 0x000fe20003f06270 */
[----:B------:R-:W-:-:S12]  /*4330*/  BSSY B0, `(.L_x_675) ;  /* 0x0000004000007945 */ /* 0x000fd80003800000 */
[----:B------:R-:W-:Y:S05]  /*4340*/  @P0 BRA `(.L_x_676) ;  /* 0x0000002000000947 */ /* 0x000fea0003800000 */
[----:B------:R0:W5:Y:S04]  /*4350*/  LDG.E.128 R12, [R30.64+-0x200] ;  /* 0xfffe00081e0c7981 */ /* 0x000168000c1e1d00 */
[----:B------:R0:W5:Y:S02]  /*4360*/  LDG.E.128 R16, [R30.64] ;  /* 0x000000081e107981 */ /* 0x000164000c1e1d00 */
.L_x_676:
[----:B------:R-:W-:Y:S05]  /*4370*/  BSYNC B0 ;  /* 0x0000000000007941 */ /* 0x000fea0003800000 */
.L_x_675:
        /* <DEDUP_REMOVED lines=9> */
.L_x_671:
[----:B------:R-:W-:Y:S02]  /*4410*/  IADD3 R24, R24, UR6, RZ ;  /* 0x0000000618187c10 */ /* 0x000fe4000fffe0ff */
[----:B------:R-:W-:-:S02]  /*4420*/  F2FP.BF16.PACK_AB R9, R5, R6 ;  /* 0x000000060509723e */ /* 0x000fc400000010ff */
[----:B------:R-:W-:Y:S02]  /*4430*/  ISETP.GE.AND P0, PT, R24, R20, PT ;  /* 0x000000141800720c */ /* 0x000fe40003f06270 */
[----:B------:R-:W-:Y:S02]  /*4440*/  F2FP.BF16.PACK_AB R8, R7, R8 ;  /* 0x000000080708723e */ /* 0x000fe400000010ff */
[----:B------:R-:W-:Y:S02]  /*4450*/  F2FP.BF16.PACK_AB R4, R3, R4 ;  /* 0x000000040304723e */ /* 0x000fe400000010ff */
[----:B------:R-:W-:-:S07]  /*4460*/  F2FP.BF16.PACK_AB R5, R0, R2 ;  /* 0x000000020005723e */ /* 0x000fce00000010ff */
[----:B------:R-:W-:Y:S05]  /*4470*/  @P0 EXIT ;  /* 0x000000000000094d */ /* 0x000fea0003800000 */
[-C--:B------:R-:W-:Y:S02]  /*4480*/  IABS R6, R11.reuse ;  /* 0x0000000b00067213 */ /* 0x080fe40000000000 */
[----:B------:R-:W-:Y:S02]  /*4490*/  IABS R10, R24 ;  /* 0x00000018000a7213 */ /* 0x000fe40000000000 */
[----:B------:R-:W1:Y:S01]  /*44a0*/  I2F.RP R2, R6 ;  /* 0x0000000600027306 */ /* 0x000e620000209400 */
[----:B------:R-:W-:-:S05]  /*44b0*/  IABS R7, R11 ;  /* 0x0000000b00077213 */ /* 0x000fca0000000000 */
[----:B------:R-:W-:Y:S02]  /*44c0*/  IMAD.MOV R7, RZ, RZ, -R7 ;  /* 0x000000ffff077224 */ /* 0x000fe400078e0a07 */
[----:B-1----:R-:W1:Y:S02]  /*44d0*/  MUFU.RCP R12, R2 ;  /* 0x00000002000c7308 */ /* 0x002e640000001000 */
[----:B-1----:R-:W-:-:S06]  /*44e0*/  IADD3 R12, R12, 0xffffffe, RZ ;  /* 0x0ffffffe0c0c7810 */ /* 0x002fcc0007ffe0ff */
[----:B------:R-:W1:Y:S02]  /*44f0*/  F2I.FTZ.U32.TRUNC.NTZ R13, R12 ;  /* 0x0000000c000d7305 */ /* 0x000e64000021f000 */
[----:B-1----:R-:W-:Y:S02]  /*4500*/  IMAD.MOV R0, RZ, RZ, -R13 ;  /* 0x000000ffff007224 */ /* 0x002fe400078e0a0d */
[----:B------:R-:W-:Y:S02]  /*4510*/  IMAD.MOV.U32 R12, RZ, RZ, RZ ;  /* 0x000000ffff0c7224 */ /* 0x000fe400078e00ff */
[----:B------:R-:W-:Y:S01]  /*4520*/  IMAD R3, R0, R6, RZ ;  /* 0x0000000600037224 */ /* 0x000fe200078e02ff */
[----:B------:R-:W-:-:S03]  /*4530*/  IABS R0, c[0x0][0x214] ;  /* 0x0000850000007a13 */ /* 0x000fc60000000000 */
[----:B------:R-:W-:-:S06]  /*4540*/  IMAD.HI.U32 R3, R13, R3, R12 ;  /* 0x000000030d037227 */ /* 0x000fcc00078e000c */
[----:B------:R-:W-:Y:S02]  /*4550*/  IMAD.HI.U32 R2, R3, R10, RZ ;  /* 0x0000000a03027227 */ /* 0x000fe400078e00ff */
[----:B------:R-:W1:Y:S02]  /*4560*/  I2F.RP R3, R0 ;  /* 0x0000000000037306 */ /* 0x000e640000209400 */
[----:B------:R-:W-:-:S05]  /*4570*/  IMAD R7, R2, R7, R10 ;  /* 0x0000000702077224 */ /* 0x000fca00078e020a */
[----:B------:R-:W-:Y:S01]  /*4580*/  ISETP.GT.U32.AND P1, PT, R6, R7, PT ;  /* 0x000000070600720c */ /* 0x000fe20003f24070 */
[----:B-1----:R-:W1:-:S12]  /*4590*/  MUFU.RCP R3, R3 ;  /* 0x0000000300037308 */ /* 0x002e580000001000 */
[----:B------:R-:W-:Y:S01]  /*45a0*/  @!P1 IMAD.IADD R7, R7, 0x1, -R6 ;  /* 0x0000000107079824 */ /* 0x000fe200078e0a06 */
[----:B------:R-:W-:Y:S02]  /*45b0*/  @!P1 IADD3 R2, R2, 0x1, RZ ;  /* 0x0000000102029810 */ /* 0x000fe40007ffe0ff */
[----:B------:R-:W-:Y:S02]  /*45c0*/  ISETP.NE.AND P1, PT, R11, RZ, PT ;  /* 0x000000ff0b00720c */ /* 0x000fe40003f25270 */
[----:B------:R-:W-:Y:S02]  /*45d0*/  ISETP.GE.U32.AND P2, PT, R7, R6, PT ;  /* 0x000000060700720c */ /* 0x000fe40003f46070 */
[----:B------:R-:W-:-:S04]  /*45e0*/  LOP3.LUT R6, R24, R11, RZ, 0x3c, !PT ;  /* 0x0000000b18067212 */ /* 0x000fc800078e3cff */
[----:B------:R-:W-:Y:S02]  /*45f0*/  ISETP.GE.AND P0, PT, R6, RZ, PT ;  /* 0x000000ff0600720c */ /* 0x000fe40003f06270 */
[----:B-1----:R-:W-:-:S04]  /*4600*/  IADD3 R6, R3, 0xffffffe, RZ ;  /* 0x0ffffffe03067810 */ /* 0x002fc80007ffe0ff */
[----:B------:R-:W1:Y:S01]  /*4610*/  F2I.FTZ.U32.TRUNC.NTZ R7, R6 ;  /* 0x0000000600077305 */ /* 0x000e62000021f000 */
[----:B------:R-:W-:-:S06]  /*4620*/  @P2 IADD3 R2, R2, 0x1, RZ ;  /* 0x0000000102022810 */ /* 0x000fcc0007ffe0ff */
[----:B------:R-:W-:Y:S01]  /*4630*/  @!P0 IMAD.MOV R2, RZ, RZ, -R2 ;  /* 0x000000ffff028224 */ /* 0x000fe200078e0a02 */
[----:B------:R-:W-:-:S05]  /*4640*/  @!P1 LOP3.LUT R2, RZ, R11, RZ, 0x33, !PT ;  /* 0x0000000bff029212 */ /* 0x000fca00078e33ff */
[----:B------:R-:W-:Y:S02]  /*4650*/  IMAD R13, R2, R11, RZ ;  /* 0x0000000b020d7224 */ /* 0x000fe400078e02ff */
[----:B-1----:R-:W-:Y:S02]  /*4660*/  IMAD.MOV R3, RZ, RZ, -R7 ;  /* 0x000000ffff037224 */ /* 0x002fe400078e0a07 */
[----:B------:R-:W-:Y:S02]  /*4670*/  IMAD.IADD R10, R24, 0x1, -R13 ;  /* 0x00000001180a7824 */ /* 0x000fe400078e0a0d */
[----:B------:R-:W-:Y:S02]  /*4680*/  IMAD R11, R3, R0, RZ ;  /* 0x00000000030b7224 */ /* 0x000fe400078e02ff */
[----:B------:R-:W-:Y:S01]  /*4690*/  IMAD.MOV.U32 R6, RZ, RZ, RZ ;  /* 0x000000ffff067224 */ /* 0x000fe200078e00ff */
[----:B------:R-:W-:Y:S02]  /*46a0*/  IABS R3, R10 ;  /* 0x0000000a00037213 */ /* 0x000fe40000000000 */
[----:B------:R-:W-:Y:S01]  /*46b0*/  LOP3.LUT R10, R10, c[0x0][0x214], RZ, 0x3c, !PT ;  /* 0x000085000a0a7a12 */ /* 0x000fe200078e3cff */
[----:B------:R-:W-:-:S03]  /*46c0*/  IMAD.HI.U32 R11, R7, R11, R6 ;  /* 0x0000000b070b7227 */ /* 0x000fc600078e0006 */
[----:B------:R-:W-:-:S03]  /*46d0*/  ISETP.GE.AND P1, PT, R10, RZ, PT ;  /* 0x000000ff0a00720c */ /* 0x000fc60003f26270 */
        /* <DEDUP_REMOVED lines=19> */
[----:B------:R-:W-:-:S04]  /*4810*/  IMAD.WIDE.U32 R6, R11, c[0x0][0x1f0], R6 ;  /* 0x00007c000b067a25 */ /* 0x000fc800078e0006 */
[----:B------:R-:W-:Y:S02]  /*4820*/  IMAD.IADD R13, R24, 0x1, -R13 ;  /* 0x00000001180d7824 */ /* 0x000fe400078e0a0d */
        /* <DEDUP_REMOVED lines=19> */
        .weak           $__internal_13_$__cuda_sm20_div_s64
        .type           $__internal_13_$__cuda_sm20_div_s64,@function
        .size           $__internal_13_$__cuda_sm20_div_s64,(.L_x_4873 - $__internal_13_$__cuda_sm20_div_s64)
$__internal_13_$__cuda_sm20_div_s64:
        /* <DEDUP_REMOVED lines=17> */
[----:B------:R-:W-:-:S04]  /*4a70*/  IMAD.HI.U32 R21, R53, R0, RZ ;  /* 0x0000000035157227 */ /* 0x000fc800078e00ff */
[----:B------:R-:W-:-:S04]  /*4a80*/  IMAD.HI.U32 R19, P2, R53, R19, R44 ;  /* 0x0000001335137227 */ /* 0x000fc8000784002c */
[----:B------:R-:W-:Y:S02]  /*4a90*/  IMAD R0, R53, R0, RZ ;  /* 0x0000000035007224 */ /* 0x000fe400078e02ff */
[----:B------:R-:W-:-:S03]  /*4aa0*/  IMAD.X R21, R21, 0x1, R53, P0 ;  /* 0x0000000115157824 */ /* 0x000fc600000e0635 */
[----:B------:R-:W-:-:S04]  /*4ab0*/  IADD3 R53, P0, R0, R19, RZ ;  /* 0x0000001300357210 */ /* 0x000fc80007f1e0ff */
[----:B------:R-:W-:Y:S01]  /*4ac0*/  IADD3.X R21, RZ, RZ, R21, P0, P2 ;  /* 0x000000ffff157210 */ /* 0x000fe200007e4415 */
[----:B------:R-:W-:Y:S01]  /*4ad0*/  IMAD.WIDE.U32 R44, R53, R40, RZ ;  /* 0x00000028352c7225 */ /* 0x000fe200078e00ff */
[----:B------:R-:W-:-:S03]  /*4ae0*/  ISETP.GE.AND P2, PT, R23, RZ, PT ;  /* 0x000000ff1700720c */ /* 0x000fc60003f46270 */
[----:B------:R-:W-:Y:S01]  /*4af0*/  IMAD R19, R53, R41, R45 ;  /* 0x0000002935137224 */ /* 0x000fe200078e022d */
[----:B------:R-:W-:-:S03]  /*4b00*/  IADD3 R44, P0, RZ, -R44, RZ ;  /* 0x8000002cff2c7210 */ /* 0x000fc60007f1e0ff */
[----:B------:R-:W-:Y:S02]  /*4b10*/  IMAD R19, R21, R40, R19 ;  /* 0x0000002815137224 */ /* 0x000fe400078e0213 */
[----:B------:R-:W-:-:S04]  /*4b20*/  IMAD.HI.U32 R52, R53, R44, RZ ;  /* 0x0000002c35347227 */ /* 0x000fc800078e00ff */
[----:B------:R-:W-:-:S04]  /*4b30*/  IMAD.X R19, RZ, RZ, ~R19, P0 ;  /* 0x000000ffff137224 */ /* 0x000fc800000e0e13 */
[----:B------:R-:W-:-:S04]  /*4b40*/  IMAD.WIDE.U32 R52, P0, R53, R19, R52 ;  /* 0x0000001335347225 */ /* 0x000fc80007800034 */
[----:B------:R-:W-:-:S04]  /*4b50*/  IMAD.HI.U32 R0, R21, R19, RZ ;  /* 0x0000001315007227 */ /* 0x000fc800078e00ff */
[----:B------:R-:W-:-:S04]  /*4b60*/  IMAD.HI.U32 R44, P4, R21, R44, R52 ;  /* 0x0000002c152c7227 */ /* 0x000fc80007880034 */
[----:B------:R-:W-:Y:S02]  /*4b70*/  IMAD R19, R21, R19, RZ ;  /* 0x0000001315137224 */ /* 0x000fe400078e02ff */
[----:B------:R-:W-:Y:S01]  /*4b80*/  IMAD.X R0, R0, 0x1, R21, P0 ;  /* 0x0000000100007824 */ /* 0x000fe200000e0615 */
[----:B------:R-:W-:Y:S01]  /*4b90*/  IADD3 R21, P0, RZ, -R28, RZ ;  /* 0x8000001cff157210 */ /* 0x000fe20007f1e0ff */
        /* <DEDUP_REMOVED lines=22> */
[----:B------:R-:W-:-:S04]  /*4d00*/  SEL R21, R44, R21, P3 ;  /* 0x000000152c157207 */ /* 0x000fc80001800000 */
[----:B------:R-:W-:Y:S01]  /*4d10*/  ISETP.GE.U32.AND P0, PT, R21, R40, PT ;  /* 0x000000281500720c */ /* 0x000fe20003f06070 */
[----:B------:R-:W-:Y:S01]  /*4d20*/  IMAD.X R40, R19, 0x1, ~R41, P2 ;  /* 0x0000000113287824 */ /* 0x000fe200010e0e29 */
[----:B------:R-:W-:-:S04]  /*4d30*/  IADD3 R21, P2, R28, 0x1, RZ ;  /* 0x000000011c157810 */ /* 0x000fc80007f5e0ff */
[----:B------:R-:W-:Y:S01]  /*4d40*/  SEL R40, R40, R19, P3 ;  /* 0x0000001328287207 */ /* 0x000fe20001800000 */
[----:B------:R-:W-:Y:S01]  /*4d50*/  IMAD.X R19, RZ, RZ, R0, P2 ;  /* 0x000000ffff137224 */ /* 0x000fe200010e0600 */
[----:B------:R-:W-:Y:S02]  /*4d60*/  SEL R21, R21, R28, P3 ;  /* 0x0000001c15157207 */ /* 0x000fe40001800000 */
[----:B------:R-:W-:Y:S01]  /*4d70*/  ISETP.GE.U32.AND.EX P2, PT, R40, R41, PT, P0 ;  /* 0x000000292800720c */ /* 0x000fe20003f46100 */
[----:B------:R-:W-:Y:S01]  /*4d80*/  IMAD.MOV.U32 R40, RZ, RZ, R22 ;  /* 0x000000ffff287224 */ /* 0x000fe200078e0016 */
[----:B------:R-:W-:Y:S01]  /*4d90*/  SEL R19, R19, R0, P3 ;  /* 0x0000000013137207 */ /* 0x000fe20001800000 */
[----:B------:R-:W-:Y:S01]  /*4da0*/  IMAD.MOV.U32 R41, RZ, RZ, 0x0 ;  /* 0x00000000ff297424 */ /* 0x000fe200078e00ff */
[----:B------:R-:W-:-:S04]  /*4db0*/  IADD3 R28, P0, R21, 0x1, RZ ;  /* 0x00000001151c7810 */ /* 0x000fc80007f1e0ff */
[----:B------:R-:W-:Y:S02]  /*4dc0*/  IADD3.X R0, RZ, R19, RZ, P0, !PT ;  /* 0x00000013ff007210 */ /* 0x000fe400007fe4ff */
[----:B------:R-:W-:Y:S02]  /*4dd0*/  SEL R28, R28, R21, P2 ;  /* 0x000000151c1c7207 */ /* 0x000fe40001000000 */
[----:B------:R-:W-:Y:S02]  /*4de0*/  SEL R0, R0, R19, P2 ;  /* 0x0000001300007207 */ /* 0x000fe40001000000 */
[----:B------:R-:W-:Y:S02]  /*4df0*/  LOP3.LUT R21, R5, R23, RZ, 0x3c, !PT ;  /* 0x0000001705157212 */ /* 0x000fe400078e3cff */
[----:B------:R-:W-:Y:S02]  /*4e00*/  IADD3 R19, P2, RZ, -R28, RZ ;  /* 0x8000001cff137210 */ /* 0x000fe40007f5e0ff */
[----:B------:R-:W-:-:S02]  /*4e10*/  ISETP.GE.AND P3, PT, R21, RZ, PT ;  /* 0x000000ff1500720c */ /* 0x000fc40003f66270 */
[----:B------:R-:W-:Y:S01]  /*4e20*/  ISETP.NE.U32.AND P0, PT, R24, RZ, PT ;  /* 0x000000ff1800720c */ /* 0x000fe20003f05070 */
[----:B------:R-:W-:Y:S01]  /*4e30*/  IMAD.X R21, RZ, RZ, ~R0, P2 ;  /* 0x000000ffff157224 */ /* 0x000fe200010e0e00 */
[----:B------:R-:W-:Y:S02]  /*4e40*/  SEL R19, R19, R28, !P3 ;  /* 0x0000001c13137207 */ /* 0x000fe40005800000 */
[----:B------:R-:W-:Y:S02]  /*4e50*/  ISETP.NE.AND.EX P0, PT, R5, RZ, PT, P0 ;  /* 0x000000ff0500720c */ /* 0x000fe40003f05300 */
[----:B------:R-:W-:Y:S02]  /*4e60*/  SEL R21, R21, R0, !P3 ;  /* 0x0000000015157207 */ /* 0x000fe40005800000 */
[----:B------:R-:W-:Y:S02]  /*4e70*/  SEL R0, R19, 0xffffffff, P0 ;  /* 0xffffffff13007807 */ /* 0x000fe40000000000 */
[----:B------:R-:W-:Y:S01]  /*4e80*/  SEL R21, R21, 0xffffffff, P0 ;  /* 0xffffffff15157807 */ /* 0x000fe20000000000 */
[----:B------:R-:W-:Y:S06]  /*4e90*/  RET.REL.NODEC R40 `(_ZN5flash32flash_fwd_splitkv_combine_kernelI23Flash_fwd_kernel_traitsILi256ELi64ELi64ELi4ELb0ELb0EN7cutlass10bfloat16_tE19Flash_kernel_traitsILi256ELi64ELi64ELi4ES3_EELi4ELi1ELb1EEEvNS_16Flash_fwd_paramsE) ;  /* 0xffffb16028007950 */ /* 0x000fec0003c3ffff */
.L_x_677:
        /* <DEDUP_REMOVED lines=14> */
.L_x_4873:


//--------------------- .text._ZN5flash24flash_fwd_splitkv_kernelI23Flash_fwd_kernel_traitsILi256ELi64ELi64ELi4ELb0ELb0EN7cutlass10bfloat16_tE19Flash_kernel_traitsILi256ELi64ELi64ELi4ES3_EELb1ELb0ELb0ELb0ELb0ELb0ELb0ELb0EEEvNS_16Flash_fwd_paramsE --------------------------
	.section	.text._ZN5flash24flash_fwd_splitkv_kernelI23Flash_fwd_kernel_traitsILi256ELi64ELi64ELi4ELb0ELb0EN7cutlass10bfloat16_tE19Flash_kernel_traitsILi256ELi64ELi64ELi4ES3_EELb1ELb0ELb0ELb0ELb0ELb0ELb0ELb0EEEvNS_16Flash_fwd_paramsE,"ax",@progbits
	.sectioninfo	@"SHI_REGISTERS=254"
	.align	128
        .global         _ZN5flash24flash_fwd_splitkv_kernelI23Flash_fwd_kernel_traitsILi256ELi64ELi64ELi4ELb0ELb0EN7cutlass10bfloat16_tE19Flash_kernel_traitsILi256ELi64ELi64ELi4ES3_EELb1ELb0ELb0ELb0ELb0ELb0ELb0ELb0EEEvNS_16Flash_fwd_paramsE
        .type           _ZN5flash24flash_fwd_splitkv_kernelI23Flash_fwd_kernel_traitsILi256ELi64ELi64ELi4ELb0ELb0EN7cutlass10bfloat16_tE19Flash_kernel_traitsILi256ELi64ELi64ELi4ES3_EELb1ELb0ELb0ELb0ELb0ELb0ELb0ELb0EEEvNS_16Flash_fwd_paramsE,@function
        .size           _ZN5flash24flash_fwd_splitkv_kernelI23Flash_fwd_kernel_traitsILi256ELi64ELi64ELi4ELb0ELb0EN7cutlass10bfloat16_tE19Flash_kernel_traitsILi256ELi64ELi64ELi4ES3_EELb1ELb0ELb0ELb0ELb0ELb0ELb0ELb0EEEvNS_16Flash_fwd_paramsE,(.L_x_4912 - _ZN5flash24flash_fwd_splitkv_kernelI23Flash_fwd_kernel_traitsILi256ELi64ELi64ELi4ELb0ELb0EN7cutlass10bfloat16_tE19Flash_kernel_traitsILi256ELi64ELi64ELi4ES3_EELb1ELb0ELb0ELb0ELb0ELb0ELb0ELb0EEEvNS_16Flash_fwd_paramsE)
        .other          _ZN5flash24flash_fwd_splitkv_kernelI23Flash_fwd_kernel_traitsILi256ELi64ELi64ELi4ELb0ELb0EN7cutlass10bfloat16_tE19Flash_kernel_traitsILi256ELi64ELi64ELi4ES3_EELb1ELb0ELb0ELb0ELb0ELb0ELb0ELb0EEEvNS_16Flash_fwd_paramsE,@"STO_CUDA_ENTRY STV_DEFAULT"
_ZN5flash24flash_fwd_splitkv_kernelI23Flash_fwd_kernel_traitsILi256ELi64ELi64ELi4ELb0ELb0EN7cutlass10bfloat16_tE19Flash_kernel_traitsILi256ELi64ELi64ELi4ES3_EELb1ELb0ELb0ELb0ELb0ELb0ELb0ELb0EEEvNS_16Flash_fwd_paramsE:
.text._ZN5flash24flash_fwd_splitkv_kernelI23Flash_fwd_kernel_traitsILi256ELi64ELi64ELi4ELb0ELb0EN7cutlass10bfloat16_tE19Flash_kernel_traitsILi256ELi64ELi64ELi4ES3_EELb1ELb0ELb0ELb0ELb0ELb0ELb0ELb0EEEvNS_16Flash_fwd_paramsE:
[----:B------:R-:W-:Y:S02]  /*0000*/  MOV R1, c[0x0][0x28] ;  /* 0x00000a0000017a02 */ /* 0x000fe40000000f00 */
[----:B------:R-:W1:Y:S01]  /*0010*/  S2UR UR15, SR_CTAID.Y ;  /* 0x00000000000f79c3 */ /* 0x000e620000002600 */
[----:B------:R-:W-:Y:S02]  /*0020*/  ULDC.64 UR4, c[0x0][0x240] ;  /* 0x0000900000047ab9 */ /* 0x000fe40000000a00 */
[----:B------:R-:W-:Y:S02]  /*0030*/  UISETP.NE.U32.AND UP2, UPT, URZ, UR4, UPT ;  /* 0x000000043f00728c */ /* 0x000fe4000bf45070 */
[----:B------:R-:W-:Y:S02]  /*0040*/  UMOV UR25, 0x4 ;  /* 0x0000000400197882 */ /* 0x000fe40000000000 */
[----:B------:R-:W-:Y:S02]  /*0050*/  UISETP.NE.AND.EX UP2, UPT, URZ, UR5, UPT, UP2 ;  /* 0x000000053f00728c */ /* 0x000fe4000bf45320 */
[----:B------:R-:W-:Y:S02]  /*0060*/  ULDC.64 UR10, c[0x0][0x240] ;  /* 0x00009000000a7ab9 */ /* 0x000fe40000000a00 */
[----:B------:R-:W-:-:S02]  /*0070*/  ULDC.64 UR4, c[0x0][0x250] ;  /* 0x0000940000047ab9 */ /* 0x000fc40000000a00 */
[----:B------:R-:W-:Y:S01]  /*0080*/  PLOP3.LUT P2, PT, PT, PT, UP2, 0x80, 0x0 ;  /* 0x000000000000781c */ /* 0x000fe20003f4f028 */
[----:B------:R-:W-:Y:S02]  /*0090*/  UISETP.NE.U32.AND UP0, UPT, URZ, UR4, UPT ;  /* 0x000000043f00728c */ /* 0x000fe4000bf05070 */
[----:B------:R-:W-:Y:S02]  /*00a0*/  ULDC.64 UR32, c[0x0][0x118] ;  /* 0x0000460000207ab9 */ /* 0x000fe40000000a00 */
[----:B------:R-:W-:Y:S02]  /*00b0*/  UISETP.NE.AND.EX UP0, UPT, URZ, UR5, UPT, UP0 ;  /* 0x000000053f00728c */ /* 0x000fe4000bf05300 */
[----:B------:R-:W-:Y:S02]  /*00c0*/  ULDC.U8 UR8, c[0x0][0x312] ;  /* 0x0000c48000087ab9 */ /* 0x000fe40000000000 */
[----:B------:R-:W-:Y:S02]  /*00d0*/  ULDC.64 UR6, c[0x0][0x248] ;  /* 0x0000920000067ab9 */ /* 0x000fe40000000a00 */
[----:B-1----:R-:W-:Y:S01]  /*00e0*/  UIMAD.WIDE UR10, UR15, UR25, UR10 ;  /* 0x000000190f0a72a5 */ /* 0x002fe2000f8e020a */
[----:B------:R-:W-:Y:S01]  /*00f0*/  PLOP3.LUT P0, PT, PT, PT, UP0, 0x80, 0x0 ;  /* 0x000000000000781c */ /* 0x000fe20003f0f008 */
[----:B------:R-:W-:-:S02]  /*0100*/  ULDC.64 UR4, c[0x0][0x250] ;  /* 0x0000940000047ab9 */ /* 0x000fc40000000a00 */
[----:B------:R-:W-:Y:S02]  /*0110*/  UISETP.NE.AND UP3, UPT, UR8, URZ, UPT ;  /* 0x0000003f0800728c */ /* 0x000fe4000bf65270 */
[----:B------:R-:W-:Y:S01]  /*0120*/  IMAD.U32 R10, RZ, RZ, UR10 ;  /* 0x0000000aff0a7e24 */ /* 0x000fe2000f8e00ff */
[----:B------:R-:W-:Y:S01]  /*0130*/  UISETP.EQ.U32.AND UP1, UPT, URZ, UR6, UPT ;  /* 0x000000063f00728c */ /* 0x000fe2000bf22070 */
[----:B------:R-:W-:Y:S01]  /*0140*/  IMAD.U32 R11, RZ, RZ, UR11 ;  /* 0x0000000bff0b7e24 */ /* 0x000fe2000f8e00ff */
[----:B------:R-:W-:Y:S02]  /*0150*/  @UP0 UIMAD.WIDE UR4, UR15, UR25, UR4 ;  /* 0x000000190f0402a5 */ /* 0x000fe4000f8e0204 */
[----:B------:R-:W-:Y:S02]  /*0160*/  UISETP.EQ.OR.EX UP1, UPT, URZ, UR7, !UP3, UP1 ;  /* 0x000000073f00728c */ /* 0x000fe4000df22710 */
[----:B------:R-:W2:Y:S01]  /*0170*/  @P2 LDG.E R4, [R10.64] ;  /* 0x000000200a042981 */ /* 0x000ea2000c1e1900 */
[----:B------:R-:W-:-:S03]  /*0180*/  ULDC.64 UR6, c[0x0][0x248] ;  /* 0x0000920000067ab9 */ /* 0x000fc60000000a00 */
[----:B------:R-:W3:Y:S01]  /*0190*/  @P2 LDG.E R0, [R10.64+0x4] ;  /* 0x000004200a002981 */ /* 0x000ee2000c1e1900 */
[----:B------:R-:W-:Y:S01]  /*01a0*/  IMAD.U32 R8, RZ, RZ, UR4 ;  /* 0x00000004ff087e24 */ /* 0x000fe2000f8e00ff */
[----:B------:R-:W-:-:S05]  /*01b0*/  MOV R9, UR5 ;  /* 0x0000000500097c02 */ /* 0x000fca0008000f00 */
[----:B------:R-:W4:Y:S01]  /*01c0*/  @P0 LDG.E R2, [R8.64] ;  /* 0x0000002008020981 */ /* 0x000f22000c1e1900 */
[----:B------:R-:W-:Y:S01]  /*01d0*/  PLOP3.LUT P1, PT, PT, PT, UP1, 0x80, 0x0 ;  /* 0x000000000000781c */ /* 0x000fe20003f2f018 */
[----:B------:R-:W-:-:S06]  /*01e0*/  UIMAD.WIDE UR6, UR15, UR25, UR6 ;  /* 0x000000190f0672a5 */ /* 0x000fcc000f8e0206 */
[----:B------:R-:W-:Y:S01]  /*01f0*/  IMAD.U32 R6, RZ, RZ, UR6 ;  /* 0x00000006ff067e24 */ /* 0x000fe2000f8e00ff */
[----:B------:R-:W-:-:S05]  /*0200*/  MOV R7, UR7 ;  /* 0x0000000700077c02 */ /* 0x000fca0008000f00 */
[----:B------:R-:W5:Y:S01]  /*0210*/  @!P1 LDG.E R3, [R6.64] ;  /* 0x0000002006039981 */ /* 0x000f62000c1e1900 */
[----:B------:R-:W-:Y:S02]  /*0220*/  UMOV UR27, 0xffffffff ;  /* 0xffffffff001b7882 */ /* 0x000fe40000000000 */
[----:B------:R-:W-:Y:S02]  /*0230*/  UMOV UR7, URZ ;  /* 0x0000003f00077c82 */ /* 0x000fe40008000000 */
[----:B------:R-:W-:Y:S01]  /*0240*/  UMOV UR18, 0xffffffff ;  /* 0xffffffff00127882 */ /* 0x000fe20000000000 */
[----:B------:R-:W1:Y:S08]  /*0250*/  S2UR UR10, SR_CTAID.X ;  /* 0x00000000000a79c3 */ /* 0x000e700000002500 */
[----:B------:R-:W1:Y:S08]  /*0260*/  S2UR UR12, SR_CTAID.Z ;  /* 0x00000000000c79c3 */ /* 0x000e700000002700 */
[----:B--2---:R-:W2:Y:S08]  /*0270*/  @P2 R2UR UR27, R4 ;  /* 0x00000000041b23c2 */ /* 0x004eb000000e0000 */
[----:B---3--:R-:W2:Y:S08]  /*0280*/  @P2 R2UR UR29, R0 ;  /* 0x00000000001d23c2 */ /* 0x008eb000000e0000 */
[----:B----4-:R3:W4:Y:S01]  /*0290*/  @P0 R2UR UR7, R2 ;  /* 0x00000000020703c2 */ /* 0x01072200000e0000 */
[----:B------:R-:W-:-:S04]  /*02a0*/  ISETP.NE.U32.AND P0, PT, RZ, c[0x0][0x248], PT ;  /* 0x00009200ff007a0c */ /* 0x000fc80003f05070 */
[----:B------:R-:W-:-:S03]  /*02b0*/  ISETP.NE.AND.EX P0, PT, RZ, c[0x0][0x24c], PT, P0 ;  /* 0x00009300ff007a0c */ /* 0x000fc60003f05300 */
[----:B-----5:R3:W1:Y:S01]  /*02c0*/  @!P1 R2UR UR18, R3 ;  /* 0x00000000031293c2 */ /* 0x02066200000e0000 */
[----:B--2---:R-:W-:-:S07]  /*02d0*/  @UP2 UIADD3 UR29, UR29, -UR27, URZ ;  /* 0x8000001b1d1d2290 */ /* 0x004fce000fffe03f */
[----:B------:R-:W-:Y:S02]  /*02e0*/  @!UP2 ULDC UR29, c[0x0][0x214] ;  /* 0x00008500001daab9 */ /* 0x000fe40000000800 */
[----:B-1-34-:R-:W-:Y:S05]  /*02f0*/  @!P0 BRA `(.L_x_678) ;  /* 0x0000007000008947 */ /* 0x01afea0003800000 */
[----:B------:R-:W-:-:S13]  /*0300*/  PLOP3.LUT P0, PT, PT, PT, UP3, 0x80, 0x0 ;  /* 0x000000000000781c */ /* 0x000fda0003f0f038 */
[----:B------:R-:W2:Y:S04]  /*0310*/  @P0 LDG.E R0, [R6.64+0x4] ;  /* 0x0000042006000981 */ /* 0x000ea8000c1e1900 */
[----:B------:R-:W3:Y:S01]  /*0320*/  @!P0 LDG.E R2, [R6.64] ;  /* 0x0000002006028981 */ /* 0x000ee2000c1e1900 */
[----:B--2---:R-:W1:Y:S02]  /*0330*/  @P0 R2UR UR6, R0 ;  /* 0x00000000000603c2 */ /* 0x004e6400000e0000 */
[----:B-1----:R-:W-:-:S11]  /*0340*/  @UP3 UIADD3 UR6, UR6, -UR18, URZ ;  /* 0x8000001206063290 */ /* 0x002fd6000fffe03f */
[----:B---3--:R1:W2:Y:S02]  /*0350*/  @!P0 R2UR UR6, R2 ;  /* 0x00000000020683c2 */ /* 0x0082a400000e0000 */
[----:B-12---:R-:W-:Y:S05]  /*0360*/  BRA `(.L_x_679) ;  /* 0x0000001000007947 */ /* 0x006fea0003800000 */
.L_x_678:
[----:B------:R-:W-:Y:S02]  /*0370*/  ULDC UR6, c[0x0][0x218] ;  /* 0x0000860000067ab9 */ /* 0x000fe40000000800 */
.L_x_679:
[----:B------:R-:W-:Y:S02]  /*0380*/  ULDC.64 UR4, c[0x0][0x258] ;  /* 0x0000960000047ab9 */ /* 0x000fe40000000a00 */
[----:B------:R-:W-:-:S04]  /*0390*/  UISETP.NE.U32.AND UP2, UPT, URZ, UR4, UPT ;  /* 0x000000043f00728c */ /* 0x000fc8000bf45070 */
[----:B------:R-:W-:-:S03]  /*03a0*/  UISETP.NE.AND.EX UP2, UPT, URZ, UR5, UPT, UP2 ;  /* 0x000000053f00728c */ /* 0x000fc6000bf45320 */
[----:B------:R-:W-:-:S03]  /*03b0*/  ULDC.64 UR4, c[0x0][0x258] ;  /* 0x0000960000047ab9 */ /* 0x000fc60000000a00 */
[----:B------:R-:W-:-:S05]  /*03c0*/  PLOP3.LUT P0, PT, PT, PT, UP2, 0x80, 0x0 ;  /* 0x000000000000781c */ /* 0x000fca0003f0f028 */
[----:B------:R-:W-:-:S06]  /*03d0*/  @UP2 UIMAD.WIDE UR4, UR15, UR25, UR4 ;  /* 0x000000190f0422a5 */ /* 0x000fcc000f8e0204 */
[----:B------:R-:W-:Y:S02]  /*03e0*/  IMAD.U32 R2, RZ, RZ, UR4 ;  /* 0x00000004ff027e24 */ /* 0x000fe4000f8e00ff */
[----:B------:R-:W-:Y:S01]  /*03f0*/  IMAD.U32 R3, RZ, RZ, UR5 ;  /* 0x00000005ff037e24 */ /* 0x000fe2000f8e00ff */
[----:B------:R-:W-:Y:S02]  /*0400*/  USHF.L.U32 UR10, UR10, 0x6, URZ ;  /* 0x000000060a0a7899 */ /* 0x000fe4000800063f */
[----:B------:R-:W-:Y:S02]  /*0410*/  ULDC.64 UR4, c[0x0][0x268] ;  /* 0x00009a0000047ab9 */ /* 0x000fe40000000a00 */
[----:B------:R-:W2:Y:S01]  /*0420*/  @P0 LDG.E R0, [R2.64] ;  /* 0x0000002002000981 */ /* 0x000ea2000c1e1900 */
[----:B------:R-:W-:Y:S02]  /*0430*/  UISETP.GT.AND UP0, UPT, UR29, UR10, UPT ;  /* 0x0000000a1d00728c */ /* 0x000fe4000bf04270 */
[----:B------:R-:W-:-:S03]  /*0440*/  @!UP2 UISETP.NE.U32.AND UP1, UPT, URZ, UR4, UPT ;  /* 0x000000043f00a28c */ /* 0x000fc6000bf25070 */
[----:B------:R-:W-:Y:S02]  /*0450*/  ULDC UR4, c[0x0][0x21c] ;  /* 0x0000870000047ab9 */ /* 0x000fe40000000800 */
[----:B------:R-:W-:-:S04]  /*0460*/  @!UP2 UISETP.NE.AND.EX UP1, UPT, URZ, UR5, UPT, UP1 ;  /* 0x000000053f00a28c */ /* 0x000fc8000bf25310 */
[----:B------:R-:W-:Y:S01]  /*0470*/  @!UP2 USEL UR4, URZ, UR4, !UP1 ;  /* 0x000000043f04a287 */ /* 0x000fe2000c800000 */
[----:B--2---:R-:W1:Y:S01]  /*0480*/  @P0 R2UR UR11, R0 ;  /* 0x00000000000b03c2 */ /* 0x004e6200000e0000 */
[----:B------:R-:W-:Y:S01]  /*0490*/  PLOP3.LUT P0, PT, PT, PT, UP0, 0x80, 0x0 ;  /* 0x000000000000781c */ /* 0x000fe20003f0f008 */
[----:B-1----:R-:W-:Y:S02]  /*04a0*/  @UP2 UIADD3 UR11, UR11, -UR7, URZ ;  /* 0x800000070b0b2290 */ /* 0x002fe4000fffe03f */
[----:B------:R-:W-:-:S10]  /*04b0*/  @!UP2 UIADD3 UR11, UR4, UR6, -UR7 ;  /* 0x00000006040ba290 */ /* 0x000fd4000fffe807 */
[----:B------:R-:W-:Y:S05]  /*04c0*/  @!P0 EXIT ;  /* 0x000000000000894d */ /* 0x000fea0003800000 */
[----:B------:R-:W-:Y:S01]  /*04d0*/  ULDC UR13, c[0x0][0x218] ;  /* 0x00008600000d7ab9 */ /* 0x000fe20000000800 */
[----:B------:R-:W1:Y:S01]  /*04e0*/  S2R R4, SR_TID.X ;  /* 0x0000000000047919 */ /* 0x000e620000002100 */
[----:B------:R-:W-:Y:S02]  /*04f0*/  UIADD3 UR8, UR11, 0x3f, URZ ;  /* 0x0000003f0b087890 */ /* 0x000fe4000fffe03f */
[----:B------:R-:W-:Y:S02]  /*0500*/  UIADD3 UR13, UR13, 0x3f, URZ ;  /* 0x0000003f0d0d7890 */ /* 0x000fe4000fffe03f */
[----:B------:R-:W-:Y:S02]  /*0510*/  UIADD3 UR5, -UR29, 0x7f, UR10 ;  /* 0x0000007f1d057890 */ /* 0x000fe4000fffe10a */
[----:B------:R-:W-:Y:S02]  /*0520*/  USHF.R.S32.HI UR6, URZ, 0x1f, UR8 ;  /* 0x0000001f3f067899 */ /* 0x000fe40008011408 */
[----:B------:R-:W-:-:S02]  /*0530*/  USHF.R.S32.HI UR9, URZ, 0x1f, UR13 ;  /* 0x0000001f3f097899 */ /* 0x000fc4000801140d */
[----:B------:R-:W-:Y:S02]  /*0540*/  ULDC UR4, c[0x0][0x2e8] ;  /* 0x0000ba0000047ab9 */ /* 0x000fe40000000800 */
[----:B------:R-:W-:Y:S02]  /*0550*/  UIADD3 UR4, UR5, UR4, UR11 ;  /* 0x0000000405047290 */ /* 0x000fe4000fffe00b */
[----:B------:R-:W-:Y:S02]  /*0560*/  ULEA.HI UR6, UR6, UR8, URZ, 0x6 ;  /* 0x0000000806067291 */ /* 0x000fe4000f8f303f */
[----:B------:R-:W-:Y:S02]  /*0570*/  ULEA.HI UR9, UR9, UR13, URZ, 0x6 ;  /* 0x0000000d09097291 */ /* 0x000fe4000f8f303f */
[----:B------:R-:W-:Y:S02]  /*0580*/  USHF.R.S32.HI UR5, URZ, 0x1f, UR4 ;  /* 0x0000001f3f057899 */ /* 0x000fe40008011404 */
[----:B------:R-:W-:-:S02]  /*0590*/  USHF.R.S32.HI UR6, URZ, 0x6, UR6 ;  /* 0x000000063f067899 */ /* 0x000fc40008011406 */
[----:B------:R-:W-:Y:S02]  /*05a0*/  USHF.R.S32.HI UR9, URZ, 0x6, UR9 ;  /* 0x000000063f097899 */ /* 0x000fe40008011409 */
[----:B------:R-:W-:Y:S02]  /*05b0*/  ULEA.HI UR5, UR5, UR4, URZ, 0x6 ;  /* 0x0000000405057291 */ /* 0x000fe4000f8f303f */
[----:B------:R-:W-:Y:S02]  /*05c0*/  UISETP.LT.AND UP0, UPT, UR9, UR6, UPT ;  /* 0x000000060900728c */ /* 0x000fe4000bf01270 */
[----:B------:R-:W-:Y:S02]  /*05d0*/  USHF.R.S32.HI UR8, URZ, 0x6, UR5 ;  /* 0x000000063f087899 */ /* 0x000fe40008011405 */
[----:B------:R-:W-:-:S04]  /*05e0*/  USEL UR6, UR9, UR6, UP0 ;  /* 0x0000000609067287 */ /* 0x000fc80008000000 */
[----:B------:R-:W-:-:S04]  /*05f0*/  UISETP.LT.AND UP0, UPT, UR6, UR8, UPT ;  /* 0x000000080600728c */ /* 0x000fc8000bf01270 */
[----:B------:R-:W-:-:S06]  /*0600*/  USEL UR8, UR6, UR8, UP0 ;  /* 0x0000000806087287 */ /* 0x000fcc0008000000 */
[----:B------:R-:W-:-:S13]  /*0610*/  ISETP.LT.AND P0, PT, RZ, UR8, PT ;  /* 0x00000008ff007c0c */ /* 0x000fda000bf01270 */
[----:B------:R-:W-:Y:S05]  /*0620*/  @P0 BRA `(.L_x_680) ;  /* 0x0000096000000947 */ /* 0x000fea0003800000 */
[----:B-1----:R-:W-:Y:S01]  /*0630*/  SHF.R.S32.HI R3, RZ, 0x1f, R4 ;  /* 0x0000001fff037819 */ /* 0x002fe20000011404 */
[----:B------:R-:W-:Y:S01]  /*0640*/  UISETP.NE.AND UP0, UPT, UR27, -0x1, UPT ;  /* 0xffffffff1b00788c */ /* 0x000fe2000bf05270 */
[----:B------:R-:W1:Y:S01]  /*0650*/  S2R R12, SR_CTAID.Z ;  /* 0x00000000000c7919 */ /* 0x000e620000002700 */
[----:B------:R-:W-:Y:S01]  /*0660*/  USHF.R.S32.HI UR11, URZ, 0x1f, UR10 ;  /* 0x0000001f3f0b7899 */ /* 0x000fe2000801140a */
[----:B------:R-:W-:Y:S01]  /*0670*/  LEA.HI R10, R3, R4, RZ, 0x3 ;  /* 0x00000004030a7211 */ /* 0x000fe200078f18ff */
[----:B------:R-:W-:Y:S01]  /*0680*/  ULDC.64 UR6, c[0x0][0x1e8] ;  /* 0x00007a0000067ab9 */ /* 0x000fe20000000a00 */
[----:B------:R-:W-:Y:S01]  /*0690*/  IMAD.U32 R3, RZ, RZ, UR10 ;  /* 0x0000000aff037e24 */ /* 0x000fe2000f8e00ff */
[----:B------:R-:W-:Y:S01]  /*06a0*/  ULDC.64 UR4, c[0x0][0x1e8] ;  /* 0x00007a0000047ab9 */ /* 0x000fe20000000a00 */
[----:B------:R-:W-:Y:S01]  /*06b0*/  LOP3.LUT R11, R10, 0xfffffff8, RZ, 0xc0, !PT ;  /* 0xfffffff80a0b7812 */ /* 0x000fe200078ec0ff */
[----:B------:R-:W-:Y:S01]  /*06c0*/  UIMAD UR4, UR11, UR4, URZ ;  /* 0x000000040b0472a4 */ /* 0x000fe2000f8e023f */
[----:B------:R-:W-:Y:S01]  /*06d0*/  SHF.R.S32.HI R10, RZ, 0x3, R10 ;  /* 0x00000003ff0a7819 */ /* 0x000fe2000001140a */
[----:B------:R-:W-:Y:S01]  /*06e0*/  UIADD3 UR29, -UR10, UR29, URZ ;  /* 0x0000001d0a1d7290 */ /* 0x000fe2000fffe13f */
[----:B------:R-:W-:Y:S01]  /*06f0*/  BSSY B0, `(.L_x_681) ;  /* 0x0000031000007945 */ /* 0x000fe20003800000 */
[----:B------:R-:W-:Y:S01]  /*0700*/  @UP0 UIMAD.WIDE.U32 UR8, UR27, UR6, URZ ;  /* 0x000000061b0802a5 */ /* 0x000fe2000f8e003f */
[----:B------:R-:W-:Y:S01]  /*0710*/  IMAD.IADD R11, R4, 0x1, -R11 ;  /* 0x00000001040b7824 */ /* 0x000fe200078e0a0b */
[----:B------:R-:W-:-:S02]  /*0720*/  UIMAD UR6, UR10, UR5, UR4 ;  /* 0x000000050a0672a4 */ /* 0x000fc4000f8e0204 */
[----:B------:R-:W-:Y:S01]  /*0730*/  @UP0 UIMAD UR7, UR27, UR7, UR9 ;  /* 0x000000071b0702a4 */ /* 0x000fe2000f8e0209 */
[----:B------:R-:W-:Y:S01]  /*0740*/  IMAD.SHL.U32 R16, R11, 0x8, RZ ;  /* 0x000000080b107824 */ /* 0x000fe200078e00ff */
[----:B------:R-:W-:Y:S02]  /*0750*/  @!UP0 USHF.R.S32.HI UR9, URZ, 0x1f, UR15 ;  /* 0x0000001f3f098899 */ /* 0x000fe4000801140f */
[----:B------:R-:W-:Y:S01]  /*0760*/  ULDC.64 UR4, c[0x0][0x1e0] ;  /* 0x0000780000047ab9 */ /* 0x000fe20000000a00 */
[----:B------:R-:W-:Y:S01]  /*0770*/  IMAD.U32 R0, RZ, RZ, UR6 ;  /* 0x00000006ff007e24 */ /* 0x000fe2000f8e00ff */
[----:B------:R-:W-:Y:S01]  /*0780*/  @!UP0 UIMAD UR9, UR9, UR4, URZ ;  /* 0x00000004090982a4 */ /* 0x000fe2000f8e023f */
[----:B------:R-:W-:Y:S01]  /*0790*/  SHF.R.S32.HI R17, RZ, 0x1f, R16 ;  /* 0x0000001fff117819 */ /* 0x000fe20000011410 */
[----:B------:R-:W-:Y:S01]  /*07a0*/  @!UP0 UIMAD.WIDE.U32 UR16, UR15, UR4, URZ ;  /* 0x000000040f1082a5 */ /* 0x000fe2000f8e003f */
[----:B------:R-:W-:Y:S01]  /*07b0*/  IADD3 R9, R16, 0x40, RZ ;  /* 0x0000004010097810 */ /* 0x000fe20007ffe0ff */
[----:B------:R-:W-:Y:S01]  /*07c0*/  @!UP0 UIMAD UR9, UR15, UR5, UR9 ;  /* 0x000000050f0982a4 */ /* 0x000fe2000f8e0209 */
[C---:B------:R-:W-:Y:S01]  /*07d0*/  IADD3 R8, R16.reuse, 0x80, RZ ;  /* 0x0000008010087810 */ /* 0x040fe20007ffe0ff */
[----:B------:R-:W-:Y:S01]  /*07e0*/  IMAD.WIDE.U32 R2, R3, c[0x0][0x1e8], R16 ;  /* 0x00007a0003027a25 */ /* 0x000fe200078e0010 */
[----:B------:R-:W-:Y:S01]  /*07f0*/  USHF.R.S32.HI UR11, URZ, 0x1f, UR12 ;  /* 0x0000001f3f0b7899 */ /* 0x000fe2000801140c */
[----:B------:R-:W-:Y:S01]  /*0800*/  IADD3 R7, R16, 0xc0, RZ ;  /* 0x000000c010077810 */ /* 0x000fe20007ffe0ff */
[----:B------:R-:W-:-:S02]  /*0810*/  @!UP0 UMOV UR8, UR16 ;  /* 0x0000001000088c82 */ /* 0x000fc40008000000 */
[----:B------:R-:W-:Y:S01]  /*0820*/  @!UP0 UIADD3 UR7, UR17, UR9, URZ ;  /* 0x0000000911078290 */ /* 0x000fe2000fffe03f */
[----:B------:R-:W-:Y:S01]  /*0830*/  IADD3 R2, P0, R2, UR8, RZ ;  /* 0x0000000802027c10 */ /* 0x000fe2000ff1e0ff */
[----:B------:R-:W-:Y:S02]  /*0840*/  ULDC.64 UR4, c[0x0][0x1f0] ;  /* 0x00007c0000047ab9 */ /* 0x000fe40000000a00 */
[----:B------:R-:W-:Y:S02]  /*0850*/  UIMAD UR4, UR11, UR4, URZ ;  /* 0x000000040b0472a4 */ /* 0x000fe4000f8e023f */
[----:B------:R-:W-:Y:S02]  /*0860*/  IADD3.X R3, R3, UR7, R0, P0, !PT ;  /* 0x0000000703037c10 */ /* 0x000fe400087fe400 */
[----:B------:R-:W-:Y:S01]  /*0870*/  ISETP.GE.AND P0, PT, R10, UR29, PT ;  /* 0x0000001d0a007c0c */ /* 0x000fe2000bf06270 */
[----:B------:R-:W-:Y:S02]  /*0880*/  UIMAD UR4, UR12, UR5, UR4 ;  /* 0x000000050c0472a4 */ /* 0x000fe4000f8e0204 */
[----:B-1----:R-:W-:Y:S01]  /*0890*/  IMAD.WIDE.U32 R12, R12, c[0x0][0x1f0], R2 ;  /* 0x00007c000c0c7a25 */ /* 0x002fe200078e0002 */
[----:B------:R-:W-:Y:S01]  /*08a0*/  ULDC UR5, c[0x0][0x1c0] ;  /* 0x0000700000057ab9 */ /* 0x000fe20000000800 */
[----:B------:R-:W-:Y:S01]  /*08b0*/  SHF.R.S32.HI R2, RZ, 0x1f, R10 ;  /* 0x0000001fff027819 */ /* 0x000fe2000001140a */
[----:B------:R-:W-:-:S02]  /*08c0*/  UIMAD UR12, UR15, UR5, UR12 ;  /* 0x000000050f0c72a4 */ /* 0x000fc4000f8e020c */
[----:B------:R-:W-:Y:S01]  /*08d0*/  IADD3 R15, R13, UR4, RZ ;  /* 0x000000040d0f7c10 */ /* 0x000fe2000fffe0ff */
[----:B------:R-:W-:Y:S02]  /*08e0*/  ULDC UR5, c[0x0][0x214] ;  /* 0x0000850000057ab9 */ /* 0x000fe40000000800 */
[----:B------:R-:W-:Y:S02]  /*08f0*/  UIMAD UR5, UR12, UR5, UR10 ;  /* 0x000000050c0572a4 */ /* 0x000fe4000f8e020a */
[----:B------:R-:W-:Y:S05]  /*0900*/  @P0 BRA `(.L_x_682) ;  /* 0x000000f000000947 */ /* 0x000fea0003800000 */
[----:B------:R-:W-:Y:S01]  /*0910*/  IMAD R3, R2, c[0x0][0x1e8], RZ ;  /* 0x00007a0002037a24 */ /* 0x000fe200078e02ff */
[----:B------:R-:W-:Y:S01]  /*0920*/  ISETP.GE.AND P4, PT, R16, c[0x0][0x220], PT ;  /* 0x0000880010007a0c */ /* 0x000fe20003f86270 */
[----:B------:R-:W-:Y:S01]  /*0930*/  IMAD.MOV.U32 R14, RZ, RZ, R12 ;  /* 0x000000ffff0e7224 */ /* 0x000fe200078e000c */
[----:B------:R-:W-:Y:S01]  /*0940*/  ISETP.GE.AND P3, PT, R9, c[0x0][0x220], PT ;  /* 0x0000880009007a0c */ /* 0x000fe20003f66270 */
[----:B------:R-:W-:Y:S01]  /*0950*/  IMAD R0, R10, c[0x0][0x1ec], R3 ;  /* 0x00007b000a007a24 */ /* 0x000fe200078e0203 */
[----:B------:R-:W-:Y:S01]  /*0960*/  ISETP.GE.AND P2, PT, R8, c[0x0][0x220], PT ;  /* 0x0000880008007a0c */ /* 0x000fe20003f46270 */
[----:B------:R-:W-:Y:S01]  /*0970*/  IMAD.WIDE.U32 R4, R10, c[0x0][0x1e8], R14 ;  /* 0x00007a000a047a25 */ /* 0x000fe200078e000e */
[----:B------:R-:W-:-:S03]  /*0980*/  ISETP.GE.AND P1, PT, R7, c[0x0][0x220], PT ;  /* 0x0000880007007a0c */ /* 0x000fc60003f26270 */
[----:B------:R-:W-:Y:S01]  /*0990*/  IMAD.IADD R0, R5, 0x1, R0 ;  /* 0x0000000105007824 */ /* 0x000fe200078e0200 */
[----:B------:R-:W-:-:S04]  /*09a0*/  LEA R18, P0, R4, c[0x0][0x1d0], 0x1 ;  /* 0x0000740004127a11 */ /* 0x000fc800078008ff */
[----:B------:R-:W-:-:S05]  /*09b0*/  LEA.HI.X R19, R4, c[0x0][0x1d4], R0, 0x1, P0 ;  /* 0x0000750004137a11 */ /* 0x000fca00000f0c00 */
[----:B------:R1:W-:Y:S04]  /*09c0*/  @!P4 STG.E.128 [R18.64], RZ ;  /* 0x000000ff1200c986 */ /* 0x0003e8000c101d20 */
[----:B------:R1:W-:Y:S04]  /*09d0*/  @!P3 STG.E.128 [R18.64+0x80], RZ ;  /* 0x000080ff1200b986 */ /* 0x0003e8000c101d20 */
[----:B------:R1:W-:Y:S04]  /*09e0*/  @!P2 STG.E.128 [R18.64+0x100], RZ ;  /* 0x000100ff1200a986 */ /* 0x0003e8000c101d20 */
[----:B------:R1:W-:Y:S02]  /*09f0*/  @!P1 STG.E.128 [R18.64+0x180], RZ ;  /* 0x000180ff12009986 */ /* 0x0003e4000c101d20 */
.L_x_682:
[----:B------:R-:W-:Y:S05]  /*0a00*/  BSYNC B0 ;  /* 0x0000000000007941 */ /* 0x000fea0003800000 */
.L_x_681:
[----:B------:R-:W-:Y:S01]  /*0a10*/  IADD3 R6, R10, 0x10, RZ ;  /* 0x000000100a067810 */ /* 0x000fe20007ffe0ff */
[----:B------:R-:W-:Y:S03]  /*0a20*/  BSSY B0, `(.L_x_683) ;  /* 0x0000015000007945 */ /* 0x000fe60003800000 */
[----:B------:R-:W-:-:S13]  /*0a30*/  ISETP.GE.AND P0, PT, R6, UR29, PT ;  /* 0x0000001d06007c0c */ /* 0x000fda000bf06270 */
[----:B------:R-:W-:Y:S05]  /*0a40*/  @P0 BRA `(.L_x_684) ;  /* 0x0000012000000947 */ /* 0x000fea0003800000 */
[----:B------:R-:W-:Y:S01]  /*0a50*/  IADD3 R3, P0, R10, 0x10, RZ ;  /* 0x000000100a037810 */ /* 0x000fe20007f1e0ff */
[----:B------:R-:W-:Y:S01]  /*0a60*/  IMAD.MOV.U32 R4, RZ, RZ, R12 ;  /* 0x000000ffff047224 */ /* 0x000fe200078e000c */
[----:B------:R-:W-:Y:S01]  /*0a70*/  ISETP.GE.AND P3, PT, R16, c[0x0][0x220], PT ;  /* 0x0000880010007a0c */ /* 0x000fe20003f66270 */
[----:B------:R-:W-:Y:S01]  /*0a80*/  IMAD.MOV.U32 R5, RZ, RZ, R15 ;  /* 0x000000ffff057224 */ /* 0x000fe200078e000f */
[----:B------:R-:W-:Y:S01]  /*0a90*/  ISETP.GE.AND P2, PT, R9, c[0x0][0x220], PT ;  /* 0x0000880009007a0c */ /* 0x000fe20003f46270 */
[----:B------:R-:W-:Y:S01]  /*0aa0*/  IMAD.X R0, RZ, RZ, R2, P0 ;  /* 0x000000ffff007224 */ /* 0x000fe200000e0602 */
[----:B------:R-:W-:Y:S01]  /*0ab0*/  ISETP.GE.AND P1, PT, R8, c[0x0][0x220], PT ;  /* 0x0000880008007a0c */ /* 0x000fe20003f26270 */
[----:B------:R-:W-:Y:S01]  /*0ac0*/  IMAD.WIDE.U32 R4, R3, c[0x0][0x1e8], R4 ;  /* 0x00007a0003047a25 */ /* 0x000fe200078e0004 */
[----:B------:R-:W-:-:S03]  /*0ad0*/  ISETP.GE.AND P0, PT, R7, c[0x0][0x220], PT ;  /* 0x0000880007007a0c */ /* 0x000fc60003f06270 */
[----:B------:R-:W-:Y:S01]  /*0ae0*/  IMAD R0, R0, c[0x0][0x1e8], RZ ;  /* 0x00007a0000007a24 */ /* 0x000fe200078e02ff */
[----:B-1----:R-:W-:-:S03]  /*0af0*/  LEA R18, P4, R4, c[0x0][0x1d0], 0x1 ;  /* 0x0000740004127a11 */ /* 0x002fc600078808ff */
[----:B------:R-:W-:-:S04]  /*0b00*/  IMAD R0, R3, c[0x0][0x1ec], R0 ;  /* 0x00007b0003007a24 */ /* 0x000fc800078e0200 */
[----:B------:R-:W-:-:S05]  /*0b10*/  IMAD.IADD R0, R5, 0x1, R0 ;  /* 0x0000000105007824 */ /* 0x000fca00078e0200 */
[----:B------:R-:W-:-:S05]  /*0b20*/  LEA.HI.X R19, R4, c[0x0][0x1d4], R0, 0x1, P4 ;  /* 0x0000750004137a11 */ /* 0x000fca00020f0c00 */
[----:B------:R1:W-:Y:S04]  /*0b30*/  @!P3 STG.E.128 [R18.64], RZ ;  /* 0x000000ff1200b986 */ /* 0x0003e8000c101d20 */
[----:B------:R1:W-:Y:S04]  /*0b40*/  @!P2 STG.E.128 [R18.64+0x80], RZ ;  /* 0x000080ff1200a986 */ /* 0x0003e8000c101d20 */
[----:B------:R1:W-:Y:S04]  /*0b50*/  @!P1 STG.E.128 [R18.64+0x100], RZ ;  /* 0x000100ff12009986 */ /* 0x0003e8000c101d20 */
[----:B------:R1:W-:Y:S02]  /*0b60*/  @!P0 STG.E.128 [R18.64+0x180], RZ ;  /* 0x000180ff12008986 */ /* 0x0003e4000c101d20 */
.L_x_684:
[----:B------:R-:W-:Y:S05]  /*0b70*/  BSYNC B0 ;  /* 0x0000000000007941 */ /* 0x000fea0003800000 */
.L_x_683:
[----:B------:R-:W-:Y:S01]  /*0b80*/  IADD3 R5, R10, 0x20, RZ ;  /* 0x000000200a057810 */ /* 0x000fe20007ffe0ff */
[----:B------:R-:W-:Y:S03]  /*0b90*/  BSSY B0, `(.L_x_685) ;  /* 0x0000015000007945 */ /* 0x000fe60003800000 */
[----:B------:R-:W-:-:S13]  /*0ba0*/  ISETP.GE.AND P0, PT, R5, UR29, PT ;  /* 0x0000001d05007c0c */ /* 0x000fda000bf06270 */
[----:B------:R-:W-:Y:S05]  /*0bb0*/  @P0 BRA `(.L_x_686) ;  /* 0x0000012000000947 */ /* 0x000fea0003800000 */
[----:B------:R-:W-:Y:S01]  /*0bc0*/  IADD3 R3, P0, R10, 0x20, RZ ;  /* 0x000000200a037810 */ /* 0x000fe20007f1e0ff */
[----:B-1----:R-:W-:Y:S01]  /*0bd0*/  IMAD.MOV.U32 R18, RZ, RZ, R12 ;  /* 0x000000ffff127224 */ /* 0x002fe200078e000c */
        /* <DEDUP_REMOVED lines=8> */
[----:B------:R-:W-:-:S03]  /*0c60*/  LEA R20, P4, R18, c[0x0][0x1d0], 0x1 ;  /* 0x0000740012147a11 */ /* 0x000fc600078808ff */
[----:B------:R-:W-:-:S04]  /*0c70*/  IMAD R0, R3, c[0x0][0x1ec], R0 ;  /* 0x00007b0003007a24 */ /* 0x000fc800078e0200 */
[----:B------:R-:W-:-:S05]  /*0c80*/  IMAD.IADD R0, R19, 0x1, R0 ;  /* 0x0000000113007824 */ /* 0x000fca00078e0200 */
[----:B------:R-:W-:-:S05]  /*0c90*/  LEA.HI.X R21, R18, c[0x0][0x1d4], R0, 0x1, P4 ;  /* 0x0000750012157a11 */ /* 0x000fca00020f0c00 */
[----:B------:R1:W-:Y:S04]  /*0ca0*/  @!P3 STG.E.128 [R20.64], RZ ;  /* 0x000000ff1400b986 */ /* 0x0003e8000c101d20 */
[----:B------:R1:W-:Y:S04]  /*0cb0*/  @!P2 STG.E.128 [R20.64+0x80], RZ ;  /* 0x000080ff1400a986 */ /* 0x0003e8000c101d20 */
[----:B------:R1:W-:Y:S04]  /*0cc0*/  @!P1 STG.E.128 [R20.64+0x100], RZ ;  /* 0x000100ff14009986 */ /* 0x0003e8000c101d20 */
[----:B------:R1:W-:Y:S02]  /*0cd0*/  @!P0 STG.E.128 [R20.64+0x180], RZ ;  /* 0x000180ff14008986 */ /* 0x0003e4000c101d20 */
.L_x_686:
[----:B------:R-:W-:Y:S05]  /*0ce0*/  BSYNC B0 ;  /* 0x0000000000007941 */ /* 0x000fea0003800000 */
.L_x_685:
[----:B------:R-:W-:Y:S01]  /*0cf0*/  IADD3 R4, R10, 0x30, RZ ;  /* 0x000000300a047810 */ /* 0x000fe20007ffe0ff */
[----:B------:R-:W-:Y:S03]  /*0d00*/  BSSY B0, `(.L_x_687) ;  /* 0x0000014000007945 */ /* 0x000fe60003800000 */
[----:B------:R-:W-:-:S13]  /*0d10*/  ISETP.GE.AND P0, PT, R4, UR29, PT ;  /* 0x0000001d04007c0c */ /* 0x000fda000bf06270 */
[----:B------:R-:W-:Y:S05]  /*0d20*/  @P0 BRA `(.L_x_688) ;  /* 0x0000011000000947 */ /* 0x000fea0003800000 */
[----:B------:R-:W-:Y:S01]  /*0d30*/  IADD3 R3, P0, R10, 0x30, RZ ;  /* 0x000000300a037810 */ /* 0x000fe20007f1e0ff */
[----:B------:R-:W-:Y:S01]  /*0d40*/  IMAD.MOV.U32 R13, RZ, RZ, R15 ;  /* 0x000000ffff0d7224 */ /* 0x000fe200078e000f */
[----:B------:R-:W-:Y:S02]  /*0d50*/  ISETP.GE.AND P3, PT, R16, c[0x0][0x220], PT ;  /* 0x0000880010007a0c */ /* 0x000fe40003f66270 */
        /* <DEDUP_REMOVED lines=14> */
.L_x_688:
[----:B------:R-:W-:Y:S05]  /*0e40*/  BSYNC B0 ;  /* 0x0000000000007941 */ /* 0x000fea0003800000 */
.L_x_687:
[----:B------:R-:W-:Y:S01]  /*0e50*/  ISETP.NE.AND P4, PT, R11, RZ, PT ;  /* 0x000000ff0b00720c */ /* 0x000fe20003f85270 */
[----:B------:R-:W-:-:S03]  /*0e60*/  IMAD.U32 R3, RZ, RZ, UR5 ;  /* 0x00000005ff037e24 */ /* 0x000fc6000f8e00ff */
[----:B------:R-:W-:Y:S02]  /*0e70*/  ISETP.GE.OR P2, PT, R6, UR29, P4 ;  /* 0x0000001d06007c0c */ /* 0x000fe4000a746670 */
[C---:B------:R-:W-:Y:S02]  /*0e80*/  ISETP.GE.OR P3, PT, R10.reuse, UR29, P4 ;  /* 0x0000001d0a007c0c */ /* 0x040fe4000a766670 */
[----:B------:R-:W-:Y:S02]  /*0e90*/  ISETP.GE.OR P1, PT, R5, UR29, P4 ;  /* 0x0000001d05007c0c */ /* 0x000fe4000a726670 */
[----:B------:R-:W-:Y:S02]  /*0ea0*/  IADD3 R10, P0, R10, UR5, RZ ;  /* 0x000000050a0a7c10 */ /* 0x000fe4000ff1e0ff */
[----:B------:R-:W-:Y:S02]  /*0eb0*/  ISETP.GE.OR P4, PT, R4, UR29, P4 ;  /* 0x0000001d04007c0c */ /* 0x000fe4000a786670 */
[----:B------:R-:W-:-:S02]  /*0ec0*/  LEA.HI.X.SX32 R3, R3, R2, 0x1, P0 ;  /* 0x0000000203037211 */ /* 0x000fc400000f0eff */
[----:B------:R-:W-:Y:S01]  /*0ed0*/  LEA R6, P0, R10, c[0x0][0x200], 0x2 ;  /* 0x000080000a067a11 */ /* 0x000fe200078010ff */
[----:B------:R-:W-:-:S03]  /*0ee0*/  @!P2 IMAD.MOV.U32 R2, RZ, RZ, 0x7f800000 ;  /* 0x7f800000ff02a424 */ /* 0x000fc600078e00ff */
[----:B------:R-:W-:Y:S01]  /*0ef0*/  LEA.HI.X R7, R10, c[0x0][0x204], R3, 0x2, P0 ;  /* 0x000081000a077a11 */ /* 0x000fe200000f1403 */
[----:B------:R-:W-:Y:S02]  /*0f00*/  @!P3 IMAD.MOV.U32 R3, RZ, RZ, 0x7f800000 ;  /* 0x7f800000ff03b424 */ /* 0x000fe400078e00ff */
[----:B------:R-:W-:Y:S02]  /*0f10*/  @!P1 IMAD.MOV.U32 R0, RZ, RZ, 0x7f800000 ;  /* 0x7f800000ff009424 */ /* 0x000fe400078e00ff */
[----:B------:R3:W-:Y:S04]  /*0f20*/  @!P2 STG.E [R6.64+0x40], R2 ;  /* 0x000040020600a986 */ /* 0x0007e8000c101920 */
[----:B------:R3:W-:Y:S04]  /*0f30*/  @!P3 STG.E [R6.64], R3 ;  /* 0x000000030600b986 */ /* 0x0007e8000c101920 */
[----:B------:R3:W-:Y:S01]  /*0f40*/  @!P1 STG.E [R6.64+0x80], R0 ;  /* 0x0000800006009986 */ /* 0x0007e2000c101920 */
[----:B------:R-:W-:Y:S05]  /*0f50*/  @P4 EXIT ;  /* 0x000000000000494d */ /* 0x000fea0003800000 */
[----:B---3--:R-:W-:-:S05]  /*0f60*/  MOV R3, 0x7f800000 ;  /* 0x7f80000000037802 */ /* 0x008fca0000000f00 */
[----:B------:R-:W-:Y:S01]  /*0f70*/  STG.E [R6.64+0xc0], R3 ;  /* 0x0000c00306007986 */ /* 0x000fe2000c101920 */
[----:B------:R-:W-:Y:S05]  /*0f80*/  EXIT ;  /* 0x000000000000794d */ /* 0x000fea0003800000 */
.L_x_680:
[----:B-1----:R-:W-:Y:S02]  /*0f90*/  ULDC.64 UR4, c[0x0][0x2b8] ;  /* 0x0000ae0000047ab9 */ /* 0x002fe40000000a00 */
[----:B------:R-:W-:Y:S02]  /*0fa0*/  UISETP.NE.U32.AND UP0, UPT, URZ, UR4, UPT ;  /* 0x000000043f00728c */ /* 0x000fe4000bf05070 */
[----:B------:R-:W-:Y:S02]  /*0fb0*/  ULDC.64 UR16, c[0x0][0x2c0] ;  /* 0x0000b00000107ab9 */ /* 0x000fe40000000a00 */
[----:B------:R-:W-:-:S03]  /*0fc0*/  UISETP.NE.AND.EX UP0, UPT, URZ, UR5, UPT, UP0 ;  /* 0x000000053f00728c */ /* 0x000fc6000bf05300 */
[----:B------:R-:W-:-:S03]  /*0fd0*/  ULDC.64 UR4, c[0x0][0x2b8] ;  /* 0x0000ae0000047ab9 */ /* 0x000fc60000000a00 */
[----:B------:R-:W-:-:S05]  /*0fe0*/  PLOP3.LUT P0, PT, PT, PT, UP0, 0x80, 0x0 ;  /* 0x000000000000781c */ /* 0x000fca0003f0f008 */
[----:B------:R-:W-:-:S06]  /*0ff0*/  @UP0 UIMAD.WIDE UR4, UR15, UR25, UR4 ;  /* 0x000000190f0402a5 */ /* 0x000fcc000f8e0204 */
[----:B------:R-:W-:Y:S02]  /*1000*/  IMAD.U32 R2, RZ, RZ, UR4 ;  /* 0x00000004ff027e24 */ /* 0x000fe4000f8e00ff */
[----:B------:R-:W-:Y:S01]  /*1010*/  IMAD.U32 R3, RZ, RZ, UR5 ;  /* 0x00000005ff037e24 */ /* 0x000fe2000f8e00ff */
[----:B------:R-:W-:Y:S02]  /*1020*/  UISETP.NE.U32.AND UP1, UPT, URZ, UR16, UPT ;  /* 0x000000103f00728c */ /* 0x000fe4000bf25070 */
[----:B------:R-:W-:Y:S02]  /*1030*/  ULDC.64 UR4, c[0x0][0x2c8] ;  /* 0x0000b20000047ab9 */ /* 0x000fe40000000a00 */
[----:B------:R-:W2:Y:S01]  /*1040*/  @P0 LDG.E R2, [R2.64] ;  /* 0x0000002002020981 */ /* 0x000ea2000c1e1900 */
[----:B------:R-:W-:Y:S01]  /*1050*/  UISETP.NE.AND.EX UP1, UPT, URZ, UR17, UPT, UP1 ;  /* 0x000000113f00728c */ /* 0x000fe2000bf25310 */
[----:B------:R-:W-:Y:S01]  /*1060*/  IABS R0, c[0x0][0x2d0] ;  /* 0x0000b40000007a13 */ /* 0x000fe20000000000 */
[----:B------:R-:W-:-:S02]  /*1070*/  UMOV UR30, URZ ;  /* 0x0000003f001e7c82 */ /* 0x000fc40008000000 */
[----:B------:R-:W-:Y:S01]  /*1080*/  UMOV UR31, URZ ;  /* 0x0000003f001f7c82 */ /* 0x000fe20008000000 */
[----:B------:R1:W3:Y:S01]  /*1090*/  R2UR UR9, R0 ;  /* 0x00000000000973c2 */ /* 0x0002e200000e0000 */
[----:B------:R-:W-:-:S05]  /*10a0*/  UPLOP3.LUT UP6, UPT, UPT, UPT, UPT, 0x40, 0x0 ;  /* 0x000000000000789c */ /* 0x000fca0003fce870 */
[----:B------:R-:W-:Y:S02]  /*10b0*/  @UP1 USHF.R.S32.HI UR6, URZ, 0x1f, UR15 ;  /* 0x0000001f3f061899 */ /* 0x000fe4000801140f */
[----:B------:R-:W-:Y:S02]  /*10c0*/  @UP1 UIMAD.WIDE.U32 UR20, UR15, UR4, URZ ;  /* 0x000000040f1412a5 */ /* 0x000fe4000f8e003f */
[----:B------:R-:W-:Y:S02]  /*10d0*/  @UP1 UIMAD UR6, UR6, UR4, URZ ;  /* 0x00000004060612a4 */ /* 0x000fe4000f8e023f */
[----:B------:R-:W-:Y:S02]  /*10e0*/  @UP1 ULEA UR30, UP0, UR20, UR16, 0x2 ;  /* 0x00000010141e1291 */ /* 0x000fe4000f80103f */
[----:B------:R-:W-:-:S03]  /*10f0*/  @UP1 UIMAD UR4, UR15, UR5, UR6 ;  /* 0x000000050f0412a4 */ /* 0x000fc6000f8e0206 */
[----:B------:R-:W-:Y:S02]  /*1100*/  UMOV UR6, UR15 ;  /* 0x0000000f00067c82 */ /* 0x000fe40008000000 */
[----:B------:R-:W-:-:S04]  /*1110*/  @UP1 UIADD3 UR4, UR21, UR4, URZ ;  /* 0x0000000415041290 */ /* 0x000fc8000fffe03f */
[----:B------:R-:W-:-:S04]  /*1120*/  @UP1 USHF.L.U64.HI UR4, UR20, 0x2, UR4 ;  /* 0x0000000214041899 */ /* 0x000fc80008010204 */
[----:B------:R-:W-:Y:S02]  /*1130*/  @UP1 UIADD3.X UR31, UR4, UR17, URZ, UP0, !UPT ;  /* 0x00000011041f1290 */ /* 0x000fe400087fe43f */
[----:B------:R-:W-:-:S04]  /*1140*/  @UP1 UISETP.NE.U32.AND UP0, UPT, UR30, URZ, UPT ;  /* 0x0000003f1e00128c */ /* 0x000fc8000bf05070 */
[----:B------:R-:W-:Y:S01]  /*1150*/  @UP1 UISETP.NE.AND.EX UP6, UPT, UR31, URZ, UPT, UP0 ;  /* 0x0000003f1f00128c */ /* 0x000fe2000bfc5300 */
[----:B--2---:R1:W2:Y:S10]  /*1160*/  @P0 R2UR UR6, R2 ;  /* 0x00000000020603c2 */ /* 0x0042b400000e0000 */
[----:B------:R-:W-:-:S13]  /*1170*/  PLOP3.LUT P0, PT, PT, PT, UP6, 0x80, 0x0 ;  /* 0x000000000000781c */ /* 0x000fda0003f0f068 */
[----:B-12---:R-:W-:Y:S05]  /*1180*/  @!P0 BRA `(.L_x_689) ;  /* 0x0000056000008947 */ /* 0x006fea0003800000 */
[----:B---3--:R-:W1:Y:S01]  /*1190*/  I2F.RP R3, UR9 ;  /* 0x0000000900037d06 */ /* 0x008e620008209400 */
[----:B------:R-:W-:Y:S02]  /*11a0*/  ULEA UR13, UR8, 0xffffffc0, 0x6 ;  /* 0xffffffc0080d7891 */ /* 0x000fe4000f8e303f */
[----:B------:R-:W-:Y:S02]  /*11b0*/  UMOV UR6, URZ ;  /* 0x0000003f00067c82 */ /* 0x000fe40008000000 */
[----:B------:R-:W-:Y:S02]  /*11c0*/  ULDC UR14, c[0x0][0x2d0] ;  /* 0x0000b400000e7ab9 */ /* 0x000fe40000000800 */
[----:B------:R-:W-:-:S05]  /*11d0*/  IMAD.U32 R0, RZ, RZ, UR13 ;  /* 0x0000000dff007e24 */ /* 0x000fca000f8e00ff */
[----:B------:R-:W-:Y:S01]  /*11e0*/  IABS R0, R0 ;  /* 0x0000000000007213 */ /* 0x000fe20000000000 */
[----:B-1----:R-:W1:Y:S03]  /*11f0*/  MUFU.RCP R2, R3 ;  /* 0x0000000300027308 */ /* 0x002e660000001000 */
[----:B------:R-:W2:Y:S01]  /*1200*/  R2UR UR5, R0 ;  /* 0x00000000000573c2 */ /* 0x000ea200000e0000 */
[----:B-1----:R-:W-:-:S06]  /*1210*/  IADD3 R2, R2, 0xffffffe, RZ ;  /* 0x0ffffffe02027810 */ /* 0x002fcc0007ffe0ff */
[----:B------:R-:W1:Y:S02]  /*1220*/  F2I.FTZ.U32.TRUNC.NTZ R2, R2 ;  /* 0x0000000200027305 */ /* 0x000e64000021f000 */
[----:B-1----:R-:W1:Y:S02]  /*1230*/  R2UR UR7, R2 ;  /* 0x00000000020773c2 */ /* 0x002e6400000e0000 */
[----:B-1----:R-:W-:-:S04]  /*1240*/  UIADD3 UR4, URZ, -UR7, URZ ;  /* 0x800000073f047290 */ /* 0x002fc8000fffe03f */
[----:B------:R-:W-:-:S04]  /*1250*/  UIMAD UR4, UR4, UR9, URZ ;  /* 0x00000009040472a4 */ /* 0x000fc8000f8e023f */
[----:B------:R-:W-:-:S04]  /*1260*/  UIMAD.WIDE.U32 UR6, UR7, UR4, UR6 ;  /* 0x00000004070672a5 */ /* 0x000fc8000f8e0006 */
[----:B--2---:R-:W-:-:S04]  /*1270*/  UIMAD.WIDE.U32 UR16, UR7, UR5, URZ ;  /* 0x00000005071072a5 */ /* 0x004fc8000f8e003f */
[----:B------:R-:W-:-:S04]  /*1280*/  UIADD3 UR4, -UR17, URZ, URZ ;  /* 0x0000003f11047290 */ /* 0x000fc8000fffe13f */
[----:B------:R-:W-:-:S04]  /*1290*/  UIMAD UR4, UR9, UR4, UR5 ;  /* 0x00000004090472a4 */ /* 0x000fc8000f8e0205 */
[----:B------:R-:W-:-:S11]  /*12a0*/  UISETP.GT.U32.AND UP0, UPT, UR9, UR4, UPT ;  /* 0x000000040900728c */ /* 0x000fd6000bf04070 */
[----:B------:R-:W-:Y:S02]  /*12b0*/  @!UP0 UIADD3 UR4, UR4, -UR9, URZ ;  /* 0x8000000904048290 */ /* 0x000fe4000fffe03f */
[----:B------:R-:W-:Y:S02]  /*12c0*/  @!UP0 UIADD3 UR17, UR17, 0x1, URZ ;  /* 0x0000000111118890 */ /* 0x000fe4000fffe03f */
[----:B------:R-:W-:Y:S02]  /*12d0*/  UISETP.GE.U32.AND UP1, UPT, UR4, UR9, UPT ;  /* 0x000000090400728c */ /* 0x000fe4000bf26070 */
[----:B------:R-:W-:-:S04]  /*12e0*/  ULOP3.LUT UR4, UR13, UR14, URZ, 0x3c, !UPT ;  /* 0x0000000e0d047292 */ /* 0x000fc8000f8e3c3f */
[----:B------:R-:W-:-:S05]  /*12f0*/  UISETP.GE.AND UP0, UPT, UR4, URZ, UPT ;  /* 0x0000003f0400728c */ /* 0x000fca000bf06270 */
[----:B------:R-:W-:Y:S02]  /*1300*/  @UP1 UIADD3 UR17, UR17, 0x1, URZ ;  /* 0x0000000111111890 */ /* 0x000fe4000fffe03f */
[----:B------:R-:W-:-:S04]  /*1310*/  UISETP.NE.AND UP1, UPT, URZ, UR14, UPT ;  /* 0x0000000e3f00728c */ /* 0x000fc8000bf25270 */
[----:B------:R-:W-:-:S07]  /*1320*/  @!UP0 UIADD3 UR17, -UR17, URZ, URZ ;  /* 0x0000003f11118290 */ /* 0x000fce000fffe13f */
[----:B------:R-:W-:-:S04]  /*1330*/  @!UP1 ULOP3.LUT UR17, URZ, UR14, URZ, 0x33, !UPT ;  /* 0x0000000e3f119292 */ /* 0x000fc8000f8e333f */
[----:B------:R-:W-:-:S06]  /*1340*/  UIMAD.WIDE UR4, UR17, 0x4, UR30 ;  /* 0x00000004110478a5 */ /* 0x000fcc000f8e021e */
[----:B------:R-:W-:Y:S01]  /*1350*/  IMAD.U32 R10, RZ, RZ, UR4 ;  /* 0x00000004ff0a7e24 */ /* 0x000fe2000f8e00ff */
[----:B------:R-:W-:Y:S02]  /*1360*/  MOV R11, UR5 ;  /* 0x00000005000b7c02 */ /* 0x000fe40008000f00 */
[----:B------:R-:W-:Y:S01]  /*1370*/  IABS R5, c[0x0][0x1c8] ;  /* 0x0000720000057a13 */ /* 0x000fe20000000000 */
[----:B------:R-:W1:Y:S01]  /*1380*/  S2R R0, SR_CTAID.Z ;  /* 0x0000000000007919 */ /* 0x000e620000002700 */
[----:B------:R-:W-:Y:S01]  /*1390*/  IMAD.MOV.U32 R6, RZ, RZ, RZ ;  /* 0x000000ffff067224 */ /* 0x000fe200078e00ff */
[----:B------:R-:W-:Y:S02]  /*13a0*/  ULDC UR20, c[0x0][0x1c8] ;  /* 0x0000720000147ab9 */ /* 0x000fe40000000800 */
[----:B------:R2:W3:Y:S01]  /*13b0*/  LDG.E R2, [R10.64] ;  /* 0x000000200a027981 */ /* 0x0004e2000c1e1900 */
[----:B------:R-:W4:Y:S01]  /*13c0*/  I2F.RP R8, R5 ;  /* 0x0000000500087306 */ /* 0x000f220000209400 */
[----:B------:R-:W-:-:S02]  /*13d0*/  ULOP3.LUT UR20, UR12, UR20, URZ, 0x3c, !UPT ;  /* 0x000000140c147292 */ /* 0x000fc4000f8e3c3f */
[----:B------:R-:W-:Y:S02]  /*13e0*/  UIADD3 UR17, -UR17, URZ, URZ ;  /* 0x0000003f11117290 */ /* 0x000fe4000fffe13f */
[----:B------:R-:W-:Y:S02]  /*13f0*/  ULDC.64 UR4, c[0x0][0x180] ;  /* 0x0000600000047ab9 */ /* 0x000fe40000000a00 */
[----:B------:R-:W-:Y:S01]  /*1400*/  ISETP.LE.AND P0, PT, RZ, UR20, PT ;  /* 0x00000014ff007c0c */ /* 0x000fe2000bf03270 */
[----:B------:R-:W-:-:S04]  /*1410*/  UIMAD UR14, UR17, UR14, UR13 ;  /* 0x0000000e110e72a4 */ /* 0x000fc8000f8e020d */
[----:B------:R-:W-:Y:S01]  /*1420*/  USHF.R.S32.HI UR13, URZ, 0x1f, UR14 ;  /* 0x0000001f3f0d7899 */ /* 0x000fe2000801140e */
[----:B----4-:R-:W4:Y:S01]  /*1430*/  MUFU.RCP R7, R8 ;  /* 0x0000000800077308 */ /* 0x010f220000001000 */
[----:B-1----:R-:W-:Y:S02]  /*1440*/  IABS R0, R0 ;  /* 0x0000000000007213 */ /* 0x002fe40000000000 */
[----:B----4-:R-:W-:-:S06]  /*1450*/  IADD3 R7, R7, 0xffffffe, RZ ;  /* 0x0ffffffe07077810 */ /* 0x010fcc0007ffe0ff */
[----:B------:R-:W1:Y:S02]  /*1460*/  F2I.FTZ.U32.TRUNC.NTZ R7, R7 ;  /* 0x0000000700077305 */ /* 0x000e64000021f000 */
[----:B-1----:R-:W-:-:S04]  /*1470*/  IMAD.MOV R3, RZ, RZ, -R7 ;  /* 0x000000ffff037224 */ /* 0x002fc800078e0a07 */
[----:B------:R-:W-:-:S04]  /*1480*/  IMAD R3, R3, R5, RZ ;  /* 0x0000000503037224 */ /* 0x000fc800078e02ff */
[----:B------:R-:W-:Y:S01]  /*1490*/  IMAD.HI.U32 R6, R7, R3, R6 ;  /* 0x0000000307067227 */ /* 0x000fe200078e0006 */
[----:B------:R-:W-:-:S05]  /*14a0*/  MOV R3, R0 ;  /* 0x0000000000037202 */ /* 0x000fca0000000f00 */
[----:B--2---:R-:W-:-:S04]  /*14b0*/  IMAD.HI.U32 R10, R6, R3, RZ ;  /* 0x00000003060a7227 */ /* 0x004fc800078e00ff */
[----:B------:R-:W-:-:S04]  /*14c0*/  IMAD.MOV R0, RZ, RZ, -R10 ;  /* 0x000000ffff007224 */ /* 0x000fc800078e0a0a */
[----:B------:R-:W-:-:S05]  /*14d0*/  IMAD R0, R5, R0, R3 ;  /* 0x0000000005007224 */ /* 0x000fca00078e0203 */
[----:B------:R-:W-:-:S13]  /*14e0*/  ISETP.GT.U32.AND P1, PT, R5, R0, PT ;  /* 0x000000000500720c */ /* 0x000fda0003f24070 */
[----:B------:R-:W-:Y:S01]  /*14f0*/  @!P1 IMAD.IADD R0, R0, 0x1, -R5 ;  /* 0x0000000100009824 */ /* 0x000fe200078e0a05 */
[----:B------:R-:W-:Y:S02]  /*1500*/  @!P1 IADD3 R10, R10, 0x1, RZ ;  /* 0x000000010a0a9810 */ /* 0x000fe40007ffe0ff */
[----:B------:R-:W-:Y:S02]  /*1510*/  ISETP.NE.AND P1, PT, RZ, c[0x0][0x1c8], PT ;  /* 0x00007200ff007a0c */ /* 0x000fe40003f25270 */
[----:B------:R-:W-:-:S13]  /*1520*/  ISETP.GE.U32.AND P2, PT, R0, R5, PT ;  /* 0x000000050000720c */ /* 0x000fda0003f46070 */
[----:B------:R-:W-:-:S04]  /*1530*/  @P2 IADD3 R10, R10, 0x1, RZ ;  /* 0x000000010a0a2810 */ /* 0x000fc80007ffe0ff */
[----:B------:R-:W-:Y:S02]  /*1540*/  @!P0 IADD3 R10, -R10, RZ, RZ ;  /* 0x000000ff0a0a8210 */ /* 0x000fe40007ffe1ff */
[----:B------:R-:W-:-:S04]  /*1550*/  @!P1 LOP3.LUT R10, RZ, c[0x0][0x1c8], RZ, 0x33, !PT ;  /* 0x00007200ff0a9a12 */ /* 0x000fc800078e33ff */
[----:B------:R-:W-:-:S05]  /*1560*/  SHF.R.S32.HI R7, RZ, 0x1f, R10 ;  /* 0x0000001fff077819 */ /* 0x000fca000001140a */
[----:B------:R-:W-:-:S04]  /*1570*/  IMAD R5, R7, c[0x0][0x1b0], RZ ;  /* 0x00006c0007057a24 */ /* 0x000fc800078e02ff */
[----:B------:R-:W-:Y:S01]  /*1580*/  IMAD R6, R10, c[0x0][0x1b4], R5 ;  /* 0x00006d000a067a24 */ /* 0x000fe200078e0205 */
[----:B---3--:R-:W1:Y:S02]  /*1590*/  R2UR UR7, R2 ;  /* 0x00000000020773c2 */ /* 0x008e6400000e0000 */
[----:B-1----:R-:W-:Y:S02]  /*15a0*/  USHF.R.S32.HI UR6, URZ, 0x1f, UR7 ;  /* 0x0000001f3f067899 */ /* 0x002fe40008011407 */
[----:B------:R-:W-:Y:S02]  /*15b0*/  UIMAD.WIDE.U32 UR18, UR7, UR4, URZ ;  /* 0x00000004071272a5 */ /* 0x000fe4000f8e003f */
[----:B------:R-:W-:-:S04]  /*15c0*/  UIMAD UR16, UR6, UR4, URZ ;  /* 0x00000004061072a4 */ /* 0x000fc8000f8e023f */
[----:B------:R-:W-:-:S03]  /*15d0*/  UIMAD UR16, UR7, UR5, UR16 ;  /* 0x00000005071072a4 */ /* 0x000fc6000f8e0210 */
[----:B------:R-:W-:Y:S02]  /*15e0*/  ULDC.64 UR4, c[0x0][0x198] ;  /* 0x0000660000047ab9 */ /* 0x000fe40000000a00 */
[----:B------:R-:W-:Y:S02]  /*15f0*/  UIADD3 UR19, UR19, UR16, URZ ;  /* 0x0000001013137290 */ /* 0x000fe4000fffe03f */
[----:B------:R-:W-:Y:S02]  /*1600*/  UIMAD UR16, UR13, UR4, URZ ;  /* 0x000000040d1072a4 */ /* 0x000fe4000f8e023f */
[----:B------:R-:W-:Y:S02]  /*1610*/  UIMAD.WIDE.U32 UR18, UR14, UR4, UR18 ;  /* 0x000000040e1272a5 */ /* 0x000fe4000f8e0012 */
[----:B------:R-:W-:-:S04]  /*1620*/  UIMAD UR5, UR14, UR5, UR16 ;  /* 0x000000050e0572a4 */ /* 0x000fc8000f8e0210 */
[----:B------:R-:W-:Y:S01]  /*1630*/  UIADD3 UR16, UR19, UR5, URZ ;  /* 0x0000000513107290 */ /* 0x000fe2000fffe03f */
[----:B------:R-:W-:Y:S01]  /*1640*/  MOV R3, UR19 ;  /* 0x0000001300037c02 */ /* 0x000fe20008000f00 */
[----:B------:R-:W-:Y:S01]  /*1650*/  IMAD.U32 R2, RZ, RZ, UR18 ;  /* 0x00000012ff027e24 */ /* 0x000fe2000f8e00ff */
[----:B------:R-:W-:Y:S02]  /*1660*/  ULDC.64 UR4, c[0x0][0x188] ;  /* 0x0000620000047ab9 */ /* 0x000fe40000000a00 */
[----:B------:R-:W-:Y:S01]  /*1670*/  UIMAD UR6, UR6, UR4, URZ ;  /* 0x00000004060672a4 */ /* 0x000fe2000f8e023f */
[----:B------:R-:W-:Y:S01]  /*1680*/  IMAD.U32 R3, RZ, RZ, UR16 ;  /* 0x00000010ff037e24 */ /* 0x000fe2000f8e00ff */
[----:B------:R-:W-:Y:S02]  /*1690*/  UIMAD.WIDE.U32 UR18, UR7, UR4, URZ ;  /* 0x00000004071272a5 */ /* 0x000fe4000f8e003f */
[----:B------:R-:W-:Y:S01]  /*16a0*/  UIMAD UR5, UR7, UR5, UR6 ;  /* 0x00000005070572a4 */ /* 0x000fe2000f8e0206 */
[----:B------:R-:W-:-:S03]  /*16b0*/  IMAD.WIDE.U32 R18, R10, c[0x0][0x1b0], R2 ;  /* 0x00006c000a127a25 */ /* 0x000fc600078e0002 */
[----:B------:R-:W-:Y:S02]  /*16c0*/  UIADD3 UR16, UR19, UR5, URZ ;  /* 0x0000000513107290 */ /* 0x000fe4000fffe03f */
[----:B------:R-:W-:Y:S01]  /*16d0*/  IADD3 R6, R19, R6, RZ ;  /* 0x0000000613067210 */ /* 0x000fe20007ffe0ff */
[----:B------:R-:W-:Y:S05]  /*16e0*/  BRA `(.L_x_690) ;  /* 0x0000050000007947 */ /* 0x000fea0003800000 */
.L_x_689:
[----:B---3--:R-:W-:Y:S02]  /*16f0*/  UISETP.NE.AND UP0, UPT, UR18, -0x1, UPT ;  /* 0xffffffff1200788c */ /* 0x008fe4000bf05270 */
[----:B------:R-:W-:-:S04]  /*1700*/  ULDC.64 UR4, c[0x0][0x198] ;  /* 0x0000660000047ab9 */ /* 0x000fc80000000a00 */
[----:B------:R-:W-:-:S05]  /*1710*/  PLOP3.LUT P0, PT, PT, PT, UP0, 0x80, 0x0 ;  /* 0x000000000000781c */ /* 0x000fca0003f0f008 */
[----:B------:R-:W-:-:S04]  /*1720*/  @UP0 UIADD3 UR17, UR7, UR18, URZ ;  /* 0x0000001207110290 */ /* 0x000fc8000fffe03f */
[----:B------:R-:W-:-:S04]  /*1730*/  @UP0 UIMAD.WIDE.U32 UR20, UR17, UR4, URZ ;  /* 0x00000004111402a5 */ /* 0x000fc8000f8e003f */
[----:B------:R-:W-:Y:S01]  /*1740*/  @UP0 UIMAD UR17, UR17, UR5, UR21 ;  /* 0x00000005111102a4 */ /* 0x000fe2000f8e0215 */
[----:B------:R-:W-:Y:S05]  /*1750*/  @P0 BRA `(.L_x_691) ;  /* 0x000000c000000947 */ /* 0x000fea0003800000 */
[----:B------:R-:W-:Y:S02]  /*1760*/  USHF.R.S32.HI UR13, URZ, 0x1f, UR7 ;  /* 0x0000001f3f0d7899 */ /* 0x000fe40008011407 */
[----:B------:R-:W-:Y:S02]  /*1770*/  ULDC.64 UR4, c[0x0][0x198] ;  /* 0x0000660000047ab9 */ /* 0x000fe40000000a00 */
[----:B------:R-:W-:Y:S02]  /*1780*/  UIMAD UR13, UR13, UR4, URZ ;  /* 0x000000040d0d72a4 */ /* 0x000fe4000f8e023f */
[----:B------:R-:W-:Y:S02]  /*1790*/  UIMAD.WIDE.U32 UR16, UR7, UR4, URZ ;  /* 0x00000004071072a5 */ /* 0x000fe4000f8e003f */
[----:B------:R-:W-:Y:S02]  /*17a0*/  UIMAD UR13, UR7, UR5, UR13 ;  /* 0x00000005070d72a4 */ /* 0x000fe4000f8e020d */
[----:B------:R-:W-:-:S02]  /*17b0*/  USHF.R.S32.HI UR14, URZ, 0x1f, UR6 ;  /* 0x0000001f3f0e7899 */ /* 0x000fc40008011406 */
[----:B------:R-:W-:Y:S02]  /*17c0*/  ULDC.64 UR4, c[0x0][0x180] ;  /* 0x0000600000047ab9 */ /* 0x000fe40000000a00 */
[----:B------:R-:W-:Y:S02]  /*17d0*/  UIADD3 UR17, UR17, UR13, URZ ;  /* 0x0000000d11117290 */ /* 0x000fe4000fffe03f */
[----:B------:R-:W-:Y:S02]  /*17e0*/  UIMAD UR14, UR14, UR4, URZ ;  /* 0x000000040e0e72a4 */ /* 0x000fe4000f8e023f */
[----:B------:R-:W-:Y:S02]  /*17f0*/  UIMAD.WIDE.U32 UR20, UR6, UR4, UR16 ;  /* 0x00000004061472a5 */ /* 0x000fe4000f8e0010 */
[----:B------:R-:W-:-:S04]  /*1800*/  UIMAD UR5, UR6, UR5, UR14 ;  /* 0x00000005060572a4 */ /* 0x000fc8000f8e020e */
[----:B------:R-:W-:Y:S02]  /*1810*/  UIADD3 UR17, UR21, UR5, URZ ;  /* 0x0000000515117290 */ /* 0x000fe4000fffe03f */
.L_x_691:
[----:B------:R-:W-:Y:S01]  /*1820*/  IABS R3, c[0x0][0x1c8] ;  /* 0x0000720000037a13 */ /* 0x000fe20000000000 */
[----:B------:R-:W1:Y:S01]  /*1830*/  S2R R0, SR_CTAID.Z ;  /* 0x0000000000007919 */ /* 0x000e620000002700 */
[----:B------:R-:W-:Y:S02]  /*1840*/  ULDC UR4, c[0x0][0x1c8] ;  /* 0x0000720000047ab9 */ /* 0x000fe40000000800 */
[----:B------:R-:W2:Y:S01]  /*1850*/  I2F.RP R5, R3 ;  /* 0x0000000300057306 */ /* 0x000ea20000209400 */
[----:B------:R-:W-:Y:S02]  /*1860*/  ULOP3.LUT UR4, UR12, UR4, URZ, 0x3c, !UPT ;  /* 0x000000040c047292 */ /* 0x000fe4000f8e3c3f */
[----:B------:R-:W-:Y:S02]  /*1870*/  ULEA UR14, UR8, 0xffffffc0, 0x6 ;  /* 0xffffffc0080e7891 */ /* 0x000fe4000f8e303f */
[----:B------:R-:W-:Y:S02]  /*1880*/  UMOV UR21, UR17 ;  /* 0x0000001100157c82 */ /* 0x000fe40008000000 */
[----:B------:R-:W-:Y:S01]  /*1890*/  ISETP.LE.AND P2, PT, RZ, UR4, PT ;  /* 0x00000004ff007c0c */ /* 0x000fe2000bf43270 */
[----:B------:R-:W-:-:S02]  /*18a0*/  USHF.R.S32.HI UR13, URZ, 0x1f, UR14 ;  /* 0x0000001f3f0d7899 */ /* 0x000fc4000801140e */
[----:B------:R-:W-:Y:S02]  /*18b0*/  ULDC.64 UR4, c[0x0][0x198] ;  /* 0x0000660000047ab9 */ /* 0x000fe40000000a00 */
[----:B------:R-:W-:Y:S02]  /*18c0*/  UIMAD UR16, UR13, UR4, URZ ;  /* 0x000000040d1072a4 */ /* 0x000fe4000f8e023f */
[----:B------:R-:W-:Y:S01]  /*18d0*/  UIMAD.WIDE.U32 UR20, UR14, UR4, UR20 ;  /* 0x000000040e1472a5 */ /* 0x000fe2000f8e0014 */
[----:B--2---:R-:W2:Y:S01]  /*18e0*/  MUFU.RCP R6, R5 ;  /* 0x0000000500067308 */ /* 0x004ea20000001000 */
[----:B------:R-:W-:Y:S02]  /*18f0*/  UIMAD UR4, UR14, UR5, UR16 ;  /* 0x000000050e0472a4 */ /* 0x000fe4000f8e0210 */
[----:B------:R-:W-:Y:S01]  /*1900*/  @UP0 UIADD3 UR16, UR7, UR18, URZ ;  /* 0x0000001207100290 */ /* 0x000fe2000fffe03f */
[----:B-1----:R-:W-:Y:S01]  /*1910*/  IABS R0, R0 ;  /* 0x0000000000007213 */ /* 0x002fe20000000000 */
[----:B------:R-:W-:-:S06]  /*1920*/  UIADD3 UR4, UR21, UR4, URZ ;  /* 0x0000000415047290 */ /* 0x000fcc000fffe03f */
[----:B------:R-:W-:Y:S01]  /*1930*/  MOV R19, UR4 ;  /* 0x0000000400137c02 */ /* 0x000fe20008000f00 */
[----:B------:R-:W-:Y:S02]  /*1940*/  ULDC.64 UR4, c[0x0][0x1a0] ;  /* 0x0000680000047ab9 */ /* 0x000fe40000000a00 */
[----:B------:R-:W-:Y:S01]  /*1950*/  @UP0 UIMAD.WIDE.U32 UR18, UR16, UR4, URZ ;  /* 0x00000004101202a5 */ /* 0x000fe2000f8e003f */
[----:B--2---:R-:W-:-:S03]  /*1960*/  IADD3 R6, R6, 0xffffffe, RZ ;  /* 0x0ffffffe06067810 */ /* 0x004fc60007ffe0ff */
[----:B------:R-:W-:Y:S01]  /*1970*/  @UP0 UIMAD UR16, UR16, UR5, UR19 ;  /* 0x00000005101002a4 */ /* 0x000fe2000f8e0213 */
[----:B------:R-:W1:Y:S02]  /*1980*/  F2I.FTZ.U32.TRUNC.NTZ R7, R6 ;  /* 0x0000000600077305 */ /* 0x000e64000021f000 */
[----:B-1----:R-:W-:Y:S02]  /*1990*/  IMAD.MOV R2, RZ, RZ, -R7 ;  /* 0x000000ffff027224 */ /* 0x002fe400078e0a07 */
[----:B------:R-:W-:Y:S02]  /*19a0*/  IMAD.MOV.U32 R6, RZ, RZ, RZ ;  /* 0x000000ffff067224 */ /* 0x000fe400078e00ff */
[----:B------:R-:W-:-:S04]  /*19b0*/  IMAD R2, R2, R3, RZ ;  /* 0x0000000302027224 */ /* 0x000fc800078e02ff */
[----:B------:R-:W-:Y:S01]  /*19c0*/  IMAD.HI.U32 R7, R7, R2, R6 ;  /* 0x0000000207077227 */ /* 0x000fe200078e0006 */
[----:B------:R-:W-:-:S05]  /*19d0*/  MOV R2, R0 ;  /* 0x0000000000027202 */ /* 0x000fca0000000f00 */
[----:B------:R-:W-:-:S04]  /*19e0*/  IMAD.HI.U32 R10, R7, R2, RZ ;  /* 0x00000002070a7227 */ /* 0x000fc800078e00ff */
[----:B------:R-:W-:-:S04]  /*19f0*/  IMAD.MOV R0, RZ, RZ, -R10 ;  /* 0x000000ffff007224 */ /* 0x000fc800078e0a0a */
[----:B------:R-:W-:Y:S01]  /*1a00*/  IMAD R0, R3, R0, R2 ;  /* 0x0000000003007224 */ /* 0x000fe200078e0202 */
[----:B------:R-:W-:-:S04]  /*1a10*/  MOV R2, UR20 ;  /* 0x0000001400027c02 */ /* 0x000fc80008000f00 */
[----:B------:R-:W-:Y:S01]  /*1a20*/  ISETP.GT.U32.AND P1, PT, R3, R0, PT ;  /* 0x000000000300720c */ /* 0x000fe20003f24070 */
[----:B------:R-:W-:-:S12]  /*1a30*/  IMAD.MOV.U32 R18, RZ, RZ, R2 ;  /* 0x000000ffff127224 */ /* 0x000fd800078e0002 */
[-C--:B------:R-:W-:Y:S02]  /*1a40*/  @!P1 IADD3 R0, R0, -R3.reuse, RZ ;  /* 0x8000000300009210 */ /* 0x080fe40007ffe0ff */
[----:B------:R-:W-:Y:S02]  /*1a50*/  @!P1 IADD3 R10, R10, 0x1, RZ ;  /* 0x000000010a0a9810 */ /* 0x000fe40007ffe0ff */
[----:B------:R-:W-:Y:S01]  /*1a60*/  ISETP.GE.U32.AND P3, PT, R0, R3, PT ;  /* 0x000000030000720c */ /* 0x000fe20003f66070 */
[----:B------:R-:W-:Y:S01]  /*1a70*/  IMAD.U32 R3, RZ, RZ, UR21 ;  /* 0x00000015ff037e24 */ /* 0x000fe2000f8e00ff */
[----:B------:R-:W-:-:S11]  /*1a80*/  ISETP.NE.AND P1, PT, RZ, c[0x0][0x1c8], PT ;  /* 0x00007200ff007a0c */ /* 0x000fd60003f25270 */
[----:B------:R-:W-:-:S05]  /*1a90*/  @P3 IADD3 R10, R10, 0x1, RZ ;  /* 0x000000010a0a3810 */ /* 0x000fca0007ffe0ff */
[----:B------:R-:W-:Y:S01]  /*1aa0*/  @!P2 IMAD.MOV R10, RZ, RZ, -R10 ;  /* 0x000000ffff0aa224 */ /* 0x000fe200078e0a0a */
[----:B------:R-:W-:-:S04]  /*1ab0*/  @!P1 LOP3.LUT R10, RZ, c[0x0][0x1c8], RZ, 0x33, !PT ;  /* 0x00007200ff0a9a12 */ /* 0x000fc800078e33ff */
[----:B------:R-:W-:Y:S01]  /*1ac0*/  SHF.R.S32.HI R7, RZ, 0x1f, R10 ;  /* 0x0000001fff077819 */ /* 0x000fe2000001140a */
[----:B------:R-:W-:-:S04]  /*1ad0*/  IMAD.WIDE.U32 R18, R10, c[0x0][0x1b0], R18 ;  /* 0x00006c000a127a25 */ /* 0x000fc800078e0012 */
[----:B------:R-:W-:-:S04]  /*1ae0*/  IMAD R3, R7, c[0x0][0x1b0], RZ ;  /* 0x00006c0007037a24 */ /* 0x000fc800078e02ff */
[----:B------:R-:W-:-:S05]  /*1af0*/  IMAD R6, R10, c[0x0][0x1b4], R3 ;  /* 0x00006d000a067a24 */ /* 0x000fca00078e0203 */
[----:B------:R-:W-:Y:S01]  /*1b00*/  IADD3 R6, R19, R6, RZ ;  /* 0x0000000613067210 */ /* 0x000fe20007ffe0ff */
        /* <DEDUP_REMOVED lines=10> */
[----:B------:R-:W-:Y:S02]  /*1bb0*/  UMOV UR16, UR18 ;  /* 0x0000001200107c82 */ /* 0x000fe40008000000 */
[----:B------:R-:W-:Y:S02]  /*1bc0*/  UIMAD UR5, UR6, UR5, UR7 ;  /* 0x00000005060572a4 */ /* 0x000fe4000f8e0207 */
[----:B------:R-:W-:-:S04]  /*1bd0*/  UIMAD.WIDE.U32 UR18, UR6, UR4, UR16 ;  /* 0x00000004061272a5 */ /* 0x000fc8000f8e0010 */
[----:B------:R-:W-:Y:S02]  /*1be0*/  UIADD3 UR16, UR19, UR5, URZ ;  /* 0x0000000513107290 */ /* 0x000fe4000fffe03f */
.L_x_690:
[----:B------:R-:W-:Y:S01]  /*1bf0*/  SHF.R.S32.HI R81, RZ, 0x1f, R4 ;  /* 0x0000001fff517819 */ /* 0x000fe20000011404 */
[----:B------:R-:W-:Y:S01]  /*1c00*/  UISETP.NE.AND UP0, UPT, UR27, -0x1, UPT ;  /* 0xffffffff1b00788c */ /* 0x000fe2000bf05270 */
[----:B------:R-:W1:Y:S01]  /*1c10*/  S2R R16, SR_CTAID.Z ;  /* 0x0000000000107919 */ /* 0x000e620000002700 */
[----:B------:R-:W-:Y:S01]  /*1c20*/  ULDC.64 UR6, c[0x0][0x190] ;  /* 0x0000640000067ab9 */ /* 0x000fe20000000a00 */
[CC--:B------:R-:W-:Y:S01]  /*1c30*/  LEA.HI R3, R81.reuse, R4.reuse, RZ, 0x3 ;  /* 0x0000000451037211 */ /* 0x0c0fe200078f18ff */
[----:B------:R-:W-:Y:S01]  /*1c40*/  ULDC.64 UR4, c[0x0][0x178] ;  /* 0x00005e0000047ab9 */ /* 0x000fe20000000a00 */
[----:B------:R-:W-:Y:S01]  /*1c50*/  LEA.HI R9, R81, R4, RZ, 0x4 ;  /* 0x0000000451097211 */ /* 0x000fe200078f20ff */
[----:B------:R-:W-:Y:S01]  /*1c60*/  IMAD R7, R7, c[0x0][0x1b8], RZ ;  /* 0x00006e0007077a24 */ /* 0x000fe200078e02ff */
[----:B------:R-:W-:Y:S01]  /*1c70*/  SHF.R.S32.HI R14, RZ, 0x3, R3 ;  /* 0x00000003ff0e7819 */ /* 0x000fe20000011403 */
[----:B------:R-:W2:Y:S01]  /*1c80*/  S2R R21, SR_CTAID.X ;  /* 0x0000000000157919 */ /* 0x000ea20000002500 */
[----:B------:R-:W-:Y:S01]  /*1c90*/  LOP3.LUT R3, R3, 0xfffffff8, RZ, 0xc0, !PT ;  /* 0xfffffff803037812 */ /* 0x000fe200078ec0ff */
[----:B------:R-:W-:Y:S01]  /*1ca0*/  IMAD R8, R10, c[0x0][0x1bc], R7 ;  /* 0x00006f000a087a24 */ /* 0x000fe200078e0207 */
[----:B------:R-:W-:Y:S01]  /*1cb0*/  SHF.R.S32.HI R0, RZ, 0x4, R9 ;  /* 0x00000004ff007819 */ /* 0x000fe20000011409 */
[----:B------:R-:W-:Y:S01]  /*1cc0*/  IMAD.SHL.U32 R5, R14, 0x40, RZ ;  /* 0x000000400e057824 */ /* 0x000fe200078e00ff */
[----:B------:R-:W-:Y:S01]  /*1cd0*/  @UP0 UIMAD.WIDE.U32 UR22, UR27, UR6, URZ ;  /* 0x000000061b1602a5 */ /* 0x000fe2000f8e003f */
[----:B------:R-:W-:Y:S01]  /*1ce0*/  IMAD.IADD R2, R4, 0x1, -R3 ;  /* 0x0000000104027824 */ /* 0x000fe200078e0a03 */
[C---:B------:R-:W-:Y:S01]  /*1cf0*/  LEA.HI R233, R9.reuse, R0, RZ, 0x1 ;  /* 0x0000000009e97211 */ /* 0x040fe200078f08ff */
[----:B------:R-:W-:Y:S01]  /*1d00*/  @!UP0 USHF.R.S32.HI UR6, URZ, 0x1f, UR15 ;  /* 0x0000001f3f068899 */ /* 0x000fe2000801140f */
[----:B------:R-:W-:Y:S01]  /*1d10*/  LOP3.LUT R9, R9, 0xfffffff0, RZ, 0xc0, !PT ;  /* 0xfffffff009097812 */ /* 0x000fe200078ec0ff */
[----:B------:R-:W-:Y:S01]  /*1d20*/  IMAD.SHL.U32 R240, R2, 0x8, RZ ;  /* 0x0000000802f07824 */ /* 0x000fe200078e00ff */
[----:B------:R-:W-:Y:S01]  /*1d30*/  LOP3.LUT R5, R5, 0x1c0, RZ, 0xc0, !PT ;  /* 0x000001c005057812 */ /* 0x000fe200078ec0ff */
[----:B------:R-:W-:Y:S01]  /*1d40*/  @!UP0 UIMAD.WIDE.U32 UR20, UR15, UR4, URZ ;  /* 0x000000040f1482a5 */ /* 0x000fe2000f8e003f */
[----:B------:R-:W-:Y:S01]  /*1d50*/  LOP3.LUT R233, R233, 0xfffffffe, RZ, 0xc0, !PT ;  /* 0xfffffffee9e97812 */ /* 0x000fe200078ec0ff */
[----:B------:R-:W-:Y:S01]  /*1d60*/  IMAD.IADD R9, R4, 0x1, -R9 ;  /* 0x0000000104097824 */ /* 0x000fe200078e0a09 */
[----:B------:R-:W-:Y:S01]  /*1d70*/  LOP3.LUT R3, R5, 0x38, R240, 0xf8, !PT ;  /* 0x0000003805037812 */ /* 0x000fe200078ef8f0 */
[----:B------:R-:W-:Y:S01]  /*1d80*/  @!UP0 UIMAD UR6, UR6, UR4, URZ ;  /* 0x00000004060682a4 */ /* 0x000fe2000f8e023f */
[----:B------:R-:W-:Y:S01]  /*1d90*/  SHF.R.U32.HI R238, RZ, 0x3, R5 ;  /* 0x00000003ffee7819 */ /* 0x000fe20000011605 */
[----:B------:R-:W-:Y:S01]  /*1da0*/  IMAD.IADD R233, R0, 0x1, -R233 ;  /* 0x0000000100e97824 */ /* 0x000fe200078e0ae9 */
[----:B------:R-:W-:Y:S01]  /*1db0*/  SHF.R.S32.HI R0, RZ, 0x1f, R9 ;  /* 0x0000001fff007819 */ /* 0x000fe20000011409 */
[----:B------:R-:W-:Y:S01]  /*1dc0*/  @!UP0 UIMAD UR5, UR15, UR5, UR6 ;  /* 0x000000050f0582a4 */ /* 0x000fe2000f8e0206 */
[----:B------:R-:W-:Y:S01]  /*1dd0*/  LOP3.LUT R238, R3, R238, RZ, 0x3c, !PT ;  /* 0x000000ee03ee7212 */ /* 0x000fe200078e3cff */
[----:B------:R-:W-:Y:S01]  /*1de0*/  @!UP0 UMOV UR22, UR20 ;  /* 0x0000001400168c82 */ /* 0x000fe20008000000 */
[----:B------:R-:W-:Y:S01]  /*1df0*/  LEA.HI R3, R81, R4, RZ, 0x6 ;  /* 0x0000000451037211 */ /* 0x000fe200078f30ff */
[----:B------:R-:W-:Y:S01]  /*1e00*/  @UP0 UIMAD UR7, UR27, UR7, UR23 ;  /* 0x000000071b0702a4 */ /* 0x000fe2000f8e0217 */
[----:B------:R-:W-:Y:S01]  /*1e10*/  LEA.HI R5, R0, R9, RZ, 0x3 ;  /* 0x0000000900057211 */ /* 0x000fe200078f18ff */
[----:B------:R-:W-:Y:S01]  /*1e20*/  @!UP0 UIADD3 UR7, UR21, UR5, URZ ;  /* 0x0000000515078290 */ /* 0x000fe2000fffe03f */
[C---:B------:R-:W-:Y:S01]  /*1e30*/  IADD3 R18, P2, R240.reuse, R18, RZ ;  /* 0x00000012f0127210 */ /* 0x040fe20007f5e0ff */
[----:B------:R-:W-:Y:S01]  /*1e40*/  IMAD.SHL.U32 R3, R3, 0x8, RZ ;  /* 0x0000000803037824 */ /* 0x000fe200078e00ff */
[----:B------:R-:W-:Y:S01]  /*1e50*/  LOP3.LUT R0, R5, 0xfffffff8, RZ, 0xc0, !PT ;  /* 0xfffffff805007812 */ /* 0x000fe200078ec0ff */
[----:B------:R-:W-:Y:S01]  /*1e60*/  UIADD3 UR20, -UR10, UR29, URZ ;  /* 0x0000001d0a147290 */ /* 0x000fe2000fffe13f */
[----:B------:R-:W-:Y:S01]  /*1e70*/  IADD3 R22, P1, R240, UR18, RZ ;  /* 0x00000012f0167c10 */ /* 0x000fe2000ff3e0ff */
[----:B------:R-:W-:Y:S01]  /*1e80*/  IMAD.SHL.U32 R7, R233, 0x8, RZ ;  /* 0x00000008e9077824 */ /* 0x000fe200078e00ff */
[----:B------:R-:W-:Y:S01]  /*1e90*/  LOP3.LUT R238, R238, 0xfffffe00, R3, 0xf8, !PT ;  /* 0xfffffe00eeee7812 */ /* 0x000fe200078ef803 */
[----:B------:R-:W-:Y:S01]  /*1ea0*/  IMAD.IADD R0, R9, 0x1, -R0 ;  /* 0x0000000109007824 */ /* 0x000fe200078e0a00 */
[----:B------:R-:W-:Y:S01]  /*1eb0*/  SHF.R.S32.HI R3, RZ, 0x1f, R240 ;  /* 0x0000001fff037819 */ /* 0x000fe200000114f0 */
[----:B------:R-:W-:Y:S01]  /*1ec0*/  USHF.R.S32.HI UR6, URZ, 0x1f, UR12 ;  /* 0x0000001f3f067899 */ /* 0x000fe2000801140c */
[----:B------:R-:W-:Y:S01]  /*1ed0*/  IADD3 R12, P0, R240, UR22, RZ ;  /* 0x00000016f00c7c10 */ /* 0x000fe2000ff1e0ff */
[----:B------:R-:W-:Y:S01]  /*1ee0*/  ULDC.64 UR4, c[0x0][0x1a8] ;  /* 0x00006a0000047ab9 */ /* 0x000fe20000000a00 */
[C---:B------:R-:W-:Y:S01]  /*1ef0*/  IADD3.X R23, R3.reuse, UR16, RZ, P1, !PT ;  /* 0x0000001003177c10 */ /* 0x040fe20008ffe4ff */
[C---:B------:R-:W-:Y:S01]  /*1f00*/  IMAD.X R19, R3.reuse, 0x1, R6, P2 ;  /* 0x0000000103137824 */ /* 0x040fe200010e0606 */
[C---:B------:R-:W-:Y:S01]  /*1f10*/  R2P PR, R0.reuse, 0x6 ;  /* 0x0000000600007804 */ /* 0x040fe20000000000 */
[----:B------:R-:W-:Y:S01]  /*1f20*/  IMAD.SHL.U32 R0, R0, 0x40, RZ ;  /* 0x0000004000007824 */ /* 0x000fe200078e00ff */
[----:B------:R-:W-:Y:S01]  /*1f30*/  IADD3.X R13, R3, UR7, RZ, P0, !PT ;  /* 0x00000007030d7c10 */ /* 0x000fe200087fe4ff */
[----:B------:R-:W-:Y:S01]  /*1f40*/  IMAD.WIDE.U32 R10, R10, c[0x0][0x1b8], R22 ;  /* 0x00006e000a0a7a25 */ /* 0x000fe200078e0016 */
[----:B------:R-:W-:Y:S01]  /*1f50*/  SHF.R.S32.HI R15, RZ, 0x1f, R14 ;  /* 0x0000001fff0f7819 */ /* 0x000fe2000001140e */
[----:B------:R-:W-:Y:S01]  /*1f60*/  UIMAD UR4, UR6, UR4, URZ ;  /* 0x00000004060472a4 */ /* 0x000fe2000f8e023f */
[----:B------:R-:W-:Y:S01]  /*1f70*/  IADD3 R170, P0, R14, UR14, RZ ;  /* 0x0000000e0eaa7c10 */ /* 0x000fe2000ff1e0ff */
[----:B------:R-:W-:Y:S01]  /*1f80*/  IMAD.SHL.U32 R5, R5, 0x40, RZ ;  /* 0x0000004005057824 */ /* 0x000fe200078e00ff */
[----:B------:R-:W-:Y:S01]  /*1f90*/  LOP3.LUT R0, R0, 0x1c0, RZ, 0xc0, !PT ;  /* 0x000001c000007812 */ /* 0x000fe200078ec0ff */
[----:B------:R-:W-:Y:S01]  /*1fa0*/  IMAD.IADD R9, R11, 0x1, R8 ;  /* 0x000000010b097824 */ /* 0x000fe200078e0208 */
[C---:B------:R-:W-:Y:S01]  /*1fb0*/  IADD3.X R3, R15.reuse, UR13, RZ, P0, !PT ;  /* 0x0000000d0f037c10 */ /* 0x040fe200087fe4ff */
[----:B------:R-:W-:Y:S01]  /*1fc0*/  UIMAD UR4, UR12, UR5, UR4 ;  /* 0x000000050c0472a4 */ /* 0x000fe2000f8e0204 */
[----:B------:R-:W-:Y:S01]  /*1fd0*/  LOP3.LUT R7, R0, 0x8, R7, 0xf8, !PT ;  /* 0x0000000800077812 */ /* 0x000fe200078ef807 */
[----:B------:R-:W-:Y:S01]  /*1fe0*/  IMAD R165, R15, c[0x0][0x198], RZ ;  /* 0x000066000fa57a24 */ /* 0x000fe200078e02ff */
[----:B------:R-:W-:Y:S01]  /*1ff0*/  ISETP.GE.AND P0, PT, R14, UR20, PT ;  /* 0x000000140e007c0c */ /* 0x000fe2000bf06270 */
[----:B------:R-:W-:Y:S01]  /*2000*/  IMAD R3, R3, c[0x0][0x1a0], RZ ;  /* 0x0000680003037a24 */ /* 0x000fe200078e02ff */
[----:B------:R-:W-:Y:S01]  /*2010*/  SHF.R.U32.HI R0, RZ, 0x3, R0 ;  /* 0x00000003ff007819 */ /* 0x000fe20000011600 */
[----:B-1----:R-:W-:Y:S01]  /*2020*/  IMAD.WIDE.U32 R16, R16, c[0x0][0x1a8], R12 ;  /* 0x00006a0010107a25 */ /* 0x002fe200078e000c */
[----:B------:R-:W-:Y:S01]  /*2030*/  LEA.HI R81, R81, R4, RZ, 0x5 ;  /* 0x0000000451517211 */ /* 0x000fe200078f28ff */
[----:B------:R-:W-:Y:S01]  /*2040*/  BSSY B0, `(.L_x_692) ;  /* 0x000003e000007945 */ /* 0x000fe20003800000 */
[----:B------:R-:W-:Y:S01]  /*2050*/  LOP3.LUT R0, R7, R0, RZ, 0x3c, !PT ;  /* 0x0000000007007212 */ /* 0x000fe200078e3cff */
[----:B------:R-:W-:Y:S01]  /*2060*/  IMAD.MOV.U32 R8, RZ, RZ, R10 ;  /* 0x000000ffff087224 */ /* 0x000fe200078e000a */
[----:B------:R-:W-:Y:S01]  /*2070*/  LOP3.LUT R13, R81, 0xffffffe0, RZ, 0xc0, !PT ;  /* 0xffffffe0510d7812 */ /* 0x000fe200078ec0ff */
[----:B------:R-:W-:Y:S01]  /*2080*/  IMAD R3, R170, c[0x0][0x1a4], R3 ;  /* 0x00006900aa037a24 */ /* 0x000fe200078e0203 */
[----:B------:R-:W-:Y:S01]  /*2090*/  LOP3.LUT R0, R0, 0xfffffe00, R5, 0xf8, !PT ;  /* 0xfffffe0000007812 */ /* 0x000fe200078ef805 */
[----:B------:R-:W-:Y:S01]  /*20a0*/  IMAD.MOV.U32 R7, RZ, RZ, 0x10 ;  /* 0x00000010ff077424 */ /* 0x000fe200078e00ff */
[----:B------:R-:W-:Y:S01]  /*20b0*/  SHF.R.S32.HI R81, RZ, 0x5, R81 ;  /* 0x00000005ff517819 */ /* 0x000fe20000011451 */
[----:B------:R-:W-:Y:S01]  /*20c0*/  IMAD.MOV.U32 R5, RZ, RZ, 0x20 ;  /* 0x00000020ff057424 */ /* 0x000fe200078e00ff */
[----:B------:R-:W-:Y:S01]  /*20d0*/  IADD3 R237, R240, 0x40, RZ ;  /* 0x00000040f0ed7810 */ /* 0x000fe20007ffe0ff */
[----:B------:R-:W-:Y:S01]  /*20e0*/  IMAD R165, R14, c[0x0][0x19c], R165 ;  /* 0x000067000ea57a24 */ /* 0x000fe200078e02a5 */
[----:B------:R-:W-:Y:S01]  /*20f0*/  IADD3 R236, R240, 0x80, RZ ;  /* 0x00000080f0ec7810 */ /* 0x000fe20007ffe0ff */
[----:B------:R-:W-:Y:S01]  /*2100*/  IMAD.WIDE.U32 R166, R14, c[0x0][0x198], R18 ;  /* 0x000066000ea67a25 */ /* 0x000fe200078e0012 */
[----:B------:R-:W-:-:S02]  /*2110*/  IADD3 R19, R17, UR4, RZ ;  /* 0x0000000411137c10 */ /* 0x000fc4000fffe0ff */
[----:B------:R-:W-:Y:S01]  /*2120*/  IADD3 R235, R240, 0xc0, RZ ;  /* 0x000000c0f0eb7810 */ /* 0x000fe20007ffe0ff */
[----:B------:R-:W-:Y:S01]  /*2130*/  IMAD.WIDE.U32 R170, R170, c[0x0][0x1a0], R8 ;  /* 0x00006800aaaa7a25 */ /* 0x000fe200078e0008 */
[----:B------:R-:W-:Y:S02]  /*2140*/  SEL R7, R7, 0xfffffff0, !P1 ;  /* 0xfffffff007077807 */ /* 0x000fe40004800000 */
[----:B------:R-:W-:Y:S01]  /*2150*/  SEL R5, R5, 0xffffffe0, !P2 ;  /* 0xffffffe005057807 */ /* 0x000fe20005000000 */
[----:B--2---:R-:W-:-:S04]  /*2160*/  IMAD.WIDE R20, R21, 0x40, R14 ;  /* 0x0000004015147825 */ /* 0x004fc800078e020e */
[----:B------:R-:W-:Y:S02]  /*2170*/  IMAD.IADD R165, R167, 0x1, R165 ;  /* 0x00000001a7a57824 */ /* 0x000fe400078e02a5 */
[----:B------:R-:W-:Y:S02]  /*2180*/  IMAD.IADD R13, R4, 0x1, -R13 ;  /* 0x00000001040d7824 */ /* 0x000fe400078e0a0d */
[----:B------:R-:W-:Y:S02]  /*2190*/  IMAD.SHL.U32 R238, R238, 0x2, RZ ;  /* 0x00000002eeee7824 */ /* 0x000fe400078e00ff */
[----:B------:R-:W-:Y:S01]  /*21a0*/  IMAD.IADD R168, R171, 0x1, R3 ;  /* 0x00000001aba87824 */ /* 0x000fe200078e0203 */
[----:B------:R-:W-:Y:S05]  /*21b0*/  @P0 BRA `(.L_x_693) ;  /* 0x0000026000000947 */ /* 0x000fea0003800000 */
[----:B------:R-:W-:Y:S01]  /*21c0*/  ISETP.GE.AND P6, PT, R240, c[0x0][0x220], PT ;  /* 0x00008800f0007a0c */ /* 0x000fe20003fc6270 */
[----:B------:R-:W-:Y:S01]  /*21d0*/  IMAD R3, R21, c[0x0][0x190], RZ ;  /* 0x0000640015037a24 */ /* 0x000fe200078e02ff */
[----:B------:R-:W-:Y:S01]  /*21e0*/  ISETP.GE.AND P5, PT, R237, c[0x0][0x220], PT ;  /* 0x00008800ed007a0c */ /* 0x000fe20003fa6270 */
[----:B------:R-:W-:Y:S01]  /*21f0*/  IMAD.MOV.U32 R18, RZ, RZ, R16 ;  /* 0x000000ffff127224 */ /* 0x000fe200078e0010 */
[----:B------:R-:W-:Y:S01]  /*2200*/  ISETP.GE.AND P4, PT, R236, c[0x0][0x220], PT ;  /* 0x00008800ec007a0c */ /* 0x000fe20003f86270 */
[C---:B------:R-:W-:Y:S01]  /*2210*/  IMAD R3, R20.reuse, c[0x0][0x194], R3 ;  /* 0x0000650014037a24 */ /* 0x040fe200078e0203 */
[----:B------:R-:W-:Y:S01]  /*2220*/  ISETP.GE.AND P3, PT, R235, c[0x0][0x220], PT ;  /* 0x00008800eb007a0c */ /* 0x000fe20003f66270 */
[----:B------:R-:W-:-:S04]  /*2230*/  IMAD.WIDE.U32 R8, R20, c[0x0][0x190], R18 ;  /* 0x0000640014087a25 */ /* 0x000fc800078e0012 */
[----:B------:R-:W-:Y:S02]  /*2240*/  IMAD.IADD R3, R9, 0x1, R3 ;  /* 0x0000000109037824 */ /* 0x000fe400078e0203 */
[C---:B------:R-:W-:Y:S01]  /*2250*/  @!P6 LEA R24, P2, R8.reuse, c[0x0][0x160], 0x1 ;  /* 0x000058000818ea11 */ /* 0x040fe200078408ff */
[----:B------:R1:W-:Y:S01]  /*2260*/  @P6 STS.128 [R238], RZ ;  /* 0x000000ffee006388 */ /* 0x0003e20000000c00 */
[C---:B------:R-:W-:Y:S02]  /*2270*/  @!P5 LEA R22, P1, R8.reuse, c[0x0][0x160], 0x1 ;  /* 0x000058000816da11 */ /* 0x040fe400078208ff */
[C---:B------:R-:W-:Y:S02]  /*2280*/  @!P4 LEA R10, P0, R8.reuse, c[0x0][0x160], 0x1 ;  /* 0x00005800080aca11 */ /* 0x040fe400078008ff */
[C-C-:B------:R-:W-:Y:S02]  /*2290*/  @!P6 LEA.HI.X R25, R8.reuse, c[0x0][0x164], R3.reuse, 0x1, P2 ;  /* 0x000059000819ea11 */ /* 0x140fe400010f0c03 */
[----:B------:R-:W-:-:S02]  /*22a0*/  @!P5 LEA.HI.X R23, R8, c[0x0][0x164], R3, 0x1, P1 ;  /* 0x000059000817da11 */ /* 0x000fc400008f0c03 */
[----:B------:R-:W-:Y:S01]  /*22b0*/  @!P4 LEA.HI.X R11, R8, c[0x0][0x164], R3, 0x1, P0 ;  /* 0x00005900080bca11 */ /* 0x000fe200000f0c03 */
[----:B------:R-:W-:Y:S01]  /*22c0*/  @!PT LDS RZ, [RZ] ;  /* 0x00000000fffff984 */ /* 0x000fe20000000800 */
[----:B------:R-:W-:Y:S01]  /*22d0*/  @!PT LDS RZ, [RZ] ;  /* 0x00000000fffff984 */ /* 0x000fe20000000800 */
[----:B------:R-:W-:Y:S01]  /*22e0*/  @!PT LDS RZ, [RZ] ;  /* 0x00000000fffff984 */ /* 0x000fe20000000800 */
[----:B------:R1:W-:Y:S04]  /*22f0*/  @!P6 LDGSTS.E.BYPASS.LTC128B.128 [R238], [R24.64] ;  /* 0x0000000018eeefae */ /* 0x0003e8000b901d60 */
[----:B------:R1:W-:Y:S04]  /*2300*/  @P5 STS.128 [R238+0x2000], RZ ;  /* 0x002000ffee005388 */ /* 0x0003e80000000c00 */
[----:B------:R-:W-:Y:S01]  /*2310*/  @!PT LDS RZ, [RZ] ;  /* 0x00000000fffff984 */ /* 0x000fe20000000800 */
[----:B------:R-:W-:Y:S01]  /*2320*/  @!PT LDS RZ, [RZ] ;  /* 0x00000000fffff984 */ /* 0x000fe20000000800 */
[----:B------:R-:W-:Y:S01]  /*2330*/  @!PT LDS RZ, [RZ] ;  /* 0x00000000fffff984 */ /* 0x000fe20000000800 */
[----:B------:R1:W-:Y:S04]  /*2340*/  @!P5 LDGSTS.E.BYPASS.LTC128B.128 [R238+0x2000], [R22.64+0x80] ;  /* 0x0200008016eedfae */ /* 0x0003e8000b901d60 */
[----:B------:R1:W-:Y:S04]  /*2350*/  @P4 STS.128 [R238+0x4000], RZ ;  /* 0x004000ffee004388 */ /* 0x0003e80000000c00 */
[----:B------:R-:W-:Y:S01]  /*2360*/  @!PT LDS RZ, [RZ] ;  /* 0x00000000fffff984 */ /* 0x000fe20000000800 */
[----:B------:R-:W-:Y:S01]  /*2370*/  @!PT LDS RZ, [RZ] ;  /* 0x00000000fffff984 */ /* 0x000fe20000000800 */
[----:B------:R-:W-:Y:S01]  /*2380*/  @!PT LDS RZ, [RZ] ;  /* 0x00000000fffff984 */ /* 0x000fe20000000800 */
[----:B------:R1:W-:Y:S04]  /*2390*/  @!P4 LDGSTS.E.BYPASS.LTC128B.128 [R238+0x4000], [R10.64+0x100] ;  /* 0x040001000aeecfae */ /* 0x0003e8000b901d60 */
[----:B------:R1:W-:Y:S01]  /*23a0*/  @P3 STS.128 [R238+0x6000], RZ ;  /* 0x006000ffee003388 */ /* 0x0003e20000000c00 */
[----:B------:R-:W-:Y:S05]  /*23b0*/  @P3 BRA `(.L_x_693) ;  /* 0x0000006000003947 */ /* 0x000fea0003800000 */
[----:B-1----:R-:W-:-:S04]  /*23c0*/  LEA R10, P0, R8, c[0x0][0x160], 0x1 ;  /* 0x00005800080a7a11 */ /* 0x002fc800078008ff */
[----:B------:R-:W-:-:S05]  /*23d0*/  LEA.HI.X R11, R8, c[0x0][0x164], R3, 0x1, P0 ;  /* 0x00005900080b7a11 */ /* 0x000fca00000f0c03 */
[----:B------:R-:W-:Y:S01]  /*23e0*/  @!PT LDS RZ, [RZ] ;  /* 0x00000000fffff984 */ /* 0x000fe20000000800 */
[----:B------:R-:W-:Y:S01]  /*23f0*/  @!PT LDS RZ, [RZ] ;  /* 0x00000000fffff984 */ /* 0x000fe20000000800 */
[----:B------:R-:W-:Y:S01]  /*2400*/  @!PT LDS RZ, [RZ] ;  /* 0x00000000fffff984 */ /* 0x000fe20000000800 */
[----:B------:R1:W-:Y:S04]  /*2410*/  LDGSTS.E.BYPASS.LTC128B.128 [R238+0x6000], [R10.64+0x180] ;  /* 0x060001800aee7fae */ /* 0x0003e8000b901d60 */
.L_x_693:
[----:B------:R-:W-:Y:S05]  /*2420*/  BSYNC B0 ;  /* 0x0000000000007941 */ /* 0x000fea0003800000 */
.L_x_692:
        /* <DEDUP_REMOVED lines=13> */
[----:B------:R-:W-:-:S04]  /*2500*/  IMAD R6, R6, c[0x0][0x190], RZ ;  /* 0x0000640006067a24 */ /* 0x000fc800078e02ff */
[----:B------:R-:W-:Y:S01]  /*2510*/  IMAD R6, R9, c[0x0][0x194], R6 ;  /* 0x0000650009067a24 */ /* 0x000fe200078e0206 */
[C---:B------:R-:W-:Y:S01]  /*2520*/  @!P5 LEA R8, P6, R10.reuse, c[0x0][0x160], 0x1 ;  /* 0x000058000a08da11 */ /* 0x040fe200078c08ff */
[----:B------:R1:W-:Y:S01]  /*2530*/  @P5 STS.128 [R238+0x800], RZ ;  /* 0x000800ffee005388 */ /* 0x0003e20000000c00 */
[C---:B------:R-:W-:Y:S01]  /*2540*/  @!P4 LEA R24, P3, R10.reuse, c[0x0][0x160], 0x1 ;  /* 0x000058000a18ca11 */ /* 0x040fe200078608ff */
[----:B------:R-:W-:Y:S01]  /*2550*/  IMAD.IADD R6, R11, 0x1, R6 ;  /* 0x000000010b067824 */ /* 0x000fe200078e0206 */
[----:B------:R-:W-:-:S04]  /*2560*/  @!P2 LEA R22, P1, R10, c[0x0][0x160], 0x1 ;  /* 0x000058000a16aa11 */ /* 0x000fc800078208ff */
[C-C-:B------:R-:W-:Y:S02]  /*2570*/  @!P5 LEA.HI.X R9, R10.reuse, c[0x0][0x164], R6.reuse, 0x1, P6 ;  /* 0x000059000a09da11 */ /* 0x140fe400030f0c06 */
[C-C-:B------:R-:W-:Y:S02]  /*2580*/  @!P4 LEA.HI.X R25, R10.reuse, c[0x0][0x164], R6.reuse, 0x1, P3 ;  /* 0x000059000a19ca11 */ /* 0x140fe400018f0c06 */
[----:B------:R-:W-:Y:S01]  /*2590*/  @!P2 LEA.HI.X R23, R10, c[0x0][0x164], R6, 0x1, P1 ;  /* 0x000059000a17aa11 */ /* 0x000fe200008f0c06 */
[----:B------:R-:W-:Y:S01]  /*25a0*/  @!PT LDS RZ, [RZ] ;  /* 0x00000000fffff984 */ /* 0x000fe20000000800 */
[----:B------:R-:W-:Y:S01]  /*25b0*/  @!PT LDS RZ, [RZ] ;  /* 0x00000000fffff984 */ /* 0x000fe20000000800 */
[----:B------:R-:W-:Y:S01]  /*25c0*/  @!PT LDS RZ, [RZ] ;  /* 0x00000000fffff984 */ /* 0x000fe20000000800 */
[----:B------:R1:W-:Y:S04]  /*25d0*/  @!P5 LDGSTS.E.BYPASS.LTC128B.128 [R238+0x800], [R8.64] ;  /* 0x0080000008eedfae */ /* 0x0003e8000b901d60 */
        /* <DEDUP_REMOVED lines=18> */
.L_x_695:
[----:B------:R-:W-:Y:S05]  /*2700*/  BSYNC B0 ;  /* 0x0000000000007941 */ /* 0x000fea0003800000 */
.L_x_694:
[----:B------:R-:W-:Y:S01]  /*2710*/  IADD3 R12, R14, 0x20, RZ ;  /* 0x000000200e0c7810 */ /* 0x000fe20007ffe0ff */
[----:B------:R-:W-:Y:S03]  /*2720*/  BSSY B0, `(.L_x_696) ;  /* 0x000002c000007945 */ /* 0x000fe60003800000 */
[----:B------:R-:W-:-:S13]  /*2730*/  ISETP.GE.AND P0, PT, R12, UR20, PT ;  /* 0x000000140c007c0c */ /* 0x000fda000bf06270 */
[----:B------:R-:W-:Y:S05]  /*2740*/  @P0 BRA `(.L_x_697) ;  /* 0x0000029000000947 */ /* 0x000fea0003800000 */
[----:B-1----:R-:W-:Y:S01]  /*2750*/  IADD3 R9, P0, R20, 0x20, RZ ;  /* 0x0000002014097810 */ /* 0x002fe20007f1e0ff */
        /* <DEDUP_REMOVED lines=40> */
.L_x_697:
[----:B------:R-:W-:Y:S05]  /*29e0*/  BSYNC B0 ;  /* 0x0000000000007941 */ /* 0x000fea0003800000 */
.L_x_696:
[----:B-1----:R-:W-:Y:S01]  /*29f0*/  IADD3 R10, R14, 0x30, RZ ;  /* 0x000000300e0a7810 */ /* 0x002fe20007ffe0ff */
        /* <DEDUP_REMOVED lines=43> */
.L_x_699:
[----:B------:R-:W-:Y:S05]  /*2cb0*/  BSYNC B0 ;  /* 0x0000000000007941 */ /* 0x000fea0003800000 */
.L_x_698:
[----:B------:R-:W-:Y:S01]  /*2cc0*/  UIADD3 UR28, UR8, -0x1, URZ ;  /* 0xffffffff081c7890 */ /* 0x000fe2000fffe03f */
[----:B------:R-:W-:Y:S03]  /*2cd0*/  BSSY B0, `(.L_x_700) ;  /* 0x0000026000007945 */ /* 0x000fe60003800000 */
[----:B------:R-:W-:-:S04]  /*2ce0*/  USHF.L.U32 UR12, UR28, 0x6, URZ ;  /* 0x000000061c0c7899 */ /* 0x000fc8000800063f */
[----:B------:R-:W-:-:S06]  /*2cf0*/  UIADD3 UR4, -UR12, UR11, URZ ;  /* 0x0000000b0c047290 */ /* 0x000fcc000fffe13f */
[----:B------:R-:W-:-:S13]  /*2d00*/  ISETP.GE.AND P0, PT, R14, UR4, PT ;  /* 0x000000040e007c0c */ /* 0x000fda000bf06270 */
[----:B------:R-:W-:Y:S05]  /*2d10*/  @P0 BRA `(.L_x_701) ;  /* 0x0000021000000947 */ /* 0x000fea0003800000 */
[----:B------:R-:W-:Y:S02]  /*2d20*/  ISETP.GE.AND P5, PT, R240, c[0x0][0x220], PT ;  /* 0x00008800f0007a0c */ /* 0x000fe40003fa6270 */
[----:B------:R-:W-:Y:S02]  /*2d30*/  ISETP.GE.AND P4, PT, R237, c[0x0][0x220], PT ;  /* 0x00008800ed007a0c */ /* 0x000fe40003f86270 */
[----:B------:R-:W-:Y:S02]  /*2d40*/  ISETP.GE.AND P2, PT, R236, c[0x0][0x220], PT ;  /* 0x00008800ec007a0c */ /* 0x000fe40003f46270 */
[----:B------:R-:W-:-:S07]  /*2d50*/  ISETP.GE.AND P0, PT, R235, c[0x0][0x220], PT ;  /* 0x00008800eb007a0c */ /* 0x000fce0003f06270 */
[C---:B-1----:R-:W-:Y:S01]  /*2d60*/  @!P5 LEA R18, P6, R166.reuse, c[0x0][0x168], 0x1 ;  /* 0x00005a00a612da11 */ /* 0x042fe200078c08ff */
[----:B------:R1:W-:Y:S01]  /*2d70*/  @P5 STS.128 [R238+0x8000], RZ ;  /* 0x008000ffee005388 */ /* 0x0003e20000000c00 */
[C---:B------:R-:W-:Y:S02]  /*2d80*/  @!P4 LEA R16, P3, R166.reuse, c[0x0][0x168], 0x1 ;  /* 0x00005a00a610ca11 */ /* 0x040fe400078608ff */
[C---:B------:R-:W-:Y:S02]  /*2d90*/  @!P2 LEA R8, P1, R166.reuse, c[0x0][0x168], 0x1 ;  /* 0x00005a00a608aa11 */ /* 0x040fe400078208ff */
        /* <DEDUP_REMOVED lines=25> */
.L_x_701:
[----:B------:R-:W-:Y:S05]  /*2f30*/  BSYNC B0 ;  /* 0x0000000000007941 */ /* 0x000fea0003800000 */
.L_x_700:
[----:B------:R-:W-:Y:S01]  /*2f40*/  ISETP.GE.AND P0, PT, R3, UR4, PT ;  /* 0x0000000403007c0c */ /* 0x000fe2000bf06270 */
[----:B------:R-:W-:Y:S01]  /*2f50*/  ULDC.64 UR22, c[0x0][0x198] ;  /* 0x0000660000167ab9 */ /* 0x000fe20000000a00 */
[----:B------:R-:W-:Y:S01]  /*2f60*/  BSSY B0, `(.L_x_702) ;  /* 0x0000027000007945 */ /* 0x000fe20003800000 */
[----:B------:R-:W-:Y:S02]  /*2f70*/  USHF.L.U64.HI UR23, UR22, UR25, UR23 ;  /* 0x0000001916177299 */ /* 0x000fe40008010217 */
[----:B------:R-:W-:-:S08]  /*2f80*/  USHF.L.U32 UR24, UR22, 0x4, URZ ;  /* 0x0000000416187899 */ /* 0x000fd0000800063f */
[----:B------:R-:W-:Y:S05]  /*2f90*/  @P0 BRA `(.L_x_703) ;  /* 0x0000023000000947 */ /* 0x000fea0003800000 */
[----:B------:R-:W-:Y:S02]  /*2fa0*/  ISETP.GE.AND P5, PT, R240, c[0x0][0x220], PT ;  /* 0x00008800f0007a0c */ /* 0x000fe40003fa6270 */
[----:B------:R-:W-:Y:S02]  /*2fb0*/  ISETP.GE.AND P4, PT, R237, c[0x0][0x220], PT ;  /* 0x00008800ed007a0c */ /* 0x000fe40003f86270 */
[----:B------:R-:W-:Y:S02]  /*2fc0*/  ISETP.GE.AND P2, PT, R236, c[0x0][0x220], PT ;  /* 0x00008800ec007a0c */ /* 0x000fe40003f46270 */
[----:B-1----:R-:W-:-:S04]  /*2fd0*/  IADD3 R9, P0, R166, UR24, RZ ;  /* 0x00000018a6097c10 */ /* 0x002fc8000ff1e0ff */
[----:B------:R-:W-:Y:S02]  /*2fe0*/  IADD3.X R6, R165, UR23, RZ, P0, !PT ;  /* 0x00000017a5067c10 */ /* 0x000fe400087fe4ff */
[----:B------:R-:W-:Y:S01]  /*2ff0*/  ISETP.GE.AND P0, PT, R235, c[0x0][0x220], PT ;  /* 0x00008800eb007a0c */ /* 0x000fe20003f06270 */
[----:B------:R1:W-:Y:S01]  /*3000*/  @P5 STS.128 [R238+0x8800], RZ ;  /* 0x008800ffee005388 */ /* 0x0003e20000000c00 */
[C---:B------:R-:W-:Y:S02]  /*3010*/  @!P5 LEA R20, P6, R9.reuse, c[0x0][0x168], 0x1 ;  /* 0x00005a000914da11 */ /* 0x040fe400078c08ff */
[C---:B------:R-:W-:Y:S02]  /*3020*/  @!P4 LEA R18, P3, R9.reuse, c[0x0][0x168], 0x1 ;  /* 0x00005a000912ca11 */ /* 0x040fe400078608ff */
[C---:B------:R-:W-:Y:S02]  /*3030*/  @!P2 LEA R16, P1, R9.reuse, c[0x0][0x168], 0x1 ;  /* 0x00005a000910aa11 */ /* 0x040fe400078208ff */
[----:B------:R-:W-:-:S02]  /*3040*/  @!P5 LEA.HI.X R21, R9, c[0x0][0x16c], R6, 0x1, P6 ;  /* 0x00005b000915da11 */ /* 0x000fc400030f0c06 */
        /* <DEDUP_REMOVED lines=18> */
[----:B------:R-:W-:-:S04]  /*3170*/  LEA R8, P0, R9, c[0x0][0x168], 0x1 ;  /* 0x00005a0009087a11 */ /* 0x000fc800078008ff */
[----:B------:R-:W-:-:S05]  /*3180*/  LEA.HI.X R9, R9, c[0x0][0x16c], R6, 0x1, P0 ;  /* 0x00005b0009097a11 */ /* 0x000fca00000f0c06 */
[----:B------:R-:W-:Y:S01]  /*3190*/  @!PT LDS RZ, [RZ] ;  /* 0x00000000fffff984 */ /* 0x000fe20000000800 */
[----:B------:R-:W-:Y:S01]  /*31a0*/  @!PT LDS RZ, [RZ] ;  /* 0x00000000fffff984 */ /* 0x000fe20000000800 */
[----:B------:R-:W-:Y:S01]  /*31b0*/  @!PT LDS RZ, [RZ] ;  /* 0x00000000fffff984 */ /* 0x000fe20000000800 */
[----:B------:R2:W-:Y:S04]  /*31c0*/  LDGSTS.E.BYPASS.LTC128B.128 [R238+0xe800], [R8.64+0x180] ;  /* 0x0e80018008ee7fae */ /* 0x0005e8000b901d60 */
.L_x_703:
[----:B------:R-:W-:Y:S05]  /*31d0*/  BSYNC B0 ;  /* 0x0000000000007941 */ /* 0x000fea0003800000 */
.L_x_702:
[----:B------:R-:W-:Y:S01]  /*31e0*/  ISETP.GE.AND P0, PT, R12, UR4, PT ;  /* 0x000000040c007c0c */ /* 0x000fe2000bf06270 */
[----:B------:R-:W-:-:S12]  /*31f0*/  BSSY B0, `(.L_x_704) ;  /* 0x0000027000007945 */ /* 0x000fd80003800000 */
[----:B------:R-:W-:Y:S05]  /*3200*/  @P0 BRA `(.L_x_705) ;  /* 0x0000025000000947 */ /* 0x000fea0003800000 */
[----:B------:R-:W-:Y:S01]  /*3210*/  ISETP.GE.AND P5, PT, R240, c[0x0][0x220], PT ;  /* 0x00008800f0007a0c */ /* 0x000fe20003fa6270 */
[----:B------:R-:W-:Y:S01]  /*3220*/  IMAD.MOV.U32 R6, RZ, RZ, c[0x0][0x198] ;  /* 0x00006600ff067624 */ /* 0x000fe200078e00ff */
[----:B------:R-:W-:Y:S01]  /*3230*/  ISETP.GE.AND P4, PT, R237, c[0x0][0x220], PT ;  /* 0x00008800ed007a0c */ /* 0x000fe20003f86270 */
[----:B-12---:R-:W-:Y:S01]  /*3240*/  IMAD.MOV.U32 R9, RZ, RZ, c[0x0][0x19c] ;  /* 0x00006700ff097624 */ /* 0x006fe200078e00ff */
[----:B------:R-:W-:Y:S02]  /*3250*/  ISETP.GE.AND P2, PT, R236, c[0x0][0x220], PT ;  /* 0x00008800ec007a0c */ /* 0x000fe40003f46270 */
[----:B------:R-:W-:-:S04]  /*3260*/  LEA R8, P0, R6, R166, 0x5 ;  /* 0x000000a606087211 */ /* 0x000fc800078028ff */
[----:B------:R-:W-:Y:S02]  /*3270*/  LEA.HI.X R9, R6, R165, R9, 0x5, P0 ;  /* 0x000000a506097211 */ /* 0x000fe400000f2c09 */
        /* <DEDUP_REMOVED lines=30> */
.L_x_705:
[----:B------:R-:W-:Y:S05]  /*3460*/  BSYNC B0 ;  /* 0x0000000000007941 */ /* 0x000fea0003800000 */
.L_x_704:
[----:B------:R-:W-:Y:S01]  /*3470*/  ISETP.GE.AND P0, PT, R10, UR4, PT ;  /* 0x000000040a007c0c */ /* 0x000fe2000bf06270 */
[----:B------:R-:W-:-:S12]  /*3480*/  BSSY B0, `(.L_x_706) ;  /* 0x0000029000007945 */ /* 0x000fd80003800000 */
[----:B------:R-:W-:Y:S05]  /*3490*/  @P0 BRA `(.L_x_707) ;  /* 0x0000027000000947 */ /* 0x000fea0003800000 */
[----:B------:R-:W-:Y:S01]  /*34a0*/  ISETP.GE.AND P5, PT, R240, c[0x0][0x220], PT ;  /* 0x00008800f0007a0c */ /* 0x000fe20003fa6270 */
[----:B-1----:R-:W-:Y:S01]  /*34b0*/  IMAD.MOV.U32 R18, RZ, RZ, c[0x0][0x198] ;  /* 0x00006600ff127624 */ /* 0x002fe200078e00ff */
[----:B------:R-:W-:Y:S01]  /*34c0*/  ISETP.GE.AND P4, PT, R237, c[0x0][0x220], PT ;  /* 0x00008800ed007a0c */ /* 0x000fe20003f86270 */
[----:B------:R-:W-:Y:S01]  /*34d0*/  IMAD.MOV.U32 R164, RZ, RZ, R166 ;  /* 0x000000ffffa47224 */ /* 0x000fe200078e00a6 */
[----:B------:R-:W-:Y:S01]  /*34e0*/  ISETP.GE.AND P2, PT, R236, c[0x0][0x220], PT ;  /* 0x00008800ec007a0c */ /* 0x000fe20003f46270 */
[----:B------:R-:W-:Y:S01]  /*34f0*/  ULDC UR5, c[0x0][0x19c] ;  /* 0x0000670000057ab9 */ /* 0x000fe20000000800 */
[----:B------:R-:W-:Y:S01]  /*3500*/  ISETP.GE.AND P0, PT, R235, c[0x0][0x220], PT ;  /* 0x00008800eb007a0c */ /* 0x000fe20003f06270 */
[----:B------:R-:W-:Y:S01]  /*3510*/  UIMAD UR5, UR5, 0x30, URZ ;  /* 0x00000030050578a4 */ /* 0x000fe2000f8e023f */
[----:B------:R-:W-:-:S05]  /*3520*/  IMAD.WIDE.U32 R18, R18, 0x30, R164 ;  /* 0x0000003012127825 */ /* 0x000fca00078e00a4 */
[----:B------:R-:W-:Y:S01]  /*3530*/  IADD3 R6, R19, UR5, RZ ;  /* 0x0000000513067c10 */ /* 0x000fe2000fffe0ff */
[----:B------:R1:W-:Y:S01]  /*3540*/  @P5 STS.128 [R238+0x9800], RZ ;  /* 0x009800ffee005388 */ /* 0x0003e20000000c00 */
[C---:B------:R-:W-:Y:S02]  /*3550*/  @!P5 LEA R20, P6, R18.reuse, c[0x0][0x168], 0x1 ;  /* 0x00005a001214da11 */ /* 0x040fe400078c08ff */
[C---:B------:R-:W-:Y:S02]  /*3560*/  @!P4 LEA R16, P3, R18.reuse, c[0x0][0x168], 0x1 ;  /* 0x00005a001210ca11 */ /* 0x040fe400078608ff */
[C---:B--2---:R-:W-:Y:S02]  /*3570*/  @!P2 LEA R8, P1, R18.reuse, c[0x0][0x168], 0x1 ;  /* 0x00005a001208aa11 */ /* 0x044fe400078208ff */
[C-C-:B------:R-:W-:Y:S02]  /*3580*/  @!P5 LEA.HI.X R21, R18.reuse, c[0x0][0x16c], R6.reuse, 0x1, P6 ;  /* 0x00005b001215da11 */ /* 0x140fe400030f0c06 */
[----:B------:R-:W-:-:S02]  /*3590*/  @!P4 LEA.HI.X R17, R18, c[0x0][0x16c], R6, 0x1, P3 ;  /* 0x00005b001211ca11 */ /* 0x000fc400018f0c06 */
        /* <DEDUP_REMOVED lines=23> */
.L_x_707:
[----:B------:R-:W-:Y:S05]  /*3710*/  BSYNC B0 ;  /* 0x0000000000007941 */ /* 0x000fea0003800000 */
.L_x_706:
[----:B------:R-:W0:Y:S01]  /*3720*/  LDGDEPBAR ;  /* 0x00000000000079af */ /* 0x000e220000000000 */
[----:B------:R-:W-:Y:S01]  /*3730*/  ISETP.GE.AND P1, PT, R14, UR4, PT ;  /* 0x000000040e007c0c */ /* 0x000fe2000bf26270 */
[----:B------:R-:W-:Y:S01]  /*3740*/  IMAD.SHL.U32 R167, R4, 0x2, RZ ;  /* 0x0000000204a77824 */ /* 0x000fe200078e00ff */
[C---:B------:R-:W-:Y:S01]  /*3750*/  LEA R248, P0, R170.reuse, c[0x0][0x170], 0x1 ;  /* 0x00005c00aaf87a11 */ /* 0x040fe200078008ff */
[----:B------:R-:W-:Y:S03]  /*3760*/  BSSY B0, `(.L_x_708) ;  /* 0x0000025000007945 */ /* 0x000fe60003800000 */
[----:B------:R-:W-:Y:S02]  /*3770*/  LOP3.LUT R167, R167, 0x6, RZ, 0xc0, !PT ;  /* 0x00000006a7a77812 */ /* 0x000fe400078ec0ff */
[----:B------:R-:W-:Y:S01]  /*3780*/  LEA.HI.X R249, R170, c[0x0][0x174], R168, 0x1, P0 ;  /* 0x00005d00aaf97a11 */ /* 0x000fe200000f0ca8 */
[----:B------:R-:W-:-:S04]  /*3790*/  DEPBAR.LE SB0, 0x0 ;  /* 0x000080000000791a */ /* 0x000fc80000000000 */
[----:B------:R-:W-:Y:S06]  /*37a0*/  BAR.SYNC.DEFER_BLOCKING 0x0 ;  /* 0x0000000000007b1d */ /* 0x000fec0000010000 */
[----:B------:R3:W-:Y:S04]  /*37b0*/  @P1 STS.128 [R238+0x10000], RZ ;  /* 0x010000ffee001388 */ /* 0x0007e80000000c00 */
[----:B------:R3:W-:Y:S04]  /*37c0*/  @P1 STS.128 [R238+0x12000], RZ ;  /* 0x012000ffee001388 */ /* 0x0007e80000000c00 */
[----:B------:R3:W-:Y:S04]  /*37d0*/  @P1 STS.128 [R238+0x14000], RZ ;  /* 0x014000ffee001388 */ /* 0x0007e80000000c00 */
[----:B------:R3:W-:Y:S01]  /*37e0*/  @P1 STS.128 [R238+0x16000], RZ ;  /* 0x016000ffee001388 */ /* 0x0007e20000000c00 */
[----:B------:R-:W-:Y:S05]  /*37f0*/  @P1 BRA `(.L_x_709) ;  /* 0x000001b000001947 */ /* 0x000fea0003800000 */
[----:B------:R-:W-:Y:S02]  /*3800*/  ISETP.GE.AND P2, PT, R237, c[0x0][0x220], PT ;  /* 0x00008800ed007a0c */ /* 0x000fe40003f46270 */
[----:B------:R-:W-:-:S02]  /*3810*/  ISETP.GE.AND P3, PT, R240, c[0x0][0x220], PT ;  /* 0x00008800f0007a0c */ /* 0x000fc40003f66270 */
[----:B------:R-:W-:Y:S02]  /*3820*/  ISETP.GE.AND P1, PT, R236, c[0x0][0x220], PT ;  /* 0x00008800ec007a0c */ /* 0x000fe40003f26270 */
[----:B------:R-:W-:-:S07]  /*3830*/  ISETP.GE.AND P0, PT, R235, c[0x0][0x220], PT ;  /* 0x00008800eb007a0c */ /* 0x000fce0003f06270 */
[----:B-12---:R-:W-:Y:S02]  /*3840*/  @!P2 IMAD.MOV.U32 R8, RZ, RZ, R248 ;  /* 0x000000ffff08a224 */ /* 0x006fe400078e00f8 */
[----:B------:R-:W-:Y:S01]  /*3850*/  @!P2 IMAD.MOV.U32 R9, RZ, RZ, R249 ;  /* 0x000000ffff09a224 */ /* 0x000fe200078e00f9 */
[----:B------:R1:W-:Y:S04]  /*3860*/  @P3 STS.128 [R238+0x10000], RZ ;  /* 0x010000ffee003388 */ /* 0x0003e80000000c00 */
        /* <DEDUP_REMOVED lines=16> */
[----:B------:R-:W-:Y:S01]  /*3970*/  @!PT LDS RZ, [RZ] ;  /* 0x00000000fffff984 */ /* 0x000fe20000000800 */
[----:B------:R-:W-:Y:S01]  /*3980*/  @!PT LDS RZ, [RZ] ;  /* 0x00000000fffff984 */ /* 0x000fe20000000800 */
[----:B------:R-:W-:Y:S01]  /*3990*/  @!PT LDS RZ, [RZ] ;  /* 0x00000000fffff984 */ /* 0x000fe20000000800 */
[----:B------:R2:W-:Y:S02]  /*39a0*/  LDGSTS.E.BYPASS.LTC128B.128 [R238+0x16000], [R248.64+0x180] ;  /* 0x16000180f8ee7fae */ /* 0x0005e4000b901d60 */
.L_x_709:
[----:B------:R-:W-:Y:S05]  /*39b0*/  BSYNC B0 ;  /* 0x0000000000007941 */ /* 0x000fea0003800000 */
.L_x_708:
[----:B------:R-:W-:Y:S01]  /*39c0*/  ISETP.GE.AND P0, PT, R3, UR4, PT ;  /* 0x0000000403007c0c */ /* 0x000fe2000bf06270 */
[----:B------:R-:W-:Y:S01]  /*39d0*/  ULDC.64 UR6, c[0x0][0x1a0] ;  /* 0x0000680000067ab9 */ /* 0x000fe20000000a00 */
[----:B------:R-:W-:Y:S01]  /*39e0*/  BSSY B0, `(.L_x_710) ;  /* 0x0000033000007945 */ /* 0x000fe20003800000 */
[----:B------:R-:W-:-:S02]  /*39f0*/  USHF.L.U64.HI UR25, UR6, UR25, UR7 ;  /* 0x0000001906197299 */ /* 0x000fc40008010207 */
[----:B------:R-:W-:-:S08]  /*3a00*/  USHF.L.U32 UR26, UR6, 0x4, URZ ;  /* 0x00000004061a7899 */ /* 0x000fd0000800063f */
[----:B------:R4:W-:Y:S04]  /*3a10*/  @P0 STS.128 [R238+0x10800], RZ ;  /* 0x010800ffee000388 */ /* 0x0009e80000000c00 */
[----:B------:R4:W-:Y:S04]  /*3a20*/  @P0 STS.128 [R238+0x12800], RZ ;  /* 0x012800ffee000388 */ /* 0x0009e80000000c00 */
[----:B------:R4:W-:Y:S04]  /*3a30*/  @P0 STS.128 [R238+0x14800], RZ ;  /* 0x014800ffee000388 */ /* 0x0009e80000000c00 */
[----:B------:R4:W-:Y:S01]  /*3a40*/  @P0 STS.128 [R238+0x16800], RZ ;  /* 0x016800ffee000388 */ /* 0x0009e20000000c00 */
[----:B------:R-:W-:Y:S05]  /*3a50*/  @P0 BRA `(.L_x_711) ;  /* 0x000002b000000947 */ /* 0x000fea0003800000 */
[----:B------:R-:W-:Y:S01]  /*3a60*/  ISETP.GE.AND P5, PT, R240, c[0x0][0x220], PT ;  /* 0x00008800f0007a0c */ /* 0x000fe20003fa6270 */
[----:B-1----:R-:W-:Y:S01]  /*3a70*/  IMAD.U32 R17, RZ, RZ, UR26 ;  /* 0x0000001aff117e24 */ /* 0x002fe2000f8e00ff */
[----:B------:R-:W-:Y:S01]  /*3a80*/  ISETP.GE.AND P4, PT, R237, c[0x0][0x220], PT ;  /* 0x00008800ed007a0c */ /* 0x000fe20003f86270 */
[----:B------:R-:W-:Y:S01]  /*3a90*/  IMAD.U32 R3, RZ, RZ, UR26 ;  /* 0x0000001aff037e24 */ /* 0x000fe2000f8e00ff */
[----:B------:R-:W-:Y:S01]  /*3aa0*/  ISETP.GE.AND P2, PT, R236, c[0x0][0x220], PT ;  /* 0x00008800ec007a0c */ /* 0x000fe20003f46270 */
[----:B------:R-:W-:-:S02]  /*3ab0*/  IMAD.U32 R4, RZ, RZ, UR25 ;  /* 0x00000019ff047e24 */ /* 0x000fc4000f8e00ff */
[----:B------:R-:W-:Y:S02]  /*3ac0*/  IMAD.U32 R11, RZ, RZ, UR26 ;  /* 0x0000001aff0b7e24 */ /* 0x000fe4000f8e00ff */
[----:B--2---:R-:W-:Y:S02]  /*3ad0*/  IMAD.U32 R9, RZ, RZ, UR26 ;  /* 0x0000001aff097e24 */ /* 0x004fe4000f8e00ff */
[----:B------:R-:W-:Y:S02]  /*3ae0*/  IMAD.U32 R8, RZ, RZ, UR26 ;  /* 0x0000001aff087e24 */ /* 0x000fe4000f8e00ff */
[-C--:B------:R-:W-:Y:S01]  /*3af0*/  @!P5 LEA R16, P0, R17, R248.reuse, 0x1 ;  /* 0x000000f81110d211 */ /* 0x080fe200078008ff */
[----:B------:R-:W-:Y:S01]  /*3b00*/  IMAD.U32 R6, RZ, RZ, UR25 ;  /* 0x00000019ff067e24 */ /* 0x000fe2000f8e00ff */
[----:B------:R-:W-:Y:S01]  /*3b10*/  @!P4 LEA R18, P3, R11, R248, 0x1 ;  /* 0x000000f80b12c211 */ /* 0x000fe200078608ff */
[----:B------:R1:W-:Y:S01]  /*3b20*/  @P5 STS.128 [R238+0x10800], RZ ;  /* 0x010800ffee005388 */ /* 0x0003e20000000c00 */
[----:B------:R-:W-:-:S02]  /*3b30*/  @!P5 LEA.HI.X R17, R3, R249, R4, 0x1, P0 ;  /* 0x000000f90311d211 */ /* 0x000fc400000f0c04 */
[----:B------:R-:W-:Y:S02]  /*3b40*/  ISETP.GE.AND P0, PT, R235, c[0x0][0x220], PT ;  /* 0x00008800eb007a0c */ /* 0x000fe40003f06270 */
[----:B------:R-:W-:Y:S01]  /*3b50*/  @!P2 LEA R20, P1, R9, R248, 0x1 ;  /* 0x000000f80914a211 */ /* 0x000fe200078208ff */
[----:B------:R-:W-:Y:S01]  /*3b60*/  @!PT LDS RZ, [RZ] ;  /* 0x00000000fffff984 */ /* 0x000fe20000000800 */
[----:B------:R-:W-:Y:S01]  /*3b70*/  @!PT LDS RZ, [RZ] ;  /* 0x00000000fffff984 */ /* 0x000fe20000000800 */
[----:B------:R-:W-:Y:S01]  /*3b80*/  @!PT LDS RZ, [RZ] ;  /* 0x00000000fffff984 */ /* 0x000fe20000000800 */
[----:B------:R1:W-:Y:S01]  /*3b90*/  @!P5 LDGSTS.E.BYPASS.LTC128B.128 [R238+0x10800], [R16.64] ;  /* 0x1080000010eedfae */ /* 0x0003e2000b901d60 */
[-C--:B------:R-:W-:Y:S02]  /*3ba0*/  @!P4 LEA.HI.X R19, R8, R249.reuse, R6, 0x1, P3 ;  /* 0x000000f90813c211 */ /* 0x080fe400018f0c06 */
[----:B------:R-:W-:Y:S01]  /*3bb0*/  @!P2 LEA.HI.X R21, R3, R249, R4, 0x1, P1 ;  /* 0x000000f90315a211 */ /* 0x000fe200008f0c04 */
        /* <DEDUP_REMOVED lines=12> */
[----:B------:R-:W-:Y:S01]  /*3c80*/  IMAD.U32 R9, RZ, RZ, UR26 ;  /* 0x0000001aff097e24 */ /* 0x000fe2000f8e00ff */
[----:B------:R-:W-:Y:S01]  /*3c90*/  MOV R3, UR26 ;  /* 0x0000001a00037c02 */ /* 0x000fe20008000f00 */
[----:B------:R-:W-:-:S03]  /*3ca0*/  IMAD.U32 R4, RZ, RZ, UR25 ;  /* 0x00000019ff047e24 */ /* 0x000fc6000f8e00ff */
[----:B------:R-:W-:-:S04]  /*3cb0*/  LEA R8, P0, R9, R248, 0x1 ;  /* 0x000000f809087211 */ /* 0x000fc800078008ff */
[----:B------:R-:W-:-:S05]  /*3cc0*/  LEA.HI.X R9, R3, R249, R4, 0x1, P0 ;  /* 0x000000f903097211 */ /* 0x000fca00000f0c04 */
[----:B------:R-:W-:Y:S01]  /*3cd0*/  @!PT LDS RZ, [RZ] ;  /* 0x00000000fffff984 */ /* 0x000fe20000000800 */
[----:B------:R-:W-:Y:S01]  /*3ce0*/  @!PT LDS RZ, [RZ] ;  /* 0x00000000fffff984 */ /* 0x000fe20000000800 */
[----:B------:R-:W-:Y:S01]  /*3cf0*/  @!PT LDS RZ, [RZ] ;  /* 0x00000000fffff984 */ /* 0x000fe20000000800 */
[----:B------:R2:W-:Y:S04]  /*3d00*/  LDGSTS.E.BYPASS.LTC128B.128 [R238+0x16800], [R8.64+0x180] ;  /* 0x1680018008ee7fae */ /* 0x0005e8000b901d60 */
.L_x_711:
[----:B------:R-:W-:Y:S05]  /*3d10*/  BSYNC B0 ;  /* 0x0000000000007941 */ /* 0x000fea0003800000 */
.L_x_710:
[----:B------:R-:W-:Y:S01]  /*3d20*/  ISETP.GE.AND P0, PT, R12, UR4, PT ;  /* 0x000000040c007c0c */ /* 0x000fe2000bf06270 */
[----:B------:R-:W-:-:S12]  /*3d30*/  BSSY B0, `(.L_x_712) ;  /* 0x000002c000007945 */ /* 0x000fd80003800000 */
[----:B------:R1:W-:Y:S04]  /*3d40*/  @P0 STS.128 [R238+0x11000], RZ ;  /* 0x011000ffee000388 */ /* 0x0003e80000000c00 */
[----:B------:R1:W-:Y:S04]  /*3d50*/  @P0 STS.128 [R238+0x13000], RZ ;  /* 0x013000ffee000388 */ /* 0x0003e80000000c00 */
[----:B------:R1:W-:Y:S04]  /*3d60*/  @P0 STS.128 [R238+0x15000], RZ ;  /* 0x015000ffee000388 */ /* 0x0003e80000000c00 */
[----:B------:R1:W-:Y:S01]  /*3d70*/  @P0 STS.128 [R238+0x17000], RZ ;  /* 0x017000ffee000388 */ /* 0x0003e20000000c00 */
[----:B------:R-:W-:Y:S05]  /*3d80*/  @P0 BRA `(.L_x_713) ;  /* 0x0000026000000947 */ /* 0x000fea0003800000 */
[----:B------:R-:W-:Y:S01]  /*3d90*/  ISETP.GE.AND P5, PT, R240, c[0x0][0x220], PT ;  /* 0x00008800f0007a0c */ /* 0x000fe20003fa6270 */
[----:B------:R-:W-:Y:S01]  /*3da0*/  IMAD.U32 R3, RZ, RZ, UR6 ;  /* 0x00000006ff037e24 */ /* 0x000fe2000f8e00ff */
[----:B------:R-:W-:Y:S01]  /*3db0*/  ISETP.GE.AND P4, PT, R237, c[0x0][0x220], PT ;  /* 0x00008800ed007a0c */ /* 0x000fe20003f86270 */
[----:B-12---:R-:W-:Y:S01]  /*3dc0*/  IMAD.MOV.U32 R9, RZ, RZ, 0x5 ;  /* 0x00000005ff097424 */ /* 0x006fe200078e00ff */
[----:B------:R-:W-:Y:S01]  /*3dd0*/  ISETP.GE.AND P2, PT, R236, c[0x0][0x220], PT ;  /* 0x00008800ec007a0c */ /* 0x000fe20003f46270 */
[----:B------:R-:W-:Y:S01]  /*3de0*/  IMAD.U32 R4, RZ, RZ, UR6 ;  /* 0x00000006ff047e24 */ /* 0x000fe2000f8e00ff */
[----:B------:R-:W-:Y:S01]  /*3df0*/  ISETP.GE.AND P0, PT, R235, c[0x0][0x220], PT ;  /* 0x00008800eb007a0c */ /* 0x000fe20003f06270 */
[----:B------:R-:W-:-:S03]  /*3e00*/  IMAD.SHL.U32 R3, R3, 0x20, RZ ;  /* 0x0000002003037824 */ /* 0x000fc600078e00ff */
[----:B------:R-:W-:-:S03]  /*3e10*/  SHF.L.U64.HI R4, R4, R9, c[0x0][0x1a4] ;  /* 0x0000690004047619 */ /* 0x000fc60000010209 */
[CC--:B------:R-:W-:Y:S01]  /*3e20*/  @!P5 LEA R18, P6, R3.reuse, R248.reuse, 0x1 ;  /* 0x000000f80312d211 */ /* 0x0c0fe200078c08ff */
[----:B------:R1:W-:Y:S01]  /*3e30*/  @P5 STS.128 [R238+0x11000], RZ ;  /* 0x011000ffee005388 */ /* 0x0003e20000000c00 */
[CC--:B------:R-:W-:Y:S02]  /*3e40*/  @!P4 LEA R16, P3, R3.reuse, R248.reuse, 0x1 ;  /* 0x000000f80310c211 */ /* 0x0c0fe400078608ff */
[C---:B------:R-:W-:Y:S02]  /*3e50*/  @!P2 LEA R8, P1, R3.reuse, R248, 0x1 ;  /* 0x000000f80308a211 */ /* 0x040fe400078208ff */
[CCC-:B------:R-:W-:Y:S02]  /*3e60*/  @!P5 LEA.HI.X R19, R3.reuse, R249.reuse, R4.reuse, 0x1, P6 ;  /* 0x000000f90313d211 */ /* 0x1c0fe400030f0c04 */
[CCC-:B------:R-:W-:Y:S02]  /*3e70*/  @!P4 LEA.HI.X R17, R3.reuse, R249.reuse, R4.reuse, 0x1, P3 ;  /* 0x000000f90311c211 */ /* 0x1c0fe400018f0c04 */
[----:B------:R-:W-:Y:S01]  /*3e80*/  @!P2 LEA.HI.X R9, R3, R249, R4, 0x1, P1 ;  /* 0x000000f90309a211 */ /* 0x000fe200008f0c04 */
        /* <DEDUP_REMOVED lines=16> */
[----:B-1----:R-:W-:-:S04]  /*3f90*/  LEA R8, P0, R3, R248, 0x1 ;  /* 0x000000f803087211 */ /* 0x002fc800078008ff */
[----:B------:R-:W-:-:S05]  /*3fa0*/  LEA.HI.X R9, R3, R249, R4, 0x1, P0 ;  /* 0x000000f903097211 */ /* 0x000fca00000f0c04 */
[----:B------:R-:W-:Y:S01]  /*3fb0*/  @!PT LDS RZ, [RZ] ;  /* 0x00000000fffff984 */ /* 0x000fe20000000800 */
[----:B------:R-:W-:Y:S01]  /*3fc0*/  @!PT LDS RZ, [RZ] ;  /* 0x00000000fffff984 */ /* 0x000fe20000000800 */
[----:B------:R-:W-:Y:S01]  /*3fd0*/  @!PT LDS RZ, [RZ] ;  /* 0x00000000fffff984 */ /* 0x000fe20000000800 */
[----:B------:R1:W-:Y:S04]  /*3fe0*/  LDGSTS.E.BYPASS.LTC128B.128 [R238+0x17000], [R8.64+0x180] ;  /* 0x1700018008ee7fae */ /* 0x0003e8000b901d60 */
.L_x_713:
[----:B------:R-:W-:Y:S05]  /*3ff0*/  BSYNC B0 ;  /* 0x0000000000007941 */ /* 0x000fea0003800000 */
.L_x_712:
[----:B------:R-:W-:Y:S01]  /*4000*/  ISETP.GE.AND P0, PT, R10, UR4, PT ;  /* 0x000000040a007c0c */ /* 0x000fe2000bf06270 */
[----:B------:R-:W-:Y:S01]  /*4010*/  BSSY B0, `(.L_x_714) ;  /* 0x0000036000007945 */ /* 0x000fe20003800000 */
[----:B------:R-:W-:-:S04]  /*4020*/  SHF.R.S32.HI R4, RZ, 0x1f, R13 ;  /* 0x0000001fff047819 */ /* 0x000fc8000001140d */
[----:B------:R-:W-:-:S04]  /*4030*/  LEA.HI R3, R4, R13, RZ, 0x2 ;  /* 0x0000000d04037211 */ /* 0x000fc800078f10ff */
[----:B------:R-:W-:-:S03]  /*4040*/  SHF.R.S32.HI R3, RZ, 0x2, R3 ;  /* 0x00000002ff037819 */ /* 0x000fc60000011403 */
[----:B------:R1:W-:Y:S04]  /*4050*/  @P0 STS.128 [R238+0x11800], RZ ;  /* 0x011800ffee000388 */ /* 0x0003e80000000c00 */
[----:B------:R1:W-:Y:S04]  /*4060*/  @P0 STS.128 [R238+0x13800], RZ ;  /* 0x013800ffee000388 */ /* 0x0003e80000000c00 */
[----:B------:R1:W-:Y:S04]  /*4070*/  @P0 STS.128 [R238+0x15800], RZ ;  /* 0x015800ffee000388 */ /* 0x0003e80000000c00 */
[----:B------:R1:W-:Y:S01]  /*4080*/  @P0 STS.128 [R238+0x17800], RZ ;  /* 0x017800ffee000388 */ /* 0x0003e20000000c00 */
[----:B------:R-:W-:Y:S05]  /*4090*/  @P0 BRA `(.L_x_715) ;  /* 0x000002d000000947 */ /* 0x000fea0003800000 */
[----:B------:R-:W-:Y:S01]  /*40a0*/  ISETP.GE.AND P3, PT, R240, c[0x0][0x220], PT ;  /* 0x00008800f0007a0c */ /* 0x000fe20003f66270 */
[----:B------:R-:W-:Y:S01]  /*40b0*/  IMAD.U32 R4, RZ, RZ, UR6 ;  /* 0x00000006ff047e24 */ /* 0x000fe2000f8e00ff */
[----:B------:R-:W-:-:S02]  /*40c0*/  ISETP.GE.AND P2, PT, R237, c[0x0][0x220], PT ;  /* 0x00008800ed007a0c */ /* 0x000fc40003f46270 */
[----:B------:R-:W-:Y:S02]  /*40d0*/  ISETP.GE.AND P1, PT, R236, c[0x0][0x220], PT ;  /* 0x00008800ec007a0c */ /* 0x000fe40003f26270 */
[----:B------:R-:W-:Y:S02]  /*40e0*/  MOV R12, UR6 ;  /* 0x00000006000c7c02 */ /* 0x000fe40008000f00 */
[----:B------:R-:W-:Y:S02]  /*40f0*/  MOV R10, UR6 ;  /* 0x00000006000a7c02 */ /* 0x000fe40008000f00 */
[----:B------:R-:W-:-:S03]  /*4100*/  ISETP.GE.AND P0, PT, R235, c[0x0][0x220], PT ;  /* 0x00008800eb007a0c */ /* 0x000fc60003f06270 */
[----:B-12---:R-:W-:Y:S01]  /*4110*/  @!P3 MOV R9, c[0x0][0x1a4] ;  /* 0x000069000009ba02 */ /* 0x006fe20000000f00 */
[--C-:B------:R-:W-:Y:S01]  /*4120*/  @!P3 IMAD.WIDE.U32 R12, R12, 0x60, R248.reuse ;  /* 0x000000600c0cb825 */ /* 0x100fe200078e00f8 */
[----:B------:R1:W-:Y:S02]  /*4130*/  @P3 STS.128 [R238+0x11800], RZ ;  /* 0x011800ffee003388 */ /* 0x0003e40000000c00 */
[----:B------:R-:W-:Y:S01]  /*4140*/  @!P1 MOV R6, c[0x0][0x1a4] ;  /* 0x0000690000069a02 */ /* 0x000fe20000000f00 */
[----:B------:R-:W-:Y:S02]  /*4150*/  @!P2 IMAD.MOV.U32 R8, RZ, RZ, c[0x0][0x1a4] ;  /* 0x00006900ff08a624 */ /* 0x000fe400078e00ff */
[----:B------:R-:W-:Y:S02]  /*4160*/  @!P3 IMAD R9, R9, 0x60, RZ ;  /* 0x000000600909b824 */ /* 0x000fe400078e02ff */
[----:B------:R-:W-:-:S04]  /*4170*/  @!P2 IMAD.WIDE.U32 R10, R10, 0x60, R248 ;  /* 0x000000600a0aa825 */ /* 0x000fc800078e00f8 */
[----:B------:R-:W-:Y:S02]  /*4180*/  @!P2 IMAD R8, R8, 0x60, RZ ;  /* 0x000000600808a824 */ /* 0x000fe400078e02ff */
[----:B------:R-:W-:-:S03]  /*4190*/  @!P1 IMAD.WIDE.U32 R16, R4, 0x60, R248 ;  /* 0x0000006004109825 */ /* 0x000fc600078e00f8 */
[----:B------:R-:W-:Y:S01]  /*41a0*/  @!P2 IADD3 R11, R11, R8, RZ ;  /* 0x000000080b0ba210 */ /* 0x000fe20007ffe0ff */
[----:B------:R-:W-:Y:S02]  /*41b0*/  @!P1 IMAD R6, R6, 0x60, RZ ;  /* 0x0000006006069824 */ /* 0x000fe400078e02ff */
[----:B------:R-:W-:-:S03]  /*41c0*/  @!P3 IMAD.IADD R13, R13, 0x1, R9 ;  /* 0x000000010d0db824 */ /* 0x000fc600078e0209 */
[----:B------:R-:W-:Y:S02]  /*41d0*/  @!P1 IADD3 R17, R17, R6, RZ ;  /* 0x0000000611119210 */ /* 0x000fe40007ffe0ff */
        /* <DEDUP_REMOVED lines=16> */
[----:B------:R-:W-:Y:S01]  /*42e0*/  MOV R4, UR6 ;  /* 0x0000000600047c02 */ /* 0x000fe20008000f00 */
[----:B------:R-:W-:-:S02]  /*42f0*/  ULDC UR4, c[0x0][0x1a4] ;  /* 0x0000690000047ab9 */ /* 0x000fc40000000800 */
[----:B------:R-:W-:Y:S02]  /*4300*/  UIMAD UR4, UR4, 0x60, URZ ;  /* 0x00000060040478a4 */ /* 0x000fe4000f8e023f */
[----:B------:R-:W-:-:S05]  /*4310*/  IMAD.WIDE.U32 R8, R4, 0x60, R248 ;  /* 0x0000006004087825 */ /* 0x000fca00078e00f8 */
[----:B------:R-:W-:-:S05]  /*4320*/  IADD3 R9, R9, UR4, RZ ;  /* 0x0000000409097c10 */ /* 0x000fca000fffe0ff */
[----:B------:R-:W-:Y:S01]  /*4330*/  @!PT LDS RZ, [RZ] ;  /* 0x00000000fffff984 */ /* 0x000fe20000000800 */
[----:B------:R-:W-:Y:S01]  /*4340*/  @!PT LDS RZ, [RZ] ;  /* 0x00000000fffff984 */ /* 0x000fe20000000800 */
[----:B------:R-:W-:Y:S01]  /*4350*/  @!PT LDS RZ, [RZ] ;  /* 0x00000000fffff984 */ /* 0x000fe20000000800 */
[----:B------:R2:W-:Y:S02]  /*4360*/  LDGSTS.E.BYPASS.LTC128B.128 [R238+0x17800], [R8.64+0x180] ;  /* 0x1780018008ee7fae */ /* 0x0005e4000b901d60 */
.L_x_715:
[----:B------:R-:W-:Y:S05]  /*4370*/  BSYNC B0 ;  /* 0x0000000000007941 */ /* 0x000fea0003800000 */
.L_x_714:
[C---:B------:R-:W-:Y:S01]  /*4380*/  IMAD.SHL.U32 R4, R2.reuse, 0x40, RZ ;  /* 0x0000004002047824 */ /* 0x040fe200078e00ff */
[----:B------:R-:W-:Y:S01]  /*4390*/  R2P PR, R2, 0x6 ;  /* 0x0000000602007804 */ /* 0x000fe20000000000 */
[----:B------:R-:W-:Y:S01]  /*43a0*/  IMAD.SHL.U32 R14, R14, 0x8, RZ ;  /* 0x000000080e0e7824 */ /* 0x000fe200078e00ff */
[----:B------:R-:W0:Y:S01]  /*43b0*/  LDGDEPBAR ;  /* 0x00000000000079af */ /* 0x000e220000000000 */
[----:B------:R-:W-:Y:S01]  /*43c0*/  IMAD R234, R81, 0x400, R0 ;  /* 0x0000040051ea7824 */ /* 0x000fe200078e0200 */
[----:B-12---:R-:W-:Y:S01]  /*43d0*/  LOP3.LUT R9, R4, 0x1c0, RZ, 0xc0, !PT ;  /* 0x000001c004097812 */ /* 0x006fe200078ec0ff */
[----:B------:R-:W-:Y:S02]  /*43e0*/  UISETP.GE.AND UP0, UPT, UR8, 0x2, UPT ;  /* 0x000000020800788c */ /* 0x000fe4000bf06270 */
[----:B------:R-:W-:Y:S01]  /*43f0*/  IMAD.SHL.U32 R234, R234, 0x2, RZ ;  /* 0x00000002eaea7824 */ /* 0x000fe200078e00ff */
[----:B------:R-:W-:Y:S02]  /*4400*/  LOP3.LUT R4, R9, 0x8, R14, 0xf8, !PT ;  /* 0x0000000809047812 */ /* 0x000fe400078ef80e */
[----:B------:R-:W-:Y:S01]  /*4410*/  SHF.R.U32.HI R9, RZ, 0x3, R9 ;  /* 0x00000003ff097819 */ /* 0x000fe20000011609 */
[--C-:B------:R-:W-:Y:S01]  /*4420*/  IMAD R232, R7, 0x2, R234.reuse ;  /* 0x0000000207e87824 */ /* 0x100fe200078e02ea */
[----:B------:R-:W-:Y:S01]  /*4430*/  PLOP3.LUT P0, PT, PT, PT, UP0, 0x80, 0x0 ;  /* 0x000000000000781c */ /* 0x000fe20003f0f008 */
[C---:B------:R-:W-:Y:S01]  /*4440*/  IMAD R230, R5.reuse, 0x2, R234 ;  /* 0x0000000205e67824 */ /* 0x040fe200078e02ea */
[----:B------:R-:W-:Y:S01]  /*4450*/  LOP3.LUT R4, R4, R9, RZ, 0x3c, !PT ;  /* 0x0000000904047212 */ /* 0x000fe200078e3cff */
[----:B------:R-:W-:Y:S01]  /*4460*/  IMAD R229, R5, 0x2, R232 ;  /* 0x0000000205e57824 */ /* 0x000fe200078e02e8 */
[----:B------:R-:W-:Y:S03]  /*4470*/  LDSM.16.M88.4 R8, [R234] ;  /* 0x00000000ea08783b */ /* 0x000fe60000000200 */
[----:B------:R-:W-:Y:S01]  /*4480*/  IMAD R233, R233, 0x200, R4 ;  /* 0x00000200e9e97824 */ /* 0x000fe200078e0204 */
[----:B------:R-:W-:Y:S03]  /*4490*/  LDSM.16.M88.4 R44, [R232] ;  /* 0x00000000e82c783b */ /* 0x000fe60000000200 */
[----:B------:R-:W-:Y:S01]  /*44a0*/  IMAD.SHL.U32 R233, R233, 0x2, RZ ;  /* 0x00000002e9e97824 */ /* 0x000fe200078e00ff */
[----:B------:R-:W-:Y:S04]  /*44b0*/  LDSM.16.M88.4 R52, [R230] ;  /* 0x00000000e634783b */ /* 0x000fe80000000200 */
[----:B------:R-:W1:Y:S01]  /*44c0*/  LDSM.16.M88.4 R24, [R233+0x8000] ;  /* 0x00800000e918783b */ /* 0x000e620000000200 */
[----:B------:R-:W-:-:S02]  /*44d0*/  IADD3 R2, R233, 0x8000, RZ ;  /* 0x00008000e9027810 */ /* 0x000fc40007ffe0ff */
[----:B------:R-:W-:Y:S01]  /*44e0*/  IADD3 R231, R233, 0x8020, RZ ;  /* 0x00008020e9e77810 */ /* 0x000fe20007ffe0ff */
[----:B------:R-:W2:Y:S01]  /*44f0*/  LDSM.16.M88.4 R16, [R233+0x8800] ;  /* 0x00880000e910783b */ /* 0x000ea20000000200 */
[----:B------:R-:W-:Y:S01]  /*4500*/  @P1 IADD3 R231, R2, -0x20, RZ ;  /* 0xffffffe002e71810 */ /* 0x000fe20007ffe0ff */
[----:B------:R-:W-:Y:S02]  /*4510*/  IMAD.MOV.U32 R2, RZ, RZ, 0x40 ;  /* 0x00000040ff027424 */ /* 0x000fe400078e00ff */
[----:B------:R-:W5:Y:S01]  /*4520*/  LDSM.16.M88.4 R60, [R233+0x9000] ;  /* 0x00900000e93c783b */ /* 0x000f620000000200 */
[C---:B------:R-:W-:Y:S02]  /*4530*/  IADD3 R223, R231.reuse, 0x800, RZ ;  /* 0x00000800e7df7810 */ /* 0x040fe40007ffe0ff */
[----:B------:R-:W-:Y:S01]  /*4540*/  SEL R2, R2, 0xffffffc0, !P2 ;  /* 0xffffffc002027807 */ /* 0x000fe20005000000 */
[----:B------:R-:W3:Y:S01]  /*4550*/  LDSM.16.M88.4 R40, [R233+0x9800] ;  /* 0x00980000e928783b */ /* 0x000ee20000000200 */
[----:B------:R-:W-:-:S02]  /*4560*/  IADD3 R222, R231, 0x1000, RZ ;  /* 0x00001000e7de7810 */ /* 0x000fc40007ffe0ff */
[----:B------:R-:W-:Y:S01]  /*4570*/  IADD3 R221, R231, 0x1800, RZ ;  /* 0x00001800e7dd7810 */ /* 0x000fe20007ffe0ff */
[----:B------:R-:W4:Y:S01]  /*4580*/  LDSM.16.M88.4 R36, [R231] ;  /* 0x00000000e724783b */ /* 0x000f220000000200 */
[----:B------:R-:W-:Y:S01]  /*4590*/  IMAD.IADD R227, R233, 0x1, R2 ;  /* 0x00000001e9e37824 */ /* 0x000fe200078e0202 */
[----:B------:R-:W-:Y:S01]  /*45a0*/  IADD3 R219, R231, 0x2000, RZ ;  /* 0x00002000e7db7810 */ /* 0x000fe20007ffe0ff */
[----:B------:R-:W-:Y:S01]  /*45b0*/  IMAD.IADD R220, R2, 0x1, R231 ;  /* 0x0000000102dc7824 */ /* 0x000fe200078e02e7 */
[----:B------:R-:W3:Y:S01]  /*45c0*/  LDSM.16.M88.4 R32, [R231+0x800] ;  /* 0x00080000e720783b */ /* 0x000ee20000000200 */
[----:B------:R-:W-:Y:S02]  /*45d0*/  LEA R2, R81, UR10, 0x4 ;  /* 0x0000000a51027c11 */ /* 0x000fe4000f8e20ff */
[C---:B------:R-:W-:Y:S01]  /*45e0*/  IADD3 R218, R231.reuse, 0x2800, RZ ;  /* 0x00002800e7da7810 */ /* 0x040fe20007ffe0ff */
[----:B------:R-:W3:Y:S01]  /*45f0*/  LDSM.16.M88.4 R12, [R231+0x1000] ;  /* 0x00100000e70c783b */ /* 0x000ee20000000200 */
[----:B------:R-:W-:Y:S01]  /*4600*/  IADD3 R3, R2, 0x1, R3 ;  /* 0x0000000102037810 */ /* 0x000fe20007ffe003 */
[----:B------:R-:W-:Y:S01]  /*4610*/  IMAD.U32 R2, RZ, RZ, UR11 ;  /* 0x0000000bff027e24 */ /* 0x000fe2000f8e00ff */
[C---:B------:R-:W-:Y:S01]  /*4620*/  IADD3 R217, R231.reuse, 0x3000, RZ ;  /* 0x00003000e7d97810 */ /* 0x040fe20007ffe0ff */
[----:B------:R-:W-:Y:S01]  /*4630*/  LDSM.16.M88.4 R48, [R231+0x1800] ;  /* 0x00180000e730783b */ /* 0x000fe20000000200 */
[----:B------:R-:W-:-:S02]  /*4640*/  IADD3 R216, R231, 0x3800, RZ ;  /* 0x00003800e7d87810 */ /* 0x000fc40007ffe0ff */
[----:B------:R-:W-:Y:S01]  /*4650*/  IADD3 R2, R2, -UR29, R3 ;  /* 0x8000001d02027c10 */ /* 0x000fe2000fffe003 */
[----:B------:R-:W-:Y:S01]  /*4660*/  LDSM.16.M88.4 R72, [R227+0x8800] ;  /* 0x00880000e348783b */ /* 0x000fe20000000200 */
[C---:B------:R-:W-:Y:S02]  /*4670*/  IADD3 R215, R231.reuse, 0x4000, RZ ;  /* 0x00004000e7d77810 */ /* 0x040fe40007ffe0ff */
[----:B------:R-:W-:Y:S01]  /*4680*/  IADD3 R200, R2, c[0x0][0x2e8], RZ ;  /* 0x0000ba0002c87a10 */ /* 0x000fe20007ffe0ff */
[----:B------:R-:W-:Y:S01]  /*4690*/  LDSM.16.M88.4 R68, [R220] ;  /* 0x00000000dc44783b */ /* 0x000fe20000000200 */
[----:B------:R-:W-:Y:S02]  /*46a0*/  IADD3 R214, R231, 0x4800, RZ ;  /* 0x00004800e7d67810 */ /* 0x000fe40007ffe0ff */
[C---:B------:R-:W-:Y:S01]  /*46b0*/  IADD3 R2, R200.reuse, 0x8, RZ ;  /* 0x00000008c8027810 */ /* 0x040fe20007ffe0ff */
[----:B-1----:R-:W-:Y:S01]  /*46c0*/  HMMA.16816.F32.BF16 R28, R8, R24, RZ ;  /* 0x00000018081c723c */ /* 0x002fe200000418ff */
[----:B------:R-:W-:Y:S01]  /*46d0*/  LDSM.16.M88.4 R76, [R233+0xb000] ;  /* 0x00b00000e94c783b */ /* 0x000fe20000000200 */
[----:B------:R-:W-:-:S02]  /*46e0*/  IMNMX R200, R200, UR11, PT ;  /* 0x0000000bc8c87c17 */ /* 0x000fc4000b800200 */
[----:B------:R-:W-:Y:S02]  /*46f0*/  IMNMX R2, R2, UR11, PT ;  /* 0x0000000b02027c17 */ /* 0x000fe4000b800200 */
[C---:B------:R-:W-:Y:S02]  /*4700*/  IADD3 R213, R231.reuse, 0x5000, RZ ;  /* 0x00005000e7d57810 */ /* 0x040fe40007ffe0ff */
[C---:B------:R-:W-:Y:S01]  /*4710*/  HMMA.16816.F32.BF16 R24, R8.reuse, R26, RZ ;  /* 0x0000001a0818723c */ /* 0x040fe200000418ff */
[C---:B------:R-:W-:Y:S02]  /*4720*/  IADD3 R212, R231.reuse, 0x5800, RZ ;  /* 0x00005800e7d47810 */ /* 0x040fe40007ffe0ff */
[C---:B------:R-:W-:Y:S02]  /*4730*/  IADD3 R211, R231.reuse, 0x6000, RZ ;  /* 0x00006000e7d37810 */ /* 0x040fe40007ffe0ff */
[C---:B------:R-:W-:Y:S02]  /*4740*/  IADD3 R210, R231.reuse, 0x6800, RZ ;  /* 0x00006800e7d27810 */ /* 0x040fe40007ffe0ff */
[C---:B------:R-:W-:Y:S01]  /*4750*/  IADD3 R209, R231.reuse, 0x7000, RZ ;  /* 0x00007000e7d17810 */ /* 0x040fe20007ffe0ff */
[----:B--2---:R-:W-:Y:S01]  /*4760*/  HMMA.16816.F32.BF16 R20, R8, R16, RZ ;  /* 0x000000100814723c */ /* 0x004fe200000418ff */
[----:B------:R-:W-:-:S07]  /*4770*/  IADD3 R208, R231, 0x7800, RZ ;  /* 0x00007800e7d07810 */ /* 0x000fce0007ffe0ff */
[C---:B-----5:R-:W-:Y:S08]  /*4780*/  HMMA.16816.F32.BF16 R64, R8.reuse, R60, RZ ;  /* 0x0000003c0840723c */ /* 0x060ff000000418ff */
[C---:B------:R-:W-:Y:S08]  /*4790*/  HMMA.16816.F32.BF16 R16, R8.reuse, R18, RZ ;  /* 0x000000120810723c */ /* 0x040ff000000418ff */
[C---:B------:R-:W-:Y:S08]  /*47a0*/  HMMA.16816.F32.BF16 R60, R8.reuse, R62, RZ ;  /* 0x0000003e083c723c */ /* 0x040ff000000418ff */
[C---:B---3--:R-:W-:Y:S08]  /*47b0*/  HMMA.16816.F32.BF16 R56, R8.reuse, R40, RZ ;  /* 0x000000280838723c */ /* 0x048ff000000418ff */
[----:B------:R-:W-:Y:S01]  /*47c0*/  HMMA.16816.F32.BF16 R8, R8, R42, RZ ;  /* 0x0000002a0808723c */ /* 0x000fe200000418ff */
[----:B------:R-:W1:Y:S07]  /*47d0*/  LDSM.16.M88.4 R40, [R227+0x8000] ;  /* 0x00800000e328783b */ /* 0x000e6e0000000200 */
[C---:B----4-:R-:W-:Y:S08]  /*47e0*/  HMMA.16816.F32.BF16 R28, R44.reuse, R36, R28 ;  /* 0x000000242c1c723c */ /* 0x050ff0000004181c */
[C---:B------:R-:W-:Y:S01]  /*47f0*/  HMMA.16816.F32.BF16 R24, R44.reuse, R38, R24 ;  /* 0x000000262c18723c */ /* 0x040fe20000041818 */
[----:B------:R-:W2:Y:S07]  /*4800*/  LDSM.16.M88.4 R36, [R227+0x9000] ;  /* 0x00900000e324783b */ /* 0x000eae0000000200 */
[C---:B------:R-:W-:Y:S08]  /*4810*/  HMMA.16816.F32.BF16 R20, R44.reuse, R32, R20 ;  /* 0x000000202c14723c */ /* 0x040ff00000041814 */
[C---:B------:R-:W-:Y:S01]  /*4820*/  HMMA.16816.F32.BF16 R16, R44.reuse, R34, R16 ;  /* 0x000000222c10723c */ /* 0x040fe20000041810 */
[----:B------:R-:W3:Y:S07]  /*4830*/  LDSM.16.M88.4 R32, [R227+0x9800] ;  /* 0x00980000e320783b */ /* 0x000eee0000000200 */
[C---:B------:R-:W-:Y:S08]  /*4840*/  HMMA.16816.F32.BF16 R64, R44.reuse, R12, R64 ;  /* 0x0000000c2c40723c */ /* 0x040ff00000041840 */
[----:B------:R-:W-:Y:S01]  /*4850*/  HMMA.16816.F32.BF16 R60, R44, R14, R60 ;  /* 0x0000000e2c3c723c */ /* 0x000fe2000004183c */
[----:B------:R-:W-:Y:S07]  /*4860*/  LDSM.16.M88.4 R12, [R229] ;  /* 0x00000000e50c783b */ /* 0x000fee0000000200 */
[C---:B-1----:R-:W-:Y:S08]  /*4870*/  HMMA.16816.F32.BF16 R28, R52.reuse, R40, R28 ;  /* 0x00000028341c723c */ /* 0x042ff0000004181c */
[----:B------:R-:W-:Y:S01]  /*4880*/  HMMA.16816.F32.BF16 R24, R52, R42, R24 ;  /* 0x0000002a3418723c */ /* 0x000fe20000041818 */
[----:B------:R-:W1:Y:S07]  /*4890*/  LDSM.16.M88.4 R40, [R220+0x1000] ;  /* 0x00100000dc28783b */ /* 0x000e6e0000000200 */
[C---:B------:R-:W-:Y:S08]  /*48a0*/  HMMA.16816.F32.BF16 R56, R44.reuse, R48, R56 ;  /* 0x000000302c38723c */ /* 0x040ff00000041838 */
[----:B------:R-:W-:Y:S01]  /*48b0*/  HMMA.16816.F32.BF16 R8, R44, R50, R8 ;  /* 0x000000322c08723c */ /* 0x000fe20000041808 */
[----:B------:R-:W4:Y:S04]  /*48c0*/  LDSM.16.M88.4 R48, [R220+0x800] ;  /* 0x00080000dc30783b */ /* 0x000f280000000200 */
[----:B------:R-:W5:Y:S03]  /*48d0*/  LDSM.16.M88.4 R44, [R220+0x1800] ;  /* 0x00180000dc2c783b */ /* 0x000f660000000200 */
[C---:B--2---:R-:W-:Y:S08]  /*48e0*/  HMMA.16816.F32.BF16 R64, R52.reuse, R36, R64 ;  /* 0x000000243440723c */ /* 0x044ff00000041840 */
[C---:B------:R-:W-:Y:S01]  /*48f0*/  HMMA.16816.F32.BF16 R60, R52.reuse, R38, R60 ;  /* 0x00000026343c723c */ /* 0x040fe2000004183c */
[----:B------:R-:W-:Y:S07]  /*4900*/  LDSM.16.M88.4 R36, [R233+0xa000] ;  /* 0x00a00000e924783b */ /* 0x000fee0000000200 */
[C---:B------:R-:W-:Y:S08]  /*4910*/  HMMA.16816.F32.BF16 R20, R52.reuse, R72, R20 ;  /* 0x000000483414723c */ /* 0x040ff00000041814 */
[C---:B------:R-:W-:Y:S01]  /*4920*/  HMMA.16816.F32.BF16 R16, R52.reuse, R74, R16 ;  /* 0x0000004a3410723c */ /* 0x040fe20000041810 */
[----:B------:R-:W-:Y:S07]  /*4930*/  LDSM.16.M88.4 R72, [R231+0x2000] ;  /* 0x00200000e748783b */ /* 0x000fee0000000200 */
[C---:B---3--:R-:W-:Y:S08]  /*4940*/  HMMA.16816.F32.BF16 R56, R52.reuse, R32, R56 ;  /* 0x000000203438723c */ /* 0x048ff00000041838 */
[----:B------:R-:W-:Y:S01]  /*4950*/  HMMA.16816.F32.BF16 R52, R52, R34, R8 ;  /* 0x000000223434723c */ /* 0x000fe20000041808 */
[----:B------:R-:W2:Y:S04]  /*4960*/  LDSM.16.M88.4 R8, [R234+0x2000] ;  /* 0x00200000ea08783b */ /* 0x000ea80000000200 */
[----:B------:R-:W3:Y:S03]  /*4970*/  LDSM.16.M88.4 R32, [R233+0xa800] ;  /* 0x00a80000e920783b */ /* 0x000ee60000000200 */
[C---:B-1----:R-:W-:Y:S08]  /*4980*/  HMMA.16816.F32.BF16 R64, R12.reuse, R40, R64 ;  /* 0x000000280c40723c */ /* 0x042ff00000041840 */
[C---:B------:R-:W-:Y:S01]  /*4990*/  HMMA.16816.F32.BF16 R60, R12.reuse, R42, R60 ;  /* 0x0000002a0c3c723c */ /* 0x040fe2000004183c */
[----:B------:R-:W1:Y:S07]  /*49a0*/  LDSM.16.M88.4 R40, [R233+0xb800] ;  /* 0x00b80000e928783b */ /* 0x000e6e0000000200 */
[C---:B------:R-:W-:Y:S08]  /*49b0*/  HMMA.16816.F32.BF16 R28, R12.reuse, R68, R28 ;  /* 0x000000440c1c723c */ /* 0x040ff0000004181c */
[C---:B------:R-:W-:Y:S01]  /*49c0*/  HMMA.16816.F32.BF16 R24, R12.reuse, R70, R24 ;  /* 0x000000460c18723c */ /* 0x040fe20000041818 */
[----:B------:R-:W-:Y:S07]  /*49d0*/  LDSM.16.M88.4 R68, [R231+0x2800] ;  /* 0x00280000e744783b */ /* 0x000fee0000000200 */
[C---:B----4-:R-:W-:Y:S08]  /*49e0*/  HMMA.16816.F32.BF16 R20, R12.reuse, R48, R20 ;  /* 0x000000300c14723c */ /* 0x050ff00000041814 */
[C---:B------:R-:W-:Y:S01]  /*49f0*/  HMMA.16816.F32.BF16 R16, R12.reuse, R50, R16 ;  /* 0x000000320c10723c */ /* 0x040fe20000041810 */
[----:B------:R-:W-:Y:S07]  /*4a00*/  LDSM.16.M88.4 R48, [R231+0x3800] ;  /* 0x00380000e730783b */ /* 0x000fee0000000200 */
[C---:B-----5:R-:W-:Y:S08]  /*4a10*/  HMMA.16816.F32.BF16 R56, R12.reuse, R44, R56 ;  /* 0x0000002c0c38723c */ /* 0x060ff00000041838 */
[----:B------:R-:W-:Y:S01]  /*4a20*/  HMMA.16816.F32.BF16 R52, R12, R46, R52 ;  /* 0x0000002e0c34723c */ /* 0x000fe20000041834 */
[----:B------:R-:W4:Y:S04]  /*4a30*/  LDSM.16.M88.4 R12, [R232+0x2000] ;  /* 0x00200000e80c783b */ /* 0x000f280000000200 */
[----:B------:R-:W-:Y:S03]  /*4a40*/  LDSM.16.M88.4 R44, [R227+0xa000] ;  /* 0x00a00000e32c783b */ /* 0x000fe60000000200 */
[C---:B--2---:R-:W-:Y:S08]  /*4a50*/  HMMA.16816.F32.BF16 R28, R8.reuse, R36, R28 ;  /* 0x00000024081c723c */ /* 0x044ff0000004181c */
[C---:B------:R-:W-:Y:S01]  /*4a60*/  HMMA.16816.F32.BF16 R24, R8.reuse, R38, R24 ;  /* 0x000000260818723c */ /* 0x040fe20000041818 */
[----:B------:R-:W2:Y:S07]  /*4a70*/  LDSM.16.M88.4 R36, [R231+0x3000] ;  /* 0x00300000e724783b */ /* 0x000eae0000000200 */
[C---:B---3--:R-:W-:Y:S08]  /*4a80*/  HMMA.16816.F32.BF16 R20, R8.reuse, R32, R20 ;  /* 0x000000200814723c */ /* 0x048ff00000041814 */
[C---:B------:R-:W-:Y:S01]  /*4a90*/  HMMA.16816.F32.BF16 R16, R8.reuse, R34, R16 ;  /* 0x000000220810723c */ /* 0x040fe20000041810 */
[----:B------:R-:W-:Y:S07]  /*4aa0*/  LDSM.16.M88.4 R32, [R230+0x2000] ;  /* 0x00200000e620783b */ /* 0x000fee0000000200 */
[C---:B------:R-:W-:Y:S08]  /*4ab0*/  HMMA.16816.F32.BF16 R64, R8.reuse, R76, R64 ;  /* 0x0000004c0840723c */ /* 0x040ff00000041840 */
[C---:B------:R-:W-:Y:S01]  /*4ac0*/  HMMA.16816.F32.BF16 R60, R8.reuse, R78, R60 ;  /* 0x0000004e083c723c */ /* 0x040fe2000004183c */
[----:B------:R-:W-:Y:S07]  /*4ad0*/  LDSM.16.M88.4 R76, [R229+0x2000] ;  /* 0x00200000e54c783b */ /* 0x000fee0000000200 */
[C---:B-1----:R-:W-:Y:S08]  /*4ae0*/  HMMA.16816.F32.BF16 R56, R8.reuse, R40, R56 ;  /* 0x000000280838723c */ /* 0x042ff00000041838 */
[----:B------:R-:W-:Y:S01]  /*4af0*/  HMMA.16816.F32.BF16 R52, R8, R42, R52 ;  /* 0x0000002a0834723c */ /* 0x000fe20000041834 */
[----:B------:R-:W1:Y:S04]  /*4b00*/  LDSM.16.M88.4 R8, [R227+0xa800] ;  /* 0x00a80000e308783b */ /* 0x000e680000000200 */
[----:B------:R-:W3:Y:S03]  /*4b10*/  LDSM.16.M88.4 R40, [R227+0xb000] ;  /* 0x00b00000e328783b */ /* 0x000ee60000000200 */
[C---:B----4-:R-:W-:Y:S08]  /*4b20*/  HMMA.16816.F32.BF16 R20, R12.reuse, R68, R20 ;  /* 0x000000440c14723c */ /* 0x050ff00000041814 */
[C---:B------:R-:W-:Y:S01]  /*4b30*/  HMMA.16816.F32.BF16 R16, R12.reuse, R70, R16 ;  /* 0x000000460c10723c */ /* 0x040fe20000041810 */
[----:B------:R-:W-:Y:S07]  /*4b40*/  LDSM.16.M88.4 R68, [R220+0x3800] ;  /* 0x00380000dc44783b */ /* 0x000fee0000000200 */
[C---:B------:R-:W-:Y:S08]  /*4b50*/  HMMA.16816.F32.BF16 R28, R12.reuse, R72, R28 ;  /* 0x000000480c1c723c */ /* 0x040ff0000004181c */
[C---:B------:R-:W-:Y:S01]  /*4b60*/  HMMA.16816.F32.BF16 R24, R12.reuse, R74, R24 ;  /* 0x0000004a0c18723c */ /* 0x040fe20000041818 */
[----:B------:R-:W-:Y:S07]  /*4b70*/  LDSM.16.M88.4 R72, [R220+0x3000] ;  /* 0x00300000dc48783b */ /* 0x000fee0000000200 */
[C---:B--2---:R-:W-:Y:S08]  /*4b80*/  HMMA.16816.F32.BF16 R64, R12.reuse, R36, R64 ;  /* 0x000000240c40723c */ /* 0x044ff00000041840 */
[C---:B------:R-:W-:Y:S01]  /*4b90*/  HMMA.16816.F32.BF16 R60, R12.reuse, R38, R60 ;  /* 0x000000260c3c723c */ /* 0x040fe2000004183c */
[----:B------:R-:W2:Y:S07]  /*4ba0*/  LDSM.16.M88.4 R36, [R227+0xb800] ;  /* 0x00b80000e324783b */ /* 0x000eae0000000200 */
[C---:B------:R-:W-:Y:S08]  /*4bb0*/  HMMA.16816.F32.BF16 R56, R12.reuse, R48, R56 ;  /* 0x000000300c38723c */ /* 0x040ff00000041838 */
[----:B------:R-:W-:Y:S01]  /*4bc0*/  HMMA.16816.F32.BF16 R52, R12, R50, R52 ;  /* 0x000000320c34723c */ /* 0x000fe20000041834 */
[----:B------:R-:W4:Y:S04]  /*4bd0*/  LDSM.16.M88.4 R12, [R220+0x2000] ;  /* 0x00200000dc0c783b */ /* 0x000f280000000200 */
[----:B------:R-:W-:Y:S03]  /*4be0*/  LDSM.16.M88.4 R48, [R234+0x4000] ;  /* 0x00400000ea30783b */ /* 0x000fe60000000200 */
[C---:B-1----:R-:W-:Y:S08]  /*4bf0*/  HMMA.16816.F32.BF16 R20, R32.reuse, R8, R20 ;  /* 0x000000082014723c */ /* 0x042ff00000041814 */
[C---:B------:R-:W-:Y:S01]  /*4c00*/  HMMA.16816.F32.BF16 R16, R32.reuse, R10, R16 ;  /* 0x0000000a2010723c */ /* 0x040fe20000041810 */
[----:B------:R-:W1:Y:S07]  /*4c10*/  LDSM.16.M88.4 R8, [R220+0x2800] ;  /* 0x00280000dc08783b */ /* 0x000e6e0000000200 */
[C---:B------:R-:W-:Y:S08]  /*4c20*/  HMMA.16816.F32.BF16 R28, R32.reuse, R44, R28 ;  /* 0x0000002c201c723c */ /* 0x040ff0000004181c */
[C---:B------:R-:W-:Y:S01]  /*4c30*/  HMMA.16816.F32.BF16 R24, R32.reuse, R46, R24 ;  /* 0x0000002e2018723c */ /* 0x040fe20000041818 */
[----:B------:R-:W5:Y:S07]  /*4c40*/  LDSM.16.M88.4 R44, [R233+0xc000] ;  /* 0x00c00000e92c783b */ /* 0x000f6e0000000200 */
[C---:B---3--:R-:W-:Y:S08]  /*4c50*/  HMMA.16816.F32.BF16 R64, R32.reuse, R40, R64 ;  /* 0x000000282040723c */ /* 0x048ff00000041840 */
[C---:B------:R-:W-:Y:S01]  /*4c60*/  HMMA.16816.F32.BF16 R60, R32.reuse, R42, R60 ;  /* 0x0000002a203c723c */ /* 0x040fe2000004183c */
[----:B------:R-:W3:Y:S07]  /*4c70*/  LDSM.16.M88.4 R40, [R233+0xc800] ;  /* 0x00c80000e928783b */ /* 0x000eee0000000200 */
[C---:B--2---:R-:W-:Y:S08]  /*4c80*/  HMMA.16816.F32.BF16 R56, R32.reuse, R36, R56 ;  /* 0x000000242038723c */ /* 0x044ff00000041838 */
[----:B------:R-:W-:Y:S01]  /*4c90*/  HMMA.16816.F32.BF16 R52, R32, R38, R52 ;  /* 0x000000262034723c */ /* 0x000fe20000041834 */
[----:B------:R-:W2:Y:S04]  /*4ca0*/  LDSM.16.M88.4 R36, [R233+0xd000] ;  /* 0x00d00000e924783b */ /* 0x000ea80000000200 */
[----:B------:R-:W2:Y:S03]  /*4cb0*/  LDSM.16.M88.4 R32, [R233+0xd800] ;  /* 0x00d80000e920783b */ /* 0x000ea60000000200 */
[C---:B----4-:R-:W-:Y:S08]  /*4cc0*/  HMMA.16816.F32.BF16 R28, R76.reuse, R12, R28 ;  /* 0x0000000c4c1c723c */ /* 0x050ff0000004181c */
[C---:B------:R-:W-:Y:S01]  /*4cd0*/  HMMA.16816.F32.BF16 R24, R76.reuse, R14, R24 ;  /* 0x0000000e4c18723c */ /* 0x040fe20000041818 */
[----:B------:R-:W-:Y:S07]  /*4ce0*/  LDSM.16.M88.4 R12, [R232+0x4000] ;  /* 0x00400000e80c783b */ /* 0x000fee0000000200 */
[C---:B-1----:R-:W-:Y:S08]  /*4cf0*/  HMMA.16816.F32.BF16 R20, R76.reuse, R8, R20 ;  /* 0x000000084c14723c */ /* 0x042ff00000041814 */
[C---:B------:R-:W-:Y:S01]  /*4d00*/  HMMA.16816.F32.BF16 R16, R76.reuse, R10, R16 ;  /* 0x0000000a4c10723c */ /* 0x040fe20000041810 */
[----:B------:R-:W1:Y:S07]  /*4d10*/  LDSM.16.M88.4 R8, [R231+0x4000] ;  /* 0x00400000e708783b */ /* 0x000e6e0000000200 */
[C---:B------:R-:W-:Y:S08]  /*4d20*/  HMMA.16816.F32.BF16 R64, R76.reuse, R72, R64 ;  /* 0x000000484c40723c */ /* 0x040ff00000041840 */
[C---:B------:R-:W-:Y:S01]  /*4d30*/  HMMA.16816.F32.BF16 R60, R76.reuse, R74, R60 ;  /* 0x0000004a4c3c723c */ /* 0x040fe2000004183c */
[----:B------:R-:W-:Y:S07]  /*4d40*/  LDSM.16.M88.4 R72, [R227+0xd800] ;  /* 0x00d80000e348783b */ /* 0x000fee0000000200 */
[C---:B------:R-:W-:Y:S08]  /*4d50*/  HMMA.16816.F32.BF16 R56, R76.reuse, R68, R56 ;  /* 0x000000444c38723c */ /* 0x040ff00000041838 */
[----:B------:R-:W-:Y:S01]  /*4d60*/  HMMA.16816.F32.BF16 R52, R76, R70, R52 ;  /* 0x000000464c34723c */ /* 0x000fe20000041834 */
[----:B------:R-:W-:Y:S07]  /*4d70*/  LDSM.16.M88.4 R68, [R231+0x5800] ;  /* 0x00580000e744783b */ /* 0x000fee0000000200 */
[C---:B-----5:R-:W-:Y:S08]  /*4d80*/  HMMA.16816.F32.BF16 R28, R48.reuse, R44, R28 ;  /* 0x0000002c301c723c */ /* 0x060ff0000004181c */
[C---:B------:R-:W-:Y:S01]  /*4d90*/  HMMA.16816.F32.BF16 R24, R48.reuse, R46, R24 ;  /* 0x0000002e3018723c */ /* 0x040fe20000041818 */
[----:B------:R-:W4:Y:S07]  /*4da0*/  LDSM.16.M88.4 R44, [R231+0x4800] ;  /* 0x00480000e72c783b */ /* 0x000f2e0000000200 */
[C---:B---3--:R-:W-:Y:S08]  /*4db0*/  HMMA.16816.F32.BF16 R20, R48.reuse, R40, R20 ;  /* 0x000000283014723c */ /* 0x048ff00000041814 */
[C---:B------:R-:W-:Y:S01]  /*4dc0*/  HMMA.16816.F32.BF16 R16, R48.reuse, R42, R16 ;  /* 0x0000002a3010723c */ /* 0x040fe20000041810 */
[----:B------:R-:W3:Y:S07]  /*4dd0*/  LDSM.16.M88.4 R40, [R231+0x5000] ;  /* 0x00500000e728783b */ /* 0x000eee0000000200 */
[C---:B--2---:R-:W-:Y:S08]  /*4de0*/  HMMA.16816.F32.BF16 R64, R48.reuse, R36, R64 ;  /* 0x000000243040723c */ /* 0x044ff00000041840 */
[C---:B------:R-:W-:Y:S01]  /*4df0*/  HMMA.16816.F32.BF16 R60, R48.reuse, R38, R60 ;  /* 0x00000026303c723c */ /* 0x040fe2000004183c */
[----:B------:R-:W-:Y:S07]  /*4e00*/  LDSM.16.M88.4 R36, [R230+0x4000] ;  /* 0x00400000e624783b */ /* 0x000fee0000000200 */
[C---:B------:R-:W-:Y:S08]  /*4e10*/  HMMA.16816.F32.BF16 R56, R48.reuse, R32, R56 ;  /* 0x000000203038723c */ /* 0x040ff00000041838 */
[----:B------:R-:W-:Y:S01]  /*4e20*/  HMMA.16816.F32.BF16 R52, R48, R34, R52 ;  /* 0x000000223034723c */ /* 0x000fe20000041834 */
[----:B------:R-:W2:Y:S04]  /*4e30*/  LDSM.16.M88.4 R32, [R227+0xc000] ;  /* 0x00c00000e320783b */ /* 0x000ea80000000200 */
[----:B------:R-:W-:Y:S03]  /*4e40*/  LDSM.16.M88.4 R48, [R227+0xd000] ;  /* 0x00d00000e330783b */ /* 0x000fe60000000200 */
[C---:B-1----:R-:W-:Y:S08]  /*4e50*/  HMMA.16816.F32.BF16 R28, R12.reuse, R8, R28 ;  /* 0x000000080c1c723c */ /* 0x042ff0000004181c */
[C---:B------:R-:W-:Y:S01]  /*4e60*/  HMMA.16816.F32.BF16 R24, R12.reuse, R10, R24 ;  /* 0x0000000a0c18723c */ /* 0x040fe20000041818 */
[----:B------:R-:W1:Y:S07]  /*4e70*/  LDSM.16.M88.4 R8, [R227+0xc800] ;  /* 0x00c80000e308783b */ /* 0x000e6e0000000200 */
[C---:B----4-:R-:W-:Y:S08]  /*4e80*/  HMMA.16816.F32.BF16 R20, R12.reuse, R44, R20 ;  /* 0x0000002c0c14723c */ /* 0x050ff00000041814 */
[C---:B------:R-:W-:Y:S01]  /*4e90*/  HMMA.16816.F32.BF16 R16, R12.reuse, R46, R16 ;  /* 0x0000002e0c10723c */ /* 0x040fe20000041810 */
[----:B------:R-:W-:Y:S07]  /*4ea0*/  LDSM.16.M88.4 R44, [R229+0x4000] ;  /* 0x00400000e52c783b */ /* 0x000fee0000000200 */
[C---:B---3--:R-:W-:Y:S08]  /*4eb0*/  HMMA.16816.F32.BF16 R64, R12.reuse, R40, R64 ;  /* 0x000000280c40723c */ /* 0x048ff00000041840 */
[C---:B------:R-:W-:Y:S01]  /*4ec0*/  HMMA.16816.F32.BF16 R60, R12.reuse, R42, R60 ;  /* 0x0000002a0c3c723c */ /* 0x040fe2000004183c */
[----:B------:R-:W3:Y:S07]  /*4ed0*/  LDSM.16.M88.4 R40, [R220+0x4000] ;  /* 0x00400000dc28783b */ /* 0x000eee0000000200 */
[C---:B------:R-:W-:Y:S08]  /*4ee0*/  HMMA.16816.F32.BF16 R56, R12.reuse, R68, R56 ;  /* 0x000000440c38723c */ /* 0x040ff00000041838 */
[----:B------:R-:W-:Y:S01]  /*4ef0*/  HMMA.16816.F32.BF16 R52, R12, R70, R52 ;  /* 0x000000460c34723c */ /* 0x000fe20000041834 */
[----:B------:R-:W4:Y:S04]  /*4f00*/  LDSM.16.M88.4 R12, [R220+0x4800] ;  /* 0x00480000dc0c783b */ /* 0x000f280000000200 */
[----:B------:R-:W-:Y:S03]  /*4f10*/  LDSM.16.M88.4 R68, [R220+0x5800] ;  /* 0x00580000dc44783b */ /* 0x000fe60000000200 */
[C---:B--2---:R-:W-:Y:S08]  /*4f20*/  HMMA.16816.F32.BF16 R28, R36.reuse, R32, R28 ;  /* 0x00000020241c723c */ /* 0x044ff0000004181c */
[C---:B------:R-:W-:Y:S01]  /*4f30*/  HMMA.16816.F32.BF16 R24, R36.reuse, R34, R24 ;  /* 0x000000222418723c */ /* 0x040fe20000041818 */
[----:B------:R-:W2:Y:S07]  /*4f40*/  LDSM.16.M88.4 R32, [R220+0x5000] ;  /* 0x00500000dc20783b */ /* 0x000eae0000000200 */
[C---:B-1----:R-:W-:Y:S08]  /*4f50*/  HMMA.16816.F32.BF16 R20, R36.reuse, R8, R20 ;  /* 0x000000082414723c */ /* 0x042ff00000041814 */
[C---:B------:R-:W-:Y:S01]  /*4f60*/  HMMA.16816.F32.BF16 R16, R36.reuse, R10, R16 ;  /* 0x0000000a2410723c */ /* 0x040fe20000041810 */
[----:B------:R-:W-:Y:S07]  /*4f70*/  LDSM.16.M88.4 R8, [R233+0xe000] ;  /* 0x00e00000e908783b */ /* 0x000fee0000000200 */
[C---:B------:R-:W-:Y:S08]  /*4f80*/  HMMA.16816.F32.BF16 R64, R36.reuse, R48, R64 ;  /* 0x000000302440723c */ /* 0x040ff00000041840 */
[C---:B------:R-:W-:Y:S01]  /*4f90*/  HMMA.16816.F32.BF16 R60, R36.reuse, R50, R60 ;  /* 0x00000032243c723c */ /* 0x040fe2000004183c */
[----:B------:R-:W1:Y:S07]  /*4fa0*/  LDSM.16.M88.4 R48, [R234+0x6000] ;  /* 0x00600000ea30783b */ /* 0x000e6e0000000200 */
[C---:B------:R-:W-:Y:S08]  /*4fb0*/  HMMA.16816.F32.BF16 R56, R36.reuse, R72, R56 ;  /* 0x000000482438723c */ /* 0x040ff00000041838 */
[----:B------:R-:W-:Y:S01]  /*4fc0*/  HMMA.16816.F32.BF16 R52, R36, R74, R52 ;  /* 0x0000004a2434723c */ /* 0x000fe20000041834 */
[----:B------:R-:W-:Y:S04]  /*4fd0*/  LDSM.16.M88.4 R36, [R233+0xe800] ;  /* 0x00e80000e924783b */ /* 0x000fe80000000200 */
[----:B------:R-:W-:Y:S03]  /*4fe0*/  LDSM.16.M88.4 R72, [R231+0x7800] ;  /* 0x00780000e748783b */ /* 0x000fe60000000200 */
[C---:B---3--:R-:W-:Y:S08]  /*4ff0*/  HMMA.16816.F32.BF16 R28, R44.reuse, R40, R28 ;  /* 0x000000282c1c723c */ /* 0x048ff0000004181c */
[C---:B------:R-:W-:Y:S01]  /*5000*/  HMMA.16816.F32.BF16 R24, R44.reuse, R42, R24 ;  /* 0x0000002a2c18723c */ /* 0x040fe20000041818 */
[----:B------:R-:W-:Y:S07]  /*5010*/  LDSM.16.M88.4 R40, [R231+0x6000] ;  /* 0x00600000e728783b */ /* 0x000fee0000000200 */
[C---:B----4-:R-:W-:Y:S08]  /*5020*/  HMMA.16816.F32.BF16 R20, R44.reuse, R12, R20 ;  /* 0x0000000c2c14723c */ /* 0x050ff00000041814 */
[C---:B------:R-:W-:Y:S01]  /*5030*/  HMMA.16816.F32.BF16 R16, R44.reuse, R14, R16 ;  /* 0x0000000e2c10723c */ /* 0x040fe20000041810 */
[----:B------:R-:W3:Y:S07]  /*5040*/  LDSM.16.M88.4 R12, [R233+0xf000] ;  /* 0x00f00000e90c783b */ /* 0x000eee0000000200 */
        /* <DEDUP_REMOVED lines=10> */
[C---:B---3--:R-:W-:Y:S08]  /*50f0*/  HMMA.16816.F32.BF16 R64, R48.reuse, R12, R64 ;  /* 0x0000000c3040723c */ /* 0x048ff00000041840 */
[C---:B------:R-:W-:Y:S01]  /*5100*/  HMMA.16816.F32.BF16 R60, R48.reuse, R14, R60 ;  /* 0x0000000e303c723c */ /* 0x040fe2000004183c */
[----:B------:R-:W-:Y:S07]  /*5110*/  LDSM.16.M88.4 R12, [R227+0xe000] ;  /* 0x00e00000e30c783b */ /* 0x000fee0000000200 */
[C---:B------:R-:W-:Y:S08]  /*5120*/  HMMA.16816.F32.BF16 R20, R48.reuse, R36, R20 ;  /* 0x000000243014723c */ /* 0x040ff00000041814 */
[C---:B------:R-:W-:Y:S01]  /*5130*/  HMMA.16816.F32.BF16 R16, R48.reuse, R38, R16 ;  /* 0x000000263010723c */ /* 0x040fe20000041810 */
[----:B------:R-:W3:Y:S07]  /*5140*/  LDSM.16.M88.4 R36, [R230+0x6000] ;  /* 0x00600000e624783b */ /* 0x000eee0000000200 */
[C---:B--2---:R-:W-:Y:S08]  /*5150*/  HMMA.16816.F32.BF16 R56, R48.reuse, R32, R56 ;  /* 0x000000203038723c */ /* 0x044ff00000041838 */
[----:B------:R-:W-:Y:S01]  /*5160*/  HMMA.16816.F32.BF16 R52, R48, R34, R52 ;  /* 0x000000223034723c */ /* 0x000fe20000041834 */
[----:B------:R-:W2:Y:S04]  /*5170*/  LDSM.16.M88.4 R48, [R227+0xe800] ;  /* 0x00e80000e330783b */ /* 0x000ea80000000200 */
[----:B------:R-:W5:Y:S03]  /*5180*/  LDSM.16.M88.4 R32, [R227+0xf000] ;  /* 0x00f00000e320783b */ /* 0x000f660000000200 */
[C---:B----4-:R-:W-:Y:S08]  /*5190*/  HMMA.16816.F32.BF16 R28, R44.reuse, R40, R28 ;  /* 0x000000282c1c723c */ /* 0x050ff0000004181c */
[C---:B------:R-:W-:Y:S01]  /*51a0*/  HMMA.16816.F32.BF16 R24, R44.reuse, R42, R24 ;  /* 0x0000002a2c18723c */ /* 0x040fe20000041818 */
[----:B------:R-:W-:Y:S07]  /*51b0*/  LDSM.16.M88.4 R40, [R220+0x6800] ;  /* 0x00680000dc28783b */ /* 0x000fee0000000200 */
[C---:B-1----:R-:W-:Y:S08]  /*51c0*/  HMMA.16816.F32.BF16 R64, R44.reuse, R8, R64 ;  /* 0x000000082c40723c */ /* 0x042ff00000041840 */
[C---:B------:R-:W-:Y:S01]  /*51d0*/  HMMA.16816.F32.BF16 R60, R44.reuse, R10, R60 ;  /* 0x0000000a2c3c723c */ /* 0x040fe2000004183c */
[----:B------:R-:W1:Y:S07]  /*51e0*/  LDSM.16.M88.4 R8, [R227+0xf800] ;  /* 0x00f80000e308783b */ /* 0x000e6e0000000200 */
[C---:B------:R-:W-:Y:S08]  /*51f0*/  HMMA.16816.F32.BF16 R56, R44.reuse, R72, R56 ;  /* 0x000000482c38723c */ /* 0x040ff00000041838 */
[C---:B------:R-:W-:Y:S08]  /*5200*/  HMMA.16816.F32.BF16 R20, R44.reuse, R68, R20 ;  /* 0x000000442c14723c */ /* 0x040ff00000041814 */
[C---:B------:R-:W-:Y:S01]  /*5210*/  HMMA.16816.F32.BF16 R16, R44.reuse, R70, R16 ;  /* 0x000000462c10723c */ /* 0x040fe20000041810 */
[----:B------:R-:W-:Y:S07]  /*5220*/  LDSM.16.M88.4 R68, [R220+0x7000] ;  /* 0x00700000dc44783b */ /* 0x000fee0000000200 */
[----:B------:R-:W-:Y:S01]  /*5230*/  HMMA.16816.F32.BF16 R72, R44, R74, R52 ;  /* 0x0000004a2c48723c */ /* 0x000fe20000041834 */
[----:B------:R-:W-:Y:S04]  /*5240*/  LDSM.16.M88.4 R52, [R229+0x6000] ;  /* 0x00600000e534783b */ /* 0x000fe80000000200 */
[----:B------:R-:W4:Y:S03]  /*5250*/  LDSM.16.M88.4 R44, [R220+0x6000] ;  /* 0x00600000dc2c783b */ /* 0x000f260000000200 */
[C---:B---3--:R-:W-:Y:S08]  /*5260*/  HMMA.16816.F32.BF16 R28, R36.reuse, R12, R28 ;  /* 0x0000000c241c723c */ /* 0x048ff0000004181c */
[----:B------:R-:W-:Y:S01]  /*5270*/  HMMA.16816.F32.BF16 R24, R36, R14, R24 ;  /* 0x0000000e2418723c */ /* 0x000fe20000041818 */
[----:B------:R-:W3:Y:S01]  /*5280*/  LDSM.16.M88.4 R12, [R220+0x7800] ;  /* 0x00780000dc0c783b */ /* 0x000ee20000000200 */
[----:B------:R-:W-:-:S06]  /*5290*/  DEPBAR.LE SB0, 0x0 ;  /* 0x000080000000791a */ /* 0x000fcc0000000000 */
[C---:B--2---:R-:W-:Y:S08]  /*52a0*/  HMMA.16816.F32.BF16 R20, R36.reuse, R48, R20 ;  /* 0x000000302414723c */ /* 0x044ff00000041814 */
[C---:B------:R-:W-:Y:S08]  /*52b0*/  HMMA.16816.F32.BF16 R16, R36.reuse, R50, R16 ;  /* 0x000000322410723c */ /* 0x040ff00000041810 */
[C---:B-----5:R-:W-:Y:S08]  /*52c0*/  HMMA.16816.F32.BF16 R64, R36.reuse, R32, R64 ;  /* 0x000000202440723c */ /* 0x060ff00000041840 */
[C---:B------:R-:W-:Y:S08]  /*52d0*/  HMMA.16816.F32.BF16 R60, R36.reuse, R34, R60 ;  /* 0x00000022243c723c */ /* 0x040ff0000004183c */
[C---:B-1----:R-:W-:Y:S08]  /*52e0*/  HMMA.16816.F32.BF16 R56, R36.reuse, R8, R56 ;  /* 0x000000082438723c */ /* 0x042ff00000041838 */
[----:B------:R-:W-:Y:S08]  /*52f0*/  HMMA.16816.F32.BF16 R72, R36, R10, R72 ;  /* 0x0000000a2448723c */ /* 0x000ff00000041848 */
[C---:B----4-:R-:W-:Y:S08]  /*5300*/  HMMA.16816.F32.BF16 R28, R52.reuse, R44, R28 ;  /* 0x0000002c341c723c */ /* 0x050ff0000004181c */
[C---:B------:R-:W-:Y:S08]  /*5310*/  HMMA.16816.F32.BF16 R24, R52.reuse, R46, R24 ;  /* 0x0000002e3418723c */ /* 0x040ff00000041818 */
[C---:B------:R-:W-:Y:S08]  /*5320*/  HMMA.16816.F32.BF16 R20, R52.reuse, R40, R20 ;  /* 0x000000283414723c */ /* 0x040ff00000041814 */
[C---:B------:R-:W-:Y:S08]  /*5330*/  HMMA.16816.F32.BF16 R16, R52.reuse, R42, R16 ;  /* 0x0000002a3410723c */ /* 0x040ff00000041810 */
[C---:B------:R-:W-:Y:S08]  /*5340*/  HMMA.16816.F32.BF16 R64, R52.reuse, R68, R64 ;  /* 0x000000443440723c */ /* 0x040ff00000041840 */
[C---:B------:R-:W-:Y:S08]  /*5350*/  HMMA.16816.F32.BF16 R60, R52.reuse, R70, R60 ;  /* 0x00000046343c723c */ /* 0x040ff0000004183c */
[C---:B---3--:R-:W-:Y:S08]  /*5360*/  HMMA.16816.F32.BF16 R56, R52.reuse, R12, R56 ;  /* 0x0000000c3438723c */ /* 0x048ff00000041838 */
[----:B------:R-:W-:Y:S01]  /*5370*/  HMMA.16816.F32.BF16 R72, R52, R14, R72 ;  /* 0x0000000e3448723c */ /* 0x000fe20000041848 */
[----:B------:R-:W-:Y:S06]  /*5380*/  BAR.SYNC.DEFER_BLOCKING 0x0 ;  /* 0x0000000000007b1d */ /* 0x000fec0000010000 */
[----:B------:R-:W-:Y:S05]  /*5390*/  @!P0 BRA `(.L_x_716) ;  /* 0x00000ee000008947 */ /* 0x000fea0003800000 */
[----:B------:R-:W-:-:S13]  /*53a0*/  PLOP3.LUT P1, PT, PT, PT, UP6, 0x80, 0x0 ;  /* 0x000000000000781c */ /* 0x000fda0003f2f068 */
[----:B------:R-:W-:Y:S05]  /*53b0*/  @!P1 BRA `(.L_x_717) ;  /* 0x0000048000009947 */ /* 0x000fea0003800000 */
[----:B------:R-:W1:Y:S01]  /*53c0*/  I2F.RP R8, UR9 ;  /* 0x0000000900087d06 */ /* 0x000e620008209400 */
[----:B------:R-:W-:Y:S01]  /*53d0*/  UIADD3 UR13, UR12, -0x40, URZ ;  /* 0xffffffc00c0d7890 */ /* 0x000fe2000fffe03f */
[----:B------:R-:W-:Y:S01]  /*53e0*/  IMAD.U32 R4, RZ, RZ, UR12 ;  /* 0x0000000cff047e24 */ /* 0x000fe2000f8e00ff */
[----:B------:R-:W-:-:S04]  /*53f0*/  UMOV UR14, URZ ;  /* 0x0000003f000e7c82 */ /* 0x000fc80008000000 */
[----:B------:R-:W-:Y:S01]  /*5400*/  IMAD.U32 R3, RZ, RZ, UR13 ;  /* 0x0000000dff037e24 */ /* 0x000fe2000f8e00ff */
[----:B------:R-:W-:-:S04]  /*5410*/  IABS R4, R4 ;  /* 0x0000000400047213 */ /* 0x000fc80000000000 */
[----:B------:R-:W-:Y:S01]  /*5420*/  IABS R3, R3 ;  /* 0x0000000300037213 */ /* 0x000fe20000000000 */
[----:B------:R-:W2:Y:S01]  /*5430*/  R2UR UR10, R4 ;  /* 0x00000000040a73c2 */ /* 0x000ea200000e0000 */
[----:B-1----:R-:W1:Y:S07]  /*5440*/  MUFU.RCP R6, R8 ;  /* 0x0000000800067308 */ /* 0x002e6e0000001000 */
[----:B------:R-:W3:Y:S01]  /*5450*/  R2UR UR5, R3 ;  /* 0x00000000030573c2 */ /* 0x000ee200000e0000 */
[----:B-1----:R-:W-:-:S06]  /*5460*/  IADD3 R6, R6, 0xffffffe, RZ ;  /* 0x0ffffffe06067810 */ /* 0x002fcc0007ffe0ff */
[----:B------:R-:W1:Y:S02]  /*5470*/  F2I.FTZ.U32.TRUNC.NTZ R6, R6 ;  /* 0x0000000600067305 */ /* 0x000e64000021f000 */
[----:B-1----:R-:W1:Y:S02]  /*5480*/  R2UR UR15, R6 ;  /* 0x00000000060f73c2 */ /* 0x002e6400000e0000 */
[----:B-1----:R-:W-:-:S04]  /*5490*/  UIADD3 UR4, URZ, -UR15, URZ ;  /* 0x8000000f3f047290 */ /* 0x002fc8000fffe03f */
[----:B------:R-:W-:-:S04]  /*54a0*/  UIMAD UR4, UR4, UR9, URZ ;  /* 0x00000009040472a4 */ /* 0x000fc8000f8e023f */
[----:B------:R-:W-:-:S04]  /*54b0*/  UIMAD.WIDE.U32 UR16, UR15, UR4, UR14 ;  /* 0x000000040f1072a5 */ /* 0x000fc8000f8e000e */
[----:B--2---:R-:W-:Y:S02]  /*54c0*/  UIMAD.WIDE.U32 UR14, UR17, UR10, URZ ;  /* 0x0000000a110e72a5 */ /* 0x004fe4000f8e003f */
[----:B---3--:R-:W-:Y:S02]  /*54d0*/  UIMAD.WIDE.U32 UR16, UR17, UR5, URZ ;  /* 0x00000005111072a5 */ /* 0x008fe4000f8e003f */
[----:B------:R-:W-:-:S04]  /*54e0*/  UIADD3 UR7, -UR15, URZ, URZ ;  /* 0x0000003f0f077290 */ /* 0x000fc8000fffe13f */
[----:B------:R-:W-:Y:S02]  /*54f0*/  UIMAD UR7, UR9, UR7, UR10 ;  /* 0x00000007090772a4 */ /* 0x000fe4000f8e020a */
[----:B------:R-:W-:Y:S02]  /*5500*/  UMOV UR11, UR17 ;  /* 0x00000011000b7c82 */ /* 0x000fe40008000000 */
[----:B------:R-:W-:Y:S02]  /*5510*/  UIADD3 UR4, -UR11, URZ, URZ ;  /* 0x0000003f0b047290 */ /* 0x000fe4000fffe13f */
[----:B------:R-:W-:Y:S02]  /*5520*/  UISETP.GT.U32.AND UP2, UPT, UR9, UR7, UPT ;  /* 0x000000070900728c */ /* 0x000fe4000bf44070 */
[----:B------:R-:W-:-:S03]  /*5530*/  UIMAD UR5, UR9, UR4, UR5 ;  /* 0x00000004090572a4 */ /* 0x000fc6000f8e0205 */
[----:B------:R-:W-:Y:S02]  /*5540*/  ULDC UR4, c[0x0][0x2d0] ;  /* 0x0000b40000047ab9 */ /* 0x000fe40000000800 */
[----:B------:R-:W-:Y:S02]  /*5550*/  UISETP.GT.U32.AND UP0, UPT, UR9, UR5, UPT ;  /* 0x000000050900728c */ /* 0x000fe4000bf04070 */
[----:B------:R-:W-:Y:S02]  /*5560*/  ULOP3.LUT UR13, UR13, UR4, URZ, 0x3c, !UPT ;  /* 0x000000040d0d7292 */ /* 0x000fe4000f8e3c3f */
[----:B------:R-:W-:Y:S02]  /*5570*/  @!UP2 UIADD3 UR7, UR7, -UR9, URZ ;  /* 0x800000090707a290 */ /* 0x000fe4000fffe03f */
[----:B------:R-:W-:Y:S02]  /*5580*/  @!UP2 UIADD3 UR15, UR15, 0x1, URZ ;  /* 0x000000010f0fa890 */ /* 0x000fe4000fffe03f */
[----:B------:R-:W-:-:S02]  /*5590*/  UISETP.GE.U32.AND UP4, UPT, UR7, UR9, UPT ;  /* 0x000000090700728c */ /* 0x000fc4000bf86070 */
[----:B------:R-:W-:Y:S02]  /*55a0*/  UISETP.NE.AND UP2, UPT, URZ, UR4, UPT ;  /* 0x000000043f00728c */ /* 0x000fe4000bf45270 */
[----:B------:R-:W-:Y:S02]  /*55b0*/  @!UP0 UIADD3 UR5, UR5, -UR9, URZ ;  /* 0x8000000905058290 */ /* 0x000fe4000fffe03f */
[----:B------:R-:W-:Y:S02]  /*55c0*/  @!UP0 UIADD3 UR11, UR11, 0x1, URZ ;  /* 0x000000010b0b8890 */ /* 0x000fe4000fffe03f */
[----:B------:R-:W-:Y:S02]  /*55d0*/  UISETP.GE.U32.AND UP3, UPT, UR5, UR9, UPT ;  /* 0x000000090500728c */ /* 0x000fe4000bf66070 */
[----:B------:R-:W-:Y:S02]  /*55e0*/  ULOP3.LUT UR5, UR12, UR4, URZ, 0x3c, !UPT ;  /* 0x000000040c057292 */ /* 0x000fe4000f8e3c3f */
[----:B------:R-:W-:-:S02]  /*55f0*/  UISETP.GE.AND UP0, UPT, UR13, URZ, UPT ;  /* 0x0000003f0d00728c */ /* 0x000fc4000bf06270 */
[----:B------:R-:W-:Y:S02]  /*5600*/  UISETP.GE.AND UP1, UPT, UR5, URZ, UPT ;  /* 0x0000003f0500728c */ /* 0x000fe4000bf26270 */
[----:B------:R-:W-:Y:S02]  /*5610*/  @UP4 UIADD3 UR15, UR15, 0x1, URZ ;  /* 0x000000010f0f4890 */ /* 0x000fe4000fffe03f */
[----:B------:R-:W-:Y:S02]  /*5620*/  ULOP3.LUT UR5, URZ, UR4, URZ, 0x33, !UPT ;  /* 0x000000043f057292 */ /* 0x000fe4000f8e333f */
[----:B------:R-:W-:-:S04]  /*5630*/  @UP3 UIADD3 UR11, UR11, 0x1, URZ ;  /* 0x000000010b0b3890 */ /* 0x000fc8000fffe03f */
[----:B------:R-:W-:Y:S02]  /*5640*/  @!UP0 UIADD3 UR11, -UR11, URZ, URZ ;  /* 0x0000003f0b0b8290 */ /* 0x000fe4000fffe13f */
[----:B------:R-:W-:-:S04]  /*5650*/  @!UP1 UIADD3 UR15, -UR15, URZ, URZ ;  /* 0x0000003f0f0f9290 */ /* 0x000fc8000fffe13f */
[----:B------:R-:W-:Y:S02]  /*5660*/  USEL UR15, UR5, UR15, !UP2 ;  /* 0x0000000f050f7287 */ /* 0x000fe4000d000000 */
[----:B------:R-:W-:Y:S02]  /*5670*/  USEL UR5, UR5, UR11, !UP2 ;  /* 0x0000000b05057287 */ /* 0x000fe4000d000000 */
[----:B------:R-:W-:Y:S02]  /*5680*/  UIMAD.WIDE UR10, UR15, 0x4, UR30 ;  /* 0x000000040f0a78a5 */ /* 0x000fe4000f8e021e */
[----:B------:R-:W-:-:S04]  /*5690*/  UIMAD.WIDE UR16, UR5, 0x4, UR30 ;  /* 0x00000004051078a5 */ /* 0x000fc8000f8e021e */
[----:B------:R-:W-:Y:S01]  /*56a0*/  MOV R8, UR10 ;  /* 0x0000000a00087c02 */ /* 0x000fe20008000f00 */
[----:B------:R-:W-:Y:S01]  /*56b0*/  IMAD.U32 R9, RZ, RZ, UR11 ;  /* 0x0000000bff097e24 */ /* 0x000fe2000f8e00ff */
[----:B------:R-:W-:Y:S01]  /*56c0*/  MOV R10, UR16 ;  /* 0x00000010000a7c02 */ /* 0x000fe20008000f00 */
[----:B------:R-:W-:-:S03]  /*56d0*/  IMAD.U32 R11, RZ, RZ, UR17 ;  /* 0x00000011ff0b7e24 */ /* 0x000fc6000f8e00ff */
[----:B------:R-:W2:Y:S04]  /*56e0*/  LDG.E R4, [R8.64] ;  /* 0x0000002008047981 */ /* 0x000ea8000c1e1900 */
[----:B------:R1:W2:Y:S01]  /*56f0*/  LDG.E R3, [R10.64] ;  /* 0x000000200a037981 */ /* 0x0002a2000c1e1900 */
[----:B------:R-:W-:Y:S02]  /*5700*/  UIADD3 UR15, UR15, -UR5, URZ ;  /* 0x800000050f0f7290 */ /* 0x000fe4000fffe03f */
[----:B------:R-:W-:Y:S02]  /*5710*/  UMOV UR9, 0x40 ;  /* 0x0000004000097882 */ /* 0x000fe40000000000 */
[----:B------:R-:W-:-:S03]  /*5720*/  UIMAD UR9, UR15, UR4, -UR9 ;  /* 0x000000040f0972a4 */ /* 0x000fc6000f8e0a09 */
[----:B------:R-:W-:Y:S02]  /*5730*/  ULDC.64 UR4, c[0x0][0x198] ;  /* 0x0000660000047ab9 */ /* 0x000fe40000000a00 */
[----:B------:R-:W-:Y:S02]  /*5740*/  USHF.R.S32.HI UR7, URZ, 0x1f, UR9 ;  /* 0x0000001f3f077899 */ /* 0x000fe40008011409 */
[----:B------:R-:W-:Y:S02]  /*5750*/  UIMAD.WIDE.U32 UR10, UR9, UR4, URZ ;  /* 0x00000004090a72a5 */ /* 0x000fe4000f8e003f */
[----:B------:R-:W-:-:S04]  /*5760*/  UIMAD UR7, UR7, UR4, URZ ;  /* 0x00000004070772a4 */ /* 0x000fc8000f8e023f */
[----:B------:R-:W-:-:S04]  /*5770*/  UIMAD UR5, UR9, UR5, UR7 ;  /* 0x00000005090572a4 */ /* 0x000fc8000f8e0207 */
[----:B------:R-:W-:Y:S01]  /*5780*/  UIADD3 UR5, UR11, UR5, URZ ;  /* 0x000000050b057290 */ /* 0x000fe2000fffe03f */
[----:B-1----:R-:W-:Y:S01]  /*5790*/  MOV R11, UR11 ;  /* 0x0000000b000b7c02 */ /* 0x002fe20008000f00 */
[----:B------:R-:W-:-:S04]  /*57a0*/  IMAD.U32 R10, RZ, RZ, UR10 ;  /* 0x0000000aff0a7e24 */ /* 0x000fc8000f8e00ff */
[----:B------:R-:W-:Y:S01]  /*57b0*/  IMAD.U32 R11, RZ, RZ, UR5 ;  /* 0x00000005ff0b7e24 */ /* 0x000fe2000f8e00ff */
[----:B--2---:R-:W-:-:S04]  /*57c0*/  IADD3 R3, -R4, R3, RZ ;  /* 0x0000000304037210 */ /* 0x004fc80007ffe1ff */
[----:B------:R-:W-:Y:S01]  /*57d0*/  SHF.R.S32.HI R8, RZ, 0x1f, R3 ;  /* 0x0000001fff087819 */ /* 0x000fe20000011403 */
[----:B------:R-:W-:-:S04]  /*57e0*/  IMAD.WIDE.U32 R10, R3, c[0x0][0x180], R10 ;  /* 0x00006000030a7a25 */ /* 0x000fc800078e000a */
[----:B------:R-:W-:Y:S01]  /*57f0*/  IMAD R8, R8, c[0x0][0x180], RZ ;  /* 0x0000600008087a24 */ /* 0x000fe200078e02ff */
[----:B------:R-:W-:-:S03]  /*5800*/  MOV R13, R10 ;  /* 0x0000000a000d7202 */ /* 0x000fc60000000f00 */
[----:B------:R-:W-:-:S05]  /*5810*/  IMAD R8, R3, c[0x0][0x184], R8 ;  /* 0x0000610003087a24 */ /* 0x000fca00078e0208 */
[----:B------:R-:W-:Y:S01]  /*5820*/  IADD3 R8, R11, R8, RZ ;  /* 0x000000080b087210 */ /* 0x000fe20007ffe0ff */
[----:B------:R-:W-:Y:S05]  /*5830*/  BRA `(.L_x_718) ;  /* 0x0000004000007947 */ /* 0x000fea0003800000 */
.L_x_717:
[----:B------:R-:W-:-:S04]  /*5840*/  ULEA UR22, -UR22, URZ, 0x6 ;  /* 0x0000003f16167291 */ /* 0x000fc8000f8e313f */
[----:B------:R-:W-:Y:S02]  /*5850*/  USHF.R.S32.HI UR4, URZ, 0x1f, UR22 ;  /* 0x0000001f3f047899 */ /* 0x000fe40008011416 */
[----:B------:R-:W-:-:S04]  /*5860*/  MOV R13, UR22 ;  /* 0x00000016000d7c02 */ /* 0x000fc80008000f00 */
[----:B------:R-:W-:Y:S02]  /*5870*/  MOV R8, UR4 ;  /* 0x0000000400087c02 */ /* 0x000fe40008000f00 */
.L_x_718:
[----:B------:R-:W-:Y:S01]  /*5880*/  ISETP.GE.AND P6, PT, R240, c[0x0][0x220], PT ;  /* 0x00008800f0007a0c */ /* 0x000fe20003fc6270 */
[----:B------:R-:W-:Y:S01]  /*5890*/  BSSY B0, `(.L_x_719) ;  /* 0x000009b000007945 */ /* 0x000fe20003800000 */
[----:B------:R-:W-:Y:S02]  /*58a0*/  ISETP.GE.AND P5, PT, R237, c[0x0][0x220], PT ;  /* 0x00008800ed007a0c */ /* 0x000fe40003fa6270 */
[----:B------:R-:W-:Y:S02]  /*58b0*/  ISETP.GE.AND P4, PT, R236, c[0x0][0x220], PT ;  /* 0x00008800ec007a0c */ /* 0x000fe40003f86270 */
[----:B------:R-:W-:-:S07]  /*58c0*/  ISETP.GE.AND P3, PT, R235, c[0x0][0x220], PT ;  /* 0x00008800eb007a0c */ /* 0x000fce0003f66270 */
[CC--:B------:R-:W-:Y:S01]  /*58d0*/  @!P6 IADD3 R6, P1, R13.reuse, R166.reuse, RZ ;  /* 0x000000a60d06e210 */ /* 0x0c0fe20007f3e0ff */
[----:B------:R1:W-:Y:S03]  /*58e0*/  @P6 STS.128 [R238+0x8000], RZ ;  /* 0x008000ffee006388 */ /* 0x0003e60000000c00 */
[----:B------:R-:W-:Y:S01]  /*58f0*/  @!P6 LEA R48, P2, R6, c[0x0][0x168], 0x1 ;  /* 0x00005a000630ea11 */ /* 0x000fe200078408ff */
[----:B------:R-:W-:Y:S01]  /*5900*/  @!P6 IMAD.X R3, R8, 0x1, R165, P1 ;  /* 0x000000010803e824 */ /* 0x000fe200008e06a5 */
[----:B------:R-:W-:-:S04]  /*5910*/  @!P5 IADD3 R4, P1, R13, R166, RZ ;  /* 0x000000a60d04d210 */ /* 0x000fc80007f3e0ff */
[----:B------:R-:W-:Y:S01]  /*5920*/  @!P6 LEA.HI.X R49, R6, c[0x0][0x16c], R3, 0x1, P2 ;  /* 0x00005b000631ea11 */ /* 0x000fe200010f0c03 */
[----:B------:R-:W-:Y:S01]  /*5930*/  @!P5 IMAD.X R3, R8, 0x1, R165, P1 ;  /* 0x000000010803d824 */ /* 0x000fe200008e06a5 */
[C---:B------:R-:W-:Y:S02]  /*5940*/  @!P5 LEA R42, P2, R4.reuse, c[0x0][0x168], 0x1 ;  /* 0x00005a00042ada11 */ /* 0x040fe400078408ff */
[CC--:B------:R-:W-:Y:S01]  /*5950*/  @!P4 IADD3 R6, P1, R13.reuse, R166.reuse, RZ ;  /* 0x000000a60d06c210 */ /* 0x0c0fe20007f3e0ff */
[----:B------:R-:W-:Y:S01]  /*5960*/  @!PT LDS RZ, [RZ] ;  /* 0x00000000fffff984 */ /* 0x000fe20000000800 */
[----:B------:R-:W-:Y:S01]  /*5970*/  @!PT LDS RZ, [RZ] ;  /* 0x00000000fffff984 */ /* 0x000fe20000000800 */
[----:B------:R-:W-:Y:S01]  /*5980*/  @!PT LDS RZ, [RZ] ;  /* 0x00000000fffff984 */ /* 0x000fe20000000800 */
[----:B------:R1:W-:Y:S01]  /*5990*/  @!P6 LDGSTS.E.BYPASS.LTC128B.128 [R238+0x8000], [R48.64] ;  /* 0x0800000030eeefae */ /* 0x0003e2000b901d60 */
[----:B------:R-:W-:Y:S02]  /*59a0*/  @!P5 LEA.HI.X R43, R4, c[0x0][0x16c], R3, 0x1, P2 ;  /* 0x00005b00042bda11 */ /* 0x000fe400010f0c03 */
[----:B------:R-:W-:Y:S01]  /*59b0*/  @!P4 LEA R40, P2, R6, c[0x0][0x168], 0x1 ;  /* 0x00005a000628ca11 */ /* 0x000fe200078408ff */
[----:B------:R-:W-:Y:S01]  /*59c0*/  @!P4 IMAD.X R3, R8, 0x1, R165, P1 ;  /* 0x000000010803c824 */ /* 0x000fe200008e06a5 */
[C---:B------:R-:W-:Y:S01]  /*59d0*/  @!P3 IADD3 R4, P1, R13.reuse, R166, RZ ;  /* 0x000000a60d04b210 */ /* 0x040fe20007f3e0ff */
[----:B------:R1:W-:Y:S03]  /*59e0*/  @P5 STS.128 [R238+0xa000], RZ ;  /* 0x00a000ffee005388 */ /* 0x0003e60000000c00 */
[----:B------:R-:W-:Y:S01]  /*59f0*/  @!P4 LEA.HI.X R41, R6, c[0x0][0x16c], R3, 0x1, P2 ;  /* 0x00005b000629ca11 */ /* 0x000fe200010f0c03 */
[----:B------:R-:W-:Y:S01]  /*5a00*/  @!P3 IMAD.X R3, R8, 0x1, R165, P1 ;  /* 0x000000010803b824 */ /* 0x000fe200008e06a5 */
[----:B------:R-:W-:Y:S01]  /*5a10*/  @!P3 LEA R38, P1, R4, c[0x0][0x168], 0x1 ;  /* 0x00005a000426ba11 */ /* 0x000fe200078208ff */
[----:B------:R-:W-:Y:S01]  /*5a20*/  @!PT LDS RZ, [RZ] ;  /* 0x00000000fffff984 */ /* 0x000fe20000000800 */
[----:B------:R-:W-:Y:S01]  /*5a30*/  @!PT LDS RZ, [RZ] ;  /* 0x00000000fffff984 */ /* 0x000fe20000000800 */
[----:B------:R-:W-:Y:S01]  /*5a40*/  @!PT LDS RZ, [RZ] ;  /* 0x00000000fffff984 */ /* 0x000fe20000000800 */
[----:B------:R1:W-:Y:S01]  /*5a50*/  @!P5 LDGSTS.E.BYPASS.LTC128B.128 [R238+0xa000], [R42.64+0x80] ;  /* 0x0a0000802aeedfae */ /* 0x0003e2000b901d60 */
[----:B------:R-:W-:-:S02]  /*5a60*/  IADD3 R11, P2, R13, UR24, RZ ;  /* 0x000000180d0b7c10 */ /* 0x000fc4000ff5e0ff */
[----:B------:R-:W-:Y:S01]  /*5a70*/  @!P3 LEA.HI.X R39, R4, c[0x0][0x16c], R3, 0x1, P1 ;  /* 0x00005b000427ba11 */ /* 0x000fe200008f0c03 */
[----:B------:R1:W-:Y:S01]  /*5a80*/  @P4 STS.128 [R238+0xc000], RZ ;  /* 0x00c000ffee004388 */ /* 0x0003e20000000c00 */
[----:B------:R-:W-:Y:S02]  /*5a90*/  IADD3.X R6, R8, UR23, RZ, P2, !PT ;  /* 0x0000001708067c10 */ /* 0x000fe400097fe4ff */
[CC--:B------:R-:W-:Y:S01]  /*5aa0*/  @!P6 IADD3 R10, P1, R11.reuse, R166.reuse, RZ ;  /* 0x000000a60b0ae210 */ /* 0x0c0fe20007f3e0ff */
[----:B------:R-:W-:Y:S01]  /*5ab0*/  @!PT LDS RZ, [RZ] ;  /* 0x00000000fffff984 */ /* 0x000fe20000000800 */
[----:B------:R-:W-:Y:S01]  /*5ac0*/  @!PT LDS RZ, [RZ] ;  /* 0x00000000fffff984 */ /* 0x000fe20000000800 */
[----:B------:R-:W-:Y:S01]  /*5ad0*/  @!PT LDS RZ, [RZ] ;  /* 0x00000000fffff984 */ /* 0x000fe20000000800 */
[----:B------:R1:W-:Y:S03]  /*5ae0*/  @!P4 LDGSTS.E.BYPASS.LTC128B.128 [R238+0xc000], [R40.64+0x100] ;  /* 0x0c00010028eecfae */ /* 0x0003e6000b901d60 */
[----:B------:R-:W-:Y:S01]  /*5af0*/  @!P6 LEA R46, P2, R10, c[0x0][0x168], 0x1 ;  /* 0x00005a000a2eea11 */ /* 0x000fe200078408ff */
[----:B------:R-:W-:Y:S01]  /*5b00*/  @!P6 IMAD.X R3, R6, 0x1, R165, P1 ;  /* 0x000000010603e824 */ /* 0x000fe200008e06a5 */
[CC--:B------:R-:W-:Y:S01]  /*5b10*/  @!P5 IADD3 R4, P1, R11.reuse, R166.reuse, RZ ;  /* 0x000000a60b04d210 */ /* 0x0c0fe20007f3e0ff */
        /* <DEDUP_REMOVED lines=8> */
[----:B------:R-:W-:-:S02]  /*5ba0*/  @!P4 IADD3 R10, P1, R11, R166, RZ ;  /* 0x000000a60b0ac210 */ /* 0x000fc40007f3e0ff */
[----:B------:R-:W-:Y:S01]  /*5bb0*/  @!P5 LEA.HI.X R37, R4, c[0x0][0x16c], R3, 0x1, P2 ;  /* 0x00005b000425da11 */ /* 0x000fe200010f0c03 */
[----:B------:R1:W-:Y:S01]  /*5bc0*/  @P6 STS.128 [R238+0x8800], RZ ;  /* 0x008800ffee006388 */ /* 0x0003e20000000c00 */
[----:B------:R-:W-:Y:S01]  /*5bd0*/  @!P4 LEA R34, P2, R10, c[0x0][0x168], 0x1 ;  /* 0x00005a000a22ca11 */ /* 0x000fe200078408ff */
[----:B------:R-:W-:Y:S01]  /*5be0*/  @!P4 IMAD.X R3, R6, 0x1, R165, P1 ;  /* 0x000000010603c824 */ /* 0x000fe200008e06a5 */
[C---:B------:R-:W-:Y:S01]  /*5bf0*/  @!P3 IADD3 R4, P1, R11.reuse, R166, RZ ;  /* 0x000000a60b04b210 */ /* 0x040fe20007f3e0ff */
[----:B------:R-:W-:Y:S01]  /*5c00*/  @!PT LDS RZ, [RZ] ;  /* 0x00000000fffff984 */ /* 0x000fe20000000800 */
[----:B------:R-:W-:Y:S01]  /*5c10*/  @!PT LDS RZ, [RZ] ;  /* 0x00000000fffff984 */ /* 0x000fe20000000800 */
[----:B------:R-:W-:Y:S01]  /*5c20*/  @!PT LDS RZ, [RZ] ;  /* 0x00000000fffff984 */ /* 0x000fe20000000800 */
[----:B------:R1:W-:Y:S03]  /*5c30*/  @!P6 LDGSTS.E.BYPASS.LTC128B.128 [R238+0x8800], [R46.64] ;  /* 0x088000002eeeefae */ /* 0x0003e6000b901d60 */
[----:B------:R-:W-:Y:S01]  /*5c40*/  @!P4 LEA.HI.X R35, R10, c[0x0][0x16c], R3, 0x1, P2 ;  /* 0x00005b000a23ca11 */ /* 0x000fe200010f0c03 */
[----:B------:R-:W-:Y:S01]  /*5c50*/  @!P3 IMAD.X R3, R6, 0x1, R165, P1 ;  /* 0x000000010603b824 */ /* 0x000fe200008e06a5 */
[----:B------:R-:W-:Y:S01]  /*5c60*/  @!P3 LEA R32, P1, R4, c[0x0][0x168], 0x1 ;  /* 0x00005a000420ba11 */ /* 0x000fe200078208ff */
[----:B------:R1:W-:Y:S01]  /*5c70*/  @P5 STS.128 [R238+0xa800], RZ ;  /* 0x00a800ffee005388 */ /* 0x0003e20000000c00 */
[----:B------:R-:W-:-:S02]  /*5c80*/  IADD3 R11, P2, R11, UR24, RZ ;  /* 0x000000180b0b7c10 */ /* 0x000fc4000ff5e0ff */
[----:B------:R-:W-:Y:S01]  /*5c90*/  @!P3 LEA.HI.X R33, R4, c[0x0][0x16c], R3, 0x1, P1 ;  /* 0x00005b000421ba11 */ /* 0x000fe200008f0c03 */
[----:B------:R-:W-:Y:S01]  /*5ca0*/  @!PT LDS RZ, [RZ] ;  /* 0x00000000fffff984 */ /* 0x000fe20000000800 */
[----:B------:R-:W-:Y:S01]  /*5cb0*/  @!PT LDS RZ, [RZ] ;  /* 0x00000000fffff984 */ /* 0x000fe20000000800 */
[----:B------:R-:W-:Y:S01]  /*5cc0*/  @!PT LDS RZ, [RZ] ;  /* 0x00000000fffff984 */ /* 0x000fe20000000800 */
[----:B------:R1:W-:Y:S01]  /*5cd0*/  @!P5 LDGSTS.E.BYPASS.LTC128B.128 [R238+0xa800], [R36.64+0x80] ;  /* 0x0a80008024eedfae */ /* 0x0003e2000b901d60 */
[----:B------:R-:W-:Y:S02]  /*5ce0*/  IADD3.X R6, R6, UR23, RZ, P2, !PT ;  /* 0x0000001706067c10 */ /* 0x000fe400097fe4ff */
[CC--:B------:R-:W-:Y:S01]  /*5cf0*/  @!P6 IADD3 R10, P1, R11.reuse, R166.reuse, RZ ;  /* 0x000000a60b0ae210 */ /* 0x0c0fe20007f3e0ff */
[----:B------:R1:W-:Y:S03]  /*5d00*/  @P4 STS.128 [R238+0xc800], RZ ;  /* 0x00c800ffee004388 */ /* 0x0003e60000000c00 */
[----:B------:R-:W-:Y:S01]  /*5d10*/  @!P6 LEA R44, P2, R10, c[0x0][0x168], 0x1 ;  /* 0x00005a000a2cea11 */ /* 0x000fe200078408ff */
[----:B------:R-:W-:Y:S01]  /*5d20*/  @!P6 IMAD.X R3, R6, 0x1, R165, P1 ;  /* 0x000000010603e824 */ /* 0x000fe200008e06a5 */
[CC--:B------:R-:W-:Y:S01]  /*5d30*/  @!P5 IADD3 R4, P1, R11.reuse, R166.reuse, RZ ;  /* 0x000000a60b04d210 */ /* 0x0c0fe20007f3e0ff */
[----:B------:R-:W-:Y:S01]  /*5d40*/  @!PT LDS RZ, [RZ] ;  /* 0x00000000fffff984 */ /* 0x000fe20000000800 */
[----:B------:R-:W-:Y:S01]  /*5d50*/  @!PT LDS RZ, [RZ] ;  /* 0x00000000fffff984 */ /* 0x000fe20000000800 */
[----:B------:R-:W-:Y:S01]  /*5d60*/  @!PT LDS RZ, [RZ] ;  /* 0x00000000fffff984 */ /* 0x000fe20000000800 */
[----:B------:R1:W-:Y:S03]  /*5d70*/  @!P4 LDGSTS.E.BYPASS.LTC128B.128 [R238+0xc800], [R34.64+0x100] ;  /* 0x0c80010022eecfae */ /* 0x0003e6000b901d60 */
[----:B------:R-:W-:Y:S01]  /*5d80*/  @!P6 LEA.HI.X R45, R10, c[0x0][0x16c], R3, 0x1, P2 ;  /* 0x00005b000a2dea11 */ /* 0x000fe200010f0c03 */
[----:B------:R-:W-:Y:S01]  /*5d90*/  @!P5 IMAD.X R3, R6, 0x1, R165, P1 ;  /* 0x000000010603d824 */ /* 0x000fe200008e06a5 */
[----:B------:R-:W-:Y:S01]  /*5da0*/  @!P5 LEA R14, P2, R4, c[0x0][0x168], 0x1 ;  /* 0x00005a00040eda11 */ /* 0x000fe200078408ff */
[----:B------:R1:W-:Y:S01]  /*5db0*/  @P3 STS.128 [R238+0xe800], RZ ;  /* 0x00e800ffee003388 */ /* 0x0003e20000000c00 */
[----:B------:R-:W-:-:S02]  /*5dc0*/  @!P4 IADD3 R9, P1, R11, R166, RZ ;  /* 0x000000a60b09c210 */ /* 0x000fc40007f3e0ff */
[----:B------:R-:W-:Y:S01]  /*5dd0*/  @!P5 LEA.HI.X R15, R4, c[0x0][0x16c], R3, 0x1, P2 ;  /* 0x00005b00040fda11 */ /* 0x000fe200010f0c03 */
[----:B------:R-:W-:Y:S01]  /*5de0*/  @!PT LDS RZ, [RZ] ;  /* 0x00000000fffff984 */ /* 0x000fe20000000800 */
[----:B------:R-:W-:Y:S01]  /*5df0*/  @!PT LDS RZ, [RZ] ;  /* 0x00000000fffff984 */ /* 0x000fe20000000800 */
[----:B------:R-:W-:Y:S01]  /*5e00*/  @!PT LDS RZ, [RZ] ;  /* 0x00000000fffff984 */ /* 0x000fe20000000800 */
[----:B------:R1:W-:Y:S01]  /*5e10*/  @!P3 LDGSTS.E.BYPASS.LTC128B.128 [R238+0xe800], [R32.64+0x180] ;  /* 0x0e80018020eebfae */ /* 0x0003e2000b901d60 */
[----:B------:R-:W-:Y:S01]  /*5e20*/  @!P4 LEA R50, P2, R9, c[0x0][0x168], 0x1 ;  /* 0x00005a000932ca11 */ /* 0x000fe200078408ff */
[C-C-:B------:R-:W-:Y:S01]  /*5e30*/  @!P4 IMAD.X R4, R6.reuse, 0x1, R165.reuse, P1 ;  /* 0x000000010604c824 */ /* 0x140fe200008e06a5 */
[----:B------:R-:W-:Y:S01]  /*5e40*/  @!P3 IADD3 R3, P1, R11, R166, RZ ;  /* 0x000000a60b03b210 */ /* 0x000fe20007f3e0ff */
[----:B------:R1:W-:Y:S03]  /*5e50*/  @P6 STS.128 [R238+0x9000], RZ ;  /* 0x009000ffee006388 */ /* 0x0003e60000000c00 */
[----:B------:R-:W-:Y:S01]  /*5e60*/  @!P4 LEA.HI.X R51, R9, c[0x0][0x16c], R4, 0x1, P2 ;  /* 0x00005b000933ca11 */ /* 0x000fe200010f0c04 */
[----:B------:R-:W-:Y:S01]  /*5e70*/  @!P3 IMAD.X R4, R6, 0x1, R165, P1 ;  /* 0x000000010604b824 */ /* 0x000fe200008e06a5 */
[----:B------:R-:W-:Y:S01]  /*5e80*/  @!P3 LEA R52, P1, R3, c[0x0][0x168], 0x1 ;  /* 0x00005a000334ba11 */ /* 0x000fe200078208ff */
[----:B------:R-:W-:Y:S01]  /*5e90*/  @!PT LDS RZ, [RZ] ;  /* 0x00000000fffff984 */ /* 0x000fe20000000800 */
[----:B------:R-:W-:Y:S01]  /*5ea0*/  @!PT LDS RZ, [RZ] ;  /* 0x00000000fffff984 */ /* 0x000fe20000000800 */
[----:B------:R-:W-:Y:S01]  /*5eb0*/  @!PT LDS RZ, [RZ] ;  /* 0x00000000fffff984 */ /* 0x000fe20000000800 */
[----:B------:R1:W-:Y:S01]  /*5ec0*/  @!P6 LDGSTS.E.BYPASS.LTC128B.128 [R238+0x9000], [R44.64] ;  /* 0x090000002ceeefae */ /* 0x0003e2000b901d60 */
        /* <DEDUP_REMOVED lines=11> */
[-C--:B------:R-:W-:Y:S01]  /*5f80*/  @!P5 IADD3 R9, P1, R11, R166.reuse, RZ ;  /* 0x000000a60b09d210 */ /* 0x080fe20007f3e0ff */
        /* <DEDUP_REMOVED lines=10> */
[----:B------:R1:W-:Y:S02]  /*6030*/  @P3 STS.128 [R238+0xf000], RZ ;  /* 0x00f000ffee003388 */ /* 0x0003e40000000c00 */
[----:B------:R-:W-:Y:S01]  /*6040*/  @!P4 IMAD.X R4, R6, 0x1, R165, P1 ;  /* 0x000000010604c824 */ /* 0x000fe200008e06a5 */
[C---:B------:R-:W-:Y:S01]  /*6050*/  @!P4 LEA R70, P1, R3.reuse, c[0x0][0x168], 0x1 ;  /* 0x00005a000346ca11 */ /* 0x040fe200078208ff */
[----:B------:R-:W-:Y:S01]  /*6060*/  @!PT LDS RZ, [RZ] ;  /* 0x00000000fffff984 */ /* 0x000fe20000000800 */
[----:B------:R-:W-:Y:S01]  /*6070*/  @!PT LDS RZ, [RZ] ;  /* 0x00000000fffff984 */ /* 0x000fe20000000800 */
[----:B------:R-:W-:Y:S01]  /*6080*/  @!PT LDS RZ, [RZ] ;  /* 0x00000000fffff984 */ /* 0x000fe20000000800 */
[----:B------:R1:W-:Y:S03]  /*6090*/  @!P3 LDGSTS.E.BYPASS.LTC128B.128 [R238+0xf000], [R52.64+0x180] ;  /* 0x0f00018034eebfae */ /* 0x0003e6000b901d60 */
[----:B------:R-:W-:Y:S01]  /*60a0*/  @!P4 LEA.HI.X R71, R3, c[0x0][0x16c], R4, 0x1, P1 ;  /* 0x00005b000347ca11 */ /* 0x000fe200008f0c04 */
        /* <DEDUP_REMOVED lines=17> */
[----:B------:R-:W-:-:S05]  /*61c0*/  IADD3 R11, P1, R11, R166, RZ ;  /* 0x000000a60b0b7210 */ /* 0x000fca0007f3e0ff */
[----:B------:R-:W-:Y:S01]  /*61d0*/  IMAD.X R6, R6, 0x1, R165, P1 ;  /* 0x0000000106067824 */ /* 0x000fe200008e06a5 */
[----:B------:R-:W-:-:S04]  /*61e0*/  LEA R10, P1, R11, c[0x0][0x168], 0x1 ;  /* 0x00005a000b0a7a11 */ /* 0x000fc800078208ff */
[----:B------:R-:W-:-:S05]  /*61f0*/  LEA.HI.X R11, R11, c[0x0][0x16c], R6, 0x1, P1 ;  /* 0x00005b000b0b7a11 */ /* 0x000fca00008f0c06 */
[----:B------:R-:W-:Y:S01]  /*6200*/  @!PT LDS RZ, [RZ] ;  /* 0x00000000fffff984 */ /* 0x000fe20000000800 */
[----:B------:R-:W-:Y:S01]  /*6210*/  @!PT LDS RZ, [RZ] ;  /* 0x00000000fffff984 */ /* 0x000fe20000000800 */
[----:B------:R-:W-:Y:S01]  /*6220*/  @!PT LDS RZ, [RZ] ;  /* 0x00000000fffff984 */ /* 0x000fe20000000800 */
[----:B------:R2:W-:Y:S04]  /*6230*/  LDGSTS.E.BYPASS.LTC128B.128 [R238+0xf800], [R10.64+0x180] ;  /* 0x0f8001800aee7fae */ /* 0x0005e8000b901d60 */
.L_x_720:
[----:B------:R-:W-:Y:S05]  /*6240*/  BSYNC B0 ;  /* 0x0000000000007941 */ /* 0x000fea0003800000 */
.L_x_719:
[----:B------:R-:W0:Y:S01]  /*6250*/  LDGDEPBAR ;  /* 0x00000000000079af */ /* 0x000e220000000000 */
[----:B------:R-:W-:-:S04]  /*6260*/  IADD3 R166, P1, R13, R166, RZ ;  /* 0x000000a60da67210 */ /* 0x000fc80007f3e0ff */
[----:B------:R-:W-:Y:S02]  /*6270*/  IADD3.X R165, R8, R165, RZ, P1, !PT ;  /* 0x000000a508a57210 */ /* 0x000fe40000ffe4ff */
.L_x_716:
[----:B------:R-:W-:Y:S01]  /*6280*/  IADD3 R9, R167, UR12, RZ ;  /* 0x0000000ca7097c10 */ /* 0x000fe2000fffe0ff */
[----:B------:R-:W-:-:S03]  /*6290*/  IMAD.SHL.U32 R228, R0, 0x2, RZ ;  /* 0x0000000200e47824 */ /* 0x000fc600078e00ff */
[----:B--2---:R-:W-:Y:S01]  /*62a0*/  IADD3 R11, R9, 0x1, RZ ;  /* 0x00000001090b7810 */ /* 0x004fe20007ffe0ff */
[--C-:B------:R-:W-:Y:S01]  /*62b0*/  IMAD R226, R7, 0x2, R228.reuse ;  /* 0x0000000207e27824 */ /* 0x100fe200078e02e4 */
[----:B------:R-:W-:Y:S01]  /*62c0*/  IADD3 R3, R9, 0x8, RZ ;  /* 0x0000000809037810 */ /* 0x000fe20007ffe0ff */
[----:B------:R-:W-:Y:S01]  /*62d0*/  IMAD R225, R5, 0x2, R228 ;  /* 0x0000000205e17824 */ /* 0x000fe200078e02e4 */
[----:B------:R-:W-:Y:S01]  /*62e0*/  ISETP.GE.AND P2, PT, R11, R200, PT ;  /* 0x000000c80b00720c */ /* 0x000fe20003f46270 */
[----:B------:R-:W-:Y:S01]  /*62f0*/  IMAD R224, R5, 0x2, R226 ;  /* 0x0000000205e07824 */ /* 0x000fe200078e02e2 */
[----:B------:R-:W-:Y:S01]  /*6300*/  ISETP.GE.AND P5, PT, R11, R2, PT ;  /* 0x000000020b00720c */ /* 0x000fe20003fa6270 */
[----:B-1----:R-:W-:Y:S01]  /*6310*/  LDSM.16.MT88.4 R44, [R226+0x10000] ;  /* 0x01000000e22c783b */ /* 0x002fe20000004200 */
[----:B------:R-:W-:Y:S02]  /*6320*/  IADD3 R11, R9, 0x9, RZ ;  /* 0x00000009090b7810 */ /* 0x000fe40007ffe0ff */
[C---:B------:R-:W-:Y:S01]  /*6330*/  ISETP.GE.AND P1, PT, R3.reuse, R200, PT ;  /* 0x000000c80300720c */ /* 0x040fe20003f26270 */
[----:B------:R-:W-:Y:S01]  /*6340*/  LDSM.16.MT88.4 R52, [R225+0x10000] ;  /* 0x01000000e134783b */ /* 0x000fe20000004200 */
[----:B------:R-:W-:-:S02]  /*6350*/  ISETP.GE.AND P3, PT, R3, R2, PT ;  /* 0x000000020300720c */ /* 0x000fc40003f66270 */
[----:B------:R-:W-:Y:S01]  /*6360*/  IADD3 R3, R9, 0x10, RZ ;  /* 0x0000001009037810 */ /* 0x000fe20007ffe0ff */
[----:B------:R-:W-:Y:S01]  /*6370*/  LDSM.16.MT88.4 R68, [R228+0x12000] ;  /* 0x01200000e444783b */ /* 0x000fe20000004200 */
[C---:B------:R-:W-:Y:S02]  /*6380*/  ISETP.GE.AND P6, PT, R11.reuse, R200, PT ;  /* 0x000000c80b00720c */ /* 0x040fe40003fc6270 */
[----:B------:R-:W-:Y:S01]  /*6390*/  ISETP.GE.AND P4, PT, R11, R2, PT ;  /* 0x000000020b00720c */ /* 0x000fe20003f86270 */
[----:B------:R-:W-:Y:S01]  /*63a0*/  LDSM.16.MT88.4 R76, [R226+0x12000] ;  /* 0x01200000e24c783b */ /* 0x000fe20000004200 */
[----:B------:R-:W-:Y:S02]  /*63b0*/  IADD3 R11, R9, 0x11, RZ ;  /* 0x00000011090b7810 */ /* 0x000fe40007ffe0ff */
[----:B------:R-:W-:Y:S01]  /*63c0*/  FSEL R24, R24, -INF , !P1 ;  /* 0xff80000018187808 */ /* 0x000fe20004800000 */
[----:B------:R-:W-:Y:S01]  /*63d0*/  LDSM.16.MT88.4 R84, [R225+0x12000] ;  /* 0x01200000e154783b */ /* 0x000fe20000004200 */
[----:B------:R-:W-:-:S02]  /*63e0*/  FSEL R26, R26, -INF , !P3 ;  /* 0xff8000001a1a7808 */ /* 0x000fc40005800000 */
[C---:B------:R-:W-:Y:S01]  /*63f0*/  ISETP.GE.AND P1, PT, R3.reuse, R200, PT ;  /* 0x000000c80300720c */ /* 0x040fe20003f26270 */
[----:B------:R-:W-:Y:S01]  /*6400*/  LDSM.16.MT88.4 R92, [R224+0x12000] ;  /* 0x01200000e05c783b */ /* 0x000fe20000004200 */
[----:B------:R-:W-:Y:S02]  /*6410*/  ISETP.GE.AND P3, PT, R3, R2, PT ;  /* 0x000000020300720c */ /* 0x000fe40003f66270 */
[----:B------:R-:W-:Y:S01]  /*6420*/  FSEL R10, R25, -INF , !P6 ;  /* 0xff800000190a7808 */ /* 0x000fe20007000000 */
[----:B------:R-:W-:Y:S01]  /*6430*/  LDSM.16.MT88.4 R100, [R228+0x14000] ;  /* 0x01400000e464783b */ /* 0x000fe20000004200 */
[----:B------:R-:W-:Y:S02]  /*6440*/  IADD3 R3, R9, 0x18, RZ ;  /* 0x0000001809037810 */ /* 0x000fe40007ffe0ff */
[----:B------:R-:W-:Y:S01]  /*6450*/  ISETP.GE.AND P6, PT, R11, R200, PT ;  /* 0x000000c80b00720c */ /* 0x000fe20003fc6270 */
[----:B------:R-:W-:Y:S01]  /*6460*/  LDSM.16.MT88.4 R108, [R226+0x14000] ;  /* 0x01400000e26c783b */ /* 0x000fe20000004200 */
[----:B------:R-:W-:-:S02]  /*6470*/  FSEL R6, R27, -INF , !P4 ;  /* 0xff8000001b067808 */ /* 0x000fc40006000000 */
[----:B------:R-:W-:Y:S01]  /*6480*/  FSEL R20, R20, -INF , !P1 ;  /* 0xff80000014147808 */ /* 0x000fe20004800000 */
[----:B------:R-:W-:Y:S01]  /*6490*/  LDSM.16.MT88.4 R116, [R225+0x14000] ;  /* 0x01400000e174783b */ /* 0x000fe20000004200 */
[----:B------:R-:W-:Y:S02]  /*64a0*/  FSEL R22, R22, -INF , !P3 ;  /* 0xff80000016167808 */ /* 0x000fe40005800000 */
[----:B------:R-:W-:Y:S01]  /*64b0*/  ISETP.GE.AND P4, PT, R11, R2, PT ;  /* 0x000000020b00720c */ /* 0x000fe20003f86270 */
[----:B------:R-:W-:Y:S01]  /*64c0*/  LDSM.16.MT88.4 R124, [R224+0x14000] ;  /* 0x01400000e07c783b */ /* 0x000fe20000004200 */
[C---:B------:R-:W-:Y:S02]  /*64d0*/  ISETP.GE.AND P1, PT, R3.reuse, R200, PT ;  /* 0x000000c80300720c */ /* 0x040fe40003f26270 */
[----:B------:R-:W-:Y:S01]  /*64e0*/  ISETP.GE.AND P3, PT, R3, R2, PT ;  /* 0x000000020300720c */ /* 0x000fe20003f66270 */
[----:B------:R-:W-:Y:S01]  /*64f0*/  LDSM.16.MT88.4 R132, [R228+0x16000] ;  /* 0x01600000e484783b */ /* 0x000fe20000004200 */
[----:B------:R-:W-:-:S02]  /*6500*/  IADD3 R3, R9, 0x19, RZ ;  /* 0x0000001909037810 */ /* 0x000fc40007ffe0ff */
[----:B------:R-:W-:Y:S01]  /*6510*/  FSEL R4, R21, -INF , !P6 ;  /* 0xff80000015047808 */ /* 0x000fe20007000000 */
[----:B------:R-:W-:Y:S01]  /*6520*/  LDSM.16.MT88.4 R156, [R226+0x16000] ;  /* 0x01600000e29c783b */ /* 0x000fe20000004200 */
[-C--:B------:R-:W-:Y:S02]  /*6530*/  ISETP.GE.AND P6, PT, R9, R200.reuse, PT ;  /* 0x000000c80900720c */ /* 0x080fe40003fc6270 */
[----:B------:R-:W-:Y:S01]  /*6540*/  FSEL R14, R23, -INF , !P4 ;  /* 0xff800000170e7808 */ /* 0x000fe20006000000 */
[----:B------:R-:W-:Y:S01]  /*6550*/  LDSM.16.MT88.4 R144, [R225+0x16000] ;  /* 0x01600000e190783b */ /* 0x000fe20000004200 */
[----:B------:R-:W-:Y:S02]  /*6560*/  FSEL R36, R29, -INF , !P2 ;  /* 0xff8000001d247808 */ /* 0x000fe40005000000 */
[C---:B------:R-:W-:Y:S02]  /*6570*/  ISETP.GE.AND P2, PT, R3.reuse, R200, PT ;  /* 0x000000c80300720c */ /* 0x040fe40003f46270 */
[----:B------:R-:W-:-:S02]  /*6580*/  ISETP.GE.AND P4, PT, R3, R2, PT ;  /* 0x000000020300720c */ /* 0x000fc40003f86270 */
[----:B------:R-:W-:Y:S02]  /*6590*/  IADD3 R13, R9, 0x20, RZ ;  /* 0x00000020090d7810 */ /* 0x000fe40007ffe0ff */
[----:B------:R-:W-:Y:S02]  /*65a0*/  FSEL R3, R28, -INF , !P6 ;  /* 0xff8000001c037808 */ /* 0x000fe40007000000 */
[----:B------:R-:W-:Y:S02]  /*65b0*/  FSEL R16, R16, -INF , !P1 ;  /* 0xff80000010107808 */ /* 0x000fe40004800000 */
[----:B------:R-:W-:Y:S02]  /*65c0*/  FSEL R18, R18, -INF , !P3 ;  /* 0xff80000012127808 */ /* 0x000fe40005800000 */
[C---:B------:R-:W-:Y:S02]  /*65d0*/  ISETP.GE.AND P1, PT, R13.reuse, R200, PT ;  /* 0x000000c80d00720c */ /* 0x040fe40003f26270 */
[----:B------:R-:W-:-:S02]  /*65e0*/  ISETP.GE.AND P3, PT, R13, R2, PT ;  /* 0x000000020d00720c */ /* 0x000fc40003f66270 */
[----:B------:R-:W-:Y:S02]  /*65f0*/  FMNMX.FTZ R13, R3, R36, !PT ;  /* 0x00000024030d7209 */ /* 0x000fe40007810000 */
[----:B------:R-:W-:Y:S02]  /*6600*/  FSEL R12, R19, -INF , !P4 ;  /* 0xff800000130c7808 */ /* 0x000fe40006000000 */
[----:B------:R-:W-:Y:S02]  /*6610*/  FMNMX.FTZ R13, R24, R13, !PT ;  /* 0x0000000d180d7209 */ /* 0x000fe40007810000 */
[----:B------:R-:W-:Y:S02]  /*6620*/  ISETP.GE.AND P4, PT, R9, R2, PT ;  /* 0x000000020900720c */ /* 0x000fe40003f86270 */
[----:B------:R-:W-:Y:S02]  /*6630*/  FMNMX.FTZ R19, R10, R13, !PT ;  /* 0x0000000d0a137209 */ /* 0x000fe40007810000 */
[----:B------:R-:W-:-:S02]  /*6640*/  FSEL R28, R31, -INF , !P5 ;  /* 0xff8000001f1c7808 */ /* 0x000fc40006800000 */
[----:B------:R-:W-:Y:S02]  /*6650*/  FMNMX.FTZ R19, R20, R19, !PT ;  /* 0x0000001314137209 */ /* 0x000fe40007810000 */
[----:B------:R-:W-:Y:S02]  /*6660*/  FSEL R30, R30, -INF , !P4 ;  /* 0xff8000001e1e7808 */ /* 0x000fe40006000000 */
[----:B------:R-:W-:Y:S02]  /*6670*/  FSEL R8, R17, -INF , !P2 ;  /* 0xff80000011087808 */ /* 0x000fe40005000000 */
[----:B------:R-:W-:Y:S02]  /*6680*/  FMNMX.FTZ R19, R4, R19, !PT ;  /* 0x0000001304137209 */ /* 0x000fe40007810000 */
[----:B------:R-:W-:Y:S02]  /*6690*/  FMNMX.FTZ R17, R30, R28, !PT ;  /* 0x0000001c1e117209 */ /* 0x000fe40007810000 */
[----:B------:R-:W-:-:S02]  /*66a0*/  IADD3 R11, R9, 0x21, RZ ;  /* 0x00000021090b7810 */ /* 0x000fc40007ffe0ff */
[----:B------:R-:W-:Y:S02]  /*66b0*/  FMNMX.FTZ R19, R16, R19, !PT ;  /* 0x0000001310137209 */ /* 0x000fe40007810000 */
[----:B------:R-:W-:Y:S02]  /*66c0*/  FMNMX.FTZ R17, R26, R17, !PT ;  /* 0x000000111a117209 */ /* 0x000fe40007810000 */
[C---:B------:R-:W-:Y:S02]  /*66d0*/  ISETP.GE.AND P6, PT, R11.reuse, R200, PT ;  /* 0x000000c80b00720c */ /* 0x040fe40003fc6270 */
[----:B------:R-:W-:Y:S02]  /*66e0*/  ISETP.GE.AND P2, PT, R11, R2, PT ;  /* 0x000000020b00720c */ /* 0x000fe40003f46270 */
[----:B------:R-:W-:Y:S02]  /*66f0*/  IADD3 R11, R9, 0x28, RZ ;  /* 0x00000028090b7810 */ /* 0x000fe40007ffe0ff */
[----:B------:R-:W-:-:S02]  /*6700*/  FSEL R186, R64, -INF , !P1 ;  /* 0xff80000040ba7808 */ /* 0x000fc40004800000 */
        /* <DEDUP_REMOVED lines=8> */
[----:B------:R-:W-:Y:S02]  /*6790*/  FSEL R244, R66, -INF , !P3 ;  /* 0xff80000042f47808 */ /* 0x000fe40005800000 */
[----:B------:R-:W-:Y:S02]  /*67a0*/  ISETP.GE.AND P3, PT, R11, R200, PT ;  /* 0x000000c80b00720c */ /* 0x000fe40003f66270 */
[----:B------:R-:W-:Y:S02]  /*67b0*/  IADD3 R15, R9, 0x30, RZ ;  /* 0x00000030090f7810 */ /* 0x000fe40007ffe0ff */
[----:B------:R-:W-:-:S02]  /*67c0*/  FSEL R188, R60, -INF , !P5 ;  /* 0xff8000003cbc7808 */ /* 0x000fc40006800000 */
[----:B------:R-:W-:Y:S02]  /*67d0*/  FMNMX.FTZ R19, R250, R19, !PT ;  /* 0x00000013fa137209 */ /* 0x000fe40007810000 */
[----:B------:R-:W-:Y:S02]  /*67e0*/  FMNMX.FTZ R17, R14, R17, !PT ;  /* 0x000000110e117209 */ /* 0x000fe40007810000 */
[----:B------:R-:W-:Y:S02]  /*67f0*/  FSEL R194, R67, -INF , !P2 ;  /* 0xff80000043c27808 */ /* 0x000fe40005000000 */
[----:B------:R-:W-:Y:S02]  /*6800*/  IADD3 R13, R9, 0x31, RZ ;  /* 0x00000031090d7810 */ /* 0x000fe40007ffe0ff */
[----:B------:R-:W-:Y:S02]  /*6810*/  ISETP.GE.AND P2, PT, R15, R200, PT ;  /* 0x000000c80f00720c */ /* 0x000fe40003f46270 */
[----:B------:R-:W-:-:S02]  /*6820*/  FSEL R246, R61, -INF , !P3 ;  /* 0xff8000003df67808 */ /* 0x000fc40005800000 */
[----:B------:R-:W-:Y:S02]  /*6830*/  FMNMX.FTZ R19, R188, R19, !PT ;  /* 0x00000013bc137209 */ /* 0x000fe40007810000 */
[----:B------:R-:W-:Y:S02]  /*6840*/  FMNMX.FTZ R17, R18, R17, !PT ;  /* 0x0000001112117209 */ /* 0x000fe40007810000 */
[----:B------:R-:W-:Y:S02]  /*6850*/  ISETP.GE.AND P4, PT, R11, R2, PT ;  /* 0x000000020b00720c */ /* 0x000fe40003f86270 */
[----:B------:R-:W-:Y:S02]  /*6860*/  IADD3 R11, R9, 0x38, RZ ;  /* 0x00000038090b7810 */ /* 0x000fe40007ffe0ff */
[----:B------:R-:W-:Y:S02]  /*6870*/  ISETP.GE.AND P3, PT, R13, R200, PT ;  /* 0x000000c80d00720c */ /* 0x000fe40003f66270 */
[----:B------:R-:W-:-:S02]  /*6880*/  FSEL R206, R56, -INF , !P2 ;  /* 0xff80000038ce7808 */ /* 0x000fc40005000000 */
[----:B------:R-:W-:Y:S02]  /*6890*/  FMNMX.FTZ R19, R246, R19, !PT ;  /* 0x00000013f6137209 */ /* 0x000fe40007810000 */
[----:B------:R-:W-:Y:S02]  /*68a0*/  FMNMX.FTZ R17, R12, R17, !PT ;  /* 0x000000110c117209 */ /* 0x000fe40007810000 */
[----:B------:R-:W-:Y:S02]  /*68b0*/  IADD3 R9, R9, 0x39, RZ ;  /* 0x0000003909097810 */ /* 0x000fe40007ffe0ff */
[----:B------:R-:W-:Y:S02]  /*68c0*/  ISETP.GE.AND P2, PT, R11, R200, PT ;  /* 0x000000c80b00720c */ /* 0x000fe40003f46270 */
[----:B------:R-:W-:Y:S02]  /*68d0*/  FSEL R204, R57, -INF , !P3 ;  /* 0xff80000039cc7808 */ /* 0x000fe40005800000 */
[----:B------:R-:W-:-:S02]  /*68e0*/  FMNMX.FTZ R19, R206, R19, !PT ;  /* 0x00000013ce137209 */ /* 0x000fc40007810000 */
[----:B------:R-:W-:Y:S02]  /*68f0*/  FMNMX.FTZ R17, R244, R17, !PT ;  /* 0x00000011f4117209 */ /* 0x000fe40007810000 */
[----:B------:R-:W-:Y:S02]  /*6900*/  ISETP.GE.AND P3, PT, R9, R200, PT ;  /* 0x000000c80900720c */ /* 0x000fe40003f66270 */
[----:B------:R-:W-:Y:S02]  /*6910*/  FSEL R202, R72, -INF , !P2 ;  /* 0xff80000048ca7808 */ /* 0x000fe40005000000 */
[----:B------:R-:W-:Y:S02]  /*6920*/  FMNMX.FTZ R19, R204, R19, !PT ;  /* 0x00000013cc137209 */ /* 0x000fe40007810000 */
[----:B------:R-:W-:Y:S02]  /*6930*/  FSEL R242, R62, -INF , !P1 ;  /* 0xff8000003ef27808 */ /* 0x000fe40004800000 */
[----:B------:R-:W-:-:S02]  /*6940*/  FMNMX.FTZ R17, R194, R17, !PT ;  /* 0x00000011c2117209 */ /* 0x000fc40007810000 */
[----:B------:R-:W-:Y:S02]  /*6950*/  FSEL R34, R73, -INF , !P3 ;  /* 0xff80000049227808 */ /* 0x000fe40005800000 */
[----:B------:R-:W-:Y:S02]  /*6960*/  FMNMX.FTZ R19, R202, R19, !PT ;  /* 0x00000013ca137209 */ /* 0x000fe40007810000 */
[----:B------:R-:W-:Y:S02]  /*6970*/  ISETP.GE.AND P1, PT, R15, R2, PT ;  /* 0x000000020f00720c */ /* 0x000fe40003f26270 */
[----:B------:R-:W-:Y:S02]  /*6980*/  FSEL R198, R63, -INF , !P4 ;  /* 0xff8000003fc67808 */ /* 0x000fe40006000000 */
[----:B------:R-:W-:Y:S01]  /*6990*/  FMNMX.FTZ R17, R242, R17, !PT ;  /* 0x00000011f2117209 */ /* 0x000fe20007810000 */
[----:B------:R-:W-:Y:S01]  /*69a0*/  LDSM.16.MT88.4 R60, [R224+0x10000] ;  /* 0x01000000e03c783b */ /* 0x000fe20000004200 */
[----:B------:R-:W-:-:S02]  /*69b0*/  FMNMX.FTZ R15, R34, R19, !PT ;  /* 0x00000013220f7209 */ /* 0x000fc40007810000 */
[-C--:B------:R-:W-:Y:S02]  /*69c0*/  ISETP.GE.AND P2, PT, R13, R2.reuse, PT ;  /* 0x000000020d00720c */ /* 0x080fe40003f46270 */
[----:B------:R-:W-:Y:S01]  /*69d0*/  FSEL R32, R58, -INF , !P1 ;  /* 0xff8000003a207808 */ /* 0x000fe20004800000 */
[----:B------:R-:W1:Y:S01]  /*69e0*/  SHFL.BFLY PT, R38, R15, 0x2, 0x1f ;  /* 0x0c401f000f267f89 */ /* 0x000e6200000e0000 */
[----:B------:R-:W-:Y:S02]  /*69f0*/  FMNMX.FTZ R17, R198, R17, !PT ;  /* 0x00000011c6117209 */ /* 0x000fe40007810000 */
[----:B------:R-:W-:Y:S02]  /*6a00*/  ISETP.GE.AND P1, PT, R11, R2, PT ;  /* 0x000000020b00720c */ /* 0x000fe40003f26270 */
[----:B------:R-:W-:Y:S02]  /*6a10*/  FSEL R196, R59, -INF , !P2 ;  /* 0xff8000003bc47808 */ /* 0x000fe40005000000 */
[----:B------:R-:W-:-:S02]  /*6a20*/  FMNMX.FTZ R17, R32, R17, !PT ;  /* 0x0000001120117209 */ /* 0x000fc40007810000 */
[----:B------:R-:W-:Y:S02]  /*6a30*/  ISETP.GE.AND P2, PT, R9, R2, PT ;  /* 0x000000020900720c */ /* 0x000fe40003f46270 */
[----:B------:R-:W-:Y:S02]  /*6a40*/  FSEL R192, R74, -INF , !P1 ;  /* 0xff8000004ac07808 */ /* 0x000fe40004800000 */
[----:B------:R-:W-:Y:S02]  /*6a50*/  FMNMX.FTZ R17, R196, R17, !PT ;  /* 0x00000011c4117209 */ /* 0x000fe40007810000 */
[----:B------:R-:W-:Y:S02]  /*6a60*/  FSEL R190, R75, -INF , !P2 ;  /* 0xff8000004bbe7808 */ /* 0x000fe40005000000 */
[----:B------:R-:W-:-:S04]  /*6a70*/  FMNMX.FTZ R17, R192, R17, !PT ;  /* 0x00000011c0117209 */ /* 0x000fc80007810000 */
[----:B------:R-:W-:Y:S02]  /*6a80*/  FMNMX.FTZ R40, R190, R17, !PT ;  /* 0x00000011be287209 */ /* 0x000fe40007810000 */
[----:B-1----:R-:W-:-:S03]  /*6a90*/  FMNMX.FTZ R15, R15, R38, !PT ;  /* 0x000000260f0f7209 */ /* 0x002fc60007810000 */
[----:B------:R-:W1:Y:S04]  /*6aa0*/  SHFL.BFLY PT, R9, R40, 0x2, 0x1f ;  /* 0x0c401f0028097f89 */ /* 0x000e6800000e0000 */
[----:B------:R-:W2:Y:S01]  /*6ab0*/  SHFL.BFLY PT, R164, R15, 0x1, 0x1f ;  /* 0x0c201f000fa47f89 */ /* 0x000ea200000e0000 */
[----:B-1----:R-:W-:Y:S02]  /*6ac0*/  FMNMX.FTZ R38, R40, R9, !PT ;  /* 0x0000000928267209 */ /* 0x002fe40007810000 */
[----:B--2---:R-:W-:-:S03]  /*6ad0*/  FMNMX.FTZ R164, R15, R164, !PT ;  /* 0x000000a40fa47209 */ /* 0x004fc60007810000 */
[----:B------:R-:W1:Y:S01]  /*6ae0*/  SHFL.BFLY PT, R9, R38, 0x1, 0x1f ;  /* 0x0c201f0026097f89 */ /* 0x000e6200000e0000 */
[C---:B------:R-:W-:Y:S01]  /*6af0*/  FSETP.NEU.FTZ.AND P1, PT, R164.reuse, -INF , PT ;  /* 0xff800000a400780b */ /* 0x040fe20003f3d000 */
[----:B------:R-:W-:-:S05]  /*6b00*/  FMUL.FTZ R33, R164, c[0x0][0x23c] ;  /* 0x00008f00a4217a20 */ /* 0x000fca0000410000 */
[----:B------:R-:W-:-:S05]  /*6b10*/  FSEL R33, R33, RZ, P1 ;  /* 0x000000ff21217208 */ /* 0x000fca0000800000 */
[--C-:B------:R-:W-:Y:S02]  /*6b20*/  FFMA.FTZ R185, R3, c[0x0][0x23c], -R33.reuse ;  /* 0x00008f0003b97a23 */ /* 0x100fe40000010821 */
[--C-:B------:R-:W-:Y:S02]  /*6b30*/  FFMA.FTZ R184, R36, c[0x0][0x23c], -R33.reuse ;  /* 0x00008f0024b87a23 */ /* 0x100fe40000010821 */
[--C-:B------:R-:W-:Y:S02]  /*6b40*/  FFMA.FTZ R181, R24, c[0x0][0x23c], -R33.reuse ;  /* 0x00008f0018b57a23 */ /* 0x100fe40000010821 */
[--C-:B------:R-:W-:Y:S01]  /*6b50*/  FFMA.FTZ R180, R10, c[0x0][0x23c], -R33.reuse ;  /* 0x00008f000ab47a23 */ /* 0x100fe20000010821 */
[----:B------:R-:W-:Y:S01]  /*6b60*/  MUFU.EX2 R185, R185 ;  /* 0x000000b900b97308 */ /* 0x000fe20000000800 */
[--C-:B------:R-:W-:Y:S01]  /*6b70*/  FFMA.FTZ R177, R4, c[0x0][0x23c], -R33.reuse ;  /* 0x00008f0004b17a23 */ /* 0x100fe20000010821 */
[----:B-1----:R-:W-:Y:S01]  /*6b80*/  FMNMX.FTZ R3, R38, R9, !PT ;  /* 0x0000000926037209 */ /* 0x002fe20007810000 */
[--C-:B------:R-:W-:Y:S01]  /*6b90*/  FFMA.FTZ R173, R8, c[0x0][0x23c], -R33.reuse ;  /* 0x00008f0008ad7a23 */ /* 0x100fe20000010821 */
[----:B------:R-:W1:Y:S01]  /*6ba0*/  LDSM.16.MT88.4 R36, [R228+0x10000] ;  /* 0x01000000e424783b */ /* 0x000e620000004200 */
[--C-:B------:R-:W-:Y:S01]  /*6bb0*/  FFMA.FTZ R178, R20, c[0x0][0x23c], -R33.reuse ;  /* 0x00008f0014b27a23 */ /* 0x100fe20000010821 */
[C---:B------:R-:W-:Y:S01]  /*6bc0*/  FSETP.NEU.FTZ.AND P1, PT, R3.reuse, -INF , PT ;  /* 0xff8000000300780b */ /* 0x040fe20003f3d000 */
[----:B------:R-:W-:Y:S01]  /*6bd0*/  FMUL.FTZ R189, R3, c[0x0][0x23c] ;  /* 0x00008f0003bd7a20 */ /* 0x000fe20000410000 */
[----:B------:R-:W2:Y:S01]  /*6be0*/  MUFU.EX2 R184, R184 ;  /* 0x000000b800b87308 */ /* 0x000ea20000000800 */
[----:B------:R-:W-:Y:S01]  /*6bf0*/  LDSM.16.MT88.4 R8, [R228+0x10800] ;  /* 0x01080000e408783b */ /* 0x000fe20000004200 */
[----:B------:R-:W-:-:S02]  /*6c00*/  FFMA.FTZ R174, R16, c[0x0][0x23c], -R33 ;  /* 0x00008f0010ae7a23 */ /* 0x000fc40000010821 */
[----:B------:R-:W-:Y:S01]  /*6c10*/  FSEL R189, R189, RZ, P1 ;  /* 0x000000ffbdbd7208 */ /* 0x000fe20000800000 */
[--C-:B------:R-:W-:Y:S02]  /*6c20*/  FFMA.FTZ R186, R186, c[0x0][0x23c], -R33.reuse ;  /* 0x00008f00baba7a23 */ /* 0x100fe40000010821 */
[----:B------:R-:W-:Y:S01]  /*6c30*/  FFMA.FTZ R187, R250, c[0x0][0x23c], -R33 ;  /* 0x00008f00fabb7a23 */ /* 0x000fe20000010821 */
[----:B------:R-:W-:Y:S01]  /*6c40*/  MUFU.EX2 R181, R181 ;  /* 0x000000b500b57308 */ /* 0x000fe20000000800 */
[--C-:B------:R-:W-:Y:S02]  /*6c50*/  FFMA.FTZ R179, R30, c[0x0][0x23c], -R189.reuse ;  /* 0x00008f001eb37a23 */ /* 0x100fe400000108bd */
[--C-:B------:R-:W-:Y:S02]  /*6c60*/  FFMA.FTZ R182, R28, c[0x0][0x23c], -R189.reuse ;  /* 0x00008f001cb67a23 */ /* 0x100fe400000108bd */
[--C-:B------:R-:W-:Y:S01]  /*6c70*/  FFMA.FTZ R183, R26, c[0x0][0x23c], -R189.reuse ;  /* 0x00008f001ab77a23 */ /* 0x100fe200000108bd */
[----:B------:R-:W-:Y:S01]  /*6c80*/  LDSM.16.MT88.4 R28, [R226+0x10800] ;  /* 0x01080000e21c783b */ /* 0x000fe20000004200 */
[--C-:B------:R-:W-:Y:S01]  /*6c90*/  FFMA.FTZ R176, R6, c[0x0][0x23c], -R189.reuse ;  /* 0x00008f0006b07a23 */ /* 0x100fe200000108bd */
[----:B------:R-:W3:Y:S01]  /*6ca0*/  MUFU.EX2 R180, R180 ;  /* 0x000000b400b47308 */ /* 0x000ee20000000800 */
[----:B--2---:R-:W-:Y:S01]  /*6cb0*/  F2FP.BF16.PACK_AB R148, R184, R185 ;  /* 0x000000b9b894723e */ /* 0x004fe200000010ff */
[----:B------:R-:W2:Y:S01]  /*6cc0*/  LDSM.16.MT88.4 R4, [R224+0x16000] ;  /* 0x01600000e004783b */ /* 0x000ea20000004200 */
[----:B------:R-:W-:-:S02]  /*6cd0*/  FFMA.FTZ R175, R22, c[0x0][0x23c], -R189 ;  /* 0x00008f0016af7a23 */ /* 0x000fc400000108bd */
[--C-:B------:R-:W-:Y:S01]  /*6ce0*/  FFMA.FTZ R172, R14, c[0x0][0x23c], -R189.reuse ;  /* 0x00008f000eac7a23 */ /* 0x100fe200000108bd */
[----:B------:R-:W-:Y:S01]  /*6cf0*/  LDSM.16.MT88.4 R24, [R225+0x10800] ;  /* 0x01080000e118783b */ /* 0x000fe20000004200 */
[--C-:B------:R-:W-:Y:S01]  /*6d00*/  FFMA.FTZ R169, R18, c[0x0][0x23c], -R189.reuse ;  /* 0x00008f0012a97a23 */ /* 0x100fe200000108bd */
[----:B------:R-:W-:Y:S01]  /*6d10*/  MUFU.EX2 R179, R179 ;  /* 0x000000b300b37308 */ /* 0x000fe20000000800 */
[----:B------:R-:W-:Y:S01]  /*6d20*/  FFMA.FTZ R0, R12, c[0x0][0x23c], -R189 ;  /* 0x00008f000c007a23 */ /* 0x000fe200000108bd */
[----:B------:R-:W4:Y:S01]  /*6d30*/  LDSM.16.MT88.4 R16, [R224+0x10800] ;  /* 0x01080000e010783b */ /* 0x000f220000004200 */
[--C-:B------:R-:W-:Y:S02]  /*6d40*/  FFMA.FTZ R188, R188, c[0x0][0x23c], -R33.reuse ;  /* 0x00008f00bcbc7a23 */ /* 0x100fe40000010821 */
[----:B------:R-:W-:Y:S01]  /*6d50*/  FFMA.FTZ R191, R246, c[0x0][0x23c], -R33 ;  /* 0x00008f00f6bf7a23 */ /* 0x000fe20000010821 */
[----:B------:R-:W5:Y:S01]  /*6d60*/  LDSM.16.MT88.4 R12, [R228+0x12800] ;  /* 0x01280000e40c783b */ /* 0x000f620000004200 */
[--C-:B------:R-:W-:Y:S01]  /*6d70*/  FFMA.FTZ R193, R244, c[0x0][0x23c], -R189.reuse ;  /* 0x00008f00f4c17a23 */ /* 0x100fe200000108bd */
[----:B------:R-:W1:Y:S01]  /*6d80*/  MUFU.EX2 R182, R182 ;  /* 0x000000b600b67308 */ /* 0x000e620000000800 */
[----:B---3--:R-:W-:Y:S01]  /*6d90*/  F2FP.BF16.PACK_AB R150, R180, R181 ;  /* 0x000000b5b496723e */ /* 0x008fe200000010ff */
[----:B------:R-:W-:Y:S01]  /*6da0*/  LDSM.16.MT88.4 R20, [R226+0x12800] ;  /* 0x01280000e214783b */ /* 0x000fe20000004200 */
[--C-:B------:R-:W-:Y:S01]  /*6db0*/  FFMA.FTZ R194, R194, c[0x0][0x23c], -R189.reuse ;  /* 0x00008f00c2c27a23 */ /* 0x100fe200000108bd */
[----:B------:R-:W-:Y:S01]  /*6dc0*/  LEA R244, P1, R166, c[0x0][0x168], 0x1 ;  /* 0x00005a00a6f47a11 */ /* 0x000fe200078208ff */
[----:B------:R-:W-:-:S02]  /*6dd0*/  FFMA.FTZ R195, R242, c[0x0][0x23c], -R189 ;  /* 0x00008f00f2c37a23 */ /* 0x000fc400000108bd */
[----:B------:R-:W-:Y:S01]  /*6de0*/  FFMA.FTZ R198, R198, c[0x0][0x23c], -R189 ;  /* 0x00008f00c6c67a23 */ /* 0x000fe200000108bd */
[----:B------:R-:W-:Y:S01]  /*6df0*/  MUFU.EX2 R183, R183 ;  /* 0x000000b700b77308 */ /* 0x000fe20000000800 */
[----:B------:R-:W-:Y:S01]  /*6e00*/  FFMA.FTZ R199, R202, c[0x0][0x23c], -R33 ;  /* 0x00008f00cac77a23 */ /* 0x000fe20000010821 */
[----:B------:R-:W-:Y:S01]  /*6e10*/  LEA.HI.X R243, R166, c[0x0][0x16c], R165, 0x1, P1 ;  /* 0x00005b00a6f37a11 */ /* 0x000fe200008f0ca5 */
[--C-:B------:R-:W-:Y:S02]  /*6e20*/  FFMA.FTZ R197, R206, c[0x0][0x23c], -R33.reuse ;  /* 0x00008f00cec57a23 */ /* 0x100fe40000010821 */
[--C-:B------:R-:W-:Y:S02]  /*6e30*/  FFMA.FTZ R204, R204, c[0x0][0x23c], -R33.reuse ;  /* 0x00008f00cccc7a23 */ /* 0x100fe40000010821 */
[----:B------:R-:W-:Y:S01]  /*6e40*/  FFMA.FTZ R202, R34, c[0x0][0x23c], -R33 ;  /* 0x00008f0022ca7a23 */ /* 0x000fe20000010821 */
[----:B------:R-:W3:Y:S01]  /*6e50*/  MUFU.EX2 R176, R176 ;  /* 0x000000b000b07308 */ /* 0x000ee20000000800 */
[----:B-1----:R-:W-:Y:S01]  /*6e60*/  F2FP.BF16.PACK_AB R149, R182, R179 ;  /* 0x000000b3b695723e */ /* 0x002fe200000010ff */
[----:B------:R-:W-:-:S02]  /*6e70*/  FFMA.FTZ R201, R32, c[0x0][0x23c], -R189 ;  /* 0x00008f0020c97a23 */ /* 0x000fc400000108bd */
[--C-:B------:R-:W-:Y:S01]  /*6e80*/  FFMA.FTZ R196, R196, c[0x0][0x23c], -R189.reuse ;  /* 0x00008f00c4c47a23 */ /* 0x100fe200000108bd */
[----:B------:R-:W-:Y:S01]  /*6e90*/  LDSM.16.MT88.4 R32, [R228+0x11800] ;  /* 0x01180000e420783b */ /* 0x000fe20000004200 */
[--C-:B------:R-:W-:Y:S02]  /*6ea0*/  FFMA.FTZ R192, R192, c[0x0][0x23c], -R189.reuse ;  /* 0x00008f00c0c07a23 */ /* 0x100fe400000108bd */
[----:B------:R-:W-:Y:S01]  /*6eb0*/  MUFU.EX2 R178, R178 ;  /* 0x000000b200b27308 */ /* 0x000fe20000000800 */
[----:B------:R-:W-:Y:S02]  /*6ec0*/  FFMA.FTZ R245, R190, c[0x0][0x23c], -R189 ;  /* 0x00008f00bef57a23 */ /* 0x000fe400000108bd */
[----:B------:R-:W-:Y:S02]  /*6ed0*/  FADD.FTZ R184, R185, R184 ;  /* 0x000000b8b9b87221 */ /* 0x000fe40000010000 */
[----:B------:R-:W-:Y:S01]  /*6ee0*/  FADD.FTZ R182, R179, R182 ;  /* 0x000000b6b3b67221 */ /* 0x000fe20000010000 */
[----:B---3--:R-:W-:-:S02]  /*6ef0*/  F2FP.BF16.PACK_AB R151, R176, R183 ;  /* 0x000000b7b097723e */ /* 0x008fc400000010ff */
[----:B------:R-:W1:Y:S01]  /*6f00*/  MUFU.EX2 R177, R177 ;  /* 0x000000b100b17308 */ /* 0x000e620000000800 */
[----:B------:R-:W-:-:S04]  /*6f10*/  FADD.FTZ R183, R183, R182 ;  /* 0x000000b6b7b77221 */ /* 0x000fc80000010000 */
[----:B------:R-:W-:Y:S01]  /*6f20*/  FADD.FTZ R176, R176, R183 ;  /* 0x000000b7b0b07221 */ /* 0x000fe20000010000 */
[C---:B------:R-:W-:Y:S02]  /*6f30*/  HMMA.16816.F32.BF16 R160, R148.reuse, R36, RZ ;  /* 0x0000002494a0723c */ /* 0x040fe400000418ff */
[----:B------:R-:W-:Y:S06]  /*6f40*/  MUFU.EX2 R174, R174 ;  /* 0x000000ae00ae7308 */ /* 0x000fec0000000800 */
[C---:B------:R-:W-:Y:S02]  /*6f50*/  HMMA.16816.F32.BF16 R36, R148.reuse, R38, RZ ;  /* 0x000000269424723c */ /* 0x040fe400000418ff */
[----:B------:R-:W-:Y:S06]  /*6f60*/  MUFU.EX2 R173, R173 ;  /* 0x000000ad00ad7308 */ /* 0x000fec0000000800 */
[C---:B------:R-:W-:Y:S02]  /*6f70*/  HMMA.16816.F32.BF16 R40, R148.reuse, R44, RZ ;  /* 0x0000002c9428723c */ /* 0x040fe400000418ff */
[----:B------:R-:W-:Y:S06]  /*6f80*/  MUFU.EX2 R175, R175 ;  /* 0x000000af00af7308 */ /* 0x000fec0000000800 */
[C---:B------:R-:W-:Y:S02]  /*6f90*/  HMMA.16816.F32.BF16 R48, R148.reuse, R52, RZ ;  /* 0x000000349430723c */ /* 0x040fe400000418ff */
[----:B------:R-:W3:Y:S06]  /*6fa0*/  MUFU.EX2 R172, R172 ;  /* 0x000000ac00ac7308 */ /* 0x000eec0000000800 */
[C---:B------:R-:W-:Y:S02]  /*6fb0*/  HMMA.16816.F32.BF16 R56, R148.reuse, R60, RZ ;  /* 0x0000003c9438723c */ /* 0x040fe400000418ff */
[----:B------:R-:W-:Y:S06]  /*6fc0*/  MUFU.EX2 R169, R169 ;  /* 0x000000a900a97308 */ /* 0x000fec0000000800 */
[C---:B------:R-:W-:Y:S02]  /*6fd0*/  HMMA.16816.F32.BF16 R64, R148.reuse, R68, RZ ;  /* 0x000000449440723c */ /* 0x040fe400000418ff */
[----:B------:R-:W1:Y:S06]  /*6fe0*/  MUFU.EX2 R0, R0 ;  /* 0x0000000000007308 */ /* 0x000e6c0000000800 */
        /* <DEDUP_REMOVED lines=32> */
[C---:B------:R-:W-:Y:S08]  /*71f0*/  HMMA.16816.F32.BF16 R92, R148.reuse, R94, RZ ;  /* 0x0000005e945c723c */ /* 0x040ff000000418ff */
[C---:B------:R-:W-:Y:S08]  /*7200*/  HMMA.16816.F32.BF16 R100, R148.reuse, R102, RZ ;  /* 0x000000669464723c */ /* 0x040ff000000418ff */
[C---:B------:R-:W-:Y:S08]  /*7210*/  HMMA.16816.F32.BF16 R108, R148.reuse, R110, RZ ;  /* 0x0000006e946c723c */ /* 0x040ff000000418ff */
[C---:B------:R-:W-:Y:S08]  /*7220*/  HMMA.16816.F32.BF16 R116, R148.reuse, R118, RZ ;  /* 0x000000769474723c */ /* 0x040ff000000418ff */
[C---:B------:R-:W-:Y:S08]  /*7230*/  HMMA.16816.F32.BF16 R124, R148.reuse, R126, RZ ;  /* 0x0000007e947c723c */ /* 0x040ff000000418ff */
[C---:B------:R-:W-:Y:S08]  /*7240*/  HMMA.16816.F32.BF16 R132, R148.reuse, R134, RZ ;  /* 0x000000869484723c */ /* 0x040ff000000418ff */
[C---:B------:R-:W-:Y:S08]  /*7250*/  HMMA.16816.F32.BF16 R156, R148.reuse, R158, RZ ;  /* 0x0000009e949c723c */ /* 0x040ff000000418ff */
[C---:B------:R-:W-:Y:S08]  /*7260*/  HMMA.16816.F32.BF16 R144, R148.reuse, R146, RZ ;  /* 0x000000929490723c */ /* 0x040ff000000418ff */
[C---:B--2---:R-:W-:Y:S07]  /*7270*/  HMMA.16816.F32.BF16 R152, R148.reuse, R4, RZ ;  /* 0x000000049498723c */ /* 0x044fee00000418ff */
[----:B-1----:R-:W-:Y:S01]  /*7280*/  F2FP.BF16.PACK_AB R4, R177, R178 ;  /* 0x000000b2b104723e */ /* 0x002fe200000010ff */
[----:B------:R-:W-:Y:S01]  /*7290*/  HMMA.16816.F32.BF16 R148, R148, R6, RZ ;  /* 0x000000069494723c */ /* 0x000fe200000418ff */
[----:B---3--:R-:W-:Y:S01]  /*72a0*/  F2FP.BF16.PACK_AB R5, R172, R175 ;  /* 0x000000afac05723e */ /* 0x008fe200000010ff */
[----:B------:R-:W-:-:S04]  /*72b0*/  FADD.FTZ R175, R175, R176 ;  /* 0x000000b0afaf7221 */ /* 0x000fc80000010000 */
[----:B------:R-:W-:Y:S01]  /*72c0*/  FADD.FTZ R172, R172, R175 ;  /* 0x000000afacac7221 */ /* 0x000fe20000010000 */
[----:B------:R-:W-:Y:S02]  /*72d0*/  F2FP.BF16.PACK_AB R6, R173, R174 ;  /* 0x000000aead06723e */ /* 0x000fe400000010ff */
[----:B------:R-:W-:Y:S01]  /*72e0*/  F2FP.BF16.PACK_AB R7, R0, R169 ;  /* 0x000000a90007723e */ /* 0x000fe200000010ff */
[----:B------:R-:W-:-:S04]  /*72f0*/  FADD.FTZ R169, R169, R172 ;  /* 0x000000aca9a97221 */ /* 0x000fc80000010000 */
[----:B------:R-:W-:Y:S02]  /*7300*/  FADD.FTZ R0, R0, R169 ;  /* 0x000000a900007221 */ /* 0x000fe40000010000 */
[C---:B------:R-:W-:Y:S08]  /*7310*/  HMMA.16816.F32.BF16 R160, R4.reuse, R8, R160 ;  /* 0x0000000804a0723c */ /* 0x040ff000000418a0 */
[C---:B------:R-:W-:Y:S01]  /*7320*/  HMMA.16816.F32.BF16 R36, R4.reuse, R10, R36 ;  /* 0x0000000a0424723c */ /* 0x040fe20000041824 */
[----:B------:R-:W1:Y:S07]  /*7330*/  LDSM.16.MT88.4 R8, [R225+0x12800] ;  /* 0x01280000e108783b */ /* 0x000e6e0000004200 */
[C---:B----4-:R-:W-:Y:S08]  /*7340*/  HMMA.16816.F32.BF16 R56, R4.reuse, R16, R56 ;  /* 0x000000100438723c */ /* 0x050ff00000041838 */
[C---:B------:R-:W-:Y:S01]  /*7350*/  HMMA.16816.F32.BF16 R60, R4.reuse, R18, R60 ;  /* 0x00000012043c723c */ /* 0x040fe2000004183c */
[----:B------:R-:W2:Y:S07]  /*7360*/  LDSM.16.MT88.4 R16, [R224+0x12800] ;  /* 0x01280000e010783b */ /* 0x000eae0000004200 */
[C---:B-----5:R-:W-:Y:S08]  /*7370*/  HMMA.16816.F32.BF16 R64, R4.reuse, R12, R64 ;  /* 0x0000000c0440723c */ /* 0x060ff00000041840 */
[C---:B------:R-:W-:Y:S01]  /*7380*/  HMMA.16816.F32.BF16 R68, R4.reuse, R14, R68 ;  /* 0x0000000e0444723c */ /* 0x040fe20000041844 */
[----:B------:R-:W3:Y:S07]  /*7390*/  LDSM.16.MT88.4 R12, [R225+0x14800] ;  /* 0x01480000e10c783b */ /* 0x000eee0000004200 */
[C---:B------:R-:W-:Y:S08]  /*73a0*/  HMMA.16816.F32.BF16 R40, R4.reuse, R28, R40 ;  /* 0x0000001c0428723c */ /* 0x040ff00000041828 */
[C---:B-1----:R-:W-:Y:S08]  /*73b0*/  HMMA.16816.F32.BF16 R80, R4.reuse, R8, R80 ;  /* 0x000000080450723c */ /* 0x042ff00000041850 */
[C---:B------:R-:W-:Y:S01]  /*73c0*/  HMMA.16816.F32.BF16 R84, R4.reuse, R10, R84 ;  /* 0x0000000a0454723c */ /* 0x040fe20000041854 */
[----:B------:R-:W1:Y:S07]  /*73d0*/  LDSM.16.MT88.4 R8, [R228+0x16800] ;  /* 0x01680000e408783b */ /* 0x000e6e0000004200 */
[C---:B--2---:R-:W-:Y:S08]  /*73e0*/  HMMA.16816.F32.BF16 R88, R4.reuse, R16, R88 ;  /* 0x000000100458723c */ /* 0x044ff00000041858 */
[C---:B------:R-:W-:Y:S01]  /*73f0*/  HMMA.16816.F32.BF16 R92, R4.reuse, R18, R92 ;  /* 0x00000012045c723c */ /* 0x040fe2000004185c */
[----:B------:R-:W2:Y:S07]  /*7400*/  LDSM.16.MT88.4 R16, [R226+0x16800] ;  /* 0x01680000e210783b */ /* 0x000eae0000004200 */
[C---:B---3--:R-:W-:Y:S08]  /*7410*/  HMMA.16816.F32.BF16 R112, R4.reuse, R12, R112 ;  /* 0x0000000c0470723c */ /* 0x048ff00000041870 */
[C---:B------:R-:W-:Y:S01]  /*7420*/  HMMA.16816.F32.BF16 R116, R4.reuse, R14, R116 ;  /* 0x0000000e0474723c */ /* 0x040fe20000041874 */
[----:B------:R-:W3:Y:S07]  /*7430*/  LDSM.16.MT88.4 R12, [R225+0x16800] ;  /* 0x01680000e10c783b */ /* 0x000eee0000004200 */
[C---:B------:R-:W-:Y:S01]  /*7440*/  HMMA.16816.F32.BF16 R44, R4.reuse, R30, R44 ;  /* 0x0000001e042c723c */ /* 0x040fe2000004182c */
[----:B------:R-:W-:Y:S07]  /*7450*/  LDSM.16.MT88.4 R28, [R228+0x14800] ;  /* 0x01480000e41c783b */ /* 0x000fee0000004200 */
[C---:B-1----:R-:W-:Y:S08]  /*7460*/  HMMA.16816.F32.BF16 R128, R4.reuse, R8, R128 ;  /* 0x000000080480723c */ /* 0x042ff00000041880 */
[C---:B------:R-:W-:Y:S01]  /*7470*/  HMMA.16816.F32.BF16 R132, R4.reuse, R10, R132 ;  /* 0x0000000a0484723c */ /* 0x040fe20000041884 */
[----:B------:R-:W1:Y:S07]  /*7480*/  LDSM.16.MT88.4 R8, [R224+0x16800] ;  /* 0x01680000e008783b */ /* 0x000e6e0000004200 */
[C---:B------:R-:W-:Y:S08]  /*7490*/  HMMA.16816.F32.BF16 R48, R4.reuse, R24, R48 ;  /* 0x000000180430723c */ /* 0x040ff00000041830 */
[C---:B------:R-:W-:Y:S01]  /*74a0*/  HMMA.16816.F32.BF16 R52, R4.reuse, R26, R52 ;  /* 0x0000001a0434723c */ /* 0x040fe20000041834 */
[----:B------:R-:W4:Y:S07]  /*74b0*/  LDSM.16.MT88.4 R24, [R226+0x14800] ;  /* 0x01480000e218783b */ /* 0x000f2e0000004200 */
[C---:B------:R-:W-:Y:S08]  /*74c0*/  HMMA.16816.F32.BF16 R72, R4.reuse, R20, R72 ;  /* 0x000000140448723c */ /* 0x040ff00000041848 */
[C---:B------:R-:W-:Y:S01]  /*74d0*/  HMMA.16816.F32.BF16 R76, R4.reuse, R22, R76 ;  /* 0x00000016044c723c */ /* 0x040fe2000004184c */
[----:B------:R-:W5:Y:S07]  /*74e0*/  LDSM.16.MT88.4 R20, [R224+0x14800] ;  /* 0x01480000e014783b */ /* 0x000f6e0000004200 */
[C---:B--2---:R-:W-:Y:S08]  /*74f0*/  HMMA.16816.F32.BF16 R136, R4.reuse, R16, R136 ;  /* 0x000000100488723c */ /* 0x044ff00000041888 */
[C---:B------:R-:W-:Y:S01]  /*7500*/  HMMA.16816.F32.BF16 R156, R4.reuse, R18, R156 ;  /* 0x00000012049c723c */ /* 0x040fe2000004189c */
[----:B------:R-:W2:Y:S07]  /*7510*/  LDSM.16.MT88.4 R16, [R226+0x13000] ;  /* 0x01300000e210783b */ /* 0x000eae0000004200 */
[C---:B---3--:R-:W-:Y:S08]  /*7520*/  HMMA.16816.F32.BF16 R140, R4.reuse, R12, R140 ;  /* 0x0000000c048c723c */ /* 0x048ff0000004188c */
[C---:B------:R-:W-:Y:S01]  /*7530*/  HMMA.16816.F32.BF16 R144, R4.reuse, R14, R144 ;  /* 0x0000000e0490723c */ /* 0x040fe20000041890 */
[----:B------:R-:W3:Y:S07]  /*7540*/  LDSM.16.MT88.4 R12, [R225+0x11000] ;  /* 0x01100000e10c783b */ /* 0x000eee0000004200 */
[C---:B-1----:R-:W-:Y:S08]  /*7550*/  HMMA.16816.F32.BF16 R152, R4.reuse, R8, R152 ;  /* 0x000000080498723c */ /* 0x042ff00000041898 */
[C---:B------:R-:W-:Y:S01]  /*7560*/  HMMA.16816.F32.BF16 R148, R4.reuse, R10, R148 ;  /* 0x0000000a0494723c */ /* 0x040fe20000041894 */
[----:B------:R-:W1:Y:S07]  /*7570*/  LDSM.16.MT88.4 R8, [R228+0x13000] ;  /* 0x01300000e408783b */ /* 0x000e6e0000004200 */
[C---:B------:R-:W-:Y:S08]  /*7580*/  HMMA.16816.F32.BF16 R96, R4.reuse, R28, R96 ;  /* 0x0000001c0460723c */ /* 0x040ff00000041860 */
[C---:B------:R-:W-:Y:S01]  /*7590*/  HMMA.16816.F32.BF16 R100, R4.reuse, R30, R100 ;  /* 0x0000001e0464723c */ /* 0x040fe20000041864 */
[----:B------:R-:W-:Y:S07]  /*75a0*/  LDSM.16.MT88.4 R28, [R226+0x11000] ;  /* 0x01100000e21c783b */ /* 0x000fee0000004200 */
[C---:B----4-:R-:W-:Y:S08]  /*75b0*/  HMMA.16816.F32.BF16 R104, R4.reuse, R24, R104 ;  /* 0x000000180468723c */ /* 0x050ff00000041868 */
[C---:B------:R-:W-:Y:S01]  /*75c0*/  HMMA.16816.F32.BF16 R108, R4.reuse, R26, R108 ;  /* 0x0000001a046c723c */ /* 0x040fe2000004186c */
[----:B------:R-:W-:Y:S07]  /*75d0*/  LDSM.16.MT88.4 R24, [R224+0x11000] ;  /* 0x01100000e018783b */ /* 0x000fee0000004200 */
[C---:B-----5:R-:W-:Y:S08]  /*75e0*/  HMMA.16816.F32.BF16 R120, R4.reuse, R20, R120 ;  /* 0x000000140478723c */ /* 0x060ff00000041878 */
[----:B------:R-:W-:Y:S01]  /*75f0*/  HMMA.16816.F32.BF16 R124, R4, R22, R124 ;  /* 0x00000016047c723c */ /* 0x000fe2000004187c */
[----:B------:R-:W4:Y:S06]  /*7600*/  LDSM.16.MT88.4 R20, [R228+0x11000] ;  /* 0x01100000e414783b */ /* 0x000f2c0000004200 */
[----:B------:R-:W-:-:S02]  /*7610*/  F2FP.BF16.PACK_AB R4, R187, R186 ;  /* 0x000000babb04723e */ /* 0x000fc400000010ff */
[----:B------:R-:W-:Y:S02]  /*7620*/  F2FP.BF16.PACK_AB R6, R191, R188 ;  /* 0x000000bcbf06723e */ /* 0x000fe400000010ff */
[----:B------:R-:W-:Y:S01]  /*7630*/  F2FP.BF16.PACK_AB R5, R194, R193 ;  /* 0x000000c1c205723e */ /* 0x000fe200000010ff */
[----:B------:R-:W-:Y:S01]  /*7640*/  FADD.FTZ R193, R193, R0 ;  /* 0x00000000c1c17221 */ /* 0x000fe20000010000 */
[----:B------:R-:W-:-:S03]  /*7650*/  F2FP.BF16.PACK_AB R7, R198, R195 ;  /* 0x000000c3c607723e */ /* 0x000fc600000010ff */
[----:B------:R-:W-:-:S04]  /*7660*/  FADD.FTZ R194, R194, R193 ;  /* 0x000000c1c2c27221 */ /* 0x000fc80000010000 */
[----:B--2---:R-:W-:Y:S01]  /*7670*/  HMMA.16816.F32.BF16 R72, R4, R16, R72 ;  /* 0x000000100448723c */ /* 0x004fe20000041848 */
[----:B------:R-:W-:-:S04]  /*7680*/  FADD.FTZ R195, R195, R194 ;  /* 0x000000c2c3c37221 */ /* 0x000fc80000010000 */
[----:B------:R-:W-:-:S03]  /*7690*/  FADD.FTZ R198, R198, R195 ;  /* 0x000000c3c6c67221 */ /* 0x000fc60000010000 */
        /* <DEDUP_REMOVED lines=8> */
[C---:B----4-:R-:W-:Y:S08]  /*7720*/  HMMA.16816.F32.BF16 R160, R4.reuse, R20, R160 ;  /* 0x0000001404a0723c */ /* 0x050ff000000418a0 */
[C---:B------:R-:W-:Y:S01]  /*7730*/  HMMA.16816.F32.BF16 R36, R4.reuse, R22, R36 ;  /* 0x000000160424723c */ /* 0x040fe20000041824 */
[----:B------:R-:W4:Y:S07]  /*7740*/  LDSM.16.MT88.4 R20, [R225+0x13000] ;  /* 0x01300000e114783b */ /* 0x000f2e0000004200 */
        /* <DEDUP_REMOVED lines=11> */
[----:B------:R-:W5:Y:S07]  /*7800*/  LDSM.16.MT88.4 R28, [R228+0x15000] ;  /* 0x01500000e41c783b */ /* 0x000f6e0000004200 */
[C---:B------:R-:W-:Y:S08]  /*7810*/  HMMA.16816.F32.BF16 R56, R4.reuse, R24, R56 ;  /* 0x000000180438723c */ /* 0x040ff00000041838 */
        /* <DEDUP_REMOVED lines=14> */
[C---:B-----5:R-:W-:Y:S08]  /*7900*/  HMMA.16816.F32.BF16 R96, R4.reuse, R28, R96 ;  /* 0x0000001c0460723c */ /* 0x060ff00000041860 */
[C---:B------:R-:W-:Y:S01]  /*7910*/  HMMA.16816.F32.BF16 R100, R4.reuse, R30, R100 ;  /* 0x0000001e0464723c */ /* 0x040fe20000041864 */
[----:B------:R-:W-:Y:S07]  /*7920*/  LDSM.16.MT88.4 R28, [R226+0x11800] ;  /* 0x01180000e21c783b */ /* 0x000fee0000004200 */
[C---:B------:R-:W-:Y:S08]  /*7930*/  HMMA.16816.F32.BF16 R112, R4.reuse, R24, R112 ;  /* 0x000000180470723c */ /* 0x040ff00000041870 */
[C---:B------:R-:W-:Y:S01]  /*7940*/  HMMA.16816.F32.BF16 R116, R4.reuse, R26, R116 ;  /* 0x0000001a0474723c */ /* 0x040fe20000041874 */
[----:B------:R-:W-:Y:S07]  /*7950*/  LDSM.16.MT88.4 R24, [R225+0x11800] ;  /* 0x01180000e118783b */ /* 0x000fee0000004200 */
[C---:B----4-:R-:W-:Y:S08]  /*7960*/  HMMA.16816.F32.BF16 R128, R4.reuse, R20, R128 ;  /* 0x000000140480723c */ /* 0x050ff00000041880 */
[----:B------:R-:W-:Y:S01]  /*7970*/  HMMA.16816.F32.BF16 R132, R4, R22, R132 ;  /* 0x000000160484723c */ /* 0x000fe20000041884 */
[----:B------:R-:W-:Y:S06]  /*7980*/  LDSM.16.MT88.4 R20, [R224+0x11800] ;  /* 0x01180000e014783b */ /* 0x000fec0000004200 */
        /* <DEDUP_REMOVED lines=18> */
[C---:B--2---:R-:W-:Y:S07]  /*7ab0*/  HMMA.16816.F32.BF16 R136, R4.reuse, R16, R136 ;  /* 0x000000100488723c */ /* 0x044fee0000041888 */
[----:B------:R-:W-:Y:S01]  /*7ac0*/  FADD.FTZ R17, R181, R184 ;  /* 0x000000b8b5117221 */ /* 0x000fe20000010000 */
[----:B------:R-:W-:Y:S01]  /*7ad0*/  HMMA.16816.F32.BF16 R36, R4, R34, R36 ;  /* 0x000000220424723c */ /* 0x000fe20000041824 */
[----:B------:R-:W2:Y:S02]  /*7ae0*/  LDSM.16.MT88.4 R32, [R224+0x13800] ;  /* 0x01380000e020783b */ /* 0x000ea40000004200 */
[----:B------:R-:W-:-:S04]  /*7af0*/  FADD.FTZ R17, R180, R17 ;  /* 0x00000011b4117221 */ /* 0x000fc80000010000 */
[----:B------:R-:W-:Y:S01]  /*7b00*/  FADD.FTZ R178, R178, R17 ;  /* 0x00000011b2b27221 */ /* 0x000fe20000010000 */
[----:B------:R-:W-:Y:S03]  /*7b10*/  HMMA.16816.F32.BF16 R40, R4, R28, R40 ;  /* 0x0000001c0428723c */ /* 0x000fe60000041828 */
[----:B------:R-:W-:-:S04]  /*7b20*/  FADD.FTZ R177, R177, R178 ;  /* 0x000000b2b1b17221 */ /* 0x000fc80000010000 */
[----:B------:R-:W-:Y:S01]  /*7b30*/  FADD.FTZ R174, R174, R177 ;  /* 0x000000b1aeae7221 */ /* 0x000fe20000010000 */
[----:B------:R-:W-:Y:S01]  /*7b40*/  HMMA.16816.F32.BF16 R44, R4, R30, R44 ;  /* 0x0000001e042c723c */ /* 0x000fe2000004182c */
[----:B------:R-:W4:Y:S02]  /*7b50*/  LDSM.16.MT88.4 R28, [R226+0x15800] ;  /* 0x01580000e21c783b */ /* 0x000f240000004200 */
[----:B------:R-:W-:-:S04]  /*7b60*/  FADD.FTZ R173, R173, R174 ;  /* 0x000000aeadad7221 */ /* 0x000fc80000010000 */
[----:B------:R-:W-:Y:S01]  /*7b70*/  FADD.FTZ R186, R186, R173 ;  /* 0x000000adbaba7221 */ /* 0x000fe20000010000 */
[----:B------:R-:W-:Y:S03]  /*7b80*/  HMMA.16816.F32.BF16 R48, R4, R24, R48 ;  /* 0x000000180430723c */ /* 0x000fe60000041830 */
[----:B------:R-:W-:-:S04]  /*7b90*/  FADD.FTZ R187, R187, R186 ;  /* 0x000000babbbb7221 */ /* 0x000fc80000010000 */
[----:B------:R-:W-:Y:S01]  /*7ba0*/  FADD.FTZ R0, R188, R187 ;  /* 0x000000bbbc007221 */ /* 0x000fe20000010000 */
[----:B------:R-:W-:Y:S01]  /*7bb0*/  HMMA.16816.F32.BF16 R52, R4, R26, R52 ;  /* 0x0000001a0434723c */ /* 0x000fe20000041834 */
[----:B------:R-:W5:Y:S02]  /*7bc0*/  LDSM.16.MT88.4 R24, [R225+0x15800] ;  /* 0x01580000e118783b */ /* 0x000f640000004200 */
[----:B------:R-:W-:-:S04]  /*7bd0*/  FADD.FTZ R0, R191, R0 ;  /* 0x00000000bf007221 */ /* 0x000fc80000010000 */
[----:B------:R-:W-:Y:S01]  /*7be0*/  FADD.FTZ R197, R197, R0 ;  /* 0x00000000c5c57221 */ /* 0x000fe20000010000 */
[----:B------:R-:W-:Y:S03]  /*7bf0*/  HMMA.16816.F32.BF16 R56, R4, R20, R56 ;  /* 0x000000140438723c */ /* 0x000fe60000041838 */
[----:B------:R-:W-:-:S04]  /*7c00*/  FADD.FTZ R204, R204, R197 ;  /* 0x000000c5cccc7221 */ /* 0x000fc80000010000 */
[----:B------:R-:W-:Y:S01]  /*7c10*/  FADD.FTZ R199, R199, R204 ;  /* 0x000000ccc7c77221 */ /* 0x000fe20000010000 */
[----:B------:R-:W-:Y:S01]  /*7c20*/  HMMA.16816.F32.BF16 R60, R4, R22, R60 ;  /* 0x00000016043c723c */ /* 0x000fe2000004183c */
[----:B------:R-:W4:Y:S02]  /*7c30*/  LDSM.16.MT88.4 R20, [R224+0x15800] ;  /* 0x01580000e014783b */ /* 0x000f240000004200 */
[----:B------:R-:W-:-:S05]  /*7c40*/  FADD.FTZ R247, R202, R199 ;  /* 0x000000c7caf77221 */ /* 0x000fca0000010000 */
[C---:B---3--:R-:W-:Y:S08]  /*7c50*/  HMMA.16816.F32.BF16 R96, R4.reuse, R12, R96 ;  /* 0x0000000c0460723c */ /* 0x048ff00000041860 */
[C---:B------:R-:W-:Y:S01]  /*7c60*/  HMMA.16816.F32.BF16 R100, R4.reuse, R14, R100 ;  /* 0x0000000e0464723c */ /* 0x040fe20000041864 */
[----:B------:R-:W3:Y:S07]  /*7c70*/  LDSM.16.MT88.4 R12, [R225+0x17800] ;  /* 0x01780000e10c783b */ /* 0x000eee0000004200 */
[C---:B-1----:R-:W-:Y:S08]  /*7c80*/  HMMA.16816.F32.BF16 R128, R4.reuse, R8, R128 ;  /* 0x000000080480723c */ /* 0x042ff00000041880 */
[C---:B------:R-:W-:Y:S01]  /*7c90*/  HMMA.16816.F32.BF16 R132, R4.reuse, R10, R132 ;  /* 0x0000000a0484723c */ /* 0x040fe20000041884 */
[----:B------:R-:W1:Y:S07]  /*7ca0*/  LDSM.16.MT88.4 R8, [R224+0x17800] ;  /* 0x01780000e008783b */ /* 0x000e6e0000004200 */
[C---:B--2---:R-:W-:Y:S08]  /*7cb0*/  HMMA.16816.F32.BF16 R88, R4.reuse, R32, R88 ;  /* 0x000000200458723c */ /* 0x044ff00000041858 */
[C---:B------:R-:W-:Y:S08]  /*7cc0*/  HMMA.16816.F32.BF16 R92, R4.reuse, R34, R92 ;  /* 0x00000022045c723c */ /* 0x040ff0000004185c */
[C---:B----4-:R-:W-:Y:S08]  /*7cd0*/  HMMA.16816.F32.BF16 R104, R4.reuse, R28, R104 ;  /* 0x0000001c0468723c */ /* 0x050ff00000041868 */
[C---:B------:R-:W-:Y:S08]  /*7ce0*/  HMMA.16816.F32.BF16 R108, R4.reuse, R30, R108 ;  /* 0x0000001e046c723c */ /* 0x040ff0000004186c */
[C---:B-----5:R-:W-:Y:S08]  /*7cf0*/  HMMA.16816.F32.BF16 R112, R4.reuse, R24, R112 ;  /* 0x000000180470723c */ /* 0x060ff00000041870 */
[C---:B------:R-:W-:Y:S08]  /*7d00*/  HMMA.16816.F32.BF16 R116, R4.reuse, R26, R116 ;  /* 0x0000001a0474723c */ /* 0x040ff00000041874 */
[C---:B------:R-:W-:Y:S08]  /*7d10*/  HMMA.16816.F32.BF16 R120, R4.reuse, R20, R120 ;  /* 0x000000140478723c */ /* 0x040ff00000041878 */
[C---:B------:R-:W-:Y:S08]  /*7d20*/  HMMA.16816.F32.BF16 R124, R4.reuse, R22, R124 ;  /* 0x00000016047c723c */ /* 0x040ff0000004187c */
[C---:B------:R-:W-:Y:S08]  /*7d30*/  HMMA.16816.F32.BF16 R156, R4.reuse, R18, R156 ;  /* 0x00000012049c723c */ /* 0x040ff0000004189c */
[C---:B---3--:R-:W-:Y:S08]  /*7d40*/  HMMA.16816.F32.BF16 R140, R4.reuse, R12, R140 ;  /* 0x0000000c048c723c */ /* 0x048ff0000004188c */
[C---:B------:R-:W-:Y:S08]  /*7d50*/  HMMA.16816.F32.BF16 R144, R4.reuse, R14, R144 ;  /* 0x0000000e0490723c */ /* 0x040ff00000041890 */
[C---:B-1----:R-:W-:Y:S08]  /*7d60*/  HMMA.16816.F32.BF16 R152, R4.reuse, R8, R152 ;  /* 0x000000080498723c */ /* 0x042ff00000041898 */
[----:B------:R-:W-:Y:S01]  /*7d70*/  HMMA.16816.F32.BF16 R148, R4, R10, R148 ;  /* 0x0000000a0494723c */ /* 0x000fe20000041894 */
[----:B------:R-:W-:Y:S07]  /*7d80*/  @!P0 BRA `(.L_x_721) ;  /* 0x00004e7000008947 */ /* 0x000fee0003800000 */
[----:B------:R-:W-:Y:S01]  /*7d90*/  PLOP3.LUT P0, PT, PT, PT, UP6, 0x80, 0x0 ;  /* 0x000000000000781c */ /* 0x000fe20003f0f068 */
[----:B------:R-:W-:-:S04]  /*7da0*/  DEPBAR.LE SB0, 0x0 ;  /* 0x000080000000791a */ /* 0x000fc80000000000 */
[----:B------:R-:W-:Y:S01]  /*7db0*/  UIADD3 UR28, UR8, -0x2, URZ ;  /* 0xfffffffe081c7890 */ /* 0x000fe2000fffe03f */
[----:B------:R-:W-:Y:S07]  /*7dc0*/  BAR.SYNC.DEFER_BLOCKING 0x0 ;  /* 0x0000000000007b1d */ /* 0x000fee0000010000 */
[----:B------:R-:W-:Y:S05]  /*7dd0*/  @!P0 BRA `(.L_x_722) ;  /* 0x000004b000008947 */ /* 0x000fea0003800000 */
[----:B------:R-:W-:Y:S01]  /*7de0*/  IABS R0, c[0x0][0x2d0] ;  /* 0x0000b40000007a13 */ /* 0x000fe20000000000 */
[----:B------:R-:W-:Y:S02]  /*7df0*/  USHF.L.U32 UR5, UR28, 0x6, URZ ;  /* 0x000000061c057899 */ /* 0x000fe4000800063f */
[----:B------:R-:W-:Y:S01]  /*7e00*/  UMOV UR14, URZ ;  /* 0x0000003f000e7c82 */ /* 0x000fe20008000000 */
[----:B------:R1:W2:Y:S01]  /*7e10*/  R2UR UR4, R0 ;  /* 0x00000000000473c2 */ /* 0x0002a200000e0000 */
[----:B------:R-:W-:-:S06]  /*7e20*/  UIADD3 UR12, UR5, 0x40, URZ ;  /* 0x00000040050c7890 */ /* 0x000fcc000fffe03f */
[----:B------:R-:W-:-:S05]  /*7e30*/  IMAD.U32 R4, RZ, RZ, UR12 ;  /* 0x0000000cff047e24 */ /* 0x000fca000f8e00ff */
[----:B------:R-:W-:-:S04]  /*7e40*/  IABS R4, R4 ;  /* 0x0000000400047213 */ /* 0x000fc80000000000 */
[----:B------:R-:W3:Y:S01]  /*7e50*/  R2UR UR11, R4 ;  /* 0x00000000040b73c2 */ /* 0x000ee200000e0000 */
[----:B-1----:R-:W-:Y:S01]  /*7e60*/  IMAD.U32 R0, RZ, RZ, UR5 ;  /* 0x00000005ff007e24 */ /* 0x002fe2000f8e00ff */
[----:B--2---:R-:W1:Y:S04]  /*7e70*/  I2F.RP R6, UR4 ;  /* 0x0000000400067d06 */ /* 0x004e680008209400 */
[----:B------:R-:W-:-:S04]  /*7e80*/  IABS R0, R0 ;  /* 0x0000000000007213 */ /* 0x000fc80000000000 */
[----:B------:R-:W2:Y:S01]  /*7e90*/  R2UR UR9, R0 ;  /* 0x00000000000973c2 */ /* 0x000ea200000e0000 */
[----:B-1----:R-:W1:Y:S02]  /*7ea0*/  MUFU.RCP R5, R6 ;  /* 0x0000000600057308 */ /* 0x002e640000001000 */
[----:B-1----:R-:W-:-:S06]  /*7eb0*/  IADD3 R5, R5, 0xffffffe, RZ ;  /* 0x0ffffffe05057810 */ /* 0x002fcc0007ffe0ff */
[----:B------:R-:W1:Y:S02]  /*7ec0*/  F2I.FTZ.U32.TRUNC.NTZ R5, R5 ;  /* 0x0000000500057305 */ /* 0x000e64000021f000 */
[----:B-1----:R-:W1:Y:S02]  /*7ed0*/  R2UR UR15, R5 ;  /* 0x00000000050f73c2 */ /* 0x002e6400000e0000 */
[----:B-1----:R-:W-:-:S04]  /*7ee0*/  UIADD3 UR7, URZ, -UR15, URZ ;  /* 0x8000000f3f077290 */ /* 0x002fc8000fffe03f */
[----:B------:R-:W-:-:S04]  /*7ef0*/  UIMAD UR7, UR7, UR4, URZ ;  /* 0x00000004070772a4 */ /* 0x000fc8000f8e023f */
[----:B------:R-:W-:-:S04]  /*7f00*/  UIMAD.WIDE.U32 UR16, UR15, UR7, UR14 ;  /* 0x000000070f1072a5 */ /* 0x000fc8000f8e000e */
[----:B---3--:R-:W-:Y:S02]  /*7f10*/  UIMAD.WIDE.U32 UR14, UR17, UR11, URZ ;  /* 0x0000000b110e72a5 */ /* 0x008fe4000f8e003f */
[----:B--2---:R-:W-:Y:S02]  /*7f20*/  UIMAD.WIDE.U32 UR16, UR17, UR9, URZ ;  /* 0x00000009111072a5 */ /* 0x004fe4000f8e003f */
        /* <DEDUP_REMOVED lines=10> */
[----:B------:R-:W-:Y:S02]  /*7fd0*/  ULOP3.LUT UR5, UR5, UR7, URZ, 0x3c, !UPT ;  /* 0x0000000705057292 */ /* 0x000fe4000f8e3c3f */
[----:B------:R-:W-:-:S02]  /*7fe0*/  UISETP.GE.U32.AND UP4, UPT, UR10, UR4, UPT ;  /* 0x000000040a00728c */ /* 0x000fc4000bf86070 */
[----:B------:R-:W-:Y:S02]  /*7ff0*/  UISETP.GE.AND UP0, UPT, UR5, URZ, UPT ;  /* 0x0000003f0500728c */ /* 0x000fe4000bf06270 */
[----:B------:R-:W-:Y:S02]  /*8000*/  @!UP1 UIADD3 UR9, UR9, -UR4, URZ ;  /* 0x8000000409099290 */ /* 0x000fe4000fffe03f */
[----:B------:R-:W-:Y:S02]  /*8010*/  @!UP1 UIADD3 UR13, UR13, 0x1, URZ ;  /* 0x000000010d0d9890 */ /* 0x000fe4000fffe03f */
[----:B------:R-:W-:Y:S02]  /*8020*/  UISETP.GE.U32.AND UP3, UPT, UR9, UR4, UPT ;  /* 0x000000040900728c */ /* 0x000fe4000bf66070 */
[----:B------:R-:W-:Y:S02]  /*8030*/  UISETP.GE.AND UP1, UPT, UR12, URZ, UPT ;  /* 0x0000003f0c00728c */ /* 0x000fe4000bf26270 */
[----:B------:R-:W-:-:S02]  /*8040*/  @!UP2 UIADD3 UR15, UR15, 0x1, URZ ;  /* 0x000000010f0fa890 */ /* 0x000fc4000fffe03f */
[----:B------:R-:W-:Y:S02]  /*8050*/  UISETP.NE.AND UP2, UPT, URZ, UR7, UPT ;  /* 0x000000073f00728c */ /* 0x000fe4000bf45270 */
[----:B------:R-:W-:Y:S02]  /*8060*/  @UP4 UIADD3 UR15, UR15, 0x1, URZ ;  /* 0x000000010f0f4890 */ /* 0x000fe4000fffe03f */
[----:B------:R-:W-:Y:S02]  /*8070*/  ULOP3.LUT UR4, URZ, UR7, URZ, 0x33, !UPT ;  /* 0x000000073f047292 */ /* 0x000fe4000f8e333f */
[----:B------:R-:W-:Y:S02]  /*8080*/  @UP3 UIADD3 UR13, UR13, 0x1, URZ ;  /* 0x000000010d0d3890 */ /* 0x000fe4000fffe03f */
[----:B------:R-:W-:Y:S02]  /*8090*/  @!UP1 UIADD3 UR15, -UR15, URZ, URZ ;  /* 0x0000003f0f0f9290 */ /* 0x000fe4000fffe13f */
[----:B------:R-:W-:-:S02]  /*80a0*/  @!UP0 UIADD3 UR13, -UR13, URZ, URZ ;  /* 0x0000003f0d0d8290 */ /* 0x000fc4000fffe13f */
[----:B------:R-:W-:Y:S02]  /*80b0*/  USEL UR15, UR4, UR15, !UP2 ;  /* 0x0000000f040f7287 */ /* 0x000fe4000d000000 */
[----:B------:R-:W-:Y:S02]  /*80c0*/  USEL UR4, UR4, UR13, !UP2 ;  /* 0x0000000d04047287 */ /* 0x000fe4000d000000 */
[----:B------:R-:W-:Y:S02]  /*80d0*/  UIMAD.WIDE UR10, UR15, 0x4, UR30 ;  /* 0x000000040f0a78a5 */ /* 0x000fe4000f8e021e */
[----:B------:R-:W-:-:S04]  /*80e0*/  UIMAD.WIDE UR12, UR4, 0x4, UR30 ;  /* 0x00000004040c78a5 */ /* 0x000fc8000f8e021e */
[----:B------:R-:W-:Y:S01]  /*80f0*/  IMAD.U32 R5, RZ, RZ, UR11 ;  /* 0x0000000bff057e24 */ /* 0x000fe2000f8e00ff */
[----:B------:R-:W-:Y:S01]  /*8100*/  MOV R4, UR10 ;  /* 0x0000000a00047c02 */ /* 0x000fe20008000f00 */
[----:B------:R-:W-:Y:S01]  /*8110*/  IMAD.U32 R7, RZ, RZ, UR13 ;  /* 0x0000000dff077e24 */ /* 0x000fe2000f8e00ff */
[----:B------:R-:W-:-:S03]  /*8120*/  MOV R6, UR12 ;  /* 0x0000000c00067c02 */ /* 0x000fc60008000f00 */
[----:B------:R-:W2:Y:S04]  /*8130*/  LDG.E R5, [R4.64] ;  /* 0x0000002004057981 */ /* 0x000ea8000c1e1900 */
[----:B------:R1:W2:Y:S01]  /*8140*/  LDG.E R0, [R6.64] ;  /* 0x0000002006007981 */ /* 0x0002a2000c1e1900 */
[----:B------:R-:W-:Y:S02]  /*8150*/  UIADD3 UR15, UR15, -UR4, URZ ;  /* 0x800000040f0f7290 */ /* 0x000fe4000fffe03f */
[----:B------:R-:W-:Y:S02]  /*8160*/  UMOV UR9, 0x40 ;  /* 0x0000004000097882 */ /* 0x000fe40000000000 */
[----:B------:R-:W-:Y:S02]  /*8170*/  UIMAD UR9, UR15, UR7, -UR9 ;  /* 0x000000070f0972a4 */ /* 0x000fe4000f8e0a09 */
[----:B------:R-:W-:-:S02]  /*8180*/  ULDC.64 UR4, c[0x0][0x1a0] ;  /* 0x0000680000047ab9 */ /* 0x000fc40000000a00 */
        /* <DEDUP_REMOVED lines=11> */
[----:B------:R-:W-:Y:S02]  /*8240*/  IMAD R5, R5, c[0x0][0x188], RZ ;  /* 0x0000620005057a24 */ /* 0x000fe400078e02ff */
[----:B------:R-:W-:Y:S02]  /*8250*/  IMAD.MOV.U32 R11, RZ, RZ, R6 ;  /* 0x000000ffff0b7224 */ /* 0x000fe400078e0006 */
[----:B------:R-:W-:-:S05]  /*8260*/  IMAD R5, R0, c[0x0][0x18c], R5 ;  /* 0x0000630000057a24 */ /* 0x000fca00078e0205 */
[----:B------:R-:W-:Y:S01]  /*8270*/  IADD3 R5, R7, R5, RZ ;  /* 0x0000000507057210 */ /* 0x000fe20007ffe0ff */
[----:B------:R-:W-:Y:S05]  /*8280*/  BRA `(.L_x_723) ;  /* 0x0000004000007947 */ /* 0x000fea0003800000 */
.L_x_722:
[----:B------:R-:W-:-:S04]  /*8290*/  ULEA UR4, -UR6, URZ, 0x6 ;  /* 0x0000003f06047291 */ /* 0x000fc8000f8e313f */
[----:B------:R-:W-:Y:S02]  /*82a0*/  USHF.R.S32.HI UR5, URZ, 0x1f, UR4 ;  /* 0x0000001f3f057899 */ /* 0x000fe40008011404 */
[----:B------:R-:W-:-:S04]  /*82b0*/  MOV R11, UR4 ;  /* 0x00000004000b7c02 */ /* 0x000fc80008000f00 */
[----:B------:R-:W-:Y:S02]  /*82c0*/  MOV R5, UR5 ;  /* 0x0000000500057c02 */ /* 0x000fe40008000f00 */
.L_x_723:
[----:B------:R-:W-:Y:S01]  /*82d0*/  ISETP.GE.AND P4, PT, R237, c[0x0][0x220], PT ;  /* 0x00008800ed007a0c */ /* 0x000fe20003f86270 */
[----:B------:R-:W-:Y:S01]  /*82e0*/  UISETP.GE.AND UP0, UPT, UR8, 0x3, UPT ;  /* 0x000000030800788c */ /* 0x000fe2000bf06270 */
[----:B------:R-:W-:Y:S02]  /*82f0*/  ISETP.GE.AND P3, PT, R236, c[0x0][0x220], PT ;  /* 0x00008800ec007a0c */ /* 0x000fe40003f66270 */
[----:B------:R-:W-:Y:S02]  /*8300*/  ISETP.GE.AND P2, PT, R235, c[0x0][0x220], PT ;  /* 0x00008800eb007a0c */ /* 0x000fe40003f46270 */
[----:B------:R-:W-:-:S04]  /*8310*/  LEA R202, P1, R11, R248, 0x1 ;  /* 0x000000f80bca7211 */ /* 0x000fc800078208ff */
[----:B------:R-:W-:-:S03]  /*8320*/  LEA.HI.X R203, R11, R249, R5, 0x1, P1 ;  /* 0x000000f90bcb7211 */ /* 0x000fc600008f0c05 */
[----:B------:R-:W-:-:S04]  /*8330*/  @!P4 IADD3 R9, P0, R11, R170, RZ ;  /* 0x000000aa0b09c210 */ /* 0x000fc80007f1e0ff */
[----:B------:R-:W-:Y:S01]  /*8340*/  @!P4 LEA R30, P5, R9, c[0x0][0x170], 0x1 ;  /* 0x00005c00091eca11 */ /* 0x000fe200078a08ff */
[----:B------:R-:W-:Y:S01]  /*8350*/  @!P4 IMAD.X R0, R5, 0x1, R168, P0 ;  /* 0x000000010500c824 */ /* 0x000fe200000e06a8 */
[----:B------:R-:W-:-:S04]  /*8360*/  @!P3 IADD3 R7, P0, R11, R170, RZ ;  /* 0x000000aa0b07b210 */ /* 0x000fc80007f1e0ff */
[----:B------:R-:W-:Y:S01]  /*8370*/  @!P4 LEA.HI.X R31, R9, c[0x0][0x174], R0, 0x1, P5 ;  /* 0x00005d00091fca11 */ /* 0x000fe200028f0c00 */
[----:B------:R-:W-:Y:S01]  /*8380*/  @!P3 IMAD.X R0, R5, 0x1, R168, P0 ;  /* 0x000000010500b824 */ /* 0x000fe200000e06a8 */
[----:B------:R-:W-:Y:S02]  /*8390*/  IADD3 R9, P6, R11, UR26, RZ ;  /* 0x0000001a0b097c10 */ /* 0x000fe4000ffde0ff */
[----:B------:R-:W-:Y:S02]  /*83a0*/  @!P3 LEA R18, P1, R7, c[0x0][0x170], 0x1 ;  /* 0x00005c000712ba11 */ /* 0x000fe400078208ff */
[----:B------:R-:W-:Y:S02]  /*83b0*/  @!P2 IADD3 R11, P0, R11, R170, RZ ;  /* 0x000000aa0b0ba210 */ /* 0x000fe40007f1e0ff */
[----:B------:R-:W-:Y:S02]  /*83c0*/  ISETP.GE.AND P5, PT, R240, c[0x0][0x220], PT ;  /* 0x00008800f0007a0c */ /* 0x000fe40003fa6270 */
[----:B------:R-:W-:Y:S01]  /*83d0*/  @!P3 LEA.HI.X R19, R7, c[0x0][0x174], R0, 0x1, P1 ;  /* 0x00005d000713ba11 */ /* 0x000fe200008f0c00 */
[C---:B------:R-:W-:Y:S01]  /*83e0*/  @!P2 IMAD.X R0, R5.reuse, 0x1, R168, P0 ;  /* 0x000000010500a824 */ /* 0x040fe200000e06a8 */
[----:B------:R-:W-:-:S02]  /*83f0*/  IADD3.X R7, R5, UR25, RZ, P6, !PT ;  /* 0x0000001905077c10 */ /* 0x000fc4000b7fe4ff */
[----:B------:R-:W-:Y:S02]  /*8400*/  @!P2 LEA R16, P0, R11, c[0x0][0x170], 0x1 ;  /* 0x00005c000b10aa11 */ /* 0x000fe400078008ff */
[-C--:B------:R-:W-:Y:S02]  /*8410*/  @!P4 IADD3 R5, P1, R9, R170.reuse, RZ ;  /* 0x000000aa0905c210 */ /* 0x080fe40007f3e0ff */
[----:B------:R-:W-:Y:S02]  /*8420*/  @!P2 LEA.HI.X R17, R11, c[0x0][0x174], R0, 0x1, P0 ;  /* 0x00005d000b11aa11 */ /* 0x000fe400000f0c00 */
[----:B------:R-:W-:Y:S01]  /*8430*/  @!P3 IADD3 R11, P0, R9, R170, RZ ;  /* 0x000000aa090bb210 */ /* 0x000fe20007f1e0ff */
[----:B------:R-:W-:Y:S01]  /*8440*/  @!P4 IMAD.X R0, R7, 0x1, R168, P1 ;  /* 0x000000010700c824 */ /* 0x000fe200008e06a8 */
[----:B------:R-:W-:Y:S01]  /*8450*/  @!P4 LEA R24, P1, R5, c[0x0][0x170], 0x1 ;  /* 0x00005c000518ca11 */ /* 0x000fe200078208ff */
[----:B------:R-:W-:Y:S01]  /*8460*/  @P5 STS.128 [R238+0x10000], RZ ;  /* 0x010000ffee005388 */ /* 0x000fe20000000c00 */
[----:B------:R-:W-:-:S02]  /*8470*/  @!P5 LEA R28, P6, R9, R248, 0x1 ;  /* 0x000000f8091cd211 */ /* 0x000fc400078c08ff */
[----:B------:R-:W-:Y:S01]  /*8480*/  @!P4 LEA.HI.X R25, R5, c[0x0][0x174], R0, 0x1, P1 ;  /* 0x00005d000519ca11 */ /* 0x000fe200008f0c00 */
[----:B------:R-:W-:Y:S01]  /*8490*/  @!P3 IMAD.X R0, R7, 0x1, R168, P0 ;  /* 0x000000010700b824 */ /* 0x000fe200000e06a8 */
[----:B------:R-:W-:Y:S01]  /*84a0*/  @!P3 LEA R14, P1, R11, c[0x0][0x170], 0x1 ;  /* 0x00005c000b0eba11 */ /* 0x000fe200078208ff */
[----:B------:R-:W-:Y:S01]  /*84b0*/  @!PT LDS RZ, [RZ] ;  /* 0x00000000fffff984 */ /* 0x000fe20000000800 */
[----:B------:R-:W-:Y:S01]  /*84c0*/  @!PT LDS RZ, [RZ] ;  /* 0x00000000fffff984 */ /* 0x000fe20000000800 */
[----:B------:R-:W-:Y:S01]  /*84d0*/  @!PT LDS RZ, [RZ] ;  /* 0x00000000fffff984 */ /* 0x000fe20000000800 */
[----:B------:R1:W-:Y:S01]  /*84e0*/  @!P5 LDGSTS.E.BYPASS.LTC128B.128 [R238+0x10000], [R202.64] ;  /* 0x10000000caeedfae */ /* 0x0003e2000b901d60 */
[C---:B------:R-:W-:Y:S02]  /*84f0*/  @!P2 IADD3 R5, P0, R9.reuse, R170, RZ ;  /* 0x000000aa0905a210 */ /* 0x040fe40007f1e0ff */
[C---:B------:R-:W-:Y:S01]  /*8500*/  @!P5 LEA.HI.X R29, R9.reuse, R249, R7, 0x1, P6 ;  /* 0x000000f9091dd211 */ /* 0x040fe200030f0c07 */
[----:B------:R-:W-:Y:S01]  /*8510*/  @P4 STS.128 [R238+0x12000], RZ ;  /* 0x012000ffee004388 */ /* 0x000fe20000000c00 */
[----:B------:R-:W-:Y:S02]  /*8520*/  IADD3 R9, P6, R9, UR26, RZ ;  /* 0x0000001a09097c10 */ /* 0x000fe4000ffde0ff */
[----:B------:R-:W-:Y:S01]  /*8530*/  @!P3 LEA.HI.X R15, R11, c[0x0][0x174], R0, 0x1, P1 ;  /* 0x00005d000b0fba11 */ /* 0x000fe200008f0c00 */
[----:B------:R-:W-:Y:S01]  /*8540*/  @!P2 IMAD.X R0, R7, 0x1, R168, P0 ;  /* 0x000000010700a824 */ /* 0x000fe200000e06a8 */
[----:B------:R-:W-:Y:S01]  /*8550*/  @!P2 LEA R12, P0, R5, c[0x0][0x170], 0x1 ;  /* 0x00005c00050caa11 */ /* 0x000fe200078008ff */
[----:B------:R-:W-:Y:S01]  /*8560*/  @!PT LDS RZ, [RZ] ;  /* 0x00000000fffff984 */ /* 0x000fe20000000800 */
[----:B------:R-:W-:Y:S01]  /*8570*/  @!PT LDS RZ, [RZ] ;  /* 0x00000000fffff984 */ /* 0x000fe20000000800 */
[----:B------:R-:W-:Y:S01]  /*8580*/  @!PT LDS RZ, [RZ] ;  /* 0x00000000fffff984 */ /* 0x000fe20000000800 */
[----:B------:R2:W-:Y:S01]  /*8590*/  @!P4 LDGSTS.E.BYPASS.LTC128B.128 [R238+0x12000], [R30.64+0x80] ;  /* 0x120000801eeecfae */ /* 0x0005e2000b901d60 */
[----:B------:R-:W-:-:S02]  /*85a0*/  IADD3.X R7, R7, UR25, RZ, P6, !PT ;  /* 0x0000001907077c10 */ /* 0x000fc4000b7fe4ff */
[-C--:B------:R-:W-:Y:S01]  /*85b0*/  @!P4 IADD3 R11, P1, R9, R170.reuse, RZ ;  /* 0x000000aa090bc210 */ /* 0x080fe20007f3e0ff */
[----:B------:R-:W-:Y:S01]  /*85c0*/  @P3 STS.128 [R238+0x14000], RZ ;  /* 0x014000ffee003388 */ /* 0x000fe20000000c00 */
[----:B------:R-:W-:Y:S02]  /*85d0*/  @!P2 LEA.HI.X R13, R5, c[0x0][0x174], R0, 0x1, P0 ;  /* 0x00005d00050daa11 */ /* 0x000fe400000f0c00 */
[----:B------:R-:W-:Y:S01]  /*85e0*/  @!P3 IADD3 R5, P0, R9, R170, RZ ;  /* 0x000000aa0905b210 */ /* 0x000fe20007f1e0ff */
[--C-:B------:R-:W-:Y:S01]  /*85f0*/  @!P4 IMAD.X R0, R7, 0x1, R168.reuse, P1 ;  /* 0x000000010700c824 */ /* 0x100fe200008e06a8 */
[----:B------:R-:W-:Y:S01]  /*8600*/  @!P4 LEA R20, P1, R11, c[0x0][0x170], 0x1 ;  /* 0x00005c000b14ca11 */ /* 0x000fe200078208ff */
[----:B------:R-:W-:Y:S01]  /*8610*/  @!PT LDS RZ, [RZ] ;  /* 0x00000000fffff984 */ /* 0x000fe20000000800 */
[----:B------:R-:W-:Y:S01]  /*8620*/  @!PT LDS RZ, [RZ] ;  /* 0x00000000fffff984 */ /* 0x000fe20000000800 */
[----:B------:R-:W-:Y:S01]  /*8630*/  @!PT LDS RZ, [RZ] ;  /* 0x00000000fffff984 */ /* 0x000fe20000000800 */
[----:B------:R3:W-:Y:S01]  /*8640*/  @!P3 LDGSTS.E.BYPASS.LTC128B.128 [R238+0x14000], [R18.64+0x100] ;  /* 0x1400010012eebfae */ /* 0x0007e2000b901d60 */
[----:B------:R-:W-:Y:S01]  /*8650*/  @!P5 LEA R22, P6, R9, R248, 0x1 ;  /* 0x000000f80916d211 */ /* 0x000fe200078c08ff */
[----:B------:R-:W-:Y:S01]  /*8660*/  @!P3 IMAD.X R4, R7, 0x1, R168, P0 ;  /* 0x000000010704b824 */ /* 0x000fe200000e06a8 */
[----:B------:R-:W-:Y:S01]  /*8670*/  @!P3 LEA R10, P0, R5, c[0x0][0x170], 0x1 ;  /* 0x00005c00050aba11 */ /* 0x000fe200078008ff */
[----:B------:R-:W-:Y:S01]  /*8680*/  @P2 STS.128 [R238+0x16000], RZ ;  /* 0x016000ffee002388 */ /* 0x000fe20000000c00 */
[----:B------:R-:W-:-:S02]  /*8690*/  @!P4 LEA.HI.X R21, R11, c[0x0][0x174], R0, 0x1, P1 ;  /* 0x00005d000b15ca11 */ /* 0x000fc400008f0c00 */
[----:B------:R-:W-:Y:S01]  /*86a0*/  @!P2 IADD3 R0, P1, R9, R170, RZ ;  /* 0x000000aa0900a210 */ /* 0x000fe20007f3e0ff */
[----:B------:R-:W-:Y:S01]  /*86b0*/  @!PT LDS RZ, [RZ] ;  /* 0x00000000fffff984 */ /* 0x000fe20000000800 */
[----:B------:R-:W-:Y:S01]  /*86c0*/  @!PT LDS RZ, [RZ] ;  /* 0x00000000fffff984 */ /* 0x000fe20000000800 */
[----:B------:R-:W-:Y:S01]  /*86d0*/  @!PT LDS RZ, [RZ] ;  /* 0x00000000fffff984 */ /* 0x000fe20000000800 */
[----:B------:R3:W-:Y:S01]  /*86e0*/  @!P2 LDGSTS.E.BYPASS.LTC128B.128 [R238+0x16000], [R16.64+0x180] ;  /* 0x1600018010eeafae */ /* 0x0007e2000b901d60 */
[----:B------:R-:W-:Y:S02]  /*86f0*/  @!P3 LEA.HI.X R11, R5, c[0x0][0x174], R4, 0x1, P0 ;  /* 0x00005d00050bba11 */ /* 0x000fe400000f0c04 */
[----:B------:R-:W-:Y:S01]  /*8700*/  @!P5 LEA.HI.X R23, R9, R249, R7, 0x1, P6 ;  /* 0x000000f90917d211 */ /* 0x000fe200030f0c07 */
[----:B------:R-:W-:Y:S01]  /*8710*/  @!P2 IMAD.X R5, R7, 0x1, R168, P1 ;  /* 0x000000010705a824 */ /* 0x000fe200008e06a8 */
[----:B------:R-:W-:Y:S01]  /*8720*/  IADD3 R9, P0, R9, UR26, RZ ;  /* 0x0000001a09097c10 */ /* 0x000fe2000ff1e0ff */
[----:B------:R-:W-:Y:S01]  /*8730*/  @P5 STS.128 [R238+0x10800], RZ ;  /* 0x010800ffee005388 */ /* 0x000fe20000000c00 */
[C---:B------:R-:W-:Y:S02]  /*8740*/  @!P2 LEA R32, P1, R0.reuse, c[0x0][0x170], 0x1 ;  /* 0x00005c000020aa11 */ /* 0x040fe400078208ff */
[----:B------:R-:W-:Y:S01]  /*8750*/  IADD3.X R7, R7, UR25, RZ, P0, !PT ;  /* 0x0000001907077c10 */ /* 0x000fe200087fe4ff */
[----:B------:R-:W-:Y:S01]  /*8760*/  @!PT LDS RZ, [RZ] ;  /* 0x00000000fffff984 */ /* 0x000fe20000000800 */
[----:B------:R-:W-:Y:S01]  /*8770*/  @!PT LDS RZ, [RZ] ;  /* 0x00000000fffff984 */ /* 0x000fe20000000800 */
[----:B------:R-:W-:Y:S01]  /*8780*/  @!PT LDS RZ, [RZ] ;  /* 0x00000000fffff984 */ /* 0x000fe20000000800 */
[----:B------:R2:W-:Y:S01]  /*8790*/  @!P5 LDGSTS.E.BYPASS.LTC128B.128 [R238+0x10800], [R28.64] ;  /* 0x108000001ceedfae */ /* 0x0005e2000b901d60 */
[C---:B------:R-:W-:Y:S01]  /*87a0*/  @!P5 LEA R34, P0, R9.reuse, R248, 0x1 ;  /* 0x000000f80922d211 */ /* 0x040fe200078008ff */
[----:B------:R-:W-:Y:S01]  /*87b0*/  IMAD.MOV.U32 R248, RZ, RZ, R202 ;  /* 0x000000fffff87224 */ /* 0x000fe200078e00ca */
[----:B------:R-:W-:Y:S01]  /*87c0*/  @!P4 IADD3 R4, P6, R9, R170, RZ ;  /* 0x000000aa0904c210 */ /* 0x000fe20007fde0ff */
[----:B------:R-:W-:Y:S01]  /*87d0*/  @P4 STS.128 [R238+0x12800], RZ ;  /* 0x012800ffee004388 */ /* 0x000fe20000000c00 */
[----:B------:R-:W-:-:S02]  /*87e0*/  @!P2 LEA.HI.X R33, R0, c[0x0][0x174], R5, 0x1, P1 ;  /* 0x00005d000021aa11 */ /* 0x000fc400008f0c05 */
[CC--:B------:R-:W-:Y:S01]  /*87f0*/  @!P3 IADD3 R0, P1, R9.reuse, R170.reuse, RZ ;  /* 0x000000aa0900b210 */ /* 0x0c0fe20007f3e0ff */
[----:B------:R-:W-:Y:S01]  /*8800*/  @!PT LDS RZ, [RZ] ;  /* 0x00000000fffff984 */ /* 0x000fe20000000800 */
[----:B------:R-:W-:Y:S01]  /*8810*/  @!PT LDS RZ, [RZ] ;  /* 0x00000000fffff984 */ /* 0x000fe20000000800 */
[----:B------:R-:W-:Y:S01]  /*8820*/  @!PT LDS RZ, [RZ] ;  /* 0x00000000fffff984 */ /* 0x000fe20000000800 */
[----:B------:R4:W-:Y:S01]  /*8830*/  @!P4 LDGSTS.E.BYPASS.LTC128B.128 [R238+0x12800], [R24.64+0x80] ;  /* 0x1280008018eecfae */ /* 0x0009e2000b901d60 */
[----:B------:R-:W-:Y:S01]  /*8840*/  @!P5 LEA.HI.X R35, R9, R249, R7, 0x1, P0 ;  /* 0x000000f90923d211 */ /* 0x000fe200000f0c07 */
[--C-:B------:R-:W-:Y:S01]  /*8850*/  @!P4 IMAD.X R27, R7, 0x1, R168.reuse, P6 ;  /* 0x00000001071bc824 */ /* 0x100fe200030e06a8 */
[----:B------:R-:W-:Y:S01]  /*8860*/  @!P2 IADD3 R9, P0, R9, R170, RZ ;  /* 0x000000aa0909a210 */ /* 0x000fe20007f1e0ff */
[----:B------:R-:W-:Y:S01]  /*8870*/  @P3 STS.128 [R238+0x14800], RZ ;  /* 0x014800ffee003388 */ /* 0x000fe20000000c00 */
[----:B------:R-:W-:Y:S01]  /*8880*/  @!P4 LEA R26, P6, R4, c[0x0][0x170], 0x1 ;  /* 0x00005c00041aca11 */ /* 0x000fe200078c08ff */
[C-C-:B------:R-:W-:Y:S01]  /*8890*/  @!P3 IMAD.X R5, R7.reuse, 0x1, R168.reuse, P1 ;  /* 0x000000010705b824 */ /* 0x140fe200008e06a8 */
[----:B------:R-:W-:Y:S01]  /*88a0*/  @!P3 LEA R170, P1, R0, c[0x0][0x170], 0x1 ;  /* 0x00005c0000aaba11 */ /* 0x000fe200078208ff */
[----:B------:R-:W-:Y:S01]  /*88b0*/  @!PT LDS RZ, [RZ] ;  /* 0x00000000fffff984 */ /* 0x000fe20000000800 */
[----:B------:R-:W-:Y:S01]  /*88c0*/  @!PT LDS RZ, [RZ] ;  /* 0x00000000fffff984 */ /* 0x000fe20000000800 */
[----:B------:R-:W-:Y:S01]  /*88d0*/  @!PT LDS RZ, [RZ] ;  /* 0x00000000fffff984 */ /* 0x000fe20000000800 */
[----:B------:R5:W-:Y:S01]  /*88e0*/  @!P3 LDGSTS.E.BYPASS.LTC128B.128 [R238+0x14800], [R14.64+0x100] ;  /* 0x148001000eeebfae */ /* 0x000be2000b901d60 */
[----:B------:R-:W-:Y:S01]  /*88f0*/  @!P2 IMAD.X R168, R7, 0x1, R168, P0 ;  /* 0x0000000107a8a824 */ /* 0x000fe200000e06a8 */
[----:B------:R-:W-:Y:S01]  /*8900*/  @!P2 LEA R8, P0, R9, c[0x0][0x170], 0x1 ;  /* 0x00005c000908aa11 */ /* 0x000fe200078008ff */
[----:B------:R-:W-:Y:S01]  /*8910*/  IMAD.MOV.U32 R249, RZ, RZ, R203 ;  /* 0x000000fffff97224 */ /* 0x000fe200078e00cb */
[----:B------:R-:W-:Y:S01]  /*8920*/  @P2 STS.128 [R238+0x16800], RZ ;  /* 0x016800ffee002388 */ /* 0x000fe20000000c00 */
[----:B------:R-:W-:-:S02]  /*8930*/  @!P4 LEA.HI.X R27, R4, c[0x0][0x174], R27, 0x1, P6 ;  /* 0x00005d00041bca11 */ /* 0x000fc400030f0c1b */
[----:B------:R-:W-:Y:S01]  /*8940*/  @!P3 LEA.HI.X R171, R0, c[0x0][0x174], R5, 0x1, P1 ;  /* 0x00005d0000abba11 */ /* 0x000fe200008f0c05 */
[----:B------:R-:W-:Y:S01]  /*8950*/  @!PT LDS RZ, [RZ] ;  /* 0x00000000fffff984 */ /* 0x000fe20000000800 */
[----:B------:R-:W-:Y:S01]  /*8960*/  @!PT LDS RZ, [RZ] ;  /* 0x00000000fffff984 */ /* 0x000fe20000000800 */
[----:B------:R-:W-:Y:S01]  /*8970*/  @!PT LDS RZ, [RZ] ;  /* 0x00000000fffff984 */ /* 0x000fe20000000800 */
[----:B------:R5:W-:Y:S01]  /*8980*/  @!P2 LDGSTS.E.BYPASS.LTC128B.128 [R238+0x16800], [R12.64+0x180] ;  /* 0x168001800ceeafae */ /* 0x000be2000b901d60 */
[----:B------:R-:W-:Y:S01]  /*8990*/  @!P2 LEA.HI.X R9, R9, c[0x0][0x174], R168, 0x1, P0 ;  /* 0x00005d000909aa11 */ /* 0x000fe200000f0ca8 */
[----:B------:R-:W-:Y:S02]  /*89a0*/  IMAD.U32 R0, RZ, RZ, UR28 ;  /* 0x0000001cff007e24 */ /* 0x000fe4000f8e00ff */
[----:B------:R-:W-:Y:S04]  /*89b0*/  @P5 STS.128 [R238+0x11000], RZ ;  /* 0x011000ffee005388 */ /* 0x000fe80000000c00 */
[----:B------:R-:W-:Y:S01]  /*89c0*/  @!PT LDS RZ, [RZ] ;  /* 0x00000000fffff984 */ /* 0x000fe20000000800 */
[----:B------:R-:W-:Y:S01]  /*89d0*/  @!PT LDS RZ, [RZ] ;  /* 0x00000000fffff984 */ /* 0x000fe20000000800 */
[----:B------:R-:W-:Y:S01]  /*89e0*/  @!PT LDS RZ, [RZ] ;  /* 0x00000000fffff984 */ /* 0x000fe20000000800 */
[----:B------:R1:W-:Y:S04]  /*89f0*/  @!P5 LDGSTS.E.BYPASS.LTC128B.128 [R238+0x11000], [R22.64] ;  /* 0x1100000016eedfae */ /* 0x0003e8000b901d60 */
[----:B------:R-:W-:Y:S04]  /*8a00*/  @P4 STS.128 [R238+0x13000], RZ ;  /* 0x013000ffee004388 */ /* 0x000fe80000000c00 */
[----:B------:R-:W-:Y:S01]  /*8a10*/  @!PT LDS RZ, [RZ] ;  /* 0x00000000fffff984 */ /* 0x000fe20000000800 */
[----:B------:R-:W-:Y:S01]  /*8a20*/  @!PT LDS RZ, [RZ] ;  /* 0x00000000fffff984 */ /* 0x000fe20000000800 */
[----:B------:R-:W-:Y:S01]  /*8a30*/  @!PT LDS RZ, [RZ] ;  /* 0x00000000fffff984 */ /* 0x000fe20000000800 */
[----:B------:R1:W-:Y:S04]  /*8a40*/  @!P4 LDGSTS.E.BYPASS.LTC128B.128 [R238+0x13000], [R20.64+0x80] ;  /* 0x1300008014eecfae */ /* 0x0003e8000b901d60 */
        /* <DEDUP_REMOVED lines=30> */
[----:B------:R-:W-:Y:S04]  /*8c30*/  LDSM.16.M88.4 R172, [R234] ;  /* 0x00000000eaac783b */ /* 0x000fe80000000200 */
[----:B-----5:R-:W3:Y:S04]  /*8c40*/  LDSM.16.M88.4 R12, [R233+0x8000] ;  /* 0x00800000e90c783b */ /* 0x020ee80000000200 */
[----:B------:R-:W5:Y:S04]  /*8c50*/  LDSM.16.M88.4 R4, [R233+0x8800] ;  /* 0x00880000e904783b */ /* 0x000f680000000200 */
[----:B------:R-:W5:Y:S04]  /*8c60*/  LDSM.16.M88.4 R180, [R233+0x9000] ;  /* 0x00900000e9b4783b */ /* 0x000f680000000200 */
[----:B-1----:R-:W1:Y:S04]  /*8c70*/  LDSM.16.M88.4 R20, [R233+0x9800] ;  /* 0x00980000e914783b */ /* 0x002e680000000200 */
[----:B------:R-:W-:Y:S04]  /*8c80*/  LDSM.16.M88.4 R32, [R232] ;  /* 0x00000000e820783b */ /* 0x000fe80000000200 */
[----:B------:R-:W1:Y:S04]  /*8c90*/  LDSM.16.M88.4 R188, [R231] ;  /* 0x00000000e7bc783b */ /* 0x000e680000000200 */
[----:B----4-:R-:W4:Y:S04]  /*8ca0*/  LDSM.16.M88.4 R24, [R223] ;  /* 0x00000000df18783b */ /* 0x010f280000000200 */
[----:B------:R-:W1:Y:S04]  /*8cb0*/  LDSM.16.M88.4 R196, [R222] ;  /* 0x00000000dec4783b */ /* 0x000e680000000200 */
[----:B------:R-:W1:Y:S04]  /*8cc0*/  LDSM.16.M88.4 R168, [R221] ;  /* 0x00000000dda8783b */ /* 0x000e680000000200 */
[----:B--2---:R-:W-:Y:S01]  /*8cd0*/  LDSM.16.M88.4 R28, [R227+0x8000] ;  /* 0x00800000e31c783b */ /* 0x004fe20000000200 */
[C---:B---3--:R-:W-:Y:S03]  /*8ce0*/  HMMA.16816.F32.BF16 R16, R172.reuse, R12, RZ ;  /* 0x0000000cac10723c */ /* 0x048fe600000418ff */
[----:B------:R-:W-:Y:S04]  /*8cf0*/  LDSM.16.M88.4 R192, [R227+0x8800] ;  /* 0x00880000e3c0783b */ /* 0x000fe80000000200 */
[----:B------:R-:W0:Y:S01]  /*8d00*/  LDGDEPBAR ;  /* 0x00000000000079af */ /* 0x000e220000000000 */
[C---:B------:R-:W-:Y:S08]  /*8d10*/  HMMA.16816.F32.BF16 R12, R172.reuse, R14, RZ ;  /* 0x0000000eac0c723c */ /* 0x040ff000000418ff */
[C---:B-----5:R-:W-:Y:S08]  /*8d20*/  HMMA.16816.F32.BF16 R8, R172.reuse, R4, RZ ;  /* 0x00000004ac08723c */ /* 0x060ff000000418ff */
[C---:B------:R-:W-:Y:S08]  /*8d30*/  HMMA.16816.F32.BF16 R184, R172.reuse, R180, RZ ;  /* 0x000000b4acb8723c */ /* 0x040ff000000418ff */
[C---:B------:R-:W-:Y:S08]  /*8d40*/  HMMA.16816.F32.BF16 R4, R172.reuse, R6, RZ ;  /* 0x00000006ac04723c */ /* 0x040ff000000418ff */
[C---:B------:R-:W-:Y:S08]  /*8d50*/  HMMA.16816.F32.BF16 R180, R172.reuse, R182, RZ ;  /* 0x000000b6acb4723c */ /* 0x040ff000000418ff */
[C---:B-1----:R-:W-:Y:S08]  /*8d60*/  HMMA.16816.F32.BF16 R176, R172.reuse, R20, RZ ;  /* 0x00000014acb0723c */ /* 0x042ff000000418ff */
[----:B------:R-:W-:Y:S01]  /*8d70*/  HMMA.16816.F32.BF16 R172, R172, R22, RZ ;  /* 0x00000016acac723c */ /* 0x000fe200000418ff */
[----:B------:R-:W1:Y:S07]  /*8d80*/  LDSM.16.M88.4 R20, [R230] ;  /* 0x00000000e614783b */ /* 0x000e6e0000000200 */
[C---:B------:R-:W-:Y:S08]  /*8d90*/  HMMA.16816.F32.BF16 R16, R32.reuse, R188, R16 ;  /* 0x000000bc2010723c */ /* 0x040ff00000041810 */
[C---:B------:R-:W-:Y:S01]  /*8da0*/  HMMA.16816.F32.BF16 R12, R32.reuse, R190, R12 ;  /* 0x000000be200c723c */ /* 0x040fe2000004180c */
[----:B------:R-:W2:Y:S07]  /*8db0*/  LDSM.16.M88.4 R188, [R227+0x9000] ;  /* 0x00900000e3bc783b */ /* 0x000eae0000000200 */
[C---:B----4-:R-:W-:Y:S08]  /*8dc0*/  HMMA.16816.F32.BF16 R8, R32.reuse, R24, R8 ;  /* 0x000000182008723c */ /* 0x050ff00000041808 */
[C---:B------:R-:W-:Y:S01]  /*8dd0*/  HMMA.16816.F32.BF16 R4, R32.reuse, R26, R4 ;  /* 0x0000001a2004723c */ /* 0x040fe20000041804 */
[----:B------:R-:W3:Y:S07]  /*8de0*/  LDSM.16.M88.4 R24, [R227+0x9800] ;  /* 0x00980000e318783b */ /* 0x000eee0000000200 */
[C---:B------:R-:W-:Y:S08]  /*8df0*/  HMMA.16816.F32.BF16 R184, R32.reuse, R196, R184 ;  /* 0x000000c420b8723c */ /* 0x040ff000000418b8 */
[C---:B------:R-:W-:Y:S01]  /*8e00*/  HMMA.16816.F32.BF16 R180, R32.reuse, R198, R180 ;  /* 0x000000c620b4723c */ /* 0x040fe200000418b4 */
[----:B------:R-:W-:Y:S07]  /*8e10*/  LDSM.16.M88.4 R196, [R220+0x1000] ;  /* 0x00100000dcc4783b */ /* 0x000fee0000000200 */
[C---:B------:R-:W-:Y:S08]  /*8e20*/  HMMA.16816.F32.BF16 R176, R32.reuse, R168, R176 ;  /* 0x000000a820b0723c */ /* 0x040ff000000418b0 */
[----:B------:R-:W-:Y:S01]  /*8e30*/  HMMA.16816.F32.BF16 R172, R32, R170, R172 ;  /* 0x000000aa20ac723c */ /* 0x000fe200000418ac */
[----:B------:R-:W-:Y:S04]  /*8e40*/  LDSM.16.M88.4 R32, [R229] ;  /* 0x00000000e520783b */ /* 0x000fe80000000200 */
[----:B------:R-:W4:Y:S03]  /*8e50*/  LDSM.16.M88.4 R168, [R220] ;  /* 0x00000000dca8783b */ /* 0x000f260000000200 */
[C---:B-1----:R-:W-:Y:S08]  /*8e60*/  HMMA.16816.F32.BF16 R16, R20.reuse, R28, R16 ;  /* 0x0000001c1410723c */ /* 0x042ff00000041810 */
[C---:B------:R-:W-:Y:S01]  /*8e70*/  HMMA.16816.F32.BF16 R12, R20.reuse, R30, R12 ;  /* 0x0000001e140c723c */ /* 0x040fe2000004180c */
[----:B------:R-:W1:Y:S07]  /*8e80*/  LDSM.16.M88.4 R28, [R220+0x800] ;  /* 0x00080000dc1c783b */ /* 0x000e6e0000000200 */
[C---:B------:R-:W-:Y:S08]  /*8e90*/  HMMA.16816.F32.BF16 R8, R20.reuse, R192, R8 ;  /* 0x000000c01408723c */ /* 0x040ff00000041808 */
[C---:B------:R-:W-:Y:S01]  /*8ea0*/  HMMA.16816.F32.BF16 R4, R20.reuse, R194, R4 ;  /* 0x000000c21404723c */ /* 0x040fe20000041804 */
[----:B------:R-:W-:Y:S07]  /*8eb0*/  LDSM.16.M88.4 R192, [R233+0xa800] ;  /* 0x00a80000e9c0783b */ /* 0x000fee0000000200 */
[C---:B--2---:R-:W-:Y:S08]  /*8ec0*/  HMMA.16816.F32.BF16 R184, R20.reuse, R188, R184 ;  /* 0x000000bc14b8723c */ /* 0x044ff000000418b8 */
[C---:B------:R-:W-:Y:S01]  /*8ed0*/  HMMA.16816.F32.BF16 R180, R20.reuse, R190, R180 ;  /* 0x000000be14b4723c */ /* 0x040fe200000418b4 */
[----:B------:R-:W2:Y:S07]  /*8ee0*/  LDSM.16.M88.4 R188, [R220+0x1800] ;  /* 0x00180000dcbc783b */ /* 0x000eae0000000200 */
[C---:B---3--:R-:W-:Y:S08]  /*8ef0*/  HMMA.16816.F32.BF16 R176, R20.reuse, R24, R176 ;  /* 0x0000001814b0723c */ /* 0x048ff000000418b0 */
[----:B------:R-:W-:Y:S01]  /*8f00*/  HMMA.16816.F32.BF16 R172, R20, R26, R172 ;  /* 0x0000001a14ac723c */ /* 0x000fe200000418ac */
[----:B------:R-:W-:Y:S04]  /*8f10*/  LDSM.16.M88.4 R20, [R234+0x2000] ;  /* 0x00200000ea14783b */ /* 0x000fe80000000200 */
[----:B------:R-:W3:Y:S03]  /*8f20*/  LDSM.16.M88.4 R24, [R233+0xa000] ;  /* 0x00a00000e918783b */ /* 0x000ee60000000200 */
[C---:B----4-:R-:W-:Y:S08]  /*8f30*/  HMMA.16816.F32.BF16 R16, R32.reuse, R168, R16 ;  /* 0x000000a82010723c */ /* 0x050ff00000041810 */
[C---:B------:R-:W-:Y:S01]  /*8f40*/  HMMA.16816.F32.BF16 R12, R32.reuse, R170, R12 ;  /* 0x000000aa200c723c */ /* 0x040fe2000004180c */
[----:B------:R-:W4:Y:S07]  /*8f50*/  LDSM.16.M88.4 R168, [R233+0xb000] ;  /* 0x00b00000e9a8783b */ /* 0x000f2e0000000200 */
[C---:B-1----:R-:W-:Y:S08]  /*8f60*/  HMMA.16816.F32.BF16 R8, R32.reuse, R28, R8 ;  /* 0x0000001c2008723c */ /* 0x042ff00000041808 */
[C---:B------:R-:W-:Y:S01]  /*8f70*/  HMMA.16816.F32.BF16 R4, R32.reuse, R30, R4 ;  /* 0x0000001e2004723c */ /* 0x040fe20000041804 */
[----:B------:R-:W1:Y:S07]  /*8f80*/  LDSM.16.M88.4 R28, [R233+0xb800] ;  /* 0x00b80000e91c783b */ /* 0x000e6e0000000200 */
[C---:B------:R-:W-:Y:S08]  /*8f90*/  HMMA.16816.F32.BF16 R184, R32.reuse, R196, R184 ;  /* 0x000000c420b8723c */ /* 0x040ff000000418b8 */
[C---:B------:R-:W-:Y:S01]  /*8fa0*/  HMMA.16816.F32.BF16 R180, R32.reuse, R198, R180 ;  /* 0x000000c620b4723c */ /* 0x040fe200000418b4 */
[----:B------:R-:W-:Y:S07]  /*8fb0*/  LDSM.16.M88.4 R196, [R217] ;  /* 0x00000000d9c4783b */ /* 0x000fee0000000200 */
[C---:B--2---:R-:W-:Y:S08]  /*8fc0*/  HMMA.16816.F32.BF16 R176, R32.reuse, R188, R176 ;  /* 0x000000bc20b0723c */ /* 0x044ff000000418b0 */
[----:B------:R-:W-:Y:S01]  /*8fd0*/  HMMA.16816.F32.BF16 R172, R32, R190, R172 ;  /* 0x000000be20ac723c */ /* 0x000fe200000418ac */
[----:B------:R-:W-:Y:S04]  /*8fe0*/  LDSM.16.M88.4 R32, [R232+0x2000] ;  /* 0x00200000e820783b */ /* 0x000fe80000000200 */
[----:B------:R-:W2:Y:S03]  /*8ff0*/  LDSM.16.M88.4 R188, [R219] ;  /* 0x00000000dbbc783b */ /* 0x000ea60000000200 */
[C---:B---3--:R-:W-:Y:S08]  /*9000*/  HMMA.16816.F32.BF16 R16, R20.reuse, R24, R16 ;  /* 0x000000181410723c */ /* 0x048ff00000041810 */
[C---:B------:R-:W-:Y:S01]  /*9010*/  HMMA.16816.F32.BF16 R12, R20.reuse, R26, R12 ;  /* 0x0000001a140c723c */ /* 0x040fe2000004180c */
[----:B------:R-:W3:Y:S07]  /*9020*/  LDSM.16.M88.4 R24, [R218] ;  /* 0x00000000da18783b */ /* 0x000eee0000000200 */
[C---:B------:R-:W-:Y:S08]  /*9030*/  HMMA.16816.F32.BF16 R8, R20.reuse, R192, R8 ;  /* 0x000000c01408723c */ /* 0x040ff00000041808 */
[C---:B------:R-:W-:Y:S01]  /*9040*/  HMMA.16816.F32.BF16 R4, R20.reuse, R194, R4 ;  /* 0x000000c21404723c */ /* 0x040fe20000041804 */
[----:B------:R-:W-:Y:S07]  /*9050*/  LDSM.16.M88.4 R192, [R227+0xa800] ;  /* 0x00a80000e3c0783b */ /* 0x000fee0000000200 */
[C---:B----4-:R-:W-:Y:S08]  /*9060*/  HMMA.16816.F32.BF16 R184, R20.reuse, R168, R184 ;  /* 0x000000a814b8723c */ /* 0x050ff000000418b8 */
[C---:B------:R-:W-:Y:S01]  /*9070*/  HMMA.16816.F32.BF16 R180, R20.reuse, R170, R180 ;  /* 0x000000aa14b4723c */ /* 0x040fe200000418b4 */
[----:B------:R-:W4:Y:S07]  /*9080*/  LDSM.16.M88.4 R168, [R216] ;  /* 0x00000000d8a8783b */ /* 0x000f2e0000000200 */
[C---:B-1----:R-:W-:Y:S08]  /*9090*/  HMMA.16816.F32.BF16 R176, R20.reuse, R28, R176 ;  /* 0x0000001c14b0723c */ /* 0x042ff000000418b0 */
[----:B------:R-:W-:Y:S01]  /*90a0*/  HMMA.16816.F32.BF16 R172, R20, R30, R172 ;  /* 0x0000001e14ac723c */ /* 0x000fe200000418ac */
[----:B------:R-:W-:Y:S04]  /*90b0*/  LDSM.16.M88.4 R20, [R230+0x2000] ;  /* 0x00200000e614783b */ /* 0x000fe80000000200 */
[----:B------:R-:W1:Y:S03]  /*90c0*/  LDSM.16.M88.4 R28, [R227+0xa000] ;  /* 0x00a00000e31c783b */ /* 0x000e660000000200 */
[C---:B--2---:R-:W-:Y:S08]  /*90d0*/  HMMA.16816.F32.BF16 R16, R32.reuse, R188, R16 ;  /* 0x000000bc2010723c */ /* 0x044ff00000041810 */
[C---:B------:R-:W-:Y:S01]  /*90e0*/  HMMA.16816.F32.BF16 R12, R32.reuse, R190, R12 ;  /* 0x000000be200c723c */ /* 0x040fe2000004180c */
[----:B------:R-:W2:Y:S07]  /*90f0*/  LDSM.16.M88.4 R188, [R227+0xb000] ;  /* 0x00b00000e3bc783b */ /* 0x000eae0000000200 */
[C---:B---3--:R-:W-:Y:S08]  /*9100*/  HMMA.16816.F32.BF16 R8, R32.reuse, R24, R8 ;  /* 0x000000182008723c */ /* 0x048ff00000041808 */
[C---:B------:R-:W-:Y:S01]  /*9110*/  HMMA.16816.F32.BF16 R4, R32.reuse, R26, R4 ;  /* 0x0000001a2004723c */ /* 0x040fe20000041804 */
[----:B------:R-:W3:Y:S07]  /*9120*/  LDSM.16.M88.4 R24, [R227+0xb800] ;  /* 0x00b80000e318783b */ /* 0x000eee0000000200 */
[C---:B------:R-:W-:Y:S08]  /*9130*/  HMMA.16816.F32.BF16 R184, R32.reuse, R196, R184 ;  /* 0x000000c420b8723c */ /* 0x040ff000000418b8 */
[C---:B------:R-:W-:Y:S01]  /*9140*/  HMMA.16816.F32.BF16 R180, R32.reuse, R198, R180 ;  /* 0x000000c620b4723c */ /* 0x040fe200000418b4 */
[----:B------:R-:W-:Y:S07]  /*9150*/  LDSM.16.M88.4 R196, [R220+0x3000] ;  /* 0x00300000dcc4783b */ /* 0x000fee0000000200 */
[C---:B----4-:R-:W-:Y:S08]  /*9160*/  HMMA.16816.F32.BF16 R176, R32.reuse, R168, R176 ;  /* 0x000000a820b0723c */ /* 0x050ff000000418b0 */
[----:B------:R-:W-:Y:S01]  /*9170*/  HMMA.16816.F32.BF16 R172, R32, R170, R172 ;  /* 0x000000aa20ac723c */ /* 0x000fe200000418ac */
[----:B------:R-:W-:Y:S04]  /*9180*/  LDSM.16.M88.4 R32, [R229+0x2000] ;  /* 0x00200000e520783b */ /* 0x000fe80000000200 */
[----:B------:R-:W4:Y:S03]  /*9190*/  LDSM.16.M88.4 R168, [R220+0x2000] ;  /* 0x00200000dca8783b */ /* 0x000f260000000200 */
        /* <DEDUP_REMOVED lines=31> */
[----:B------:R-:W5:Y:S07]  /*9390*/  LDSM.16.M88.4 R192, [R212] ;  /* 0x00000000d4c0783b */ /* 0x000f6e0000000200 */
[C---:B----4-:R-:W-:Y:S08]  /*93a0*/  HMMA.16816.F32.BF16 R184, R20.reuse, R168, R184 ;  /* 0x000000a814b8723c */ /* 0x050ff000000418b8 */
[C---:B------:R-:W-:Y:S01]  /*93b0*/  HMMA.16816.F32.BF16 R180, R20.reuse, R170, R180 ;  /* 0x000000aa14b4723c */ /* 0x040fe200000418b4 */
[----:B------:R-:W-:Y:S07]  /*93c0*/  LDSM.16.M88.4 R168, [R227+0xc800] ;  /* 0x00c80000e3a8783b */ /* 0x000fee0000000200 */
[C---:B-1----:R-:W-:Y:S08]  /*93d0*/  HMMA.16816.F32.BF16 R176, R20.reuse, R28, R176 ;  /* 0x0000001c14b0723c */ /* 0x042ff000000418b0 */
[----:B------:R-:W-:Y:S01]  /*93e0*/  HMMA.16816.F32.BF16 R172, R20, R30, R172 ;  /* 0x0000001e14ac723c */ /* 0x000fe200000418ac */
[----:B------:R-:W-:Y:S04]  /*93f0*/  LDSM.16.M88.4 R20, [R230+0x4000] ;  /* 0x00400000e614783b */ /* 0x000fe80000000200 */
[----:B------:R-:W1:Y:S03]  /*9400*/  LDSM.16.M88.4 R28, [R227+0xc000] ;  /* 0x00c00000e31c783b */ /* 0x000e660000000200 */
[C---:B--2---:R-:W-:Y:S08]  /*9410*/  HMMA.16816.F32.BF16 R16, R188.reuse, R32, R16 ;  /* 0x00000020bc10723c */ /* 0x044ff00000041810 */
[C---:B------:R-:W-:Y:S01]  /*9420*/  HMMA.16816.F32.BF16 R12, R188.reuse, R34, R12 ;  /* 0x00000022bc0c723c */ /* 0x040fe2000004180c */
[----:B------:R-:W-:Y:S07]  /*9430*/  LDSM.16.M88.4 R32, [R227+0xd000] ;  /* 0x00d00000e320783b */ /* 0x000fee0000000200 */
[C---:B---3--:R-:W-:Y:S08]  /*9440*/  HMMA.16816.F32.BF16 R8, R188.reuse, R24, R8 ;  /* 0x00000018bc08723c */ /* 0x048ff00000041808 */
[C---:B------:R-:W-:Y:S01]  /*9450*/  HMMA.16816.F32.BF16 R4, R188.reuse, R26, R4 ;  /* 0x0000001abc04723c */ /* 0x040fe20000041804 */
[----:B------:R-:W2:Y:S07]  /*9460*/  LDSM.16.M88.4 R24, [R227+0xd800] ;  /* 0x00d80000e318783b */ /* 0x000eae0000000200 */
[C---:B-----5:R-:W-:Y:S08]  /*9470*/  HMMA.16816.F32.BF16 R176, R188.reuse, R192, R176 ;  /* 0x000000c0bcb0723c */ /* 0x060ff000000418b0 */
[----:B------:R-:W-:Y:S01]  /*9480*/  HMMA.16816.F32.BF16 R172, R188, R194, R172 ;  /* 0x000000c2bcac723c */ /* 0x000fe200000418ac */
[----:B------:R-:W-:Y:S07]  /*9490*/  LDSM.16.M88.4 R192, [R220+0x4000] ;  /* 0x00400000dcc0783b */ /* 0x000fee0000000200 */
[C---:B-1----:R-:W-:Y:S08]  /*94a0*/  HMMA.16816.F32.BF16 R16, R20.reuse, R28, R16 ;  /* 0x0000001c1410723c */ /* 0x042ff00000041810 */
[----:B------:R-:W-:Y:S01]  /*94b0*/  HMMA.16816.F32.BF16 R12, R20, R30, R12 ;  /* 0x0000001e140c723c */ /* 0x000fe2000004180c */
[----:B------:R-:W1:Y:S07]  /*94c0*/  LDSM.16.M88.4 R28, [R229+0x4000] ;  /* 0x00400000e51c783b */ /* 0x000e6e0000000200 */
[C---:B------:R-:W-:Y:S08]  /*94d0*/  HMMA.16816.F32.BF16 R184, R188.reuse, R196, R184 ;  /* 0x000000c4bcb8723c */ /* 0x040ff000000418b8 */
[----:B------:R-:W-:Y:S01]  /*94e0*/  HMMA.16816.F32.BF16 R180, R188, R198, R180 ;  /* 0x000000c6bcb4723c */ /* 0x000fe200000418b4 */
[----:B------:R-:W3:Y:S04]  /*94f0*/  LDSM.16.M88.4 R188, [R220+0x4800] ;  /* 0x00480000dcbc783b */ /* 0x000ee80000000200 */
[----:B------:R-:W-:Y:S03]  /*9500*/  LDSM.16.M88.4 R196, [R234+0x6000] ;  /* 0x00600000eac4783b */ /* 0x000fe60000000200 */
[C---:B------:R-:W-:Y:S08]  /*9510*/  HMMA.16816.F32.BF16 R8, R20.reuse, R168, R8 ;  /* 0x000000a81408723c */ /* 0x040ff00000041808 */
[C---:B------:R-:W-:Y:S01]  /*9520*/  HMMA.16816.F32.BF16 R4, R20.reuse, R170, R4 ;  /* 0x000000aa1404723c */ /* 0x040fe20000041804 */
[----:B------:R-:W4:Y:S07]  /*9530*/  LDSM.16.M88.4 R168, [R220+0x5000] ;  /* 0x00500000dca8783b */ /* 0x000f2e0000000200 */
[C---:B--2---:R-:W-:Y:S08]  /*9540*/  HMMA.16816.F32.BF16 R176, R20.reuse, R24, R176 ;  /* 0x0000001814b0723c */ /* 0x044ff000000418b0 */
[C---:B------:R-:W-:Y:S01]  /*9550*/  HMMA.16816.F32.BF16 R172, R20.reuse, R26, R172 ;  /* 0x0000001a14ac723c */ /* 0x040fe200000418ac */
[----:B------:R-:W2:Y:S07]  /*9560*/  LDSM.16.M88.4 R24, [R233+0xe000] ;  /* 0x00e00000e918783b */ /* 0x000eae0000000200 */
[C---:B------:R-:W-:Y:S08]  /*9570*/  HMMA.16816.F32.BF16 R184, R20.reuse, R32, R184 ;  /* 0x0000002014b8723c */ /* 0x040ff000000418b8 */
[----:B------:R-:W-:Y:S01]  /*9580*/  HMMA.16816.F32.BF16 R180, R20, R34, R180 ;  /* 0x0000002214b4723c */ /* 0x000fe200000418b4 */
[----:B------:R-:W5:Y:S04]  /*9590*/  LDSM.16.M88.4 R32, [R220+0x5800] ;  /* 0x00580000dc20783b */ /* 0x000f680000000200 */
[----:B------:R-:W2:Y:S03]  /*95a0*/  LDSM.16.M88.4 R20, [R233+0xe800] ;  /* 0x00e80000e914783b */ /* 0x000ea60000000200 */
[C---:B-1----:R-:W-:Y:S08]  /*95b0*/  HMMA.16816.F32.BF16 R16, R28.reuse, R192, R16 ;  /* 0x000000c01c10723c */ /* 0x042ff00000041810 */
[C---:B------:R-:W-:Y:S01]  /*95c0*/  HMMA.16816.F32.BF16 R12, R28.reuse, R194, R12 ;  /* 0x000000c21c0c723c */ /* 0x040fe2000004180c */
[----:B------:R-:W1:Y:S07]  /*95d0*/  LDSM.16.M88.4 R192, [R233+0xf000] ;  /* 0x00f00000e9c0783b */ /* 0x000e6e0000000200 */
[C---:B---3--:R-:W-:Y:S08]  /*95e0*/  HMMA.16816.F32.BF16 R8, R28.reuse, R188, R8 ;  /* 0x000000bc1c08723c */ /* 0x048ff00000041808 */
[C---:B------:R-:W-:Y:S01]  /*95f0*/  HMMA.16816.F32.BF16 R4, R28.reuse, R190, R4 ;  /* 0x000000be1c04723c */ /* 0x040fe20000041804 */
[----:B------:R-:W3:Y:S07]  /*9600*/  LDSM.16.M88.4 R188, [R233+0xf800] ;  /* 0x00f80000e9bc783b */ /* 0x000eee0000000200 */
[C---:B----4-:R-:W-:Y:S08]  /*9610*/  HMMA.16816.F32.BF16 R184, R28.reuse, R168, R184 ;  /* 0x000000a81cb8723c */ /* 0x050ff000000418b8 */
[----:B------:R-:W-:Y:S01]  /*9620*/  HMMA.16816.F32.BF16 R180, R28, R170, R180 ;  /* 0x000000aa1cb4723c */ /* 0x000fe200000418b4 */
[----:B------:R-:W-:Y:S07]  /*9630*/  LDSM.16.M88.4 R168, [R232+0x6000] ;  /* 0x00600000e8a8783b */ /* 0x000fee0000000200 */
[C---:B--2---:R-:W-:Y:S08]  /*9640*/  HMMA.16816.F32.BF16 R16, R196.reuse, R24, R16 ;  /* 0x00000018c410723c */ /* 0x044ff00000041810 */
[----:B------:R-:W-:Y:S01]  /*9650*/  HMMA.16816.F32.BF16 R12, R196, R26, R12 ;  /* 0x0000001ac40c723c */ /* 0x000fe2000004180c */
[----:B------:R-:W2:Y:S07]  /*9660*/  LDSM.16.M88.4 R24, [R209] ;  /* 0x00000000d118783b */ /* 0x000eae0000000200 */
[C---:B-----5:R-:W-:Y:S08]  /*9670*/  HMMA.16816.F32.BF16 R176, R28.reuse, R32, R176 ;  /* 0x000000201cb0723c */ /* 0x060ff000000418b0 */
[----:B------:R-:W-:Y:S01]  /*9680*/  HMMA.16816.F32.BF16 R172, R28, R34, R172 ;  /* 0x000000221cac723c */ /* 0x000fe200000418ac */
[----:B------:R-:W4:Y:S04]  /*9690*/  LDSM.16.M88.4 R32, [R211] ;  /* 0x00000000d320783b */ /* 0x000f280000000200 */
[----:B------:R-:W5:Y:S03]  /*96a0*/  LDSM.16.M88.4 R28, [R210] ;  /* 0x00000000d21c783b */ /* 0x000f660000000200 */
[C---:B------:R-:W-:Y:S08]  /*96b0*/  HMMA.16816.F32.BF16 R8, R196.reuse, R20, R8 ;  /* 0x00000014c408723c */ /* 0x040ff00000041808 */
[C---:B------:R-:W-:Y:S01]  /*96c0*/  HMMA.16816.F32.BF16 R4, R196.reuse, R22, R4 ;  /* 0x00000016c404723c */ /* 0x040fe20000041804 */
[----:B------:R-:W4:Y:S07]  /*96d0*/  LDSM.16.M88.4 R20, [R208] ;  /* 0x00000000d014783b */ /* 0x000f2e0000000200 */
[C---:B-1----:R-:W-:Y:S08]  /*96e0*/  HMMA.16816.F32.BF16 R184, R196.reuse, R192, R184 ;  /* 0x000000c0c4b8723c */ /* 0x042ff000000418b8 */
[C---:B------:R-:W-:Y:S01]  /*96f0*/  HMMA.16816.F32.BF16 R180, R196.reuse, R194, R180 ;  /* 0x000000c2c4b4723c */ /* 0x040fe200000418b4 */
[----:B------:R-:W-:Y:S07]  /*9700*/  LDSM.16.M88.4 R192, [R220+0x6800] ;  /* 0x00680000dcc0783b */ /* 0x000fee0000000200 */
[C---:B---3--:R-:W-:Y:S08]  /*9710*/  HMMA.16816.F32.BF16 R176, R196.reuse, R188, R176 ;  /* 0x000000bcc4b0723c */ /* 0x048ff000000418b0 */
[----:B------:R-:W-:Y:S01]  /*9720*/  HMMA.16816.F32.BF16 R196, R196, R190, R172 ;  /* 0x000000bec4c4723c */ /* 0x000fe200000418ac */
[----:B------:R-:W-:Y:S04]  /*9730*/  LDSM.16.M88.4 R188, [R230+0x6000] ;  /* 0x00600000e6bc783b */ /* 0x000fe80000000200 */
[----:B------:R-:W1:Y:S03]  /*9740*/  LDSM.16.M88.4 R172, [R227+0xe000] ;  /* 0x00e00000e3ac783b */ /* 0x000e660000000200 */
[C---:B--2---:R-:W-:Y:S08]  /*9750*/  HMMA.16816.F32.BF16 R184, R168.reuse, R24, R184 ;  /* 0x00000018a8b8723c */ /* 0x044ff000000418b8 */
[C---:B------:R-:W-:Y:S01]  /*9760*/  HMMA.16816.F32.BF16 R180, R168.reuse, R26, R180 ;  /* 0x0000001aa8b4723c */ /* 0x040fe200000418b4 */
[----:B------:R-:W2:Y:S07]  /*9770*/  LDSM.16.M88.4 R24, [R227+0xe800] ;  /* 0x00e80000e318783b */ /* 0x000eae0000000200 */
[C---:B----4-:R-:W-:Y:S08]  /*9780*/  HMMA.16816.F32.BF16 R16, R168.reuse, R32, R16 ;  /* 0x00000020a810723c */ /* 0x050ff00000041810 */
[C---:B------:R-:W-:Y:S01]  /*9790*/  HMMA.16816.F32.BF16 R12, R168.reuse, R34, R12 ;  /* 0x00000022a80c723c */ /* 0x040fe2000004180c */
[----:B------:R-:W3:Y:S07]  /*97a0*/  LDSM.16.M88.4 R32, [R227+0xf800] ;  /* 0x00f80000e320783b */ /* 0x000eee0000000200 */
[C---:B-----5:R-:W-:Y:S08]  /*97b0*/  HMMA.16816.F32.BF16 R8, R168.reuse, R28, R8 ;  /* 0x0000001ca808723c */ /* 0x060ff00000041808 */
[C---:B------:R-:W-:Y:S01]  /*97c0*/  HMMA.16816.F32.BF16 R4, R168.reuse, R30, R4 ;  /* 0x0000001ea804723c */ /* 0x040fe20000041804 */
[----:B------:R-:W-:Y:S07]  /*97d0*/  LDSM.16.M88.4 R28, [R229+0x6000] ;  /* 0x00600000e51c783b */ /* 0x000fee0000000200 */
[C---:B------:R-:W-:Y:S08]  /*97e0*/  HMMA.16816.F32.BF16 R176, R168.reuse, R20, R176 ;  /* 0x00000014a8b0723c */ /* 0x040ff000000418b0 */
[----:B------:R-:W-:Y:S01]  /*97f0*/  HMMA.16816.F32.BF16 R196, R168, R22, R196 ;  /* 0x00000016a8c4723c */ /* 0x000fe200000418c4 */
[----:B------:R-:W4:Y:S04]  /*9800*/  LDSM.16.M88.4 R20, [R220+0x6000] ;  /* 0x00600000dc14783b */ /* 0x000f280000000200 */
[----:B------:R-:W5:Y:S03]  /*9810*/  LDSM.16.M88.4 R168, [R227+0xf000] ;  /* 0x00f00000e3a8783b */ /* 0x000f660000000200 */
[C---:B-1----:R-:W-:Y:S08]  /*9820*/  HMMA.16816.F32.BF16 R16, R188.reuse, R172, R16 ;  /* 0x000000acbc10723c */ /* 0x042ff00000041810 */
[C---:B------:R-:W-:Y:S08]  /*9830*/  HMMA.16816.F32.BF16 R12, R188.reuse, R174, R12 ;  /* 0x000000aebc0c723c */ /* 0x040ff0000004180c */
[C---:B--2---:R-:W-:Y:S08]  /*9840*/  HMMA.16816.F32.BF16 R8, R188.reuse, R24, R8 ;  /* 0x00000018bc08723c */ /* 0x044ff00000041808 */
[C---:B------:R-:W-:Y:S01]  /*9850*/  HMMA.16816.F32.BF16 R4, R188.reuse, R26, R4 ;  /* 0x0000001abc04723c */ /* 0x040fe20000041804 */
[----:B------:R-:W1:Y:S07]  /*9860*/  LDSM.16.M88.4 R24, [R220+0x7000] ;  /* 0x00700000dc18783b */ /* 0x000e6e0000000200 */
[----:B---3--:R-:W-:Y:S08]  /*9870*/  HMMA.16816.F32.BF16 R176, R188, R32, R176 ;  /* 0x00000020bcb0723c */ /* 0x008ff000000418b0 */
[C---:B----4-:R-:W-:Y:S08]  /*9880*/  HMMA.16816.F32.BF16 R16, R28.reuse, R20, R16 ;  /* 0x000000141c10723c */ /* 0x050ff00000041810 */
[----:B------:R-:W-:Y:S01]  /*9890*/  HMMA.16816.F32.BF16 R12, R28, R22, R12 ;  /* 0x000000161c0c723c */ /* 0x000fe2000004180c */
[----:B------:R-:W2:Y:S01]  /*98a0*/  LDSM.16.M88.4 R20, [R220+0x7800] ;  /* 0x00780000dc14783b */ /* 0x000ea20000000200 */
[----:B------:R-:W-:-:S06]  /*98b0*/  DEPBAR.LE SB0, 0x0 ;  /* 0x000080000000791a */ /* 0x000fcc0000000000 */
[C---:B-----5:R-:W-:Y:S07]  /*98c0*/  HMMA.16816.F32.BF16 R184, R188.reuse, R168, R184 ;  /* 0x000000a8bcb8723c */ /* 0x060fee00000418b8 */
[----:B------:R-:W-:Y:S01]  /*98d0*/  IMAD R169, R0, 0x40, R167 ;  /* 0x0000004000a97824 */ /* 0x000fe200078e02a7 */
[----:B------:R-:W-:Y:S04]  /*98e0*/  HMMA.16816.F32.BF16 R180, R188, R170, R180 ;  /* 0x000000aabcb4723c */ /* 0x000fe800000418b4 */
[----:B------:R-:W-:-:S04]  /*98f0*/  IADD3 R33, R169, 0x1, RZ ;  /* 0x00000001a9217810 */ /* 0x000fc80007ffe0ff */
[----:B------:R-:W-:Y:S01]  /*9900*/  HMMA.16816.F32.BF16 R8, R28, R192, R8 ;  /* 0x000000c01c08723c */ /* 0x000fe20000041808 */
[----:B------:R-:W-:Y:S01]  /*9910*/  BAR.SYNC.DEFER_BLOCKING 0x0 ;  /* 0x0000000000007b1d */ /* 0x000fe20000010000 */
[C---:B------:R-:W-:Y:S02]  /*9920*/  ISETP.GE.AND P0, PT, R33.reuse, R200, PT ;  /* 0x000000c82100720c */ /* 0x040fe40003f06270 */
[----:B------:R-:W-:Y:S02]  /*9930*/  ISETP.GE.AND P6, PT, R33, R2, PT ;  /* 0x000000022100720c */ /* 0x000fe40003fc6270 */
[----:B------:R-:W-:Y:S02]  /*9940*/  IADD3 R33, R169, 0x9, RZ ;  /* 0x00000009a9217810 */ /* 0x000fe40007ffe0ff */
[----:B------:R-:W-:Y:S01]  /*9950*/  HMMA.16816.F32.BF16 R196, R188, R34, R196 ;  /* 0x00000022bcc4723c */ /* 0x000fe200000418c4 */
[----:B------:R-:W-:Y:S02]  /*9960*/  FSEL R17, R17, -INF , !P0 ;  /* 0xff80000011117808 */ /* 0x000fe40004000000 */
[----:B------:R-:W-:-:S02]  /*9970*/  FSEL R0, R19, -INF , !P6 ;  /* 0xff80000013007808 */ /* 0x000fc40007000000 */
[-C--:B------:R-:W-:Y:S02]  /*9980*/  ISETP.GE.AND P6, PT, R33, R200.reuse, PT ;  /* 0x000000c82100720c */ /* 0x080fe40003fc6270 */
[----:B------:R-:W-:Y:S01]  /*9990*/  IADD3 R35, R169, 0x8, RZ ;  /* 0x00000008a9237810 */ /* 0x000fe20007ffe0ff */
[C---:B------:R-:W-:Y:S01]  /*99a0*/  HMMA.16816.F32.BF16 R4, R28.reuse, R194, R4 ;  /* 0x000000c21c04723c */ /* 0x040fe20000041804 */
[----:B------:R-:W-:Y:S02]  /*99b0*/  FSEL R13, R13, -INF , !P6 ;  /* 0xff8000000d0d7808 */ /* 0x000fe40007000000 */
[C---:B------:R-:W-:Y:S02]  /*99c0*/  ISETP.GE.AND P1, PT, R35.reuse, R200, PT ;  /* 0x000000c82300720c */ /* 0x040fe40003f26270 */
[----:B------:R-:W-:Y:S02]  /*99d0*/  ISETP.GE.AND P0, PT, R35, R2, PT ;  /* 0x000000022300720c */ /* 0x000fe40003f06270 */
[----:B------:R-:W-:Y:S01]  /*99e0*/  IADD3 R35, R169, 0x10, RZ ;  /* 0x00000010a9237810 */ /* 0x000fe20007ffe0ff */
[----:B-1----:R-:W-:Y:S01]  /*99f0*/  HMMA.16816.F32.BF16 R184, R28, R24, R184 ;  /* 0x000000181cb8723c */ /* 0x002fe200000418b8 */
[----:B------:R-:W-:-:S02]  /*9a00*/  FSEL R19, R12, -INF , !P1 ;  /* 0xff8000000c137808 */ /* 0x000fc40004800000 */
[----:B------:R-:W-:Y:S02]  /*9a10*/  ISETP.GE.AND P1, PT, R33, R2, PT ;  /* 0x000000022100720c */ /* 0x000fe40003f26270 */
[----:B------:R-:W-:Y:S02]  /*9a20*/  IADD3 R33, R169, 0x11, RZ ;  /* 0x00000011a9217810 */ /* 0x000fe40007ffe0ff */
[----:B------:R-:W-:Y:S01]  /*9a30*/  FSEL R14, R14, -INF , !P0 ;  /* 0xff8000000e0e7808 */ /* 0x000fe20004000000 */
[----:B------:R-:W-:Y:S01]  /*9a40*/  HMMA.16816.F32.BF16 R180, R28, R26, R180 ;  /* 0x0000001a1cb4723c */ /* 0x000fe200000418b4 */
[----:B------:R-:W-:Y:S02]  /*9a50*/  ISETP.GE.AND P0, PT, R35, R200, PT ;  /* 0x000000c82300720c */ /* 0x000fe40003f06270 */
[----:B------:R-:W-:Y:S02]  /*9a60*/  FSEL R12, R15, -INF , !P1 ;  /* 0xff8000000f0c7808 */ /* 0x000fe40004800000 */
[----:B------:R-:W-:-:S02]  /*9a70*/  ISETP.GE.AND P6, PT, R35, R2, PT ;  /* 0x000000022300720c */ /* 0x000fc40003fc6270 */
[----:B------:R-:W-:Y:S01]  /*9a80*/  ISETP.GE.AND P1, PT, R33, R200, PT ;  /* 0x000000c82100720c */ /* 0x000fe20003f26270 */
[C---:B--2---:R-:W-:Y:S01]  /*9a90*/  HMMA.16816.F32.BF16 R176, R28.reuse, R20, R176 ;  /* 0x000000141cb0723c */ /* 0x044fe200000418b0 */
[----:B------:R-:W-:Y:S02]  /*9aa0*/  IADD3 R15, R169, 0x18, RZ ;  /* 0x00000018a90f7810 */ /* 0x000fe40007ffe0ff */
[----:B------:R-:W-:Y:S02]  /*9ab0*/  FSEL R35, R8, -INF , !P0 ;  /* 0xff80000008237808 */ /* 0x000fe40004000000 */
[----:B------:R-:W-:Y:S02]  /*9ac0*/  ISETP.GE.AND P0, PT, R33, R2, PT ;  /* 0x000000022100720c */ /* 0x000fe40003f06270 */
[----:B------:R-:W-:Y:S01]  /*9ad0*/  FSEL R34, R10, -INF , !P6 ;  /* 0xff8000000a227808 */ /* 0x000fe20007000000 */
[----:B------:R-:W-:Y:S01]  /*9ae0*/  HMMA.16816.F32.BF16 R196, R28, R22, R196 ;  /* 0x000000161cc4723c */ /* 0x000fe200000418c4 */
[----:B------:R-:W-:-:S02]  /*9af0*/  FSEL R33, R9, -INF , !P1 ;  /* 0xff80000009217808 */ /* 0x000fc40004800000 */
[----:B------:R-:W-:Y:S02]  /*9b00*/  ISETP.GE.AND P6, PT, R15, R200, PT ;  /* 0x000000c80f00720c */ /* 0x000fe40003fc6270 */
[----:B------:R-:W-:Y:S02]  /*9b10*/  IADD3 R9, R169, 0x19, RZ ;  /* 0x00000019a9097810 */ /* 0x000fe40007ffe0ff */
[----:B------:R-:W-:Y:S02]  /*9b20*/  FSEL R26, R11, -INF , !P0 ;  /* 0xff8000000b1a7808 */ /* 0x000fe40004000000 */
[----:B------:R-:W-:Y:S02]  /*9b30*/  ISETP.GE.AND P1, PT, R15, R2, PT ;  /* 0x000000020f00720c */ /* 0x000fe40003f26270 */
[----:B------:R-:W-:Y:S02]  /*9b40*/  ISETP.GE.AND P0, PT, R9, R200, PT ;  /* 0x000000c80900720c */ /* 0x000fe40003f06270 */
[----:B------:R-:W-:-:S02]  /*9b50*/  FSEL R27, R4, -INF , !P6 ;  /* 0xff800000041b7808 */ /* 0x000fc40007000000 */
[----:B------:R-:W-:Y:S02]  /*9b60*/  IADD3 R11, R169, 0x20, RZ ;  /* 0x00000020a90b7810 */ /* 0x000fe40007ffe0ff */
[----:B------:R-:W-:Y:S02]  /*9b70*/  ISETP.GE.AND P6, PT, R9, R2, PT ;  /* 0x000000020900720c */ /* 0x000fe40003fc6270 */
[----:B------:R-:W-:Y:S02]  /*9b80*/  FSEL R24, R6, -INF , !P1 ;  /* 0xff80000006187808 */ /* 0x000fe40004800000 */
[----:B------:R-:W-:Y:S02]  /*9b90*/  FSEL R25, R5, -INF , !P0 ;  /* 0xff80000005197808 */ /* 0x000fe40004000000 */
[C---:B------:R-:W-:Y:S02]  /*9ba0*/  ISETP.GE.AND P1, PT, R11.reuse, R200, PT ;  /* 0x000000c80b00720c */ /* 0x040fe40003f26270 */
[----:B------:R-:W-:-:S02]  /*9bb0*/  ISETP.GE.AND P0, PT, R11, R2, PT ;  /* 0x000000020b00720c */ /* 0x000fc40003f06270 */
[----:B------:R-:W-:Y:S02]  /*9bc0*/  FSEL R32, R7, -INF , !P6 ;  /* 0xff80000007207808 */ /* 0x000fe40007000000 */
[C---:B------:R-:W-:Y:S02]  /*9bd0*/  IADD3 R5, R169.reuse, 0x21, RZ ;  /* 0x00000021a9057810 */ /* 0x040fe40007ffe0ff */
[----:B------:R-:W-:Y:S02]  /*9be0*/  IADD3 R7, R169, 0x28, RZ ;  /* 0x00000028a9077810 */ /* 0x000fe40007ffe0ff */
[----:B------:R-:W-:Y:S02]  /*9bf0*/  FSEL R205, R184, -INF , !P1 ;  /* 0xff800000b8cd7808 */ /* 0x000fe40004800000 */
[----:B------:R-:W-:Y:S02]  /*9c00*/  FSEL R246, R186, -INF , !P0 ;  /* 0xff800000baf67808 */ /* 0x000fe40004000000 */
[----:B------:R-:W-:-:S02]  /*9c10*/  ISETP.GE.AND P6, PT, R5, R200, PT ;  /* 0x000000c80500720c */ /* 0x000fc40003fc6270 */
[----:B------:R-:W-:Y:S02]  /*9c20*/  ISETP.GE.AND P1, PT, R5, R2, PT ;  /* 0x000000020500720c */ /* 0x000fe40003f26270 */
[----:B------:R-:W-:Y:S02]  /*9c30*/  ISETP.GE.AND P0, PT, R7, R200, PT ;  /* 0x000000c80700720c */ /* 0x000fe40003f06270 */
[----:B------:R-:W-:Y:S02]  /*9c40*/  IADD3 R5, R169, 0x29, RZ ;  /* 0x00000029a9057810 */ /* 0x000fe40007ffe0ff */
[----:B------:R-:W-:Y:S02]  /*9c50*/  FSEL R195, R185, -INF , !P6 ;  /* 0xff800000b9c37808 */ /* 0x000fe40007000000 */
[----:B------:R-:W-:Y:S02]  /*9c60*/  FSEL R193, R180, -INF , !P0 ;  /* 0xff800000b4c17808 */ /* 0x000fe40004000000 */
[----:B------:R-:W-:-:S02]  /*9c70*/  ISETP.GE.AND P6, PT, R7, R2, PT ;  /* 0x000000020700720c */ /* 0x000fc40003fc6270 */
[----:B------:R-:W-:Y:S02]  /*9c80*/  ISETP.GE.AND P0, PT, R5, R2, PT ;  /* 0x000000020500720c */ /* 0x000fe40003f06270 */
[----:B------:R-:W-:Y:S02]  /*9c90*/  IADD3 R7, R169, 0x31, RZ ;  /* 0x00000031a9077810 */ /* 0x000fe40007ffe0ff */
[----:B------:R-:W-:Y:S02]  /*9ca0*/  FSEL R204, R187, -INF , !P1 ;  /* 0xff800000bbcc7808 */ /* 0x000fe40004800000 */
[----:B------:R-:W-:Y:S02]  /*9cb0*/  FSEL R242, R183, -INF , !P0 ;  /* 0xff800000b7f27808 */ /* 0x000fe40004000000 */
[-C--:B------:R-:W-:Y:S02]  /*9cc0*/  ISETP.GE.AND P1, PT, R5, R200.reuse, PT ;  /* 0x000000c80500720c */ /* 0x080fe40003f26270 */
[----:B------:R-:W-:-:S02]  /*9cd0*/  ISETP.GE.AND P0, PT, R7, R200, PT ;  /* 0x000000c80700720c */ /* 0x000fc40003f06270 */
[----:B------:R-:W-:Y:S02]  /*9ce0*/  IADD3 R5, R169, 0x30, RZ ;  /* 0x00000030a9057810 */ /* 0x000fe40007ffe0ff */
[----:B------:R-:W-:Y:S02]  /*9cf0*/  FSEL R206, R182, -INF , !P6 ;  /* 0xff800000b6ce7808 */ /* 0x000fe40007000000 */
[----:B------:R-:W-:Y:S02]  /*9d00*/  FSEL R167, R177, -INF , !P0 ;  /* 0xff800000b1a77808 */ /* 0x000fe40004000000 */
[----:B------:R-:W-:Y:S02]  /*9d10*/  ISETP.GE.AND P6, PT, R5, R200, PT ;  /* 0x000000c80500720c */ /* 0x000fe40003fc6270 */
[----:B------:R-:W-:Y:S02]  /*9d20*/  FSEL R201, R181, -INF , !P1 ;  /* 0xff800000b5c97808 */ /* 0x000fe40004800000 */
[----:B------:R-:W-:-:S02]  /*9d30*/  ISETP.GE.AND P0, PT, R169, R2, PT ;  /* 0x00000002a900720c */ /* 0x000fc40003f06270 */
[-C--:B------:R-:W-:Y:S02]  /*9d40*/  ISETP.GE.AND P1, PT, R5, R2.reuse, PT ;  /* 0x000000020500720c */ /* 0x080fe40003f26270 */
[----:B------:R-:W-:Y:S02]  /*9d50*/  FSEL R187, R176, -INF , !P6 ;  /* 0xff800000b0bb7808 */ /* 0x000fe40007000000 */
[----:B------:R-:W-:Y:S02]  /*9d60*/  FSEL R18, R18, -INF , !P0 ;  /* 0xff80000012127808 */ /* 0x000fe40004000000 */
[----:B------:R-:W-:Y:S02]  /*9d70*/  ISETP.GE.AND P6, PT, R7, R2, PT ;  /* 0x000000020700720c */ /* 0x000fe40003fc6270 */
[----:B------:R-:W-:Y:S02]  /*9d80*/  FSEL R186, R178, -INF , !P1 ;  /* 0xff800000b2ba7808 */ /* 0x000fe40004800000 */
[----:B------:R-:W-:-:S02]  /*9d90*/  PLOP3.LUT P0, PT, PT, PT, UP0, 0x80, 0x0 ;  /* 0x000000000000781c */ /* 0x000fc40003f0f008 */
[CC--:B------:R-:W-:Y:S02]  /*9da0*/  ISETP.GE.AND P1, PT, R169.reuse, R200.reuse, PT ;  /* 0x000000c8a900720c */ /* 0x0c0fe40003f26270 */
[C---:B------:R-:W-:Y:S02]  /*9db0*/  IADD3 R7, R169.reuse, 0x38, RZ ;  /* 0x00000038a9077810 */ /* 0x040fe40007ffe0ff */
[----:B------:R-:W-:Y:S02]  /*9dc0*/  IADD3 R169, R169, 0x39, RZ ;  /* 0x00000039a9a97810 */ /* 0x000fe40007ffe0ff */
[----:B------:R-:W-:Y:S02]  /*9dd0*/  FSEL R182, R179, -INF , !P6 ;  /* 0xff800000b3b67808 */ /* 0x000fe40007000000 */
[----:B------:R-:W-:Y:S02]  /*9de0*/  FSEL R5, R16, -INF , !P1 ;  /* 0xff80000010057808 */ /* 0x000fe40004800000 */
[----:B------:R-:W-:-:S02]  /*9df0*/  ISETP.GE.AND P6, PT, R7, R200, PT ;  /* 0x000000c80700720c */ /* 0x000fc40003fc6270 */
[----:B------:R-:W-:Y:S02]  /*9e00*/  ISETP.GE.AND P1, PT, R169, R200, PT ;  /* 0x000000c8a900720c */ /* 0x000fe40003f26270 */
[----:B------:R-:W-:Y:S02]  /*9e10*/  FSEL R185, R196, -INF , !P6 ;  /* 0xff800000c4b97808 */ /* 0x000fe40007000000 */
[----:B------:R-:W-:Y:S02]  /*9e20*/  FSEL R183, R197, -INF , !P1 ;  /* 0xff800000c5b77808 */ /* 0x000fe40004800000 */
[-C--:B------:R-:W-:Y:S02]  /*9e30*/  ISETP.GE.AND P6, PT, R7, R2.reuse, PT ;  /* 0x000000020700720c */ /* 0x080fe40003fc6270 */
[----:B------:R-:W-:Y:S02]  /*9e40*/  ISETP.GE.AND P1, PT, R169, R2, PT ;  /* 0x00000002a900720c */ /* 0x000fe40003f26270 */
[----:B------:R-:W-:-:S02]  /*9e50*/  FSEL R184, R198, -INF , !P6 ;  /* 0xff800000c6b87808 */ /* 0x000fc40007000000 */
[----:B------:R-:W-:Y:S01]  /*9e60*/  FSEL R180, R199, -INF , !P1 ;  /* 0xff800000c7b47808 */ /* 0x000fe20004800000 */
[----:B------:R-:W-:Y:S05]  /*9e70*/  @!P0 BRA `(.L_x_724) ;  /* 0x00000f0000008947 */ /* 0x000fea0003800000 */
[----:B------:R-:W-:-:S13]  /*9e80*/  PLOP3.LUT P0, PT, PT, PT, UP6, 0x80, 0x0 ;  /* 0x000000000000781c */ /* 0x000fda0003f0f068 */
[----:B------:R-:W-:Y:S05]  /*9e90*/  @!P0 BRA `(.L_x_725) ;  /* 0x000004b000008947 */ /* 0x000fea0003800000 */
[----:B------:R-:W-:Y:S01]  /*9ea0*/  IABS R2, c[0x0][0x2d0] ;  /* 0x0000b40000027a13 */ /* 0x000fe20000000000 */
[----:B------:R-:W-:Y:S02]  /*9eb0*/  USHF.L.U32 UR5, UR28, 0x6, URZ ;  /* 0x000000061c057899 */ /* 0x000fe4000800063f */
[----:B------:R-:W-:Y:S01]  /*9ec0*/  UMOV UR14, URZ ;  /* 0x0000003f000e7c82 */ /* 0x000fe20008000000 */
[----:B------:R1:W2:Y:S01]  /*9ed0*/  R2UR UR4, R2 ;  /* 0x00000000020473c2 */ /* 0x0002a200000e0000 */
[----:B------:R-:W-:Y:S02]  /*9ee0*/  UIADD3 UR12, UR5, -0x40, URZ ;  /* 0xffffffc0050c7890 */ /* 0x000fe4000fffe03f */
        /* <DEDUP_REMOVED lines=15> */
[----:B--2---:R-:W-:-:S05]  /*9fe0*/  UIMAD.WIDE.U32 UR14, UR15, UR8, URZ ;  /* 0x000000080f0e72a5 */ /* 0x004fca000f8e003f */
[----:B------:R-:W-:Y:S02]  /*9ff0*/  UMOV UR13, UR17 ;  /* 0x00000011000d7c82 */ /* 0x000fe40008000000 */
[----:B------:R-:W-:Y:S02]  /*a000*/  UMOV UR11, UR15 ;  /* 0x0000000f000b7c82 */ /* 0x000fe40008000000 */
[----:B------:R-:W-:Y:S02]  /*a010*/  UIADD3 UR9, -UR13, URZ, URZ ;  /* 0x0000003f0d097290 */ /* 0x000fe4000fffe13f */
[----:B------:R-:W-:Y:S02]  /*a020*/  UIADD3 UR7, -UR11, URZ, URZ ;  /* 0x0000003f0b077290 */ /* 0x000fe4000fffe13f */
[----:B------:R-:W-:Y:S02]  /*a030*/  UIMAD UR9, UR4, UR9, UR10 ;  /* 0x00000009040972a4 */ /* 0x000fe4000f8e020a */
[----:B------:R-:W-:-:S02]  /*a040*/  UIMAD UR8, UR4, UR7, UR8 ;  /* 0x00000007040872a4 */ /* 0x000fc4000f8e0208 */
[----:B------:R-:W-:Y:S02]  /*a050*/  UISETP.GT.U32.AND UP2, UPT, UR4, UR9, UPT ;  /* 0x000000090400728c */ /* 0x000fe4000bf44070 */
[----:B------:R-:W-:Y:S02]  /*a060*/  UISETP.GT.U32.AND UP0, UPT, UR4, UR8, UPT ;  /* 0x000000080400728c */ /* 0x000fe4000bf04070 */
[----:B------:R-:W-:Y:S02]  /*a070*/  ULDC UR7, c[0x0][0x2d0] ;  /* 0x0000b40000077ab9 */ /* 0x000fe40000000800 */
[----:B------:R-:W-:Y:S02]  /*a080*/  ULOP3.LUT UR5, UR5, UR7, URZ, 0x3c, !UPT ;  /* 0x0000000705057292 */ /* 0x000fe4000f8e3c3f */
[----:B------:R-:W-:Y:S02]  /*a090*/  ULOP3.LUT UR12, UR12, UR7, URZ, 0x3c, !UPT ;  /* 0x000000070c0c7292 */ /* 0x000fe4000f8e3c3f */
[----:B------:R-:W-:-:S02]  /*a0a0*/  UISETP.GE.AND UP1, UPT, UR5, URZ, UPT ;  /* 0x0000003f0500728c */ /* 0x000fc4000bf26270 */
[----:B------:R-:W-:Y:S02]  /*a0b0*/  @!UP2 UIADD3 UR9, UR9, -UR4, URZ ;  /* 0x800000040909a290 */ /* 0x000fe4000fffe03f */
[----:B------:R-:W-:Y:S02]  /*a0c0*/  @!UP0 UIADD3 UR8, UR8, -UR4, URZ ;  /* 0x8000000408088290 */ /* 0x000fe4000fffe03f */
[----:B------:R-:W-:Y:S02]  /*a0d0*/  UISETP.GE.U32.AND UP4, UPT, UR9, UR4, UPT ;  /* 0x000000040900728c */ /* 0x000fe4000bf86070 */
[----:B------:R-:W-:Y:S02]  /*a0e0*/  UISETP.GE.U32.AND UP3, UPT, UR8, UR4, UPT ;  /* 0x000000040800728c */ /* 0x000fe4000bf66070 */
[----:B------:R-:W-:Y:S02]  /*a0f0*/  @!UP0 UIADD3 UR11, UR11, 0x1, URZ ;  /* 0x000000010b0b8890 */ /* 0x000fe4000fffe03f */
[----:B------:R-:W-:-:S02]  /*a100*/  UISETP.GE.AND UP0, UPT, UR12, URZ, UPT ;  /* 0x0000003f0c00728c */ /* 0x000fc4000bf06270 */
[----:B------:R-:W-:Y:S02]  /*a110*/  @!UP2 UIADD3 UR13, UR13, 0x1, URZ ;  /* 0x000000010d0da890 */ /* 0x000fe4000fffe03f */
[----:B------:R-:W-:Y:S02]  /*a120*/  UISETP.NE.AND UP2, UPT, URZ, UR7, UPT ;  /* 0x000000073f00728c */ /* 0x000fe4000bf45270 */
[----:B------:R-:W-:Y:S02]  /*a130*/  @UP4 UIADD3 UR13, UR13, 0x1, URZ ;  /* 0x000000010d0d4890 */ /* 0x000fe4000fffe03f */
[----:B------:R-:W-:Y:S02]  /*a140*/  @UP3 UIADD3 UR11, UR11, 0x1, URZ ;  /* 0x000000010b0b3890 */ /* 0x000fe4000fffe03f */
[----:B------:R-:W-:Y:S02]  /*a150*/  ULOP3.LUT UR4, URZ, UR7, URZ, 0x33, !UPT ;  /* 0x000000073f047292 */ /* 0x000fe4000f8e333f */
[----:B------:R-:W-:-:S02]  /*a160*/  @!UP1 UIADD3 UR13, -UR13, URZ, URZ ;  /* 0x0000003f0d0d9290 */ /* 0x000fc4000fffe13f */
[----:B------:R-:W-:Y:S02]  /*a170*/  @!UP0 UIADD3 UR11, -UR11, URZ, URZ ;  /* 0x0000003f0b0b8290 */ /* 0x000fe4000fffe13f */
        /* <DEDUP_REMOVED lines=9> */
[----:B------:R-:W3:Y:S01]  /*a210*/  LDG.E R2, [R6.64] ;  /* 0x0000002006027981 */ /* 0x000ee2000c1e1900 */
        /* <DEDUP_REMOVED lines=8> */
[----:B------:R-:W-:-:S03]  /*a2a0*/  UIADD3 UR13, UR13, UR5, URZ ;  /* 0x000000050d0d7290 */ /* 0x000fc6000fffe03f */
[----:B------:R-:W-:Y:S01]  /*a2b0*/  ULDC.64 UR4, c[0x0][0x180] ;  /* 0x0000600000047ab9 */ /* 0x000fe20000000a00 */
[----:B--2---:R-:W1:Y:S08]  /*a2c0*/  R2UR UR9, R4 ;  /* 0x00000000040973c2 */ /* 0x004e7000000e0000 */
[----:B---3--:R-:W1:Y:S02]  /*a2d0*/  R2UR UR8, R2 ;  /* 0x00000000020873c2 */ /* 0x008e6400000e0000 */
[----:B-1----:R-:W-:-:S04]  /*a2e0*/  UIADD3 UR8, -UR9, UR8, URZ ;  /* 0x0000000809087290 */ /* 0x002fc8000fffe13f */
[----:B------:R-:W-:Y:S02]  /*a2f0*/  USHF.R.S32.HI UR7, URZ, 0x1f, UR8 ;  /* 0x0000001f3f077899 */ /* 0x000fe40008011408 */
[----:B------:R-:W-:Y:S02]  /*a300*/  UIMAD.WIDE.U32 UR10, UR8, UR4, UR12 ;  /* 0x00000004080a72a5 */ /* 0x000fe4000f8e000c */
[----:B------:R-:W-:-:S04]  /*a310*/  UIMAD UR7, UR7, UR4, URZ ;  /* 0x00000004070772a4 */ /* 0x000fc8000f8e023f */
[----:B------:R-:W-:-:S04]  /*a320*/  UIMAD UR5, UR8, UR5, UR7 ;  /* 0x00000005080572a4 */ /* 0x000fc8000f8e0207 */
[----:B------:R-:W-:Y:S01]  /*a330*/  UIADD3 UR8, UR11, UR5, URZ ;  /* 0x000000050b087290 */ /* 0x000fe2000fffe03f */
[----:B------:R-:W-:Y:S05]  /*a340*/  BRA `(.L_x_726) ;  /* 0x0000003000007947 */ /* 0x000fea0003800000 */
.L_x_725:
[----:B------:R-:W-:Y:S02]  /*a350*/  ULDC UR10, c[0x0][0x198] ;  /* 0x00006600000a7ab9 */ /* 0x000fe40000000800 */
[----:B------:R-:W-:-:S04]  /*a360*/  ULEA UR10, -UR10, URZ, 0x6 ;  /* 0x0000003f0a0a7291 */ /* 0x000fc8000f8e313f */
[----:B------:R-:W-:-:S03]  /*a370*/  USHF.R.S32.HI UR8, URZ, 0x1f, UR10 ;  /* 0x0000001f3f087899 */ /* 0x000fc6000801140a */
.L_x_726:
[C---:B------:R-:W-:Y:S01]  /*a380*/  @!P4 IADD3 R9, P0, R166.reuse, UR10, RZ ;  /* 0x0000000aa609cc10 */ /* 0x040fe2000ff1e0ff */
[----:B------:R-:W-:Y:S01]  /*a390*/  UIADD3 UR4, UP1, UP0, UR24, UR10, UR24 ;  /* 0x0000000a18047290 */ /* 0x000fe2000f83e018 */
[C---:B------:R-:W-:Y:S01]  /*a3a0*/  @!P3 IADD3 R7, P1, R166.reuse, UR10, RZ ;  /* 0x0000000aa607bc10 */ /* 0x040fe2000ff3e0ff */
[----:B------:R-:W-:Y:S01]  /*a3b0*/  IMAD.U32 R6, RZ, RZ, UR8 ;  /* 0x00000008ff067e24 */ /* 0x000fe2000f8e00ff */
[----:B------:R-:W-:Y:S01]  /*a3c0*/  @!P4 IADD3.X R4, R165, UR8, RZ, P0, !PT ;  /* 0x00000008a504cc10 */ /* 0x000fe200087fe4ff */
[----:B------:R-:W-:Y:S01]  /*a3d0*/  UIADD3.X UR7, UR23, UR8, UR23, UP1, UP0 ;  /* 0x0000000817077290 */ /* 0x000fe20008fe0417 */
[----:B------:R-:W-:Y:S01]  /*a3e0*/  @!P4 LEA R174, P0, R9, c[0x0][0x168], 0x1 ;  /* 0x00005a0009aeca11 */ /* 0x000fe200078008ff */
[----:B------:R-:W-:Y:S01]  /*a3f0*/  UIADD3 UR5, UP1, UR24, UR4, URZ ;  /* 0x0000000418057290 */ /* 0x000fe2000ff3e03f */
[----:B------:R-:W-:Y:S01]  /*a400*/  @!P3 IADD3.X R2, R165, UR8, RZ, P1, !PT ;  /* 0x00000008a502bc10 */ /* 0x000fe20008ffe4ff */
[----:B------:R-:W-:Y:S01]  /*a410*/  VOTEU.ALL UP0, P5 ;  /* 0x00000000003f7886 */ /* 0x000fe20002800000 */
[----:B------:R-:W-:Y:S01]  /*a420*/  @!P4 LEA.HI.X R175, R9, c[0x0][0x16c], R4, 0x1, P0 ;  /* 0x00005b0009afca11 */ /* 0x000fe200000f0c04 */
[----:B------:R-:W-:Y:S01]  /*a430*/  IMAD.U32 R9, RZ, RZ, UR10 ;  /* 0x0000000aff097e24 */ /* 0x000fe2000f8e00ff */
[C---:B------:R-:W-:Y:S01]  /*a440*/  @!P3 LEA R30, P1, R7.reuse, c[0x0][0x168], 0x1 ;  /* 0x00005a00071eba11 */ /* 0x040fe200078208ff */
[----:B------:R1:W-:Y:S01]  /*a450*/  @P5 STS.128 [R238+0x8000], RZ ;  /* 0x008000ffee005388 */ /* 0x0003e20000000c00 */
[C---:B------:R-:W-:Y:S01]  /*a460*/  @!P2 IADD3 R11, P0, R166.reuse, UR10, RZ ;  /* 0x0000000aa60bac10 */ /* 0x040fe2000ff1e0ff */
[----:B------:R-:W-:Y:S01]  /*a470*/  @!UP0 UIADD3 UR11, UP2, UR24, UR10, URZ ;  /* 0x0000000a180b8290 */ /* 0x000fe2000ff5e03f */
[----:B------:R-:W-:Y:S01]  /*a480*/  @!P3 LEA.HI.X R31, R7, c[0x0][0x16c], R2, 0x1, P1 ;  /* 0x00005b00071fba11 */ /* 0x000fe200008f0c02 */
[----:B------:R-:W-:Y:S01]  /*a490*/  IMAD.U32 R2, RZ, RZ, UR8 ;  /* 0x00000008ff027e24 */ /* 0x000fe2000f8e00ff */
[----:B------:R-:W-:Y:S01]  /*a4a0*/  @!P2 IADD3.X R4, R165, UR8, RZ, P0, !PT ;  /* 0x00000008a504ac10 */ /* 0x000fe200087fe4ff */
[----:B------:R-:W-:Y:S01]  /*a4b0*/  @!UP0 UIADD3.X UR9, UR23, UR8, URZ, UP2, !UPT ;  /* 0x0000000817098290 */ /* 0x000fe200097fe43f */
[----:B------:R-:W-:Y:S01]  /*a4c0*/  @!P2 LEA R28, P0, R11, c[0x0][0x168], 0x1 ;  /* 0x00005a000b1caa11 */ /* 0x000fe200078008ff */
[----:B------:R-:W-:Y:S01]  /*a4d0*/  BSSY B0, `(.L_x_727) ;  /* 0x0000085000007945 */ /* 0x000fe20003800000 */
[----:B------:R-:W-:-:S02]  /*a4e0*/  @!P4 IADD3 R7, P6, P1, R166, UR24, R9 ;  /* 0x00000018a607cc10 */ /* 0x000fc4000f9de009 */
[----:B------:R-:W-:Y:S02]  /*a4f0*/  @!P2 LEA.HI.X R29, R11, c[0x0][0x16c], R4, 0x1, P0 ;  /* 0x00005b000b1daa11 */ /* 0x000fe400000f0c04 */
[----:B------:R-:W-:Y:S02]  /*a500*/  @!P4 IADD3.X R4, R165, UR23, R2, P6, P1 ;  /* 0x00000017a504cc10 */ /* 0x000fe4000b7e2402 */
[C---:B------:R-:W-:Y:S02]  /*a510*/  @!P4 LEA R172, P6, R7.reuse, c[0x0][0x168], 0x1 ;  /* 0x00005a0007acca11 */ /* 0x040fe400078c08ff */
[----:B------:R-:W-:Y:S02]  /*a520*/  @!P3 IADD3 R11, P1, P0, R166, UR24, R9 ;  /* 0x00000018a60bbc10 */ /* 0x000fe4000f83e009 */
[----:B------:R-:W-:Y:S01]  /*a530*/  @!P4 LEA.HI.X R173, R7, c[0x0][0x16c], R4, 0x1, P6 ;  /* 0x00005b0007adca11 */ /* 0x000fe200030f0c04 */
[----:B------:R-:W-:Y:S01]  /*a540*/  IMAD.U32 R7, RZ, RZ, UR4 ;  /* 0x00000004ff077e24 */ /* 0x000fe2000f8e00ff */
[----:B------:R-:W-:-:S02]  /*a550*/  @!P3 IADD3.X R4, R165, UR23, R2, P1, P0 ;  /* 0x00000017a504bc10 */ /* 0x000fc40008fe0402 */
[----:B------:R-:W-:Y:S02]  /*a560*/  @!P3 LEA R22, P1, R11, c[0x0][0x168], 0x1 ;  /* 0x00005a000b16ba11 */ /* 0x000fe400078208ff */
[-C--:B------:R-:W-:Y:S02]  /*a570*/  @!P5 LEA R176, P0, R9, R244.reuse, 0x1 ;  /* 0x000000f409b0d211 */ /* 0x080fe400078008ff */
[----:B------:R-:W-:Y:S01]  /*a580*/  @!P3 LEA.HI.X R23, R11, c[0x0][0x16c], R4, 0x1, P1 ;  /* 0x00005b000b17ba11 */ /* 0x000fe200008f0c04 */
[----:B------:R-:W-:Y:S01]  /*a590*/  IMAD.U32 R4, RZ, RZ, UR7 ;  /* 0x00000007ff047e24 */ /* 0x000fe2000f8e00ff */
[-C--:B------:R-:W-:Y:S02]  /*a5a0*/  @!P5 LEA.HI.X R177, R9, R243.reuse, R6, 0x1, P0 ;  /* 0x000000f309b1d211 */ /* 0x080fe400000f0c06 */
[C---:B------:R-:W-:Y:S02]  /*a5b0*/  @!P5 LEA R170, P6, R7.reuse, R244, 0x1 ;  /* 0x000000f407aad211 */ /* 0x040fe400078c08ff */
[----:B------:R-:W-:Y:S01]  /*a5c0*/  @!P2 IADD3 R9, P1, P0, R166, UR24, R9 ;  /* 0x00000018a609ac10 */ /* 0x000fe2000f83e009 */
[----:B------:R-:W-:Y:S01]  /*a5d0*/  @!PT LDS RZ, [RZ] ;  /* 0x00000000fffff984 */ /* 0x000fe20000000800 */
[----:B------:R-:W-:Y:S01]  /*a5e0*/  @!PT LDS RZ, [RZ] ;  /* 0x00000000fffff984 */ /* 0x000fe20000000800 */
[----:B------:R-:W-:Y:S01]  /*a5f0*/  @!PT LDS RZ, [RZ] ;  /* 0x00000000fffff984 */ /* 0x000fe20000000800 */
[----:B------:R1:W-:Y:S01]  /*a600*/  @!P5 LDGSTS.E.BYPASS.LTC128B.128 [R238+0x8000], [R176.64] ;  /* 0x08000000b0eedfae */ /* 0x0003e2000b901d60 */
[----:B------:R-:W-:-:S02]  /*a610*/  @!P5 LEA.HI.X R171, R7, R243, R4, 0x1, P6 ;  /* 0x000000f307abd211 */ /* 0x000fc400030f0c04 */
[----:B------:R-:W-:Y:S01]  /*a620*/  @!P2 IADD3.X R2, R165, UR23, R2, P1, P0 ;  /* 0x00000017a502ac10 */ /* 0x000fe20008fe0402 */
[----:B------:R1:W-:Y:S01]  /*a630*/  @P4 STS.128 [R238+0xa000], RZ ;  /* 0x00a000ffee004388 */ /* 0x0003e20000000c00 */
[C---:B------:R-:W-:Y:S02]  /*a640*/  @!P4 IADD3 R7, P6, R166.reuse, UR4, RZ ;  /* 0x00000004a607cc10 */ /* 0x040fe4000ffde0ff */
[----:B------:R-:W-:Y:S01]  /*a650*/  @!P2 LEA R20, P0, R9, c[0x0][0x168], 0x1 ;  /* 0x00005a000914aa11 */ /* 0x000fe200078008ff */
[----:B------:R-:W-:Y:S01]  /*a660*/  @!PT LDS RZ, [RZ] ;  /* 0x00000000fffff984 */ /* 0x000fe20000000800 */
[----:B------:R-:W-:Y:S01]  /*a670*/  @!PT LDS RZ, [RZ] ;  /* 0x00000000fffff984 */ /* 0x000fe20000000800 */
[----:B------:R-:W-:Y:S01]  /*a680*/  @!PT LDS RZ, [RZ] ;  /* 0x00000000fffff984 */ /* 0x000fe20000000800 */
[----:B------:R1:W-:Y:S01]  /*a690*/  @!P4 LDGSTS.E.BYPASS.LTC128B.128 [R238+0xa000], [R174.64+0x80] ;  /* 0x0a000080aeeecfae */ /* 0x0003e2000b901d60 */
[----:B------:R-:W-:Y:S02]  /*a6a0*/  @!P4 IADD3.X R4, R165, UR7, RZ, P6, !PT ;  /* 0x00000007a504cc10 */ /* 0x000fe4000b7fe4ff */
[----:B------:R-:W-:Y:S01]  /*a6b0*/  @!P4 LEA R168, P1, R7, c[0x0][0x168], 0x1 ;  /* 0x00005a0007a8ca11 */ /* 0x000fe200078208ff */
[----:B------:R1:W-:Y:S01]  /*a6c0*/  @P3 STS.128 [R238+0xc000], RZ ;  /* 0x00c000ffee003388 */ /* 0x0003e20000000c00 */
[----:B------:R-:W-:Y:S01]  /*a6d0*/  @!P2 LEA.HI.X R21, R9, c[0x0][0x16c], R2, 0x1, P0 ;  /* 0x00005b000915aa11 */ /* 0x000fe200000f0c02 */
[----:B------:R-:W-:Y:S01]  /*a6e0*/  IMAD.U32 R9, RZ, RZ, UR11 ;  /* 0x0000000bff097e24 */ /* 0x000fe2000f8e00ff */
[----:B------:R-:W-:Y:S01]  /*a6f0*/  @!P3 IADD3 R2, P0, R166, UR4, RZ ;  /* 0x00000004a602bc10 */ /* 0x000fe2000ff1e0ff */
[----:B------:R-:W-:Y:S01]  /*a700*/  @!PT LDS RZ, [RZ] ;  /* 0x00000000fffff984 */ /* 0x000fe20000000800 */
[----:B------:R-:W-:Y:S01]  /*a710*/  @!PT LDS RZ, [RZ] ;  /* 0x00000000fffff984 */ /* 0x000fe20000000800 */
[----:B------:R-:W-:Y:S01]  /*a720*/  @!PT LDS RZ, [RZ] ;  /* 0x00000000fffff984 */ /* 0x000fe20000000800 */
[----:B------:R1:W-:Y:S01]  /*a730*/  @!P3 LDGSTS.E.BYPASS.LTC128B.128 [R238+0xc000], [R30.64+0x100] ;  /* 0x0c0001001eeebfae */ /* 0x0003e2000b901d60 */
[----:B------:R-:W-:Y:S01]  /*a740*/  @!P4 LEA.HI.X R169, R7, c[0x0][0x16c], R4, 0x1, P1 ;  /* 0x00005b0007a9ca11 */ /* 0x000fe200008f0c04 */
[----:B------:R-:W-:Y:S01]  /*a750*/  IMAD.U32 R4, RZ, RZ, UR9 ;  /* 0x00000009ff047e24 */ /* 0x000fe2000f8e00ff */
[----:B------:R-:W-:Y:S01]  /*a760*/  @!P3 IADD3.X R7, R165, UR7, RZ, P0, !PT ;  /* 0x00000007a507bc10 */ /* 0x000fe200087fe4ff */
[----:B------:R1:W-:Y:S01]  /*a770*/  @P2 STS.128 [R238+0xe000], RZ ;  /* 0x00e000ffee002388 */ /* 0x0003e20000000c00 */
[----:B------:R-:W-:-:S02]  /*a780*/  @!P3 LEA R178, P1, R2, c[0x0][0x168], 0x1 ;  /* 0x00005a0002b2ba11 */ /* 0x000fc400078208ff */
[CC--:B------:R-:W-:Y:S01]  /*a790*/  @!P5 LEA R190, P6, R9.reuse, R244.reuse, 0x1 ;  /* 0x000000f409bed211 */ /* 0x0c0fe200078c08ff */
[----:B------:R-:W-:Y:S01]  /*a7a0*/  @!PT LDS RZ, [RZ] ;  /* 0x00000000fffff984 */ /* 0x000fe20000000800 */
[----:B------:R-:W-:Y:S01]  /*a7b0*/  @!PT LDS RZ, [RZ] ;  /* 0x00000000fffff984 */ /* 0x000fe20000000800 */
[----:B------:R-:W-:Y:S01]  /*a7c0*/  @!PT LDS RZ, [RZ] ;  /* 0x00000000fffff984 */ /* 0x000fe20000000800 */
[----:B------:R1:W-:Y:S01]  /*a7d0*/  @!P2 LDGSTS.E.BYPASS.LTC128B.128 [R238+0xe000], [R28.64+0x180] ;  /* 0x0e0001801ceeafae */ /* 0x0003e2000b901d60 */
[----:B------:R-:W-:Y:S01]  /*a7e0*/  @!P2 IADD3 R11, P0, R166, UR4, RZ ;  /* 0x00000004a60bac10 */ /* 0x000fe2000ff1e0ff */
[----:B------:R-:W-:Y:S01]  /*a7f0*/  UIADD3.X UR4, UR23, UR7, URZ, UP1, !UPT ;  /* 0x0000000717047290 */ /* 0x000fe20008ffe43f */
[----:B------:R-:W-:Y:S01]  /*a800*/  @!P3 LEA.HI.X R179, R2, c[0x0][0x16c], R7, 0x1, P1 ;  /* 0x00005b0002b3ba11 */ /* 0x000fe200008f0c07 */
[----:B------:R-:W-:Y:S01]  /*a810*/  IMAD.U32 R7, RZ, RZ, UR5 ;  /* 0x00000005ff077e24 */ /* 0x000fe2000f8e00ff */
[----:B------:R-:W-:Y:S01]  /*a820*/  @!P5 LEA.HI.X R191, R9, R243, R4, 0x1, P6 ;  /* 0x000000f309bfd211 */ /* 0x000fe200030f0c04 */
[----:B------:R1:W-:Y:S01]  /*a830*/  @P5 STS.128 [R238+0x8800], RZ ;  /* 0x008800ffee005388 */ /* 0x0003e20000000c00 */
[----:B------:R-:W-:Y:S01]  /*a840*/  @!P2 IADD3.X R6, R165, UR7, RZ, P0, !PT ;  /* 0x00000007a506ac10 */ /* 0x000fe200087fe4ff */
[----:B------:R-:W-:Y:S01]  /*a850*/  IMAD.U32 R2, RZ, RZ, UR4 ;  /* 0x00000004ff027e24 */ /* 0x000fe2000f8e00ff */
[----:B------:R-:W-:Y:S01]  /*a860*/  @!P2 LEA R10, P0, R11, c[0x0][0x168], 0x1 ;  /* 0x00005a000b0aaa11 */ /* 0x000fe200078008ff */
[----:B------:R-:W-:Y:S01]  /*a870*/  @!PT LDS RZ, [RZ] ;  /* 0x00000000fffff984 */ /* 0x000fe20000000800 */
[----:B------:R-:W-:Y:S01]  /*a880*/  @!PT LDS RZ, [RZ] ;  /* 0x00000000fffff984 */ /* 0x000fe20000000800 */
[----:B------:R-:W-:Y:S01]  /*a890*/  @!PT LDS RZ, [RZ] ;  /* 0x00000000fffff984 */ /* 0x000fe20000000800 */
[----:B------:R1:W-:Y:S01]  /*a8a0*/  @!P5 LDGSTS.E.BYPASS.LTC128B.128 [R238+0x8800], [R190.64] ;  /* 0x08800000beeedfae */ /* 0x0003e2000b901d60 */
[----:B------:R-:W-:-:S02]  /*a8b0*/  @!P5 LEA R188, P1, R7, R244, 0x1 ;  /* 0x000000f407bcd211 */ /* 0x000fc400078208ff */
[----:B------:R-:W-:Y:S01]  /*a8c0*/  @!P2 LEA.HI.X R11, R11, c[0x0][0x16c], R6, 0x1, P0 ;  /* 0x00005b000b0baa11 */ /* 0x000fe200000f0c06 */
[----:B------:R1:W-:Y:S01]  /*a8d0*/  @P4 STS.128 [R238+0xa800], RZ ;  /* 0x00a800ffee004388 */ /* 0x0003e20000000c00 */
[C---:B------:R-:W-:Y:S02]  /*a8e0*/  @!P4 IADD3 R4, P0, R166.reuse, UR5, RZ ;  /* 0x00000005a604cc10 */ /* 0x040fe4000ff1e0ff */
[----:B------:R-:W-:Y:S01]  /*a8f0*/  @!P5 LEA.HI.X R189, R7, R243, R2, 0x1, P1 ;  /* 0x000000f307bdd211 */ /* 0x000fe200008f0c02 */
[----:B------:R-:W-:Y:S01]  /*a900*/  @!PT LDS RZ, [RZ] ;  /* 0x00000000fffff984 */ /* 0x000fe20000000800 */
[----:B------:R-:W-:Y:S01]  /*a910*/  @!PT LDS RZ, [RZ] ;  /* 0x00000000fffff984 */ /* 0x000fe20000000800 */
[----:B------:R-:W-:Y:S01]  /*a920*/  @!PT LDS RZ, [RZ] ;  /* 0x00000000fffff984 */ /* 0x000fe20000000800 */
[----:B------:R1:W-:Y:S01]  /*a930*/  @!P4 LDGSTS.E.BYPASS.LTC128B.128 [R238+0xa800], [R172.64+0x80] ;  /* 0x0a800080aceecfae */ /* 0x0003e2000b901d60 */
[----:B------:R-:W-:Y:S02]  /*a940*/  @!P3 IADD3 R7, P1, R166, UR5, RZ ;  /* 0x00000005a607bc10 */ /* 0x000fe4000ff3e0ff */
[----:B------:R-:W-:Y:S01]  /*a950*/  @!P4 IADD3.X R9, R165, UR4, RZ, P0, !PT ;  /* 0x00000004a509cc10 */ /* 0x000fe200087fe4ff */
[----:B------:R1:W-:Y:S01]  /*a960*/  @P3 STS.128 [R238+0xc800], RZ ;  /* 0x00c800ffee003388 */ /* 0x0003e20000000c00 */
[----:B------:R-:W-:-:S02]  /*a970*/  @!P4 LEA R8, P0, R4, c[0x0][0x168], 0x1 ;  /* 0x00005a000408ca11 */ /* 0x000fc400078008ff */
[----:B------:R-:W-:Y:S01]  /*a980*/  @!P3 IADD3.X R2, R165, UR4, RZ, P1, !PT ;  /* 0x00000004a502bc10 */ /* 0x000fe20008ffe4ff */
[----:B------:R-:W-:Y:S01]  /*a990*/  @!PT LDS RZ, [RZ] ;  /* 0x00000000fffff984 */ /* 0x000fe20000000800 */
[----:B------:R-:W-:Y:S01]  /*a9a0*/  @!PT LDS RZ, [RZ] ;  /* 0x00000000fffff984 */ /* 0x000fe20000000800 */
[----:B------:R-:W-:Y:S01]  /*a9b0*/  @!PT LDS RZ, [RZ] ;  /* 0x00000000fffff984 */ /* 0x000fe20000000800 */
[----:B------:R1:W-:Y:S01]  /*a9c0*/  @!P3 LDGSTS.E.BYPASS.LTC128B.128 [R238+0xc800], [R22.64+0x100] ;  /* 0x0c80010016eebfae */ /* 0x0003e2000b901d60 */
[C---:B------:R-:W-:Y:S02]  /*a9d0*/  @!P3 LEA R6, P1, R7.reuse, c[0x0][0x168], 0x1 ;  /* 0x00005a000706ba11 */ /* 0x040fe400078208ff */
[----:B------:R-:W-:Y:S01]  /*a9e0*/  @!P4 LEA.HI.X R9, R4, c[0x0][0x16c], R9, 0x1, P0 ;  /* 0x00005b000409ca11 */ /* 0x000fe200000f0c09 */
[----:B------:R1:W-:Y:S01]  /*a9f0*/  @P2 STS.128 [R238+0xe800], RZ ;  /* 0x00e800ffee002388 */ /* 0x0003e20000000c00 */
[----:B------:R-:W-:-:S03]  /*aa00*/  @!P3 LEA.HI.X R7, R7, c[0x0][0x16c], R2, 0x1, P1 ;  /* 0x00005b000707ba11 */ /* 0x000fc600008f0c02 */
        /* <DEDUP_REMOVED lines=41> */
[----:B------:R-:W-:-:S04]  /*aca0*/  IADD3 R166, P0, R166, UR5, RZ ;  /* 0x00000005a6a67c10 */ /* 0x000fc8000ff1e0ff */
[----:B------:R-:W-:Y:S02]  /*acb0*/  IADD3.X R165, R165, UR4, RZ, P0, !PT ;  /* 0x00000004a5a57c10 */ /* 0x000fe400087fe4ff */
[----:B-1----:R-:W-:-:S04]  /*acc0*/  LEA R6, P0, R166, c[0x0][0x168], 0x1 ;  /* 0x00005a00a6067a11 */ /* 0x002fc800078008ff */
[----:B------:R-:W-:-:S05]  /*acd0*/  LEA.HI.X R7, R166, c[0x0][0x16c], R165, 0x1, P0 ;  /* 0x00005b00a6077a11 */ /* 0x000fca00000f0ca5 */
[----:B------:R-:W-:Y:S01]  /*ace0*/  @!PT LDS RZ, [RZ] ;  /* 0x00000000fffff984 */ /* 0x000fe20000000800 */
[----:B------:R-:W-:Y:S01]  /*acf0*/  @!PT LDS RZ, [RZ] ;  /* 0x00000000fffff984 */ /* 0x000fe20000000800 */
[----:B------:R-:W-:Y:S01]  /*ad00*/  @!PT LDS RZ, [RZ] ;  /* 0x00000000fffff984 */ /* 0x000fe20000000800 */
[----:B------:R1:W-:Y:S04]  /*ad10*/  LDGSTS.E.BYPASS.LTC128B.128 [R238+0xf800], [R6.64+0x180] ;  /* 0x0f80018006ee7fae */ /* 0x0003e8000b901d60 */
.L_x_728:
[----:B------:R-:W-:Y:S05]  /*ad20*/  BSYNC B0 ;  /* 0x0000000000007941 */ /* 0x000fea0003800000 */
.L_x_727:
[----:B------:R-:W0:Y:S01]  /*ad30*/  LDGDEPBAR ;  /* 0x00000000000079af */ /* 0x000e220000000000 */
[----:B-1----:R-:W-:Y:S02]  /*ad40*/  IMAD.U32 R7, RZ, RZ, UR10 ;  /* 0x0000000aff077e24 */ /* 0x002fe4000f8e00ff */
[----:B------:R-:W-:-:S03]  /*ad50*/  IMAD.U32 R2, RZ, RZ, UR8 ;  /* 0x00000008ff027e24 */ /* 0x000fc6000f8e00ff */
[----:B------:R-:W-:-:S04]  /*ad60*/  LEA R244, P0, R7, R244, 0x1 ;  /* 0x000000f407f47211 */ /* 0x000fc800078008ff */
[----:B------:R-:W-:Y:S02]  /*ad70*/  LEA.HI.X R243, R7, R243, R2, 0x1, P0 ;  /* 0x000000f307f37211 */ /* 0x000fe400000f0c02 */
.L_x_724:
[----:B------:R-:W-:Y:S01]  /*ad80*/  FMNMX.FTZ R4, R164, R5, !PT ;  /* 0x00000005a4047209 */ /* 0x000fe20007810000 */
[----:B------:R-:W-:Y:S01]  /*ad90*/  LDSM.16.MT88.4 R20, [R228+0x10800] ;  /* 0x01080000e414783b */ /* 0x000fe20000004200 */
[----:B------:R-:W-:Y:S02]  /*ada0*/  FMNMX.FTZ R9, R3, R18, !PT ;  /* 0x0000001203097209 */ /* 0x000fe40007810000 */
[----:B------:R-:W-:Y:S01]  /*adb0*/  FMNMX.FTZ R4, R17, R4, !PT ;  /* 0x0000000411047209 */ /* 0x000fe20007810000 */
[----:B------:R-:W-:Y:S01]  /*adc0*/  LDSM.16.MT88.4 R28, [R226+0x10800] ;  /* 0x01080000e21c783b */ /* 0x000fe20000004200 */
[----:B------:R-:W-:Y:S02]  /*add0*/  FMNMX.FTZ R9, R0, R9, !PT ;  /* 0x0000000900097209 */ /* 0x000fe40007810000 */
[----:B------:R-:W-:Y:S02]  /*ade0*/  FMNMX.FTZ R4, R19, R4, !PT ;  /* 0x0000000413047209 */ /* 0x000fe40007810000 */
[----:B------:R-:W-:-:S02]  /*adf0*/  FMNMX.FTZ R9, R14, R9, !PT ;  /* 0x000000090e097209 */ /* 0x000fc40007810000 */
[----:B------:R-:W-:Y:S02]  /*ae00*/  FMNMX.FTZ R4, R13, R4, !PT ;  /* 0x000000040d047209 */ /* 0x000fe40007810000 */
[----:B------:R-:W-:Y:S02]  /*ae10*/  FMNMX.FTZ R9, R12, R9, !PT ;  /* 0x000000090c097209 */ /* 0x000fe40007810000 */
[----:B------:R-:W-:Y:S02]  /*ae20*/  FMNMX.FTZ R4, R35, R4, !PT ;  /* 0x0000000423047209 */ /* 0x000fe40007810000 */
        /* <DEDUP_REMOVED lines=22> */
[----:B------:R-:W-:-:S03]  /*af90*/  FMNMX.FTZ R9, R180, R9, !PT ;  /* 0x00000009b4097209 */ /* 0x000fc60007810000 */
[----:B------:R-:W1:Y:S04]  /*afa0*/  SHFL.BFLY PT, R7, R4, 0x2, 0x1f ;  /* 0x0c401f0004077f89 */ /* 0x000e6800000e0000 */
[----:B------:R-:W2:Y:S01]  /*afb0*/  SHFL.BFLY PT, R2, R9, 0x2, 0x1f ;  /* 0x0c401f0009027f89 */ /* 0x000ea200000e0000 */
[----:B-1----:R-:W-:Y:S02]  /*afc0*/  FMNMX.FTZ R7, R4, R7, !PT ;  /* 0x0000000704077209 */ /* 0x002fe40007810000 */
[----:B--2---:R-:W-:-:S03]  /*afd0*/  FMNMX.FTZ R2, R9, R2, !PT ;  /* 0x0000000209027209 */ /* 0x004fc60007810000 */
[----:B------:R-:W1:Y:S04]  /*afe0*/  SHFL.BFLY PT, R174, R7, 0x1, 0x1f ;  /* 0x0c201f0007ae7f89 */ /* 0x000e6800000e0000 */
[----:B------:R-:W2:Y:S04]  /*aff0*/  SHFL.BFLY PT, R173, R2, 0x1, 0x1f ;  /* 0x0c201f0002ad7f89 */ /* 0x000ea800000e0000 */
[----:B------:R-:W3:Y:S01]  /*b000*/  LDSM.16.MT88.4 R8, [R228+0x10000] ;  /* 0x01000000e408783b */ /* 0x000ee20000004200 */
[----:B-1----:R-:W-:Y:S02]  /*b010*/  FMNMX.FTZ R174, R7, R174, !PT ;  /* 0x000000ae07ae7209 */ /* 0x002fe40007810000 */
[----:B--2---:R-:W-:-:S03]  /*b020*/  FMNMX.FTZ R173, R2, R173, !PT ;  /* 0x000000ad02ad7209 */ /* 0x004fc60007810000 */
[C---:B------:R-:W-:Y:S01]  /*b030*/  FMUL.FTZ R188, R174.reuse, c[0x0][0x23c] ;  /* 0x00008f00aebc7a20 */ /* 0x040fe20000410000 */
[----:B------:R-:W-:Y:S02]  /*b040*/  FSETP.NEU.FTZ.AND P1, PT, R174, -INF , PT ;  /* 0xff800000ae00780b */ /* 0x000fe40003f3d000 */
[C---:B------:R-:W-:Y:S01]  /*b050*/  FSETP.NEU.FTZ.AND P0, PT, R173.reuse, -INF , PT ;  /* 0xff800000ad00780b */ /* 0x040fe20003f1d000 */
[C---:B------:R-:W-:Y:S01]  /*b060*/  FMUL.FTZ R181, R173.reuse, c[0x0][0x23c] ;  /* 0x00008f00adb57a20 */ /* 0x040fe20000410000 */
[----:B------:R-:W-:Y:S02]  /*b070*/  FSEL R188, R188, RZ, P1 ;  /* 0x000000ffbcbc7208 */ /* 0x000fe40000800000 */
[----:B------:R-:W-:Y:S02]  /*b080*/  FSEL R6, R173, RZ, P0 ;  /* 0x000000ffad067208 */ /* 0x000fe40000000000 */
[----:B------:R-:W-:Y:S01]  /*b090*/  FSEL R181, R181, RZ, P0 ;  /* 0x000000ffb5b57208 */ /* 0x000fe20000000000 */
[--C-:B------:R-:W-:Y:S01]  /*b0a0*/  FFMA.FTZ R172, R5, c[0x0][0x23c], -R188.reuse ;  /* 0x00008f0005ac7a23 */ /* 0x100fe200000108bc */
[----:B------:R-:W-:Y:S01]  /*b0b0*/  FSEL R5, R174, RZ, P1 ;  /* 0x000000ffae057208 */ /* 0x000fe20000800000 */
[----:B------:R-:W-:-:S02]  /*b0c0*/  FFMA.FTZ R169, R13, c[0x0][0x23c], -R188 ;  /* 0x00008f000da97a23 */ /* 0x000fc400000108bc */
[--C-:B------:R-:W-:Y:S02]  /*b0d0*/  FFMA.FTZ R2, R0, c[0x0][0x23c], -R181.reuse ;  /* 0x00008f0000027a23 */ /* 0x100fe400000108b5 */
[----:B------:R-:W-:Y:S01]  /*b0e0*/  FFMA.FTZ R0, R14, c[0x0][0x23c], -R181 ;  /* 0x00008f000e007a23 */ /* 0x000fe200000108b5 */
[----:B------:R-:W-:Y:S01]  /*b0f0*/  MUFU.EX2 R172, R172 ;  /* 0x000000ac00ac7308 */ /* 0x000fe20000000800 */
[----:B------:R-:W-:Y:S02]  /*b100*/  FADD.FTZ R4, R164, -R5 ;  /* 0x80000005a4047221 */ /* 0x000fe40000010000 */
[----:B------:R-:W-:Y:S02]  /*b110*/  FFMA.FTZ R175, R12, c[0x0][0x23c], -R181 ;  /* 0x00008f000caf7a23 */ /* 0x000fe400000108b5 */
[----:B------:R-:W-:Y:S01]  /*b120*/  FADD.FTZ R6, R3, -R6 ;  /* 0x8000000603067221 */ /* 0x000fe20000010000 */
[----:B------:R-:W1:Y:S01]  /*b130*/  LDSM.16.MT88.4 R12, [R225+0x10000] ;  /* 0x01000000e10c783b */ /* 0x000e620000004200 */
[--C-:B------:R-:W-:Y:S01]  /*b140*/  FFMA.FTZ R171, R17, c[0x0][0x23c], -R188.reuse ;  /* 0x00008f0011ab7a23 */ /* 0x100fe200000108bc */
[----:B------:R-:W-:Y:S01]  /*b150*/  MUFU.EX2 R169, R169 ;  /* 0x000000a900a97308 */ /* 0x000fe20000000800 */
[----:B------:R-:W-:-:S02]  /*b160*/  FFMA.FTZ R170, R19, c[0x0][0x23c], -R188 ;  /* 0x00008f0013aa7a23 */ /* 0x000fc400000108bc */
[----:B------:R-:W-:Y:S02]  /*b170*/  FFMA.FTZ R168, R18, c[0x0][0x23c], -R181 ;  /* 0x00008f0012a87a23 */ /* 0x000fe400000108b5 */
[----:B------:R-:W-:Y:S01]  /*b180*/  FMUL.FTZ R176, R4, c[0x0][0x23c] ;  /* 0x00008f0004b07a20 */ /* 0x000fe20000410000 */
[----:B------:R-:W2:Y:S01]  /*b190*/  LDSM.16.MT88.4 R16, [R226+0x10000] ;  /* 0x01000000e210783b */ /* 0x000ea20000004200 */
[----:B------:R-:W-:Y:S01]  /*b1a0*/  FMUL.FTZ R3, R6, c[0x0][0x23c] ;  /* 0x00008f0006037a20 */ /* 0x000fe20000410000 */
[----:B------:R-:W4:Y:S01]  /*b1b0*/  MUFU.EX2 R171, R171 ;  /* 0x000000ab00ab7308 */ /* 0x000f220000000800 */
[--C-:B------:R-:W-:Y:S02]  /*b1c0*/  FFMA.FTZ R177, R35, c[0x0][0x23c], -R188.reuse ;  /* 0x00008f0023b17a23 */ /* 0x100fe400000108bc */
[--C-:B------:R-:W-:Y:S02]  /*b1d0*/  FFMA.FTZ R178, R33, c[0x0][0x23c], -R188.reuse ;  /* 0x00008f0021b27a23 */ /* 0x100fe400000108bc */
[----:B------:R-:W-:-:S02]  /*b1e0*/  FFMA.FTZ R179, R27, c[0x0][0x23c], -R188 ;  /* 0x00008f001bb37a23 */ /* 0x000fc400000108bc */
[--C-:B------:R-:W-:Y:S01]  /*b1f0*/  FFMA.FTZ R190, R25, c[0x0][0x23c], -R188.reuse ;  /* 0x00008f0019be7a23 */ /* 0x100fe200000108bc */
[----:B------:R-:W5:Y:S01]  /*b200*/  MUFU.EX2 R170, R170 ;  /* 0x000000aa00aa7308 */ /* 0x000f620000000800 */
[--C-:B------:R-:W-:Y:S02]  /*b210*/  FFMA.FTZ R189, R34, c[0x0][0x23c], -R181.reuse ;  /* 0x00008f0022bd7a23 */ /* 0x100fe400000108b5 */
[--C-:B------:R-:W-:Y:S02]  /*b220*/  FFMA.FTZ R192, R26, c[0x0][0x23c], -R181.reuse ;  /* 0x00008f001ac07a23 */ /* 0x100fe400000108b5 */
[--C-:B------:R-:W-:Y:S02]  /*b230*/  FFMA.FTZ R191, R24, c[0x0][0x23c], -R181.reuse ;  /* 0x00008f0018bf7a23 */ /* 0x100fe400000108b5 */
[----:B------:R-:W-:Y:S01]  /*b240*/  FFMA.FTZ R194, R32, c[0x0][0x23c], -R181 ;  /* 0x00008f0020c27a23 */ /* 0x000fe200000108b5 */
[----:B------:R-:W-:Y:S01]  /*b250*/  MUFU.EX2 R168, R168 ;  /* 0x000000a800a87308 */ /* 0x000fe20000000800 */
[----:B----4-:R-:W-:Y:S01]  /*b260*/  F2FP.BF16.PACK_AB R4, R171, R172 ;  /* 0x000000acab04723e */ /* 0x010fe200000010ff */
[----:B------:R-:W-:Y:S01]  /*b270*/  LDSM.16.MT88.4 R24, [R225+0x10800] ;  /* 0x01080000e118783b */ /* 0x000fe20000004200 */
[----:B------:R-:W-:-:S02]  /*b280*/  FFMA.FTZ R196, R205, c[0x0][0x23c], -R188 ;  /* 0x00008f00cdc47a23 */ /* 0x000fc400000108bc */
[--C-:B------:R-:W-:Y:S01]  /*b290*/  FFMA.FTZ R195, R195, c[0x0][0x23c], -R188.reuse ;  /* 0x00008f00c3c37a23 */ /* 0x100fe200000108bc */
[----:B------:R-:W-:Y:S01]  /*b2a0*/  LDSM.16.MT88.4 R32, [R224+0x12800] ;  /* 0x01280000e020783b */ /* 0x000fe20000004200 */
[--C-:B------:R-:W-:Y:S01]  /*b2b0*/  FFMA.FTZ R193, R193, c[0x0][0x23c], -R188.reuse ;  /* 0x00008f00c1c17a23 */ /* 0x100fe200000108bc */
[----:B------:R-:W4:Y:S01]  /*b2c0*/  MUFU.EX2 R2, R2 ;  /* 0x0000000200027308 */ /* 0x000f220000000800 */
[----:B-----5:R-:W-:Y:S01]  /*b2d0*/  F2FP.BF16.PACK_AB R6, R169, R170 ;  /* 0x000000aaa906723e */ /* 0x020fe200000010ff */
[----:B------:R-:W-:Y:S02]  /*b2e0*/  FFMA.FTZ R198, R201, c[0x0][0x23c], -R188 ;  /* 0x00008f00c9c67a23 */ /* 0x000fe400000108bc */
[--C-:B------:R-:W-:Y:S02]  /*b2f0*/  FFMA.FTZ R197, R246, c[0x0][0x23c], -R181.reuse ;  /* 0x00008f00f6c57a23 */ /* 0x100fe400000108b5 */
[--C-:B------:R-:W-:Y:S02]  /*b300*/  FFMA.FTZ R200, R204, c[0x0][0x23c], -R181.reuse ;  /* 0x00008f00ccc87a23 */ /* 0x100fe400000108b5 */
[----:B------:R-:W-:Y:S01]  /*b310*/  MUFU.EX2 R0, R0 ;  /* 0x0000000000007308 */ /* 0x000fe20000000800 */
[----:B------:R-:W-:-:S02]  /*b320*/  FFMA.FTZ R199, R206, c[0x0][0x23c], -R181 ;  /* 0x00008f00cec77a23 */ /* 0x000fc400000108b5 */
[----:B------:R-:W-:Y:S02]  /*b330*/  FFMA.FTZ R202, R242, c[0x0][0x23c], -R181 ;  /* 0x00008f00f2ca7a23 */ /* 0x000fe400000108b5 */
[--C-:B------:R-:W-:Y:S02]  /*b340*/  FFMA.FTZ R204, R167, c[0x0][0x23c], -R188.reuse ;  /* 0x00008f00a7cc7a23 */ /* 0x100fe400000108bc */
[----:B------:R-:W-:Y:S01]  /*b350*/  LDSM.16.MT88.4 R164, [R225+0x17000] ;  /* 0x01700000e1a4783b */ /* 0x000fe20000004200 */
[----:B------:R-:W5:Y:S01]  /*b360*/  MUFU.EX2 R175, R175 ;  /* 0x000000af00af7308 */ /* 0x000f620000000800 */
[----:B----4-:R-:W-:Y:S01]  /*b370*/  F2FP.BF16.PACK_AB R5, R2, R168 ;  /* 0x000000a80205723e */ /* 0x010fe200000010ff */
[--C-:B------:R-:W-:Y:S02]  /*b380*/  FFMA.FTZ R187, R187, c[0x0][0x23c], -R188.reuse ;  /* 0x00008f00bbbb7a23 */ /* 0x100fe400000108bc */
[--C-:B------:R-:W-:Y:S02]  /*b390*/  FFMA.FTZ R185, R185, c[0x0][0x23c], -R188.reuse ;  /* 0x00008f00b9b97a23 */ /* 0x100fe400000108bc */
[----:B------:R-:W-:-:S02]  /*b3a0*/  FFMA.FTZ R188, R183, c[0x0][0x23c], -R188 ;  /* 0x00008f00b7bc7a23 */ /* 0x000fc400000108bc */
[----:B------:R-:W4:Y:S01]  /*b3b0*/  MUFU.EX2 R176, R176 ;  /* 0x000000b000b07308 */ /* 0x000f220000000800 */
[--C-:B------:R-:W-:Y:S02]  /*b3c0*/  FFMA.FTZ R183, R186, c[0x0][0x23c], -R181.reuse ;  /* 0x00008f00bab77a23 */ /* 0x100fe400000108b5 */
[--C-:B------:R-:W-:Y:S02]  /*b3d0*/  FFMA.FTZ R182, R182, c[0x0][0x23c], -R181.reuse ;  /* 0x00008f00b6b67a23 */ /* 0x100fe400000108b5 */
[--C-:B------:R-:W-:Y:S02]  /*b3e0*/  FFMA.FTZ R184, R184, c[0x0][0x23c], -R181.reuse ;  /* 0x00008f00b8b87a23 */ /* 0x100fe400000108b5 */
[----:B------:R-:W-:Y:S01]  /*b3f0*/  FFMA.FTZ R180, R180, c[0x0][0x23c], -R181 ;  /* 0x00008f00b4b47a23 */ /* 0x000fe200000108b5 */
[----:B------:R-:W1:Y:S01]  /*b400*/  MUFU.EX2 R3, R3 ;  /* 0x0000000300037308 */ /* 0x000e620000000800 */
[----:B-----5:R-:W-:Y:S01]  /*b410*/  F2FP.BF16.PACK_AB R7, R175, R0 ;  /* 0x00000000af07723e */ /* 0x020fe200000010ff */
[----:B----4-:R-:W-:-:S06]  /*b420*/  FMUL.FTZ R160, R160, R176 ;  /* 0x000000b0a0a07220 */ /* 0x010fcc0000410000 */
[----:B------:R-:W-:Y:S01]  /*b430*/  MUFU.EX2 R177, R177 ;  /* 0x000000b100b17308 */ /* 0x000fe20000000800 */
[-C--:B------:R-:W-:Y:S02]  /*b440*/  FMUL.FTZ R161, R161, R176.reuse ;  /* 0x000000b0a1a17220 */ /* 0x080fe40000410000 */
[-C--:B------:R-:W-:Y:S02]  /*b450*/  FMUL.FTZ R36, R36, R176.reuse ;  /* 0x000000b024247220 */ /* 0x080fe40000410000 */
[----:B------:R-:W-:Y:S02]  /*b460*/  FMUL.FTZ R37, R37, R176 ;  /* 0x000000b025257220 */ /* 0x000fe40000410000 */
[-C--:B-1----:R-:W-:Y:S01]  /*b470*/  FMUL.FTZ R162, R162, R3.reuse ;  /* 0x00000003a2a27220 */ /* 0x082fe20000410000 */
[----:B------:R-:W1:Y:S01]  /*b480*/  MUFU.EX2 R178, R178 ;  /* 0x000000b200b27308 */ /* 0x000e620000000800 */
[-C--:B------:R-:W-:Y:S02]  /*b490*/  FMUL.FTZ R163, R163, R3.reuse ;  /* 0x00000003a3a37220 */ /* 0x080fe40000410000 */
[----:B------:R-:W-:-:S02]  /*b4a0*/  FMUL.FTZ R38, R38, R3 ;  /* 0x0000000326267220 */ /* 0x000fc40000410000 */
[-C--:B------:R-:W-:Y:S02]  /*b4b0*/  FMUL.FTZ R39, R39, R3.reuse ;  /* 0x0000000327277220 */ /* 0x080fe40000410000 */
[-C--:B------:R-:W-:Y:S01]  /*b4c0*/  FMUL.FTZ R48, R48, R176.reuse ;  /* 0x000000b030307220 */ /* 0x080fe20000410000 */
[C---:B---3--:R-:W-:Y:S01]  /*b4d0*/  HMMA.16816.F32.BF16 R160, R4.reuse, R8, R160 ;  /* 0x0000000804a0723c */ /* 0x048fe200000418a0 */
[-C--:B------:R-:W-:Y:S01]  /*b4e0*/  FMUL.FTZ R49, R49, R176.reuse ;  /* 0x000000b031317220 */ /* 0x080fe20000410000 */
[----:B------:R-:W-:Y:S01]  /*b4f0*/  MUFU.EX2 R179, R179 ;  /* 0x000000b300b37308 */ /* 0x000fe20000000800 */
[-C--:B------:R-:W-:Y:S02]  /*b500*/  FMUL.FTZ R50, R50, R3.reuse ;  /* 0x0000000332327220 */ /* 0x080fe40000410000 */
[-C--:B------:R-:W-:Y:S02]  /*b510*/  FMUL.FTZ R51, R51, R3.reuse ;  /* 0x0000000333337220 */ /* 0x080fe40000410000 */
[-C--:B------:R-:W-:Y:S01]  /*b520*/  FMUL.FTZ R52, R52, R176.reuse ;  /* 0x000000b034347220 */ /* 0x080fe20000410000 */
[----:B------:R-:W-:Y:S01]  /*b530*/  HMMA.16816.F32.BF16 R36, R4, R10, R36 ;  /* 0x0000000a0424723c */ /* 0x000fe20000041824 */
[----:B------:R-:W3:Y:S01]  /*b540*/  LDSM.16.MT88.4 R8, [R224+0x10000] ;  /* 0x01000000e008783b */ /* 0x000ee20000004200 */
[----:B------:R-:W-:Y:S01]  /*b550*/  FMUL.FTZ R53, R53, R176 ;  /* 0x000000b035357220 */ /* 0x000fe20000410000 */
[----:B------:R-:W-:Y:S01]  /*b560*/  MUFU.EX2 R190, R190 ;  /* 0x000000be00be7308 */ /* 0x000fe20000000800 */
[----:B------:R-:W-:-:S02]  /*b570*/  FMUL.FTZ R54, R54, R3 ;  /* 0x0000000336367220 */ /* 0x000fc40000410000 */
[-C--:B------:R-:W-:Y:S02]  /*b580*/  FMUL.FTZ R55, R55, R3.reuse ;  /* 0x0000000337377220 */ /* 0x080fe40000410000 */
[C---:B------:R-:W-:Y:S01]  /*b590*/  HMMA.16816.F32.BF16 R48, R4.reuse, R12, R48 ;  /* 0x0000000c0430723c */ /* 0x040fe20000041830 */
[-C--:B------:R-:W-:Y:S02]  /*b5a0*/  FMUL.FTZ R40, R40, R176.reuse ;  /* 0x000000b028287220 */ /* 0x080fe40000410000 */
[-C--:B------:R-:W-:Y:S01]  /*b5b0*/  FMUL.FTZ R41, R41, R176.reuse ;  /* 0x000000b029297220 */ /* 0x080fe20000410000 */
[----:B------:R-:W-:Y:S01]  /*b5c0*/  MUFU.EX2 R189, R189 ;  /* 0x000000bd00bd7308 */ /* 0x000fe20000000800 */
[-C--:B------:R-:W-:Y:S02]  /*b5d0*/  FMUL.FTZ R42, R42, R3.reuse ;  /* 0x000000032a2a7220 */ /* 0x080fe40000410000 */
[----:B------:R-:W-:Y:S01]  /*b5e0*/  FMUL.FTZ R43, R43, R3 ;  /* 0x000000032b2b7220 */ /* 0x000fe20000410000 */
[----:B------:R-:W-:Y:S01]  /*b5f0*/  HMMA.16816.F32.BF16 R52, R4, R14, R52 ;  /* 0x0000000e0434723c */ /* 0x000fe20000041834 */
[----:B------:R-:W4:Y:S01]  /*b600*/  LDSM.16.MT88.4 R12, [R226+0x12000] ;  /* 0x01200000e20c783b */ /* 0x000f220000004200 */
[----:B------:R-:W-:-:S02]  /*b610*/  FMUL.FTZ R44, R44, R176 ;  /* 0x000000b02c2c7220 */ /* 0x000fc40000410000 */
[-C--:B------:R-:W-:Y:S01]  /*b620*/  FMUL.FTZ R45, R45, R176.reuse ;  /* 0x000000b02d2d7220 */ /* 0x080fe20000410000 */
[----:B------:R-:W5:Y:S01]  /*b630*/  MUFU.EX2 R192, R192 ;  /* 0x000000c000c07308 */ /* 0x000f620000000800 */
[-C--:B------:R-:W-:Y:S02]  /*b640*/  FMUL.FTZ R46, R46, R3.reuse ;  /* 0x000000032e2e7220 */ /* 0x080fe40000410000 */
[-C--:B------:R-:W-:Y:S01]  /*b650*/  FMUL.FTZ R47, R47, R3.reuse ;  /* 0x000000032f2f7220 */ /* 0x080fe20000410000 */
[----:B--2---:R-:W-:Y:S01]  /*b660*/  HMMA.16816.F32.BF16 R40, R4, R16, R40 ;  /* 0x000000100428723c */ /* 0x004fe20000041828 */
[-C--:B------:R-:W-:Y:S02]  /*b670*/  FMUL.FTZ R56, R56, R176.reuse ;  /* 0x000000b038387220 */ /* 0x080fe40000410000 */
[----:B------:R-:W-:Y:S01]  /*b680*/  FMUL.FTZ R57, R57, R176 ;  /* 0x000000b039397220 */ /* 0x000fe20000410000 */
[----:B------:R-:W-:Y:S01]  /*b690*/  MUFU.EX2 R191, R191 ;  /* 0x000000bf00bf7308 */ /* 0x000fe20000000800 */
[----:B------:R-:W-:-:S02]  /*b6a0*/  FMUL.FTZ R58, R58, R3 ;  /* 0x000000033a3a7220 */ /* 0x000fc40000410000 */
[-C--:B------:R-:W-:Y:S01]  /*b6b0*/  FMUL.FTZ R59, R59, R3.reuse ;  /* 0x000000033b3b7220 */ /* 0x080fe20000410000 */
[C---:B------:R-:W-:Y:S01]  /*b6c0*/  HMMA.16816.F32.BF16 R44, R4.reuse, R18, R44 ;  /* 0x00000012042c723c */ /* 0x040fe2000004182c */
[-C--:B------:R-:W-:Y:S01]  /*b6d0*/  FMUL.FTZ R60, R60, R176.reuse ;  /* 0x000000b03c3c7220 */ /* 0x080fe20000410000 */
[----:B------:R-:W2:Y:S01]  /*b6e0*/  LDSM.16.MT88.4 R16, [R228+0x12000] ;  /* 0x01200000e410783b */ /* 0x000ea20000004200 */
[-C--:B------:R-:W-:Y:S01]  /*b6f0*/  FMUL.FTZ R61, R61, R176.reuse ;  /* 0x000000b03d3d7220 */ /* 0x080fe20000410000 */
[----:B------:R-:W1:Y:S01]  /*b700*/  MUFU.EX2 R194, R194 ;  /* 0x000000c200c27308 */ /* 0x000e620000000800 */
[-C--:B------:R-:W-:Y:S02]  /*b710*/  FMUL.FTZ R62, R62, R3.reuse ;  /* 0x000000033e3e7220 */ /* 0x080fe40000410000 */
[----:B------:R-:W-:Y:S01]  /*b720*/  FMUL.FTZ R63, R63, R3 ;  /* 0x000000033f3f7220 */ /* 0x000fe20000410000 */
[----:B---3--:R-:W-:Y:S01]  /*b730*/  HMMA.16816.F32.BF16 R56, R4, R8, R56 ;  /* 0x000000080438723c */ /* 0x008fe20000041838 */
[----:B------:R-:W-:-:S02]  /*b740*/  FMUL.FTZ R72, R72, R176 ;  /* 0x000000b048487220 */ /* 0x000fc40000410000 */
[-C--:B------:R-:W-:Y:S01]  /*b750*/  FMUL.FTZ R73, R73, R176.reuse ;  /* 0x000000b049497220 */ /* 0x080fe20000410000 */
[----:B------:R-:W3:Y:S01]  /*b760*/  MUFU.EX2 R196, R196 ;  /* 0x000000c400c47308 */ /* 0x000ee20000000800 */
[-C--:B------:R-:W-:Y:S02]  /*b770*/  FMUL.FTZ R74, R74, R3.reuse ;  /* 0x000000034a4a7220 */ /* 0x080fe40000410000 */
[-C--:B------:R-:W-:Y:S01]  /*b780*/  FMUL.FTZ R75, R75, R3.reuse ;  /* 0x000000034b4b7220 */ /* 0x080fe20000410000 */
[----:B------:R-:W-:Y:S01]  /*b790*/  HMMA.16816.F32.BF16 R60, R4, R10, R60 ;  /* 0x0000000a043c723c */ /* 0x000fe2000004183c */
[----:B------:R-:W1:Y:S01]  /*b7a0*/  LDSM.16.MT88.4 R8, [R225+0x12000] ;  /* 0x01200000e108783b */ /* 0x000e620000004200 */
[-C--:B------:R-:W-:Y:S02]  /*b7b0*/  FMUL.FTZ R76, R76, R176.reuse ;  /* 0x000000b04c4c7220 */ /* 0x080fe40000410000 */
[----:B------:R-:W-:Y:S01]  /*b7c0*/  FMUL.FTZ R77, R77, R176 ;  /* 0x000000b04d4d7220 */ /* 0x000fe20000410000 */
[----:B------:R-:W1:Y:S01]  /*b7d0*/  MUFU.EX2 R195, R195 ;  /* 0x000000c300c37308 */ /* 0x000e620000000800 */
[----:B------:R-:W-:-:S02]  /*b7e0*/  FMUL.FTZ R78, R78, R3 ;  /* 0x000000034e4e7220 */ /* 0x000fc40000410000 */
[-C--:B------:R-:W-:Y:S01]  /*b7f0*/  FMUL.FTZ R79, R79, R3.reuse ;  /* 0x000000034f4f7220 */ /* 0x080fe20000410000 */
[C---:B----4-:R-:W-:Y:S01]  /*b800*/  HMMA.16816.F32.BF16 R72, R4.reuse, R12, R72 ;  /* 0x0000000c0448723c */ /* 0x050fe20000041848 */
        /* <DEDUP_REMOVED lines=9> */
[----:B------:R-:W-:Y:S01]  /*b8a0*/  MUFU.EX2 R198, R198 ;  /* 0x000000c600c67308 */ /* 0x000fe20000000800 */
        /* <DEDUP_REMOVED lines=12> */
[----:B------:R-:W2:Y:S01]  /*b970*/  MUFU.EX2 R200, R200 ;  /* 0x000000c800c87308 */ /* 0x000ea20000000800 */
[-C--:B------:R-:W-:Y:S02]  /*b980*/  FMUL.FTZ R86, R86, R3.reuse ;  /* 0x0000000356567220 */ /* 0x080fe40000410000 */
[----:B------:R-:W-:Y:S01]  /*b990*/  FMUL.FTZ R87, R87, R3 ;  /* 0x0000000357577220 */ /* 0x000fe20000410000 */
[----:B-1----:R-:W-:Y:S01]  /*b9a0*/  HMMA.16816.F32.BF16 R80, R4, R8, R80 ;  /* 0x000000080450723c */ /* 0x002fe20000041850 */
[----:B------:R-:W-:-:S02]  /*b9b0*/  FMUL.FTZ R96, R96, R176 ;  /* 0x000000b060607220 */ /* 0x000fc40000410000 */
[-C--:B------:R-:W-:Y:S01]  /*b9c0*/  FMUL.FTZ R97, R97, R176.reuse ;  /* 0x000000b061617220 */ /* 0x080fe20000410000 */
[----:B------:R-:W-:Y:S01]  /*b9d0*/  MUFU.EX2 R199, R199 ;  /* 0x000000c700c77308 */ /* 0x000fe20000000800 */
        /* <DEDUP_REMOVED lines=19> */
[----:B------:R-:W1:Y:S01]  /*bb10*/  MUFU.EX2 R204, R204 ;  /* 0x000000cc00cc7308 */ /* 0x000e620000000800 */
        /* <DEDUP_REMOVED lines=12> */
[----:B------:R-:W-:Y:S01]  /*bbe0*/  MUFU.EX2 R188, R188 ;  /* 0x000000bc00bc7308 */ /* 0x000fe20000000800 */
        /* <DEDUP_REMOVED lines=24> */
[-C--:B------:R-:W-:Y:S02]  /*bd70*/  FMUL.FTZ R117, R117, R176.reuse ;  /* 0x000000b075757220 */ /* 0x080fe40000410000 */
[-C--:B------:R-:W-:Y:S02]  /*bd80*/  FMUL.FTZ R118, R118, R3.reuse ;  /* 0x0000000376767220 */ /* 0x080fe40000410000 */
[-C--:B------:R-:W-:Y:S01]  /*bd90*/  FMUL.FTZ R119, R119, R3.reuse ;  /* 0x0000000377777220 */ /* 0x080fe20000410000 */
[----:B--2---:R-:W-:Y:S01]  /*bda0*/  HMMA.16816.F32.BF16 R112, R4, R16, R112 ;  /* 0x000000100470723c */ /* 0x004fe20000041870 */
[-C--:B------:R-:W-:Y:S02]  /*bdb0*/  FMUL.FTZ R128, R128, R176.reuse ;  /* 0x000000b080807220 */ /* 0x080fe40000410000 */
[----:B------:R-:W-:Y:S02]  /*bdc0*/  FMUL.FTZ R129, R129, R176 ;  /* 0x000000b081817220 */ /* 0x000fe40000410000 */
[----:B------:R-:W-:-:S02]  /*bdd0*/  FMUL.FTZ R130, R130, R3 ;  /* 0x0000000382827220 */ /* 0x000fc40000410000 */
[-C--:B------:R-:W-:Y:S01]  /*bde0*/  FMUL.FTZ R131, R131, R3.reuse ;  /* 0x0000000383837220 */ /* 0x080fe20000410000 */
[C---:B------:R-:W-:Y:S01]  /*bdf0*/  HMMA.16816.F32.BF16 R116, R4.reuse, R18, R116 ;  /* 0x000000120474723c */ /* 0x040fe20000041874 */
[-C--:B------:R-:W-:Y:S01]  /*be00*/  FMUL.FTZ R132, R132, R176.reuse ;  /* 0x000000b084847220 */ /* 0x080fe20000410000 */
[----:B------:R-:W2:Y:S01]  /*be10*/  LDSM.16.MT88.4 R16, [R226+0x16000] ;  /* 0x01600000e210783b */ /* 0x000ea20000004200 */
[-C--:B------:R-:W-:Y:S02]  /*be20*/  FMUL.FTZ R133, R133, R176.reuse ;  /* 0x000000b085857220 */ /* 0x080fe40000410000 */
[-C--:B------:R-:W-:Y:S02]  /*be30*/  FMUL.FTZ R134, R134, R3.reuse ;  /* 0x0000000386867220 */ /* 0x080fe40000410000 */
[----:B------:R-:W-:Y:S01]  /*be40*/  FMUL.FTZ R135, R135, R3 ;  /* 0x0000000387877220 */ /* 0x000fe20000410000 */
[----:B-1----:R-:W-:Y:S01]  /*be50*/  HMMA.16816.F32.BF16 R128, R4, R8, R128 ;  /* 0x000000080480723c */ /* 0x002fe20000041880 */
[----:B------:R-:W-:-:S02]  /*be60*/  FMUL.FTZ R140, R140, R176 ;  /* 0x000000b08c8c7220 */ /* 0x000fc40000410000 */
[-C--:B------:R-:W-:Y:S02]  /*be70*/  FMUL.FTZ R141, R141, R176.reuse ;  /* 0x000000b08d8d7220 */ /* 0x080fe40000410000 */
[-C--:B------:R-:W-:Y:S02]  /*be80*/  FMUL.FTZ R142, R142, R3.reuse ;  /* 0x000000038e8e7220 */ /* 0x080fe40000410000 */
[-C--:B------:R-:W-:Y:S01]  /*be90*/  FMUL.FTZ R143, R143, R3.reuse ;  /* 0x000000038f8f7220 */ /* 0x080fe20000410000 */
[----:B------:R-:W-:Y:S01]  /*bea0*/  HMMA.16816.F32.BF16 R132, R4, R10, R132 ;  /* 0x0000000a0484723c */ /* 0x000fe20000041884 */
[----:B------:R-:W1:Y:S01]  /*beb0*/  LDSM.16.MT88.4 R8, [R224+0x16000] ;  /* 0x01600000e008783b */ /* 0x000e620000004200 */
[-C--:B------:R-:W-:Y:S02]  /*bec0*/  FMUL.FTZ R144, R144, R176.reuse ;  /* 0x000000b090907220 */ /* 0x080fe40000410000 */
[----:B------:R-:W-:Y:S02]  /*bed0*/  FMUL.FTZ R145, R145, R176 ;  /* 0x000000b091917220 */ /* 0x000fe40000410000 */
[----:B------:R-:W-:-:S02]  /*bee0*/  FMUL.FTZ R146, R146, R3 ;  /* 0x0000000392927220 */ /* 0x000fc40000410000 */
[-C--:B------:R-:W-:Y:S01]  /*bef0*/  FMUL.FTZ R147, R147, R3.reuse ;  /* 0x0000000393937220 */ /* 0x080fe20000410000 */
[C---:B----4-:R-:W-:Y:S01]  /*bf00*/  HMMA.16816.F32.BF16 R140, R4.reuse, R12, R140 ;  /* 0x0000000c048c723c */ /* 0x050fe2000004188c */
[-C--:B------:R-:W-:Y:S02]  /*bf10*/  FMUL.FTZ R136, R136, R176.reuse ;  /* 0x000000b088887220 */ /* 0x080fe40000410000 */
[-C--:B------:R-:W-:Y:S02]  /*bf20*/  FMUL.FTZ R137, R137, R176.reuse ;  /* 0x000000b089897220 */ /* 0x080fe40000410000 */
        /* <DEDUP_REMOVED lines=20> */
[----:B------:R-:W-:-:S02]  /*c070*/  FFMA.FTZ R172, R247, R176, R172 ;  /* 0x000000b0f7ac7223 */ /* 0x000fc400000100ac */
[----:B------:R-:W-:Y:S02]  /*c080*/  FFMA.FTZ R3, R245, R3, R168 ;  /* 0x00000003f5037223 */ /* 0x000fe400000100a8 */
[----:B------:R-:W-:Y:S02]  /*c090*/  FADD.FTZ R171, R171, R172 ;  /* 0x000000acabab7221 */ /* 0x000fe40000010000 */
[----:B------:R-:W-:Y:S01]  /*c0a0*/  FADD.FTZ R3, R2, R3 ;  /* 0x0000000302037221 */ /* 0x000fe20000010000 */
[----:B------:R-:W-:Y:S01]  /*c0b0*/  HMMA.16816.F32.BF16 R148, R4, R10, R148 ;  /* 0x0000000a0494723c */ /* 0x000fe20000041894 */
[----:B------:R-:W1:Y:S01]  /*c0c0*/  LDSM.16.MT88.4 R8, [R226+0x12800] ;  /* 0x01280000e208783b */ /* 0x000e620000004200 */
[----:B------:R-:W-:Y:S02]  /*c0d0*/  FADD.FTZ R170, R170, R171 ;  /* 0x000000abaaaa7221 */ /* 0x000fe40000010000 */
[----:B------:R-:W-:Y:S02]  /*c0e0*/  FADD.FTZ R2, R0, R3 ;  /* 0x0000000300027221 */ /* 0x000fe40000010000 */
[----:B------:R-:W-:Y:S01]  /*c0f0*/  FADD.FTZ R0, R169, R170 ;  /* 0x000000aaa9007221 */ /* 0x000fe20000010000 */
[----:B------:R-:W-:Y:S01]  /*c100*/  F2FP.BF16.PACK_AB R4, R178, R177 ;  /* 0x000000b1b204723e */ /* 0x000fe200000010ff */
[----:B------:R-:W-:Y:S01]  /*c110*/  FADD.FTZ R2, R175, R2 ;  /* 0x00000002af027221 */ /* 0x000fe20000010000 */
[----:B-----5:R-:W-:Y:S01]  /*c120*/  F2FP.BF16.PACK_AB R5, R192, R189 ;  /* 0x000000bdc005723e */ /* 0x020fe200000010ff */
[----:B------:R-:W-:Y:S01]  /*c130*/  FADD.FTZ R177, R177, R0 ;  /* 0x00000000b1b17221 */ /* 0x000fe20000010000 */
[----:B------:R-:W-:Y:S01]  /*c140*/  F2FP.BF16.PACK_AB R6, R190, R179 ;  /* 0x000000b3be06723e */ /* 0x000fe200000010ff */
[----:B------:R-:W-:Y:S01]  /*c150*/  FADD.FTZ R189, R189, R2 ;  /* 0x00000002bdbd7221 */ /* 0x000fe20000010000 */
[----:B------:R-:W-:Y:S01]  /*c160*/  F2FP.BF16.PACK_AB R7, R194, R191 ;  /* 0x000000bfc207723e */ /* 0x000fe200000010ff */
[----:B------:R-:W-:-:S02]  /*c170*/  FADD.FTZ R178, R178, R177 ;  /* 0x000000b1b2b27221 */ /* 0x000fc40000010000 */
[----:B------:R-:W-:Y:S02]  /*c180*/  FADD.FTZ R192, R192, R189 ;  /* 0x000000bdc0c07221 */ /* 0x000fe40000010000 */
[----:B------:R-:W-:Y:S02]  /*c190*/  FADD.FTZ R3, R179, R178 ;  /* 0x000000b2b3037221 */ /* 0x000fe40000010000 */
[C---:B------:R-:W-:Y:S01]  /*c1a0*/  HMMA.16816.F32.BF16 R160, R4.reuse, R20, R160 ;  /* 0x0000001404a0723c */ /* 0x040fe200000418a0 */
[----:B------:R-:W-:Y:S02]  /*c1b0*/  FADD.FTZ R191, R191, R192 ;  /* 0x000000c0bfbf7221 */ /* 0x000fe40000010000 */
[----:B------:R-:W-:Y:S02]  /*c1c0*/  FADD.FTZ R3, R190, R3 ;  /* 0x00000003be037221 */ /* 0x000fe40000010000 */
[----:B------:R-:W-:Y:S02]  /*c1d0*/  FADD.FTZ R194, R194, R191 ;  /* 0x000000bfc2c27221 */ /* 0x000fe40000010000 */
[----:B---3--:R-:W-:Y:S01]  /*c1e0*/  FADD.FTZ R0, R196, R3 ;  /* 0x00000003c4007221 */ /* 0x008fe20000010000 */
[----:B------:R-:W-:Y:S01]  /*c1f0*/  HMMA.16816.F32.BF16 R36, R4, R22, R36 ;  /* 0x000000160424723c */ /* 0x000fe20000041824 */
[----:B------:R-:W3:Y:S01]  /*c200*/  LDSM.16.MT88.4 R20, [R225+0x12800] ;  /* 0x01280000e114783b */ /* 0x000ee20000004200 */
[----:B------:R-:W-:Y:S01]  /*c210*/  MOV R3, R173 ;  /* 0x000000ad00037202 */ /* 0x000fe20000000f00 */
[----:B------:R-:W-:-:S05]  /*c220*/  FADD.FTZ R0, R195, R0 ;  /* 0x00000000c3007221 */ /* 0x000fca0000010000 */
[C---:B----4-:R-:W-:Y:S08]  /*c230*/  HMMA.16816.F32.BF16 R64, R4.reuse, R12, R64 ;  /* 0x0000000c0440723c */ /* 0x050ff00000041840 */
[C---:B------:R-:W-:Y:S01]  /*c240*/  HMMA.16816.F32.BF16 R68, R4.reuse, R14, R68 ;  /* 0x0000000e0444723c */ /* 0x040fe20000041844 */
[----:B------:R-:W4:Y:S07]  /*c250*/  LDSM.16.MT88.4 R12, [R224+0x14800] ;  /* 0x01480000e00c783b */ /* 0x000f2e0000004200 */
[C---:B--2---:R-:W-:Y:S08]  /*c260*/  HMMA.16816.F32.BF16 R56, R4.reuse, R16, R56 ;  /* 0x000000100438723c */ /* 0x044ff00000041838 */
[C---:B------:R-:W-:Y:S01]  /*c270*/  HMMA.16816.F32.BF16 R60, R4.reuse, R18, R60 ;  /* 0x00000012043c723c */ /* 0x040fe2000004183c */
[----:B------:R-:W2:Y:S07]  /*c280*/  LDSM.16.MT88.4 R16, [R225+0x14800] ;  /* 0x01480000e110783b */ /* 0x000eae0000004200 */
[C---:B-1----:R-:W-:Y:S08]  /*c290*/  HMMA.16816.F32.BF16 R72, R4.reuse, R8, R72 ;  /* 0x000000080448723c */ /* 0x042ff00000041848 */
[C---:B------:R-:W-:Y:S01]  /*c2a0*/  HMMA.16816.F32.BF16 R76, R4.reuse, R10, R76 ;  /* 0x0000000a044c723c */ /* 0x040fe2000004184c */
[----:B------:R-:W1:Y:S07]  /*c2b0*/  LDSM.16.MT88.4 R8, [R228+0x16800] ;  /* 0x01680000e408783b */ /* 0x000e6e0000004200 */
[C---:B---3--:R-:W-:Y:S08]  /*c2c0*/  HMMA.16816.F32.BF16 R80, R4.reuse, R20, R80 ;  /* 0x000000140450723c */ /* 0x048ff00000041850 */
[C---:B------:R-:W-:Y:S01]  /*c2d0*/  HMMA.16816.F32.BF16 R84, R4.reuse, R22, R84 ;  /* 0x000000160454723c */ /* 0x040fe20000041854 */
[----:B------:R-:W3:Y:S07]  /*c2e0*/  LDSM.16.MT88.4 R20, [R226+0x16800] ;  /* 0x01680000e214783b */ /* 0x000eee0000004200 */
[C---:B----4-:R-:W-:Y:S08]  /*c2f0*/  HMMA.16816.F32.BF16 R120, R4.reuse, R12, R120 ;  /* 0x0000000c0478723c */ /* 0x050ff00000041878 */
[C---:B------:R-:W-:Y:S01]  /*c300*/  HMMA.16816.F32.BF16 R124, R4.reuse, R14, R124 ;  /* 0x0000000e047c723c */ /* 0x040fe2000004187c */
[----:B------:R-:W4:Y:S07]  /*c310*/  LDSM.16.MT88.4 R12, [R224+0x16800] ;  /* 0x01680000e00c783b */ /* 0x000f2e0000004200 */
[C---:B------:R-:W-:Y:S08]  /*c320*/  HMMA.16816.F32.BF16 R40, R4.reuse, R28, R40 ;  /* 0x0000001c0428723c */ /* 0x040ff00000041828 */
[C---:B------:R-:W-:Y:S01]  /*c330*/  HMMA.16816.F32.BF16 R44, R4.reuse, R30, R44 ;  /* 0x0000001e042c723c */ /* 0x040fe2000004182c */
[----:B------:R-:W5:Y:S07]  /*c340*/  LDSM.16.MT88.4 R28, [R228+0x14800] ;  /* 0x01480000e41c783b */ /* 0x000f6e0000004200 */
[C---:B------:R-:W-:Y:S08]  /*c350*/  HMMA.16816.F32.BF16 R48, R4.reuse, R24, R48 ;  /* 0x000000180430723c */ /* 0x040ff00000041830 */
[C---:B------:R-:W-:Y:S01]  /*c360*/  HMMA.16816.F32.BF16 R52, R4.reuse, R26, R52 ;  /* 0x0000001a0434723c */ /* 0x040fe20000041834 */
[----:B------:R-:W3:Y:S07]  /*c370*/  LDSM.16.MT88.4 R24, [R226+0x14800] ;  /* 0x01480000e218783b */ /* 0x000eee0000004200 */
[C---:B------:R-:W-:Y:S08]  /*c380*/  HMMA.16816.F32.BF16 R88, R4.reuse, R32, R88 ;  /* 0x000000200458723c */ /* 0x040ff00000041858 */
[C---:B------:R-:W-:Y:S01]  /*c390*/  HMMA.16816.F32.BF16 R92, R4.reuse, R34, R92 ;  /* 0x00000022045c723c */ /* 0x040fe2000004185c */
[----:B------:R-:W4:Y:S07]  /*c3a0*/  LDSM.16.MT88.4 R32, [R225+0x16800] ;  /* 0x01680000e120783b */ /* 0x000f2e0000004200 */
[C---:B--2---:R-:W-:Y:S08]  /*c3b0*/  HMMA.16816.F32.BF16 R112, R4.reuse, R16, R112 ;  /* 0x000000100470723c */ /* 0x044ff00000041870 */
[C---:B------:R-:W-:Y:S01]  /*c3c0*/  HMMA.16816.F32.BF16 R116, R4.reuse, R18, R116 ;  /* 0x000000120474723c */ /* 0x040fe20000041874 */
[----:B------:R-:W2:Y:S07]  /*c3d0*/  LDSM.16.MT88.4 R16, [R224+0x11000] ;  /* 0x01100000e010783b */ /* 0x000eae0000004200 */
[C---:B-1----:R-:W-:Y:S08]  /*c3e0*/  HMMA.16816.F32.BF16 R128, R4.reuse, R8, R128 ;  /* 0x000000080480723c */ /* 0x042ff00000041880 */
[C---:B------:R-:W-:Y:S01]  /*c3f0*/  HMMA.16816.F32.BF16 R132, R4.reuse, R10, R132 ;  /* 0x0000000a0484723c */ /* 0x040fe20000041884 */
[----:B------:R-:W-:Y:S07]  /*c400*/  LDSM.16.MT88.4 R8, [R228+0x13000] ;  /* 0x01300000e408783b */ /* 0x000fee0000004200 */
[C---:B---3--:R-:W-:Y:S08]  /*c410*/  HMMA.16816.F32.BF16 R136, R4.reuse, R20, R136 ;  /* 0x000000140488723c */ /* 0x048ff00000041888 */
[C---:B------:R-:W-:Y:S01]  /*c420*/  HMMA.16816.F32.BF16 R156, R4.reuse, R22, R156 ;  /* 0x00000016049c723c */ /* 0x040fe2000004189c */
[----:B------:R-:W1:Y:S07]  /*c430*/  LDSM.16.MT88.4 R20, [R225+0x11000] ;  /* 0x01100000e114783b */ /* 0x000e6e0000004200 */
[C---:B----4-:R-:W-:Y:S08]  /*c440*/  HMMA.16816.F32.BF16 R152, R4.reuse, R12, R152 ;  /* 0x0000000c0498723c */ /* 0x050ff00000041898 */
[C---:B------:R-:W-:Y:S01]  /*c450*/  HMMA.16816.F32.BF16 R148, R4.reuse, R14, R148 ;  /* 0x0000000e0494723c */ /* 0x040fe20000041894 */
[----:B------:R-:W3:Y:S07]  /*c460*/  LDSM.16.MT88.4 R12, [R226+0x13000] ;  /* 0x01300000e20c783b */ /* 0x000eee0000004200 */
[C---:B-----5:R-:W-:Y:S08]  /*c470*/  HMMA.16816.F32.BF16 R96, R4.reuse, R28, R96 ;  /* 0x0000001c0460723c */ /* 0x060ff00000041860 */
[C---:B------:R-:W-:Y:S01]  /*c480*/  HMMA.16816.F32.BF16 R100, R4.reuse, R30, R100 ;  /* 0x0000001e0464723c */ /* 0x040fe20000041864 */
[----:B------:R-:W4:Y:S07]  /*c490*/  LDSM.16.MT88.4 R28, [R228+0x11000] ;  /* 0x01100000e41c783b */ /* 0x000f2e0000004200 */
[C---:B------:R-:W-:Y:S08]  /*c4a0*/  HMMA.16816.F32.BF16 R104, R4.reuse, R24, R104 ;  /* 0x000000180468723c */ /* 0x040ff00000041868 */
[C---:B------:R-:W-:Y:S01]  /*c4b0*/  HMMA.16816.F32.BF16 R108, R4.reuse, R26, R108 ;  /* 0x0000001a046c723c */ /* 0x040fe2000004186c */
[----:B------:R-:W5:Y:S07]  /*c4c0*/  LDSM.16.MT88.4 R24, [R226+0x11000] ;  /* 0x01100000e218783b */ /* 0x000f6e0000004200 */
[C---:B------:R-:W-:Y:S08]  /*c4d0*/  HMMA.16816.F32.BF16 R140, R4.reuse, R32, R140 ;  /* 0x00000020048c723c */ /* 0x040ff0000004188c */
[----:B------:R-:W-:Y:S01]  /*c4e0*/  HMMA.16816.F32.BF16 R144, R4, R34, R144 ;  /* 0x000000220490723c */ /* 0x000fe20000041890 */
[----:B------:R-:W3:Y:S06]  /*c4f0*/  LDSM.16.MT88.4 R32, [R225+0x13000] ;  /* 0x01300000e120783b */ /* 0x000eec0000004200 */
[----:B------:R-:W-:-:S02]  /*c500*/  F2FP.BF16.PACK_AB R4, R195, R196 ;  /* 0x000000c4c304723e */ /* 0x000fc400000010ff */
[----:B------:R-:W-:Y:S01]  /*c510*/  F2FP.BF16.PACK_AB R5, R200, R197 ;  /* 0x000000c5c805723e */ /* 0x000fe200000010ff */
[----:B------:R-:W-:Y:S01]  /*c520*/  FADD.FTZ R197, R197, R194 ;  /* 0x000000c2c5c57221 */ /* 0x000fe20000010000 */
[----:B------:R-:W-:Y:S01]  /*c530*/  F2FP.BF16.PACK_AB R6, R198, R193 ;  /* 0x000000c1c606723e */ /* 0x000fe200000010ff */
[----:B------:R-:W-:Y:S01]  /*c540*/  FADD.FTZ R193, R193, R0 ;  /* 0x00000000c1c17221 */ /* 0x000fe20000010000 */
[----:B------:R-:W-:Y:S01]  /*c550*/  F2FP.BF16.PACK_AB R7, R202, R199 ;  /* 0x000000c7ca07723e */ /* 0x000fe200000010ff */
[----:B------:R-:W-:Y:S02]  /*c560*/  FADD.FTZ R200, R200, R197 ;  /* 0x000000c5c8c87221 */ /* 0x000fe40000010000 */
[----:B------:R-:W-:Y:S02]  /*c570*/  FADD.FTZ R198, R198, R193 ;  /* 0x000000c1c6c67221 */ /* 0x000fe40000010000 */
[----:B------:R-:W-:Y:S02]  /*c580*/  FADD.FTZ R199, R199, R200 ;  /* 0x000000c8c7c77221 */ /* 0x000fe40000010000 */
[----:B--2---:R-:W-:Y:S02]  /*c590*/  HMMA.16816.F32.BF16 R56, R4, R16, R56 ;  /* 0x000000100438723c */ /* 0x004fe40000041838 */
[----:B------:R-:W-:-:S06]  /*c5a0*/  FADD.FTZ R202, R202, R199 ;  /* 0x000000c7caca7221 */ /* 0x000fcc0000010000 */
[C---:B------:R-:W-:Y:S01]  /*c5b0*/  HMMA.16816.F32.BF16 R60, R4.reuse, R18, R60 ;  /* 0x00000012043c723c */ /* 0x040fe2000004183c */
[----:B------:R-:W2:Y:S07]  /*c5c0*/  LDSM.16.MT88.4 R16, [R226+0x15000] ;  /* 0x01500000e210783b */ /* 0x000eae0000004200 */
[C---:B-1----:R-:W-:Y:S08]  /*c5d0*/  HMMA.16816.F32.BF16 R48, R4.reuse, R20, R48 ;  /* 0x000000140430723c */ /* 0x042ff00000041830 */
[C---:B------:R-:W-:Y:S01]  /*c5e0*/  HMMA.16816.F32.BF16 R52, R4.reuse, R22, R52 ;  /* 0x000000160434723c */ /* 0x040fe20000041834 */
[----:B------:R-:W1:Y:S07]  /*c5f0*/  LDSM.16.MT88.4 R20, [R228+0x15000] ;  /* 0x01500000e414783b */ /* 0x000e6e0000004200 */
[C---:B------:R-:W-:Y:S08]  /*c600*/  HMMA.16816.F32.BF16 R64, R4.reuse, R8, R64 ;  /* 0x000000080440723c */ /* 0x040ff00000041840 */
[C---:B------:R-:W-:Y:S01]  /*c610*/  HMMA.16816.F32.BF16 R68, R4.reuse, R10, R68 ;  /* 0x0000000a0444723c */ /* 0x040fe20000041844 */
[----:B------:R-:W1:Y:S07]  /*c620*/  LDSM.16.MT88.4 R8, [R224+0x15000] ;  /* 0x01500000e008783b */ /* 0x000e6e0000004200 */
[C---:B---3--:R-:W-:Y:S08]  /*c630*/  HMMA.16816.F32.BF16 R72, R4.reuse, R12, R72 ;  /* 0x0000000c0448723c */ /* 0x048ff00000041848 */
[C---:B------:R-:W-:Y:S01]  /*c640*/  HMMA.16816.F32.BF16 R76, R4.reuse, R14, R76 ;  /* 0x0000000e044c723c */ /* 0x040fe2000004184c */
[----:B------:R-:W3:Y:S07]  /*c650*/  LDSM.16.MT88.4 R12, [R228+0x17000] ;  /* 0x01700000e40c783b */ /* 0x000eee0000004200 */
[C---:B----4-:R-:W-:Y:S08]  /*c660*/  HMMA.16816.F32.BF16 R160, R4.reuse, R28, R160 ;  /* 0x0000001c04a0723c */ /* 0x050ff000000418a0 */
[C---:B------:R-:W-:Y:S01]  /*c670*/  HMMA.16816.F32.BF16 R36, R4.reuse, R30, R36 ;  /* 0x0000001e0424723c */ /* 0x040fe20000041824 */
[----:B------:R-:W-:Y:S07]  /*c680*/  LDSM.16.MT88.4 R28, [R225+0x15000] ;  /* 0x01500000e11c783b */ /* 0x000fee0000004200 */
[C---:B-----5:R-:W-:Y:S08]  /*c690*/  HMMA.16816.F32.BF16 R40, R4.reuse, R24, R40 ;  /* 0x000000180428723c */ /* 0x060ff00000041828 */
[C---:B------:R-:W-:Y:S01]  /*c6a0*/  HMMA.16816.F32.BF16 R44, R4.reuse, R26, R44 ;  /* 0x0000001a042c723c */ /* 0x040fe2000004182c */
[----:B------:R-:W4:Y:S07]  /*c6b0*/  LDSM.16.MT88.4 R24, [R224+0x13000] ;  /* 0x01300000e018783b */ /* 0x000f2e0000004200 */
[C---:B------:R-:W-:Y:S08]  /*c6c0*/  HMMA.16816.F32.BF16 R80, R4.reuse, R32, R80 ;  /* 0x000000200450723c */ /* 0x040ff00000041850 */
[C---:B------:R-:W-:Y:S01]  /*c6d0*/  HMMA.16816.F32.BF16 R84, R4.reuse, R34, R84 ;  /* 0x000000220454723c */ /* 0x040fe20000041854 */
[----:B------:R-:W-:Y:S07]  /*c6e0*/  LDSM.16.MT88.4 R32, [R224+0x17000] ;  /* 0x01700000e020783b */ /* 0x000fee0000004200 */
[C---:B--2---:R-:W-:Y:S08]  /*c6f0*/  HMMA.16816.F32.BF16 R104, R4.reuse, R16, R104 ;  /* 0x000000100468723c */ /* 0x044ff00000041868 */
[C---:B------:R-:W-:Y:S01]  /*c700*/  HMMA.16816.F32.BF16 R108, R4.reuse, R18, R108 ;  /* 0x00000012046c723c */ /* 0x040fe2000004186c */
[----:B------:R-:W2:Y:S07]  /*c710*/  LDSM.16.MT88.4 R16, [R226+0x17000] ;  /* 0x01700000e210783b */ /* 0x000eae0000004200 */
[C---:B-1----:R-:W-:Y:S08]  /*c720*/  HMMA.16816.F32.BF16 R96, R4.reuse, R20, R96 ;  /* 0x000000140460723c */ /* 0x042ff00000041860 */
[C---:B------:R-:W-:Y:S01]  /*c730*/  HMMA.16816.F32.BF16 R100, R4.reuse, R22, R100 ;  /* 0x000000160464723c */ /* 0x040fe20000041864 */
[----:B------:R-:W-:Y:S07]  /*c740*/  LDSM.16.MT88.4 R20, [R224+0x11800] ;  /* 0x01180000e014783b */ /* 0x000fee0000004200 */
[C---:B------:R-:W-:Y:S08]  /*c750*/  HMMA.16816.F32.BF16 R120, R4.reuse, R8, R120 ;  /* 0x000000080478723c */ /* 0x040ff00000041878 */
[C---:B------:R-:W-:Y:S01]  /*c760*/  HMMA.16816.F32.BF16 R124, R4.reuse, R10, R124 ;  /* 0x0000000a047c723c */ /* 0x040fe2000004187c */
[----:B------:R-:W1:Y:S07]  /*c770*/  LDSM.16.MT88.4 R8, [R228+0x11800] ;  /* 0x01180000e408783b */ /* 0x000e6e0000004200 */
[C---:B---3--:R-:W-:Y:S08]  /*c780*/  HMMA.16816.F32.BF16 R128, R4.reuse, R12, R128 ;  /* 0x0000000c0480723c */ /* 0x048ff00000041880 */
[C---:B------:R-:W-:Y:S01]  /*c790*/  HMMA.16816.F32.BF16 R132, R4.reuse, R14, R132 ;  /* 0x0000000e0484723c */ /* 0x040fe20000041884 */
[----:B------:R-:W3:Y:S07]  /*c7a0*/  LDSM.16.MT88.4 R12, [R226+0x13800] ;  /* 0x01380000e20c783b */ /* 0x000eee0000004200 */
[C---:B------:R-:W-:Y:S01]  /*c7b0*/  HMMA.16816.F32.BF16 R140, R4.reuse, R164, R140 ;  /* 0x000000a4048c723c */ /* 0x040fe2000004188c */
[----:B------:R-:W5:Y:S06]  /*c7c0*/  MUFU.EX2 R165, R180 ;  /* 0x000000b400a57308 */ /* 0x000f6c0000000800 */
[----:B------:R-:W-:Y:S01]  /*c7d0*/  MOV R164, R174 ;  /* 0x000000ae00a47202 */ /* 0x000fe20000000f00 */
[C---:B----4-:R-:W-:Y:S08]  /*c7e0*/  HMMA.16816.F32.BF16 R88, R4.reuse, R24, R88 ;  /* 0x000000180458723c */ /* 0x050ff00000041858 */
[C---:B------:R-:W-:Y:S01]  /*c7f0*/  HMMA.16816.F32.BF16 R92, R4.reuse, R26, R92 ;  /* 0x0000001a045c723c */ /* 0x040fe2000004185c */
[----:B------:R-:W-:Y:S07]  /*c800*/  LDSM.16.MT88.4 R24, [R225+0x11800] ;  /* 0x01180000e118783b */ /* 0x000fee0000004200 */
[C---:B------:R-:W-:Y:S08]  /*c810*/  HMMA.16816.F32.BF16 R112, R4.reuse, R28, R112 ;  /* 0x0000001c0470723c */ /* 0x040ff00000041870 */
[C---:B------:R-:W-:Y:S01]  /*c820*/  HMMA.16816.F32.BF16 R116, R4.reuse, R30, R116 ;  /* 0x0000001e0474723c */ /* 0x040fe20000041874 */
[----:B------:R-:W4:Y:S07]  /*c830*/  LDSM.16.MT88.4 R28, [R226+0x11800] ;  /* 0x01180000e21c783b */ /* 0x000f2e0000004200 */
[C---:B--2---:R-:W-:Y:S08]  /*c840*/  HMMA.16816.F32.BF16 R136, R4.reuse, R16, R136 ;  /* 0x000000100488723c */ /* 0x044ff00000041888 */
[C---:B------:R-:W-:Y:S01]  /*c850*/  HMMA.16816.F32.BF16 R156, R4.reuse, R18, R156 ;  /* 0x00000012049c723c */ /* 0x040fe2000004189c */
[----:B------:R-:W2:Y:S07]  /*c860*/  LDSM.16.MT88.4 R16, [R228+0x13800] ;  /* 0x01380000e410783b */ /* 0x000eae0000004200 */
[C---:B------:R-:W-:Y:S08]  /*c870*/  HMMA.16816.F32.BF16 R144, R4.reuse, R166, R144 ;  /* 0x000000a60490723c */ /* 0x040ff00000041890 */
[C---:B------:R-:W-:Y:S08]  /*c880*/  HMMA.16816.F32.BF16 R152, R4.reuse, R32, R152 ;  /* 0x000000200498723c */ /* 0x040ff00000041898 */
[----:B------:R-:W-:Y:S01]  /*c890*/  HMMA.16816.F32.BF16 R148, R4, R34, R148 ;  /* 0x000000220494723c */ /* 0x000fe20000041894 */
[----:B------:R-:W-:Y:S06]  /*c8a0*/  LDSM.16.MT88.4 R32, [R224+0x13800] ;  /* 0x01380000e020783b */ /* 0x000fec0000004200 */
[----:B------:R-:W-:Y:S01]  /*c8b0*/  F2FP.BF16.PACK_AB R4, R204, R187 ;  /* 0x000000bbcc04723e */ /* 0x000fe200000010ff */
[----:B------:R-:W-:Y:S01]  /*c8c0*/  FADD.FTZ R187, R187, R198 ;  /* 0x000000c6bbbb7221 */ /* 0x000fe20000010000 */
[----:B------:R-:W-:Y:S01]  /*c8d0*/  F2FP.BF16.PACK_AB R5, R182, R183 ;  /* 0x000000b7b605723e */ /* 0x000fe200000010ff */
[----:B------:R-:W-:Y:S01]  /*c8e0*/  FADD.FTZ R183, R183, R202 ;  /* 0x000000cab7b77221 */ /* 0x000fe20000010000 */
[----:B------:R-:W-:Y:S01]  /*c8f0*/  F2FP.BF16.PACK_AB R6, R188, R185 ;  /* 0x000000b9bc06723e */ /* 0x000fe200000010ff */
[----:B------:R-:W-:Y:S01]  /*c900*/  FADD.FTZ R204, R204, R187 ;  /* 0x000000bbcccc7221 */ /* 0x000fe20000010000 */
[----:B-----5:R-:W-:Y:S01]  /*c910*/  F2FP.BF16.PACK_AB R7, R165, R184 ;  /* 0x000000b8a507723e */ /* 0x020fe200000010ff */
[----:B------:R-:W-:-:S02]  /*c920*/  FADD.FTZ R183, R182, R183 ;  /* 0x000000b7b6b77221 */ /* 0x000fc40000010000 */
[----:B------:R-:W-:Y:S02]  /*c930*/  FADD.FTZ R185, R185, R204 ;  /* 0x000000ccb9b97221 */ /* 0x000fe40000010000 */
[----:B------:R-:W-:Y:S02]  /*c940*/  FADD.FTZ R184, R184, R183 ;  /* 0x000000b7b8b87221 */ /* 0x000fe40000010000 */
[----:B-1----:R-:W-:Y:S01]  /*c950*/  HMMA.16816.F32.BF16 R160, R4, R8, R160 ;  /* 0x0000000804a0723c */ /* 0x002fe200000418a0 */
[----:B------:R-:W-:Y:S02]  /*c960*/  FADD.FTZ R247, R188, R185 ;  /* 0x000000b9bcf77221 */ /* 0x000fe40000010000 */
[----:B------:R-:W-:-:S05]  /*c970*/  FADD.FTZ R245, R165, R184 ;  /* 0x000000b8a5f57221 */ /* 0x000fca0000010000 */
[C---:B------:R-:W-:Y:S01]  /*c980*/  HMMA.16816.F32.BF16 R36, R4.reuse, R10, R36 ;  /* 0x0000000a0424723c */ /* 0x040fe20000041824 */
[----:B------:R-:W1:Y:S07]  /*c990*/  LDSM.16.MT88.4 R8, [R225+0x13800] ;  /* 0x01380000e108783b */ /* 0x000e6e0000004200 */
[C---:B------:R-:W-:Y:S08]  /*c9a0*/  HMMA.16816.F32.BF16 R56, R4.reuse, R20, R56 ;  /* 0x000000140438723c */ /* 0x040ff00000041838 */
[C---:B------:R-:W-:Y:S01]  /*c9b0*/  HMMA.16816.F32.BF16 R60, R4.reuse, R22, R60 ;  /* 0x00000016043c723c */ /* 0x040fe2000004183c */
[----:B------:R-:W5:Y:S07]  /*c9c0*/  LDSM.16.MT88.4 R20, [R228+0x15800] ;  /* 0x01580000e414783b */ /* 0x000f6e0000004200 */
        /* <DEDUP_REMOVED lines=8> */
[----:B------:R-:W3:Y:S07]  /*ca50*/  LDSM.16.MT88.4 R24, [R225+0x15800] ;  /* 0x01580000e118783b */ /* 0x000eee0000004200 */
[C---:B--2---:R-:W-:Y:S08]  /*ca60*/  HMMA.16816.F32.BF16 R64, R4.reuse, R16, R64 ;  /* 0x000000100440723c */ /* 0x044ff00000041840 */
[C---:B------:R-:W-:Y:S01]  /*ca70*/  HMMA.16816.F32.BF16 R68, R4.reuse, R18, R68 ;  /* 0x000000120444723c */ /* 0x040fe20000041844 */
[----:B------:R-:W2:Y:S07]  /*ca80*/  LDSM.16.MT88.4 R16, [R224+0x15800] ;  /* 0x01580000e010783b */ /* 0x000eae0000004200 */
[C---:B-1----:R-:W-:Y:S08]  /*ca90*/  HMMA.16816.F32.BF16 R80, R4.reuse, R8, R80 ;  /* 0x000000080450723c */ /* 0x042ff00000041850 */
[C---:B------:R-:W-:Y:S01]  /*caa0*/  HMMA.16816.F32.BF16 R84, R4.reuse, R10, R84 ;  /* 0x0000000a0454723c */ /* 0x040fe20000041854 */
[----:B------:R-:W1:Y:S07]  /*cab0*/  LDSM.16.MT88.4 R8, [R226+0x17800] ;  /* 0x01780000e208783b */ /* 0x000e6e0000004200 */
[C---:B-----5:R-:W-:Y:S08]  /*cac0*/  HMMA.16816.F32.BF16 R96, R4.reuse, R20, R96 ;  /* 0x000000140460723c */ /* 0x060ff00000041860 */
[C---:B------:R-:W-:Y:S01]  /*cad0*/  HMMA.16816.F32.BF16 R100, R4.reuse, R22, R100 ;  /* 0x000000160464723c */ /* 0x040fe20000041864 */
[----:B------:R-:W5:Y:S07]  /*cae0*/  LDSM.16.MT88.4 R20, [R225+0x17800] ;  /* 0x01780000e114783b */ /* 0x000f6e0000004200 */
[C---:B---3--:R-:W-:Y:S08]  /*caf0*/  HMMA.16816.F32.BF16 R128, R4.reuse, R12, R128 ;  /* 0x0000000c0480723c */ /* 0x048ff00000041880 */
[C---:B------:R-:W-:Y:S01]  /*cb00*/  HMMA.16816.F32.BF16 R132, R4.reuse, R14, R132 ;  /* 0x0000000e0484723c */ /* 0x040fe20000041884 */
[----:B------:R-:W3:Y:S07]  /*cb10*/  LDSM.16.MT88.4 R12, [R224+0x17800] ;  /* 0x01780000e00c783b */ /* 0x000eee0000004200 */
[C---:B------:R-:W-:Y:S08]  /*cb20*/  HMMA.16816.F32.BF16 R88, R4.reuse, R32, R88 ;  /* 0x000000200458723c */ /* 0x040ff00000041858 */
[C---:B------:R-:W-:Y:S08]  /*cb30*/  HMMA.16816.F32.BF16 R92, R4.reuse, R34, R92 ;  /* 0x00000022045c723c */ /* 0x040ff0000004185c */
[C---:B----4-:R-:W-:Y:S08]  /*cb40*/  HMMA.16816.F32.BF16 R104, R4.reuse, R28, R104 ;  /* 0x0000001c0468723c */ /* 0x050ff00000041868 */
[C---:B------:R-:W-:Y:S08]  /*cb50*/  HMMA.16816.F32.BF16 R108, R4.reuse, R30, R108 ;  /* 0x0000001e046c723c */ /* 0x040ff0000004186c */
[C---:B------:R-:W-:Y:S08]  /*cb60*/  HMMA.16816.F32.BF16 R112, R4.reuse, R24, R112 ;  /* 0x000000180470723c */ /* 0x040ff00000041870 */
[C---:B------:R-:W-:Y:S08]  /*cb70*/  HMMA.16816.F32.BF16 R116, R4.reuse, R26, R116 ;  /* 0x0000001a0474723c */ /* 0x040ff00000041874 */
[C---:B--2---:R-:W-:Y:S08]  /*cb80*/  HMMA.16816.F32.BF16 R120, R4.reuse, R16, R120 ;  /* 0x000000100478723c */ /* 0x044ff00000041878 */
[C---:B------:R-:W-:Y:S08]  /*cb90*/  HMMA.16816.F32.BF16 R124, R4.reuse, R18, R124 ;  /* 0x00000012047c723c */ /* 0x040ff0000004187c */
[C---:B-1----:R-:W-:Y:S08]  /*cba0*/  HMMA.16816.F32.BF16 R136, R4.reuse, R8, R136 ;  /* 0x000000080488723c */ /* 0x042ff00000041888 */
[C---:B------:R-:W-:Y:S08]  /*cbb0*/  HMMA.16816.F32.BF16 R156, R4.reuse, R10, R156 ;  /* 0x0000000a049c723c */ /* 0x040ff0000004189c */
[C---:B-----5:R-:W-:Y:S08]  /*cbc0*/  HMMA.16816.F32.BF16 R140, R4.reuse, R20, R140 ;  /* 0x00000014048c723c */ /* 0x060ff0000004188c */
[C---:B------:R-:W-:Y:S08]  /*cbd0*/  HMMA.16816.F32.BF16 R144, R4.reuse, R22, R144 ;  /* 0x000000160490723c */ /* 0x040ff00000041890 */
[C---:B---3--:R-:W-:Y:S08]  /*cbe0*/  HMMA.16816.F32.BF16 R152, R4.reuse, R12, R152 ;  /* 0x0000000c0498723c */ /* 0x048ff00000041898 */
[----:B------:R-:W-:Y:S08]  /*cbf0*/  HMMA.16816.F32.BF16 R148, R4, R14, R148 ;  /* 0x0000000e0494723c */ /* 0x000ff00000041894 */
.L_x_721:
[----:B------:R-:W-:-:S06]  /*cc00*/  UISETP.GE.AND UP0, UPT, UR28, 0x1, UPT ;  /* 0x000000011c00788c */ /* 0x000fcc000bf06270 */
[----:B------:R-:W-:-:S13]  /*cc10*/  PLOP3.LUT P0, PT, PT, PT, UP0, 0x80, 0x0 ;  /* 0x000000000000781c */ /* 0x000fda0003f0f008 */
[----:B------:R-:W-:Y:S05]  /*cc20*/  @!P0 BRA `(.L_x_729) ;  /* 0x0000472000008947 */ /* 0x000fea0003800000 */
[----:B------:R-:W-:Y:S01]  /*cc30*/  IABS R0, c[0x0][0x2d0] ;  /* 0x0000b40000007a13 */ /* 0x000fe20000000000 */
[----:B------:R-:W-:Y:S01]  /*cc40*/  ULEA UR5, -UR6, URZ, 0x6 ;  /* 0x0000003f06057291 */ /* 0x000fe2000f8e313f */
[----:B------:R-:W-:Y:S01]  /*cc50*/  IABS R4, c[0x0][0x2d0] ;  /* 0x0000b40000047a13 */ /* 0x000fe20000000000 */
[----:B------:R-:W-:Y:S01]  /*cc60*/  UMOV UR36, URZ ;  /* 0x0000003f00247c82 */ /* 0x000fe20008000000 */
[----:B------:R-:W-:Y:S01]  /*cc70*/  MOV R165, R164 ;  /* 0x000000a400a57202 */ /* 0x000fe20000000f00 */
[----:B------:R-:W-:Y:S01]  /*cc80*/  IMAD.MOV.U32 R7, RZ, RZ, R0 ;  /* 0x000000ffff077224 */ /* 0x000fe200078e0000 */
[----:B------:R-:W1:Y:S01]  /*cc90*/  R2UR UR18, R4 ;  /* 0x00000000041273c2 */ /* 0x000e6200000e0000 */
[----:B------:R-:W-:Y:S01]  /*cca0*/  UMOV UR34, URZ ;  /* 0x0000003f00227c82 */ /* 0x000fe20008000000 */
[----:B------:R-:W-:Y:S01]  /*ccb0*/  IMAD.U32 R242, RZ, RZ, UR5 ;  /* 0x00000005fff27e24 */ /* 0x000fe2000f8e00ff */
[----:B------:R-:W-:Y:S02]  /*ccc0*/  USHF.R.S32.HI UR4, URZ, 0x1f, UR5 ;  /* 0x0000001f3f047899 */ /* 0x000fe40008011405 */
[----:B------:R-:W-:-:S02]  /*ccd0*/  ULDC.64 UR6, c[0x0][0x198] ;  /* 0x0000660000067ab9 */ /* 0x000fc40000000a00 */
[----:B------:R-:W-:Y:S01]  /*cce0*/  ULEA UR19, -UR6, URZ, 0x6 ;  /* 0x0000003f06137291 */ /* 0x000fe2000f8e313f */
[----:B------:R-:W2:Y:S01]  /*ccf0*/  R2UR UR14, R7 ;  /* 0x00000000070e73c2 */ /* 0x000ea200000e0000 */
[----:B------:R-:W-:Y:S01]  /*cd00*/  ULDC UR11, c[0x0][0x2d0] ;  /* 0x0000b400000b7ab9 */ /* 0x000fe20000000800 */
[----:B------:R-:W-:Y:S01]  /*cd10*/  MOV R239, UR4 ;  /* 0x0000000400ef7c02 */ /* 0x000fe20008000f00 */
[----:B------:R-:W-:Y:S02]  /*cd20*/  ULDC UR10, c[0x0][0x2d0] ;  /* 0x0000b400000a7ab9 */ /* 0x000fe40000000800 */
[----:B------:R-:W-:Y:S02]  /*cd30*/  UISETP.NE.AND UP1, UPT, URZ, UR11, UPT ;  /* 0x0000000b3f00728c */ /* 0x000fe4000bf25270 */
[----:B------:R-:W-:Y:S02]  /*cd40*/  ULOP3.LUT UR16, URZ, UR11, URZ, 0x33, !UPT ;  /* 0x0000000b3f107292 */ /* 0x000fe4000f8e333f */
[----:B------:R-:W-:-:S02]  /*cd50*/  UISETP.NE.AND UP0, UPT, URZ, UR10, UPT ;  /* 0x0000000a3f00728c */ /* 0x000fc4000bf05270 */
[----:B------:R-:W-:Y:S02]  /*cd60*/  ULOP3.LUT UR13, URZ, UR10, URZ, 0x33, !UPT ;  /* 0x0000000a3f0d7292 */ /* 0x000fe4000f8e333f */
[----:B------:R-:W-:Y:S02]  /*cd70*/  USHF.R.S32.HI UR12, URZ, 0x1f, UR19 ;  /* 0x0000001f3f0c7899 */ /* 0x000fe40008011413 */
[----:B------:R-:W-:Y:S01]  /*cd80*/  ULDC.64 UR4, c[0x0][0x1a0] ;  /* 0x0000680000047ab9 */ /* 0x000fe20000000a00 */
[----:B-1----:R-:W1:Y:S08]  /*cd90*/  I2F.RP R6, UR18 ;  /* 0x0000001200067d06 */ /* 0x002e700008209400 */
[----:B--2---:R-:W2:Y:S08]  /*cda0*/  I2F.RP R5, UR14 ;  /* 0x0000000e00057d06 */ /* 0x004eb00008209400 */
[----:B-1----:R-:W1:Y:S08]  /*cdb0*/  MUFU.RCP R2, R6 ;  /* 0x0000000600027308 */ /* 0x002e700000001000 */
[----:B--2---:R-:W2:Y:S01]  /*cdc0*/  MUFU.RCP R0, R5 ;  /* 0x0000000500007308 */ /* 0x004ea20000001000 */
[----:B-1----:R-:W-:-:S07]  /*cdd0*/  IADD3 R2, R2, 0xffffffe, RZ ;  /* 0x0ffffffe02027810 */ /* 0x002fce0007ffe0ff */
[----:B------:R-:W1:Y:S01]  /*cde0*/  F2I.FTZ.U32.TRUNC.NTZ R2, R2 ;  /* 0x0000000200027305 */ /* 0x000e62000021f000 */
[----:B--2---:R-:W-:-:S07]  /*cdf0*/  IADD3 R0, R0, 0xffffffe, RZ ;  /* 0x0ffffffe00007810 */ /* 0x004fce0007ffe0ff */
[----:B------:R-:W2:Y:S01]  /*ce00*/  F2I.FTZ.U32.TRUNC.NTZ R0, R0 ;  /* 0x0000000000007305 */ /* 0x000ea2000021f000 */
[----:B-1----:R-:W1:Y:S08]  /*ce10*/  R2UR UR37, R2 ;  /* 0x00000000022573c2 */ /* 0x002e7000000e0000 */
[----:B--2---:R2:W3:Y:S01]  /*ce20*/  R2UR UR35, R0 ;  /* 0x00000000002373c2 */ /* 0x0044e200000e0000 */
[----:B-1----:R-:W-:-:S04]  /*ce30*/  UIADD3 UR9, URZ, -UR37, URZ ;  /* 0x800000253f097290 */ /* 0x002fc8000fffe03f */
[----:B------:R-:W-:Y:S01]  /*ce40*/  UIMAD UR9, UR9, UR18, URZ ;  /* 0x00000012090972a4 */ /* 0x000fe2000f8e023f */
[----:B--2---:R-:W-:Y:S01]  /*ce50*/  IMAD.MOV.U32 R0, RZ, RZ, R3 ;  /* 0x000000ffff007224 */ /* 0x004fe200078e0003 */
[----:B---3--:R-:W-:Y:S02]  /*ce60*/  UIADD3 UR8, URZ, -UR35, URZ ;  /* 0x800000233f087290 */ /* 0x008fe4000fffe03f */
[----:B------:R-:W-:Y:S02]  /*ce70*/  UIMAD.WIDE.U32 UR36, UR37, UR9, UR36 ;  /* 0x00000009252472a5 */ /* 0x000fe4000f8e0024 */
[----:B------:R-:W-:-:S04]  /*ce80*/  UIMAD UR8, UR8, UR14, URZ ;  /* 0x0000000e080872a4 */ /* 0x000fc8000f8e023f */
[----:B------:R-:W-:Y:S02]  /*ce90*/  UIMAD.WIDE.U32 UR34, UR35, UR8, UR34 ;  /* 0x00000008232272a5 */ /* 0x000fe4000f8e0022 */
[----:B------:R-:W-:Y:S02]  /*cea0*/  UMOV UR17, UR37 ;  /* 0x0000002500117c82 */ /* 0x000fe40008000000 */
[----:B------:R-:W-:-:S03]  /*ceb0*/  ULDC.64 UR8, c[0x0][0x1a0] ;  /* 0x0000680000087ab9 */ /* 0x000fc60000000a00 */
[----:B------:R-:W-:Y:S02]  /*cec0*/  UMOV UR15, UR35 ;  /* 0x00000023000f7c82 */ /* 0x000fe40008000000 */
.L_x_733:
[----:B------:R-:W-:Y:S04]  /*ced0*/  DEPBAR.LE SB0, 0x0 ;  /* 0x000080000000791a */ /* 0x000fe80000000000 */
[----:B------:R-:W-:Y:S01]  /*cee0*/  BAR.SYNC.DEFER_BLOCKING 0x0 ;  /* 0x0000000000007b1d */ /* 0x000fe20000010000 */
[----:B------:R-:W-:Y:S01]  /*cef0*/  PLOP3.LUT P0, PT, PT, PT, UP6, 0x80, 0x0 ;  /* 0x000000000000781c */ /* 0x000fe20003f0f068 */
[----:B------:R-:W-:Y:S01]  /*cf00*/  IMAD.MOV.U32 R3, RZ, RZ, R242 ;  /* 0x000000ffff037224 */ /* 0x000fe200078e00f2 */
[----:B------:R-:W-:Y:S03]  /*cf10*/  MOV R164, R239 ;  /* 0x000000ef00a47202 */ /* 0x000fe60000000f00 */
[----:B------:R-:W-:Y:S02]  /*cf20*/  UMOV UR22, UR4 ;  /* 0x0000000400167c82 */ /* 0x000fe40008000000 */
[----:B------:R-:W-:Y:S06]  /*cf30*/  UMOV UR21, UR5 ;  /* 0x0000000500157c82 */ /* 0x000fec0008000000 */
[----:B------:R-:W-:-:S05]  /*cf40*/  @!P0 BRA `(.L_x_730) ;  /* 0x0000047000008947 */ /* 0x000fca0003800000 */
[----:B------:R-:W-:Y:S04]  /*cf50*/  USHF.L.U32 UR38, UR28, 0x6, URZ ;  /* 0x000000061c267899 */ /* 0x000fe8000800063f */
[----:B------:R-:W-:Y:S02]  /*cf60*/  UIADD3 UR21, UR38, -0x40, URZ ;  /* 0xffffffc026157890 */ /* 0x000fe4000fffe03f */
[----:B------:R-:W-:Y:S01]  /*cf70*/  IMAD.U32 R5, RZ, RZ, UR38 ;  /* 0x00000026ff057e24 */ /* 0x000fe2000f8e00ff */
[----:B------:R-:W-:Y:S03]  /*cf80*/  ULOP3.LUT UR38, UR38, UR11, URZ, 0x3c, !UPT ;  /* 0x0000000b26267292 */ /* 0x000fe6000f8e3c3f */
[----:B------:R-:W-:Y:S01]  /*cf90*/  IMAD.U32 R4, RZ, RZ, UR21 ;  /* 0x00000015ff047e24 */ /* 0x000fe2000f8e00ff */
[----:B------:R-:W-:Y:S01]  /*cfa0*/  ULOP3.LUT UR21, UR21, UR11, URZ, 0x3c, !UPT ;  /* 0x0000000b15157292 */ /* 0x000fe2000f8e3c3f */
[----:B------:R-:W-:Y:S03]  /*cfb0*/  IABS R3, R5 ;  /* 0x0000000500037213 */ /* 0x000fe60000000000 */
[----:B------:R-:W-:Y:S01]  /*cfc0*/  IABS R2, R4 ;  /* 0x0000000400027213 */ /* 0x000fe20000000000 */
[----:B------:R-:W1:Y:S08]  /*cfd0*/  R2UR UR36, R3 ;  /* 0x00000000032473c2 */ /* 0x000e7000000e0000 */
[----:B------:R-:W2:Y:S01]  /*cfe0*/  R2UR UR34, R2 ;  /* 0x00000000022273c2 */ /* 0x000ea200000e0000 */
[----:B-1----:R-:W-:Y:S07]  /*cff0*/  UIMAD.WIDE.U32 UR42, UR17, UR36, URZ ;  /* 0x00000024112a72a5 */ /* 0x002fee000f8e003f */
[----:B------:R-:W-:Y:S02]  /*d000*/  UMOV UR39, UR43 ;  /* 0x0000002b00277c82 */ /* 0x000fe40008000000 */
[----:B--2---:R-:W-:Y:S02]  /*d010*/  UIMAD.WIDE.U32 UR40, UR17, UR34, URZ ;  /* 0x00000022112872a5 */ /* 0x004fe4000f8e003f */
[----:B------:R-:W-:Y:S04]  /*d020*/  UIADD3 UR35, -UR39, URZ, URZ ;  /* 0x0000003f27237290 */ /* 0x000fe8000fffe13f */
[----:B------:R-:W-:Y:S02]  /*d030*/  UIMAD UR36, UR18, UR35, UR36 ;  /* 0x00000023122472a4 */ /* 0x000fe4000f8e0224 */
[----:B------:R-:W-:Y:S02]  /*d040*/  UMOV UR37, UR41 ;  /* 0x0000002900257c82 */ /* 0x000fe40008000000 */
[----:B------:R-:W-:Y:S02]  /*d050*/  UIADD3 UR22, -UR37, URZ, URZ ;  /* 0x0000003f25167290 */ /* 0x000fe4000fffe13f */
[----:B------:R-:W-:Y:S02]  /*d060*/  UISETP.GT.U32.AND UP3, UPT, UR18, UR36, UPT ;  /* 0x000000241200728c */ /* 0x000fe4000bf64070 */
[----:B------:R-:W-:Y:S04]  /*d070*/  UIMAD UR34, UR18, UR22, UR34 ;  /* 0x00000016122272a4 */ /* 0x000fe8000f8e0222 */
[----:B------:R-:W-:Y:S05]  /*d080*/  UISETP.GT.U32.AND UP2, UPT, UR18, UR34, UPT ;  /* 0x000000221200728c */ /* 0x000fea000bf44070 */
[----:B------:R-:W-:Y:S02]  /*d090*/  @!UP3 UIADD3 UR36, UR36, -UR18, URZ ;  /* 0x800000122424b290 */ /* 0x000fe4000fffe03f */
[----:B------:R-:W-:Y:S02]  /*d0a0*/  @!UP3 UIADD3 UR39, UR39, 0x1, URZ ;  /* 0x000000012727b890 */ /* 0x000fe4000fffe03f */
[----:B------:R-:W-:Y:S02]  /*d0b0*/  UISETP.GE.U32.AND UP5, UPT, UR36, UR18, UPT ;  /* 0x000000122400728c */ /* 0x000fe4000bfa6070 */
[----:B------:R-:W-:Y:S02]  /*d0c0*/  @!UP2 UIADD3 UR34, UR34, -UR18, URZ ;  /* 0x800000122222a290 */ /* 0x000fe4000fffe03f */
[----:B------:R-:W-:Y:S02]  /*d0d0*/  @!UP2 UIADD3 UR37, UR37, 0x1, URZ ;  /* 0x000000012525a890 */ /* 0x000fe4000fffe03f */
[----:B------:R-:W-:Y:S02]  /*d0e0*/  UISETP.GE.U32.AND UP4, UPT, UR34, UR18, UPT ;  /* 0x000000122200728c */ /* 0x000fe4000bf86070 */
[----:B------:R-:W-:Y:S02]  /*d0f0*/  UISETP.GE.AND UP2, UPT, UR21, URZ, UPT ;  /* 0x0000003f1500728c */ /* 0x000fe4000bf46270 */
[----:B------:R-:W-:Y:S02]  /*d100*/  UISETP.GE.AND UP3, UPT, UR38, URZ, UPT ;  /* 0x0000003f2600728c */ /* 0x000fe4000bf66270 */
[----:B------:R-:W-:Y:S05]  /*d110*/  @UP5 UIADD3 UR39, UR39, 0x1, URZ ;  /* 0x0000000127275890 */ /* 0x000fea000fffe03f */
[----:B------:R-:W-:Y:S04]  /*d120*/  @UP4 UIADD3 UR37, UR37, 0x1, URZ ;  /* 0x0000000125254890 */ /* 0x000fe8000fffe03f */
[----:B------:R-:W-:Y:S02]  /*d130*/  @!UP2 UIADD3 UR37, -UR37, URZ, URZ ;  /* 0x0000003f2525a290 */ /* 0x000fe4000fffe13f */
[----:B------:R-:W-:Y:S02]  /*d140*/  @!UP3 UIADD3 UR39, -UR39, URZ, URZ ;  /* 0x0000003f2727b290 */ /* 0x000fe4000fffe13f */
[----:B------:R-:W-:Y:S02]  /*d150*/  USEL UR37, UR16, UR37, !UP1 ;  /* 0x0000002510257287 */ /* 0x000fe4000c800000 */
[----:B------:R-:W-:Y:S04]  /*d160*/  USEL UR39, UR16, UR39, !UP1 ;  /* 0x0000002710277287 */ /* 0x000fe8000c800000 */
[----:B------:R-:W-:Y:S02]  /*d170*/  IMAD.U32 R4, RZ, RZ, UR37 ;  /* 0x00000025ff047e24 */ /* 0x000fe4000f8e00ff */
[----:B------:R-:W-:Y:S01]  /*d180*/  MOV R3, UR39 ;  /* 0x0000002700037c02 */ /* 0x000fe20008000f00 */
[----:B------:R-:W-:Y:S02]  /*d190*/  IMAD.U32 R2, RZ, RZ, UR39 ;  /* 0x00000027ff027e24 */ /* 0x000fe4000f8e00ff */
[----:B------:R-:W-:Y:S02]  /*d1a0*/  LEA R8, P1, R4, UR30, 0x2 ;  /* 0x0000001e04087c11 */ /* 0x000fe4000f8210ff */
[----:B------:R-:W-:Y:S02]  /*d1b0*/  LEA R6, P0, R3, UR30, 0x2 ;  /* 0x0000001e03067c11 */ /* 0x000fe4000f8010ff */
[----:B------:R-:W1:Y:S01]  /*d1c0*/  R2UR UR40, R8 ;  /* 0x00000000082873c2 */ /* 0x000e6200000e0000 */
[----:B------:R-:W-:Y:S02]  /*d1d0*/  MOV R3, UR37 ;  /* 0x0000002500037c02 */ /* 0x000fe40008000f00 */
[----:B------:R-:W-:Y:S02]  /*d1e0*/  LEA.HI.X.SX32 R7, R2, UR31, 0x2, P0 ;  /* 0x0000001f02077c11 */ /* 0x000fe400080f16ff */
[----:B------:R-:W-:Y:S03]  /*d1f0*/  LEA.HI.X.SX32 R9, R3, UR31, 0x2, P1 ;  /* 0x0000001f03097c11 */ /* 0x000fe600088f16ff */
[----:B------:R-:W2:Y:S08]  /*d200*/  R2UR UR34, R6 ;  /* 0x00000000062273c2 */ /* 0x000eb000000e0000 */
[----:B------:R-:W3:Y:S08]  /*d210*/  R2UR UR35, R7 ;  /* 0x00000000072373c2 */ /* 0x000ef000000e0000 */
[----:B------:R-:W4:Y:S01]  /*d220*/  R2UR UR41, R9 ;  /* 0x00000000092973c2 */ /* 0x000f2200000e0000 */
[----:B-1----:R-:W-:Y:S02]  /*d230*/  IMAD.U32 R10, RZ, RZ, UR40 ;  /* 0x00000028ff0a7e24 */ /* 0x002fe4000f8e00ff */
[----:B--2---:R-:W-:Y:S01]  /*d240*/  IMAD.U32 R4, RZ, RZ, UR34 ;  /* 0x00000022ff047e24 */ /* 0x004fe2000f8e00ff */
[----:B------:R-:W-:Y:S04]  /*d250*/  UIADD3 UR34, UR39, -UR37, URZ ;  /* 0x8000002527227290 */ /* 0x000fe8000fffe03f */
[----:B------:R-:W-:Y:S01]  /*d260*/  UIMAD UR34, UR34, UR11, -0x40 ;  /* 0xffffffc0222274a4 */ /* 0x000fe2000f8e020b */
[----:B---3--:R-:W-:Y:S03]  /*d270*/  MOV R5, UR35 ;  /* 0x0000002300057c02 */ /* 0x008fe60008000f00 */
[----:B------:R-:W-:Y:S02]  /*d280*/  USHF.R.S32.HI UR22, URZ, 0x1f, UR34 ;  /* 0x0000001f3f167899 */ /* 0x000fe40008011422 */
[----:B------:R-:W-:Y:S01]  /*d290*/  UIMAD UR21, UR9, UR34, URZ ;  /* 0x00000022091572a4 */ /* 0x000fe2000f8e023f */
[----:B------:R1:W2:Y:S01]  /*d2a0*/  LDG.E R2, [R4.64] ;  /* 0x0000002004027981 */ /* 0x0002a2000c1e1900 */
[----:B------:R-:W-:Y:S01]  /*d2b0*/  UIMAD.WIDE.U32 UR34, UR8, UR34, URZ ;  /* 0x00000022082272a5 */ /* 0x000fe2000f8e003f */
[----:B----4-:R-:W-:Y:S01]  /*d2c0*/  MOV R11, UR41 ;  /* 0x00000029000b7c02 */ /* 0x010fe20008000f00 */
[----:B------:R-:W-:Y:S03]  /*d2d0*/  UIMAD UR21, UR22, UR8, UR21 ;  /* 0x00000008161572a4 */ /* 0x000fe6000f8e0215 */
[----:B------:R-:W-:Y:S01]  /*d2e0*/  UMOV UR22, UR8 ;  /* 0x0000000800167c82 */ /* 0x000fe20008000000 */
[----:B------:R-:W2:Y:S01]  /*d2f0*/  LDG.E R3, [R10.64] ;  /* 0x000000200a037981 */ /* 0x000ea2000c1e1900 */
[----:B------:R-:W-:Y:S01]  /*d300*/  UIADD3 UR21, UR35, UR21, URZ ;  /* 0x0000001523157290 */ /* 0x000fe2000fffe03f */
[----:B-1----:R-:W-:Y:S01]  /*d310*/  IMAD.U32 R5, RZ, RZ, UR35 ;  /* 0x00000023ff057e24 */ /* 0x002fe2000f8e00ff */
[----:B------:R-:W-:Y:S04]  /*d320*/  MOV R4, UR34 ;  /* 0x0000002200047c02 */ /* 0x000fe80008000f00 */
[----:B------:R-:W-:Y:S01]  /*d330*/  MOV R5, UR21 ;  /* 0x0000001500057c02 */ /* 0x000fe20008000f00 */
[----:B------:R-:W-:Y:S01]  /*d340*/  UMOV UR21, UR9 ;  /* 0x0000000900157c82 */ /* 0x000fe20008000000 */
[----:B--2---:R-:W-:Y:S04]  /*d350*/  IMAD.IADD R3, R3, 0x1, -R2 ;  /* 0x0000000103037824 */ /* 0x004fe800078e0a02 */
[C---:B------:R-:W-:Y:S01]  /*d360*/  IMAD.WIDE.U32 R4, R3.reuse, c[0x0][0x188], R4 ;  /* 0x0000620003047a25 */ /* 0x040fe200078e0004 */
[----:B------:R-:W-:Y:S05]  /*d370*/  SHF.R.S32.HI R164, RZ, 0x1f, R3 ;  /* 0x0000001fffa47819 */ /* 0x000fea0000011403 */
[----:B------:R-:W-:Y:S04]  /*d380*/  IMAD R164, R164, c[0x0][0x188], RZ ;  /* 0x00006200a4a47a24 */ /* 0x000fe800078e02ff */
[----:B------:R-:W-:Y:S02]  /*d390*/  IMAD R164, R3, c[0x0][0x18c], R164 ;  /* 0x0000630003a47a24 */ /* 0x000fe400078e02a4 */
[----:B------:R-:W-:Y:S03]  /*d3a0*/  IMAD.MOV.U32 R3, RZ, RZ, R4 ;  /* 0x000000ffff037224 */ /* 0x000fe600078e0004 */
[----:B------:R-:W-:Y:S02]  /*d3b0*/  IADD3 R164, R5, R164, RZ ;  /* 0x000000a405a47210 */ /* 0x000fe40007ffe0ff */
.L_x_730:
[----:B------:R-:W-:Y:S01]  /*d3c0*/  ISETP.GE.AND P6, PT, R240, c[0x0][0x220], PT ;  /* 0x00008800f0007a0c */ /* 0x000fe20003fc6270 */
[----:B------:R-:W-:Y:S01]  /*d3d0*/  UISETP.GE.AND UP2, UPT, UR28, 0x2, UPT ;  /* 0x000000021c00788c */ /* 0x000fe2000bf46270 */
[----:B------:R-:W-:Y:S02]  /*d3e0*/  ISETP.GE.AND P5, PT, R237, c[0x0][0x220], PT ;  /* 0x00008800ed007a0c */ /* 0x000fe40003fa6270 */
[CC--:B------:R-:W-:Y:S02]  /*d3f0*/  LEA R2, P0, R3.reuse, R248.reuse, 0x1 ;  /* 0x000000f803027211 */ /* 0x0c0fe400078008ff */
[C---:B------:R-:W-:Y:S02]  /*d400*/  IADD3 R251, P1, R3.reuse, UR26, RZ ;  /* 0x0000001a03fb7c10 */ /* 0x040fe4000ff3e0ff */
[-C--:B------:R-:W-:Y:S02]  /*d410*/  LEA.HI.X R3, R3, R249.reuse, R164, 0x1, P0 ;  /* 0x000000f903037211 */ /* 0x080fe400000f0ca4 */
[----:B------:R-:W-:Y:S02]  /*d420*/  ISETP.GE.AND P4, PT, R236, c[0x0][0x220], PT ;  /* 0x00008800ec007a0c */ /* 0x000fe40003f86270 */
[----:B------:R-:W-:Y:S01]  /*d430*/  ISETP.GE.AND P3, PT, R235, c[0x0][0x220], PT ;  /* 0x00008800eb007a0c */ /* 0x000fe20003f66270 */
[----:B------:R-:W-:Y:S01]  /*d440*/  @P6 STS.128 [R238+0x10000], RZ ;  /* 0x010000ffee006388 */ /* 0x000fe20000000c00 */
[----:B------:R-:W-:Y:S02]  /*d450*/  IADD3.X R166, R164, UR25, RZ, P1, !PT ;  /* 0x00000019a4a67c10 */ /* 0x000fe40008ffe4ff */
[CC--:B------:R-:W-:Y:S01]  /*d460*/  @!P6 LEA R26, P1, R251.reuse, R248.reuse, 0x1 ;  /* 0x000000f8fb1ae211 */ /* 0x0c0fe200078208ff */
[----:B------:R-:W-:Y:S01]  /*d470*/  @!PT LDS RZ, [RZ] ;  /* 0x00000000fffff984 */ /* 0x000fe20000000800 */
[----:B------:R-:W-:Y:S01]  /*d480*/  @!PT LDS RZ, [RZ] ;  /* 0x00000000fffff984 */ /* 0x000fe20000000800 */
[----:B------:R-:W-:Y:S01]  /*d490*/  @!PT LDS RZ, [RZ] ;  /* 0x00000000fffff984 */ /* 0x000fe20000000800 */
[----:B------:R1:W-:Y:S01]  /*d4a0*/  @!P6 LDGSTS.E.BYPASS.LTC128B.128 [R238+0x10000], [R2.64] ;  /* 0x1000000002eeefae */ /* 0x0003e2000b901d60 */
[CC--:B------:R-:W-:Y:S02]  /*d4b0*/  @!P5 LEA R18, P0, R251.reuse, R248.reuse, 0x1 ;  /* 0x000000f8fb12d211 */ /* 0x0c0fe400078008ff */
[CCC-:B------:R-:W-:Y:S01]  /*d4c0*/  @!P6 LEA.HI.X R27, R251.reuse, R249.reuse, R166.reuse, 0x1, P1 ;  /* 0x000000f9fb1be211 */ /* 0x1c0fe200008f0ca6 */
[----:B------:R-:W-:Y:S01]  /*d4d0*/  @P5 STS.128 [R238+0x12000], RZ ;  /* 0x012000ffee005388 */ /* 0x000fe20000000c00 */
[CCC-:B------:R-:W-:Y:S02]  /*d4e0*/  @!P5 LEA.HI.X R19, R251.reuse, R249.reuse, R166.reuse, 0x1, P0 ;  /* 0x000000f9fb13d211 */ /* 0x1c0fe400000f0ca6 */
[C---:B------:R-:W-:Y:S01]  /*d4f0*/  IADD3 R167, P2, R251.reuse, UR26, RZ ;  /* 0x0000001afba77c10 */ /* 0x040fe2000ff5e0ff */
[----:B------:R-:W-:Y:S01]  /*d500*/  @!PT LDS RZ, [RZ] ;  /* 0x00000000fffff984 */ /* 0x000fe20000000800 */
[----:B------:R-:W-:Y:S01]  /*d510*/  @!PT LDS RZ, [RZ] ;  /* 0x00000000fffff984 */ /* 0x000fe20000000800 */
[----:B------:R-:W-:Y:S01]  /*d520*/  @!PT LDS RZ, [RZ] ;  /* 0x00000000fffff984 */ /* 0x000fe20000000800 */
[----:B------:R1:W-:Y:S01]  /*d530*/  @!P5 LDGSTS.E.BYPASS.LTC128B.128 [R238+0x12000], [R2.64+0x80] ;  /* 0x1200008002eedfae */ /* 0x0003e2000b901d60 */
[CC--:B------:R-:W-:Y:S02]  /*d540*/  @!P3 LEA R250, P1, R251.reuse, R248.reuse, 0x1 ;  /* 0x000000f8fbfab211 */ /* 0x0c0fe400078208ff */
[----:B------:R-:W-:Y:S01]  /*d550*/  IADD3.X R164, R166, UR25, RZ, P2, !PT ;  /* 0x00000019a6a47c10 */ /* 0x000fe200097fe4ff */
[----:B------:R-:W-:Y:S01]  /*d560*/  @P4 STS.128 [R238+0x14000], RZ ;  /* 0x014000ffee004388 */ /* 0x000fe20000000c00 */
[-C--:B------:R-:W-:Y:S02]  /*d570*/  @!P4 LEA R14, P2, R251, R248.reuse, 0x1 ;  /* 0x000000f8fb0ec211 */ /* 0x080fe400078408ff */
[-C--:B------:R-:W-:Y:S01]  /*d580*/  @!P6 LEA R22, P0, R167, R248.reuse, 0x1 ;  /* 0x000000f8a716e211 */ /* 0x080fe200078008ff */
[----:B------:R-:W-:Y:S01]  /*d590*/  @!PT LDS RZ, [RZ] ;  /* 0x00000000fffff984 */ /* 0x000fe20000000800 */
[----:B------:R-:W-:Y:S01]  /*d5a0*/  @!PT LDS RZ, [RZ] ;  /* 0x00000000fffff984 */ /* 0x000fe20000000800 */
[----:B------:R-:W-:Y:S01]  /*d5b0*/  @!PT LDS RZ, [RZ] ;  /* 0x00000000fffff984 */ /* 0x000fe20000000800 */
[----:B------:R1:W-:Y:S01]  /*d5c0*/  @!P4 LDGSTS.E.BYPASS.LTC128B.128 [R238+0x14000], [R2.64+0x100] ;  /* 0x1400010002eecfae */ /* 0x0003e2000b901d60 */
[CCC-:B------:R-:W-:Y:S02]  /*d5d0*/  @!P4 LEA.HI.X R15, R251.reuse, R249.reuse, R166.reuse, 0x1, P2 ;  /* 0x000000f9fb0fc211 */ /* 0x1c0fe400010f0ca6 */
[-C--:B------:R-:W-:Y:S01]  /*d5e0*/  @!P3 LEA.HI.X R251, R251, R249.reuse, R166, 0x1, P1 ;  /* 0x000000f9fbfbb211 */ /* 0x080fe200008f0ca6 */
[----:B------:R-:W-:Y:S01]  /*d5f0*/  @P3 STS.128 [R238+0x16000], RZ ;  /* 0x016000ffee003388 */ /* 0x000fe20000000c00 */
[CCC-:B------:R-:W-:Y:S02]  /*d600*/  @!P6 LEA.HI.X R23, R167.reuse, R249.reuse, R164.reuse, 0x1, P0 ;  /* 0x000000f9a717e211 */ /* 0x1c0fe400000f0ca4 */
[CC--:B------:R-:W-:Y:S01]  /*d610*/  @!P5 LEA R198, P2, R167.reuse, R248.reuse, 0x1 ;  /* 0x000000f8a7c6d211 */ /* 0x0c0fe200078408ff */
[----:B------:R-:W-:Y:S01]  /*d620*/  @!PT LDS RZ, [RZ] ;  /* 0x00000000fffff984 */ /* 0x000fe20000000800 */
[----:B------:R-:W-:Y:S01]  /*d630*/  @!PT LDS RZ, [RZ] ;  /* 0x00000000fffff984 */ /* 0x000fe20000000800 */
[----:B------:R-:W-:Y:S01]  /*d640*/  @!PT LDS RZ, [RZ] ;  /* 0x00000000fffff984 */ /* 0x000fe20000000800 */
[----:B------:R1:W-:Y:S01]  /*d650*/  @!P3 LDGSTS.E.BYPASS.LTC128B.128 [R238+0x16000], [R2.64+0x180] ;  /* 0x1600018002eebfae */ /* 0x0003e2000b901d60 */
[CC--:B------:R-:W-:Y:S02]  /*d660*/  @!P4 LEA R34, P1, R167.reuse, R248.reuse, 0x1 ;  /* 0x000000f8a722c211 */ /* 0x0c0fe400078208ff */
[CCC-:B------:R-:W-:Y:S01]  /*d670*/  @!P5 LEA.HI.X R199, R167.reuse, R249.reuse, R164.reuse, 0x1, P2 ;  /* 0x000000f9a7c7d211 */ /* 0x1c0fe200010f0ca4 */
[----:B------:R-:W-:Y:S01]  /*d680*/  @P6 STS.128 [R238+0x10800], RZ ;  /* 0x010800ffee006388 */ /* 0x000fe20000000c00 */
[CCC-:B------:R-:W-:Y:S02]  /*d690*/  @!P4 LEA.HI.X R35, R167.reuse, R249.reuse, R164.reuse, 0x1, P1 ;  /* 0x000000f9a723c211 */ /* 0x1c0fe400008f0ca4 */
[CC--:B------:R-:W-:Y:S01]  /*d6a0*/  @!P3 LEA R30, P0, R167.reuse, R248.reuse, 0x1 ;  /* 0x000000f8a71eb211 */ /* 0x0c0fe200078008ff */
[----:B------:R-:W-:Y:S01]  /*d6b0*/  @!PT LDS RZ, [RZ] ;  /* 0x00000000fffff984 */ /* 0x000fe20000000800 */
[----:B------:R-:W-:Y:S01]  /*d6c0*/  @!PT LDS RZ, [RZ] ;  /* 0x00000000fffff984 */ /* 0x000fe20000000800 */
[----:B------:R-:W-:Y:S01]  /*d6d0*/  @!PT LDS RZ, [RZ] ;  /* 0x00000000fffff984 */ /* 0x000fe20000000800 */
[----:B------:R2:W-:Y:S01]  /*d6e0*/  @!P6 LDGSTS.E.BYPASS.LTC128B.128 [R238+0x10800], [R26.64] ;  /* 0x108000001aeeefae */ /* 0x0005e2000b901d60 */
[C---:B------:R-:W-:Y:S02]  /*d6f0*/  IADD3 R166, P2, R167.reuse, UR26, RZ ;  /* 0x0000001aa7a67c10 */ /* 0x040fe4000ff5e0ff */
[-C--:B------:R-:W-:Y:S01]  /*d700*/  @!P3 LEA.HI.X R31, R167, R249.reuse, R164, 0x1, P0 ;  /* 0x000000f9a71fb211 */ /* 0x080fe200000f0ca4 */
[----:B------:R-:W-:Y:S01]  /*d710*/  @P5 STS.128 [R238+0x12800], RZ ;  /* 0x012800ffee005388 */ /* 0x000fe20000000c00 */
[-C--:B------:R-:W-:Y:S02]  /*d720*/  @!P6 LEA R194, P0, R166, R248.reuse, 0x1 ;  /* 0x000000f8a6c2e211 */ /* 0x080fe400078008ff */
[----:B------:R-:W-:Y:S01]  /*d730*/  IADD3.X R164, R164, UR25, RZ, P2, !PT ;  /* 0x00000019a4a47c10 */ /* 0x000fe200097fe4ff */
        /* <DEDUP_REMOVED lines=12> */
[----:B------:R4:W-:Y:S01]  /*d800*/  @!P4 LDGSTS.E.BYPASS.LTC128B.128 [R238+0x14800], [R14.64+0x100] ;  /* 0x148001000eeecfae */ /* 0x0009e2000b901d60 */
[C---:B------:R-:W-:Y:S02]  /*d810*/  @!P3 LEA R248, P0, R166.reuse, R248, 0x1 ;  /* 0x000000f8a6f8b211 */ /* 0x040fe400078008ff */
[CCC-:B------:R-:W-:Y:S01]  /*d820*/  @!P4 LEA.HI.X R203, R166.reuse, R249.reuse, R164.reuse, 0x1, P1 ;  /* 0x000000f9a6cbc211 */ /* 0x1c0fe200008f0ca4 */
[----:B------:R-:W-:Y:S01]  /*d830*/  @P3 STS.128 [R238+0x16800], RZ ;  /* 0x016800ffee003388 */ /* 0x000fe20000000c00 */
[----:B------:R-:W-:Y:S02]  /*d840*/  @!P3 LEA.HI.X R249, R166, R249, R164, 0x1, P0 ;  /* 0x000000f9a6f9b211 */ /* 0x000fe400000f0ca4 */
[----:B------:R-:W-:Y:S01]  /*d850*/  PLOP3.LUT P0, PT, PT, PT, UP2, 0x80, 0x0 ;  /* 0x000000000000781c */ /* 0x000fe20003f0f028 */
        /* <DEDUP_REMOVED lines=45> */
[----:B------:R-:W2:Y:S04]  /*db30*/  LDSM.16.M88.4 R172, [R233+0x8000] ;  /* 0x00800000e9ac783b */ /* 0x000ea80000000200 */
[----:B------:R-:W4:Y:S04]  /*db40*/  LDSM.16.M88.4 R176, [R233+0x8800] ;  /* 0x00880000e9b0783b */ /* 0x000f280000000200 */
[----:B------:R-:W5:Y:S04]  /*db50*/  LDSM.16.M88.4 R180, [R233+0x9000] ;  /* 0x00900000e9b4783b */ /* 0x000f680000000200 */
[----:B------:R-:W0:Y:S04]  /*db60*/  LDGDEPBAR ;  /* 0x00000000000079af */ /* 0x000e280000000000 */
[----:B------:R-:W3:Y:S01]  /*db70*/  LDSM.16.M88.4 R184, [R233+0x9800] ;  /* 0x00980000e9b8783b */ /* 0x000ee20000000200 */
[----:B-1----:R-:W-:Y:S03]  /*db80*/  IMAD.MOV.U32 R248, RZ, RZ, R2 ;  /* 0x000000fffff87224 */ /* 0x002fe600078e0002 */
[----:B------:R-:W-:Y:S01]  /*db90*/  LDSM.16.M88.4 R188, [R232] ;  /* 0x00000000e8bc783b */ /* 0x000fe20000000200 */
[----:B------:R-:W-:Y:S03]  /*dba0*/  IMAD.MOV.U32 R249, RZ, RZ, R3 ;  /* 0x000000fffff97224 */ /* 0x000fe600078e0003 */
[----:B------:R-:W1:Y:S04]  /*dbb0*/  LDSM.16.M88.4 R192, [R231] ;  /* 0x00000000e7c0783b */ /* 0x000e680000000200 */
[----:B------:R-:W1:Y:S04]  /*dbc0*/  LDSM.16.M88.4 R196, [R223] ;  /* 0x00000000dfc4783b */ /* 0x000e680000000200 */
[----:B------:R-:W1:Y:S04]  /*dbd0*/  LDSM.16.M88.4 R200, [R222] ;  /* 0x00000000dec8783b */ /* 0x000e680000000200 */
[----:B------:R-:W1:Y:S01]  /*dbe0*/  LDSM.16.M88.4 R204, [R221] ;  /* 0x00000000ddcc783b */ /* 0x000e620000000200 */
[C---:B--2---:R-:W-:Y:S08]  /*dbf0*/  HMMA.16816.F32.BF16 R4, R168.reuse, R172, RZ ;  /* 0x000000aca804723c */ /* 0x044ff000000418ff */
[C---:B------:R-:W-:Y:S01]  /*dc00*/  HMMA.16816.F32.BF16 R8, R168.reuse, R174, RZ ;  /* 0x000000aea808723c */ /* 0x040fe200000418ff */
[----:B------:R-:W-:Y:S07]  /*dc10*/  LDSM.16.M88.4 R172, [R230] ;  /* 0x00000000e6ac783b */ /* 0x000fee0000000200 */
[C---:B----4-:R-:W-:Y:S08]  /*dc20*/  HMMA.16816.F32.BF16 R12, R168.reuse, R176, RZ ;  /* 0x000000b0a80c723c */ /* 0x050ff000000418ff */
[C---:B---3--:R-:W-:Y:S01]  /*dc30*/  HMMA.16816.F32.BF16 R16, R168.reuse, R178, RZ ;  /* 0x000000b2a810723c */ /* 0x048fe200000418ff */
[----:B------:R-:W2:Y:S07]  /*dc40*/  LDSM.16.M88.4 R176, [R227+0x8000] ;  /* 0x00800000e3b0783b */ /* 0x000eae0000000200 */
[C---:B-----5:R-:W-:Y:S08]  /*dc50*/  HMMA.16816.F32.BF16 R20, R168.reuse, R180, RZ ;  /* 0x000000b4a814723c */ /* 0x060ff000000418ff */
[C---:B------:R-:W-:Y:S01]  /*dc60*/  HMMA.16816.F32.BF16 R24, R168.reuse, R182, RZ ;  /* 0x000000b6a818723c */ /* 0x040fe200000418ff */
[----:B------:R-:W3:Y:S07]  /*dc70*/  LDSM.16.M88.4 R180, [R227+0x8800] ;  /* 0x00880000e3b4783b */ /* 0x000eee0000000200 */
[C---:B------:R-:W-:Y:S08]  /*dc80*/  HMMA.16816.F32.BF16 R28, R168.reuse, R184, RZ ;  /* 0x000000b8a81c723c */ /* 0x040ff000000418ff */
[----:B------:R-:W-:Y:S01]  /*dc90*/  HMMA.16816.F32.BF16 R32, R168, R186, RZ ;  /* 0x000000baa820723c */ /* 0x000fe200000418ff */
[----:B------:R-:W4:Y:S04]  /*dca0*/  LDSM.16.M88.4 R168, [R227+0x9000] ;  /* 0x00900000e3a8783b */ /* 0x000f280000000200 */
[----:B------:R-:W5:Y:S03]  /*dcb0*/  LDSM.16.M88.4 R184, [R227+0x9800] ;  /* 0x00980000e3b8783b */ /* 0x000f660000000200 */
[C---:B-1----:R-:W-:Y:S08]  /*dcc0*/  HMMA.16816.F32.BF16 R4, R188.reuse, R192, R4 ;  /* 0x000000c0bc04723c */ /* 0x042ff00000041804 */
[C---:B------:R-:W-:Y:S01]  /*dcd0*/  HMMA.16816.F32.BF16 R8, R188.reuse, R194, R8 ;  /* 0x000000c2bc08723c */ /* 0x040fe20000041808 */
[----:B------:R-:W-:Y:S07]  /*dce0*/  LDSM.16.M88.4 R192, [R229] ;  /* 0x00000000e5c0783b */ /* 0x000fee0000000200 */
[C---:B------:R-:W-:Y:S08]  /*dcf0*/  HMMA.16816.F32.BF16 R12, R188.reuse, R196, R12 ;  /* 0x000000c4bc0c723c */ /* 0x040ff0000004180c */
[C---:B------:R-:W-:Y:S01]  /*dd00*/  HMMA.16816.F32.BF16 R16, R188.reuse, R198, R16 ;  /* 0x000000c6bc10723c */ /* 0x040fe20000041810 */
[----:B------:R-:W1:Y:S07]  /*dd10*/  LDSM.16.M88.4 R196, [R220] ;  /* 0x00000000dcc4783b */ /* 0x000e6e0000000200 */
[C---:B------:R-:W-:Y:S08]  /*dd20*/  HMMA.16816.F32.BF16 R20, R188.reuse, R200, R20 ;  /* 0x000000c8bc14723c */ /* 0x040ff00000041814 */
[C---:B------:R-:W-:Y:S01]  /*dd30*/  HMMA.16816.F32.BF16 R24, R188.reuse, R202, R24 ;  /* 0x000000cabc18723c */ /* 0x040fe20000041818 */
[----:B------:R-:W1:Y:S07]  /*dd40*/  LDSM.16.M88.4 R200, [R220+0x800] ;  /* 0x00080000dcc8783b */ /* 0x000e6e0000000200 */
[C---:B------:R-:W-:Y:S08]  /*dd50*/  HMMA.16816.F32.BF16 R28, R188.reuse, R204, R28 ;  /* 0x000000ccbc1c723c */ /* 0x040ff0000004181c */
[----:B------:R-:W-:Y:S01]  /*dd60*/  HMMA.16816.F32.BF16 R32, R188, R206, R32 ;  /* 0x000000cebc20723c */ /* 0x000fe20000041820 */
[----:B------:R-:W1:Y:S04]  /*dd70*/  LDSM.16.M88.4 R188, [R220+0x1000] ;  /* 0x00100000dcbc783b */ /* 0x000e680000000200 */
[----:B------:R-:W1:Y:S03]  /*dd80*/  LDSM.16.M88.4 R204, [R220+0x1800] ;  /* 0x00180000dccc783b */ /* 0x000e660000000200 */
[C---:B--2---:R-:W-:Y:S08]  /*dd90*/  HMMA.16816.F32.BF16 R4, R172.reuse, R176, R4 ;  /* 0x000000b0ac04723c */ /* 0x044ff00000041804 */
[C---:B------:R-:W-:Y:S01]  /*dda0*/  HMMA.16816.F32.BF16 R8, R172.reuse, R178, R8 ;  /* 0x000000b2ac08723c */ /* 0x040fe20000041808 */
[----:B------:R-:W-:Y:S07]  /*ddb0*/  LDSM.16.M88.4 R176, [R233+0xa000] ;  /* 0x00a00000e9b0783b */ /* 0x000fee0000000200 */
[C---:B---3--:R-:W-:Y:S08]  /*ddc0*/  HMMA.16816.F32.BF16 R12, R172.reuse, R180, R12 ;  /* 0x000000b4ac0c723c */ /* 0x048ff0000004180c */
[C---:B------:R-:W-:Y:S01]  /*ddd0*/  HMMA.16816.F32.BF16 R16, R172.reuse, R182, R16 ;  /* 0x000000b6ac10723c */ /* 0x040fe20000041810 */
[----:B------:R-:W-:Y:S07]  /*dde0*/  LDSM.16.M88.4 R180, [R233+0xa800] ;  /* 0x00a80000e9b4783b */ /* 0x000fee0000000200 */
[C---:B----4-:R-:W-:Y:S08]  /*ddf0*/  HMMA.16816.F32.BF16 R20, R172.reuse, R168, R20 ;  /* 0x000000a8ac14723c */ /* 0x050ff00000041814 */
[C---:B------:R-:W-:Y:S01]  /*de00*/  HMMA.16816.F32.BF16 R24, R172.reuse, R170, R24 ;  /* 0x000000aaac18723c */ /* 0x040fe20000041818 */
[----:B------:R-:W2:Y:S07]  /*de10*/  LDSM.16.M88.4 R168, [R234+0x2000] ;  /* 0x00200000eaa8783b */ /* 0x000eae0000000200 */
[C---:B-----5:R-:W-:Y:S08]  /*de20*/  HMMA.16816.F32.BF16 R28, R172.reuse, R184, R28 ;  /* 0x000000b8ac1c723c */ /* 0x060ff0000004181c */
[----:B------:R-:W-:Y:S01]  /*de30*/  HMMA.16816.F32.BF16 R32, R172, R186, R32 ;  /* 0x000000baac20723c */ /* 0x000fe20000041820 */
[----:B------:R-:W3:Y:S04]  /*de40*/  LDSM.16.M88.4 R172, [R233+0xb000] ;  /* 0x00b00000e9ac783b */ /* 0x000ee80000000200 */
[----:B------:R-:W4:Y:S03]  /*de50*/  LDSM.16.M88.4 R184, [R233+0xb800] ;  /* 0x00b80000e9b8783b */ /* 0x000f260000000200 */
[C---:B-1----:R-:W-:Y:S08]  /*de60*/  HMMA.16816.F32.BF16 R4, R192.reuse, R196, R4 ;  /* 0x000000c4c004723c */ /* 0x042ff00000041804 */
[C---:B------:R-:W-:Y:S01]  /*de70*/  HMMA.16816.F32.BF16 R8, R192.reuse, R198, R8 ;  /* 0x000000c6c008723c */ /* 0x040fe20000041808 */
[----:B------:R-:W-:Y:S07]  /*de80*/  LDSM.16.M88.4 R196, [R219] ;  /* 0x00000000dbc4783b */ /* 0x000fee0000000200 */
[C---:B------:R-:W-:Y:S08]  /*de90*/  HMMA.16816.F32.BF16 R12, R192.reuse, R200, R12 ;  /* 0x000000c8c00c723c */ /* 0x040ff0000004180c */
[C---:B------:R-:W-:Y:S01]  /*dea0*/  HMMA.16816.F32.BF16 R16, R192.reuse, R202, R16 ;  /* 0x000000cac010723c */ /* 0x040fe20000041810 */
[----:B------:R-:W-:Y:S07]  /*deb0*/  LDSM.16.M88.4 R200, [R218] ;  /* 0x00000000dac8783b */ /* 0x000fee0000000200 */
[C---:B------:R-:W-:Y:S08]  /*dec0*/  HMMA.16816.F32.BF16 R20, R192.reuse, R188, R20 ;  /* 0x000000bcc014723c */ /* 0x040ff00000041814 */
[C---:B------:R-:W-:Y:S01]  /*ded0*/  HMMA.16816.F32.BF16 R24, R192.reuse, R190, R24 ;  /* 0x000000bec018723c */ /* 0x040fe20000041818 */
[----:B------:R-:W1:Y:S07]  /*dee0*/  LDSM.16.M88.4 R188, [R232+0x2000] ;  /* 0x00200000e8bc783b */ /* 0x000e6e0000000200 */
[C---:B------:R-:W-:Y:S08]  /*def0*/  HMMA.16816.F32.BF16 R28, R192.reuse, R204, R28 ;  /* 0x000000ccc01c723c */ /* 0x040ff0000004181c */
[----:B------:R-:W-:Y:S01]  /*df00*/  HMMA.16816.F32.BF16 R32, R192, R206, R32 ;  /* 0x000000cec020723c */ /* 0x000fe20000041820 */
[----:B------:R-:W5:Y:S04]  /*df10*/  LDSM.16.M88.4 R192, [R217] ;  /* 0x00000000d9c0783b */ /* 0x000f680000000200 */
[----:B------:R-:W1:Y:S03]  /*df20*/  LDSM.16.M88.4 R204, [R216] ;  /* 0x00000000d8cc783b */ /* 0x000e660000000200 */
[C---:B--2---:R-:W-:Y:S08]  /*df30*/  HMMA.16816.F32.BF16 R4, R168.reuse, R176, R4 ;  /* 0x000000b0a804723c */ /* 0x044ff00000041804 */
[C---:B------:R-:W-:Y:S01]  /*df40*/  HMMA.16816.F32.BF16 R8, R168.reuse, R178, R8 ;  /* 0x000000b2a808723c */ /* 0x040fe20000041808 */
[----:B------:R-:W-:Y:S07]  /*df50*/  LDSM.16.M88.4 R176, [R227+0xa000] ;  /* 0x00a00000e3b0783b */ /* 0x000fee0000000200 */
[C---:B------:R-:W-:Y:S08]  /*df60*/  HMMA.16816.F32.BF16 R12, R168.reuse, R180, R12 ;  /* 0x000000b4a80c723c */ /* 0x040ff0000004180c */
[C---:B------:R-:W-:Y:S01]  /*df70*/  HMMA.16816.F32.BF16 R16, R168.reuse, R182, R16 ;  /* 0x000000b6a810723c */ /* 0x040fe20000041810 */
[----:B------:R-:W-:Y:S07]  /*df80*/  LDSM.16.M88.4 R180, [R227+0xa800] ;  /* 0x00a80000e3b4783b */ /* 0x000fee0000000200 */
[C---:B---3--:R-:W-:Y:S08]  /*df90*/  HMMA.16816.F32.BF16 R20, R168.reuse, R172, R20 ;  /* 0x000000aca814723c */ /* 0x048ff00000041814 */
[C---:B------:R-:W-:Y:S01]  /*dfa0*/  HMMA.16816.F32.BF16 R24, R168.reuse, R174, R24 ;  /* 0x000000aea818723c */ /* 0x040fe20000041818 */
[----:B------:R-:W2:Y:S07]  /*dfb0*/  LDSM.16.M88.4 R172, [R230+0x2000] ;  /* 0x00200000e6ac783b */ /* 0x000eae0000000200 */
[C---:B----4-:R-:W-:Y:S08]  /*dfc0*/  HMMA.16816.F32.BF16 R28, R168.reuse, R184, R28 ;  /* 0x000000b8a81c723c */ /* 0x050ff0000004181c */
[----:B------:R-:W-:Y:S01]  /*dfd0*/  HMMA.16816.F32.BF16 R32, R168, R186, R32 ;  /* 0x000000baa820723c */ /* 0x000fe20000041820 */
[----:B------:R-:W3:Y:S04]  /*dfe0*/  LDSM.16.M88.4 R168, [R227+0xb000] ;  /* 0x00b00000e3a8783b */ /* 0x000ee80000000200 */
[----:B------:R-:W4:Y:S03]  /*dff0*/  LDSM.16.M88.4 R184, [R227+0xb800] ;  /* 0x00b80000e3b8783b */ /* 0x000f260000000200 */
[C---:B-1----:R-:W-:Y:S08]  /*e000*/  HMMA.16816.F32.BF16 R4, R188.reuse, R196, R4 ;  /* 0x000000c4bc04723c */ /* 0x042ff00000041804 */
[C---:B------:R-:W-:Y:S01]  /*e010*/  HMMA.16816.F32.BF16 R8, R188.reuse, R198, R8 ;  /* 0x000000c6bc08723c */ /* 0x040fe20000041808 */
[----:B------:R-:W-:Y:S07]  /*e020*/  LDSM.16.M88.4 R196, [R220+0x2000] ;  /* 0x00200000dcc4783b */ /* 0x000fee0000000200 */
[C---:B------:R-:W-:Y:S08]  /*e030*/  HMMA.16816.F32.BF16 R12, R188.reuse, R200, R12 ;  /* 0x000000c8bc0c723c */ /* 0x040ff0000004180c */
[C---:B------:R-:W-:Y:S01]  /*e040*/  HMMA.16816.F32.BF16 R16, R188.reuse, R202, R16 ;  /* 0x000000cabc10723c */ /* 0x040fe20000041810 */
[----:B------:R-:W-:Y:S07]  /*e050*/  LDSM.16.M88.4 R200, [R220+0x2800] ;  /* 0x00280000dcc8783b */ /* 0x000fee0000000200 */
[C---:B-----5:R-:W-:Y:S08]  /*e060*/  HMMA.16816.F32.BF16 R20, R188.reuse, R192, R20 ;  /* 0x000000c0bc14723c */ /* 0x060ff00000041814 */
[C---:B------:R-:W-:Y:S01]  /*e070*/  HMMA.16816.F32.BF16 R24, R188.reuse, R194, R24 ;  /* 0x000000c2bc18723c */ /* 0x040fe20000041818 */
[----:B------:R-:W1:Y:S07]  /*e080*/  LDSM.16.M88.4 R192, [R229+0x2000] ;  /* 0x00200000e5c0783b */ /* 0x000e6e0000000200 */
[C---:B------:R-:W-:Y:S08]  /*e090*/  HMMA.16816.F32.BF16 R28, R188.reuse, R204, R28 ;  /* 0x000000ccbc1c723c */ /* 0x040ff0000004181c */
[----:B------:R-:W-:Y:S01]  /*e0a0*/  HMMA.16816.F32.BF16 R32, R188, R206, R32 ;  /* 0x000000cebc20723c */ /* 0x000fe20000041820 */
[----:B------:R-:W5:Y:S04]  /*e0b0*/  LDSM.16.M88.4 R188, [R220+0x3000] ;  /* 0x00300000dcbc783b */ /* 0x000f680000000200 */
[----:B------:R-:W1:Y:S03]  /*e0c0*/  LDSM.16.M88.4 R204, [R220+0x3800] ;  /* 0x00380000dccc783b */ /* 0x000e660000000200 */
        /* <DEDUP_REMOVED lines=19> */
[C---:B-----5:R-:W-:Y:S08]  /*e200*/  HMMA.16816.F32.BF16 R20, R192.reuse, R188, R20 ;  /* 0x000000bcc014723c */ /* 0x060ff00000041814 */
        /* <DEDUP_REMOVED lines=84> */
[C---:B--2---:R-:W-:Y:S01]  /*e750*/  HMMA.16816.F32.BF16 R4, R172.reuse, R176, R4 ;  /* 0x000000b0ac04723c */ /* 0x044fe20000041804 */
[----:B------:R-:W-:Y:S04]  /*e760*/  DEPBAR.LE SB0, 0x0 ;  /* 0x000080000000791a */ /* 0x000fe80000000000 */
[----:B------:R-:W-:Y:S03]  /*e770*/  BAR.SYNC.DEFER_BLOCKING 0x0 ;  /* 0x0000000000007b1d */ /* 0x000fe60000010000 */
[C---:B------:R-:W-:Y:S08]  /*e780*/  HMMA.16816.F32.BF16 R8, R172.reuse, R178, R8 ;  /* 0x000000b2ac08723c */ /* 0x040ff00000041808 */
[C---:B------:R-:W-:Y:S08]  /*e790*/  HMMA.16816.F32.BF16 R12, R172.reuse, R180, R12 ;  /* 0x000000b4ac0c723c */ /* 0x040ff0000004180c */
[C---:B------:R-:W-:Y:S08]  /*e7a0*/  HMMA.16816.F32.BF16 R16, R172.reuse, R182, R16 ;  /* 0x000000b6ac10723c */ /* 0x040ff00000041810 */
[C---:B---3--:R-:W-:Y:S08]  /*e7b0*/  HMMA.16816.F32.BF16 R20, R172.reuse, R168, R20 ;  /* 0x000000a8ac14723c */ /* 0x048ff00000041814 */
[C---:B------:R-:W-:Y:S08]  /*e7c0*/  HMMA.16816.F32.BF16 R24, R172.reuse, R170, R24 ;  /* 0x000000aaac18723c */ /* 0x040ff00000041818 */
[C---:B----4-:R-:W-:Y:S08]  /*e7d0*/  HMMA.16816.F32.BF16 R28, R172.reuse, R184, R28 ;  /* 0x000000b8ac1c723c */ /* 0x050ff0000004181c */
[----:B------:R-:W-:Y:S08]  /*e7e0*/  HMMA.16816.F32.BF16 R32, R172, R186, R32 ;  /* 0x000000baac20723c */ /* 0x000ff00000041820 */
[C---:B-1----:R-:W-:Y:S08]  /*e7f0*/  HMMA.16816.F32.BF16 R4, R192.reuse, R196, R4 ;  /* 0x000000c4c004723c */ /* 0x042ff00000041804 */
[C---:B------:R-:W-:Y:S08]  /*e800*/  HMMA.16816.F32.BF16 R8, R192.reuse, R198, R8 ;  /* 0x000000c6c008723c */ /* 0x040ff00000041808 */
[C---:B------:R-:W-:Y:S08]  /*e810*/  HMMA.16816.F32.BF16 R12, R192.reuse, R200, R12 ;  /* 0x000000c8c00c723c */ /* 0x040ff0000004180c */
[C---:B------:R-:W-:Y:S08]  /*e820*/  HMMA.16816.F32.BF16 R16, R192.reuse, R202, R16 ;  /* 0x000000cac010723c */ /* 0x040ff00000041810 */
[C---:B-----5:R-:W-:Y:S08]  /*e830*/  HMMA.16816.F32.BF16 R20, R192.reuse, R188, R20 ;  /* 0x000000bcc014723c */ /* 0x060ff00000041814 */
[C---:B------:R-:W-:Y:S08]  /*e840*/  HMMA.16816.F32.BF16 R24, R192.reuse, R190, R24 ;  /* 0x000000bec018723c */ /* 0x040ff00000041818 */
[C---:B------:R-:W-:Y:S08]  /*e850*/  HMMA.16816.F32.BF16 R28, R192.reuse, R204, R28 ;  /* 0x000000ccc01c723c */ /* 0x040ff0000004181c */
[----:B------:R-:W-:Y:S01]  /*e860*/  HMMA.16816.F32.BF16 R32, R192, R206, R32 ;  /* 0x000000cec020723c */ /* 0x000fe20000041820 */
[----:B------:R-:W-:-:S07]  /*e870*/  @!P0 BRA `(.L_x_731) ;  /* 0x00000c1000008947 */ /* 0x000fce0003800000 */
[----:B------:R-:W-:Y:S01]  /*e880*/  ULDC.64 UR8, c[0x0][0x198] ;  /* 0x0000660000087ab9 */ /* 0x000fe20000000a00 */
[----:B------:R-:W-:Y:S01]  /*e890*/  PLOP3.LUT P0, PT, PT, PT, UP6, 0x80, 0x0 ;  /* 0x000000000000781c */ /* 0x000fe20003f0f068 */
[----:B------:R-:W-:Y:S01]  /*e8a0*/  IMAD.U32 R166, RZ, RZ, UR19 ;  /* 0x00000013ffa67e24 */ /* 0x000fe2000f8e00ff */
[----:B------:R-:W-:Y:S11]  /*e8b0*/  MOV R2, UR12 ;  /* 0x0000000c00027c02 */ /* 0x000ff60008000f00 */
[----:B------:R-:W-:-:S05]  /*e8c0*/  @!P0 BRA `(.L_x_732) ;  /* 0x0000047000008947 */ /* 0x000fca0003800000 */
[----:B------:R-:W-:Y:S04]  /*e8d0*/  USHF.L.U32 UR36, UR28, 0x6, URZ ;  /* 0x000000061c247899 */ /* 0x000fe8000800063f */
[----:B------:R-:W-:Y:S02]  /*e8e0*/  UIADD3 UR38, UR36, -0x40, URZ ;  /* 0xffffffc024267890 */ /* 0x000fe4000fffe03f */
[----:B------:R-:W-:Y:S04]  /*e8f0*/  UIADD3 UR36, UR36, -0x80, URZ ;  /* 0xffffff8024247890 */ /* 0x000fe8000fffe03f */
[----:B------:R-:W-:Y:S01]  /*e900*/  IMAD.U32 R166, RZ, RZ, UR38 ;  /* 0x00000026ffa67e24 */ /* 0x000fe2000f8e00ff */
[----:B------:R-:W-:Y:S01]  /*e910*/  ULOP3.LUT UR38, UR38, UR10, URZ, 0x3c, !UPT ;  /* 0x0000000a26267292 */ /* 0x000fe2000f8e3c3f */
[----:B------:R-:W-:Y:S01]  /*e920*/  IMAD.U32 R164, RZ, RZ, UR36 ;  /* 0x00000024ffa47e24 */ /* 0x000fe2000f8e00ff */
[----:B------:R-:W-:Y:S02]  /*e930*/  ULOP3.LUT UR36, UR36, UR10, URZ, 0x3c, !UPT ;  /* 0x0000000a24247292 */ /* 0x000fe4000f8e3c3f */
[----:B------:R-:W-:Y:S02]  /*e940*/  IABS R3, R166 ;  /* 0x000000a600037213 */ /* 0x000fe40000000000 */
[----:B------:R-:W-:Y:S02]  /*e950*/  IABS R2, R164 ;  /* 0x000000a400027213 */ /* 0x000fe40000000000 */
        /* <DEDUP_REMOVED lines=28> */
[----:B------:R-:W-:Y:S01]  /*eb20*/  IMAD.U32 R164, RZ, RZ, UR37 ;  /* 0x00000025ffa47e24 */ /* 0x000fe2000f8e00ff */
[----:B------:R-:W-:Y:S02]  /*eb30*/  MOV R2, UR39 ;  /* 0x0000002700027c02 */ /* 0x000fe40008000f00 */
[----:B------:R-:W-:Y:S02]  /*eb40*/  LEA R168, P0, R3, UR30, 0x2 ;  /* 0x0000001e03a87c11 */ /* 0x000fe4000f8010ff */
[----:B------:R-:W-:Y:S02]  /*eb50*/  LEA R170, P1, R166, UR30, 0x2 ;  /* 0x0000001ea6aa7c11 */ /* 0x000fe4000f8210ff */
[----:B------:R-:W1:Y:S01]  /*eb60*/  R2UR UR8, R168 ;  /* 0x00000000a80873c2 */ /* 0x000e6200000e0000 */
[----:B------:R-:W-:Y:S02]  /*eb70*/  LEA.HI.X.SX32 R169, R2, UR31, 0x2, P0 ;  /* 0x0000001f02a97c11 */ /* 0x000fe400080f16ff */
[----:B------:R-:W-:Y:S05]  /*eb80*/  LEA.HI.X.SX32 R171, R164, UR31, 0x2, P1 ;  /* 0x0000001fa4ab7c11 */ /* 0x000fea00088f16ff */
[----:B------:R-:W2:Y:S08]  /*eb90*/  R2UR UR9, R169 ;  /* 0x00000000a90973c2 */ /* 0x000eb000000e0000 */
[----:B------:R-:W3:Y:S08]  /*eba0*/  R2UR UR34, R170 ;  /* 0x00000000aa2273c2 */ /* 0x000ef000000e0000 */
[----:B------:R-:W4:Y:S01]  /*ebb0*/  R2UR UR35, R171 ;  /* 0x00000000ab2373c2 */ /* 0x000f2200000e0000 */
[----:B-1----:R-:W-:Y:S01]  /*ebc0*/  MOV R166, UR8 ;  /* 0x0000000800a67c02 */ /* 0x002fe20008000f00 */
[----:B--2---:R-:W-:Y:S05]  /*ebd0*/  IMAD.U32 R167, RZ, RZ, UR9 ;  /* 0x00000009ffa77e24 */ /* 0x004fea000f8e00ff */
[----:B------:R1:W2:Y:S01]  /*ebe0*/  LDG.E R3, [R166.64] ;  /* 0x00000020a6037981 */ /* 0x0002a2000c1e1900 */
[----:B---3--:R-:W-:Y:S01]  /*ebf0*/  MOV R172, UR34 ;  /* 0x0000002200ac7c02 */ /* 0x008fe20008000f00 */
[----:B------:R-:W-:Y:S04]  /*ec00*/  UIADD3 UR34, UR39, -UR37, URZ ;  /* 0x8000002527227290 */ /* 0x000fe8000fffe03f */
[----:B------:R-:W-:Y:S01]  /*ec10*/  UIMAD UR34, UR34, UR10, -0x40 ;  /* 0xffffffc0222274a4 */ /* 0x000fe2000f8e020a */
[----:B----4-:R-:W-:Y:S03]  /*ec20*/  IMAD.U32 R173, RZ, RZ, UR35 ;  /* 0x00000023ffad7e24 */ /* 0x010fe6000f8e00ff */
[----:B------:R-:W-:Y:S02]  /*ec30*/  USHF.R.S32.HI UR9, URZ, 0x1f, UR34 ;  /* 0x0000001f3f097899 */ /* 0x000fe40008011422 */
[----:B------:R-:W-:Y:S01]  /*ec40*/  UIMAD UR8, UR7, UR34, URZ ;  /* 0x00000022070872a4 */ /* 0x000fe2000f8e023f */
[----:B------:R-:W2:Y:S01]  /*ec50*/  LDG.E R2, [R172.64] ;  /* 0x00000020ac027981 */ /* 0x000ea2000c1e1900 */
[----:B------:R-:W-:Y:S02]  /*ec60*/  UIMAD.WIDE.U32 UR34, UR6, UR34, URZ ;  /* 0x00000022062272a5 */ /* 0x000fe4000f8e003f */
[----:B------:R-:W-:Y:S03]  /*ec70*/  UIMAD UR8, UR9, UR6, UR8 ;  /* 0x00000006090872a4 */ /* 0x000fe6000f8e0208 */
[----:B------:R-:W-:Y:S02]  /*ec80*/  UMOV UR9, UR7 ;  /* 0x0000000700097c82 */ /* 0x000fe40008000000 */
[----:B------:R-:W-:Y:S01]  /*ec90*/  UIADD3 UR8, UR35, UR8, URZ ;  /* 0x0000000823087290 */ /* 0x000fe2000fffe03f */
[----:B-1----:R-:W-:Y:S01]  /*eca0*/  IMAD.U32 R166, RZ, RZ, UR34 ;  /* 0x00000022ffa67e24 */ /* 0x002fe2000f8e00ff */
[----:B------:R-:W-:Y:S04]  /*ecb0*/  MOV R167, UR35 ;  /* 0x0000002300a77c02 */ /* 0x000fe80008000f00 */
[----:B------:R-:W-:Y:S01]  /*ecc0*/  IMAD.U32 R167, RZ, RZ, UR8 ;  /* 0x00000008ffa77e24 */ /* 0x000fe2000f8e00ff */
[----:B------:R-:W-:Y:S01]  /*ecd0*/  UMOV UR8, UR6 ;  /* 0x0000000600087c82 */ /* 0x000fe20008000000 */
[----:B--2---:R-:W-:Y:S04]  /*ece0*/  IADD3 R2, -R3, R2, RZ ;  /* 0x0000000203027210 */ /* 0x004fe80007ffe1ff */
[----:B------:R-:W-:Y:S01]  /*ecf0*/  SHF.R.S32.HI R3, RZ, 0x1f, R2 ;  /* 0x0000001fff037819 */ /* 0x000fe20000011402 */
[C---:B------:R-:W-:Y:S04]  /*ed00*/  IMAD.WIDE.U32 R166, R2.reuse, c[0x0][0x180], R166 ;  /* 0x0000600002a67a25 */ /* 0x040fe800078e00a6 */
[----:B------:R-:W-:Y:S04]  /*ed10*/  IMAD R3, R3, c[0x0][0x180], RZ ;  /* 0x0000600003037a24 */ /* 0x000fe800078e02ff */
[----:B------:R-:W-:Y:S05]  /*ed20*/  IMAD R3, R2, c[0x0][0x184], R3 ;  /* 0x0000610002037a24 */ /* 0x000fea00078e0203 */
[----:B------:R-:W-:Y:S02]  /*ed30*/  IADD3 R2, R167, R3, RZ ;  /* 0x00000003a7027210 */ /* 0x000fe40007ffe0ff */
.L_x_732:
[----:B------:R1:W-:Y:S01]  /*ed40*/  @P6 STS.128 [R238+0x8000], RZ ;  /* 0x008000ffee006388 */ /* 0x0003e20000000c00 */
[CC--:B------:R-:W-:Y:S01]  /*ed50*/  LEA R176, P0, R166.reuse, R244.reuse, 0x1 ;  /* 0x000000f4a6b07211 */ /* 0x0c0fe200078008ff */
[----:B------:R-:W-:Y:S01]  /*ed60*/  UMOV UR6, UR8 ;  /* 0x0000000800067c82 */ /* 0x000fe20008000000 */
[C---:B------:R-:W-:Y:S01]  /*ed70*/  IADD3 R167, P1, R166.reuse, UR24, RZ ;  /* 0x00000018a6a77c10 */ /* 0x040fe2000ff3e0ff */
[----:B------:R-:W-:Y:S01]  /*ed80*/  UMOV UR7, UR9 ;  /* 0x0000000900077c82 */ /* 0x000fe20008000000 */
[-C--:B------:R-:W-:Y:S02]  /*ed90*/  LEA.HI.X R177, R166, R243.reuse, R2, 0x1, P0 ;  /* 0x000000f3a6b17211 */ /* 0x080fe400000f0c02 */
[CC--:B------:R-:W-:Y:S02]  /*eda0*/  @!P5 LEA R170, P0, R167.reuse, R244.reuse, 0x1 ;  /* 0x000000f4a7aad211 */ /* 0x0c0fe400078008ff */
[----:B------:R-:W-:Y:S01]  /*edb0*/  IADD3.X R164, R2, UR23, RZ, P1, !PT ;  /* 0x0000001702a47c10 */ /* 0x000fe20008ffe4ff */
[----:B------:R-:W-:Y:S01]  /*edc0*/  @!PT LDS RZ, [RZ] ;  /* 0x00000000fffff984 */ /* 0x000fe20000000800 */
[----:B------:R-:W-:Y:S01]  /*edd0*/  @!PT LDS RZ, [RZ] ;  /* 0x00000000fffff984 */ /* 0x000fe20000000800 */
[----:B------:R-:W-:Y:S01]  /*ede0*/  @!PT LDS RZ, [RZ] ;  /* 0x00000000fffff984 */ /* 0x000fe20000000800 */
[----:B------:R1:W-:Y:S01]  /*edf0*/  @!P6 LDGSTS.E.BYPASS.LTC128B.128 [R238+0x8000], [R176.64] ;  /* 0x08000000b0eeefae */ /* 0x0003e2000b901d60 */
[CC--:B------:R-:W-:Y:S02]  /*ee00*/  @!P6 LEA R174, P1, R167.reuse, R244.reuse, 0x1 ;  /* 0x000000f4a7aee211 */ /* 0x0c0fe400078208ff */
[CCC-:B------:R-:W-:Y:S01]  /*ee10*/  @!P5 LEA.HI.X R171, R167.reuse, R243.reuse, R164.reuse, 0x1, P0 ;  /* 0x000000f3a7abd211 */ /* 0x1c0fe200000f0ca4 */
[----:B------:R1:W-:Y:S01]  /*ee20*/  @P5 STS.128 [R238+0xa000], RZ ;  /* 0x00a000ffee005388 */ /* 0x0003e20000000c00 */
[CC--:B------:R-:W-:Y:S02]  /*ee30*/  @!P6 LEA.HI.X R175, R167.reuse, R243.reuse, R164, 0x1, P1 ;  /* 0x000000f3a7afe211 */ /* 0x0c0fe400008f0ca4 */
[CC--:B------:R-:W-:Y:S01]  /*ee40*/  @!P3 LEA R166, P1, R167.reuse, R244.reuse, 0x1 ;  /* 0x000000f4a7a6b211 */ /* 0x0c0fe200078208ff */
[----:B------:R-:W-:Y:S01]  /*ee50*/  @!PT LDS RZ, [RZ] ;  /* 0x00000000fffff984 */ /* 0x000fe20000000800 */
[----:B------:R-:W-:Y:S01]  /*ee60*/  @!PT LDS RZ, [RZ] ;  /* 0x00000000fffff984 */ /* 0x000fe20000000800 */
[----:B------:R-:W-:Y:S01]  /*ee70*/  @!PT LDS RZ, [RZ] ;  /* 0x00000000fffff984 */ /* 0x000fe20000000800 */
[----:B------:R1:W-:Y:S01]  /*ee80*/  @!P5 LDGSTS.E.BYPASS.LTC128B.128 [R238+0xa000], [R176.64+0x80] ;  /* 0x0a000080b0eedfae */ /* 0x0003e2000b901d60 */
[----:B------:R-:W-:Y:S03]  /*ee90*/  IADD3 R3, P2, R167, UR24, RZ ;  /* 0x00000018a7037c10 */ /* 0x000fe6000ff5e0ff */
[----:B------:R1:W-:Y:S01]  /*eea0*/  @P4 STS.128 [R238+0xc000], RZ ;  /* 0x00c000ffee004388 */ /* 0x0003e20000000c00 */
[-C--:B------:R-:W-:Y:S02]  /*eeb0*/  @!P6 LEA R172, P0, R3, R244.reuse, 0x1 ;  /* 0x000000f403ace211 */ /* 0x080fe400078008ff */
[----:B------:R-:W-:Y:S01]  /*eec0*/  IADD3.X R2, R164, UR23, RZ, P2, !PT ;  /* 0x00000017a4027c10 */ /* 0x000fe200097fe4ff */
[----:B------:R-:W-:Y:S01]  /*eed0*/  @!PT LDS RZ, [RZ] ;  /* 0x00000000fffff984 */ /* 0x000fe20000000800 */
[----:B------:R-:W-:Y:S01]  /*eee0*/  @!PT LDS RZ, [RZ] ;  /* 0x00000000fffff984 */ /* 0x000fe20000000800 */
[----:B------:R-:W-:Y:S01]  /*eef0*/  @!PT LDS RZ, [RZ] ;  /* 0x00000000fffff984 */ /* 0x000fe20000000800 */
[----:B------:R1:W-:Y:S01]  /*ef00*/  @!P4 LDGSTS.E.BYPASS.LTC128B.128 [R238+0xc000], [R176.64+0x100] ;  /* 0x0c000100b0eecfae */ /* 0x0003e2000b901d60 */
[-C--:B------:R-:W-:Y:S02]  /*ef10*/  @!P4 LEA R168, P2, R167, R244.reuse, 0x1 ;  /* 0x000000f4a7a8c211 */ /* 0x080fe400078408ff */
[-C--:B------:R-:W-:Y:S01]  /*ef20*/  @!P6 LEA.HI.X R173, R3, R243.reuse, R2, 0x1, P0 ;  /* 0x000000f303ade211 */ /* 0x080fe200000f0c02 */
[----:B------:R1:W-:Y:S01]  /*ef30*/  @P3 STS.128 [R238+0xe000], RZ ;  /* 0x00e000ffee003388 */ /* 0x0003e20000000c00 */
[CCC-:B------:R-:W-:Y:S02]  /*ef40*/  @!P4 LEA.HI.X R169, R167.reuse, R243.reuse, R164.reuse, 0x1, P2 ;  /* 0x000000f3a7a9c211 */ /* 0x1c0fe400010f0ca4 */
[-C--:B------:R-:W-:Y:S01]  /*ef50*/  @!P3 LEA.HI.X R167, R167, R243.reuse, R164, 0x1, P1 ;  /* 0x000000f3a7a7b211 */ /* 0x080fe200008f0ca4 */
[----:B------:R-:W-:Y:S01]  /*ef60*/  @!PT LDS RZ, [RZ] ;  /* 0x00000000fffff984 */ /* 0x000fe20000000800 */
[----:B------:R-:W-:Y:S01]  /*ef70*/  @!PT LDS RZ, [RZ] ;  /* 0x00000000fffff984 */ /* 0x000fe20000000800 */
[----:B------:R-:W-:Y:S01]  /*ef80*/  @!PT LDS RZ, [RZ] ;  /* 0x00000000fffff984 */ /* 0x000fe20000000800 */
[----:B------:R1:W-:Y:S01]  /*ef90*/  @!P3 LDGSTS.E.BYPASS.LTC128B.128 [R238+0xe000], [R176.64+0x180] ;  /* 0x0e000180b0eebfae */ /* 0x0003e2000b901d60 */
[CC--:B------:R-:W-:Y:S02]  /*efa0*/  @!P5 LEA R182, P2, R3.reuse, R244.reuse, 0x1 ;  /* 0x000000f403b6d211 */ /* 0x0c0fe400078408ff */
[CC--:B------:R-:W-:Y:S01]  /*efb0*/  @!P4 LEA R180, P1, R3.reuse, R244.reuse, 0x1 ;  /* 0x000000f403b4c211 */ /* 0x0c0fe200078208ff */
[----:B------:R1:W-:Y:S01]  /*efc0*/  @P6 STS.128 [R238+0x8800], RZ ;  /* 0x008800ffee006388 */ /* 0x0003e20000000c00 */
[CCC-:B------:R-:W-:Y:S02]  /*efd0*/  @!P5 LEA.HI.X R183, R3.reuse, R243.reuse, R2.reuse, 0x1, P2 ;  /* 0x000000f303b7d211 */ /* 0x1c0fe400010f0c02 */
[CCC-:B------:R-:W-:Y:S01]  /*efe0*/  @!P4 LEA.HI.X R181, R3.reuse, R243.reuse, R2.reuse, 0x1, P1 ;  /* 0x000000f303b5c211 */ /* 0x1c0fe200008f0c02 */
[----:B------:R-:W-:Y:S01]  /*eff0*/  @!PT LDS RZ, [RZ] ;  /* 0x00000000fffff984 */ /* 0x000fe20000000800 */
[----:B------:R-:W-:Y:S01]  /*f000*/  @!PT LDS RZ, [RZ] ;  /* 0x00000000fffff984 */ /* 0x000fe20000000800 */
[----:B------:R-:W-:Y:S01]  /*f010*/  @!PT LDS RZ, [RZ] ;  /* 0x00000000fffff984 */ /* 0x000fe20000000800 */
[----:B------:R1:W-:Y:S01]  /*f020*/  @!P6 LDGSTS.E.BYPASS.LTC128B.128 [R238+0x8800], [R174.64] ;  /* 0x08800000aeeeefae */ /* 0x0003e2000b901d60 */
[CC--:B------:R-:W-:Y:S02]  /*f030*/  @!P3 LEA R178, P0, R3.reuse, R244.reuse, 0x1 ;  /* 0x000000f403b2b211 */ /* 0x0c0fe400078008ff */
[C---:B------:R-:W-:Y:S01]  /*f040*/  IADD3 R164, P2, R3.reuse, UR24, RZ ;  /* 0x0000001803a47c10 */ /* 0x040fe2000ff5e0ff */
[----:B------:R1:W-:Y:S01]  /*f050*/  @P5 STS.128 [R238+0xa800], RZ ;  /* 0x00a800ffee005388 */ /* 0x0003e20000000c00 */
[-C--:B------:R-:W-:Y:S02]  /*f060*/  @!P3 LEA.HI.X R179, R3, R243.reuse, R2, 0x1, P0 ;  /* 0x000000f303b3b211 */ /* 0x080fe400000f0c02 */
[CC--:B------:R-:W-:Y:S01]  /*f070*/  @!P6 LEA R188, P0, R164.reuse, R244.reuse, 0x1 ;  /* 0x000000f4a4bce211 */ /* 0x0c0fe200078008ff */
[----:B------:R-:W-:Y:S01]  /*f080*/  @!PT LDS RZ, [RZ] ;  /* 0x00000000fffff984 */ /* 0x000fe20000000800 */
[----:B------:R-:W-:Y:S01]  /*f090*/  @!PT LDS RZ, [RZ] ;  /* 0x00000000fffff984 */ /* 0x000fe20000000800 */
[----:B------:R-:W-:Y:S01]  /*f0a0*/  @!PT LDS RZ, [RZ] ;  /* 0x00000000fffff984 */ /* 0x000fe20000000800 */
[----:B------:R1:W-:Y:S01]  /*f0b0*/  @!P5 LDGSTS.E.BYPASS.LTC128B.128 [R238+0xa800], [R170.64+0x80] ;  /* 0x0a800080aaeedfae */ /* 0x0003e2000b901d60 */
[-C--:B------:R-:W-:Y:S02]  /*f0c0*/  @!P4 LEA R184, P1, R164, R244.reuse, 0x1 ;  /* 0x000000f4a4b8c211 */ /* 0x080fe400078208ff */
[----:B------:R-:W-:Y:S01]  /*f0d0*/  IADD3.X R2, R2, UR23, RZ, P2, !PT ;  /* 0x0000001702027c10 */ /* 0x000fe200097fe4ff */
[----:B------:R1:W-:Y:S01]  /*f0e0*/  @P4 STS.128 [R238+0xc800], RZ ;  /* 0x00c800ffee004388 */ /* 0x0003e20000000c00 */
[CC--:B------:R-:W-:Y:S02]  /*f0f0*/  @!P5 LEA R186, P2, R164.reuse, R244.reuse, 0x1 ;  /* 0x000000f4a4bad211 */ /* 0x0c0fe400078408ff */
[CCC-:B------:R-:W-:Y:S01]  /*f100*/  @!P6 LEA.HI.X R189, R164.reuse, R243.reuse, R2.reuse, 0x1, P0 ;  /* 0x000000f3a4bde211 */ /* 0x1c0fe200000f0c02 */
[----:B------:R-:W-:Y:S01]  /*f110*/  @!PT LDS RZ, [RZ] ;  /* 0x00000000fffff984 */ /* 0x000fe20000000800 */
[----:B------:R-:W-:Y:S01]  /*f120*/  @!PT LDS RZ, [RZ] ;  /* 0x00000000fffff984 */ /* 0x000fe20000000800 */
[----:B------:R-:W-:Y:S01]  /*f130*/  @!PT LDS RZ, [RZ] ;  /* 0x00000000fffff984 */ /* 0x000fe20000000800 */
[----:B------:R1:W-:Y:S01]  /*f140*/  @!P4 LDGSTS.E.BYPASS.LTC128B.128 [R238+0xc800], [R168.64+0x100] ;  /* 0x0c800100a8eecfae */ /* 0x0003e2000b901d60 */
[CCC-:B------:R-:W-:Y:S02]  /*f150*/  @!P5 LEA.HI.X R187, R164.reuse, R243.reuse, R2.reuse, 0x1, P2 ;  /* 0x000000f3a4bbd211 */ /* 0x1c0fe400010f0c02 */
[CC--:B------:R-:W-:Y:S01]  /*f160*/  @!P4 LEA.HI.X R185, R164.reuse, R243.reuse, R2, 0x1, P1 ;  /* 0x000000f3a4b9c211 */ /* 0x0c0fe200008f0c02 */
[----:B------:R1:W-:Y:S01]  /*f170*/  @P3 STS.128 [R238+0xe800], RZ ;  /* 0x00e800ffee003388 */ /* 0x0003e20000000c00 */
[C---:B------:R-:W-:Y:S01]  /*f180*/  @!P3 LEA R190, P0, R164.reuse, R244, 0x1 ;  /* 0x000000f4a4beb211 */ /* 0x040fe200078008ff */
[----:B------:R-:W-:Y:S02]  /*f190*/  IMAD.MOV.U32 R244, RZ, RZ, R176 ;  /* 0x000000fffff47224 */ /* 0x000fe400078e00b0 */
[----:B------:R-:W-:Y:S01]  /*f1a0*/  @!PT LDS RZ, [RZ] ;  /* 0x00000000fffff984 */ /* 0x000fe20000000800 */
[----:B------:R-:W-:Y:S01]  /*f1b0*/  @!PT LDS RZ, [RZ] ;  /* 0x00000000fffff984 */ /* 0x000fe20000000800 */
[----:B------:R-:W-:Y:S01]  /*f1c0*/  @!PT LDS RZ, [RZ] ;  /* 0x00000000fffff984 */ /* 0x000fe20000000800 */
[----:B------:R1:W-:Y:S01]  /*f1d0*/  @!P3 LDGSTS.E.BYPASS.LTC128B.128 [R238+0xe800], [R166.64+0x180] ;  /* 0x0e800180a6eebfae */ /* 0x0003e2000b901d60 */
[----:B------:R-:W-:Y:S01]  /*f1e0*/  @!P3 LEA.HI.X R191, R164, R243, R2, 0x1, P0 ;  /* 0x000000f3a4bfb211 */ /* 0x000fe200000f0c02 */
[----:B------:R-:W-:Y:S02]  /*f1f0*/  IMAD.MOV.U32 R243, RZ, RZ, R177 ;  /* 0x000000fffff37224 */ /* 0x000fe400078e00b1 */
        /* <DEDUP_REMOVED lines=40> */
[----:B------:R-:W0:Y:S02]  /*f480*/  LDGDEPBAR ;  /* 0x00000000000079af */ /* 0x000e240000000000 */
.L_x_731:
[----:B------:R-:W-:Y:S01]  /*f490*/  FMNMX.FTZ R2, R4, R165, !PT ;  /* 0x000000a504027209 */ /* 0x000fe20007810000 */
[----:B-1----:R-:W-:Y:S01]  /*f4a0*/  LDSM.16.MT88.4 R172, [R226+0x10000] ;  /* 0x01000000e2ac783b */ /* 0x002fe20000004200 */
[----:B------:R-:W-:Y:S01]  /*f4b0*/  FMNMX.FTZ R164, R6, R0, !PT ;  /* 0x0000000006a47209 */ /* 0x000fe20007810000 */
[----:B------:R-:W-:Y:S01]  /*f4c0*/  UISETP.GT.AND UP2, UPT, UR28, 0x1, UPT ;  /* 0x000000011c00788c */ /* 0x000fe2000bf44270 */
[----:B------:R-:W-:Y:S01]  /*f4d0*/  FMNMX.FTZ R3, R5, R2, !PT ;  /* 0x0000000205037209 */ /* 0x000fe20007810000 */
[----:B------:R-:W-:Y:S01]  /*f4e0*/  UIADD3 UR28, UR28, -0x1, URZ ;  /* 0xffffffff1c1c7890 */ /* 0x000fe2000fffe03f */
[----:B------:R-:W-:Y:S01]  /*f4f0*/  FMNMX.FTZ R167, R7, R164, !PT ;  /* 0x000000a407a77209 */ /* 0x000fe20007810000 */
[----:B------:R-:W-:Y:S01]  /*f500*/  UMOV UR8, UR22 ;  /* 0x0000001600087c82 */ /* 0x000fe20008000000 */
[----:B------:R-:W-:Y:S01]  /*f510*/  FMNMX.FTZ R2, R8, R3, !PT ;  /* 0x0000000308027209 */ /* 0x000fe20007810000 */
[----:B------:R-:W-:Y:S01]  /*f520*/  LDSM.16.MT88.4 R176, [R225+0x10000] ;  /* 0x01000000e1b0783b */ /* 0x000fe20000004200 */
[----:B------:R-:W-:Y:S01]  /*f530*/  FMNMX.FTZ R164, R10, R167, !PT ;  /* 0x000000a70aa47209 */ /* 0x000fe20007810000 */
[----:B------:R-:W-:Y:S01]  /*f540*/  UMOV UR9, UR21 ;  /* 0x0000001500097c82 */ /* 0x000fe20008000000 */
[----:B------:R-:W-:Y:S02]  /*f550*/  FMNMX.FTZ R3, R9, R2, !PT ;  /* 0x0000000209037209 */ /* 0x000fe40007810000 */
[----:B------:R-:W-:Y:S02]  /*f560*/  FMNMX.FTZ R167, R11, R164, !PT ;  /* 0x000000a40ba77209 */ /* 0x000fe40007810000 */
[----:B------:R-:W-:Y:S01]  /*f570*/  FMNMX.FTZ R2, R12, R3, !PT ;  /* 0x000000030c027209 */ /* 0x000fe20007810000 */
[----:B------:R-:W-:Y:S01]  /*f580*/  LDSM.16.MT88.4 R180, [R226+0x12800] ;  /* 0x01280000e2b4783b */ /* 0x000fe20000004200 */
[----:B------:R-:W-:Y:S02]  /*f590*/  FMNMX.FTZ R164, R14, R167, !PT ;  /* 0x000000a70ea47209 */ /* 0x000fe40007810000 */
        /* <DEDUP_REMOVED lines=17> */
[----:B------:R-:W-:Y:S02]  /*f6b0*/  FMNMX.FTZ R2, R28, R3, !PT ;  /* 0x000000031c027209 */ /* 0x000fe40007810000 */
[----:B------:R-:W-:Y:S02]  /*f6c0*/  FMNMX.FTZ R164, R30, R167, !PT ;  /* 0x000000a71ea47209 */ /* 0x000fe40007810000 */
[----:B------:R-:W-:Y:S04]  /*f6d0*/  FMNMX.FTZ R3, R29, R2, !PT ;  /* 0x000000021d037209 */ /* 0x000fe80007810000 */
[----:B------:R-:W-:Y:S02]  /*f6e0*/  FMNMX.FTZ R2, R32, R3, !PT ;  /* 0x0000000320027209 */ /* 0x000fe40007810000 */
[----:B------:R-:W-:Y:S02]  /*f6f0*/  FMNMX.FTZ R3, R31, R164, !PT ;  /* 0x000000a41f037209 */ /* 0x000fe40007810000 */
[----:B------:R-:W-:Y:S02]  /*f700*/  FMNMX.FTZ R168, R33, R2, !PT ;  /* 0x0000000221a87209 */ /* 0x000fe40007810000 */
[----:B------:R-:W-:Y:S03]  /*f710*/  FMNMX.FTZ R2, R34, R3, !PT ;  /* 0x0000000322027209 */ /* 0x000fe60007810000 */
[----:B------:R-:W-:Y:S01]  /*f720*/  SHFL.BFLY PT, R3, R168, 0x2, 0x1f ;  /* 0x0c401f00a8037f89 */ /* 0x000fe200000e0000 */
[----:B------:R-:W-:Y:S07]  /*f730*/  FMNMX.FTZ R169, R35, R2, !PT ;  /* 0x0000000223a97209 */ /* 0x000fee0007810000 */
[----:B------:R-:W1:Y:S02]  /*f740*/  SHFL.BFLY PT, R2, R169, 0x2, 0x1f ;  /* 0x0c401f00a9027f89 */ /* 0x000e6400000e0000 */
[----:B-1----:R-:W-:Y:S02]  /*f750*/  FMNMX.FTZ R166, R169, R2, !PT ;  /* 0x00000002a9a67209 */ /* 0x002fe40007810000 */
[----:B------:R-:W-:Y:S04]  /*f760*/  FMNMX.FTZ R171, R168, R3, !PT ;  /* 0x00000003a8ab7209 */ /* 0x000fe80007810000 */
[----:B------:R-:W1:Y:S08]  /*f770*/  SHFL.BFLY PT, R3, R166, 0x1, 0x1f ;  /* 0x0c201f00a6037f89 */ /* 0x000e7000000e0000 */
[----:B------:R-:W2:Y:S01]  /*f780*/  SHFL.BFLY PT, R164, R171, 0x1, 0x1f ;  /* 0x0c201f00aba47f89 */ /* 0x000ea200000e0000 */
[----:B-1----:R-:W-:Y:S05]  /*f790*/  FMNMX.FTZ R3, R166, R3, !PT ;  /* 0x00000003a6037209 */ /* 0x002fea0007810000 */
[----:B------:R-:W-:Y:S01]  /*f7a0*/  FMUL.FTZ R199, R3, c[0x0][0x23c] ;  /* 0x00008f0003c77a20 */ /* 0x000fe20000410000 */
[----:B--2---:R-:W-:Y:S04]  /*f7b0*/  FMNMX.FTZ R164, R171, R164, !PT ;  /* 0x000000a4aba47209 */ /* 0x004fe80007810000 */
[C---:B------:R-:W-:Y:S01]  /*f7c0*/  FSETP.NEU.FTZ.AND P0, PT, R164.reuse, -INF , PT ;  /* 0xff800000a400780b */ /* 0x040fe20003f1d000 */
[C---:B------:R-:W-:Y:S02]  /*f7d0*/  FMUL.FTZ R200, R164.reuse, c[0x0][0x23c] ;  /* 0x00008f00a4c87a20 */ /* 0x040fe40000410000 */
[----:B------:R-:W-:Y:S02]  /*f7e0*/  FADD.FTZ R2, -R164, R165 ;  /* 0x000000a5a4027221 */ /* 0x000fe40000010100 */
[C---:B------:R-:W-:Y:S01]  /*f7f0*/  FADD.FTZ R165, -R3.reuse, R0 ;  /* 0x0000000003a57221 */ /* 0x040fe20000010100 */
[----:B------:R-:W-:Y:S01]  /*f800*/  FSEL R200, R200, RZ, P0 ;  /* 0x000000ffc8c87208 */ /* 0x000fe20000000000 */
[----:B------:R-:W-:Y:S01]  /*f810*/  FMUL.FTZ R167, R2, c[0x0][0x23c] ;  /* 0x00008f0002a77a20 */ /* 0x000fe20000410000 */
[----:B------:R-:W-:Y:S01]  /*f820*/  FSETP.NEU.FTZ.AND P0, PT, R3, -INF , PT ;  /* 0xff8000000300780b */ /* 0x000fe20003f1d000 */
[----:B------:R-:W-:Y:S01]  /*f830*/  FMUL.FTZ R0, R165, c[0x0][0x23c] ;  /* 0x00008f00a5007a20 */ /* 0x000fe20000410000 */
[----:B------:R-:W-:Y:S01]  /*f840*/  MOV R165, R164 ;  /* 0x000000a400a57202 */ /* 0x000fe20000000f00 */
[--C-:B------:R-:W-:Y:S01]  /*f850*/  FFMA.FTZ R168, R5, c[0x0][0x23c], -R200.reuse ;  /* 0x00008f0005a87a23 */ /* 0x100fe200000108c8 */
[----:B------:R-:W1:Y:S01]  /*f860*/  MUFU.EX2 R2, R167 ;  /* 0x000000a700027308 */ /* 0x000e620000000800 */
[----:B------:R-:W-:Y:S01]  /*f870*/  FSEL R199, R199, RZ, P0 ;  /* 0x000000ffc7c77208 */ /* 0x000fe20000000000 */
[--C-:B------:R-:W-:Y:S01]  /*f880*/  FFMA.FTZ R166, R4, c[0x0][0x23c], -R200.reuse ;  /* 0x00008f0004a67a23 */ /* 0x100fe200000108c8 */
[----:B------:R-:W-:Y:S01]  /*f890*/  PLOP3.LUT P0, PT, PT, PT, UP2, 0x80, 0x0 ;  /* 0x000000000000781c */ /* 0x000fe20003f0f028 */
[--C-:B------:R-:W-:Y:S02]  /*f8a0*/  FFMA.FTZ R201, R12, c[0x0][0x23c], -R200.reuse ;  /* 0x00008f000cc97a23 */ /* 0x100fe400000108c8 */
[--C-:B------:R-:W-:Y:S02]  /*f8b0*/  FFMA.FTZ R198, R6, c[0x0][0x23c], -R199.reuse ;  /* 0x00008f0006c67a23 */ /* 0x100fe400000108c7 */
[--C-:B------:R-:W-:Y:S02]  /*f8c0*/  FFMA.FTZ R5, R7, c[0x0][0x23c], -R199.reuse ;  /* 0x00008f0007057a23 */ /* 0x100fe400000108c7 */
[----:B------:R2:W-:Y:S01]  /*f8d0*/  MUFU.EX2 R167, R168 ;  /* 0x000000a800a77308 */ /* 0x0005e20000000800 */
[--C-:B------:R-:W-:Y:S02]  /*f8e0*/  FFMA.FTZ R6, R8, c[0x0][0x23c], -R200.reuse ;  /* 0x00008f0008067a23 */ /* 0x100fe400000108c8 */
[--C-:B------:R-:W-:Y:S02]  /*f8f0*/  FFMA.FTZ R7, R9, c[0x0][0x23c], -R200.reuse ;  /* 0x00008f0009077a23 */ /* 0x100fe400000108c8 */
[--C-:B------:R-:W-:Y:S02]  /*f900*/  FFMA.FTZ R196, R10, c[0x0][0x23c], -R199.reuse ;  /* 0x00008f000ac47a23 */ /* 0x100fe400000108c7 */
[--C-:B------:R-:W-:Y:S02]  /*f910*/  FFMA.FTZ R197, R11, c[0x0][0x23c], -R199.reuse ;  /* 0x00008f000bc57a23 */ /* 0x100fe400000108c7 */
[--C-:B------:R-:W-:Y:S01]  /*f920*/  FFMA.FTZ R202, R13, c[0x0][0x23c], -R200.reuse ;  /* 0x00008f000dca7a23 */ /* 0x100fe200000108c8 */
[----:B------:R-:W3:Y:S01]  /*f930*/  MUFU.EX2 R0, R0 ;  /* 0x0000000000007308 */ /* 0x000ee20000000800 */
[--C-:B------:R-:W-:Y:S02]  /*f940*/  FFMA.FTZ R203, R14, c[0x0][0x23c], -R199.reuse ;  /* 0x00008f000ecb7a23 */ /* 0x100fe400000108c7 */
[--C-:B------:R-:W-:Y:S02]  /*f950*/  FFMA.FTZ R204, R15, c[0x0][0x23c], -R199.reuse ;  /* 0x00008f000fcc7a23 */ /* 0x100fe400000108c7 */
[C---:B-1----:R-:W-:Y:S02]  /*f960*/  FMUL.FTZ R8, R2.reuse, R160 ;  /* 0x000000a002087220 */ /* 0x042fe40000410000 */
[C---:B------:R-:W-:Y:S02]  /*f970*/  FMUL.FTZ R9, R2.reuse, R161 ;  /* 0x000000a102097220 */ /* 0x040fe40000410000 */
[C---:B------:R-:W-:Y:S01]  /*f980*/  FMUL.FTZ R36, R2.reuse, R36 ;  /* 0x0000002402247220 */ /* 0x040fe20000410000 */
[----:B------:R-:W1:Y:S01]  /*f990*/  MUFU.EX2 R166, R166 ;  /* 0x000000a600a67308 */ /* 0x000e620000000800 */
[C---:B------:R-:W-:Y:S02]  /*f9a0*/  FMUL.FTZ R37, R2.reuse, R37 ;  /* 0x0000002502257220 */ /* 0x040fe40000410000 */
[C---:B------:R-:W-:Y:S01]  /*f9b0*/  FMUL.FTZ R40, R2.reuse, R40 ;  /* 0x0000002802287220 */ /* 0x040fe20000410000 */
[----:B--2---:R-:W2:Y:S01]  /*f9c0*/  LDSM.16.MT88.4 R168, [R228+0x10000] ;  /* 0x01000000e4a8783b */ /* 0x004ea20000004200 */
[C---:B------:R-:W-:Y:S02]  /*f9d0*/  FMUL.FTZ R41, R2.reuse, R41 ;  /* 0x0000002902297220 */ /* 0x040fe40000410000 */
[C---:B------:R-:W-:Y:S02]  /*f9e0*/  FMUL.FTZ R44, R2.reuse, R44 ;  /* 0x0000002c022c7220 */ /* 0x040fe40000410000 */
[C---:B------:R-:W-:Y:S01]  /*f9f0*/  FMUL.FTZ R45, R2.reuse, R45 ;  /* 0x0000002d022d7220 */ /* 0x040fe20000410000 */
[----:B------:R-:W-:Y:S01]  /*fa00*/  MUFU.EX2 R198, R198 ;  /* 0x000000c600c67308 */ /* 0x000fe20000000800 */
[C---:B------:R-:W-:Y:S02]  /*fa10*/  FMUL.FTZ R48, R2.reuse, R48 ;  /* 0x0000003002307220 */ /* 0x040fe40000410000 */
[----:B------:R-:W-:Y:S02]  /*fa20*/  FMUL.FTZ R49, R2, R49 ;  /* 0x0000003102317220 */ /* 0x000fe40000410000 */
[C---:B---3--:R-:W-:Y:S02]  /*fa30*/  FMUL.FTZ R10, R0.reuse, R162 ;  /* 0x000000a2000a7220 */ /* 0x048fe40000410000 */
[C---:B------:R-:W-:Y:S02]  /*fa40*/  FMUL.FTZ R11, R0.reuse, R163 ;  /* 0x000000a3000b7220 */ /* 0x040fe40000410000 */
[C---:B------:R-:W-:Y:S01]  /*fa50*/  FMUL.FTZ R38, R0.reuse, R38 ;  /* 0x0000002600267220 */ /* 0x040fe20000410000 */
[----:B------:R-:W3:Y:S01]  /*fa60*/  MUFU.EX2 R5, R5 ;  /* 0x0000000500057308 */ /* 0x000ee20000000800 */
[C---:B------:R-:W-:Y:S02]  /*fa70*/  FMUL.FTZ R39, R0.reuse, R39 ;  /* 0x0000002700277220 */ /* 0x040fe40000410000 */
[C---:B------:R-:W-:Y:S01]  /*fa80*/  FMUL.FTZ R42, R0.reuse, R42 ;  /* 0x0000002a002a7220 */ /* 0x040fe20000410000 */
[----:B-1----:R-:W-:Y:S01]  /*fa90*/  F2FP.BF16.PACK_AB R160, R167, R166 ;  /* 0x000000a6a7a0723e */ /* 0x002fe200000010ff */
[C---:B------:R-:W-:Y:S02]  /*faa0*/  FMUL.FTZ R43, R0.reuse, R43 ;  /* 0x0000002b002b7220 */ /* 0x040fe40000410000 */
[C---:B------:R-:W-:Y:S02]  /*fab0*/  FMUL.FTZ R46, R0.reuse, R46 ;  /* 0x0000002e002e7220 */ /* 0x040fe40000410000 */
[C---:B------:R-:W-:Y:S01]  /*fac0*/  FMUL.FTZ R47, R0.reuse, R47 ;  /* 0x0000002f002f7220 */ /* 0x040fe20000410000 */
[----:B------:R-:W-:Y:S01]  /*fad0*/  MUFU.EX2 R6, R6 ;  /* 0x0000000600067308 */ /* 0x000fe20000000800 */
[C---:B------:R-:W-:Y:S02]  /*fae0*/  FMUL.FTZ R50, R0.reuse, R50 ;  /* 0x0000003200327220 */ /* 0x040fe40000410000 */
[----:B------:R-:W-:Y:S02]  /*faf0*/  FMUL.FTZ R51, R0, R51 ;  /* 0x0000003300337220 */ /* 0x000fe40000410000 */
[C---:B------:R-:W-:Y:S02]  /*fb00*/  FMUL.FTZ R12, R2.reuse, R156 ;  /* 0x0000009c020c7220 */ /* 0x040fe40000410000 */
[----:B------:R-:W-:Y:S02]  /*fb10*/  FMUL.FTZ R13, R2, R157 ;  /* 0x0000009d020d7220 */ /* 0x000fe40000410000 */
[C---:B------:R-:W-:Y:S01]  /*fb20*/  FMUL.FTZ R14, R0.reuse, R158 ;  /* 0x0000009e000e7220 */ /* 0x040fe20000410000 */
[----:B------:R-:W1:Y:S01]  /*fb30*/  MUFU.EX2 R7, R7 ;  /* 0x0000000700077308 */ /* 0x000e620000000800 */
[----:B------:R-:W-:Y:S02]  /*fb40*/  FMUL.FTZ R15, R0, R159 ;  /* 0x0000009f000f7220 */ /* 0x000fe40000410000 */
[----:B------:R-:W-:Y:S01]  /*fb50*/  LDSM.16.MT88.4 R156, [R224+0x16000] ;  /* 0x01600000e09c783b */ /* 0x000fe20000004200 */
[----:B---3--:R-:W-:Y:S01]  /*fb60*/  F2FP.BF16.PACK_AB R161, R5, R198 ;  /* 0x000000c605a1723e */ /* 0x008fe200000010ff */
[C---:B------:R-:W-:Y:S02]  /*fb70*/  FMUL.FTZ R52, R2.reuse, R52 ;  /* 0x0000003402347220 */ /* 0x040fe40000410000 */
[----:B------:R-:W-:Y:S02]  /*fb80*/  FMUL.FTZ R53, R2, R53 ;  /* 0x0000003502357220 */ /* 0x000fe40000410000 */
[C---:B------:R-:W-:Y:S01]  /*fb90*/  FMUL.FTZ R54, R0.reuse, R54 ;  /* 0x0000003600367220 */ /* 0x040fe20000410000 */
[----:B------:R-:W-:Y:S01]  /*fba0*/  MUFU.EX2 R196, R196 ;  /* 0x000000c400c47308 */ /* 0x000fe20000000800 */
[----:B------:R-:W-:Y:S02]  /*fbb0*/  FMUL.FTZ R55, R0, R55 ;  /* 0x0000003700377220 */ /* 0x000fe40000410000 */
[C---:B------:R-:W-:Y:S02]  /*fbc0*/  FMUL.FTZ R56, R2.reuse, R56 ;  /* 0x0000003802387220 */ /* 0x040fe40000410000 */
[----:B------:R-:W-:Y:S02]  /*fbd0*/  FMUL.FTZ R57, R2, R57 ;  /* 0x0000003902397220 */ /* 0x000fe40000410000 */
[C---:B------:R-:W-:Y:S02]  /*fbe0*/  FMUL.FTZ R58, R0.reuse, R58 ;  /* 0x0000003a003a7220 */ /* 0x040fe40000410000 */
[----:B------:R-:W-:Y:S01]  /*fbf0*/  FMUL.FTZ R59, R0, R59 ;  /* 0x0000003b003b7220 */ /* 0x000fe20000410000 */
[----:B------:R-:W3:Y:S01]  /*fc00*/  MUFU.EX2 R197, R197 ;  /* 0x000000c500c57308 */ /* 0x000ee20000000800 */
[C---:B------:R-:W-:Y:S02]  /*fc10*/  FMUL.FTZ R60, R2.reuse, R60 ;  /* 0x0000003c023c7220 */ /* 0x040fe40000410000 */
[----:B------:R-:W-:Y:S01]  /*fc20*/  FMUL.FTZ R61, R2, R61 ;  /* 0x0000003d023d7220 */ /* 0x000fe20000410000 */
[----:B-1----:R-:W-:Y:S01]  /*fc30*/  F2FP.BF16.PACK_AB R162, R7, R6 ;  /* 0x0000000607a2723e */ /* 0x002fe200000010ff */
        /* <DEDUP_REMOVED lines=9> */
[----:B------:R-:W1:Y:S01]  /*fcd0*/  MUFU.EX2 R202, R202 ;  /* 0x000000ca00ca7308 */ /* 0x000e620000000800 */
[C---:B------:R-:W-:Y:S02]  /*fce0*/  FMUL.FTZ R70, R0.reuse, R70 ;  /* 0x0000004600467220 */ /* 0x040fe40000410000 */
[----:B------:R-:W-:Y:S01]  /*fcf0*/  FMUL.FTZ R71, R0, R71 ;  /* 0x0000004700477220 */ /* 0x000fe20000410000 */
[----:B---3--:R-:W-:Y:S01]  /*fd00*/  F2FP.BF16.PACK_AB R163, R197, R196 ;  /* 0x000000c4c5a3723e */ /* 0x008fe200000010ff */
[C---:B------:R-:W-:Y:S02]  /*fd10*/  FMUL.FTZ R72, R2.reuse, R72 ;  /* 0x0000004802487220 */ /* 0x040fe40000410000 */
[----:B------:R-:W-:Y:S02]  /*fd20*/  FMUL.FTZ R73, R2, R73 ;  /* 0x0000004902497220 */ /* 0x000fe40000410000 */
[C---:B------:R-:W-:Y:S01]  /*fd30*/  FMUL.FTZ R74, R0.reuse, R74 ;  /* 0x0000004a004a7220 */ /* 0x040fe20000410000 */
[----:B------:R-:W-:Y:S01]  /*fd40*/  MUFU.EX2 R203, R203 ;  /* 0x000000cb00cb7308 */ /* 0x000fe20000000800 */
[C---:B--2---:R-:W-:Y:S05]  /*fd50*/  HMMA.16816.F32.BF16 R8, R160.reuse, R168, R8 ;  /* 0x000000a8a008723c */ /* 0x044fea0000041808 */
[----:B------:R-:W-:Y:S02]  /*fd60*/  FMUL.FTZ R75, R0, R75 ;  /* 0x0000004b004b7220 */ /* 0x000fe40000410000 */
[C---:B------:R-:W-:Y:S01]  /*fd70*/  FMUL.FTZ R76, R2.reuse, R76 ;  /* 0x0000004c024c7220 */ /* 0x040fe20000410000 */
[C---:B------:R-:W-:Y:S01]  /*fd80*/  HMMA.16816.F32.BF16 R36, R160.reuse, R170, R36 ;  /* 0x000000aaa024723c */ /* 0x040fe20000041824 */
[----:B------:R-:W2:Y:S01]  /*fd90*/  LDSM.16.MT88.4 R168, [R224+0x10000] ;  /* 0x01000000e0a8783b */ /* 0x000ea20000004200 */
[----:B------:R-:W3:Y:S02]  /*fda0*/  MUFU.EX2 R204, R204 ;  /* 0x000000cc00cc7308 */ /* 0x000ee40000000800 */
[----:B------:R-:W-:Y:S02]  /*fdb0*/  FMUL.FTZ R77, R2, R77 ;  /* 0x0000004d024d7220 */ /* 0x000fe40000410000 */
[C---:B------:R-:W-:Y:S02]  /*fdc0*/  FMUL.FTZ R78, R0.reuse, R78 ;  /* 0x0000004e004e7220 */ /* 0x040fe40000410000 */
[C---:B------:R-:W-:Y:S04]  /*fdd0*/  HMMA.16816.F32.BF16 R40, R160.reuse, R172, R40 ;  /* 0x000000aca028723c */ /* 0x040fe80000041828 */
[----:B------:R-:W-:Y:S02]  /*fde0*/  FMUL.FTZ R79, R0, R79 ;  /* 0x0000004f004f7220 */ /* 0x000fe40000410000 */
[C---:B------:R-:W-:Y:S02]  /*fdf0*/  FMUL.FTZ R80, R2.reuse, R80 ;  /* 0x0000005002507220 */ /* 0x040fe40000410000 */
[C---:B------:R-:W-:Y:S01]  /*fe00*/  HMMA.16816.F32.BF16 R44, R160.reuse, R174, R44 ;  /* 0x000000aea02c723c */ /* 0x040fe2000004182c */
[----:B------:R-:W4:Y:S03]  /*fe10*/  LDSM.16.MT88.4 R172, [R228+0x12000] ;  /* 0x01200000e4ac783b */ /* 0x000f260000004200 */
[----:B------:R-:W-:Y:S02]  /*fe20*/  FMUL.FTZ R81, R2, R81 ;  /* 0x0000005102517220 */ /* 0x000fe40000410000 */
[C---:B------:R-:W-:Y:S02]  /*fe30*/  FMUL.FTZ R82, R0.reuse, R82 ;  /* 0x0000005200527220 */ /* 0x040fe40000410000 */
[C---:B------:R-:W-:Y:S04]  /*fe40*/  HMMA.16816.F32.BF16 R48, R160.reuse, R176, R48 ;  /* 0x000000b0a030723c */ /* 0x040fe80000041830 */
[----:B------:R-:W-:Y:S02]  /*fe50*/  FMUL.FTZ R83, R0, R83 ;  /* 0x0000005300537220 */ /* 0x000fe40000410000 */
[C---:B------:R-:W-:Y:S02]  /*fe60*/  FMUL.FTZ R84, R2.reuse, R84 ;  /* 0x0000005402547220 */ /* 0x040fe40000410000 */
[C---:B------:R-:W-:Y:S01]  /*fe70*/  HMMA.16816.F32.BF16 R52, R160.reuse, R178, R52 ;  /* 0x000000b2a034723c */ /* 0x040fe20000041834 */
[----:B------:R-:W5:Y:S03]  /*fe80*/  LDSM.16.MT88.4 R176, [R226+0x12000] ;  /* 0x01200000e2b0783b */ /* 0x000f660000004200 */
[----:B------:R-:W-:Y:S02]  /*fe90*/  FMUL.FTZ R85, R2, R85 ;  /* 0x0000005502557220 */ /* 0x000fe40000410000 */
[C---:B------:R-:W-:Y:S02]  /*fea0*/  FMUL.FTZ R86, R0.reuse, R86 ;  /* 0x0000005600567220 */ /* 0x040fe40000410000 */
[----:B------:R-:W-:Y:S01]  /*feb0*/  FMUL.FTZ R87, R0, R87 ;  /* 0x0000005700577220 */ /* 0x000fe20000410000 */
[C---:B--2---:R-:W-:Y:S03]  /*fec0*/  HMMA.16816.F32.BF16 R56, R160.reuse, R168, R56 ;  /* 0x000000a8a038723c */ /* 0x044fe60000041838 */
[C---:B------:R-:W-:Y:S02]  /*fed0*/  FMUL.FTZ R88, R2.reuse, R88 ;  /* 0x0000005802587220 */ /* 0x040fe40000410000 */
[----:B------:R-:W-:Y:S02]  /*fee0*/  FMUL.FTZ R89, R2, R89 ;  /* 0x0000005902597220 */ /* 0x000fe40000410000 */
[C---:B------:R-:W-:Y:S01]  /*fef0*/  FMUL.FTZ R90, R0.reuse, R90 ;  /* 0x0000005a005a7220 */ /* 0x040fe20000410000 */
[C---:B------:R-:W-:Y:S01]  /*ff00*/  HMMA.16816.F32.BF16 R60, R160.reuse, R170, R60 ;  /* 0x000000aaa03c723c */ /* 0x040fe2000004183c */
[----:B------:R-:W2:Y:S03]  /*ff10*/  LDSM.16.MT88.4 R168, [R225+0x12000] ;  /* 0x01200000e1a8783b */ /* 0x000ea60000004200 */
[----:B------:R-:W-:Y:S02]  /*ff20*/  FMUL.FTZ R91, R0, R91 ;  /* 0x0000005b005b7220 */ /* 0x000fe40000410000 */
[C---:B------:R-:W-:Y:S02]  /*ff30*/  FMUL.FTZ R92, R2.reuse, R92 ;  /* 0x0000005c025c7220 */ /* 0x040fe40000410000 */
[C---:B----4-:R-:W-:Y:S04]  /*ff40*/  HMMA.16816.F32.BF16 R64, R160.reuse, R172, R64 ;  /* 0x000000aca040723c */ /* 0x050fe80000041840 */
[----:B------:R-:W-:Y:S02]  /*ff50*/  FMUL.FTZ R93, R2, R93 ;  /* 0x0000005d025d7220 */ /* 0x000fe40000410000 */
[C---:B------:R-:W-:Y:S02]  /*ff60*/  FMUL.FTZ R94, R0.reuse, R94 ;  /* 0x0000005e005e7220 */ /* 0x040fe40000410000 */
[C---:B------:R-:W-:Y:S01]  /*ff70*/  HMMA.16816.F32.BF16 R68, R160.reuse, R174, R68 ;  /* 0x000000aea044723c */ /* 0x040fe20000041844 */
[----:B------:R-:W4:Y:S03]  /*ff80*/  LDSM.16.MT88.4 R172, [R224+0x12000] ;  /* 0x01200000e0ac783b */ /* 0x000f260000004200 */
[----:B------:R-:W-:Y:S02]  /*ff90*/  FMUL.FTZ R95, R0, R95 ;  /* 0x0000005f005f7220 */ /* 0x000fe40000410000 */
[C---:B------:R-:W-:Y:S02]  /*ffa0*/  FMUL.FTZ R96, R2.reuse, R96 ;  /* 0x0000006002607220 */ /* 0x040fe40000410000 */
[C---:B-----5:R-:W-:Y:S04]  /*ffb0*/  HMMA.16816.F32.BF16 R72, R160.reuse, R176, R72 ;  /* 0x000000b0a048723c */ /* 0x060fe80000041848 */
        /* <DEDUP_REMOVED lines=45> */
[----:B------:R-:W-:Y:S03]  /*10290*/  FMUL.FTZ R125, R2, R125 ;  /* 0x0000007d027d7220 */ /* 0x000fe60000410000 */
[C---:B-----5:R-:W-:Y:S03]  /*102a0*/  HMMA.16816.F32.BF16 R120, R160.reuse, R176, R120 ;  /* 0x000000b0a078723c */ /* 0x060fe60000041878 */
[C---:B------:R-:W-:Y:S02]  /*102b0*/  FMUL.FTZ R126, R0.reuse, R126 ;  /* 0x0000007e007e7220 */ /* 0x040fe40000410000 */
[----:B------:R-:W-:Y:S02]  /*102c0*/  FMUL.FTZ R127, R0, R127 ;  /* 0x0000007f007f7220 */ /* 0x000fe40000410000 */
[C---:B------:R-:W-:Y:S02]  /*102d0*/  FMUL.FTZ R128, R2.reuse, R128 ;  /* 0x0000008002807220 */ /* 0x040fe40000410000 */
[----:B------:R-:W-:Y:S03]  /*102e0*/  FMUL.FTZ R129, R2, R129 ;  /* 0x0000008102817220 */ /* 0x000fe60000410000 */
[C---:B------:R-:W-:Y:S01]  /*102f0*/  HMMA.16816.F32.BF16 R124, R160.reuse, R178, R124 ;  /* 0x000000b2a07c723c */ /* 0x040fe2000004187c */
[----:B------:R-:W5:Y:S02]  /*10300*/  LDSM.16.MT88.4 R176, [R225+0x16000] ;  /* 0x01600000e1b0783b */ /* 0x000f640000004200 */
[C---:B------:R-:W-:Y:S02]  /*10310*/  FMUL.FTZ R130, R0.reuse, R130 ;  /* 0x0000008200827220 */ /* 0x040fe40000410000 */
[----:B------:R-:W-:Y:S02]  /*10320*/  FMUL.FTZ R131, R0, R131 ;  /* 0x0000008300837220 */ /* 0x000fe40000410000 */
[C---:B------:R-:W-:Y:S02]  /*10330*/  FMUL.FTZ R132, R2.reuse, R132 ;  /* 0x0000008402847220 */ /* 0x040fe40000410000 */
[----:B------:R-:W-:Y:S03]  /*10340*/  FMUL.FTZ R133, R2, R133 ;  /* 0x0000008502857220 */ /* 0x000fe60000410000 */
[C---:B--2---:R-:W-:Y:S03]  /*10350*/  HMMA.16816.F32.BF16 R128, R160.reuse, R168, R128 ;  /* 0x000000a8a080723c */ /* 0x044fe60000041880 */
[C---:B------:R-:W-:Y:S02]  /*10360*/  FMUL.FTZ R134, R0.reuse, R134 ;  /* 0x0000008600867220 */ /* 0x040fe40000410000 */
[----:B------:R-:W-:Y:S02]  /*10370*/  FMUL.FTZ R135, R0, R135 ;  /* 0x0000008700877220 */ /* 0x000fe40000410000 */
[C---:B------:R-:W-:Y:S02]  /*10380*/  FMUL.FTZ R136, R2.reuse, R136 ;  /* 0x0000008802887220 */ /* 0x040fe40000410000 */
[----:B------:R-:W-:Y:S03]  /*10390*/  FMUL.FTZ R137, R2, R137 ;  /* 0x0000008902897220 */ /* 0x000fe60000410000 */
[C---:B------:R-:W-:Y:S01]  /*103a0*/  HMMA.16816.F32.BF16 R132, R160.reuse, R170, R132 ;  /* 0x000000aaa084723c */ /* 0x040fe20000041884 */
[----:B------:R-:W2:Y:S02]  /*103b0*/  LDSM.16.MT88.4 R168, [R228+0x10800] ;  /* 0x01080000e4a8783b */ /* 0x000ea40000004200 */
[C---:B------:R-:W-:Y:S02]  /*103c0*/  FMUL.FTZ R138, R0.reuse, R138 ;  /* 0x0000008a008a7220 */ /* 0x040fe40000410000 */
[----:B------:R-:W-:Y:S02]  /*103d0*/  FMUL.FTZ R139, R0, R139 ;  /* 0x0000008b008b7220 */ /* 0x000fe40000410000 */
[C---:B------:R-:W-:Y:S02]  /*103e0*/  FMUL.FTZ R140, R2.reuse, R140 ;  /* 0x0000008c028c7220 */ /* 0x040fe40000410000 */
[----:B------:R-:W-:Y:S03]  /*103f0*/  FMUL.FTZ R141, R2, R141 ;  /* 0x0000008d028d7220 */ /* 0x000fe60000410000 */
[C---:B----4-:R-:W-:Y:S03]  /*10400*/  HMMA.16816.F32.BF16 R136, R160.reuse, R172, R136 ;  /* 0x000000aca088723c */ /* 0x050fe60000041888 */
[C---:B------:R-:W-:Y:S02]  /*10410*/  FMUL.FTZ R142, R0.reuse, R142 ;  /* 0x0000008e008e7220 */ /* 0x040fe40000410000 */
[----:B------:R-:W-:Y:S02]  /*10420*/  FMUL.FTZ R143, R0, R143 ;  /* 0x0000008f008f7220 */ /* 0x000fe40000410000 */
[--C-:B------:R-:W-:Y:S01]  /*10430*/  FFMA.FTZ R205, R16, c[0x0][0x23c], -R200.reuse ;  /* 0x00008f0010cd7a23 */ /* 0x100fe200000108c8 */
[C---:B------:R-:W-:Y:S01]  /*10440*/  HMMA.16816.F32.BF16 R12, R160.reuse, R174, R12 ;  /* 0x000000aea00c723c */ /* 0x040fe2000004180c */
[----:B------:R-:W4:Y:S03]  /*10450*/  LDSM.16.MT88.4 R172, [R226+0x10800] ;  /* 0x01080000e2ac783b */ /* 0x000f260000004200 */
[----:B------:R-:W-:Y:S01]  /*10460*/  FFMA.FTZ R206, R17, c[0x0][0x23c], -R200 ;  /* 0x00008f0011ce7a23 */ /* 0x000fe200000108c8 */
[----:B------:R-:W-:Y:S01]  /*10470*/  MUFU.EX2 R205, R205 ;  /* 0x000000cd00cd7308 */ /* 0x000fe20000000800 */
[--C-:B------:R-:W-:Y:S02]  /*10480*/  FFMA.FTZ R207, R18, c[0x0][0x23c], -R199.reuse ;  /* 0x00008f0012cf7a23 */ /* 0x100fe400000108c7 */
[C---:B-----5:R-:W-:Y:S04]  /*10490*/  HMMA.16816.F32.BF16 R140, R160.reuse, R176, R140 ;  /* 0x000000b0a08c723c */ /* 0x060fe8000004188c */
[----:B------:R-:W-:Y:S02]  /*104a0*/  FFMA.FTZ R246, R19, c[0x0][0x23c], -R199 ;  /* 0x00008f0013f67a23 */ /* 0x000fe400000108c7 */
[C---:B------:R-:W-:Y:S01]  /*104b0*/  FMUL.FTZ R144, R2.reuse, R144 ;  /* 0x0000009002907220 */ /* 0x040fe20000410000 */
[----:B------:R-:W5:Y:S01]  /*104c0*/  MUFU.EX2 R206, R206 ;  /* 0x000000ce00ce7308 */ /* 0x000f620000000800 */
[----:B------:R-:W-:Y:S04]  /*104d0*/  FMUL.FTZ R145, R2, R145 ;  /* 0x0000009102917220 */ /* 0x000fe80000410000 */
[C---:B------:R-:W-:Y:S02]  /*104e0*/  FMUL.FTZ R146, R0.reuse, R146 ;  /* 0x0000009200927220 */ /* 0x040fe40000410000 */
[----:B------:R-:W-:Y:S02]  /*104f0*/  FMUL.FTZ R147, R0, R147 ;  /* 0x0000009300937220 */ /* 0x000fe40000410000 */
[----:B------:R-:W-:Y:S01]  /*10500*/  FMUL.FTZ R16, R2, R152 ;  /* 0x0000009802107220 */ /* 0x000fe20000410000 */
[----:B------:R-:W-:Y:S01]  /*10510*/  MUFU.EX2 R207, R207 ;  /* 0x000000cf00cf7308 */ /* 0x000fe20000000800 */
[----:B-1----:R-:W-:Y:S01]  /*10520*/  F2FP.BF16.PACK_AB R152, R202, R201 ;  /* 0x000000c9ca98723e */ /* 0x002fe200000010ff */
[----:B------:R-:W-:Y:S01]  /*10530*/  FMUL.FTZ R17, R2, R153 ;  /* 0x0000009902117220 */ /* 0x000fe20000410000 */
[----:B---3--:R-:W-:Y:S01]  /*10540*/  F2FP.BF16.PACK_AB R153, R204, R203 ;  /* 0x000000cbcc99723e */ /* 0x008fe200000010ff */
[C---:B------:R-:W-:Y:S01]  /*10550*/  HMMA.16816.F32.BF16 R144, R160.reuse, R178, R144 ;  /* 0x000000b2a090723c */ /* 0x040fe20000041890 */
[----:B------:R-:W1:Y:S02]  /*10560*/  LDSM.16.MT88.4 R176, [R225+0x10800] ;  /* 0x01080000e1b0783b */ /* 0x000e640000004200 */
[C---:B------:R-:W-:Y:S02]  /*10570*/  FMUL.FTZ R18, R0.reuse, R154 ;  /* 0x0000009a00127220 */ /* 0x040fe40000410000 */
[----:B------:R-:W-:Y:S01]  /*10580*/  FMUL.FTZ R19, R0, R155 ;  /* 0x0000009b00137220 */ /* 0x000fe20000410000 */
[----:B------:R-:W3:Y:S01]  /*10590*/  MUFU.EX2 R246, R246 ;  /* 0x000000f600f67308 */ /* 0x000ee20000000800 */
[C---:B------:R-:W-:Y:S02]  /*105a0*/  FMUL.FTZ R148, R2.reuse, R148 ;  /* 0x0000009402947220 */ /* 0x040fe40000410000 */
[----:B------:R-:W-:Y:S03]  /*105b0*/  FMUL.FTZ R149, R2, R149 ;  /* 0x0000009502957220 */ /* 0x000fe60000410000 */
[C---:B------:R-:W-:Y:S03]  /*105c0*/  HMMA.16816.F32.BF16 R16, R160.reuse, R156, R16 ;  /* 0x0000009ca010723c */ /* 0x040fe60000041810 */
[----:B------:R-:W-:Y:S01]  /*105d0*/  FMUL.FTZ R150, R0, R150 ;  /* 0x0000009600967220 */ /* 0x000fe20000410000 */
[----:B-----5:R-:W-:Y:S01]  /*105e0*/  F2FP.BF16.PACK_AB R154, R206, R205 ;  /* 0x000000cdce9a723e */ /* 0x020fe200000010ff */
[----:B------:R-:W-:Y:S02]  /*105f0*/  FMUL.FTZ R151, R0, R151 ;  /* 0x0000009700977220 */ /* 0x000fe40000410000 */
[----:B------:R-:W-:Y:S02]  /*10600*/  FFMA.FTZ R166, R2, R247, R166 ;  /* 0x000000f702a67223 */ /* 0x000fe400000100a6 */
[----:B------:R-:W-:Y:S03]  /*10610*/  FFMA.FTZ R198, R0, R245, R198 ;  /* 0x000000f500c67223 */ /* 0x000fe600000100c6 */
[----:B------:R-:W-:Y:S01]  /*10620*/  HMMA.16816.F32.BF16 R148, R160, R158, R148 ;  /* 0x0000009ea094723c */ /* 0x000fe20000041894 */
[----:B------:R-:W5:Y:S02]  /*10630*/  LDSM.16.MT88.4 R156, [R224+0x10800] ;  /* 0x01080000e09c783b */ /* 0x000f640000004200 */
[----:B------:R-:W-:Y:S02]  /*10640*/  FADD.FTZ R167, R167, R166 ;  /* 0x000000a6a7a77221 */ /* 0x000fe40000010000 */
[----:B------:R-:W-:Y:S01]  /*10650*/  FADD.FTZ R5, R5, R198 ;  /* 0x000000c605057221 */ /* 0x000fe20000010000 */
[----:B---3--:R-:W-:Y:S01]  /*10660*/  F2FP.BF16.PACK_AB R155, R246, R207 ;  /* 0x000000cff69b723e */ /* 0x008fe200000010ff */
[----:B------:R-:W-:Y:S02]  /*10670*/  FADD.FTZ R0, R6, R167 ;  /* 0x000000a706007221 */ /* 0x000fe40000010000 */
[----:B------:R-:W3:Y:S03]  /*10680*/  LDSM.16.MT88.4 R160, [R228+0x12800] ;  /* 0x01280000e4a0783b */ /* 0x000ee60000004200 */
[----:B------:R-:W-:Y:S01]  /*10690*/  FADD.FTZ R196, R196, R5 ;  /* 0x00000005c4c47221 */ /* 0x000fe20000010000 */
[C---:B--2---:R-:W-:Y:S05]  /*106a0*/  HMMA.16816.F32.BF16 R8, R152.reuse, R168, R8 ;  /* 0x000000a89808723c */ /* 0x044fea0000041808 */
[----:B------:R-:W-:Y:S02]  /*106b0*/  FADD.FTZ R0, R7, R0 ;  /* 0x0000000007007221 */ /* 0x000fe40000010000 */
[----:B------:R-:W-:Y:S01]  /*106c0*/  FADD.FTZ R196, R197, R196 ;  /* 0x000000c4c5c47221 */ /* 0x000fe20000010000 */
[C---:B------:R-:W-:Y:S01]  /*106d0*/  HMMA.16816.F32.BF16 R36, R152.reuse, R170, R36 ;  /* 0x000000aa9824723c */ /* 0x040fe20000041824 */
[----:B------:R-:W2:Y:S03]  /*106e0*/  LDSM.16.MT88.4 R168, [R226+0x14800] ;  /* 0x01480000e2a8783b */ /* 0x000ea60000004200 */
[----:B------:R-:W-:Y:S01]  /*106f0*/  FADD.FTZ R201, R201, R0 ;  /* 0x00000000c9c97221 */ /* 0x000fe20000010000 */
[----:B------:R-:W-:Y:S01]  /*10700*/  MOV R0, R3 ;  /* 0x0000000300007202 */ /* 0x000fe20000000f00 */
[----:B------:R-:W-:Y:S02]  /*10710*/  FADD.FTZ R203, R203, R196 ;  /* 0x000000c4cbcb7221 */ /* 0x000fe40000010000 */
[C---:B----4-:R-:W-:Y:S04]  /*10720*/  HMMA.16816.F32.BF16 R40, R152.reuse, R172, R40 ;  /* 0x000000ac9828723c */ /* 0x050fe80000041828 */
[----:B------:R-:W-:Y:S02]  /*10730*/  FADD.FTZ R202, R202, R201 ;  /* 0x000000c9caca7221 */ /* 0x000fe40000010000 */
[----:B------:R-:W-:Y:S02]  /*10740*/  FADD.FTZ R204, R204, R203 ;  /* 0x000000cbcccc7221 */ /* 0x000fe40000010000 */
[C---:B------:R-:W-:Y:S01]  /*10750*/  HMMA.16816.F32.BF16 R44, R152.reuse, R174, R44 ;  /* 0x000000ae982c723c */ /* 0x040fe2000004182c */
[----:B------:R-:W4:Y:S03]  /*10760*/  LDSM.16.MT88.4 R172, [R225+0x14800] ;  /* 0x01480000e1ac783b */ /* 0x000f260000004200 */
[----:B------:R-:W-:Y:S02]  /*10770*/  FADD.FTZ R5, R205, R202 ;  /* 0x000000cacd057221 */ /* 0x000fe40000010000 */
[----:B------:R-:W-:Y:S02]  /*10780*/  FADD.FTZ R207, R207, R204 ;  /* 0x000000cccfcf7221 */ /* 0x000fe40000010000 */
[C---:B-1----:R-:W-:Y:S04]  /*10790*/  HMMA.16816.F32.BF16 R48, R152.reuse, R176, R48 ;  /* 0x000000b09830723c */ /* 0x042fe80000041830 */
[----:B------:R-:W-:Y:S02]  /*107a0*/  FADD.FTZ R5, R206, R5 ;  /* 0x00000005ce057221 */ /* 0x000fe40000010000 */
[----:B------:R-:W-:Y:S02]  /*107b0*/  FADD.FTZ R207, R246, R207 ;  /* 0x000000cff6cf7221 */ /* 0x000fe40000010000 */
[C---:B------:R-:W-:Y:S01]  /*107c0*/  HMMA.16816.F32.BF16 R52, R152.reuse, R178, R52 ;  /* 0x000000b29834723c */ /* 0x040fe20000041834 */
[----:B------:R-:W-:Y:S07]  /*107d0*/  LDSM.16.MT88.4 R176, [R225+0x13000] ;  /* 0x01300000e1b0783b */ /* 0x000fee0000004200 */
[C---:B-----5:R-:W-:Y:S08]  /*107e0*/  HMMA.16816.F32.BF16 R56, R152.reuse, R156, R56 ;  /* 0x0000009c9838723c */ /* 0x060ff00000041838 */
[C---:B------:R-:W-:Y:S01]  /*107f0*/  HMMA.16816.F32.BF16 R60, R152.reuse, R158, R60 ;  /* 0x0000009e983c723c */ /* 0x040fe2000004183c */
[----:B------:R-:W1:Y:S07]  /*10800*/  LDSM.16.MT88.4 R156, [R224+0x14800] ;  /* 0x01480000e09c783b */ /* 0x000e6e0000004200 */
[C---:B---3--:R-:W-:Y:S08]  /*10810*/  HMMA.16816.F32.BF16 R64, R152.reuse, R160, R64 ;  /* 0x000000a09840723c */ /* 0x048ff00000041840 */
[C---:B------:R-:W-:Y:S01]  /*10820*/  HMMA.16816.F32.BF16 R68, R152.reuse, R162, R68 ;  /* 0x000000a29844723c */ /* 0x040fe20000041844 */
[----:B------:R-:W3:Y:S07]  /*10830*/  LDSM.16.MT88.4 R160, [R228+0x16800] ;  /* 0x01680000e4a0783b */ /* 0x000eee0000004200 */
[C---:B------:R-:W-:Y:S08]  /*10840*/  HMMA.16816.F32.BF16 R72, R152.reuse, R180, R72 ;  /* 0x000000b49848723c */ /* 0x040ff00000041848 */
[C---:B------:R-:W-:Y:S01]  /*10850*/  HMMA.16816.F32.BF16 R76, R152.reuse, R182, R76 ;  /* 0x000000b6984c723c */ /* 0x040fe2000004184c */
[----:B------:R-:W-:Y:S07]  /*10860*/  LDSM.16.MT88.4 R180, [R224+0x13000] ;  /* 0x01300000e0b4783b */ /* 0x000fee0000004200 */
[C---:B------:R-:W-:Y:S08]  /*10870*/  HMMA.16816.F32.BF16 R80, R152.reuse, R184, R80 ;  /* 0x000000b89850723c */ /* 0x040ff00000041850 */
[C---:B------:R-:W-:Y:S01]  /*10880*/  HMMA.16816.F32.BF16 R84, R152.reuse, R186, R84 ;  /* 0x000000ba9854723c */ /* 0x040fe20000041854 */
[----:B------:R-:W-:Y:S07]  /*10890*/  LDSM.16.MT88.4 R184, [R228+0x15000] ;  /* 0x01500000e4b8783b */ /* 0x000fee0000004200 */
[C---:B------:R-:W-:Y:S07]  /*108a0*/  HMMA.16816.F32.BF16 R88, R152.reuse, R188, R88 ;  /* 0x000000bc9858723c */ /* 0x040fee0000041858 */
[--C-:B------:R-:W-:Y:S01]  /*108b0*/  FFMA.FTZ R188, R20, c[0x0][0x23c], -R200.reuse ;  /* 0x00008f0014bc7a23 */ /* 0x100fe200000108c8 */
[C---:B------:R-:W-:Y:S04]  /*108c0*/  HMMA.16816.F32.BF16 R92, R152.reuse, R190, R92 ;  /* 0x000000be985c723c */ /* 0x040fe8000004185c */
[--C-:B------:R-:W-:Y:S01]  /*108d0*/  FFMA.FTZ R189, R21, c[0x0][0x23c], -R200.reuse ;  /* 0x00008f0015bd7a23 */ /* 0x100fe200000108c8 */
[----:B------:R-:W-:Y:S02]  /*108e0*/  MUFU.EX2 R188, R188 ;  /* 0x000000bc00bc7308 */ /* 0x000fe40000000800 */
[--C-:B------:R-:W-:Y:S01]  /*108f0*/  FFMA.FTZ R190, R22, c[0x0][0x23c], -R199.reuse ;  /* 0x00008f0016be7a23 */ /* 0x100fe200000108c7 */
[C---:B------:R-:W-:Y:S04]  /*10900*/  HMMA.16816.F32.BF16 R96, R152.reuse, R192, R96 ;  /* 0x000000c09860723c */ /* 0x040fe80000041860 */
[--C-:B------:R-:W-:Y:S02]  /*10910*/  FFMA.FTZ R191, R23, c[0x0][0x23c], -R199.reuse ;  /* 0x00008f0017bf7a23 */ /* 0x100fe400000108c7 */
[----:B------:R-:W-:Y:S01]  /*10920*/  LDSM.16.MT88.4 R20, [R224+0x16800] ;  /* 0x01680000e014783b */ /* 0x000fe20000004200 */
[--C-:B------:R-:W-:Y:S01]  /*10930*/  FFMA.FTZ R192, R24, c[0x0][0x23c], -R200.reuse ;  /* 0x00008f0018c07a23 */ /* 0x100fe200000108c8 */
[C---:B------:R-:W-:Y:S01]  /*10940*/  HMMA.16816.F32.BF16 R100, R152.reuse, R194, R100 ;  /* 0x000000c29864723c */ /* 0x040fe20000041864 */
[----:B------:R-:W5:Y:S03]  /*10950*/  MUFU.EX2 R189, R189 ;  /* 0x000000bd00bd7308 */ /* 0x000f660000000800 */
[----:B------:R-:W-:Y:S03]  /*10960*/  FFMA.FTZ R193, R25, c[0x0][0x23c], -R200 ;  /* 0x00008f0019c17a23 */ /* 0x000fe600000108c8 */
[--C-:B------:R-:W-:Y:S01]  /*10970*/  FFMA.FTZ R194, R26, c[0x0][0x23c], -R199.reuse ;  /* 0x00008f001ac27a23 */ /* 0x100fe200000108c7 */
[C---:B--2---:R-:W-:Y:S03]  /*10980*/  HMMA.16816.F32.BF16 R104, R152.reuse, R168, R104 ;  /* 0x000000a89868723c */ /* 0x044fe60000041868 */
[----:B------:R-:W-:Y:S01]  /*10990*/  MUFU.EX2 R190, R190 ;  /* 0x000000be00be7308 */ /* 0x000fe20000000800 */
[----:B------:R-:W-:Y:S02]  /*109a0*/  FFMA.FTZ R195, R27, c[0x0][0x23c], -R199 ;  /* 0x00008f001bc37a23 */ /* 0x000fe400000108c7 */
[----:B------:R-:W-:Y:S02]  /*109b0*/  LDSM.16.MT88.4 R24, [R226+0x11000] ;  /* 0x01100000e218783b */ /* 0x000fe40000004200 */
[C---:B------:R-:W-:Y:S05]  /*109c0*/  HMMA.16816.F32.BF16 R108, R152.reuse, R170, R108 ;  /* 0x000000aa986c723c */ /* 0x040fea000004186c */
[----:B------:R-:W2:Y:S01]  /*109d0*/  MUFU.EX2 R191, R191 ;  /* 0x000000bf00bf7308 */ /* 0x000ea20000000800 */
[----:B------:R-:W2:Y:S02]  /*109e0*/  LDSM.16.MT88.4 R168, [R226+0x16800] ;  /* 0x01680000e2a8783b */ /* 0x000ea40000004200 */
[C---:B----4-:R-:W-:Y:S07]  /*109f0*/  HMMA.16816.F32.BF16 R112, R152.reuse, R172, R112 ;  /* 0x000000ac9870723c */ /* 0x050fee0000041870 */
[----:B------:R-:W-:Y:S01]  /*10a00*/  MUFU.EX2 R192, R192 ;  /* 0x000000c000c07308 */ /* 0x000fe20000000800 */
[C---:B------:R-:W-:Y:S01]  /*10a10*/  HMMA.16816.F32.BF16 R116, R152.reuse, R174, R116 ;  /* 0x000000ae9874723c */ /* 0x040fe20000041874 */
[----:B------:R-:W4:Y:S07]  /*10a20*/  LDSM.16.MT88.4 R172, [R225+0x16800] ;  /* 0x01680000e1ac783b */ /* 0x000f2e0000004200 */
[C---:B-1----:R-:W-:Y:S01]  /*10a30*/  HMMA.16816.F32.BF16 R120, R152.reuse, R156, R120 ;  /* 0x0000009c9878723c */ /* 0x042fe20000041878 */
[----:B------:R-:W1:Y:S07]  /*10a40*/  MUFU.EX2 R193, R193 ;  /* 0x000000c100c17308 */ /* 0x000e6e0000000800 */
[C---:B------:R-:W-:Y:S01]  /*10a50*/  HMMA.16816.F32.BF16 R124, R152.reuse, R158, R124 ;  /* 0x0000009e987c723c */ /* 0x040fe2000004187c */
[----:B------:R-:W1:Y:S02]  /*10a60*/  LDSM.16.MT88.4 R156, [R228+0x11000] ;  /* 0x01100000e49c783b */ /* 0x000e640000004200 */
[----:B------:R-:W-:Y:S05]  /*10a70*/  MUFU.EX2 R194, R194 ;  /* 0x000000c200c27308 */ /* 0x000fea0000000800 */
[C---:B---3--:R-:W-:Y:S05]  /*10a80*/  HMMA.16816.F32.BF16 R128, R152.reuse, R160, R128 ;  /* 0x000000a09880723c */ /* 0x048fea0000041880 */
[----:B------:R-:W3:Y:S03]  /*10a90*/  MUFU.EX2 R195, R195 ;  /* 0x000000c300c37308 */ /* 0x000ee60000000800 */
[C---:B------:R-:W-:Y:S01]  /*10aa0*/  HMMA.16816.F32.BF16 R132, R152.reuse, R162, R132 ;  /* 0x000000a29884723c */ /* 0x040fe20000041884 */
[----:B------:R-:W1:Y:S07]  /*10ab0*/  LDSM.16.MT88.4 R160, [R225+0x11000] ;  /* 0x01100000e1a0783b */ /* 0x000e6e0000004200 */
[C---:B--2---:R-:W-:Y:S08]  /*10ac0*/  HMMA.16816.F32.BF16 R136, R152.reuse, R168, R136 ;  /* 0x000000a89888723c */ /* 0x044ff00000041888 */
[C---:B------:R-:W-:Y:S01]  /*10ad0*/  HMMA.16816.F32.BF16 R12, R152.reuse, R170, R12 ;  /* 0x000000aa980c723c */ /* 0x040fe2000004180c */
[----:B------:R-:W2:Y:S07]  /*10ae0*/  LDSM.16.MT88.4 R168, [R224+0x11000] ;  /* 0x01100000e0a8783b */ /* 0x000eae0000004200 */
[C---:B----4-:R-:W-:Y:S08]  /*10af0*/  HMMA.16816.F32.BF16 R140, R152.reuse, R172, R140 ;  /* 0x000000ac988c723c */ /* 0x050ff0000004188c */
[C---:B------:R-:W-:Y:S01]  /*10b00*/  HMMA.16816.F32.BF16 R144, R152.reuse, R174, R144 ;  /* 0x000000ae9890723c */ /* 0x040fe20000041890 */
[----:B------:R-:W-:Y:S07]  /*10b10*/  LDSM.16.MT88.4 R172, [R226+0x13000] ;  /* 0x01300000e2ac783b */ /* 0x000fee0000004200 */
[C---:B------:R-:W-:Y:S07]  /*10b20*/  HMMA.16816.F32.BF16 R16, R152.reuse, R20, R16 ;  /* 0x000000149810723c */ /* 0x040fee0000041810 */
[----:B-----5:R-:W-:Y:S01]  /*10b30*/  F2FP.BF16.PACK_AB R20, R189, R188 ;  /* 0x000000bcbd14723e */ /* 0x020fe200000010ff */
[----:B------:R-:W-:Y:S01]  /*10b40*/  HMMA.16816.F32.BF16 R148, R152, R22, R148 ;  /* 0x000000169894723c */ /* 0x000fe20000041894 */
[----:B------:R-:W4:Y:S03]  /*10b50*/  LDSM.16.MT88.4 R152, [R228+0x13000] ;  /* 0x01300000e498783b */ /* 0x000f260000004200 */
[----:B------:R-:W-:Y:S01]  /*10b60*/  F2FP.BF16.PACK_AB R21, R191, R190 ;  /* 0x000000bebf15723e */ /* 0x000fe200000010ff */
[----:B------:R-:W-:Y:S02]  /*10b70*/  FADD.FTZ R188, R188, R5 ;  /* 0x00000005bcbc7221 */ /* 0x000fe40000010000 */
[----:B-1----:R-:W-:Y:S01]  /*10b80*/  F2FP.BF16.PACK_AB R22, R193, R192 ;  /* 0x000000c0c116723e */ /* 0x002fe200000010ff */
[----:B------:R-:W-:Y:S01]  /*10b90*/  FADD.FTZ R190, R190, R207 ;  /* 0x000000cfbebe7221 */ /* 0x000fe20000010000 */
[----:B---3--:R-:W-:Y:S03]  /*10ba0*/  F2FP.BF16.PACK_AB R23, R195, R194 ;  /* 0x000000c2c317723e */ /* 0x008fe600000010ff */
[----:B------:R-:W-:Y:S02]  /*10bb0*/  FADD.FTZ R189, R189, R188 ;  /* 0x000000bcbdbd7221 */ /* 0x000fe40000010000 */
[----:B------:R-:W-:Y:S02]  /*10bc0*/  FADD.FTZ R191, R191, R190 ;  /* 0x000000bebfbf7221 */ /* 0x000fe40000010000 */
[C---:B------:R-:W-:Y:S05]  /*10bd0*/  HMMA.16816.F32.BF16 R8, R20.reuse, R156, R8 ;  /* 0x0000009c1408723c */ /* 0x040fea0000041808 */
[----:B------:R-:W-:Y:S02]  /*10be0*/  FADD.FTZ R192, R192, R189 ;  /* 0x000000bdc0c07221 */ /* 0x000fe40000010000 */
[----:B------:R-:W-:Y:S01]  /*10bf0*/  FADD.FTZ R194, R194, R191 ;  /* 0x000000bfc2c27221 */ /* 0x000fe20000010000 */
[C---:B------:R-:W-:Y:S01]  /*10c00*/  HMMA.16816.F32.BF16 R36, R20.reuse, R158, R36 ;  /* 0x0000009e1424723c */ /* 0x040fe20000041824 */
[----:B------:R-:W1:Y:S03]  /*10c10*/  LDSM.16.MT88.4 R156, [R226+0x15000] ;  /* 0x01500000e29c783b */ /* 0x000e660000004200 */
[----:B------:R-:W-:Y:S02]  /*10c20*/  FADD.FTZ R193, R193, R192 ;  /* 0x000000c0c1c17221 */ /* 0x000fe40000010000 */
[----:B------:R-:W-:Y:S02]  /*10c30*/  FADD.FTZ R195, R195, R194 ;  /* 0x000000c2c3c37221 */ /* 0x000fe40000010000 */
[C---:B------:R-:W-:Y:S08]  /*10c40*/  HMMA.16816.F32.BF16 R40, R20.reuse, R24, R40 ;  /* 0x000000181428723c */ /* 0x040ff00000041828 */
[C---:B------:R-:W-:Y:S01]  /*10c50*/  HMMA.16816.F32.BF16 R44, R20.reuse, R26, R44 ;  /* 0x0000001a142c723c */ /* 0x040fe2000004182c */
[----:B------:R-:W3:Y:S07]  /*10c60*/  LDSM.16.MT88.4 R24, [R225+0x15000] ;  /* 0x01500000e118783b */ /* 0x000eee0000004200 */
[C---:B------:R-:W-:Y:S08]  /*10c70*/  HMMA.16816.F32.BF16 R48, R20.reuse, R160, R48 ;  /* 0x000000a01430723c */ /* 0x040ff00000041830 */
[C---:B------:R-:W-:Y:S01]  /*10c80*/  HMMA.16816.F32.BF16 R52, R20.reuse, R162, R52 ;  /* 0x000000a21434723c */ /* 0x040fe20000041834 */
[----:B------:R-:W-:Y:S07]  /*10c90*/  LDSM.16.MT88.4 R160, [R228+0x17000] ;  /* 0x01700000e4a0783b */ /* 0x000fee0000004200 */
[C---:B--2---:R-:W-:Y:S08]  /*10ca0*/  HMMA.16816.F32.BF16 R56, R20.reuse, R168, R56 ;  /* 0x000000a81438723c */ /* 0x044ff00000041838 */
[C---:B------:R-:W-:Y:S01]  /*10cb0*/  HMMA.16816.F32.BF16 R60, R20.reuse, R170, R60 ;  /* 0x000000aa143c723c */ /* 0x040fe2000004183c */
[----:B------:R-:W-:Y:S07]  /*10cc0*/  LDSM.16.MT88.4 R168, [R224+0x13800] ;  /* 0x01380000e0a8783b */ /* 0x000fee0000004200 */
[C---:B----4-:R-:W-:Y:S08]  /*10cd0*/  HMMA.16816.F32.BF16 R64, R20.reuse, R152, R64 ;  /* 0x000000981440723c */ /* 0x050ff00000041840 */
[C---:B------:R-:W-:Y:S01]  /*10ce0*/  HMMA.16816.F32.BF16 R68, R20.reuse, R154, R68 ;  /* 0x0000009a1444723c */ /* 0x040fe20000041844 */
[----:B------:R-:W2:Y:S07]  /*10cf0*/  LDSM.16.MT88.4 R152, [R224+0x15000] ;  /* 0x01500000e098783b */ /* 0x000eae0000004200 */
        /* <DEDUP_REMOVED lines=17> */
[----:B------:R-:W4:Y:S03]  /*10e10*/  MUFU.EX2 R181, R181 ;  /* 0x000000b500b57308 */ /* 0x000f260000000800 */
[----:B------:R-:W-:Y:S03]  /*10e20*/  FFMA.FTZ R200, R33, c[0x0][0x23c], -R200 ;  /* 0x00008f0021c87a23 */ /* 0x000fe600000108c8 */
[--C-:B------:R-:W-:Y:S01]  /*10e30*/  FFMA.FTZ R186, R34, c[0x0][0x23c], -R199.reuse ;  /* 0x00008f0022ba7a23 */ /* 0x100fe200000108c7 */
[C---:B-1----:R-:W-:Y:S03]  /*10e40*/  HMMA.16816.F32.BF16 R104, R20.reuse, R156, R104 ;  /* 0x0000009c1468723c */ /* 0x042fe60000041868 */
[----:B------:R-:W-:Y:S01]  /*10e50*/  MUFU.EX2 R182, R182 ;  /* 0x000000b600b67308 */ /* 0x000fe20000000800 */
[----:B------:R-:W-:Y:S02]  /*10e60*/  FFMA.FTZ R199, R35, c[0x0][0x23c], -R199 ;  /* 0x00008f0023c77a23 */ /* 0x000fe400000108c7 */
[----:B------:R-:W-:Y:S02]  /*10e70*/  LDSM.16.MT88.4 R32, [R226+0x11800] ;  /* 0x01180000e220783b */ /* 0x000fe40000004200 */
[C---:B------:R-:W-:Y:S05]  /*10e80*/  HMMA.16816.F32.BF16 R108, R20.reuse, R158, R108 ;  /* 0x0000009e146c723c */ /* 0x040fea000004186c */
[----:B------:R-:W1:Y:S01]  /*10e90*/  MUFU.EX2 R183, R183 ;  /* 0x000000b700b77308 */ /* 0x000e620000000800 */
[----:B------:R-:W5:Y:S02]  /*10ea0*/  LDSM.16.MT88.4 R156, [R226+0x17000] ;  /* 0x01700000e29c783b */ /* 0x000f640000004200 */
[C---:B---3--:R-:W-:Y:S07]  /*10eb0*/  HMMA.16816.F32.BF16 R112, R20.reuse, R24, R112 ;  /* 0x000000181470723c */ /* 0x048fee0000041870 */
[----:B------:R-:W-:Y:S01]  /*10ec0*/  MUFU.EX2 R184, R184 ;  /* 0x000000b800b87308 */ /* 0x000fe20000000800 */
[C---:B------:R-:W-:Y:S01]  /*10ed0*/  HMMA.16816.F32.BF16 R116, R20.reuse, R26, R116 ;  /* 0x0000001a1474723c */ /* 0x040fe20000041874 */
[----:B------:R-:W3:Y:S07]  /*10ee0*/  LDSM.16.MT88.4 R24, [R225+0x17000] ;  /* 0x01700000e118783b */ /* 0x000eee0000004200 */
[C---:B--2---:R-:W-:Y:S01]  /*10ef0*/  HMMA.16816.F32.BF16 R120, R20.reuse, R152, R120 ;  /* 0x000000981478723c */ /* 0x044fe20000041878 */
[----:B------:R-:W2:Y:S07]  /*10f00*/  MUFU.EX2 R185, R200 ;  /* 0x000000c800b97308 */ /* 0x000eae0000000800 */
[C---:B------:R-:W-:Y:S01]  /*10f10*/  HMMA.16816.F32.BF16 R124, R20.reuse, R154, R124 ;  /* 0x0000009a147c723c */ /* 0x040fe2000004187c */
[----:B------:R-:W1:Y:S02]  /*10f20*/  LDSM.16.MT88.4 R152, [R228+0x11800] ;  /* 0x01180000e498783b */ /* 0x000e640000004200 */
[----:B------:R-:W-:Y:S05]  /*10f30*/  MUFU.EX2 R186, R186 ;  /* 0x000000ba00ba7308 */ /* 0x000fea0000000800 */
[C---:B------:R-:W-:Y:S05]  /*10f40*/  HMMA.16816.F32.BF16 R128, R20.reuse, R160, R128 ;  /* 0x000000a01480723c */ /* 0x040fea0000041880 */
[----:B------:R-:W1:Y:S03]  /*10f50*/  MUFU.EX2 R199, R199 ;  /* 0x000000c700c77308 */ /* 0x000e660000000800 */
[C---:B------:R-:W-:Y:S08]  /*10f60*/  HMMA.16816.F32.BF16 R132, R20.reuse, R162, R132 ;  /* 0x000000a21484723c */ /* 0x040ff00000041884 */
[C---:B-----5:R-:W-:Y:S08]  /*10f70*/  HMMA.16816.F32.BF16 R136, R20.reuse, R156, R136 ;  /* 0x0000009c1488723c */ /* 0x060ff00000041888 */
[C---:B------:R-:W-:Y:S01]  /*10f80*/  HMMA.16816.F32.BF16 R12, R20.reuse, R158, R12 ;  /* 0x0000009e140c723c */ /* 0x040fe2000004180c */
[----:B------:R-:W5:Y:S07]  /*10f90*/  LDSM.16.MT88.4 R156, [R225+0x11800] ;  /* 0x01180000e19c783b */ /* 0x000f6e0000004200 */
[C---:B---3--:R-:W-:Y:S08]  /*10fa0*/  HMMA.16816.F32.BF16 R140, R20.reuse, R24, R140 ;  /* 0x00000018148c723c */ /* 0x048ff0000004188c */
[C---:B------:R-:W-:Y:S01]  /*10fb0*/  HMMA.16816.F32.BF16 R144, R20.reuse, R26, R144 ;  /* 0x0000001a1490723c */ /* 0x040fe20000041890 */
[----:B------:R-:W3:Y:S07]  /*10fc0*/  LDSM.16.MT88.4 R24, [R224+0x11800] ;  /* 0x01180000e018783b */ /* 0x000eee0000004200 */
[C---:B------:R-:W-:Y:S08]  /*10fd0*/  HMMA.16816.F32.BF16 R16, R20.reuse, R28, R16 ;  /* 0x0000001c1410723c */ /* 0x040ff00000041810 */
[----:B------:R-:W-:Y:S01]  /*10fe0*/  HMMA.16816.F32.BF16 R148, R20, R30, R148 ;  /* 0x0000001e1494723c */ /* 0x000fe20000041894 */
[----:B------:R-:W-:Y:S06]  /*10ff0*/  LDSM.16.MT88.4 R28, [R226+0x13800] ;  /* 0x01380000e21c783b */ /* 0x000fec0000004200 */
[----:B----4-:R-:W-:Y:S01]  /*11000*/  F2FP.BF16.PACK_AB R20, R181, R180 ;  /* 0x000000b4b514723e */ /* 0x010fe200000010ff */
[----:B------:R-:W-:Y:S01]  /*11010*/  FADD.FTZ R180, R180, R193 ;  /* 0x000000c1b4b47221 */ /* 0x000fe20000010000 */
[----:B-1----:R-:W-:Y:S03]  /*11020*/  F2FP.BF16.PACK_AB R21, R183, R182 ;  /* 0x000000b6b715723e */ /* 0x002fe600000010ff */
[----:B--2---:R-:W-:Y:S01]  /*11030*/  F2FP.BF16.PACK_AB R22, R185, R184 ;  /* 0x000000b8b916723e */ /* 0x004fe200000010ff */
[----:B------:R-:W-:Y:S01]  /*11040*/  FADD.FTZ R182, R182, R195 ;  /* 0x000000c3b6b67221 */ /* 0x000fe20000010000 */
[----:B------:R-:W-:Y:S01]  /*11050*/  F2FP.BF16.PACK_AB R23, R199, R186 ;  /* 0x000000bac717723e */ /* 0x000fe200000010ff */
[----:B------:R-:W-:Y:S02]  /*11060*/  FADD.FTZ R181, R181, R180 ;  /* 0x000000b4b5b57221 */ /* 0x000fe40000010000 */
[----:B------:R-:W-:Y:S02]  /*11070*/  FADD.FTZ R183, R183, R182 ;  /* 0x000000b6b7b77221 */ /* 0x000fe40000010000 */
[----:B------:R-:W-:Y:S02]  /*11080*/  FADD.FTZ R184, R184, R181 ;  /* 0x000000b5b8b87221 */ /* 0x000fe40000010000 */
[C---:B------:R-:W-:Y:S01]  /*11090*/  HMMA.16816.F32.BF16 R160, R20.reuse, R152, R8 ;  /* 0x0000009814a0723c */ /* 0x040fe20000041808 */
[----:B------:R-:W1:Y:S02]  /*110a0*/  LDSM.16.MT88.4 R8, [R228+0x13800] ;  /* 0x01380000e408783b */ /* 0x000e640000004200 */
[----:B------:R-:W-:Y:S02]  /*110b0*/  FADD.FTZ R186, R186, R183 ;  /* 0x000000b7baba7221 */ /* 0x000fe40000010000 */
[----:B------:R-:W-:Y:S02]  /*110c0*/  FADD.FTZ R247, R185, R184 ;  /* 0x000000b8b9f77221 */ /* 0x000fe40000010000 */
[----:B------:R-:W-:Y:S01]  /*110d0*/  FADD.FTZ R245, R199, R186 ;  /* 0x000000bac7f57221 */ /* 0x000fe20000010000 */
[C---:B------:R-:W-:Y:S01]  /*110e0*/  HMMA.16816.F32.BF16 R36, R20.reuse, R154, R36 ;  /* 0x0000009a1424723c */ /* 0x040fe20000041824 */
[----:B------:R-:W2:Y:S07]  /*110f0*/  LDSM.16.MT88.4 R152, [R225+0x13800] ;  /* 0x01380000e198783b */ /* 0x000eae0000004200 */
[C---:B------:R-:W-:Y:S08]  /*11100*/  HMMA.16816.F32.BF16 R40, R20.reuse, R32, R40 ;  /* 0x000000201428723c */ /* 0x040ff00000041828 */
[C---:B------:R-:W-:Y:S01]  /*11110*/  HMMA.16816.F32.BF16 R44, R20.reuse, R34, R44 ;  /* 0x00000022142c723c */ /* 0x040fe2000004182c */
[----:B------:R-:W4:Y:S07]  /*11120*/  LDSM.16.MT88.4 R32, [R228+0x15800] ;  /* 0x01580000e420783b */ /* 0x000f2e0000004200 */
[C---:B-----5:R-:W-:Y:S08]  /*11130*/  HMMA.16816.F32.BF16 R48, R20.reuse, R156, R48 ;  /* 0x0000009c1430723c */ /* 0x060ff00000041830 */
[C---:B------:R-:W-:Y:S01]  /*11140*/  HMMA.16816.F32.BF16 R52, R20.reuse, R158, R52 ;  /* 0x0000009e1434723c */ /* 0x040fe20000041834 */
[----:B------:R-:W5:Y:S07]  /*11150*/  LDSM.16.MT88.4 R156, [R224+0x15800] ;  /* 0x01580000e09c783b */ /* 0x000f6e0000004200 */
        /* <DEDUP_REMOVED lines=8> */
[----:B------:R-:W1:Y:S07]  /*111e0*/  LDSM.16.MT88.4 R28, [R225+0x17800] ;  /* 0x01780000e11c783b */ /* 0x000e6e0000004200 */
[C---:B--2---:R-:W-:Y:S08]  /*111f0*/  HMMA.16816.F32.BF16 R80, R20.reuse, R152, R80 ;  /* 0x000000981450723c */ /* 0x044ff00000041850 */
[C---:B------:R-:W-:Y:S08]  /*11200*/  HMMA.16816.F32.BF16 R84, R20.reuse, R154, R84 ;  /* 0x0000009a1454723c */ /* 0x040ff00000041854 */
[C---:B------:R-:W-:Y:S08]  /*11210*/  HMMA.16816.F32.BF16 R88, R20.reuse, R168, R88 ;  /* 0x000000a81458723c */ /* 0x040ff00000041858 */
[C---:B------:R-:W-:Y:S08]  /*11220*/  HMMA.16816.F32.BF16 R92, R20.reuse, R170, R92 ;  /* 0x000000aa145c723c */ /* 0x040ff0000004185c */
[C---:B----4-:R-:W-:Y:S08]  /*11230*/  HMMA.16816.F32.BF16 R96, R20.reuse, R32, R96 ;  /* 0x000000201460723c */ /* 0x050ff00000041860 */
[C---:B------:R-:W-:Y:S08]  /*11240*/  HMMA.16816.F32.BF16 R100, R20.reuse, R34, R100 ;  /* 0x000000221464723c */ /* 0x040ff00000041864 */
[C---:B------:R-:W-:Y:S08]  /*11250*/  HMMA.16816.F32.BF16 R104, R20.reuse, R172, R104 ;  /* 0x000000ac1468723c */ /* 0x040ff00000041868 */
[C---:B------:R-:W-:Y:S08]  /*11260*/  HMMA.16816.F32.BF16 R108, R20.reuse, R174, R108 ;  /* 0x000000ae146c723c */ /* 0x040ff0000004186c */
[C---:B------:R-:W-:Y:S08]  /*11270*/  HMMA.16816.F32.BF16 R112, R20.reuse, R176, R112 ;  /* 0x000000b01470723c */ /* 0x040ff00000041870 */
[C---:B------:R-:W-:Y:S08]  /*11280*/  HMMA.16816.F32.BF16 R116, R20.reuse, R178, R116 ;  /* 0x000000b21474723c */ /* 0x040ff00000041874 */
[C---:B-----5:R-:W-:Y:S08]  /*11290*/  HMMA.16816.F32.BF16 R120, R20.reuse, R156, R120 ;  /* 0x0000009c1478723c */ /* 0x060ff00000041878 */
[C---:B------:R-:W-:Y:S08]  /*112a0*/  HMMA.16816.F32.BF16 R124, R20.reuse, R158, R124 ;  /* 0x0000009e147c723c */ /* 0x040ff0000004187c */
[C---:B---3--:R-:W-:Y:S08]  /*112b0*/  HMMA.16816.F32.BF16 R128, R20.reuse, R24, R128 ;  /* 0x000000181480723c */ /* 0x048ff00000041880 */
[C---:B------:R-:W-:Y:S01]  /*112c0*/  HMMA.16816.F32.BF16 R132, R20.reuse, R26, R132 ;  /* 0x0000001a1484723c */ /* 0x040fe20000041884 */
[----:B------:R-:W2:Y:S07]  /*112d0*/  LDSM.16.MT88.4 R24, [R224+0x17800] ;  /* 0x01780000e018783b */ /* 0x000eae0000004200 */
[C---:B-1----:R-:W-:Y:S08]  /*112e0*/  HMMA.16816.F32.BF16 R136, R20.reuse, R8, R136 ;  /* 0x000000081488723c */ /* 0x042ff00000041888 */
[C---:B------:R-:W-:Y:S08]  /*112f0*/  HMMA.16816.F32.BF16 R156, R20.reuse, R10, R12 ;  /* 0x0000000a149c723c */ /* 0x040ff0000004180c */
[C---:B------:R-:W-:Y:S08]  /*11300*/  HMMA.16816.F32.BF16 R140, R20.reuse, R28, R140 ;  /* 0x0000001c148c723c */ /* 0x040ff0000004188c */
[C---:B------:R-:W-:Y:S08]  /*11310*/  HMMA.16816.F32.BF16 R144, R20.reuse, R30, R144 ;  /* 0x0000001e1490723c */ /* 0x040ff00000041890 */
[C---:B--2---:R-:W-:Y:S08]  /*11320*/  HMMA.16816.F32.BF16 R152, R20.reuse, R24, R16 ;  /* 0x000000181498723c */ /* 0x044ff00000041810 */
[----:B------:R-:W-:Y:S01]  /*11330*/  HMMA.16816.F32.BF16 R148, R20, R26, R148 ;  /* 0x0000001a1494723c */ /* 0x000fe20000041894 */
[----:B------:R-:W-:-:S07]  /*11340*/  @P0 BRA `(.L_x_733) ;  /* 0xffffbb8000000947 */ /* 0x000fce000383ffff */
.L_x_729:
[----:B------:R-:W1:Y:S01]  /*11350*/  SHFL.BFLY PT, R2, R247, 0x2, 0x1f ;  /* 0x0c401f00f7027f89 */ /* 0x000e6200000e0000 */
[----:B------:R-:W-:Y:S01]  /*11360*/  MOV R4, 0x3f800000 ;  /* 0x3f80000000047802 */ /* 0x000fe20000000f00 */
[----:B------:R-:W2:Y:S01]  /*11370*/  S2UR UR6, SR_CTAID.Y ;  /* 0x00000000000679c3 */ /* 0x000ea20000002600 */
[----:B------:R-:W-:Y:S01]  /*11380*/  MOV R5, 0x3f800000 ;  /* 0x3f80000000057802 */ /* 0x000fe20000000f00 */
[----:B------:R-:W3:Y:S01]  /*11390*/  SHFL.BFLY PT, R0, R245, 0x2, 0x1f ;  /* 0x0c401f00f5007f89 */ /* 0x000ee200000e0000 */
[----:B------:R-:W-:Y:S01]  /*113a0*/  UISETP.NE.AND UP1, UPT, UR27, -0x1, UPT ;  /* 0xffffffff1b00788c */ /* 0x000fe2000bf25270 */
[----:B------:R-:W-:Y:S01]  /*113b0*/  BSSY B0, `(.L_x_734) ;  /* 0x0000179000007945 */ /* 0x000fe20003800000 */
[----:B------:R-:W-:-:S03]  /*113c0*/  ULDC.64 UR4, c[0x0][0x1e8] ;  /* 0x00007a0000047ab9 */ /* 0x000fc60000000a00 */
[----:B------:R-:W4:Y:S06]  /*113d0*/  S2UR UR7, SR_CTAID.Z ;  /* 0x00000000000779c3 */ /* 0x000f2c0000002700 */
[----:B------:R-:W-:-:S04]  /*113e0*/  @UP1 UIMAD.WIDE.U32 UR10, UR27, UR4, URZ ;  /* 0x000000041b0a12a5 */ /* 0x000fc8000f8e003f */
[----:B------:R-:W-:-:S03]  /*113f0*/  @UP1 UIMAD UR8, UR27, UR5, UR11 ;  /* 0x000000051b0812a4 */ /* 0x000fc6000f8e020b */
[----:B------:R-:W-:Y:S01]  /*11400*/  ULDC.U8 UR11, c[0x0][0x328] ;  /* 0x0000ca00000b7ab9 */ /* 0x000fe20000000000 */
[----:B-1----:R-:W-:Y:S01]  /*11410*/  FADD.FTZ R9, R2, R247 ;  /* 0x000000f702097221 */ /* 0x002fe20000010000 */
[----:B------:R-:W-:Y:S02]  /*11420*/  UISETP.NE.AND UP2, UPT, UR11, URZ, UPT ;  /* 0x0000003f0b00728c */ /* 0x000fe4000bf45270 */
[----:B--2---:R-:W-:Y:S01]  /*11430*/  @!UP1 USHF.R.S32.HI UR9, URZ, 0x1f, UR6 ;  /* 0x0000001f3f099899 */ /* 0x004fe20008011406 */
[----:B---3--:R-:W-:Y:S01]  /*11440*/  FADD.FTZ R7, R0, R245 ;  /* 0x000000f500077221 */ /* 0x008fe20000010000 */
[----:B------:R-:W1:Y:S01]  /*11450*/  SHFL.BFLY PT, R2, R9, 0x1, 0x1f ;  /* 0x0c201f0009027f89 */ /* 0x000e6200000e0000 */
[----:B------:R-:W-:Y:S02]  /*11460*/  ULDC.64 UR4, c[0x0][0x1e0] ;  /* 0x0000780000047ab9 */ /* 0x000fe40000000a00 */
[----:B------:R-:W-:Y:S01]  /*11470*/  UISETP.NE.OR UP0, UPT, UR27, -0x1, !UP2 ;  /* 0xffffffff1b00788c */ /* 0x000fe2000d705670 */
[----:B------:R-:W2:Y:S01]  /*11480*/  SHFL.BFLY PT, R0, R7, 0x1, 0x1f ;  /* 0x0c201f0007007f89 */ /* 0x000ea200000e0000 */
[----:B------:R-:W-:-:S02]  /*11490*/  @!UP1 UIMAD UR9, UR9, UR4, URZ ;  /* 0x00000004090992a4 */ /* 0x000fc4000f8e023f */
[----:B----4-:R-:W-:Y:S02]  /*114a0*/  @UP2 UMOV UR11, UR7 ;  /* 0x00000007000b2c82 */ /* 0x010fe40008000000 */
[----:B------:R-:W-:Y:S02]  /*114b0*/  @!UP1 UIMAD UR12, UR6, UR5, UR9 ;  /* 0x00000005060c92a4 */ /* 0x000fe4000f8e0209 */
[----:B------:R-:W-:Y:S02]  /*114c0*/  @!UP1 UIMAD.WIDE.U32 UR14, UR6, UR4, URZ ;  /* 0x00000004060e92a5 */ /* 0x000fe4000f8e003f */
[----:B------:R-:W-:Y:S02]  /*114d0*/  ULDC UR9, c[0x0][0x214] ;  /* 0x0000850000097ab9 */ /* 0x000fe40000000800 */
[----:B------:R-:W-:Y:S02]  /*114e0*/  @!UP0 UIMAD UR27, UR6, UR9, URZ ;  /* 0x00000009061b82a4 */ /* 0x000fe4000f8e023f */
[----:B------:R-:W-:-:S02]  /*114f0*/  ULDC UR5, c[0x0][0x234] ;  /* 0x00008d0000057ab9 */ /* 0x000fc40000000800 */
[----:B------:R-:W-:Y:S02]  /*11500*/  @UP2 UIMAD UR5, UR11, UR5, UR27 ;  /* 0x000000050b0522a4 */ /* 0x000fe4000f8e021b */
[----:B------:R-:W-:Y:S02]  /*11510*/  ULDC UR4, c[0x0][0x1c0] ;  /* 0x0000700000047ab9 */ /* 0x000fe40000000800 */
[----:B------:R-:W-:Y:S01]  /*11520*/  @!UP2 UMOV UR11, UR7 ;  /* 0x00000007000bac82 */ /* 0x000fe20008000000 */
[----:B-1----:R-:W-:Y:S01]  /*11530*/  FADD.FTZ R2, R9, R2 ;  /* 0x0000000209027221 */ /* 0x002fe20000010000 */
[----:B------:R-:W-:Y:S02]  /*11540*/  @!UP2 UIMAD UR4, UR6, UR4, UR11 ;  /* 0x000000040604a2a4 */ /* 0x000fe4000f8e020b */
[----:B------:R-:W-:Y:S01]  /*11550*/  @!UP1 UIADD3 UR8, UR15, UR12, URZ ;  /* 0x0000000c0f089290 */ /* 0x000fe2000fffe03f */
[----:B--2---:R-:W-:Y:S01]  /*11560*/  FADD.FTZ R0, R7, R0 ;  /* 0x0000000007007221 */ /* 0x004fe20000010000 */
[----:B------:R-:W-:Y:S01]  /*11570*/  FSETP.NE.FTZ.AND P4, PT, R2, RZ, PT ;  /* 0x000000ff0200720b */ /* 0x000fe20003f95000 */
[----:B------:R-:W-:-:S02]  /*11580*/  @!UP2 UIMAD UR5, UR4, UR9, URZ ;  /* 0x000000090405a2a4 */ /* 0x000fc4000f8e023f */
[----:B------:R-:W-:Y:S01]  /*11590*/  @!UP1 UMOV UR10, UR14 ;  /* 0x0000000e000a9c82 */ /* 0x000fe20008000000 */
[----:B------:R-:W-:-:S09]  /*115a0*/  FSETP.NE.FTZ.AND P3, PT, R0, RZ, PT ;  /* 0x000000ff0000720b */ /* 0x000fd20003f75000 */
[----:B------:R-:W1:Y:S08]  /*115b0*/  @P4 MUFU.RCP R4, R2 ;  /* 0x0000000200044308 */ /* 0x000e700000001000 */
[----:B------:R-:W2:Y:S01]  /*115c0*/  @P3 MUFU.RCP R5, R0 ;  /* 0x0000000000053308 */ /* 0x000ea20000001000 */
[----:B-1----:R-:W-:-:S07]  /*115d0*/  FMUL.FTZ R160, R4, R160 ;  /* 0x000000a004a07220 */ /* 0x002fce0000410000 */
[----:B------:R-:W1:Y:S01]  /*115e0*/  @P4 MUFU.LG2 R2, R2 ;  /* 0x0000000200024308 */ /* 0x000e620000000c00 */
[C---:B------:R-:W-:Y:S02]  /*115f0*/  FMUL.FTZ R161, R4.reuse, R161 ;  /* 0x000000a104a17220 */ /* 0x040fe40000410000 */
[C---:B------:R-:W-:Y:S02]  /*11600*/  FMUL.FTZ R36, R4.reuse, R36 ;  /* 0x0000002404247220 */ /* 0x040fe40000410000 */
[C---:B------:R-:W-:Y:S01]  /*11610*/  FMUL.FTZ R37, R4.reuse, R37 ;  /* 0x0000002504257220 */ /* 0x040fe20000410000 */
[----:B------:R-:W-:Y:S01]  /*11620*/  F2FP.BF16.PACK_AB R160, R161, R160 ;  /* 0x000000a0a1a0723e */ /* 0x000fe200000010ff */
[C---:B------:R-:W-:Y:S01]  /*11630*/  FMUL.FTZ R40, R4.reuse, R40 ;  /* 0x0000002804287220 */ /* 0x040fe20000410000 */
[----:B------:R-:W3:Y:S01]  /*11640*/  @P3 MUFU.LG2 R0, R0 ;  /* 0x0000000000003308 */ /* 0x000ee20000000c00 */
[C---:B------:R-:W-:Y:S01]  /*11650*/  FMUL.FTZ R41, R4.reuse, R41 ;  /* 0x0000002904297220 */ /* 0x040fe20000410000 */
[----:B------:R-:W-:Y:S01]  /*11660*/  F2FP.BF16.PACK_AB R36, R37, R36 ;  /* 0x000000242524723e */ /* 0x000fe200000010ff */
[----:B------:R-:W-:-:S02]  /*11670*/  FMUL.FTZ R44, R4, R44 ;  /* 0x0000002c042c7220 */ /* 0x000fc40000410000 */
[C---:B------:R-:W-:Y:S01]  /*11680*/  FMUL.FTZ R45, R4.reuse, R45 ;  /* 0x0000002d042d7220 */ /* 0x040fe20000410000 */
[----:B------:R-:W-:Y:S01]  /*11690*/  F2FP.BF16.PACK_AB R40, R41, R40 ;  /* 0x000000282928723e */ /* 0x000fe200000010ff */
[C---:B------:R-:W-:Y:S02]  /*116a0*/  FMUL.FTZ R48, R4.reuse, R48 ;  /* 0x0000003004307220 */ /* 0x040fe40000410000 */
[C---:B------:R-:W-:Y:S01]  /*116b0*/  FMUL.FTZ R49, R4.reuse, R49 ;  /* 0x0000003104317220 */ /* 0x040fe20000410000 */
[----:B------:R-:W-:Y:S01]  /*116c0*/  F2FP.BF16.PACK_AB R44, R45, R44 ;  /* 0x0000002c2d2c723e */ /* 0x000fe200000010ff */
[C---:B------:R-:W-:Y:S02]  /*116d0*/  FMUL.FTZ R52, R4.reuse, R52 ;  /* 0x0000003404347220 */ /* 0x040fe40000410000 */
        /* <DEDUP_REMOVED lines=78> */
[----:B------:R-:W-:Y:S01]  /*11bc0*/  FMUL.FTZ R149, R4, R149 ;  /* 0x0000009504957220 */ /* 0x000fe20000410000 */
[----:B------:R-:W-:Y:S01]  /*11bd0*/  F2FP.BF16.PACK_AB R152, R153, R152 ;  /* 0x000000989998723e */ /* 0x000fe200000010ff */
[----:B------:R-:W4:Y:S01]  /*11be0*/  S2R R4, SR_TID.X ;  /* 0x0000000000047919 */ /* 0x000f220000002100 */
[C---:B--2---:R-:W-:Y:S02]  /*11bf0*/  FMUL.FTZ R163, R5.reuse, R163 ;  /* 0x000000a305a37220 */ /* 0x044fe40000410000 */
[----:B------:R-:W-:Y:S01]  /*11c00*/  FMUL.FTZ R162, R5, R162 ;  /* 0x000000a205a27220 */ /* 0x000fe20000410000 */
[----:B------:R-:W-:Y:S01]  /*11c10*/  F2FP.BF16.PACK_AB R148, R149, R148 ;  /* 0x000000949594723e */ /* 0x000fe200000010ff */
[----:B------:R-:W-:-:S02]  /*11c20*/  FMUL.FTZ R39, R5, R39 ;  /* 0x0000002705277220 */ /* 0x000fc40000410000 */
[----:B------:R-:W-:Y:S01]  /*11c30*/  FMUL.FTZ R38, R5, R38 ;  /* 0x0000002605267220 */ /* 0x000fe20000410000 */
[----:B------:R-:W-:Y:S01]  /*11c40*/  F2FP.BF16.PACK_AB R162, R163, R162 ;  /* 0x000000a2a3a2723e */ /* 0x000fe200000010ff */
[C---:B------:R-:W-:Y:S02]  /*11c50*/  FMUL.FTZ R43, R5.reuse, R43 ;  /* 0x0000002b052b7220 */ /* 0x040fe40000410000 */
[----:B------:R-:W-:Y:S01]  /*11c60*/  FMUL.FTZ R42, R5, R42 ;  /* 0x0000002a052a7220 */ /* 0x000fe20000410000 */
[----:B------:R-:W-:Y:S01]  /*11c70*/  F2FP.BF16.PACK_AB R38, R39, R38 ;  /* 0x000000262726723e */ /* 0x000fe200000010ff */
[C---:B------:R-:W-:Y:S02]  /*11c80*/  FMUL.FTZ R47, R5.reuse, R47 ;  /* 0x0000002f052f7220 */ /* 0x040fe40000410000 */
[----:B------:R-:W-:Y:S01]  /*11c90*/  FMUL.FTZ R46, R5, R46 ;  /* 0x0000002e052e7220 */ /* 0x000fe20000410000 */
[----:B------:R-:W-:Y:S01]  /*11ca0*/  F2FP.BF16.PACK_AB R42, R43, R42 ;  /* 0x0000002a2b2a723e */ /* 0x000fe200000010ff */
[----:B------:R-:W-:-:S02]  /*11cb0*/  FMUL.FTZ R51, R5, R51 ;  /* 0x0000003305337220 */ /* 0x000fc40000410000 */
[----:B------:R-:W-:Y:S01]  /*11cc0*/  FMUL.FTZ R50, R5, R50 ;  /* 0x0000003205327220 */ /* 0x000fe20000410000 */
[----:B------:R-:W-:Y:S01]  /*11cd0*/  F2FP.BF16.PACK_AB R46, R47, R46 ;  /* 0x0000002e2f2e723e */ /* 0x000fe200000010ff */
[C---:B------:R-:W-:Y:S02]  /*11ce0*/  FMUL.FTZ R55, R5.reuse, R55 ;  /* 0x0000003705377220 */ /* 0x040fe40000410000 */
[C---:B------:R-:W-:Y:S01]  /*11cf0*/  FMUL.FTZ R54, R5.reuse, R54 ;  /* 0x0000003605367220 */ /* 0x040fe20000410000 */
[----:B----4-:R-:W-:Y:S01]  /*11d00*/  SHF.R.S32.HI R7, RZ, 0x1f, R4 ;  /* 0x0000001fff077819 */ /* 0x010fe20000011404 */
[----:B------:R-:W-:Y:S01]  /*11d10*/  FMUL.FTZ R59, R5, R59 ;  /* 0x0000003b053b7220 */ /* 0x000fe20000410000 */
[----:B------:R-:W-:Y:S01]  /*11d20*/  F2FP.BF16.PACK_AB R50, R51, R50 ;  /* 0x000000323332723e */ /* 0x000fe200000010ff */
[----:B------:R-:W-:Y:S01]  /*11d30*/  FMUL.FTZ R58, R5, R58 ;  /* 0x0000003a053a7220 */ /* 0x000fe20000410000 */
[----:B------:R-:W-:Y:S01]  /*11d40*/  LEA.HI R6, R7, R4, RZ, 0x2 ;  /* 0x0000000407067211 */ /* 0x000fe200078f10ff */
[----:B------:R-:W-:Y:S01]  /*11d50*/  FMUL.FTZ R63, R5, R63 ;  /* 0x0000003f053f7220 */ /* 0x000fe20000410000 */
[----:B------:R-:W-:Y:S01]  /*11d60*/  F2FP.BF16.PACK_AB R54, R55, R54 ;  /* 0x000000363736723e */ /* 0x000fe200000010ff */
[C---:B------:R-:W-:Y:S01]  /*11d70*/  FMUL.FTZ R62, R5.reuse, R62 ;  /* 0x0000003e053e7220 */ /* 0x040fe20000410000 */
[--C-:B------:R-:W-:Y:S01]  /*11d80*/  SHF.R.S32.HI R9, RZ, 0x2, R6.reuse ;  /* 0x00000002ff097819 */ /* 0x100fe20000011406 */
[C---:B------:R-:W-:Y:S01]  /*11d90*/  FMUL.FTZ R67, R5.reuse, R67 ;  /* 0x0000004305437220 */ /* 0x040fe20000410000 */
[----:B------:R-:W-:Y:S01]  /*11da0*/  SHF.R.S32.HI R8, RZ, 0x1f, R6 ;  /* 0x0000001fff087819 */ /* 0x000fe20000011406 */
[----:B------:R-:W-:Y:S01]  /*11db0*/  FMUL.FTZ R66, R5, R66 ;  /* 0x0000004205427220 */ /* 0x000fe20000410000 */
[----:B------:R-:W-:Y:S01]  /*11dc0*/  F2FP.BF16.PACK_AB R58, R59, R58 ;  /* 0x0000003a3b3a723e */ /* 0x000fe200000010ff */
[C---:B------:R-:W-:Y:S01]  /*11dd0*/  FMUL.FTZ R71, R5.reuse, R71 ;  /* 0x0000004705477220 */ /* 0x040fe20000410000 */
[----:B------:R-:W-:Y:S01]  /*11de0*/  LEA.HI R8, R8, R9, RZ, 0x3 ;  /* 0x0000000908087211 */ /* 0x000fe200078f18ff */
[----:B------:R-:W-:Y:S01]  /*11df0*/  FMUL.FTZ R70, R5, R70 ;  /* 0x0000004605467220 */ /* 0x000fe20000410000 */
[----:B------:R-:W-:Y:S01]  /*11e00*/  F2FP.BF16.PACK_AB R62, R63, R62 ;  /* 0x0000003e3f3e723e */ /* 0x000fe200000010ff */
[C---:B------:R-:W-:Y:S01]  /*11e10*/  FMUL.FTZ R75, R5.reuse, R75 ;  /* 0x0000004b054b7220 */ /* 0x040fe20000410000 */
[----:B------:R-:W-:Y:S01]  /*11e20*/  LOP3.LUT R8, R8, 0xfffffff8, RZ, 0xc0, !PT ;  /* 0xfffffff808087812 */ /* 0x000fe200078ec0ff */
[----:B------:R-:W-:Y:S01]  /*11e30*/  FMUL.FTZ R74, R5, R74 ;  /* 0x0000004a054a7220 */ /* 0x000fe20000410000 */
[----:B------:R-:W-:Y:S01]  /*11e40*/  F2FP.BF16.PACK_AB R66, R67, R66 ;  /* 0x000000424342723e */ /* 0x000fe200000010ff */
[----:B------:R-:W-:Y:S01]  /*11e50*/  FMUL.FTZ R79, R5, R79 ;  /* 0x0000004f054f7220 */ /* 0x000fe20000410000 */
[----:B------:R-:W-:Y:S01]  /*11e60*/  IADD3 R8, R9, -R8, RZ ;  /* 0x8000000809087210 */ /* 0x000fe20007ffe0ff */
[C---:B------:R-:W-:Y:S01]  /*11e70*/  FMUL.FTZ R78, R5.reuse, R78 ;  /* 0x0000004e054e7220 */ /* 0x040fe20000410000 */
[----:B------:R-:W-:Y:S01]  /*11e80*/  LOP3.LUT R9, R6, 0x3ffffffc, RZ, 0xc0, !PT ;  /* 0x3ffffffc06097812 */ /* 0x000fe200078ec0ff */
[C---:B------:R-:W-:Y:S01]  /*11e90*/  FMUL.FTZ R83, R5.reuse, R83 ;  /* 0x0000005305537220 */ /* 0x040fe20000410000 */
[----:B------:R-:W-:Y:S01]  /*11ea0*/  SHF.L.U32 R10, R8, 0x6, RZ ;  /* 0x00000006080a7819 */ /* 0x000fe200000006ff */
[----:B------:R-:W-:Y:S01]  /*11eb0*/  FMUL.FTZ R82, R5, R82 ;  /* 0x0000005205527220 */ /* 0x000fe20000410000 */
[----:B------:R-:W-:Y:S01]  /*11ec0*/  IADD3 R9, -R9, R4, RZ ;  /* 0x0000000409097210 */ /* 0x000fe20007ffe1ff */
[C---:B------:R-:W-:Y:S01]  /*11ed0*/  FMUL.FTZ R87, R5.reuse, R87 ;  /* 0x0000005705577220 */ /* 0x040fe20000410000 */
[----:B------:R-:W-:Y:S01]  /*11ee0*/  LOP3.LUT R10, R10, 0x1c0, RZ, 0xc0, !PT ;  /* 0x000001c00a0a7812 */ /* 0x000fe200078ec0ff */
[C---:B------:R-:W-:Y:S01]  /*11ef0*/  FMUL.FTZ R86, R5.reuse, R86 ;  /* 0x0000005605567220 */ /* 0x040fe20000410000 */
[----:B------:R-:W-:Y:S01]  /*11f00*/  LOP3.LUT R11, R8, 0x1, RZ, 0xc0, !PT ;  /* 0x00000001080b7812 */ /* 0x000fe200078ec0ff */
[C---:B------:R-:W-:Y:S01]  /*11f10*/  FMUL.FTZ R91, R5.reuse, R91 ;  /* 0x0000005b055b7220 */ /* 0x040fe20000410000 */
[----:B------:R-:W-:Y:S01]  /*11f20*/  LEA.HI R10, R10, R10, RZ, 0x1d ;  /* 0x0000000a0a0a7211 */ /* 0x000fe200078fe8ff */
[----:B------:R-:W-:Y:S01]  /*11f30*/  FMUL.FTZ R90, R5, R90 ;  /* 0x0000005a055a7220 */ /* 0x000fe20000410000 */
[----:B------:R-:W-:Y:S01]  /*11f40*/  ISETP.NE.U32.AND P0, PT, R11, 0x1, PT ;  /* 0x000000010b00780c */ /* 0x000fe20003f05070 */
[----:B------:R-:W-:Y:S01]  /*11f50*/  FMUL.FTZ R95, R5, R95 ;  /* 0x0000005f055f7220 */ /* 0x000fe20000410000 */
[----:B------:R-:W-:Y:S01]  /*11f60*/  F2FP.BF16.PACK_AB R70, R71, R70 ;  /* 0x000000464746723e */ /* 0x000fe200000010ff */
[C---:B------:R-:W-:Y:S01]  /*11f70*/  FMUL.FTZ R94, R5.reuse, R94 ;  /* 0x0000005e055e7220 */ /* 0x040fe20000410000 */
[----:B------:R-:W-:Y:S01]  /*11f80*/  R2P PR, R8, 0x6 ;  /* 0x0000000608007804 */ /* 0x000fe20000000000 */
[C---:B------:R-:W-:Y:S01]  /*11f90*/  FMUL.FTZ R99, R5.reuse, R99 ;  /* 0x0000006305637220 */ /* 0x040fe20000410000 */
[----:B------:R-:W-:Y:S01]  /*11fa0*/  MOV R8, 0x20 ;  /* 0x0000002000087802 */ /* 0x000fe20000000f00 */
[----:B------:R-:W-:Y:S01]  /*11fb0*/  FMUL.FTZ R98, R5, R98 ;  /* 0x0000006205627220 */ /* 0x000fe20000410000 */
[----:B------:R-:W-:Y:S01]  /*11fc0*/  F2FP.BF16.PACK_AB R74, R75, R74 ;  /* 0x0000004a4b4a723e */ /* 0x000fe200000010ff */
[C---:B------:R-:W-:Y:S01]  /*11fd0*/  FMUL.FTZ R103, R5.reuse, R103 ;  /* 0x0000006705677220 */ /* 0x040fe20000410000 */
[----:B------:R-:W-:Y:S01]  /*11fe0*/  SEL R8, R8, 0xffffffe0, !P1 ;  /* 0xffffffe008087807 */ /* 0x000fe20004800000 */
[----:B------:R-:W-:Y:S01]  /*11ff0*/  FMUL.FTZ R102, R5, R102 ;  /* 0x0000006605667220 */ /* 0x000fe20000410000 */
[----:B------:R-:W-:Y:S01]  /*12000*/  F2FP.BF16.PACK_AB R78, R79, R78 ;  /* 0x0000004e4f4e723e */ /* 0x000fe200000010ff */
        /* <DEDUP_REMOVED lines=46> */
[----:B------:R-:W-:Y:S01]  /*122f0*/  LEA.HI R5, R7, R4, RZ, 0x5 ;  /* 0x0000000407057211 */ /* 0x000fe200078f28ff */
[----:B-1----:R-:W-:Y:S01]  /*12300*/  @P4 FMUL.FTZ R77, R2, 0.69314718246459960938 ;  /* 0x3f317218024d4820 */ /* 0x002fe20000410000 */
[----:B------:R-:W-:Y:S01]  /*12310*/  F2FP.BF16.PACK_AB R154, R155, R154 ;  /* 0x0000009a9b9a723e */ /* 0x000fe200000010ff */
[----:B---3--:R-:W-:Y:S01]  /*12320*/  @P3 FMUL.FTZ R0, R0, 0.69314718246459960938 ;  /* 0x3f31721800003820 */ /* 0x008fe20000410000 */
[----:B------:R-:W-:-:S02]  /*12330*/  SHF.R.S32.HI R6, RZ, 0x5, R5 ;  /* 0x00000005ff067819 */ /* 0x000fc40000011405 */
[----:B------:R-:W-:Y:S02]  /*12340*/  F2FP.BF16.PACK_AB R150, R151, R150 ;  /* 0x000000969796723e */ /* 0x000fe400000010ff */
[----:B------:R-:W-:Y:S02]  /*12350*/  LEA R9, R6, R9, 0x9 ;  /* 0x0000000906097211 */ /* 0x000fe400078e48ff */
[----:B------:R-:W-:Y:S02]  /*12360*/  LOP3.LUT R73, R5, 0xffffffe0, RZ, 0xc0, !PT ;  /* 0xffffffe005497812 */ /* 0x000fe400078ec0ff */
[----:B------:R-:W-:Y:S02]  /*12370*/  LEA R9, R9, R10, 0x1 ;  /* 0x0000000a09097211 */ /* 0x000fe400078e08ff */
[----:B------:R-:W-:Y:S02]  /*12380*/  MOV R10, 0x40 ;  /* 0x00000040000a7802 */ /* 0x000fe40000000f00 */
[----:B------:R-:W-:-:S02]  /*12390*/  SHF.L.U32 R9, R9, 0x1, RZ ;  /* 0x0000000109097819 */ /* 0x000fc400000006ff */
[----:B------:R-:W-:Y:S02]  /*123a0*/  SEL R10, R10, 0xffffffc0, !P2 ;  /* 0xffffffc00a0a7807 */ /* 0x000fe40005000000 */
[C---:B------:R-:W-:Y:S01]  /*123b0*/  IADD3 R11, R9.reuse, -0x10, RZ ;  /* 0xfffffff0090b7810 */ /* 0x040fe20007ffe0ff */
[----:B------:R-:W-:Y:S01]  /*123c0*/  STS [R9], R160 ;  /* 0x000000a009007388 */ /* 0x000fe20000000800 */
[C---:B------:R-:W-:Y:S02]  /*123d0*/  @P0 IADD3 R11, R9.reuse, 0x10, RZ ;  /* 0x00000010090b0810 */ /* 0x040fe40007ffe0ff */
[C---:B------:R-:W-:Y:S01]  /*123e0*/  IADD3 R13, R9.reuse, R8, RZ ;  /* 0x00000008090d7210 */ /* 0x040fe20007ffe0ff */
[----:B------:R-:W-:Y:S01]  /*123f0*/  STS [R9+0x400], R162 ;  /* 0x000400a209007388 */ /* 0x000fe20000000800 */
[-C--:B------:R-:W-:Y:S02]  /*12400*/  IADD3 R15, R8, R11.reuse, RZ ;  /* 0x0000000b080f7210 */ /* 0x080fe40007ffe0ff */
[----:B------:R-:W-:Y:S01]  /*12410*/  IADD3 R17, R9, R10, RZ ;  /* 0x0000000a09117210 */ /* 0x000fe20007ffe0ff */
[----:B------:R-:W-:Y:S01]  /*12420*/  STS [R11], R36 ;  /* 0x000000240b007388 */ /* 0x000fe20000000800 */
[----:B------:R-:W-:-:S02]  /*12430*/  IADD3 R19, R10, R11, RZ ;  /* 0x0000000b0a137210 */ /* 0x000fc40007ffe0ff */
[-C--:B------:R-:W-:Y:S01]  /*12440*/  IADD3 R21, R13, R10.reuse, RZ ;  /* 0x0000000a0d157210 */ /* 0x080fe20007ffe0ff */
[----:B------:R-:W-:Y:S01]  /*12450*/  STS [R11+0x400], R38 ;  /* 0x000400260b007388 */ /* 0x000fe20000000800 */
[----:B------:R-:W-:Y:S02]  /*12460*/  IADD3 R23, R15, R10, RZ ;  /* 0x0000000a0f177210 */ /* 0x000fe40007ffe0ff */
[----:B------:R-:W-:Y:S01]  /*12470*/  IADD3 R73, -R73, R4, RZ ;  /* 0x0000000449497210 */ /* 0x000fe20007ffe1ff */
[----:B------:R-:W-:Y:S01]  /*12480*/  STS [R13], R40 ;  /* 0x000000280d007388 */ /* 0x000fe20000000800 */
[----:B------:R-:W-:Y:S02]  /*12490*/  SHF.R.S32.HI R75, RZ, 0x1f, R6 ;  /* 0x0000001fff4b7819 */ /* 0x000fe40000011406 */
[----:B------:R-:W-:Y:S01]  /*124a0*/  LOP3.LUT P0, RZ, R73, 0x3, RZ, 0xc0, !PT ;  /* 0x0000000349ff7812 */ /* 0x000fe2000780c0ff */
[----:B------:R-:W-:Y:S01]  /*124b0*/  STS [R13+0x400], R42 ;  /* 0x0004002a0d007388 */ /* 0x000fe20000000800 */
[----:B------:R-:W-:-:S03]  /*124c0*/  LEA.HI R75, R75, R6, RZ, 0x2 ;  /* 0x000000064b4b7211 */ /* 0x000fc600078f10ff */
[----:B------:R-:W-:Y:S01]  /*124d0*/  STS [R15], R44 ;  /* 0x0000002c0f007388 */ /* 0x000fe20000000800 */
[----:B------:R-:W-:-:S03]  /*124e0*/  LOP3.LUT R75, R75, 0xffffffc, RZ, 0xc0, !PT ;  /* 0x0ffffffc4b4b7812 */ /* 0x000fc600078ec0ff */
[----:B------:R-:W-:Y:S01]  /*124f0*/  STS [R15+0x400], R46 ;  /* 0x0004002e0f007388 */ /* 0x000fe20000000800 */
[----:B------:R-:W-:Y:S02]  /*12500*/  IADD3 R6, R6, -R75, RZ ;  /* 0x8000004b06067210 */ /* 0x000fe40007ffe0ff */
[----:B------:R-:W-:Y:S01]  /*12510*/  MOV R75, 0x7f800000 ;  /* 0x7f800000004b7802 */ /* 0x000fe20000000f00 */
[----:B------:R-:W-:Y:S01]  /*12520*/  STS [R17], R48 ;  /* 0x0000003011007388 */ /* 0x000fe20000000800 */
[----:B------:R-:W-:-:S03]  /*12530*/  @P3 FFMA.FTZ R75, R3, c[0x0][0x238], R0 ;  /* 0x00008e00034b3a23 */ /* 0x000fc60000010000 */
[----:B------:R-:W-:Y:S04]  /*12540*/  STS [R17+0x400], R50 ;  /* 0x0004003211007388 */ /* 0x000fe80000000800 */
[----:B------:R-:W-:Y:S04]  /*12550*/  STS [R19], R52 ;  /* 0x0000003413007388 */ /* 0x000fe80000000800 */
[----:B------:R-:W-:Y:S04]  /*12560*/  STS [R19+0x400], R54 ;  /* 0x0004003613007388 */ /* 0x000fe80000000800 */
[----:B------:R-:W-:Y:S04]  /*12570*/  STS [R21], R56 ;  /* 0x0000003815007388 */ /* 0x000fe80000000800 */
[----:B------:R-:W-:Y:S04]  /*12580*/  STS [R21+0x400], R58 ;  /* 0x0004003a15007388 */ /* 0x000fe80000000800 */
[----:B------:R-:W-:Y:S04]  /*12590*/  STS [R23], R60 ;  /* 0x0000003c17007388 */ /* 0x000fe80000000800 */
[----:B------:R-:W-:Y:S04]  /*125a0*/  STS [R23+0x400], R62 ;  /* 0x0004003e17007388 */ /* 0x000fe80000000800 */
[----:B------:R-:W-:Y:S04]  /*125b0*/  STS [R9+0x2000], R64 ;  /* 0x0020004009007388 */ /* 0x000fe80000000800 */
[----:B------:R-:W-:Y:S04]  /*125c0*/  STS [R9+0x2400], R66 ;  /* 0x0024004209007388 */ /* 0x000fe80000000800 */
[----:B------:R-:W-:Y:S04]  /*125d0*/  STS [R11+0x2000], R68 ;  /* 0x002000440b007388 */ /* 0x000fe80000000800 */
[----:B------:R-:W-:Y:S04]  /*125e0*/  STS [R11+0x2400], R70 ;  /* 0x002400460b007388 */ /* 0x000fe80000000800 */
[----:B------:R1:W-:Y:S04]  /*125f0*/  STS [R13+0x2000], R72 ;  /* 0x002000480d007388 */ /* 0x0003e80000000800 */
        /* <DEDUP_REMOVED lines=43> */
[----:B------:R-:W-:Y:S06]  /*128b0*/  BAR.SYNC.DEFER_BLOCKING 0x0 ;  /* 0x0000000000007b1d */ /* 0x000fec0000010000 */
[----:B-1----:R-:W1:Y:S04]  /*128c0*/  S2R R72, SR_TID.X ;  /* 0x0000000000487919 */ /* 0x002e680000002100 */
[----:B------:R3:W4:Y:S04]  /*128d0*/  LDS.128 R64, [R238] ;  /* 0x00000000ee407984 */ /* 0x0007280000000c00 */
[----:B------:R3:W3:Y:S01]  /*128e0*/  LDS.128 R60, [R238+0x800] ;  /* 0x00080000ee3c7984 */ /* 0x0006e20000000c00 */
[----:B-1----:R-:W-:-:S03]  /*128f0*/  SHF.R.S32.HI R5, RZ, 0x1f, R72 ;  /* 0x0000001fff057819 */ /* 0x002fc60000011448 */
[----:B------:R1:W1:Y:S01]  /*12900*/  LDS.128 R56, [R238+0x1000] ;  /* 0x00100000ee387984 */ /* 0x0002620000000c00 */
[----:B--2---:R-:W-:-:S03]  /*12910*/  LEA.HI R74, R5, R72, RZ, 0x5 ;  /* 0x00000048054a7211 */ /* 0x004fc600078f28ff */
[----:B------:R2:W1:Y:S01]  /*12920*/  LDS.128 R52, [R238+0x1800] ;  /* 0x00180000ee347984 */ /* 0x0004620000000c00 */
[----:B------:R-:W-:-:S03]  /*12930*/  LOP3.LUT R73, R74, 0xffffffe0, RZ, 0xc0, !PT ;  /* 0xffffffe04a497812 */ /* 0x000fc600078ec0ff */
[----:B------:R2:W1:Y:S01]  /*12940*/  LDS.128 R48, [R238+0x2000] ;  /* 0x00200000ee307984 */ /* 0x0004620000000c00 */
[----:B------:R-:W-:-:S03]  /*12950*/  IADD3 R73, -R73, R72, RZ ;  /* 0x0000004849497210 */ /* 0x000fc60007ffe1ff */
[----:B------:R2:W1:Y:S01]  /*12960*/  LDS.128 R44, [R238+0x2800] ;  /* 0x00280000ee2c7984 */ /* 0x0004620000000c00 */
[----:B------:R-:W-:-:S03]  /*12970*/  SHF.R.S32.HI R74, RZ, 0x1f, R73 ;  /* 0x0000001fff4a7819 */ /* 0x000fc60000011449 */
[----:B------:R2:W1:Y:S01]  /*12980*/  LDS.128 R40, [R238+0x3000] ;  /* 0x00300000ee287984 */ /* 0x0004620000000c00 */
[----:B------:R-:W-:-:S03]  /*12990*/  LEA.HI R73, R74, R73, RZ, 0x2 ;  /* 0x000000494a497211 */ /* 0x000fc600078f10ff */
[----:B------:R2:W1:Y:S01]  /*129a0*/  LDS.128 R36, [R238+0x3800] ;  /* 0x00380000ee247984 */ /* 0x0004620000000c00 */
[----:B------:R-:W-:Y:S01]  /*129b0*/  MOV R74, 0x7f800000 ;  /* 0x7f800000004a7802 */ /* 0x000fe20000000f00 */
[----:B------:R-:W-:Y:S01]  /*129c0*/  @P4 FFMA.FTZ R74, R164, c[0x0][0x238], R77 ;  /* 0x00008e00a44a4a23 */ /* 0x000fe2000001004d */
[----:B------:R-:W-:Y:S01]  /*129d0*/  SHF.R.S32.HI R73, RZ, 0x2, R73 ;  /* 0x00000002ff497819 */ /* 0x000fe20000011449 */
[----:B------:R2:W1:Y:S03]  /*129e0*/  LDS.128 R32, [R238+0x4000] ;  /* 0x00400000ee207984 */ /* 0x0004660000000c00 */
[----:B------:R-:W-:Y:S01]  /*129f0*/  LEA R6, R6, R73, 0x4 ;  /* 0x0000004906067211 */ /* 0x000fe200078e20ff */
[----:B------:R2:W1:Y:S04]  /*12a00*/  LDS.128 R28, [R238+0x4800] ;  /* 0x00480000ee1c7984 */ /* 0x0004680000000c00 */
[----:B------:R2:W1:Y:S04]  /*12a10*/  LDS.128 R24, [R238+0x5000] ;  /* 0x00500000ee187984 */ /* 0x0004680000000c00 */
[----:B------:R2:W1:Y:S04]  /*12a20*/  LDS.128 R20, [R238+0x5800] ;  /* 0x00580000ee147984 */ /* 0x0004680000000c00 */
[----:B------:R2:W1:Y:S04]  /*12a30*/  LDS.128 R16, [R238+0x6000] ;  /* 0x00600000ee107984 */ /* 0x0004680000000c00 */
[----:B------:R2:W1:Y:S04]  /*12a40*/  LDS.128 R12, [R238+0x6800] ;  /* 0x00680000ee0c7984 */ /* 0x0004680000000c00 */
[----:B------:R2:W1:Y:S04]  /*12a50*/  LDS.128 R8, [R238+0x7000] ;  /* 0x00700000ee087984 */ /* 0x0004680000000c00 */
[----:B------:R2:W1:Y:S01]  /*12a60*/  LDS.128 R68, [R238+0x7800] ;  /* 0x00780000ee447984 */ /* 0x0004620000000c00 */
[----:B------:R-:W-:Y:S05]  /*12a70*/  @P0 BRA `(.L_x_735) ;  /* 0x000000c000000947 */ /* 0x000fea0003800000 */
[----:B---34-:R-:W3:Y:S01]  /*12a80*/  S2UR UR6, SR_CTAID.X ;  /* 0x00000000000679c3 */ /* 0x018ee20000002500 */
[----:B------:R-:W-:-:S02]  /*12a90*/  IADD3 R2, R6, 0x8, RZ ;  /* 0x0000000806027810 */ /* 0x000fc40007ffe0ff */
[----:B------:R-:W-:Y:S02]  /*12aa0*/  ISETP.GE.AND P2, PT, R6, UR20, PT ;  /* 0x0000001406007c0c */ /* 0x000fe4000bf46270 */
[----:B------:R-:W-:Y:S01]  /*12ab0*/  ISETP.GE.AND P1, PT, R2, UR20, PT ;  /* 0x0000001402007c0c */ /* 0x000fe2000bf26270 */
[----:B---3--:R-:W-:-:S04]  /*12ac0*/  ULEA UR6, UR6, UR5, 0x6 ;  /* 0x0000000506067291 */ /* 0x008fc8000f8e303f */
[----:B------:R-:W-:Y:S02]  /*12ad0*/  USHF.R.S32.HI UR4, URZ, 0x1f, UR6 ;  /* 0x0000001f3f047899 */ /* 0x000fe40008011406 */
[----:B------:R-:W-:-:S04]  /*12ae0*/  IADD3 R0, P0, R6, UR6, RZ ;  /* 0x0000000606007c10 */ /* 0x000fc8000ff1e0ff */
[----:B------:R-:W-:Y:S02]  /*12af0*/  LEA.HI.X.SX32 R3, R6, UR4, 0x1, P0 ;  /* 0x0000000406037c11 */ /* 0x000fe400080f0eff */
[----:B------:R-:W-:-:S04]  /*12b00*/  LEA R2, P0, R0, c[0x0][0x200], 0x2 ;  /* 0x0000800000027a11 */ /* 0x000fc800078010ff */
[----:B------:R-:W-:-:S05]  /*12b10*/  LEA.HI.X R3, R0, c[0x0][0x204], R3, 0x2, P0 ;  /* 0x0000810000037a11 */ /* 0x000fca00000f1403 */
[----:B------:R3:W-:Y:S04]  /*12b20*/  @!P2 STG.E [R2.64], R74 ;  /* 0x0000004a0200a986 */ /* 0x0007e8000c101920 */
[----:B------:R3:W-:Y:S02]  /*12b30*/  @!P1 STG.E [R2.64+0x20], R75 ;  /* 0x0000204b02009986 */ /* 0x0007e4000c101920 */
.L_x_735:
[----:B---34-:R-:W-:Y:S05]  /*12b40*/  BSYNC B0 ;  /* 0x0000000000007941 */ /* 0x018fea0003800000 */
.L_x_734:
[----:B------:R-:W3:Y:S01]  /*12b50*/  S2R R3, SR_CTAID.X ;  /* 0x0000000000037919 */ /* 0x000ee20000002500 */
[----:B------:R-:W-:Y:S01]  /*12b60*/  SHF.R.S32.HI R241, RZ, 0x1f, R240 ;  /* 0x0000001ffff17819 */ /* 0x000fe200000114f0 */
[----:B------:R-:W-:Y:S01]  /*12b70*/  USHF.R.S32.HI UR6, URZ, 0x1f, UR11 ;  /* 0x0000001f3f067899 */ /* 0x000fe2000801140b */
[----:B------:R-:W-:Y:S01]  /*12b80*/  LEA.HI R4, R7, R4, RZ, 0x3 ;  /* 0x0000000407047211 */ /* 0x000fe200078f18ff */
[----:B------:R-:W-:Y:S01]  /*12b90*/  ULDC.64 UR4, c[0x0][0x1f0] ;  /* 0x00007c0000047ab9 */ /* 0x000fe20000000a00 */
[----:B------:R-:W-:Y:S01]  /*12ba0*/  LEA.HI R5, R5, R72, RZ, 0x3 ;  /* 0x0000004805057211 */ /* 0x000fe200078f18ff */
[----:B------:R-:W-:Y:S01]  /*12bb0*/  UIMAD UR4, UR6, UR4, URZ ;  /* 0x00000004060472a4 */ /* 0x000fe2000f8e023f */
[----:B------:R-:W-:Y:S01]  /*12bc0*/  SHF.R.S32.HI R4, RZ, 0x3, R4 ;  /* 0x00000003ff047819 */ /* 0x000fe20000011404 */
[----:B------:R-:W-:Y:S02]  /*12bd0*/  BSSY B0, `(.L_x_736) ;  /* 0x0000020000007945 */ /* 0x000fe40003800000 */
[----:B------:R-:W-:Y:S01]  /*12be0*/  UIMAD UR4, UR11, UR5, UR4 ;  /* 0x000000050b0472a4 */ /* 0x000fe2000f8e0204 */
[----:B---3--:R-:W-:-:S04]  /*12bf0*/  IMAD.SHL.U32 R3, R3, 0x40, RZ ;  /* 0x0000004003037824 */ /* 0x008fc800078e00ff */
[----:B------:R-:W-:Y:S01]  /*12c00*/  IMAD.WIDE.U32 R74, R3, c[0x0][0x1e8], R240 ;  /* 0x00007a00034a7a25 */ /* 0x000fe200078e00f0 */
[----:B------:R-:W-:-:S04]  /*12c10*/  SHF.R.S32.HI R0, RZ, 0x1f, R3 ;  /* 0x0000001fff007819 */ /* 0x000fc80000011403 */
[----:B------:R-:W-:Y:S01]  /*12c20*/  IADD3 R6, P0, R74, UR10, RZ ;  /* 0x0000000a4a067c10 */ /* 0x000fe2000ff1e0ff */
[----:B------:R-:W-:-:S04]  /*12c30*/  IMAD R0, R0, c[0x0][0x1e8], RZ ;  /* 0x00007a0000007a24 */ /* 0x000fc800078e02ff */
[C---:B------:R-:W-:Y:S01]  /*12c40*/  IMAD R0, R3.reuse, c[0x0][0x1ec], R0 ;  /* 0x00007b0003007a24 */ /* 0x040fe200078e0200 */
[----:B------:R-:W-:-:S04]  /*12c50*/  IADD3 R3, -R3, UR29, RZ ;  /* 0x0000001d03037c10 */ /* 0x000fc8000fffe1ff */
[----:B------:R-:W-:Y:S01]  /*12c60*/  IADD3.X R7, R75, UR8, R0, P0, !PT ;  /* 0x000000084b077c10 */ /* 0x000fe200087fe400 */
[----:B------:R-:W-:Y:S01]  /*12c70*/  IMAD.U32 R0, RZ, RZ, UR11 ;  /* 0x0000000bff007e24 */ /* 0x000fe2000f8e00ff */
[----:B------:R-:W-:-:S03]  /*12c80*/  ISETP.GE.AND P0, PT, R4, R3, PT ;  /* 0x000000030400720c */ /* 0x000fc60003f06270 */
[----:B------:R-:W-:Y:S01]  /*12c90*/  IMAD.WIDE.U32 R6, R0, c[0x0][0x1f0], R6 ;  /* 0x00007c0000067a25 */ /* 0x000fe200078e0006 */
[----:B------:R-:W-:-:S04]  /*12ca0*/  SHF.R.S32.HI R0, RZ, 0x3, R5 ;  /* 0x00000003ff007819 */ /* 0x000fc80000011405 */
[----:B------:R-:W-:Y:S02]  /*12cb0*/  IADD3 R73, R7, UR4, RZ ;  /* 0x0000000407497c10 */ /* 0x000fe4000fffe0ff */
[----:B------:R-:W-:-:S03]  /*12cc0*/  SHF.R.S32.HI R0, RZ, 0x1f, R0 ;  /* 0x0000001fff007819 */ /* 0x000fc60000011400 */
        /* <DEDUP_REMOVED lines=12> */
[----:B------:R3:W-:Y:S04]  /*12d90*/  @!P3 STG.E.128 [R76.64], R64 ;  /* 0x000000404c00b986 */ /* 0x0007e8000c101d20 */
[----:B-1----:R3:W-:Y:S04]  /*12da0*/  @!P2 STG.E.128 [R76.64+0x80], R48 ;  /* 0x000080304c00a986 */ /* 0x0027e8000c101d20 */
[----:B------:R3:W-:Y:S04]  /*12db0*/  @!P1 STG.E.128 [R76.64+0x100], R32 ;  /* 0x000100204c009986 */ /* 0x0007e8000c101d20 */
[----:B------:R3:W-:Y:S02]  /*12dc0*/  @!P0 STG.E.128 [R76.64+0x180], R16 ;  /* 0x000180104c008986 */ /* 0x0007e4000c101d20 */
.L_x_737:
[----:B------:R-:W-:Y:S05]  /*12dd0*/  BSYNC B0 ;  /* 0x0000000000007941 */ /* 0x000fea0003800000 */
.L_x_736:
[----:B------:R-:W-:Y:S01]  /*12de0*/  IADD3 R2, R4, 0x10, RZ ;  /* 0x0000001004027810 */ /* 0x000fe20007ffe0ff */
[----:B------:R-:W-:Y:S03]  /*12df0*/  BSSY B0, `(.L_x_738) ;  /* 0x0000015000007945 */ /* 0x000fe60003800000 */
[----:B------:R-:W-:-:S13]  /*12e00*/  ISETP.GE.AND P0, PT, R2, UR20, PT ;  /* 0x0000001402007c0c */ /* 0x000fda000bf06270 */
[----:B------:R-:W-:Y:S05]  /*12e10*/  @P0 BRA `(.L_x_739) ;  /* 0x0000012000000947 */ /* 0x000fea0003800000 */
[----:B------:R-:W-:Y:S01]  /*12e20*/  IADD3 R3, P0, R4, 0x10, RZ ;  /* 0x0000001004037810 */ /* 0x000fe20007f1e0ff */
[----:B-1-3--:R-:W-:Y:S01]  /*12e30*/  IMAD.MOV.U32 R16, RZ, RZ, R6 ;  /* 0x000000ffff107224 */ /* 0x00afe200078e0006 */
        /* <DEDUP_REMOVED lines=12> */
[----:B------:R1:W-:Y:S04]  /*12f00*/  @!P3 STG.E.128 [R18.64], R60 ;  /* 0x0000003c1200b986 */ /* 0x0003e8000c101d20 */
[----:B------:R1:W-:Y:S04]  /*12f10*/  @!P2 STG.E.128 [R18.64+0x80], R44 ;  /* 0x0000802c1200a986 */ /* 0x0003e8000c101d20 */
[----:B------:R1:W-:Y:S04]  /*12f20*/  @!P1 STG.E.128 [R18.64+0x100], R28 ;  /* 0x0001001c12009986 */ /* 0x0003e8000c101d20 */
[----:B------:R1:W-:Y:S02]  /*12f30*/  @!P0 STG.E.128 [R18.64+0x180], R12 ;  /* 0x0001800c12008986 */ /* 0x0003e4000c101d20 */
.L_x_739:
[----:B------:R-:W-:Y:S05]  /*12f40*/  BSYNC B0 ;  /* 0x0000000000007941 */ /* 0x000fea0003800000 */
.L_x_738:
        /* <DEDUP_REMOVED lines=22> */
.L_x_741:
[----:B------:R-:W-:Y:S05]  /*130b0*/  BSYNC B0 ;  /* 0x0000000000007941 */ /* 0x000fea0003800000 */
.L_x_740:
[----:B------:R-:W-:-:S04]  /*130c0*/  IADD3 R2, R4, 0x30, RZ ;  /* 0x0000003004027810 */ /* 0x000fc80007ffe0ff */
[----:B------:R-:W-:-:S13]  /*130d0*/  ISETP.GE.AND P0, PT, R2, UR20, PT ;  /* 0x0000001402007c0c */ /* 0x000fda000bf06270 */
[----:B------:R-:W-:Y:S05]  /*130e0*/  @P0 EXIT ;  /* 0x000000000000094d */ /* 0x000fea0003800000 */
[----:B------:R-:W-:Y:S01]  /*130f0*/  IADD3 R4, P0, R4, 0x30, RZ ;  /* 0x0000003004047810 */ /* 0x000fe20007f1e0ff */
[----:B------:R-:W-:Y:S01]  /*13100*/  IMAD.MOV.U32 R7, RZ, RZ, R73 ;  /* 0x000000ffff077224 */ /* 0x000fe200078e0049 */
[----:B------:R-:W-:Y:S02]  /*13110*/  ISETP.GE.AND P2, PT, R240, c[0x0][0x220], PT ;  /* 0x00008800f0007a0c */ /* 0x000fe40003f46270 */
[----:B------:R-:W-:Y:S01]  /*13120*/  ISETP.GE.AND P1, PT, R237, c[0x0][0x220], PT ;  /* 0x00008800ed007a0c */ /* 0x000fe20003f26270 */
[----:B------:R-:W-:Y:S01]  /*13130*/  IMAD.X R3, RZ, RZ, R0, P0 ;  /* 0x000000ffff037224 */ /* 0x000fe200000e0600 */
[----:B------:R-:W-:Y:S01]  /*13140*/  ISETP.GE.AND P0, PT, R236, c[0x0][0x220], PT ;  /* 0x00008800ec007a0c */ /* 0x000fe20003f06270 */
[----:B------:R-:W-:-:S04]  /*13150*/  IMAD.WIDE.U32 R6, R4, c[0x0][0x1e8], R6 ;  /* 0x00007a0004067a25 */ /* 0x000fc800078e0006 */
[----:B------:R-:W-:Y:S01]  /*13160*/  IMAD R3, R3, c[0x0][0x1e8], RZ ;  /* 0x00007a0003037a24 */ /* 0x000fe200078e02ff */
[----:B------:R-:W-:-:S03]  /*13170*/  LEA R2, P3, R6, c[0x0][0x1d0], 0x1 ;  /* 0x0000740006027a11 */ /* 0x000fc600078608ff */
[----:B------:R-:W-:-:S04]  /*13180*/  IMAD R3, R4, c[0x0][0x1ec], R3 ;  /* 0x00007b0004037a24 */ /* 0x000fc800078e0203 */
[----:B------:R-:W-:-:S05]  /*13190*/  IMAD.IADD R3, R3, 0x1, R7 ;  /* 0x0000000103037824 */ /* 0x000fca00078e0207 */
[----:B------:R-:W-:-:S05]  /*131a0*/  LEA.HI.X R3, R6, c[0x0][0x1d4], R3, 0x1, P3 ;  /* 0x0000750006037a11 */ /* 0x000fca00018f0c03 */
[----:B-1----:R1:W-:Y:S01]  /*131b0*/  @!P0 STG.E.128 [R2.64+0x100], R20 ;  /* 0x0001001402008986 */ /* 0x0023e2000c101d20 */
[----:B------:R-:W-:-:S03]  /*131c0*/  ISETP.GE.AND P0, PT, R235, c[0x0][0x220], PT ;  /* 0x00008800eb007a0c */ /* 0x000fc60003f06270 */
[----:B------:R1:W-:Y:S04]  /*131d0*/  @!P2 STG.E.128 [R2.64], R52 ;  /* 0x000000340200a986 */ /* 0x0003e8000c101d20 */
[----:B------:R1:W-:Y:S06]  /*131e0*/  @!P1 STG.E.128 [R2.64+0x80], R36 ;  /* 0x0000802402009986 */ /* 0x0003ec000c101d20 */
[----:B------:R-:W-:Y:S05]  /*131f0*/  @P0 EXIT ;  /* 0x000000000000094d */ /* 0x000fea0003800000 */
[----:B------:R-:W-:Y:S01]  /*13200*/  STG.E.128 [R2.64+0x180], R68 ;  /* 0x0001804402007986 */ /* 0x000fe2000c101d20 */
[----:B------:R-:W-:Y:S05]  /*13210*/  EXIT ;  /* 0x000000000000794d */ /* 0x000fea0003800000 */
.L_x_742:
        /* <DEDUP_REMOVED lines=14> */
.L_x_4912:


//--------------------- .text._ZN5flash24flash_fwd_splitkv_kernelI23Flash_fwd_kernel_traitsILi256ELi64ELi64ELi4ELb0ELb0EN7cutlass10bfloat16_tE19Flash_kernel_traitsILi256ELi64ELi64ELi4ES3_EELb1ELb0ELb0ELb0ELb0ELb1ELb0ELb0EEEvNS_16Flash_fwd_paramsE --------------------------
	.section	.text._ZN5flash24flash_fwd_splitkv_kernelI23Flash_fwd_kernel_traitsILi256ELi64ELi64ELi4ELb0ELb0EN7cutlass10bfloat16_tE19Flash_kernel_traitsILi256ELi64ELi64ELi4ES3_EELb1ELb0ELb0ELb0ELb0ELb1ELb0ELb0EEEvNS_16Flash_fwd_paramsE,"ax",@progbits
	.sectioninfo	@"SHI_REGISTERS=255"
	.align	128
        .global         _ZN5flash24flash_fwd_splitkv_kernelI23Flash_fwd_kernel_traitsILi256ELi64ELi64ELi4ELb0ELb0EN7cutlass10bfloat16_tE19Flash_kernel_traitsILi256ELi64ELi64ELi4ES3_EELb1ELb0ELb0ELb0ELb0ELb1ELb0ELb0EEEvNS_16Flash_fwd_paramsE
        .type           _ZN5flash24flash_fwd_splitkv_kernelI23Flash_fwd_kernel_traitsILi256ELi64ELi64ELi4ELb0ELb0EN7cutlass10bfloat16_tE19Flash_kernel_traitsILi256ELi64ELi64ELi4ES3_EELb1ELb0ELb0ELb0ELb0ELb1ELb0ELb0EEEvNS_16Flash_fwd_paramsE,@function
        .size           _ZN5flash24flash_fwd_splitkv_kernelI23Flash_fwd_kernel_traitsILi256ELi64ELi64ELi4ELb0ELb0EN7cutlass10bfloat16_tE19Flash_kernel_traitsILi256ELi64ELi64ELi4ES3_EELb1ELb0ELb0ELb0ELb0ELb1ELb0ELb0EEEvNS_16Flash_fwd_paramsE,(.L_x_4913 - _ZN5flash24flash_fwd_splitkv_kernelI23Flash_fwd_kernel_traitsILi256ELi64ELi64ELi4ELb0ELb0EN7cutlass10bfloat16_tE19Flash_kernel_traitsILi256ELi64ELi64ELi4ES3_EELb1ELb0ELb0ELb0ELb0ELb1ELb0ELb0EEEvNS_16Flash_fwd_paramsE)
        .other          _ZN5flash24flash_fwd_splitkv_kernelI23Flash_fwd_kernel_traitsILi256ELi64ELi64ELi4ELb0ELb0EN7cutlass10bfloat16_tE19Flash_kernel_traitsILi256ELi64ELi64ELi4ES3_EELb1ELb0ELb0ELb0ELb0ELb1ELb0ELb0EEEvNS_16Flash_fwd_paramsE,@"STO_CUDA_ENTRY STV_DEFAULT"
_ZN5flash24flash_fwd_splitkv_kernelI23Flash_fwd_kernel_traitsILi256ELi64ELi64ELi4ELb0ELb0EN7cutlass10bfloat16_tE19Flash_kernel_traitsILi256ELi64ELi64ELi4ES3_EELb1ELb0ELb0ELb0ELb0ELb1ELb0ELb0EEEvNS_16Flash_fwd_paramsE:
.text._ZN5flash24flash_fwd_splitkv_kernelI23Flash_fwd_kernel_traitsILi256ELi64ELi64ELi4ELb0ELb0EN7cutlass10bfloat16_tE19Flash_kernel_traitsILi256ELi64ELi64ELi4ES3_EELb1ELb0ELb0ELb0ELb0ELb1ELb0ELb0EEEvNS_16Flash_fwd_paramsE:
[----:B------:R-:W-:Y:S02]  /*0000*/  MOV R1, c[0x0][0x28] ;  /* 0x00000a0000017a02 */ /* 0x000fe40000000f00 */
[----:B------:R-:W1:Y:S01]  /*0010*/  S2UR UR15, SR_CTAID.Y ;  /* 0x00000000000f79c3 */ /* 0x000e620000002600 */
[----:B------:R-:W-:Y:S01]  /*0020*/  ULDC.64 UR4, c[0x0][0x240] ;  /* 0x0000900000047ab9 */ /* 0x000fe20000000a00 */
[----:B------:R-:W-:Y:S01]  /*0030*/  IADD3 R1, R1, -0x8, RZ ;  /* 0xfffffff801017810 */ /* 0x000fe20007ffe0ff */
        /* <DEDUP_REMOVED lines=23> */
[----:B------:R-:W-:Y:S02]  /*01b0*/  IMAD.U32 R8, RZ, RZ, UR4 ;  /* 0x00000004ff087e24 */ /* 0x000fe4000f8e00ff */
[----:B------:R-:W-:Y:S01]  /*01c0*/  IMAD.U32 R9, RZ, RZ, UR5 ;  /* 0x00000005ff097e24 */ /* 0x000fe2000f8e00ff */
[----:B------:R-:W-:-:S04]  /*01d0*/  PLOP3.LUT P1, PT, PT, PT, UP1, 0x80, 0x0 ;  /* 0x000000000000781c */ /* 0x000fc80003f2f018 */
[----:B------:R-:W4:Y:S01]  /*01e0*/  @P0 LDG.E R2, [R8.64] ;  /* 0x0000002008020981 */ /* 0x000f22000c1e1900 */
[----:B------:R-:W-:-:S06]  /*01f0*/  UIMAD.WIDE UR6, UR15, UR25, UR6 ;  /* 0x000000190f0672a5 */ /* 0x000fcc000f8e0206 */
[----:B------:R-:W-:Y:S02]  /*0200*/  IMAD.U32 R6, RZ, RZ, UR6 ;  /* 0x00000006ff067e24 */ /* 0x000fe4000f8e00ff */
[----:B------:R-:W-:-:S05]  /*0210*/  IMAD.U32 R7, RZ, RZ, UR7 ;  /* 0x00000007ff077e24 */ /* 0x000fca000f8e00ff */
        /* <DEDUP_REMOVED lines=10> */
[----:B------:R-:W-:Y:S01]  /*02c0*/  ISETP.NE.AND.EX P0, PT, RZ, c[0x0][0x24c], PT, P0 ;  /* 0x00009300ff007a0c */ /* 0x000fe20003f05300 */
[----:B--2---:R-:W-:Y:S02]  /*02d0*/  @UP2 UIADD3 UR29, UR29, -UR27, URZ ;  /* 0x8000001b1d1d2290 */ /* 0x004fe4000fffe03f */
[----:B-----5:R3:W2:Y:S05]  /*02e0*/  @!P1 R2UR UR18, R3 ;  /* 0x00000000031293c2 */ /* 0x0206aa00000e0000 */
[----:B------:R-:W-:-:S05]  /*02f0*/  @!UP2 ULDC UR29, c[0x0][0x214] ;  /* 0x00008500001daab9 */ /* 0x000fca0000000800 */
[----:B-1234-:R-:W-:Y:S05]  /*0300*/  @!P0 BRA `(.L_x_743) ;  /* 0x0000007000008947 */ /* 0x01efea0003800000 */
[----:B------:R-:W-:-:S13]  /*0310*/  PLOP3.LUT P0, PT, PT, PT, UP3, 0x80, 0x0 ;  /* 0x000000000000781c */ /* 0x000fda0003f0f038 */
[----:B------:R-:W2:Y:S04]  /*0320*/  @P0 LDG.E R0, [R6.64+0x4] ;  /* 0x0000042006000981 */ /* 0x000ea8000c1e1900 */
[----:B------:R-:W3:Y:S01]  /*0330*/  @!P0 LDG.E R2, [R6.64] ;  /* 0x0000002006028981 */ /* 0x000ee2000c1e1900 */
[----:B--2---:R-:W1:Y:S02]  /*0340*/  @P0 R2UR UR6, R0 ;  /* 0x00000000000603c2 */ /* 0x004e6400000e0000 */
[----:B-1----:R-:W-:-:S11]  /*0350*/  @UP3 UIADD3 UR6, UR6, -UR18, URZ ;  /* 0x8000001206063290 */ /* 0x002fd6000fffe03f */
[----:B---3--:R1:W2:Y:S02]  /*0360*/  @!P0 R2UR UR6, R2 ;  /* 0x00000000020683c2 */ /* 0x0082a400000e0000 */
[----:B-12---:R-:W-:Y:S05]  /*0370*/  BRA `(.L_x_744) ;  /* 0x0000001000007947 */ /* 0x006fea0003800000 */
.L_x_743:
[----:B------:R-:W-:Y:S02]  /*0380*/  ULDC UR6, c[0x0][0x218] ;  /* 0x0000860000067ab9 */ /* 0x000fe40000000800 */
.L_x_744:
        /* <DEDUP_REMOVED lines=104> */
.L_x_747:
[----:B------:R-:W-:Y:S05]  /*0a10*/  BSYNC B0 ;  /* 0x0000000000007941 */ /* 0x000fea0003800000 */
.L_x_746:
        /* <DEDUP_REMOVED lines=22> */
.L_x_749:
[----:B------:R-:W-:Y:S05]  /*0b80*/  BSYNC B0 ;  /* 0x0000000000007941 */ /* 0x000fea0003800000 */
.L_x_748:
        /* <DEDUP_REMOVED lines=22> */
.L_x_751:
[----:B------:R-:W-:Y:S05]  /*0cf0*/  BSYNC B0 ;  /* 0x0000000000007941 */ /* 0x000fea0003800000 */
.L_x_750:
        /* <DEDUP_REMOVED lines=21> */
.L_x_753:
[----:B------:R-:W-:Y:S05]  /*0e50*/  BSYNC B0 ;  /* 0x0000000000007941 */ /* 0x000fea0003800000 */
.L_x_752:
        /* <DEDUP_REMOVED lines=20> */
.L_x_745:
        /* <DEDUP_REMOVED lines=118> */
.L_x_754:
        /* <DEDUP_REMOVED lines=19> */
.L_x_756:
        /* <DEDUP_REMOVED lines=61> */
.L_x_755:
        /* <DEDUP_REMOVED lines=131> */
.L_x_758:
[----:B------:R-:W-:Y:S05]  /*2430*/  BSYNC B0 ;  /* 0x0000000000007941 */ /* 0x000fea0003800000 */
.L_x_757:
        /* <DEDUP_REMOVED lines=45> */
.L_x_760:
[----:B------:R-:W-:Y:S05]  /*2710*/  BSYNC B0 ;  /* 0x0000000000007941 */ /* 0x000fea0003800000 */
.L_x_759:
        /* <DEDUP_REMOVED lines=45> */
.L_x_762:
[----:B------:R-:W-:Y:S05]  /*29f0*/  BSYNC B0 ;  /* 0x0000000000007941 */ /* 0x000fea0003800000 */
.L_x_761:
        /* <DEDUP_REMOVED lines=44> */
.L_x_764:
[----:B------:R-:W-:Y:S05]  /*2cc0*/  BSYNC B0 ;  /* 0x0000000000007941 */ /* 0x000fea0003800000 */
.L_x_763:
        /* <DEDUP_REMOVED lines=39> */
.L_x_766:
[----:B------:R-:W-:Y:S05]  /*2f40*/  BSYNC B0 ;  /* 0x0000000000007941 */ /* 0x000fea0003800000 */
.L_x_765:
        /* <DEDUP_REMOVED lines=41> */
.L_x_768:
[----:B------:R-:W-:Y:S05]  /*31e0*/  BSYNC B0 ;  /* 0x0000000000007941 */ /* 0x000fea0003800000 */
.L_x_767:
        /* <DEDUP_REMOVED lines=40> */
.L_x_770:
[----:B------:R-:W-:Y:S05]  /*3470*/  BSYNC B0 ;  /* 0x0000000000007941 */ /* 0x000fea0003800000 */
.L_x_769:
        /* <DEDUP_REMOVED lines=42> */
.L_x_772:
[----:B------:R-:W-:Y:S05]  /*3720*/  BSYNC B0 ;  /* 0x0000000000007941 */ /* 0x000fea0003800000 */
.L_x_771:
        /* <DEDUP_REMOVED lines=41> */
.L_x_774:
[----:B------:R-:W-:Y:S05]  /*39c0*/  BSYNC B0 ;  /* 0x0000000000007941 */ /* 0x000fea0003800000 */
.L_x_773:
        /* <DEDUP_REMOVED lines=53> */
.L_x_776:
[----:B------:R-:W-:Y:S05]  /*3d20*/  BSYNC B0 ;  /* 0x0000000000007941 */ /* 0x000fea0003800000 */
.L_x_775:
        /* <DEDUP_REMOVED lines=45> */
.L_x_778:
[----:B------:R-:W-:Y:S05]  /*4000*/  BSYNC B0 ;  /* 0x0000000000007941 */ /* 0x000fea0003800000 */
.L_x_777:
        /* <DEDUP_REMOVED lines=55> */
.L_x_780:
[----:B------:R-:W-:Y:S05]  /*4380*/  BSYNC B0 ;  /* 0x0000000000007941 */ /* 0x000fea0003800000 */
.L_x_779:
[----:B------:R-:W-:Y:S01]  /*4390*/  SHF.L.U32 R4, R2, 0x6, RZ ;  /* 0x0000000602047819 */ /* 0x000fe200000006ff */
[----:B------:R-:W-:Y:S01]  /*43a0*/  IMAD R242, R93, 0x400, R0 ;  /* 0x000004005df27824 */ /* 0x000fe200078e0200 */
[----:B------:R-:W-:Y:S01]  /*43b0*/  SHF.L.U32 R14, R14, 0x3, RZ ;  /* 0x000000030e0e7819 */ /* 0x000fe200000006ff */
[----:B------:R-:W0:Y:S01]  /*43c0*/  LDGDEPBAR ;  /* 0x00000000000079af */ /* 0x000e220000000000 */
[----:B-12---:R-:W-:Y:S01]  /*43d0*/  LOP3.LUT R9, R4, 0x1c0, RZ, 0xc0, !PT ;  /* 0x000001c004097812 */ /* 0x006fe200078ec0ff */
[----:B------:R-:W-:Y:S01]  /*43e0*/  IMAD.SHL.U32 R242, R242, 0x2, RZ ;  /* 0x00000002f2f27824 */ /* 0x000fe200078e00ff */
[----:B------:R-:W-:Y:S01]  /*43f0*/  R2P PR, R2, 0x6 ;  /* 0x0000000602007804 */ /* 0x000fe20000000000 */
[----:B------:R-:W-:Y:S01]  /*4400*/  UISETP.GE.AND UP0, UPT, UR8, 0x2, UPT ;  /* 0x000000020800788c */ /* 0x000fe2000bf06270 */
[----:B------:R-:W-:Y:S01]  /*4410*/  LOP3.LUT R4, R9, 0x8, R14, 0xf8, !PT ;  /* 0x0000000809047812 */ /* 0x000fe200078ef80e */
[--C-:B------:R-:W-:Y:S01]  /*4420*/  IMAD R240, R7, 0x2, R242.reuse ;  /* 0x0000000207f07824 */ /* 0x100fe200078e02f2 */
[----:B------:R-:W-:Y:S01]  /*4430*/  SHF.R.U32.HI R9, RZ, 0x3, R9 ;  /* 0x00000003ff097819 */ /* 0x000fe20000011609 */
[----:B------:R-:W-:Y:S01]  /*4440*/  LDSM.16.M88.4 R48, [R242] ;  /* 0x00000000f230783b */ /* 0x000fe20000000200 */
[C---:B------:R-:W-:Y:S01]  /*4450*/  IMAD R238, R5.reuse, 0x2, R242 ;  /* 0x0000000205ee7824 */ /* 0x040fe200078e02f2 */
[----:B------:R-:W-:Y:S01]  /*4460*/  PLOP3.LUT P0, PT, PT, PT, UP0, 0x80, 0x0 ;  /* 0x000000000000781c */ /* 0x000fe20003f0f008 */
[----:B------:R-:W-:Y:S01]  /*4470*/  IMAD R237, R5, 0x2, R240 ;  /* 0x0000000205ed7824 */ /* 0x000fe200078e02f0 */
[----:B------:R-:W-:Y:S01]  /*4480*/  LOP3.LUT R4, R4, R9, RZ, 0x3c, !PT ;  /* 0x0000000904047212 */ /* 0x000fe200078e3cff */
[----:B------:R-:W-:Y:S03]  /*4490*/  LDSM.16.M88.4 R12, [R240] ;  /* 0x00000000f00c783b */ /* 0x000fe60000000200 */
[----:B------:R-:W-:Y:S01]  /*44a0*/  LEA R241, R241, R4, 0x9 ;  /* 0x00000004f1f17211 */ /* 0x000fe200078e48ff */
[----:B------:R-:W-:Y:S03]  /*44b0*/  LDSM.16.M88.4 R56, [R238] ;  /* 0x00000000ee38783b */ /* 0x000fe60000000200 */
[----:B------:R-:W-:Y:S01]  /*44c0*/  SHF.L.U32 R241, R241, 0x1, RZ ;  /* 0x00000001f1f17819 */ /* 0x000fe200000006ff */
[----:B------:R-:W-:Y:S03]  /*44d0*/  LDSM.16.M88.4 R72, [R242+0x2000] ;  /* 0x00200000f248783b */ /* 0x000fe60000000200 */
[C---:B------:R-:W-:Y:S01]  /*44e0*/  IADD3 R2, R241.reuse, 0x8000, RZ ;  /* 0x00008000f1027810 */ /* 0x040fe20007ffe0ff */
[----:B------:R-:W1:Y:S01]  /*44f0*/  LDSM.16.M88.4 R16, [R241+0x8000] ;  /* 0x00800000f110783b */ /* 0x000e620000000200 */
[----:B------:R-:W-:-:S02]  /*4500*/  IADD3 R239, R241, 0x8020, RZ ;  /* 0x00008020f1ef7810 */ /* 0x000fc40007ffe0ff */
[----:B------:R-:W-:Y:S01]  /*4510*/  @P1 IADD3 R239, R2, -0x20, RZ ;  /* 0xffffffe002ef1810 */ /* 0x000fe20007ffe0ff */
[----:B------:R-:W2:Y:S01]  /*4520*/  LDSM.16.M88.4 R44, [R241+0x8800] ;  /* 0x00880000f12c783b */ /* 0x000ea20000000200 */
[----:B------:R-:W-:Y:S02]  /*4530*/  MOV R2, 0x40 ;  /* 0x0000004000027802 */ /* 0x000fe40000000f00 */
[C---:B------:R-:W-:Y:S01]  /*4540*/  IADD3 R231, R239.reuse, 0x800, RZ ;  /* 0x00000800efe77810 */ /* 0x040fe20007ffe0ff */
[----:B------:R-:W5:Y:S01]  /*4550*/  LDSM.16.M88.4 R64, [R241+0x9000] ;  /* 0x00900000f140783b */ /* 0x000f620000000200 */
[----:B------:R-:W-:Y:S02]  /*4560*/  SEL R2, R2, 0xffffffc0, !P2 ;  /* 0xffffffc002027807 */ /* 0x000fe40005000000 */
[----:B------:R-:W-:Y:S01]  /*4570*/  IADD3 R230, R239, 0x1000, RZ ;  /* 0x00001000efe67810 */ /* 0x000fe20007ffe0ff */
[----:B------:R-:W3:Y:S01]  /*4580*/  LDSM.16.M88.4 R28, [R241+0x9800] ;  /* 0x00980000f11c783b */ /* 0x000ee20000000200 */
[----:B------:R-:W-:-:S02]  /*4590*/  IADD3 R235, R241, R2, RZ ;  /* 0x00000002f1eb7210 */ /* 0x000fc40007ffe0ff */
[----:B------:R-:W-:Y:S01]  /*45a0*/  IADD3 R228, R2, R239, RZ ;  /* 0x000000ef02e47210 */ /* 0x000fe20007ffe0ff */
[----:B------:R-:W4:Y:S01]  /*45b0*/  LDSM.16.M88.4 R24, [R239] ;  /* 0x00000000ef18783b */ /* 0x000f220000000200 */
[----:B------:R-:W-:Y:S02]  /*45c0*/  LEA R2, R93, UR10, 0x4 ;  /* 0x0000000a5d027c11 */ /* 0x000fe4000f8e20ff */
[C---:B------:R-:W-:Y:S01]  /*45d0*/  IADD3 R229, R239.reuse, 0x1800, RZ ;  /* 0x00001800efe57810 */ /* 0x040fe20007ffe0ff */
[----:B------:R-:W3:Y:S01]  /*45e0*/  LDSM.16.M88.4 R8, [R239+0x800] ;  /* 0x00080000ef08783b */ /* 0x000ee20000000200 */
[----:B------:R-:W-:Y:S01]  /*45f0*/  IADD3 R3, R2, 0x1, R3 ;  /* 0x0000000102037810 */ /* 0x000fe20007ffe003 */
[----:B------:R-:W-:Y:S01]  /*4600*/  IMAD.U32 R2, RZ, RZ, UR11 ;  /* 0x0000000bff027e24 */ /* 0x000fe2000f8e00ff */
[C---:B------:R-:W-:Y:S01]  /*4610*/  IADD3 R227, R239.reuse, 0x2000, RZ ;  /* 0x00002000efe37810 */ /* 0x040fe20007ffe0ff */
[----:B------:R-:W3:Y:S01]  /*4620*/  LDSM.16.M88.4 R40, [R239+0x1800] ;  /* 0x00180000ef28783b */ /* 0x000ee20000000200 */
[----:B------:R-:W-:-:S02]  /*4630*/  IADD3 R226, R239, 0x2800, RZ ;  /* 0x00002800efe27810 */ /* 0x000fc40007ffe0ff */
[----:B------:R-:W-:Y:S01]  /*4640*/  IADD3 R2, R2, -UR29, R3 ;  /* 0x8000001d02027c10 */ /* 0x000fe2000fffe003 */
[----:B------:R-:W-:Y:S01]  /*4650*/  LDSM.16.M88.4 R80, [R235+0x9000] ;  /* 0x00900000eb50783b */ /* 0x000fe20000000200 */
[C---:B------:R-:W-:Y:S02]  /*4660*/  IADD3 R225, R239.reuse, 0x3000, RZ ;  /* 0x00003000efe17810 */ /* 0x040fe40007ffe0ff */
[----:B------:R-:W-:Y:S01]  /*4670*/  IADD3 R2, R2, c[0x0][0x2e8], RZ ;  /* 0x0000ba0002027a10 */ /* 0x000fe20007ffe0ff */
[----:B------:R-:W-:Y:S01]  /*4680*/  LDSM.16.M88.4 R36, [R228] ;  /* 0x00000000e424783b */ /* 0x000fe20000000200 */
[----:B------:R-:W-:Y:S02]  /*4690*/  IADD3 R224, R239, 0x3800, RZ ;  /* 0x00003800efe07810 */ /* 0x000fe40007ffe0ff */
[C---:B------:R-:W-:Y:S01]  /*46a0*/  IMNMX R200, R2.reuse, UR11, PT ;  /* 0x0000000b02c87c17 */ /* 0x040fe2000b800200 */
[----:B------:R-:W-:Y:S01]  /*46b0*/  LDSM.16.M88.4 R76, [R235+0x9800] ;  /* 0x00980000eb4c783b */ /* 0x000fe20000000200 */
[----:B------:R-:W-:-:S02]  /*46c0*/  IADD3 R2, R2, 0x8, RZ ;  /* 0x0000000802027810 */ /* 0x000fc40007ffe0ff */
[C---:B------:R-:W-:Y:S01]  /*46d0*/  IADD3 R223, R239.reuse, 0x4000, RZ ;  /* 0x00004000efdf7810 */ /* 0x040fe20007ffe0ff */
[C---:B-1----:R-:W-:Y:S01]  /*46e0*/  HMMA.16816.F32.BF16 R20, R48.reuse, R16, RZ ;  /* 0x000000103014723c */ /* 0x042fe200000418ff */
[----:B------:R-:W-:Y:S01]  /*46f0*/  LDSM.16.M88.4 R52, [R228+0x1000] ;  /* 0x00100000e434783b */ /* 0x000fe20000000200 */
[----:B------:R-:W-:Y:S02]  /*4700*/  IMNMX R2, R2, UR11, PT ;  /* 0x0000000b02027c17 */ /* 0x000fe4000b800200 */
[C---:B------:R-:W-:Y:S01]  /*4710*/  IADD3 R222, R239.reuse, 0x4800, RZ ;  /* 0x00004800efde7810 */ /* 0x040fe20007ffe0ff */
[----:B------:R-:W-:Y:S01]  /*4720*/  LDSM.16.M88.4 R88, [R228+0x4800] ;  /* 0x00480000e458783b */ /* 0x000fe20000000200 */
[C---:B------:R-:W-:Y:S02]  /*4730*/  IADD3 R221, R239.reuse, 0x5000, RZ ;  /* 0x00005000efdd7810 */ /* 0x040fe40007ffe0ff */
[----:B------:R-:W-:Y:S01]  /*4740*/  HMMA.16816.F32.BF16 R16, R48, R18, RZ ;  /* 0x000000123010723c */ /* 0x000fe200000418ff */
[----:B------:R-:W-:Y:S01]  /*4750*/  LDSM.16.M88.4 R84, [R241+0xe800] ;  /* 0x00e80000f154783b */ /* 0x000fe20000000200 */
[----:B------:R-:W-:-:S02]  /*4760*/  IADD3 R220, R239, 0x5800, RZ ;  /* 0x00005800efdc7810 */ /* 0x000fc40007ffe0ff */
[C---:B------:R-:W-:Y:S02]  /*4770*/  IADD3 R219, R239.reuse, 0x6000, RZ ;  /* 0x00006000efdb7810 */ /* 0x040fe40007ffe0ff */
[C---:B------:R-:W-:Y:S02]  /*4780*/  IADD3 R218, R239.reuse, 0x6800, RZ ;  /* 0x00006800efda7810 */ /* 0x040fe40007ffe0ff */
[----:B--2---:R-:W-:Y:S01]  /*4790*/  HMMA.16816.F32.BF16 R32, R48, R44, RZ ;  /* 0x0000002c3020723c */ /* 0x004fe200000418ff */
[C---:B------:R-:W-:Y:S02]  /*47a0*/  IADD3 R217, R239.reuse, 0x7000, RZ ;  /* 0x00007000efd97810 */ /* 0x040fe40007ffe0ff */
[----:B------:R-:W-:-:S05]  /*47b0*/  IADD3 R216, R239, 0x7800, RZ ;  /* 0x00007800efd87810 */ /* 0x000fca0007ffe0ff */
        /* <DEDUP_REMOVED lines=13> */
[C---:B-1----:R-:W-:Y:S08]  /*4890*/  HMMA.16816.F32.BF16 R68, R12.reuse, R28, R68 ;  /* 0x0000001c0c44723c */ /* 0x042ff00000041844 */
[C---:B------:R-:W-:Y:S01]  /*48a0*/  HMMA.16816.F32.BF16 R64, R12.reuse, R30, R64 ;  /* 0x0000001e0c40723c */ /* 0x040fe20000041840 */
[----:B------:R-:W1:Y:S07]  /*48b0*/  LDSM.16.M88.4 R28, [R237] ;  /* 0x00000000ed1c783b */ /* 0x000e6e0000000200 */
        /* <DEDUP_REMOVED lines=8> */
[----:B------:R-:W3:Y:S07]  /*4940*/  LDSM.16.M88.4 R8, [R241+0xa800] ;  /* 0x00a80000f108783b */ /* 0x000eee0000000200 */
[C---:B------:R-:W-:Y:S08]  /*4950*/  HMMA.16816.F32.BF16 R68, R56.reuse, R80, R68 ;  /* 0x000000503844723c */ /* 0x040ff00000041844 */
[----:B------:R-:W-:Y:S01]  /*4960*/  HMMA.16816.F32.BF16 R64, R56, R82, R64 ;  /* 0x000000523840723c */ /* 0x000fe20000041840 */
[----:B------:R-:W5:Y:S07]  /*4970*/  LDSM.16.M88.4 R80, [R241+0xb000] ;  /* 0x00b00000f150783b */ /* 0x000f6e0000000200 */
[C---:B-1----:R-:W-:Y:S08]  /*4980*/  HMMA.16816.F32.BF16 R20, R28.reuse, R36, R20 ;  /* 0x000000241c14723c */ /* 0x042ff00000041814 */
[----:B------:R-:W-:Y:S01]  /*4990*/  HMMA.16816.F32.BF16 R16, R28, R38, R16 ;  /* 0x000000261c10723c */ /* 0x000fe20000041810 */
[----:B------:R-:W-:Y:S07]  /*49a0*/  LDSM.16.M88.4 R36, [R240+0x2000] ;  /* 0x00200000f024783b */ /* 0x000fee0000000200 */
[C---:B------:R-:W-:Y:S08]  /*49b0*/  HMMA.16816.F32.BF16 R60, R56.reuse, R76, R60 ;  /* 0x0000004c383c723c */ /* 0x040ff0000004183c */
[----:B------:R-:W-:Y:S01]  /*49c0*/  HMMA.16816.F32.BF16 R56, R56, R78, R48 ;  /* 0x0000004e3838723c */ /* 0x000fe20000041830 */
[----:B------:R-:W-:Y:S04]  /*49d0*/  LDSM.16.M88.4 R76, [R241+0xb800] ;  /* 0x00b80000f14c783b */ /* 0x000fe80000000200 */
[----:B------:R-:W-:Y:S03]  /*49e0*/  LDSM.16.M88.4 R48, [R239+0x2800] ;  /* 0x00280000ef30783b */ /* 0x000fe60000000200 */
[C---:B----4-:R-:W-:Y:S08]  /*49f0*/  HMMA.16816.F32.BF16 R32, R28.reuse, R12, R32 ;  /* 0x0000000c1c20723c */ /* 0x050ff00000041820 */
[C---:B------:R-:W-:Y:S01]  /*4a00*/  HMMA.16816.F32.BF16 R44, R28.reuse, R14, R44 ;  /* 0x0000000e1c2c723c */ /* 0x040fe2000004182c */
[----:B------:R-:W1:Y:S07]  /*4a10*/  LDSM.16.M88.4 R12, [R239+0x2000] ;  /* 0x00200000ef0c783b */ /* 0x000e6e0000000200 */
[C---:B------:R-:W-:Y:S08]  /*4a20*/  HMMA.16816.F32.BF16 R68, R28.reuse, R52, R68 ;  /* 0x000000341c44723c */ /* 0x040ff00000041844 */
[----:B------:R-:W-:Y:S01]  /*4a30*/  HMMA.16816.F32.BF16 R64, R28, R54, R64 ;  /* 0x000000361c40723c */ /* 0x000fe20000041840 */
[----:B------:R-:W4:Y:S07]  /*4a40*/  LDSM.16.M88.4 R52, [R239+0x3000] ;  /* 0x00300000ef34783b */ /* 0x000f2e0000000200 */
[C---:B--2---:R-:W-:Y:S08]  /*4a50*/  HMMA.16816.F32.BF16 R20, R72.reuse, R24, R20 ;  /* 0x000000184814723c */ /* 0x044ff00000041814 */
[----:B------:R-:W-:Y:S01]  /*4a60*/  HMMA.16816.F32.BF16 R16, R72, R26, R16 ;  /* 0x0000001a4810723c */ /* 0x000fe20000041810 */
[----:B------:R-:W-:Y:S07]  /*4a70*/  LDSM.16.M88.4 R24, [R235+0xa000] ;  /* 0x00a00000eb18783b */ /* 0x000fee0000000200 */
[C---:B------:R-:W-:Y:S08]  /*4a80*/  HMMA.16816.F32.BF16 R60, R28.reuse, R40, R60 ;  /* 0x000000281c3c723c */ /* 0x040ff0000004183c */
[----:B------:R-:W-:Y:S01]  /*4a90*/  HMMA.16816.F32.BF16 R56, R28, R42, R56 ;  /* 0x0000002a1c38723c */ /* 0x000fe20000041838 */
[----:B------:R-:W-:Y:S04]  /*4aa0*/  LDSM.16.M88.4 R40, [R239+0x3800] ;  /* 0x00380000ef28783b */ /* 0x000fe80000000200 */
[----:B------:R-:W-:Y:S03]  /*4ab0*/  LDSM.16.M88.4 R28, [R235+0xa800] ;  /* 0x00a80000eb1c783b */ /* 0x000fe60000000200 */
        /* <DEDUP_REMOVED lines=11> */
[----:B------:R-:W-:Y:S04]  /*4b70*/  LDSM.16.M88.4 R72, [R228+0x2000] ;  /* 0x00200000e448783b */ /* 0x000fe80000000200 */
[----:B------:R-:W-:Y:S03]  /*4b80*/  LDSM.16.M88.4 R76, [R239+0x4000] ;  /* 0x00400000ef4c783b */ /* 0x000fe60000000200 */
[C---:B------:R-:W-:Y:S08]  /*4b90*/  HMMA.16816.F32.BF16 R32, R36.reuse, R48, R32 ;  /* 0x000000302420723c */ /* 0x040ff00000041820 */
[C---:B------:R-:W-:Y:S01]  /*4ba0*/  HMMA.16816.F32.BF16 R44, R36.reuse, R50, R44 ;  /* 0x00000032242c723c */ /* 0x040fe2000004182c */
[----:B------:R-:W3:Y:S07]  /*4bb0*/  LDSM.16.M88.4 R48, [R235+0xb800] ;  /* 0x00b80000eb30783b */ /* 0x000eee0000000200 */
[C---:B----4-:R-:W-:Y:S08]  /*4bc0*/  HMMA.16816.F32.BF16 R68, R36.reuse, R52, R68 ;  /* 0x000000342444723c */ /* 0x050ff00000041844 */
[----:B------:R-:W-:Y:S01]  /*4bd0*/  HMMA.16816.F32.BF16 R64, R36, R54, R64 ;  /* 0x000000362440723c */ /* 0x000fe20000041840 */
[----:B------:R-:W-:Y:S07]  /*4be0*/  LDSM.16.M88.4 R52, [R228+0x2800] ;  /* 0x00280000e434783b */ /* 0x000fee0000000200 */
[C---:B--2---:R-:W-:Y:S08]  /*4bf0*/  HMMA.16816.F32.BF16 R20, R8.reuse, R24, R20 ;  /* 0x000000180814723c */ /* 0x044ff00000041814 */
[----:B------:R-:W-:Y:S01]  /*4c00*/  HMMA.16816.F32.BF16 R16, R8, R26, R16 ;  /* 0x0000001a0810723c */ /* 0x000fe20000041810 */
[----:B------:R-:W2:Y:S07]  /*4c10*/  LDSM.16.M88.4 R24, [R237+0x2000] ;  /* 0x00200000ed18783b */ /* 0x000eae0000000200 */
[C---:B------:R-:W-:Y:S08]  /*4c20*/  HMMA.16816.F32.BF16 R60, R36.reuse, R40, R60 ;  /* 0x00000028243c723c */ /* 0x040ff0000004183c */
[----:B------:R-:W-:Y:S01]  /*4c30*/  HMMA.16816.F32.BF16 R56, R36, R42, R56 ;  /* 0x0000002a2438723c */ /* 0x000fe20000041838 */
[----:B------:R-:W4:Y:S04]  /*4c40*/  LDSM.16.M88.4 R40, [R228+0x3000] ;  /* 0x00300000e428783b */ /* 0x000f280000000200 */
[----:B------:R-:W-:Y:S03]  /*4c50*/  LDSM.16.M88.4 R36, [R242+0x4000] ;  /* 0x00400000f224783b */ /* 0x000fe60000000200 */
[C---:B------:R-:W-:Y:S08]  /*4c60*/  HMMA.16816.F32.BF16 R32, R8.reuse, R28, R32 ;  /* 0x0000001c0820723c */ /* 0x040ff00000041820 */
[C---:B------:R-:W-:Y:S01]  /*4c70*/  HMMA.16816.F32.BF16 R44, R8.reuse, R30, R44 ;  /* 0x0000001e082c723c */ /* 0x040fe2000004182c */
[----:B------:R-:W-:Y:S07]  /*4c80*/  LDSM.16.M88.4 R28, [R228+0x3800] ;  /* 0x00380000e41c783b */ /* 0x000fee0000000200 */
[C---:B-1----:R-:W-:Y:S08]  /*4c90*/  HMMA.16816.F32.BF16 R68, R8.reuse, R12, R68 ;  /* 0x0000000c0844723c */ /* 0x042ff00000041844 */
[C---:B------:R-:W-:Y:S01]  /*4ca0*/  HMMA.16816.F32.BF16 R64, R8.reuse, R14, R64 ;  /* 0x0000000e0840723c */ /* 0x040fe20000041840 */
[----:B------:R-:W1:Y:S07]  /*4cb0*/  LDSM.16.M88.4 R12, [R241+0xc000] ;  /* 0x00c00000f10c783b */ /* 0x000e6e0000000200 */
[C---:B---3--:R-:W-:Y:S08]  /*4cc0*/  HMMA.16816.F32.BF16 R60, R8.reuse, R48, R60 ;  /* 0x00000030083c723c */ /* 0x048ff0000004183c */
[----:B------:R-:W-:Y:S01]  /*4cd0*/  HMMA.16816.F32.BF16 R56, R8, R50, R56 ;  /* 0x000000320838723c */ /* 0x000fe20000041838 */
[----:B------:R-:W3:Y:S04]  /*4ce0*/  LDSM.16.M88.4 R8, [R241+0xc800] ;  /* 0x00c80000f108783b */ /* 0x000ee80000000200 */
[----:B------:R-:W-:Y:S03]  /*4cf0*/  LDSM.16.M88.4 R48, [R241+0xd000] ;  /* 0x00d00000f130783b */ /* 0x000fe60000000200 */
[C---:B--2---:R-:W-:Y:S08]  /*4d00*/  HMMA.16816.F32.BF16 R20, R24.reuse, R72, R20 ;  /* 0x000000481814723c */ /* 0x044ff00000041814 */
[C---:B------:R-:W-:Y:S01]  /*4d10*/  HMMA.16816.F32.BF16 R16, R24.reuse, R74, R16 ;  /* 0x0000004a1810723c */ /* 0x040fe20000041810 */
[----:B------:R-:W-:Y:S07]  /*4d20*/  LDSM.16.M88.4 R72, [R228+0x4000] ;  /* 0x00400000e448783b */ /* 0x000fee0000000200 */
[C---:B------:R-:W-:Y:S08]  /*4d30*/  HMMA.16816.F32.BF16 R32, R24.reuse, R52, R32 ;  /* 0x000000341820723c */ /* 0x040ff00000041820 */
[C---:B------:R-:W-:Y:S01]  /*4d40*/  HMMA.16816.F32.BF16 R44, R24.reuse, R54, R44 ;  /* 0x00000036182c723c */ /* 0x040fe2000004182c */
[----:B------:R-:W-:Y:S07]  /*4d50*/  LDSM.16.M88.4 R52, [R241+0xd800] ;  /* 0x00d80000f134783b */ /* 0x000fee0000000200 */
[C---:B----4-:R-:W-:Y:S08]  /*4d60*/  HMMA.16816.F32.BF16 R68, R24.reuse, R40, R68 ;  /* 0x000000281844723c */ /* 0x050ff00000041844 */
[----:B------:R-:W-:Y:S01]  /*4d70*/  HMMA.16816.F32.BF16 R64, R24, R42, R64 ;  /* 0x0000002a1840723c */ /* 0x000fe20000041840 */
[----:B------:R-:W2:Y:S07]  /*4d80*/  LDSM.16.M88.4 R40, [R240+0x4000] ;  /* 0x00400000f028783b */ /* 0x000eae0000000200 */
[C---:B-1----:R-:W-:Y:S08]  /*4d90*/  HMMA.16816.F32.BF16 R20, R36.reuse, R12, R20 ;  /* 0x0000000c2414723c */ /* 0x042ff00000041814 */
[C---:B------:R-:W-:Y:S01]  /*4da0*/  HMMA.16816.F32.BF16 R16, R36.reuse, R14, R16 ;  /* 0x0000000e2410723c */ /* 0x040fe20000041810 */
[----:B------:R-:W-:Y:S07]  /*4db0*/  LDSM.16.M88.4 R12, [R235+0xc000] ;  /* 0x00c00000eb0c783b */ /* 0x000fee0000000200 */
[C---:B---3--:R-:W-:Y:S08]  /*4dc0*/  HMMA.16816.F32.BF16 R32, R36.reuse, R8, R32 ;  /* 0x000000082420723c */ /* 0x048ff00000041820 */
[----:B------:R-:W-:Y:S01]  /*4dd0*/  HMMA.16816.F32.BF16 R44, R36, R10, R44 ;  /* 0x0000000a242c723c */ /* 0x000fe2000004182c */
[----:B------:R-:W1:Y:S07]  /*4de0*/  LDSM.16.M88.4 R8, [R238+0x4000] ;  /* 0x00400000ee08783b */ /* 0x000e6e0000000200 */
[C---:B------:R-:W-:Y:S08]  /*4df0*/  HMMA.16816.F32.BF16 R60, R24.reuse, R28, R60 ;  /* 0x0000001c183c723c */ /* 0x040ff0000004183c */
[----:B------:R-:W-:Y:S01]  /*4e00*/  HMMA.16816.F32.BF16 R56, R24, R30, R56 ;  /* 0x0000001e1838723c */ /* 0x000fe20000041838 */
[----:B------:R-:W3:Y:S04]  /*4e10*/  LDSM.16.M88.4 R28, [R239+0x4800] ;  /* 0x00480000ef1c783b */ /* 0x000ee80000000200 */
[----:B------:R-:W4:Y:S03]  /*4e20*/  LDSM.16.M88.4 R24, [R239+0x5000] ;  /* 0x00500000ef18783b */ /* 0x000f260000000200 */
[C---:B--2---:R-:W-:Y:S08]  /*4e30*/  HMMA.16816.F32.BF16 R20, R40.reuse, R76, R20 ;  /* 0x0000004c2814723c */ /* 0x044ff00000041814 */
[----:B------:R-:W-:Y:S01]  /*4e40*/  HMMA.16816.F32.BF16 R16, R40, R78, R16 ;  /* 0x0000004e2810723c */ /* 0x000fe20000041810 */
[----:B------:R-:W-:Y:S07]  /*4e50*/  LDSM.16.M88.4 R76, [R228+0x5000] ;  /* 0x00500000e44c783b */ /* 0x000fee0000000200 */
[C---:B------:R-:W-:Y:S08]  /*4e60*/  HMMA.16816.F32.BF16 R68, R36.reuse, R48, R68 ;  /* 0x000000302444723c */ /* 0x040ff00000041844 */
[----:B------:R-:W-:Y:S01]  /*4e70*/  HMMA.16816.F32.BF16 R64, R36, R50, R64 ;  /* 0x000000322440723c */ /* 0x000fe20000041840 */
[----:B------:R-:W2:Y:S07]  /*4e80*/  LDSM.16.M88.4 R48, [R239+0x5800] ;  /* 0x00580000ef30783b */ /* 0x000eae0000000200 */
[C---:B-1----:R-:W-:Y:S08]  /*4e90*/  HMMA.16816.F32.BF16 R20, R8.reuse, R12, R20 ;  /* 0x0000000c0814723c */ /* 0x042ff00000041814 */
[----:B------:R-:W-:Y:S01]  /*4ea0*/  HMMA.16816.F32.BF16 R16, R8, R14, R16 ;  /* 0x0000000e0810723c */ /* 0x000fe20000041810 */
[----:B------:R-:W-:Y:S07]  /*4eb0*/  LDSM.16.M88.4 R12, [R235+0xd800] ;  /* 0x00d80000eb0c783b */ /* 0x000fee0000000200 */
[C---:B------:R-:W-:Y:S08]  /*4ec0*/  HMMA.16816.F32.BF16 R60, R36.reuse, R52, R60 ;  /* 0x00000034243c723c */ /* 0x040ff0000004183c */
[----:B------:R-:W-:Y:S01]  /*4ed0*/  HMMA.16816.F32.BF16 R56, R36, R54, R56 ;  /* 0x000000362438723c */ /* 0x000fe20000041838 */
[----:B------:R-:W-:Y:S04]  /*4ee0*/  LDSM.16.M88.4 R52, [R242+0x6000] ;  /* 0x00600000f234783b */ /* 0x000fe80000000200 */
[----:B------:R-:W1:Y:S03]  /*4ef0*/  LDSM.16.M88.4 R36, [R241+0xe000] ;  /* 0x00e00000f124783b */ /* 0x000e660000000200 */
[C---:B---3--:R-:W-:Y:S08]  /*4f00*/  HMMA.16816.F32.BF16 R32, R40.reuse, R28, R32 ;  /* 0x0000001c2820723c */ /* 0x048ff00000041820 */
[C---:B------:R-:W-:Y:S01]  /*4f10*/  HMMA.16816.F32.BF16 R44, R40.reuse, R30, R44 ;  /* 0x0000001e282c723c */ /* 0x040fe2000004182c */
[----:B------:R-:W3:Y:S07]  /*4f20*/  LDSM.16.M88.4 R28, [R235+0xc800] ;  /* 0x00c80000eb1c783b */ /* 0x000eee0000000200 */
[C---:B----4-:R-:W-:Y:S08]  /*4f30*/  HMMA.16816.F32.BF16 R68, R40.reuse, R24, R68 ;  /* 0x000000182844723c */ /* 0x050ff00000041844 */
[----:B------:R-:W-:Y:S01]  /*4f40*/  HMMA.16816.F32.BF16 R64, R40, R26, R64 ;  /* 0x0000001a2840723c */ /* 0x000fe20000041840 */
[----:B------:R-:W4:Y:S07]  /*4f50*/  LDSM.16.M88.4 R24, [R235+0xd000] ;  /* 0x00d00000eb18783b */ /* 0x000f2e0000000200 */
[C---:B------:R-:W-:Y:S08]  /*4f60*/  HMMA.16816.F32.BF16 R20, R80.reuse, R72, R20 ;  /* 0x000000485014723c */ /* 0x040ff00000041814 */
[----:B------:R-:W-:Y:S01]  /*4f70*/  HMMA.16816.F32.BF16 R16, R80, R74, R16 ;  /* 0x0000004a5010723c */ /* 0x000fe20000041810 */
[----:B------:R-:W-:Y:S07]  /*4f80*/  LDSM.16.M88.4 R72, [R228+0x5800] ;  /* 0x00580000e448783b */ /* 0x000fee0000000200 */
[C---:B--2---:R-:W-:Y:S08]  /*4f90*/  HMMA.16816.F32.BF16 R60, R40.reuse, R48, R60 ;  /* 0x00000030283c723c */ /* 0x044ff0000004183c */
[----:B------:R-:W-:Y:S01]  /*4fa0*/  HMMA.16816.F32.BF16 R56, R40, R50, R56 ;  /* 0x000000322838723c */ /* 0x000fe20000041838 */
[----:B------:R-:W-:Y:S04]  /*4fb0*/  LDSM.16.M88.4 R40, [R240+0x6000] ;  /* 0x00600000f028783b */ /* 0x000fe80000000200 */
[----:B------:R-:W2:Y:S03]  /*4fc0*/  LDSM.16.M88.4 R48, [R239+0x6000] ;  /* 0x00600000ef30783b */ /* 0x000ea60000000200 */
[C---:B-1----:R-:W-:Y:S08]  /*4fd0*/  HMMA.16816.F32.BF16 R20, R52.reuse, R36, R20 ;  /* 0x000000243414723c */ /* 0x042ff00000041814 */
[----:B------:R-:W-:Y:S01]  /*4fe0*/  HMMA.16816.F32.BF16 R16, R52, R38, R16 ;  /* 0x000000263410723c */ /* 0x000fe20000041810 */
[----:B------:R-:W-:Y:S07]  /*4ff0*/  LDSM.16.M88.4 R36, [R239+0x6800] ;  /* 0x00680000ef24783b */ /* 0x000fee0000000200 */
[C---:B---3--:R-:W-:Y:S08]  /*5000*/  HMMA.16816.F32.BF16 R32, R8.reuse, R28, R32 ;  /* 0x0000001c0820723c */ /* 0x048ff00000041820 */
[C---:B------:R-:W-:Y:S01]  /*5010*/  HMMA.16816.F32.BF16 R44, R8.reuse, R30, R44 ;  /* 0x0000001e082c723c */ /* 0x040fe2000004182c */
[----:B------:R-:W-:Y:S07]  /*5020*/  LDSM.16.M88.4 R28, [R238+0x6000] ;  /* 0x00600000ee1c783b */ /* 0x000fee0000000200 */
[C---:B----4-:R-:W-:Y:S08]  /*5030*/  HMMA.16816.F32.BF16 R68, R8.reuse, R24, R68 ;  /* 0x000000180844723c */ /* 0x050ff00000041844 */
[----:B------:R-:W-:Y:S01]  /*5040*/  HMMA.16816.F32.BF16 R64, R8, R26, R64 ;  /* 0x0000001a0840723c */ /* 0x000fe20000041840 */
[----:B------:R-:W1:Y:S07]  /*5050*/  LDSM.16.M88.4 R24, [R235+0xe000] ;  /* 0x00e00000eb18783b */ /* 0x000e6e0000000200 */
[C---:B--2---:R-:W-:Y:S08]  /*5060*/  HMMA.16816.F32.BF16 R20, R40.reuse, R48, R20 ;  /* 0x000000302814723c */ /* 0x044ff00000041814 */
[----:B------:R-:W-:Y:S01]  /*5070*/  HMMA.16816.F32.BF16 R16, R40, R50, R16 ;  /* 0x000000322810723c */ /* 0x000fe20000041810 */
[----:B------:R-:W2:Y:S07]  /*5080*/  LDSM.16.M88.4 R48, [R241+0xf000] ;  /* 0x00f00000f130783b */ /* 0x000eae0000000200 */
[C---:B------:R-:W-:Y:S08]  /*5090*/  HMMA.16816.F32.BF16 R60, R8.reuse, R12, R60 ;  /* 0x0000000c083c723c */ /* 0x040ff0000004183c */
[----:B------:R-:W-:Y:S01]  /*50a0*/  HMMA.16816.F32.BF16 R56, R8, R14, R56 ;  /* 0x0000000e0838723c */ /* 0x000fe20000041838 */
[----:B------:R-:W-:Y:S04]  /*50b0*/  LDSM.16.M88.4 R12, [R237+0x6000] ;  /* 0x00600000ed0c783b */ /* 0x000fe80000000200 */
[----:B------:R-:W3:Y:S03]  /*50c0*/  LDSM.16.M88.4 R8, [R228+0x6000] ;  /* 0x00600000e408783b */ /* 0x000ee60000000200 */
[C---:B------:R-:W-:Y:S08]  /*50d0*/  HMMA.16816.F32.BF16 R32, R80.reuse, R88, R32 ;  /* 0x000000585020723c */ /* 0x040ff00000041820 */
[C---:B------:R-:W-:Y:S08]  /*50e0*/  HMMA.16816.F32.BF16 R44, R80.reuse, R90, R44 ;  /* 0x0000005a502c723c */ /* 0x040ff0000004182c */
[----:B------:R-:W-:Y:S01]  /*50f0*/  HMMA.16816.F32.BF16 R88, R80, R76, R68 ;  /* 0x0000004c5058723c */ /* 0x000fe20000041844 */
[----:B------:R-:W-:Y:S07]  /*5100*/  LDSM.16.M88.4 R68, [R235+0xe800] ;  /* 0x00e80000eb44783b */ /* 0x000fee0000000200 */
[C---:B-1----:R-:W-:Y:S08]  /*5110*/  HMMA.16816.F32.BF16 R20, R28.reuse, R24, R20 ;  /* 0x000000181c14723c */ /* 0x042ff00000041814 */
[----:B------:R-:W-:Y:S01]  /*5120*/  HMMA.16816.F32.BF16 R16, R28, R26, R16 ;  /* 0x0000001a1c10723c */ /* 0x000fe20000041810 */
[----:B------:R-:W1:Y:S07]  /*5130*/  LDSM.16.M88.4 R24, [R239+0x7000] ;  /* 0x00700000ef18783b */ /* 0x000e6e0000000200 */
[----:B------:R-:W-:Y:S01]  /*5140*/  HMMA.16816.F32.BF16 R64, R80, R78, R64 ;  /* 0x0000004e5040723c */ /* 0x000fe20000041840 */
[----:B------:R-:W4:Y:S07]  /*5150*/  LDSM.16.M88.4 R76, [R241+0xf800] ;  /* 0x00f80000f14c783b */ /* 0x000f2e0000000200 */
[----:B--2---:R-:W-:Y:S08]  /*5160*/  HMMA.16816.F32.BF16 R88, R52, R48, R88 ;  /* 0x000000303458723c */ /* 0x004ff00000041858 */
[----:B---3--:R-:W-:Y:S08]  /*5170*/  HMMA.16816.F32.BF16 R20, R12, R8, R20 ;  /* 0x000000080c14723c */ /* 0x008ff00000041814 */
[C---:B------:R-:W-:Y:S08]  /*5180*/  HMMA.16816.F32.BF16 R60, R80.reuse, R72, R60 ;  /* 0x00000048503c723c */ /* 0x040ff0000004183c */
[----:B------:R-:W-:Y:S01]  /*5190*/  HMMA.16816.F32.BF16 R72, R80, R74, R56 ;  /* 0x0000004a5048723c */ /* 0x000fe20000041838 */
[----:B------:R-:W-:Y:S07]  /*51a0*/  LDSM.16.M88.4 R56, [R228+0x6800] ;  /* 0x00680000e438783b */ /* 0x000fee0000000200 */
[----:B------:R-:W-:Y:S01]  /*51b0*/  HMMA.16816.F32.BF16 R16, R12, R10, R16 ;  /* 0x0000000a0c10723c */ /* 0x000fe20000041810 */
[----:B------:R-:W-:Y:S01]  /*51c0*/  FMUL.FTZ R4, R20, c[0x0][0x2ec] ;  /* 0x0000bb0014047a20 */ /* 0x000fe20000410000 */
[----:B------:R-:W-:Y:S01]  /*51d0*/  LDSM.16.M88.4 R8, [R235+0xf000] ;  /* 0x00f00000eb08783b */ /* 0x000fe20000000200 */
[----:B------:R-:W-:-:S04]  /*51e0*/  FMUL.FTZ R6, R21, c[0x0][0x2ec] ;  /* 0x0000bb0015067a20 */ /* 0x000fc80000410000 */
[----:B------:R-:W2:Y:S01]  /*51f0*/  MUFU.TANH R4, R4 ;  /* 0x0000000400047308 */ /* 0x000ea20000002400 */
[----:B------:R-:W-:Y:S07]  /*5200*/  HMMA.16816.F32.BF16 R64, R52, R50, R64 ;  /* 0x000000323440723c */ /* 0x000fee0000041840 */
[----:B------:R-:W3:Y:S01]  /*5210*/  MUFU.TANH R6, R6 ;  /* 0x0000000600067308 */ /* 0x000ee20000002400 */
[----:B-1----:R-:W-:Y:S07]  /*5220*/  HMMA.16816.F32.BF16 R88, R40, R24, R88 ;  /* 0x000000182858723c */ /* 0x002fee0000041858 */
[----:B------:R-:W-:Y:S01]  /*5230*/  FMUL.FTZ R24, R22, c[0x0][0x2ec] ;  /* 0x0000bb0016187a20 */ /* 0x000fe20000410000 */
[----:B------:R-:W-:Y:S01]  /*5240*/  HMMA.16816.F32.BF16 R32, R52, R84, R32 ;  /* 0x000000543420723c */ /* 0x000fe20000041820 */
[----:B------:R-:W-:-:S02]  /*5250*/  FMUL.FTZ R25, R23, c[0x0][0x2ec] ;  /* 0x0000bb0017197a20 */ /* 0x000fc40000410000 */
[----:B------:R-:W1:Y:S01]  /*5260*/  LDSM.16.M88.4 R20, [R239+0x7800] ;  /* 0x00780000ef14783b */ /* 0x000e620000000200 */
[----:B------:R-:W-:Y:S01]  /*5270*/  FMUL.FTZ R16, R16, c[0x0][0x2ec] ;  /* 0x0000bb0010107a20 */ /* 0x000fe20000410000 */
[----:B------:R-:W1:Y:S01]  /*5280*/  MUFU.TANH R24, R24 ;  /* 0x0000001800187308 */ /* 0x000e620000002400 */
[----:B------:R-:W-:Y:S02]  /*5290*/  FMUL.FTZ R49, R17, c[0x0][0x2ec] ;  /* 0x0000bb0011317a20 */ /* 0x000fe40000410000 */
[C---:B------:R-:W-:Y:S05]  /*52a0*/  HMMA.16816.F32.BF16 R44, R52.reuse, R86, R44 ;  /* 0x00000056342c723c */ /* 0x040fea000004182c */
[----:B------:R5:W1:Y:S03]  /*52b0*/  MUFU.TANH R48, R16 ;  /* 0x0000001000307308 */ /* 0x000a660000002400 */
[C---:B----4-:R-:W-:Y:S05]  /*52c0*/  HMMA.16816.F32.BF16 R60, R52.reuse, R76, R60 ;  /* 0x0000004c343c723c */ /* 0x050fea000004183c */
[----:B------:R-:W4:Y:S03]  /*52d0*/  MUFU.TANH R25, R25 ;  /* 0x0000001900197308 */ /* 0x000f260000002400 */
[----:B------:R-:W-:Y:S05]  /*52e0*/  HMMA.16816.F32.BF16 R72, R52, R78, R72 ;  /* 0x0000004e3448723c */ /* 0x000fea0000041848 */
[----:B------:R-:W1:Y:S03]  /*52f0*/  MUFU.TANH R49, R49 ;  /* 0x0000003100317308 */ /* 0x000e660000002400 */
[C---:B------:R-:W-:Y:S07]  /*5300*/  HMMA.16816.F32.BF16 R64, R40.reuse, R26, R64 ;  /* 0x0000001a2840723c */ /* 0x040fee0000041840 */
[----:B------:R-:W-:Y:S01]  /*5310*/  FMUL.FTZ R26, R18, c[0x0][0x2ec] ;  /* 0x0000bb00121a7a20 */ /* 0x000fe20000410000 */
[----:B------:R-:W-:Y:S01]  /*5320*/  HMMA.16816.F32.BF16 R32, R40, R36, R32 ;  /* 0x000000242820723c */ /* 0x000fe20000041820 */
[----:B------:R-:W-:-:S02]  /*5330*/  FMUL.FTZ R27, R19, c[0x0][0x2ec] ;  /* 0x0000bb00131b7a20 */ /* 0x000fc40000410000 */
[----:B-----5:R-:W5:Y:S02]  /*5340*/  LDSM.16.M88.4 R16, [R235+0xf800] ;  /* 0x00f80000eb10783b */ /* 0x020f640000000200 */
[----:B------:R-:W2:Y:S03]  /*5350*/  MUFU.TANH R26, R26 ;  /* 0x0000001a001a7308 */ /* 0x000ea60000002400 */
[C---:B------:R-:W-:Y:S01]  /*5360*/  HMMA.16816.F32.BF16 R44, R40.reuse, R38, R44 ;  /* 0x00000026282c723c */ /* 0x040fe2000004182c */
[----:B------:R-:W-:Y:S04]  /*5370*/  LDSM.16.M88.4 R36, [R228+0x7000] ;  /* 0x00700000e424783b */ /* 0x000fe80000000200 */
[----:B------:R-:W2:Y:S03]  /*5380*/  MUFU.TANH R27, R27 ;  /* 0x0000001b001b7308 */ /* 0x000ea60000002400 */
[C---:B-1----:R-:W-:Y:S08]  /*5390*/  HMMA.16816.F32.BF16 R60, R40.reuse, R20, R60 ;  /* 0x00000014283c723c */ /* 0x042ff0000004183c */
[----:B------:R-:W-:Y:S08]  /*53a0*/  HMMA.16816.F32.BF16 R72, R40, R22, R72 ;  /* 0x000000162848723c */ /* 0x000ff00000041848 */
[C---:B------:R-:W-:Y:S08]  /*53b0*/  HMMA.16816.F32.BF16 R88, R28.reuse, R8, R88 ;  /* 0x000000081c58723c */ /* 0x040ff00000041858 */
[----:B------:R-:W-:Y:S01]  /*53c0*/  HMMA.16816.F32.BF16 R64, R28, R10, R64 ;  /* 0x0000000a1c40723c */ /* 0x000fe20000041840 */
[----:B------:R-:W1:Y:S01]  /*53d0*/  LDSM.16.M88.4 R8, [R228+0x7800] ;  /* 0x00780000e408783b */ /* 0x000e620000000200 */
[----:B------:R-:W-:-:S06]  /*53e0*/  DEPBAR.LE SB0, 0x0 ;  /* 0x000080000000791a */ /* 0x000fcc0000000000 */
[C---:B------:R-:W-:Y:S08]  /*53f0*/  HMMA.16816.F32.BF16 R32, R28.reuse, R68, R32 ;  /* 0x000000441c20723c */ /* 0x040ff00000041820 */
[C---:B------:R-:W-:Y:S08]  /*5400*/  HMMA.16816.F32.BF16 R44, R28.reuse, R70, R44 ;  /* 0x000000461c2c723c */ /* 0x040ff0000004182c */
[C---:B-----5:R-:W-:Y:S08]  /*5410*/  HMMA.16816.F32.BF16 R60, R28.reuse, R16, R60 ;  /* 0x000000101c3c723c */ /* 0x060ff0000004183c */
[----:B------:R-:W-:Y:S08]  /*5420*/  HMMA.16816.F32.BF16 R72, R28, R18, R72 ;  /* 0x000000121c48723c */ /* 0x000ff00000041848 */
[C---:B------:R-:W-:Y:S08]  /*5430*/  HMMA.16816.F32.BF16 R32, R12.reuse, R56, R32 ;  /* 0x000000380c20723c */ /* 0x040ff00000041820 */
[C---:B------:R-:W-:Y:S08]  /*5440*/  HMMA.16816.F32.BF16 R44, R12.reuse, R58, R44 ;  /* 0x0000003a0c2c723c */ /* 0x040ff0000004182c */
[C---:B-1----:R-:W-:Y:S08]  /*5450*/  HMMA.16816.F32.BF16 R60, R12.reuse, R8, R60 ;  /* 0x000000080c3c723c */ /* 0x042ff0000004183c */
[----:B------:R-:W-:Y:S01]  /*5460*/  HMMA.16816.F32.BF16 R72, R12, R10, R72 ;  /* 0x0000000a0c48723c */ /* 0x000fe20000041848 */
[----:B------:R-:W-:-:S02]  /*5470*/  FMUL.FTZ R20, R34, c[0x0][0x2ec] ;  /* 0x0000bb0022147a20 */ /* 0x000fc40000410000 */
[----:B------:R-:W-:Y:S02]  /*5480*/  FMUL.FTZ R21, R35, c[0x0][0x2ec] ;  /* 0x0000bb0023157a20 */ /* 0x000fe40000410000 */
[----:B------:R-:W-:Y:S02]  /*5490*/  FMUL.FTZ R32, R32, c[0x0][0x2ec] ;  /* 0x0000bb0020207a20 */ /* 0x000fe40000410000 */
[----:B------:R-:W-:Y:S01]  /*54a0*/  FMUL.FTZ R33, R33, c[0x0][0x2ec] ;  /* 0x0000bb0021217a20 */ /* 0x000fe20000410000 */
[----:B------:R-:W-:Y:S01]  /*54b0*/  HMMA.16816.F32.BF16 R88, R12, R36, R88 ;  /* 0x000000240c58723c */ /* 0x000fe20000041858 */
[----:B------:R-:W-:Y:S01]  /*54c0*/  FMUL.FTZ R35, R44, c[0x0][0x2ec] ;  /* 0x0000bb002c237a20 */ /* 0x000fe20000410000 */
[----:B------:R-:W1:Y:S01]  /*54d0*/  MUFU.TANH R20, R20 ;  /* 0x0000001400147308 */ /* 0x000e620000002400 */
[----:B------:R-:W-:Y:S02]  /*54e0*/  FMUL.FTZ R34, R45, c[0x0][0x2ec] ;  /* 0x0000bb002d227a20 */ /* 0x000fe40000410000 */
[----:B------:R-:W-:-:S02]  /*54f0*/  FMUL.FTZ R22, R46, c[0x0][0x2ec] ;  /* 0x0000bb002e167a20 */ /* 0x000fc40000410000 */
[----:B------:R-:W-:Y:S01]  /*5500*/  FMUL.FTZ R17, R47, c[0x0][0x2ec] ;  /* 0x0000bb002f117a20 */ /* 0x000fe20000410000 */
[----:B------:R-:W-:Y:S01]  /*5510*/  HMMA.16816.F32.BF16 R64, R12, R38, R64 ;  /* 0x000000260c40723c */ /* 0x000fe20000041840 */
[----:B------:R-:W-:Y:S01]  /*5520*/  FMUL.FTZ R9, R62, c[0x0][0x2ec] ;  /* 0x0000bb003e097a20 */ /* 0x000fe20000410000 */
[----:B------:R-:W1:Y:S01]  /*5530*/  MUFU.TANH R32, R32 ;  /* 0x0000002000207308 */ /* 0x000e620000002400 */
[----:B------:R-:W-:Y:S02]  /*5540*/  FMUL.FTZ R60, R60, c[0x0][0x2ec] ;  /* 0x0000bb003c3c7a20 */ /* 0x000fe40000410000 */
[----:B------:R-:W-:Y:S02]  /*5550*/  FMUL.FTZ R61, R61, c[0x0][0x2ec] ;  /* 0x0000bb003d3d7a20 */ /* 0x000fe40000410000 */
[----:B------:R-:W-:Y:S02]  /*5560*/  FMUL.FTZ R63, R63, c[0x0][0x2ec] ;  /* 0x0000bb003f3f7a20 */ /* 0x000fe40000410000 */
[----:B------:R-:W-:Y:S01]  /*5570*/  FMUL.FTZ R3, R73, c[0x0][0x2ec] ;  /* 0x0000bb0049037a20 */ /* 0x000fe20000410000 */
[----:B------:R-:W1:Y:S01]  /*5580*/  MUFU.TANH R33, R33 ;  /* 0x0000002100217308 */ /* 0x000e620000002400 */
[----:B------:R-:W-:-:S02]  /*5590*/  FMUL.FTZ R72, R72, c[0x0][0x2ec] ;  /* 0x0000bb0048487a20 */ /* 0x000fc40000410000 */
[----:B------:R-:W-:Y:S02]  /*55a0*/  FMUL.FTZ R74, R74, c[0x0][0x2ec] ;  /* 0x0000bb004a4a7a20 */ /* 0x000fe40000410000 */
[----:B------:R-:W-:Y:S02]  /*55b0*/  FMUL.FTZ R75, R75, c[0x0][0x2ec] ;  /* 0x0000bb004b4b7a20 */ /* 0x000fe40000410000 */
[----:B------:R-:W-:Y:S01]  /*55c0*/  FMUL.FTZ R88, R88, c[0x0][0x2ec] ;  /* 0x0000bb0058587a20 */ /* 0x000fe20000410000 */
[----:B------:R-:W1:Y:S01]  /*55d0*/  MUFU.TANH R21, R21 ;  /* 0x0000001500157308 */ /* 0x000e620000002400 */
[----:B------:R-:W-:Y:S02]  /*55e0*/  FMUL.FTZ R89, R89, c[0x0][0x2ec] ;  /* 0x0000bb0059597a20 */ /* 0x000fe40000410000 */
[----:B------:R-:W-:Y:S02]  /*55f0*/  FMUL.FTZ R90, R90, c[0x0][0x2ec] ;  /* 0x0000bb005a5a7a20 */ /* 0x000fe40000410000 */
[----:B------:R-:W-:-:S02]  /*5600*/  FMUL.FTZ R91, R91, c[0x0][0x2ec] ;  /* 0x0000bb005b5b7a20 */ /* 0x000fc40000410000 */
[----:B------:R-:W-:Y:S01]  /*5610*/  FMUL.FTZ R64, R64, c[0x0][0x2ec] ;  /* 0x0000bb0040407a20 */ /* 0x000fe20000410000 */
[----:B------:R-:W1:Y:S01]  /*5620*/  MUFU.TANH R35, R35 ;  /* 0x0000002300237308 */ /* 0x000e620000002400 */
[----:B------:R-:W-:Y:S02]  /*5630*/  FMUL.FTZ R65, R65, c[0x0][0x2ec] ;  /* 0x0000bb0041417a20 */ /* 0x000fe40000410000 */
[----:B------:R-:W-:Y:S02]  /*5640*/  FMUL.FTZ R66, R66, c[0x0][0x2ec] ;  /* 0x0000bb0042427a20 */ /* 0x000fe40000410000 */
[----:B------:R-:W-:-:S03]  /*5650*/  FMUL.FTZ R67, R67, c[0x0][0x2ec] ;  /* 0x0000bb0043437a20 */ /* 0x000fc60000410000 */
[----:B------:R-:W1:Y:S08]  /*5660*/  MUFU.TANH R34, R34 ;  /* 0x0000002200227308 */ /* 0x000e700000002400 */
[----:B------:R-:W1:Y:S08]  /*5670*/  MUFU.TANH R22, R22 ;  /* 0x0000001600167308 */ /* 0x000e700000002400 */
[----:B------:R-:W1:Y:S08]  /*5680*/  MUFU.TANH R17, R17 ;  /* 0x0000001100117308 */ /* 0x000e700000002400 */
[----:B------:R1:W1:Y:S08]  /*5690*/  MUFU.TANH R186, R88 ;  /* 0x0000005800ba7308 */ /* 0x0002700000002400 */
        /* <DEDUP_REMOVED lines=9> */
[----:B------:R-:W1:Y:S08]  /*5730*/  MUFU.TANH R9, R9 ;  /* 0x0000000900097308 */ /* 0x000e700000002400 */
[----:B------:R1:W1:Y:S08]  /*5740*/  MUFU.TANH R198, R63 ;  /* 0x0000003f00c67308 */ /* 0x0002700000002400 */
[----:B------:R1:W1:Y:S08]  /*5750*/  MUFU.TANH R204, R72 ;  /* 0x0000004800cc7308 */ /* 0x0002700000002400 */
[----:B------:R-:W1:Y:S08]  /*5760*/  MUFU.TANH R3, R3 ;  /* 0x0000000300037308 */ /* 0x000e700000002400 */
[----:B------:R1:W1:Y:S08]  /*5770*/  MUFU.TANH R192, R74 ;  /* 0x0000004a00c07308 */ /* 0x0002700000002400 */
[----:B------:R1:W1:Y:S01]  /*5780*/  MUFU.TANH R190, R75 ;  /* 0x0000004b00be7308 */ /* 0x0002620000002400 */
[----:B------:R-:W-:Y:S06]  /*5790*/  BAR.SYNC.DEFER_BLOCKING 0x0 ;  /* 0x0000000000007b1d */ /* 0x000fec0000010000 */
[----:B------:R-:W-:Y:S05]  /*57a0*/  @!P0 BRA `(.L_x_781) ;  /* 0x00000ee000008947 */ /* 0x000fea0003800000 */
[----:B--234-:R-:W-:-:S13]  /*57b0*/  PLOP3.LUT P1, PT, PT, PT, UP6, 0x80, 0x0 ;  /* 0x000000000000781c */ /* 0x01cfda0003f2f068 */
[----:B------:R-:W-:Y:S05]  /*57c0*/  @!P1 BRA `(.L_x_782) ;  /* 0x0000048000009947 */ /* 0x000fea0003800000 */
[----:B------:R-:W2:Y:S01]  /*57d0*/  I2F.RP R12, UR9 ;  /* 0x00000009000c7d06 */ /* 0x000ea20008209400 */
[----:B------:R-:W-:Y:S01]  /*57e0*/  UIADD3 UR13, UR12, -0x40, URZ ;  /* 0xffffffc00c0d7890 */ /* 0x000fe2000fffe03f */
[----:B------:R-:W-:Y:S01]  /*57f0*/  IMAD.U32 R10, RZ, RZ, UR12 ;  /* 0x0000000cff0a7e24 */ /* 0x000fe2000f8e00ff */
[----:B------:R-:W-:-:S04]  /*5800*/  UMOV UR14, URZ ;  /* 0x0000003f000e7c82 */ /* 0x000fc80008000000 */
[----:B------:R-:W-:Y:S01]  /*5810*/  IMAD.U32 R8, RZ, RZ, UR13 ;  /* 0x0000000dff087e24 */ /* 0x000fe2000f8e00ff */
[----:B------:R-:W-:-:S04]  /*5820*/  IABS R10, R10 ;  /* 0x0000000a000a7213 */ /* 0x000fc80000000000 */
[----:B------:R-:W-:Y:S01]  /*5830*/  IABS R8, R8 ;  /* 0x0000000800087213 */ /* 0x000fe20000000000 */
[----:B------:R-:W3:Y:S01]  /*5840*/  R2UR UR10, R10 ;  /* 0x000000000a0a73c2 */ /* 0x000ee200000e0000 */
[----:B--2---:R-:W2:Y:S07]  /*5850*/  MUFU.RCP R11, R12 ;  /* 0x0000000c000b7308 */ /* 0x004eae0000001000 */
[----:B------:R-:W4:Y:S01]  /*5860*/  R2UR UR5, R8 ;  /* 0x00000000080573c2 */ /* 0x000f2200000e0000 */
[----:B--2---:R-:W-:-:S06]  /*5870*/  IADD3 R11, R11, 0xffffffe, RZ ;  /* 0x0ffffffe0b0b7810 */ /* 0x004fcc0007ffe0ff */
[----:B------:R-:W2:Y:S02]  /*5880*/  F2I.FTZ.U32.TRUNC.NTZ R11, R11 ;  /* 0x0000000b000b7305 */ /* 0x000ea4000021f000 */
[----:B--2---:R-:W2:Y:S02]  /*5890*/  R2UR UR15, R11 ;  /* 0x000000000b0f73c2 */ /* 0x004ea400000e0000 */
[----:B--2---:R-:W-:-:S04]  /*58a0*/  UIADD3 UR4, URZ, -UR15, URZ ;  /* 0x8000000f3f047290 */ /* 0x004fc8000fffe03f */
[----:B------:R-:W-:-:S04]  /*58b0*/  UIMAD UR4, UR4, UR9, URZ ;  /* 0x00000009040472a4 */ /* 0x000fc8000f8e023f */
[----:B------:R-:W-:-:S04]  /*58c0*/  UIMAD.WIDE.U32 UR16, UR15, UR4, UR14 ;  /* 0x000000040f1072a5 */ /* 0x000fc8000f8e000e */
[----:B---3--:R-:W-:Y:S02]  /*58d0*/  UIMAD.WIDE.U32 UR14, UR17, UR10, URZ ;  /* 0x0000000a110e72a5 */ /* 0x008fe4000f8e003f */
[----:B----4-:R-:W-:Y:S02]  /*58e0*/  UIMAD.WIDE.U32 UR16, UR17, UR5, URZ ;  /* 0x00000005111072a5 */ /* 0x010fe4000f8e003f */
        /* <DEDUP_REMOVED lines=43> */
[----:B---3--:R-:W-:Y:S01]  /*5ba0*/  MOV R13, UR11 ;  /* 0x0000000b000d7c02 */ /* 0x008fe20008000f00 */
        /* <DEDUP_REMOVED lines=10> */
.L_x_782:
[----:B------:R-:W-:-:S04]  /*5c50*/  ULEA UR22, -UR22, URZ, 0x6 ;  /* 0x0000003f16167291 */ /* 0x000fc8000f8e313f */
[----:B------:R-:W-:Y:S02]  /*5c60*/  USHF.R.S32.HI UR4, URZ, 0x1f, UR22 ;  /* 0x0000001f3f047899 */ /* 0x000fe40008011416 */
[----:B------:R-:W-:-:S04]  /*5c70*/  MOV R15, UR22 ;  /* 0x00000016000f7c02 */ /* 0x000fc80008000f00 */
[----:B------:R-:W-:Y:S02]  /*5c80*/  MOV R14, UR4 ;  /* 0x00000004000e7c02 */ /* 0x000fe40008000f00 */
.L_x_783:
[----:B------:R-:W-:Y:S01]  /*5c90*/  ISETP.GE.AND P6, PT, R248, c[0x0][0x220], PT ;  /* 0x00008800f8007a0c */ /* 0x000fe20003fc6270 */
[----:B------:R-:W-:Y:S01]  /*5ca0*/  BSSY B0, `(.L_x_784) ;  /* 0x000009b000007945 */ /* 0x000fe20003800000 */
[----:B------:R-:W-:Y:S02]  /*5cb0*/  ISETP.GE.AND P5, PT, R245, c[0x0][0x220], PT ;  /* 0x00008800f5007a0c */ /* 0x000fe40003fa6270 */
[----:B------:R-:W-:Y:S02]  /*5cc0*/  ISETP.GE.AND P4, PT, R244, c[0x0][0x220], PT ;  /* 0x00008800f4007a0c */ /* 0x000fe40003f86270 */
[----:B------:R-:W-:-:S07]  /*5cd0*/  ISETP.GE.AND P3, PT, R243, c[0x0][0x220], PT ;  /* 0x00008800f3007a0c */ /* 0x000fce0003f66270 */
[-C--:B------:R-:W-:Y:S01]  /*5ce0*/  @!P6 IADD3 R13, P1, R15, R166.reuse, RZ ;  /* 0x000000a60f0de210 */ /* 0x080fe20007f3e0ff */
[----:B------:R2:W-:Y:S03]  /*5cf0*/  @P6 STS.128 [R246+0x8000], RZ ;  /* 0x008000fff6006388 */ /* 0x0005e60000000c00 */
[----:B------:R-:W-:Y:S01]  /*5d00*/  @!P6 LEA R50, P2, R13, c[0x0][0x168], 0x1 ;  /* 0x00005a000d32ea11 */ /* 0x000fe200078408ff */
[----:B------:R-:W-:Y:S01]  /*5d10*/  @!P6 IMAD.X R8, R14, 0x1, R165, P1 ;  /* 0x000000010e08e824 */ /* 0x000fe200008e06a5 */
[----:B------:R-:W-:-:S04]  /*5d20*/  @!P5 IADD3 R11, P1, R15, R166, RZ ;  /* 0x000000a60f0bd210 */ /* 0x000fc80007f3e0ff */
[----:B------:R-:W-:Y:S01]  /*5d30*/  @!P6 LEA.HI.X R51, R13, c[0x0][0x16c], R8, 0x1, P2 ;  /* 0x00005b000d33ea11 */ /* 0x000fe200010f0c08 */
[C-C-:B------:R-:W-:Y:S01]  /*5d40*/  @!P5 IMAD.X R8, R14.reuse, 0x1, R165.reuse, P1 ;  /* 0x000000010e08d824 */ /* 0x140fe200008e06a5 */
[----:B------:R-:W-:Y:S02]  /*5d50*/  @!P5 LEA R42, P2, R11, c[0x0][0x168], 0x1 ;  /* 0x00005a000b2ada11 */ /* 0x000fe400078408ff */
[-C--:B------:R-:W-:Y:S01]  /*5d60*/  @!P4 IADD3 R13, P1, R15, R166.reuse, RZ ;  /* 0x000000a60f0dc210 */ /* 0x080fe20007f3e0ff */
[----:B------:R-:W-:Y:S01]  /*5d70*/  @!PT LDS RZ, [RZ] ;  /* 0x00000000fffff984 */ /* 0x000fe20000000800 */
[----:B------:R-:W-:Y:S01]  /*5d80*/  @!PT LDS RZ, [RZ] ;  /* 0x00000000fffff984 */ /* 0x000fe20000000800 */
[----:B------:R-:W-:Y:S01]  /*5d90*/  @!PT LDS RZ, [RZ] ;  /* 0x00000000fffff984 */ /* 0x000fe20000000800 */
[----:B------:R2:W-:Y:S01]  /*5da0*/  @!P6 LDGSTS.E.BYPASS.LTC128B.128 [R246+0x8000], [R50.64] ;  /* 0x0800000032f6efae */ /* 0x0005e2000b901d60 */
[----:B------:R-:W-:Y:S02]  /*5db0*/  @!P5 LEA.HI.X R43, R11, c[0x0][0x16c], R8, 0x1, P2 ;  /* 0x00005b000b2bda11 */ /* 0x000fe400010f0c08 */
        /* <DEDUP_REMOVED lines=15> */
[-C--:B------:R-:W-:Y:S01]  /*5eb0*/  @!P6 IADD3 R19, P1, R13, R166.reuse, RZ ;  /* 0x000000a60d13e210 */ /* 0x080fe20007f3e0ff */
[----:B------:R-:W-:Y:S01]  /*5ec0*/  @!PT LDS RZ, [RZ] ;  /* 0x00000000fffff984 */ /* 0x000fe20000000800 */
[----:B------:R-:W-:Y:S01]  /*5ed0*/  @!PT LDS RZ, [RZ] ;  /* 0x00000000fffff984 */ /* 0x000fe20000000800 */
[----:B------:R-:W-:Y:S01]  /*5ee0*/  @!PT LDS RZ, [RZ] ;  /* 0x00000000fffff984 */ /* 0x000fe20000000800 */
[----:B------:R2:W-:Y:S03]  /*5ef0*/  @!P4 LDGSTS.E.BYPASS.LTC128B.128 [R246+0xc000], [R40.64+0x100] ;  /* 0x0c00010028f6cfae */ /* 0x0005e6000b901d60 */
[----:B------:R-:W-:Y:S01]  /*5f00*/  @!P6 LEA R46, P2, R19, c[0x0][0x168], 0x1 ;  /* 0x00005a00132eea11 */ /* 0x000fe200078408ff */
[C-C-:B------:R-:W-:Y:S01]  /*5f10*/  @!P6 IMAD.X R8, R12.reuse, 0x1, R165.reuse, P1 ;  /* 0x000000010c08e824 */ /* 0x140fe200008e06a5 */
        /* <DEDUP_REMOVED lines=13> */
[C-C-:B------:R-:W-:Y:S01]  /*5ff0*/  @!P4 IMAD.X R8, R12.reuse, 0x1, R165.reuse, P1 ;  /* 0x000000010c08c824 */ /* 0x140fe200008e06a5 */
[----:B------:R-:W-:Y:S01]  /*6000*/  @!P3 IADD3 R11, P1, R13, R166, RZ ;  /* 0x000000a60d0bb210 */ /* 0x000fe20007f3e0ff */
        /* <DEDUP_REMOVED lines=15> */
[-C--:B------:R-:W-:Y:S01]  /*6100*/  @!P6 IADD3 R11, P1, R13, R166.reuse, RZ ;  /* 0x000000a60d0be210 */ /* 0x080fe20007f3e0ff */
[----:B------:R2:W-:Y:S03]  /*6110*/  @P4 STS.128 [R246+0xc800], RZ ;  /* 0x00c800fff6004388 */ /* 0x0005e60000000c00 */
[----:B------:R-:W-:Y:S01]  /*6120*/  @!P6 LEA R44, P2, R11, c[0x0][0x168], 0x1 ;  /* 0x00005a000b2cea11 */ /* 0x000fe200078408ff */
[C-C-:B------:R-:W-:Y:S01]  /*6130*/  @!P6 IMAD.X R8, R12.reuse, 0x1, R165.reuse, P1 ;  /* 0x000000010c08e824 */ /* 0x140fe200008e06a5 */
[-C--:B------:R-:W-:Y:S01]  /*6140*/  @!P5 IADD3 R19, P1, R13, R166.reuse, RZ ;  /* 0x000000a60d13d210 */ /* 0x080fe20007f3e0ff */
[----:B------:R-:W-:Y:S01]  /*6150*/  @!PT LDS RZ, [RZ] ;  /* 0x00000000fffff984 */ /* 0x000fe20000000800 */
[----:B------:R-:W-:Y:S01]  /*6160*/  @!PT LDS RZ, [RZ] ;  /* 0x00000000fffff984 */ /* 0x000fe20000000800 */
[----:B------:R-:W-:Y:S01]  /*6170*/  @!PT LDS RZ, [RZ] ;  /* 0x00000000fffff984 */ /* 0x000fe20000000800 */
[----:B------:R2:W-:Y:S03]  /*6180*/  @!P4 LDGSTS.E.BYPASS.LTC128B.128 [R246+0xc800], [R30.64+0x100] ;  /* 0x0c8001001ef6cfae */ /* 0x0005e6000b901d60 */
[----:B------:R-:W-:Y:S01]  /*6190*/  @!P6 LEA.HI.X R45, R11, c[0x0][0x16c], R8, 0x1, P2 ;  /* 0x00005b000b2dea11 */ /* 0x000fe200010f0c08 */
[----:B------:R-:W-:Y:S01]  /*61a0*/  @!P5 IMAD.X R8, R12, 0x1, R165, P1 ;  /* 0x000000010c08d824 */ /* 0x000fe200008e06a5 */
[----:B------:R-:W-:Y:S01]  /*61b0*/  @!P4 IADD3 R11, P1, R13, R166, RZ ;  /* 0x000000a60d0bc210 */ /* 0x000fe20007f3e0ff */
[----:B------:R2:W-:Y:S01]  /*61c0*/  @P3 STS.128 [R246+0xe800], RZ ;  /* 0x00e800fff6003388 */ /* 0x0005e20000000c00 */
[----:B------:R-:W-:-:S03]  /*61d0*/  @!P5 LEA R18, P2, R19, c[0x0][0x168], 0x1 ;  /* 0x00005a001312da11 */ /* 0x000fc600078408ff */
[C-C-:B------:R-:W-:Y:S01]  /*61e0*/  @!P4 IMAD.X R10, R12.reuse, 0x1, R165.reuse, P1 ;  /* 0x000000010c0ac824 */ /* 0x140fe200008e06a5 */
[----:B------:R-:W-:Y:S01]  /*61f0*/  @!P5 LEA.HI.X R19, R19, c[0x0][0x16c], R8, 0x1, P2 ;  /* 0x00005b001313da11 */ /* 0x000fe200010f0c08 */
[----:B------:R-:W-:Y:S01]  /*6200*/  @!PT LDS RZ, [RZ] ;  /* 0x00000000fffff984 */ /* 0x000fe20000000800 */
[----:B------:R-:W-:Y:S01]  /*6210*/  @!PT LDS RZ, [RZ] ;  /* 0x00000000fffff984 */ /* 0x000fe20000000800 */
[----:B------:R-:W-:Y:S01]  /*6220*/  @!PT LDS RZ, [RZ] ;  /* 0x00000000fffff984 */ /* 0x000fe20000000800 */
[----:B------:R2:W-:Y:S01]  /*6230*/  @!P3 LDGSTS.E.BYPASS.LTC128B.128 [R246+0xe800], [R28.64+0x180] ;  /* 0x0e8001801cf6bfae */ /* 0x0005e2000b901d60 */
[----:B------:R-:W-:Y:S02]  /*6240*/  @!P4 LEA R52, P2, R11, c[0x0][0x168], 0x1 ;  /* 0x00005a000b34ca11 */ /* 0x000fe400078408ff */
[----:B------:R-:W-:Y:S01]  /*6250*/  @!P3 IADD3 R8, P1, R13, R166, RZ ;  /* 0x000000a60d08b210 */ /* 0x000fe20007f3e0ff */
[----:B------:R2:W-:Y:S01]  /*6260*/  @P6 STS.128 [R246+0x9000], RZ ;  /* 0x009000fff6006388 */ /* 0x0005e20000000c00 */
[----:B------:R-:W-:Y:S02]  /*6270*/  @!P4 LEA.HI.X R53, R11, c[0x0][0x16c], R10, 0x1, P2 ;  /* 0x00005b000b35ca11 */ /* 0x000fe400010f0c0a */
[----:B------:R-:W-:Y:S01]  /*6280*/  IADD3 R13, P2, R13, UR24, RZ ;  /* 0x000000180d0d7c10 */ /* 0x000fe2000ff5e0ff */
[----:B------:R-:W-:Y:S01]  /*6290*/  @!P3 IMAD.X R11, R12, 0x1, R165, P1 ;  /* 0x000000010c0bb824 */ /* 0x000fe200008e06a5 */
[----:B------:R-:W-:Y:S01]  /*62a0*/  @!P3 LEA R54, P1, R8, c[0x0][0x168], 0x1 ;  /* 0x00005a000836ba11 */ /* 0x000fe200078208ff */
[----:B------:R-:W-:Y:S01]  /*62b0*/  @!PT LDS RZ, [RZ] ;  /* 0x00000000fffff984 */ /* 0x000fe20000000800 */
[----:B------:R-:W-:Y:S01]  /*62c0*/  @!PT LDS RZ, [RZ] ;  /* 0x00000000fffff984 */ /* 0x000fe20000000800 */
[----:B------:R-:W-:Y:S01]  /*62d0*/  @!PT LDS RZ, [RZ] ;  /* 0x00000000fffff984 */ /* 0x000fe20000000800 */
[----:B------:R2:W-:Y:S01]  /*62e0*/  @!P6 LDGSTS.E.BYPASS.LTC128B.128 [R246+0x9000], [R44.64] ;  /* 0x090000002cf6efae */ /* 0x0005e2000b901d60 */
[----:B------:R-:W-:-:S02]  /*62f0*/  IADD3.X R12, R12, UR23, RZ, P2, !PT ;  /* 0x000000170c0c7c10 */ /* 0x000fc400097fe4ff */
[----:B------:R-:W-:Y:S01]  /*6300*/  @!P3 LEA.HI.X R55, R8, c[0x0][0x16c], R11, 0x1, P1 ;  /* 0x00005b000837ba11 */ /* 0x000fe200008f0c0b */
[----:B------:R2:W-:Y:S01]  /*6310*/  @P5 STS.128 [R246+0xb000], RZ ;  /* 0x00b000fff6005388 */ /* 0x0005e20000000c00 */
[----:B------:R-:W-:-:S03]  /*6320*/  @!P6 IADD3 R23, P1, R13, R166, RZ ;  /* 0x000000a60d17e210 */ /* 0x000fc60007f3e0ff */
[----:B------:R-:W-:Y:S01]  /*6330*/  @!PT LDS RZ, [RZ] ;  /* 0x00000000fffff984 */ /* 0x000fe20000000800 */
[----:B------:R-:W-:Y:S01]  /*6340*/  @!PT LDS RZ, [RZ] ;  /* 0x00000000fffff984 */ /* 0x000fe20000000800 */
[----:B------:R-:W-:Y:S01]  /*6350*/  @!PT LDS RZ, [RZ] ;  /* 0x00000000fffff984 */ /* 0x000fe20000000800 */
[----:B------:R2:W-:Y:S01]  /*6360*/  @!P5 LDGSTS.E.BYPASS.LTC128B.128 [R246+0xb000], [R18.64+0x80] ;  /* 0x0b00008012f6dfae */ /* 0x0005e2000b901d60 */
        /* <DEDUP_REMOVED lines=40> */
[----:B--2---:R-:W-:-:S04]  /*65f0*/  LEA R10, P1, R13, c[0x0][0x168], 0x1 ;  /* 0x00005a000d0a7a11 */ /* 0x004fc800078208ff */
[----:B------:R-:W-:-:S05]  /*6600*/  LEA.HI.X R11, R13, c[0x0][0x16c], R12, 0x1, P1 ;  /* 0x00005b000d0b7a11 */ /* 0x000fca00008f0c0c */
[----:B------:R-:W-:Y:S01]  /*6610*/  @!PT LDS RZ, [RZ] ;  /* 0x00000000fffff984 */ /* 0x000fe20000000800 */
[----:B------:R-:W-:Y:S01]  /*6620*/  @!PT LDS RZ, [RZ] ;  /* 0x00000000fffff984 */ /* 0x000fe20000000800 */
[----:B------:R-:W-:Y:S01]  /*6630*/  @!PT LDS RZ, [RZ] ;  /* 0x00000000fffff984 */ /* 0x000fe20000000800 */
[----:B------:R2:W-:Y:S04]  /*6640*/  LDGSTS.E.BYPASS.LTC128B.128 [R246+0xf800], [R10.64+0x180] ;  /* 0x0f8001800af67fae */ /* 0x0005e8000b901d60 */
.L_x_785:
[----:B------:R-:W-:Y:S05]  /*6650*/  BSYNC B0 ;  /* 0x0000000000007941 */ /* 0x000fea0003800000 */
.L_x_784:
[----:B------:R-:W0:Y:S01]  /*6660*/  LDGDEPBAR ;  /* 0x00000000000079af */ /* 0x000e220000000000 */
[----:B------:R-:W-:-:S04]  /*6670*/  IADD3 R166, P1, R15, R166, RZ ;  /* 0x000000a60fa67210 */ /* 0x000fc80007f3e0ff */
[----:B------:R-:W-:Y:S02]  /*6680*/  IADD3.X R165, R14, R165, RZ, P1, !PT ;  /* 0x000000a50ea57210 */ /* 0x000fe40000ffe4ff */
.L_x_781:
[----:B--234-:R-:W-:Y:S01]  /*6690*/  IADD3 R13, R167, UR12, RZ ;  /* 0x0000000ca70d7c10 */ /* 0x01cfe2000fffe0ff */
[----:B------:R-:W-:-:S03]  /*66a0*/  IMAD.SHL.U32 R236, R0, 0x2, RZ ;  /* 0x0000000200ec7824 */ /* 0x000fc600078e00ff */
[----:B------:R-:W-:Y:S01]  /*66b0*/  IADD3 R11, R13, 0x1, RZ ;  /* 0x000000010d0b7810 */ /* 0x000fe20007ffe0ff */
[----:B------:R-:W-:Y:S01]  /*66c0*/  IMAD R234, R7, 0x2, R236 ;  /* 0x0000000207ea7824 */ /* 0x000fe200078e02ec */
[----:B------:R-:W-:Y:S01]  /*66d0*/  IADD3 R15, R13, 0x8, RZ ;  /* 0x000000080d0f7810 */ /* 0x000fe20007ffe0ff */
[----:B------:R-:W-:Y:S01]  /*66e0*/  LDSM.16.MT88.4 R156, [R236+0x10000] ;  /* 0x01000000ec9c783b */ /* 0x000fe20000004200 */
[----:B------:R-:W-:Y:S01]  /*66f0*/  ISETP.GE.AND P5, PT, R11, R200, PT ;  /* 0x000000c80b00720c */ /* 0x000fe20003fa6270 */
[----:B------:R-:W-:Y:S01]  /*6700*/  IMAD R232, R5, 0x2, R234 ;  /* 0x0000000205e87824 */ /* 0x000fe200078e02ea */
[----:B------:R-:W-:Y:S01]  /*6710*/  ISETP.GE.AND P2, PT, R11, R2, PT ;  /* 0x000000020b00720c */ /* 0x000fe20003f46270 */
[----:B------:R-:W-:Y:S01]  /*6720*/  IMAD R233, R5, 0x2, R236 ;  /* 0x0000000205e97824 */ /* 0x000fe200078e02ec */
[----:B------:R-:W-:Y:S01]  /*6730*/  IADD3 R11, R13, 0x9, RZ ;  /* 0x000000090d0b7810 */ /* 0x000fe20007ffe0ff */
[----:B------:R-:W-:Y:S01]  /*6740*/  LDSM.16.MT88.4 R148, [R234+0x10000] ;  /* 0x01000000ea94783b */ /* 0x000fe20000004200 */
[----:B------:R-:W-:-:S02]  /*6750*/  ISETP.GE.AND P6, PT, R15, R200, PT ;  /* 0x000000c80f00720c */ /* 0x000fc40003fc6270 */
[C---:B------:R-:W-:Y:S01]  /*6760*/  ISETP.GE.AND P4, PT, R11.reuse, R200, PT ;  /* 0x000000c80b00720c */ /* 0x040fe20003f86270 */
[----:B------:R-:W-:Y:S01]  /*6770*/  LDSM.16.MT88.4 R132, [R232+0x10000] ;  /* 0x01000000e884783b */ /* 0x000fe20000004200 */
[-C--:B------:R-:W-:Y:S02]  /*6780*/  ISETP.GE.AND P3, PT, R11, R2.reuse, PT ;  /* 0x000000020b00720c */ /* 0x080fe40003f66270 */
[----:B------:R-:W-:Y:S01]  /*6790*/  IADD3 R11, R13, 0x11, RZ ;  /* 0x000000110d0b7810 */ /* 0x000fe20007ffe0ff */
[----:B------:R-:W-:Y:S01]  /*67a0*/  LDSM.16.MT88.4 R140, [R233+0x10000] ;  /* 0x01000000e98c783b */ /* 0x000fe20000004200 */
[----:B------:R-:W-:Y:S02]  /*67b0*/  ISETP.GE.AND P1, PT, R15, R2, PT ;  /* 0x000000020f00720c */ /* 0x000fe40003f26270 */
[----:B------:R-:W-:Y:S01]  /*67c0*/  IADD3 R15, R13, 0x10, RZ ;  /* 0x000000100d0f7810 */ /* 0x000fe20007ffe0ff */
[----:B------:R-:W-:Y:S01]  /*67d0*/  LDSM.16.MT88.4 R40, [R236+0x12000] ;  /* 0x01200000ec28783b */ /* 0x000fe20000004200 */
[----:B------:R-:W-:-:S02]  /*67e0*/  FSEL R48, R48, -INF , !P6 ;  /* 0xff80000030307808 */ /* 0x000fc40007000000 */
[-C--:B------:R-:W-:Y:S01]  /*67f0*/  ISETP.GE.AND P6, PT, R11, R200.reuse, PT ;  /* 0x000000c80b00720c */ /* 0x080fe20003fc6270 */
[----:B------:R-:W-:Y:S01]  /*6800*/  LDSM.16.MT88.4 R56, [R233+0x12000] ;  /* 0x01200000e938783b */ /* 0x000fe20000004200 */
[----:B------:R-:W-:Y:S02]  /*6810*/  FSEL R36, R6, -INF , !P5 ;  /* 0xff80000006247808 */ /* 0x000fe40006800000 */
[----:B------:R-:W-:Y:S01]  /*6820*/  FSEL R30, R25, -INF , !P2 ;  /* 0xff800000191e7808 */ /* 0x000fe20005000000 */
[----:B-1----:R-:W-:Y:S01]  /*6830*/  LDSM.16.MT88.4 R64, [R232+0x12000] ;  /* 0x01200000e840783b */ /* 0x002fe20000004200 */
[----:B------:R-:W-:Y:S02]  /*6840*/  FSEL R28, R26, -INF , !P1 ;  /* 0xff8000001a1c7808 */ /* 0x000fe40004800000 */
[C---:B------:R-:W-:Y:S01]  /*6850*/  ISETP.GE.AND P5, PT, R15.reuse, R200, PT ;  /* 0x000000c80f00720c */ /* 0x040fe20003fa6270 */
[----:B------:R-:W-:Y:S01]  /*6860*/  LDSM.16.MT88.4 R72, [R236+0x14000] ;  /* 0x01400000ec48783b */ /* 0x000fe20000004200 */
[----:B------:R-:W-:-:S02]  /*6870*/  ISETP.GE.AND P2, PT, R15, R2, PT ;  /* 0x000000020f00720c */ /* 0x000fc40003f46270 */
[----:B------:R-:W-:Y:S01]  /*6880*/  ISETP.GE.AND P1, PT, R11, R2, PT ;  /* 0x000000020b00720c */ /* 0x000fe20003f26270 */
[----:B------:R-:W-:Y:S01]  /*6890*/  LDSM.16.MT88.4 R80, [R234+0x14000] ;  /* 0x01400000ea50783b */ /* 0x000fe20000004200 */
[----:B------:R-:W-:Y:S02]  /*68a0*/  IADD3 R11, R13, 0x19, RZ ;  /* 0x000000190d0b7810 */ /* 0x000fe40007ffe0ff */
[----:B------:R-:W-:Y:S01]  /*68b0*/  FSEL R6, R33, -INF , !P6 ;  /* 0xff80000021067808 */ /* 0x000fe20007000000 */
[----:B------:R-:W-:Y:S01]  /*68c0*/  LDSM.16.MT88.4 R88, [R233+0x14000] ;  /* 0x01400000e958783b */ /* 0x000fe20000004200 */
[C---:B------:R-:W-:Y:S02]  /*68d0*/  IADD3 R19, R13.reuse, 0x20, RZ ;  /* 0x000000200d137810 */ /* 0x040fe40007ffe0ff */
[----:B------:R-:W-:Y:S01]  /*68e0*/  ISETP.GE.AND P6, PT, R13, R200, PT ;  /* 0x000000c80d00720c */ /* 0x000fe20003fc6270 */
[----:B------:R-:W-:Y:S01]  /*68f0*/  LDSM.16.MT88.4 R96, [R232+0x14000] ;  /* 0x01400000e860783b */ /* 0x000fe20000004200 */
[----:B------:R-:W-:-:S02]  /*6900*/  FSEL R18, R32, -INF , !P5 ;  /* 0xff80000020127808 */ /* 0x000fc40006800000 */
[----:B------:R-:W-:Y:S01]  /*6910*/  FSEL R8, R20, -INF , !P2 ;  /* 0xff80000014087808 */ /* 0x000fe20005000000 */
[----:B------:R-:W-:Y:S01]  /*6920*/  LDSM.16.MT88.4 R104, [R236+0x16000] ;  /* 0x01600000ec68783b */ /* 0x000fe20000004200 */
[C---:B------:R-:W-:Y:S02]  /*6930*/  ISETP.GE.AND P5, PT, R11.reuse, R200, PT ;  /* 0x000000c80b00720c */ /* 0x040fe40003fa6270 */
[----:B------:R-:W-:Y:S01]  /*6940*/  ISETP.GE.AND P2, PT, R11, R2, PT ;  /* 0x000000020b00720c */ /* 0x000fe20003f46270 */
[----:B------:R-:W-:Y:S01]  /*6950*/  LDSM.16.MT88.4 R112, [R234+0x16000] ;  /* 0x01600000ea70783b */ /* 0x000fe20000004200 */
[----:B------:R-:W-:Y:S02]  /*6960*/  FSEL R16, R21, -INF , !P1 ;  /* 0xff80000015107808 */ /* 0x000fe40004800000 */
[----:B------:R-:W-:Y:S01]  /*6970*/  ISETP.GE.AND P1, PT, R19, R200, PT ;  /* 0x000000c81300720c */ /* 0x000fe20003f26270 */
[----:B------:R-:W-:Y:S01]  /*6980*/  LDSM.16.MT88.4 R120, [R233+0x16000] ;  /* 0x01600000e978783b */ /* 0x000fe20000004200 */
[----:B------:R-:W-:-:S02]  /*6990*/  FSEL R11, R4, -INF , !P6 ;  /* 0xff800000040b7808 */ /* 0x000fc40007000000 */
[----:B------:R-:W-:Y:S02]  /*69a0*/  FSEL R186, R186, -INF , !P1 ;  /* 0xff800000baba7808 */ /* 0x000fe40004800000 */
[----:B------:R-:W-:Y:S02]  /*69b0*/  FMNMX.FTZ R21, R11, R36, !PT ;  /* 0x000000240b157209 */ /* 0x000fe40007810000 */
[----:B------:R-:W-:Y:S02]  /*69c0*/  ISETP.GE.AND P1, PT, R13, R2, PT ;  /* 0x000000020d00720c */ /* 0x000fe40003f26270 */
[----:B------:R-:W-:Y:S02]  /*69d0*/  FSEL R38, R49, -INF , !P4 ;  /* 0xff80000031267808 */ /* 0x000fe40006000000 */
[----:B------:R-:W-:Y:S02]  /*69e0*/  FMNMX.FTZ R21, R48, R21, !PT ;  /* 0x0000001530157209 */ /* 0x000fe40007810000 */
[----:B------:R-:W-:-:S02]  /*69f0*/  FSEL R24, R24, -INF , !P1 ;  /* 0xff80000018187808 */ /* 0x000fc40004800000 */
[----:B------:R-:W-:Y:S02]  /*6a00*/  FMNMX.FTZ R23, R38, R21, !PT ;  /* 0x0000001526177209 */ /* 0x000fe40007810000 */
[----:B------:R-:W-:Y:S02]  /*6a10*/  FMNMX.FTZ R21, R24, R30, !PT ;  /* 0x0000001e18157209 */ /* 0x000fe40007810000 */
[----:B------:R-:W-:Y:S02]  /*6a20*/  IADD3 R15, R13, 0x18, RZ ;  /* 0x000000180d0f7810 */ /* 0x000fe40007ffe0ff */
[----:B------:R-:W-:Y:S02]  /*6a30*/  FSEL R26, R27, -INF , !P3 ;  /* 0xff8000001b1a7808 */ /* 0x000fe40005800000 */
[----:B------:R-:W-:Y:S02]  /*6a40*/  FMNMX.FTZ R21, R28, R21, !PT ;  /* 0x000000151c157209 */ /* 0x000fe40007810000 */
[----:B------:R-:W-:-:S02]  /*6a50*/  ISETP.GE.AND P4, PT, R15, R200, PT ;  /* 0x000000c80f00720c */ /* 0x000fc40003f86270 */
[----:B------:R-:W-:Y:S02]  /*6a60*/  FMNMX.FTZ R23, R18, R23, !PT ;  /* 0x0000001712177209 */ /* 0x000fe40007810000 */
[----:B------:R-:W-:Y:S02]  /*6a70*/  FMNMX.FTZ R21, R26, R21, !PT ;  /* 0x000000151a157209 */ /* 0x000fe40007810000 */
[----:B------:R-:W-:Y:S02]  /*6a80*/  FSEL R4, R35, -INF , !P4 ;  /* 0xff80000023047808 */ /* 0x000fe40006000000 */
[----:B------:R-:W-:Y:S02]  /*6a90*/  FMNMX.FTZ R23, R6, R23, !PT ;  /* 0x0000001706177209 */ /* 0x000fe40007810000 */
[----:B------:R-:W-:Y:S02]  /*6aa0*/  ISETP.GE.AND P3, PT, R15, R2, PT ;  /* 0x000000020f00720c */ /* 0x000fe40003f66270 */
[----:B------:R-:W-:-:S02]  /*6ab0*/  FMNMX.FTZ R21, R8, R21, !PT ;  /* 0x0000001508157209 */ /* 0x000fc40007810000 */
[----:B------:R-:W-:Y:S02]  /*6ac0*/  IADD3 R15, R13, 0x21, RZ ;  /* 0x000000210d0f7810 */ /* 0x000fe40007ffe0ff */
[----:B------:R-:W-:Y:S02]  /*6ad0*/  FSEL R10, R34, -INF , !P5 ;  /* 0xff800000220a7808 */ /* 0x000fe40006800000 */
[----:B------:R-:W-:Y:S02]  /*6ae0*/  FMNMX.FTZ R23, R4, R23, !PT ;  /* 0x0000001704177209 */ /* 0x000fe40007810000 */
[----:B------:R-:W-:Y:S02]  /*6af0*/  FSEL R14, R22, -INF , !P3 ;  /* 0xff800000160e7808 */ /* 0x000fe40005800000 */
[----:B------:R-:W-:Y:S02]  /*6b00*/  FMNMX.FTZ R21, R16, R21, !PT ;  /* 0x0000001510157209 */ /* 0x000fe40007810000 */
[----:B------:R-:W-:-:S02]  /*6b10*/  ISETP.GE.AND P4, PT, R19, R2, PT ;  /* 0x000000021300720c */ /* 0x000fc40003f86270 */
[----:B------:R-:W-:Y:S02]  /*6b20*/  IADD3 R19, R13, 0x28, RZ ;  /* 0x000000280d137810 */ /* 0x000fe40007ffe0ff */
[----:B------:R-:W-:Y:S02]  /*6b30*/  ISETP.GE.AND P6, PT, R15, R200, PT ;  /* 0x000000c80f00720c */ /* 0x000fe40003fc6270 */
[----:B------:R-:W-:Y:S02]  /*6b40*/  FMNMX.FTZ R23, R10, R23, !PT ;  /* 0x000000170a177209 */ /* 0x000fe40007810000 */
[----:B------:R-:W-:Y:S02]  /*6b50*/  FSEL R12, R17, -INF , !P2 ;  /* 0xff800000110c7808 */ /* 0x000fe40005000000 */
[----:B------:R-:W-:Y:S02]  /*6b60*/  FMNMX.FTZ R21, R14, R21, !PT ;  /* 0x000000150e157209 */ /* 0x000fe40007810000 */
[----:B------:R-:W-:-:S02]  /*6b70*/  ISETP.GE.AND P3, PT, R15, R2, PT ;  /* 0x000000020f00720c */ /* 0x000fc40003f66270 */
[----:B------:R-:W-:Y:S02]  /*6b80*/  ISETP.GE.AND P5, PT, R19, R200, PT ;  /* 0x000000c81300720c */ /* 0x000fe40003fa6270 */
[----:B------:R-:W-:Y:S02]  /*6b90*/  IADD3 R15, R13, 0x29, RZ ;  /* 0x000000290d0f7810 */ /* 0x000fe40007ffe0ff */
[----:B------:R-:W-:Y:S02]  /*6ba0*/  FSEL R250, R250, -INF , !P6 ;  /* 0xff800000fafa7808 */ /* 0x000fe40007000000 */
[----:B------:R-:W-:Y:S02]  /*6bb0*/  FMNMX.FTZ R23, R186, R23, !PT ;  /* 0x00000017ba177209 */ /* 0x000fe40007810000 */
[----:B------:R-:W-:Y:S02]  /*6bc0*/  FSEL R212, R212, -INF , !P4 ;  /* 0xff800000d4d47808 */ /* 0x000fe40006000000 */
[----:B------:R-:W-:-:S02]  /*6bd0*/  FMNMX.FTZ R21, R12, R21, !PT ;  /* 0x000000150c157209 */ /* 0x000fc40007810000 */
[----:B------:R-:W-:Y:S02]  /*6be0*/  ISETP.GE.AND P2, PT, R19, R2, PT ;  /* 0x000000021300720c */ /* 0x000fe40003f46270 */
[----:B------:R-:W-:Y:S02]  /*6bf0*/  ISETP.GE.AND P4, PT, R15, R200, PT ;  /* 0x000000c80f00720c */ /* 0x000fe40003f86270 */
[----:B------:R-:W-:Y:S02]  /*6c00*/  IADD3 R19, R13, 0x30, RZ ;  /* 0x000000300d137810 */ /* 0x000fe40007ffe0ff */
[----:B------:R-:W-:Y:S02]  /*6c10*/  FSEL R188, R188, -INF , !P5 ;  /* 0xff800000bcbc7808 */ /* 0x000fe40006800000 */
[----:B------:R-:W-:Y:S02]  /*6c20*/  FMNMX.FTZ R23, R250, R23, !PT ;  /* 0x00000017fa177209 */ /* 0x000fe40007810000 */
[----:B------:R-:W-:-:S02]  /*6c30*/  FSEL R196, R196, -INF , !P3 ;  /* 0xff800000c4c47808 */ /* 0x000fc40005800000 */
[----:B------:R-:W-:Y:S02]  /*6c40*/  FMNMX.FTZ R21, R212, R21, !PT ;  /* 0x00000015d4157209 */ /* 0x000fe40007810000 */
[----:B------:R-:W-:Y:S02]  /*6c50*/  IADD3 R17, R13, 0x31, RZ ;  /* 0x000000310d117810 */ /* 0x000fe40007ffe0ff */
[----:B------:R-:W-:Y:S02]  /*6c60*/  ISETP.GE.AND P6, PT, R19, R200, PT ;  /* 0x000000c81300720c */ /* 0x000fe40003fc6270 */
[----:B------:R-:W-:Y:S02]  /*6c70*/  FSEL R214, R214, -INF , !P4 ;  /* 0xff800000d6d67808 */ /* 0x000fe40006000000 */
[----:B------:R-:W-:Y:S02]  /*6c80*/  FMNMX.FTZ R23, R188, R23, !PT ;  /* 0x00000017bc177209 */ /* 0x000fe40007810000 */
[----:B------:R-:W-:-:S02]  /*6c90*/  ISETP.GE.AND P1, PT, R15, R2, PT ;  /* 0x000000020f00720c */ /* 0x000fc40003f26270 */
[----:B------:R-:W-:Y:S02]  /*6ca0*/  FSEL R210, R210, -INF , !P2 ;  /* 0xff800000d2d27808 */ /* 0x000fe40005000000 */
[----:B------:R-:W-:Y:S02]  /*6cb0*/  FMNMX.FTZ R21, R196, R21, !PT ;  /* 0x00000015c4157209 */ /* 0x000fe40007810000 */
[----:B------:R-:W-:Y:S02]  /*6cc0*/  IADD3 R15, R13, 0x38, RZ ;  /* 0x000000380d0f7810 */ /* 0x000fe40007ffe0ff */
[----:B------:R-:W-:Y:S02]  /*6cd0*/  ISETP.GE.AND P5, PT, R17, R200, PT ;  /* 0x000000c81100720c */ /* 0x000fe40003fa6270 */
[----:B------:R-:W-:Y:S02]  /*6ce0*/  FSEL R208, R208, -INF , !P6 ;  /* 0xff800000d0d07808 */ /* 0x000fe40007000000 */
[----:B------:R-:W-:-:S02]  /*6cf0*/  FMNMX.FTZ R23, R214, R23, !PT ;  /* 0x00000017d6177209 */ /* 0x000fc40007810000 */
[----:B------:R-:W-:Y:S02]  /*6d00*/  ISETP.GE.AND P2, PT, R19, R2, PT ;  /* 0x000000021300720c */ /* 0x000fe40003f46270 */
[----:B------:R-:W-:Y:S02]  /*6d10*/  FSEL R202, R202, -INF , !P1 ;  /* 0xff800000caca7808 */ /* 0x000fe40004800000 */
[----:B------:R-:W-:Y:S02]  /*6d20*/  FMNMX.FTZ R21, R210, R21, !PT ;  /* 0x00000015d2157209 */ /* 0x000fe40007810000 */
[----:B------:R-:W-:Y:S02]  /*6d30*/  IADD3 R13, R13, 0x39, RZ ;  /* 0x000000390d0d7810 */ /* 0x000fe40007ffe0ff */
[----:B------:R-:W-:Y:S02]  /*6d40*/  ISETP.GE.AND P4, PT, R15, R200, PT ;  /* 0x000000c80f00720c */ /* 0x000fe40003f86270 */
[----:B------:R-:W-:-:S02]  /*6d50*/  FSEL R206, R206, -INF , !P5 ;  /* 0xff800000cece7808 */ /* 0x000fc40006800000 */
[----:B------:R-:W-:Y:S02]  /*6d60*/  FMNMX.FTZ R23, R208, R23, !PT ;  /* 0x00000017d0177209 */ /* 0x000fe40007810000 */
[----:B------:R-:W-:Y:S02]  /*6d70*/  ISETP.GE.AND P1, PT, R17, R2, PT ;  /* 0x000000021100720c */ /* 0x000fe40003f26270 */
[----:B------:R-:W-:Y:S02]  /*6d80*/  FSEL R32, R9, -INF , !P2 ;  /* 0xff80000009207808 */ /* 0x000fe40005000000 */
[----:B------:R-:W-:Y:S02]  /*6d90*/  FMNMX.FTZ R21, R202, R21, !PT ;  /* 0x00000015ca157209 */ /* 0x000fe40007810000 */
[----:B------:R-:W-:Y:S02]  /*6da0*/  ISETP.GE.AND P6, PT, R13, R200, PT ;  /* 0x000000c80d00720c */ /* 0x000fe40003fc6270 */
[----:B------:R-:W-:-:S02]  /*6db0*/  FSEL R204, R204, -INF , !P4 ;  /* 0xff800000cccc7808 */ /* 0x000fc40006000000 */
[----:B------:R-:W-:Y:S02]  /*6dc0*/  FMNMX.FTZ R23, R206, R23, !PT ;  /* 0x00000017ce177209 */ /* 0x000fe40007810000 */
[----:B------:R-:W-:Y:S02]  /*6dd0*/  ISETP.GE.AND P2, PT, R15, R2, PT ;  /* 0x000000020f00720c */ /* 0x000fe40003f46270 */
[----:B------:R-:W-:Y:S02]  /*6de0*/  FSEL R198, R198, -INF , !P1 ;  /* 0xff800000c6c67808 */ /* 0x000fe40004800000 */
[----:B------:R-:W-:Y:S02]  /*6df0*/  FMNMX.FTZ R21, R32, R21, !PT ;  /* 0x0000001520157209 */ /* 0x000fe40007810000 */
[----:B------:R-:W-:Y:S02]  /*6e00*/  FSEL R34, R3, -INF , !P6 ;  /* 0xff80000003227808 */ /* 0x000fe40007000000 */
[----:B------:R-:W-:-:S02]  /*6e10*/  FMNMX.FTZ R3, R204, R23, !PT ;  /* 0x00000017cc037209 */ /* 0x000fc40007810000 */
[----:B------:R-:W-:Y:S02]  /*6e20*/  ISETP.GE.AND P1, PT, R13, R2, PT ;  /* 0x000000020d00720c */ /* 0x000fe40003f26270 */
[----:B------:R-:W-:Y:S02]  /*6e30*/  FSEL R192, R192, -INF , !P2 ;  /* 0xff800000c0c07808 */ /* 0x000fe40005000000 */
[----:B------:R-:W-:Y:S02]  /*6e40*/  FMNMX.FTZ R21, R198, R21, !PT ;  /* 0x00000015c6157209 */ /* 0x000fe40007810000 */
[----:B------:R-:W-:Y:S02]  /*6e50*/  FMNMX.FTZ R3, R34, R3, !PT ;  /* 0x0000000322037209 */ /* 0x000fe40007810000 */
[----:B------:R-:W-:Y:S02]  /*6e60*/  FSEL R190, R190, -INF , !P1 ;  /* 0xff800000bebe7808 */ /* 0x000fe40004800000 */
[----:B------:R-:W-:Y:S01]  /*6e70*/  FMNMX.FTZ R21, R192, R21, !PT ;  /* 0x00000015c0157209 */ /* 0x000fe20007810000 */
[----:B------:R-:W1:Y:S03]  /*6e80*/  SHFL.BFLY PT, R20, R3, 0x2, 0x1f ;  /* 0x0c401f0003147f89 */ /* 0x000e6600000e0000 */
[----:B------:R-:W-:-:S05]  /*6e90*/  FMNMX.FTZ R22, R190, R21, !PT ;  /* 0x00000015be167209 */ /* 0x000fca0007810000 */
[----:B------:R-:W2:Y:S01]  /*6ea0*/  SHFL.BFLY PT, R9, R22, 0x2, 0x1f ;  /* 0x0c401f0016097f89 */ /* 0x000ea200000e0000 */
[----:B-1----:R-:W-:-:S05]  /*6eb0*/  FMNMX.FTZ R13, R3, R20, !PT ;  /* 0x00000014030d7209 */ /* 0x002fca0007810000 */
[----:B------:R-:W1:Y:S01]  /*6ec0*/  SHFL.BFLY PT, R164, R13, 0x1, 0x1f ;  /* 0x0c201f000da47f89 */ /* 0x000e6200000e0000 */
[----:B--2---:R-:W-:-:S05]  /*6ed0*/  FMNMX.FTZ R20, R22, R9, !PT ;  /* 0x0000000916147209 */ /* 0x004fca0007810000 */
[----:B------:R-:W2:Y:S01]  /*6ee0*/  SHFL.BFLY PT, R3, R20, 0x1, 0x1f ;  /* 0x0c201f0014037f89 */ /* 0x000ea200000e0000 */
[----:B-1----:R-:W-:-:S04]  /*6ef0*/  FMNMX.FTZ R164, R13, R164, !PT ;  /* 0x000000a40da47209 */ /* 0x002fc80007810000 */
[C---:B------:R-:W-:Y:S01]  /*6f00*/  FSETP.NEU.FTZ.AND P1, PT, R164.reuse, -INF , PT ;  /* 0xff800000a400780b */ /* 0x040fe20003f3d000 */
[----:B------:R-:W-:Y:S01]  /*6f10*/  FMUL.FTZ R33, R164, c[0x0][0x23c] ;  /* 0x00008f00a4217a20 */ /* 0x000fe20000410000 */
[----:B--2---:R-:W-:-:S04]  /*6f20*/  FMNMX.FTZ R3, R20, R3, !PT ;  /* 0x0000000314037209 */ /* 0x004fc80007810000 */
[----:B------:R-:W-:Y:S01]  /*6f30*/  FSEL R33, R33, RZ, P1 ;  /* 0x000000ff21217208 */ /* 0x000fe20000800000 */
[----:B------:R-:W-:Y:S01]  /*6f40*/  LDSM.16.MT88.4 R20, [R234+0x12800] ;  /* 0x01280000ea14783b */ /* 0x000fe20000004200 */
[C---:B------:R-:W-:Y:S01]  /*6f50*/  FSETP.NEU.FTZ.AND P1, PT, R3.reuse, -INF , PT ;  /* 0xff8000000300780b */ /* 0x040fe20003f3d000 */
[----:B------:R-:W-:Y:S02]  /*6f60*/  FMUL.FTZ R189, R3, c[0x0][0x23c] ;  /* 0x00008f0003bd7a20 */ /* 0x000fe40000410000 */
[--C-:B------:R-:W-:Y:S02]  /*6f70*/  FFMA.FTZ R185, R11, c[0x0][0x23c], -R33.reuse ;  /* 0x00008f000bb97a23 */ /* 0x100fe40000010821 */
[--C-:B------:R-:W-:Y:S01]  /*6f80*/  FFMA.FTZ R184, R36, c[0x0][0x23c], -R33.reuse ;  /* 0x00008f0024b87a23 */ /* 0x100fe20000010821 */
[----:B------:R-:W-:Y:S01]  /*6f90*/  FSEL R189, R189, RZ, P1 ;  /* 0x000000ffbdbd7208 */ /* 0x000fe20000800000 */
[--C-:B------:R-:W-:Y:S01]  /*6fa0*/  FFMA.FTZ R181, R48, c[0x0][0x23c], -R33.reuse ;  /* 0x00008f0030b57a23 */ /* 0x100fe20000010821 */
[----:B------:R-:W-:Y:S01]  /*6fb0*/  LEA R252, P1, R166, c[0x0][0x168], 0x1 ;  /* 0x00005a00a6fc7a11 */ /* 0x000fe200078208ff */
[----:B------:R-:W-:Y:S01]  /*6fc0*/  FFMA.FTZ R180, R38, c[0x0][0x23c], -R33 ;  /* 0x00008f0026b47a23 */ /* 0x000fe20000010821 */
[----:B------:R-:W1:Y:S01]  /*6fd0*/  LDSM.16.MT88.4 R48, [R234+0x12000] ;  /* 0x01200000ea30783b */ /* 0x000e620000004200 */
[--C-:B------:R-:W-:Y:S01]  /*6fe0*/  FFMA.FTZ R179, R24, c[0x0][0x23c], -R189.reuse ;  /* 0x00008f0018b37a23 */ /* 0x100fe200000108bd */
[----:B------:R-:W-:Y:S01]  /*6ff0*/  MUFU.EX2 R185, R185 ;  /* 0x000000b900b97308 */ /* 0x000fe20000000800 */
[----:B------:R-:W-:Y:S01]  /*7000*/  FFMA.FTZ R182, R30, c[0x0][0x23c], -R189 ;  /* 0x00008f001eb67a23 */ /* 0x000fe200000108bd */
[----:B------:R-:W-:Y:S01]  /*7010*/  LEA.HI.X R251, R166, c[0x0][0x16c], R165, 0x1, P1 ;  /* 0x00005b00a6fb7a11 */ /* 0x000fe200008f0ca5 */
[----:B------:R-:W-:-:S02]  /*7020*/  FFMA.FTZ R183, R28, c[0x0][0x23c], -R189 ;  /* 0x00008f001cb77a23 */ /* 0x000fc400000108bd */
[----:B------:R-:W-:Y:S01]  /*7030*/  FFMA.FTZ R176, R26, c[0x0][0x23c], -R189 ;  /* 0x00008f001ab07a23 */ /* 0x000fe200000108bd */
[----:B------:R-:W-:Y:S01]  /*7040*/  LDSM.16.MT88.4 R28, [R234+0x10800] ;  /* 0x01080000ea1c783b */ /* 0x000fe20000004200 */
[--C-:B------:R-:W-:Y:S01]  /*7050*/  FFMA.FTZ R177, R6, c[0x0][0x23c], -R33.reuse ;  /* 0x00008f0006b17a23 */ /* 0x100fe20000010821 */
[----:B------:R-:W2:Y:S01]  /*7060*/  MUFU.EX2 R184, R184 ;  /* 0x000000b800b87308 */ /* 0x000ea20000000800 */
[--C-:B------:R-:W-:Y:S01]  /*7070*/  FFMA.FTZ R174, R4, c[0x0][0x23c], -R33.reuse ;  /* 0x00008f0004ae7a23 */ /* 0x100fe20000010821 */
[----:B------:R-:W-:Y:S01]  /*7080*/  LDSM.16.MT88.4 R24, [R233+0x10800] ;  /* 0x01080000e918783b */ /* 0x000fe20000004200 */
[----:B------:R-:W-:Y:S02]  /*7090*/  FFMA.FTZ R173, R10, c[0x0][0x23c], -R33 ;  /* 0x00008f000aad7a23 */ /* 0x000fe40000010821 */
[----:B------:R-:W-:Y:S01]  /*70a0*/  FFMA.FTZ R175, R8, c[0x0][0x23c], -R189 ;  /* 0x00008f0008af7a23 */ /* 0x000fe200000108bd */
[----:B------:R-:W3:Y:S01]  /*70b0*/  LDSM.16.MT88.4 R4, [R232+0x16000] ;  /* 0x01600000e804783b */ /* 0x000ee20000004200 */
[----:B------:R-:W-:Y:S01]  /*70c0*/  FFMA.FTZ R178, R18, c[0x0][0x23c], -R33 ;  /* 0x00008f0012b27a23 */ /* 0x000fe20000010821 */
[----:B------:R-:W-:Y:S01]  /*70d0*/  MUFU.EX2 R181, R181 ;  /* 0x000000b500b57308 */ /* 0x000fe20000000800 */
[--C-:B------:R-:W-:Y:S01]  /*70e0*/  FFMA.FTZ R172, R16, c[0x0][0x23c], -R189.reuse ;  /* 0x00008f0010ac7a23 */ /* 0x100fe200000108bd */
[----:B------:R-:W4:Y:S01]  /*70f0*/  LDSM.16.MT88.4 R8, [R236+0x10800] ;  /* 0x01080000ec08783b */ /* 0x000f220000004200 */
[----:B------:R-:W-:-:S02]  /*7100*/  FFMA.FTZ R169, R14, c[0x0][0x23c], -R189 ;  /* 0x00008f000ea97a23 */ /* 0x000fc400000108bd */
[----:B------:R-:W-:Y:S01]  /*7110*/  FFMA.FTZ R0, R12, c[0x0][0x23c], -R189 ;  /* 0x00008f000c007a23 */ /* 0x000fe200000108bd */
[----:B------:R-:W5:Y:S01]  /*7120*/  LDSM.16.MT88.4 R16, [R232+0x10800] ;  /* 0x01080000e810783b */ /* 0x000f620000004200 */
[--C-:B------:R-:W-:Y:S01]  /*7130*/  FFMA.FTZ R186, R186, c[0x0][0x23c], -R33.reuse ;  /* 0x00008f00baba7a23 */ /* 0x100fe20000010821 */
[----:B------:R-:W1:Y:S01]  /*7140*/  MUFU.EX2 R180, R180 ;  /* 0x000000b400b47308 */ /* 0x000e620000000800 */
[----:B--2---:R-:W-:Y:S01]  /*7150*/  F2FP.BF16.PACK_AB R128, R184, R185 ;  /* 0x000000b9b880723e */ /* 0x004fe200000010ff */
[----:B------:R-:W2:Y:S01]  /*7160*/  LDSM.16.MT88.4 R12, [R236+0x12800] ;  /* 0x01280000ec0c783b */ /* 0x000ea20000004200 */
[--C-:B------:R-:W-:Y:S02]  /*7170*/  FFMA.FTZ R187, R250, c[0x0][0x23c], -R33.reuse ;  /* 0x00008f00fabb7a23 */ /* 0x100fe40000010821 */
[--C-:B------:R-:W-:Y:S02]  /*7180*/  FFMA.FTZ R188, R188, c[0x0][0x23c], -R33.reuse ;  /* 0x00008f00bcbc7a23 */ /* 0x100fe40000010821 */
[----:B------:R-:W-:Y:S01]  /*7190*/  FFMA.FTZ R191, R214, c[0x0][0x23c], -R33 ;  /* 0x00008f00d6bf7a23 */ /* 0x000fe20000010821 */
[----:B------:R-:W-:Y:S01]  /*71a0*/  MUFU.EX2 R179, R179 ;  /* 0x000000b300b37308 */ /* 0x000fe20000000800 */
[----:B------:R-:W-:-:S02]  /*71b0*/  FFMA.FTZ R193, R212, c[0x0][0x23c], -R189 ;  /* 0x00008f00d4c17a23 */ /* 0x000fc400000108bd */
[--C-:B------:R-:W-:Y:S02]  /*71c0*/  FFMA.FTZ R196, R196, c[0x0][0x23c], -R189.reuse ;  /* 0x00008f00c4c47a23 */ /* 0x100fe400000108bd */
[--C-:B------:R-:W-:Y:S02]  /*71d0*/  FFMA.FTZ R197, R210, c[0x0][0x23c], -R189.reuse ;  /* 0x00008f00d2c57a23 */ /* 0x100fe400000108bd */
[----:B------:R-:W-:Y:S01]  /*71e0*/  FFMA.FTZ R202, R202, c[0x0][0x23c], -R189 ;  /* 0x00008f00caca7a23 */ /* 0x000fe200000108bd */
[----:B------:R-:W3:Y:S01]  /*71f0*/  MUFU.EX2 R182, R182 ;  /* 0x000000b600b67308 */ /* 0x000ee20000000800 */
[----:B-1----:R-:W-:Y:S01]  /*7200*/  F2FP.BF16.PACK_AB R130, R180, R181 ;  /* 0x000000b5b482723e */ /* 0x002fe200000010ff */
[----:B------:R-:W-:Y:S02]  /*7210*/  FFMA.FTZ R201, R204, c[0x0][0x23c], -R33 ;  /* 0x00008f00ccc97a23 */ /* 0x000fe40000010821 */
[--C-:B------:R-:W-:Y:S02]  /*7220*/  FFMA.FTZ R203, R32, c[0x0][0x23c], -R189.reuse ;  /* 0x00008f0020cb7a23 */ /* 0x100fe400000108bd */
[----:B------:R-:W-:-:S02]  /*7230*/  FFMA.FTZ R198, R198, c[0x0][0x23c], -R189 ;  /* 0x00008f00c6c67a23 */ /* 0x000fc400000108bd */
[----:B------:R-:W-:Y:S01]  /*7240*/  MUFU.EX2 R183, R183 ;  /* 0x000000b700b77308 */ /* 0x000fe20000000800 */
[----:B------:R-:W-:Y:S02]  /*7250*/  FFMA.FTZ R192, R192, c[0x0][0x23c], -R189 ;  /* 0x00008f00c0c07a23 */ /* 0x000fe400000108bd */
[--C-:B------:R-:W-:Y:S02]  /*7260*/  FFMA.FTZ R199, R208, c[0x0][0x23c], -R33.reuse ;  /* 0x00008f00d0c77a23 */ /* 0x100fe40000010821 */
[--C-:B------:R-:W-:Y:S02]  /*7270*/  FFMA.FTZ R206, R206, c[0x0][0x23c], -R33.reuse ;  /* 0x00008f00cece7a23 */ /* 0x100fe40000010821 */
[----:B------:R-:W-:Y:S01]  /*7280*/  FFMA.FTZ R204, R34, c[0x0][0x23c], -R33 ;  /* 0x00008f0022cc7a23 */ /* 0x000fe20000010821 */
[----:B------:R-:W1:Y:S01]  /*7290*/  MUFU.EX2 R176, R176 ;  /* 0x000000b000b07308 */ /* 0x000e620000000800 */
[----:B---3--:R-:W-:Y:S01]  /*72a0*/  F2FP.BF16.PACK_AB R129, R182, R179 ;  /* 0x000000b3b681723e */ /* 0x008fe200000010ff */
[----:B------:R-:W-:Y:S01]  /*72b0*/  FFMA.FTZ R189, R190, c[0x0][0x23c], -R189 ;  /* 0x00008f00bebd7a23 */ /* 0x000fe200000108bd */
[----:B------:R-:W-:Y:S01]  /*72c0*/  LDSM.16.MT88.4 R32, [R236+0x11800] ;  /* 0x01180000ec20783b */ /* 0x000fe20000004200 */
[----:B------:R-:W-:-:S02]  /*72d0*/  FADD.FTZ R182, R179, R182 ;  /* 0x000000b6b3b67221 */ /* 0x000fc40000010000 */
[----:B------:R-:W-:Y:S02]  /*72e0*/  FADD.FTZ R184, R185, R184 ;  /* 0x000000b8b9b87221 */ /* 0x000fe40000010000 */
[----:B------:R-:W-:Y:S01]  /*72f0*/  MUFU.EX2 R178, R178 ;  /* 0x000000b200b27308 */ /* 0x000fe20000000800 */
[----:B-1----:R-:W-:-:S07]  /*7300*/  F2FP.BF16.PACK_AB R131, R176, R183 ;  /* 0x000000b7b083723e */ /* 0x002fce00000010ff */
        /* <DEDUP_REMOVED lines=55> */
[C---:B------:R-:W-:Y:S07]  /*7680*/  HMMA.16816.F32.BF16 R124, R128.reuse, R4, RZ ;  /* 0x00000004807c723c */ /* 0x040fee00000418ff */
        /* <DEDUP_REMOVED lines=9> */
[C---:B----4-:R-:W-:Y:S08]  /*7720*/  HMMA.16816.F32.BF16 R160, R4.reuse, R8, R160 ;  /* 0x0000000804a0723c */ /* 0x050ff000000418a0 */
[C---:B------:R-:W-:Y:S01]  /*7730*/  HMMA.16816.F32.BF16 R156, R4.reuse, R10, R156 ;  /* 0x0000000a049c723c */ /* 0x040fe2000004189c */
[----:B------:R-:W1:Y:S07]  /*7740*/  LDSM.16.MT88.4 R8, [R233+0x12800] ;  /* 0x01280000e908783b */ /* 0x000e6e0000004200 */
[C---:B-----5:R-:W-:Y:S08]  /*7750*/  HMMA.16816.F32.BF16 R136, R4.reuse, R16, R136 ;  /* 0x000000100488723c */ /* 0x060ff00000041888 */
[C---:B------:R-:W-:Y:S01]  /*7760*/  HMMA.16816.F32.BF16 R132, R4.reuse, R18, R132 ;  /* 0x000000120484723c */ /* 0x040fe20000041884 */
[----:B------:R-:W3:Y:S07]  /*7770*/  LDSM.16.MT88.4 R16, [R232+0x12800] ;  /* 0x01280000e810783b */ /* 0x000eee0000004200 */
[C---:B--2---:R-:W-:Y:S08]  /*7780*/  HMMA.16816.F32.BF16 R36, R4.reuse, R12, R36 ;  /* 0x0000000c0424723c */ /* 0x044ff00000041824 */
[C---:B------:R-:W-:Y:S01]  /*7790*/  HMMA.16816.F32.BF16 R40, R4.reuse, R14, R40 ;  /* 0x0000000e0428723c */ /* 0x040fe20000041828 */
[----:B------:R-:W2:Y:S07]  /*77a0*/  LDSM.16.MT88.4 R12, [R233+0x14800] ;  /* 0x01480000e90c783b */ /* 0x000eae0000004200 */
[C---:B------:R-:W-:Y:S08]  /*77b0*/  HMMA.16816.F32.BF16 R152, R4.reuse, R28, R152 ;  /* 0x0000001c0498723c */ /* 0x040ff00000041898 */
[C---:B-1----:R-:W-:Y:S08]  /*77c0*/  HMMA.16816.F32.BF16 R52, R4.reuse, R8, R52 ;  /* 0x000000080434723c */ /* 0x042ff00000041834 */
[C---:B------:R-:W-:Y:S01]  /*77d0*/  HMMA.16816.F32.BF16 R56, R4.reuse, R10, R56 ;  /* 0x0000000a0438723c */ /* 0x040fe20000041838 */
[----:B------:R-:W1:Y:S07]  /*77e0*/  LDSM.16.MT88.4 R8, [R236+0x16800] ;  /* 0x01680000ec08783b */ /* 0x000e6e0000004200 */
[C---:B---3--:R-:W-:Y:S08]  /*77f0*/  HMMA.16816.F32.BF16 R60, R4.reuse, R16, R60 ;  /* 0x00000010043c723c */ /* 0x048ff0000004183c */
[C---:B------:R-:W-:Y:S01]  /*7800*/  HMMA.16816.F32.BF16 R64, R4.reuse, R18, R64 ;  /* 0x000000120440723c */ /* 0x040fe20000041840 */
[----:B------:R-:W3:Y:S07]  /*7810*/  LDSM.16.MT88.4 R16, [R234+0x16800] ;  /* 0x01680000ea10783b */ /* 0x000eee0000004200 */
[C---:B------:R-:W-:Y:S01]  /*7820*/  HMMA.16816.F32.BF16 R148, R4.reuse, R30, R148 ;  /* 0x0000001e0494723c */ /* 0x040fe20000041894 */
[----:B------:R-:W4:Y:S07]  /*7830*/  LDSM.16.MT88.4 R28, [R236+0x14800] ;  /* 0x01480000ec1c783b */ /* 0x000f2e0000004200 */
[C---:B------:R-:W-:Y:S08]  /*7840*/  HMMA.16816.F32.BF16 R144, R4.reuse, R24, R144 ;  /* 0x000000180490723c */ /* 0x040ff00000041890 */
[C---:B------:R-:W-:Y:S01]  /*7850*/  HMMA.16816.F32.BF16 R140, R4.reuse, R26, R140 ;  /* 0x0000001a048c723c */ /* 0x040fe2000004188c */
[----:B------:R-:W5:Y:S07]  /*7860*/  LDSM.16.MT88.4 R24, [R234+0x14800] ;  /* 0x01480000ea18783b */ /* 0x000f6e0000004200 */
        /* <DEDUP_REMOVED lines=24> */
[C---:B-1----:R-:W-:Y:S08]  /*79f0*/  HMMA.16816.F32.BF16 R124, R4.reuse, R8, R124 ;  /* 0x00000008047c723c */ /* 0x042ff0000004187c */
[----:B------:R-:W-:Y:S01]  /*7a00*/  HMMA.16816.F32.BF16 R128, R4, R10, R128 ;  /* 0x0000000a0480723c */ /* 0x000fe20000041880 */
[----:B------:R-:W1:Y:S06]  /*7a10*/  LDSM.16.MT88.4 R8, [R236+0x13000] ;  /* 0x01300000ec08783b */ /* 0x000e6c0000004200 */
[----:B------:R-:W-:-:S02]  /*7a20*/  F2FP.BF16.PACK_AB R4, R187, R186 ;  /* 0x000000babb04723e */ /* 0x000fc400000010ff */
[----:B------:R-:W-:Y:S02]  /*7a30*/  F2FP.BF16.PACK_AB R6, R191, R188 ;  /* 0x000000bcbf06723e */ /* 0x000fe400000010ff */
[----:B------:R-:W-:Y:S01]  /*7a40*/  F2FP.BF16.PACK_AB R5, R196, R193 ;  /* 0x000000c1c405723e */ /* 0x000fe200000010ff */
[----:B------:R-:W-:Y:S01]  /*7a50*/  FADD.FTZ R193, R193, R0 ;  /* 0x00000000c1c17221 */ /* 0x000fe20000010000 */
[----:B------:R-:W-:-:S03]  /*7a60*/  F2FP.BF16.PACK_AB R7, R202, R197 ;  /* 0x000000c5ca07723e */ /* 0x000fc600000010ff */
[----:B------:R-:W-:-:S04]  /*7a70*/  FADD.FTZ R196, R196, R193 ;  /* 0x000000c1c4c47221 */ /* 0x000fc80000010000 */
[----:B---3--:R-:W-:Y:S01]  /*7a80*/  HMMA.16816.F32.BF16 R44, R4, R16, R44 ;  /* 0x00000010042c723c */ /* 0x008fe2000004182c */
[----:B------:R-:W-:-:S04]  /*7a90*/  FADD.FTZ R197, R197, R196 ;  /* 0x000000c4c5c57221 */ /* 0x000fc80000010000 */
[----:B------:R-:W-:-:S03]  /*7aa0*/  FADD.FTZ R202, R202, R197 ;  /* 0x000000c5caca7221 */ /* 0x000fc60000010000 */
[C---:B------:R-:W-:Y:S01]  /*7ab0*/  HMMA.16816.F32.BF16 R48, R4.reuse, R18, R48 ;  /* 0x000000120430723c */ /* 0x040fe20000041830 */
[----:B------:R-:W3:Y:S07]  /*7ac0*/  LDSM.16.MT88.4 R16, [R232+0x15000] ;  /* 0x01500000e810783b */ /* 0x000eee0000004200 */
        /* <DEDUP_REMOVED lines=12> */
[C---:B------:R-:W-:Y:S08]  /*7b90*/  HMMA.16816.F32.BF16 R152, R4.reuse, R28, R152 ;  /* 0x0000001c0498723c */ /* 0x040ff00000041898 */
[C---:B------:R-:W-:Y:S01]  /*7ba0*/  HMMA.16816.F32.BF16 R148, R4.reuse, R30, R148 ;  /* 0x0000001e0494723c */ /* 0x040fe20000041894 */
[----:B------:R-:W5:Y:S07]  /*7bb0*/  LDSM.16.MT88.4 R28, [R236+0x15000] ;  /* 0x01500000ec1c783b */ /* 0x000f6e0000004200 */
[C---:B------:R-:W-:Y:S08]  /*7bc0*/  HMMA.16816.F32.BF16 R136, R4.reuse, R24, R136 ;  /* 0x000000180488723c */ /* 0x040ff00000041888 */
        /* <DEDUP_REMOVED lines=14> */
[C---:B-----5:R-:W-:Y:S08]  /*7cb0*/  HMMA.16816.F32.BF16 R68, R4.reuse, R28, R68 ;  /* 0x0000001c0444723c */ /* 0x060ff00000041844 */
[C---:B------:R-:W-:Y:S01]  /*7cc0*/  HMMA.16816.F32.BF16 R72, R4.reuse, R30, R72 ;  /* 0x0000001e0448723c */ /* 0x040fe20000041848 */
[----:B------:R-:W-:Y:S07]  /*7cd0*/  LDSM.16.MT88.4 R28, [R234+0x11800] ;  /* 0x01180000ea1c783b */ /* 0x000fee0000004200 */
[C---:B------:R-:W-:Y:S08]  /*7ce0*/  HMMA.16816.F32.BF16 R84, R4.reuse, R24, R84 ;  /* 0x000000180454723c */ /* 0x040ff00000041854 */
[C---:B------:R-:W-:Y:S01]  /*7cf0*/  HMMA.16816.F32.BF16 R88, R4.reuse, R26, R88 ;  /* 0x0000001a0458723c */ /* 0x040fe20000041858 */
[----:B------:R-:W-:Y:S07]  /*7d00*/  LDSM.16.MT88.4 R24, [R233+0x11800] ;  /* 0x01180000e918783b */ /* 0x000fee0000004200 */
[C---:B----4-:R-:W-:Y:S08]  /*7d10*/  HMMA.16816.F32.BF16 R100, R4.reuse, R20, R100 ;  /* 0x000000140464723c */ /* 0x050ff00000041864 */
[C---:B------:R-:W-:Y:S01]  /*7d20*/  HMMA.16816.F32.BF16 R104, R4.reuse, R22, R104 ;  /* 0x000000160468723c */ /* 0x040fe20000041868 */
[----:B------:R-:W-:Y:S07]  /*7d30*/  LDSM.16.MT88.4 R20, [R232+0x11800] ;  /* 0x01180000e814783b */ /* 0x000fee0000004200 */
        /* <DEDUP_REMOVED lines=16> */
[----:B------:R-:W3:Y:S04]  /*7e40*/  LDSM.16.MT88.4 R16, [R234+0x17800] ;  /* 0x01780000ea10783b */ /* 0x000ee80000004200 */
[----:B------:R-:W-:Y:S03]  /*7e50*/  STL [R1], R205 ;  /* 0x000000cd01007387 */ /* 0x000fe60000100800 */
[C---:B--2---:R-:W-:Y:S08]  /*7e60*/  HMMA.16816.F32.BF16 R36, R4.reuse, R12, R36 ;  /* 0x0000000c0424723c */ /* 0x044ff00000041824 */
[C---:B------:R-:W-:Y:S01]  /*7e70*/  HMMA.16816.F32.BF16 R40, R4.reuse, R14, R40 ;  /* 0x0000000e0428723c */ /* 0x040fe20000041828 */
[----:B------:R-:W2:Y:S07]  /*7e80*/  LDSM.16.MT88.4 R12, [R236+0x15800] ;  /* 0x01580000ec0c783b */ /* 0x000eae0000004200 */
[C---:B-1----:R-:W-:Y:S08]  /*7e90*/  HMMA.16816.F32.BF16 R44, R4.reuse, R8, R44 ;  /* 0x00000008042c723c */ /* 0x042ff0000004182c */
[C---:B------:R-:W-:Y:S01]  /*7ea0*/  HMMA.16816.F32.BF16 R48, R4.reuse, R10, R48 ;  /* 0x0000000a0430723c */ /* 0x040fe20000041830 */
[----:B------:R-:W1:Y:S07]  /*7eb0*/  LDSM.16.MT88.4 R8, [R236+0x17800] ;  /* 0x01780000ec08783b */ /* 0x000e6e0000004200 */
[C---:B------:R-:W-:Y:S08]  /*7ec0*/  HMMA.16816.F32.BF16 R160, R4.reuse, R32, R160 ;  /* 0x0000002004a0723c */ /* 0x040ff000000418a0 */
[C---:B---3--:R-:W-:Y:S07]  /*7ed0*/  HMMA.16816.F32.BF16 R108, R4.reuse, R16, R108 ;  /* 0x00000010046c723c */ /* 0x048fee000004186c */
[----:B------:R-:W-:Y:S01]  /*7ee0*/  FADD.FTZ R17, R181, R184 ;  /* 0x000000b8b5117221 */ /* 0x000fe20000010000 */
[----:B------:R-:W-:Y:S01]  /*7ef0*/  HMMA.16816.F32.BF16 R156, R4, R34, R156 ;  /* 0x00000022049c723c */ /* 0x000fe2000004189c */
[----:B------:R-:W3:Y:S02]  /*7f00*/  LDSM.16.MT88.4 R32, [R232+0x13800] ;  /* 0x01380000e820783b */ /* 0x000ee40000004200 */
        /* <DEDUP_REMOVED lines=22> */
[C---:B--2---:R-:W-:Y:S01]  /*8070*/  HMMA.16816.F32.BF16 R68, R4.reuse, R12, R68 ;  /* 0x0000000c0444723c */ /* 0x044fe20000041844 */
[----:B------:R-:W-:Y:S07]  /*8080*/  STL [R1+0x4], R207 ;  /* 0x000004cf01007387 */ /* 0x000fee0000100800 */
[C---:B------:R-:W-:Y:S01]  /*8090*/  HMMA.16816.F32.BF16 R72, R4.reuse, R14, R72 ;  /* 0x0000000e0448723c */ /* 0x040fe20000041848 */
[----:B------:R-:W2:Y:S07]  /*80a0*/  LDSM.16.MT88.4 R12, [R233+0x17800] ;  /* 0x01780000e90c783b */ /* 0x000eae0000004200 */
[C---:B-1----:R-:W-:Y:S08]  /*80b0*/  HMMA.16816.F32.BF16 R100, R4.reuse, R8, R100 ;  /* 0x000000080464723c */ /* 0x042ff00000041864 */
[C---:B------:R-:W-:Y:S01]  /*80c0*/  HMMA.16816.F32.BF16 R104, R4.reuse, R10, R104 ;  /* 0x0000000a0468723c */ /* 0x040fe20000041868 */
[----:B------:R-:W1:Y:S07]  /*80d0*/  LDSM.16.MT88.4 R8, [R232+0x17800] ;  /* 0x01780000e808783b */ /* 0x000e6e0000004200 */
[C---:B---3--:R-:W-:Y:S08]  /*80e0*/  HMMA.16816.F32.BF16 R60, R4.reuse, R32, R60 ;  /* 0x00000020043c723c */ /* 0x048ff0000004183c */
        /* <DEDUP_REMOVED lines=8> */
[C---:B--2---:R-:W-:Y:S08]  /*8170*/  HMMA.16816.F32.BF16 R116, R4.reuse, R12, R116 ;  /* 0x0000000c0474723c */ /* 0x044ff00000041874 */
        /* <DEDUP_REMOVED lines=84> */
.L_x_787:
[----:B------:R-:W-:-:S04]  /*86c0*/  ULEA UR4, -UR6, URZ, 0x6 ;  /* 0x0000003f06047291 */ /* 0x000fc8000f8e313f */
[----:B------:R-:W-:Y:S02]  /*86d0*/  USHF.R.S32.HI UR5, URZ, 0x1f, UR4 ;  /* 0x0000001f3f057899 */ /* 0x000fe40008011404 */
[----:B------:R-:W-:-:S04]  /*86e0*/  MOV R11, UR4 ;  /* 0x00000004000b7c02 */ /* 0x000fc80008000f00 */
[----:B------:R-:W-:Y:S02]  /*86f0*/  MOV R5, UR5 ;  /* 0x0000000500057c02 */ /* 0x000fe40008000f00 */
.L_x_788:
        /* <DEDUP_REMOVED lines=71> */
[----:B------:R-:W-:Y:S02]  /*8b70*/  @!P2 LEA R32, P1, R0, c[0x0][0x170], 0x1 ;  /* 0x00005c000020aa11 */ /* 0x000fe400078208ff */
[----:B------:R-:W-:Y:S01]  /*8b80*/  IADD3.X R7, R7, UR25, RZ, P0, !PT ;  /* 0x0000001907077c10 */ /* 0x000fe200087fe4ff */
[----:B------:R-:W-:Y:S01]  /*8b90*/  @!PT LDS RZ, [RZ] ;  /* 0x00000000fffff984 */ /* 0x000fe20000000800 */
[----:B------:R-:W-:Y:S01]  /*8ba0*/  @!PT LDS RZ, [RZ] ;  /* 0x00000000fffff984 */ /* 0x000fe20000000800 */
[----:B------:R-:W-:Y:S01]  /*8bb0*/  @!PT LDS RZ, [RZ] ;  /* 0x00000000fffff984 */ /* 0x000fe20000000800 */
[----:B------:R2:W-:Y:S01]  /*8bc0*/  @!P5 LDGSTS.E.BYPASS.LTC128B.128 [R246+0x10800], [R28.64] ;  /* 0x108000001cf6dfae */ /* 0x0005e2000b901d60 */
[----:B------:R-:W-:-:S02]  /*8bd0*/  @!P5 LEA R34, P0, R9, R194, 0x1 ;  /* 0x000000c20922d211 */ /* 0x000fc400078008ff */
[CC--:B------:R-:W-:Y:S01]  /*8be0*/  @!P4 IADD3 R4, P6, R9.reuse, R170.reuse, RZ ;  /* 0x000000aa0904c210 */ /* 0x0c0fe20007fde0ff */
[----:B------:R-:W-:Y:S01]  /*8bf0*/  @P4 STS.128 [R246+0x12800], RZ ;  /* 0x012800fff6004388 */ /* 0x000fe20000000c00 */
[----:B------:R-:W-:Y:S02]  /*8c00*/  @!P2 LEA.HI.X R33, R0, c[0x0][0x174], R5, 0x1, P1 ;  /* 0x00005d000021aa11 */ /* 0x000fe400008f0c05 */
        /* <DEDUP_REMOVED lines=17> */
[----:B------:R-:W-:-:S02]  /*8d20*/  @!P2 LEA R26, P0, R9, c[0x0][0x170], 0x1 ;  /* 0x00005c00091aaa11 */ /* 0x000fc400078008ff */
[----:B------:R-:W-:Y:S01]  /*8d30*/  @P2 STS.128 [R246+0x16800], RZ ;  /* 0x016800fff6002388 */ /* 0x000fe20000000c00 */
[----:B------:R-:W-:Y:S02]  /*8d40*/  @!P4 LEA.HI.X R173, R4, c[0x0][0x174], R27, 0x1, P6 ;  /* 0x00005d0004adca11 */ /* 0x000fe400030f0c1b */
[----:B------:R-:W-:Y:S01]  /*8d50*/  @!P3 LEA.HI.X R171, R0, c[0x0][0x174], R5, 0x1, P1 ;  /* 0x00005d0000abba11 */ /* 0x000fe200008f0c05 */
[----:B------:R-:W-:Y:S01]  /*8d60*/  @!PT LDS RZ, [RZ] ;  /* 0x00000000fffff984 */ /* 0x000fe20000000800 */
[----:B------:R-:W-:Y:S01]  /*8d70*/  @!PT LDS RZ, [RZ] ;  /* 0x00000000fffff984 */ /* 0x000fe20000000800 */
[----:B------:R-:W-:Y:S01]  /*8d80*/  @!PT LDS RZ, [RZ] ;  /* 0x00000000fffff984 */ /* 0x000fe20000000800 */
[----:B------:R5:W-:Y:S01]  /*8d90*/  @!P2 LDGSTS.E.BYPASS.LTC128B.128 [R246+0x16800], [R12.64+0x180] ;  /* 0x168001800cf6afae */ /* 0x000be2000b901d60 */
[----:B------:R-:W-:-:S03]  /*8da0*/  @!P2 LEA.HI.X R27, R9, c[0x0][0x174], R168, 0x1, P0 ;  /* 0x00005d00091baa11 */ /* 0x000fc600000f0ca8 */
        /* <DEDUP_REMOVED lines=41> */
[----:B--2---:R-:W2:Y:S04]  /*9040*/  LDSM.16.M88.4 R28, [R241+0x8000] ;  /* 0x00800000f11c783b */ /* 0x004ea80000000200 */
[----:B-1----:R-:W4:Y:S04]  /*9050*/  LDSM.16.M88.4 R20, [R241+0x8800] ;  /* 0x00880000f114783b */ /* 0x002f280000000200 */
[----:B-----5:R-:W1:Y:S04]  /*9060*/  LDSM.16.M88.4 R12, [R241+0x9000] ;  /* 0x00900000f10c783b */ /* 0x020e680000000200 */
[----:B------:R-:W5:Y:S04]  /*9070*/  LDSM.16.M88.4 R4, [R241+0x9800] ;  /* 0x00980000f104783b */ /* 0x000f680000000200 */
[----:B------:R-:W-:Y:S04]  /*9080*/  LDSM.16.M88.4 R8, [R240] ;  /* 0x00000000f008783b */ /* 0x000fe80000000200 */
[----:B------:R-:W1:Y:S04]  /*9090*/  LDSM.16.M88.4 R196, [R239] ;  /* 0x00000000efc4783b */ /* 0x000e680000000200 */
[----:B------:R-:W1:Y:S04]  /*90a0*/  LDSM.16.M88.4 R176, [R231] ;  /* 0x00000000e7b0783b */ /* 0x000e680000000200 */
[----:B---3--:R-:W3:Y:S04]  /*90b0*/  LDSM.16.M88.4 R168, [R230] ;  /* 0x00000000e6a8783b */ /* 0x008ee80000000200 */
[----:B------:R-:W3:Y:S04]  /*90c0*/  LDSM.16.M88.4 R192, [R229] ;  /* 0x00000000e5c0783b */ /* 0x000ee80000000200 */
[----:B------:R-:W-:Y:S01]  /*90d0*/  LDSM.16.M88.4 R180, [R235+0x8000] ;  /* 0x00800000ebb4783b */ /* 0x000fe20000000200 */
[C---:B--2---:R-:W-:Y:S03]  /*90e0*/  HMMA.16816.F32.BF16 R32, R184.reuse, R28, RZ ;  /* 0x0000001cb820723c */ /* 0x044fe600000418ff */
[----:B------:R-:W-:Y:S04]  /*90f0*/  LDSM.16.M88.4 R172, [R235+0x8800] ;  /* 0x00880000ebac783b */ /* 0x000fe80000000200 */
[----:B------:R-:W0:Y:S01]  /*9100*/  LDGDEPBAR ;  /* 0x00000000000079af */ /* 0x000e220000000000 */
[C---:B------:R-:W-:Y:S08]  /*9110*/  HMMA.16816.F32.BF16 R28, R184.reuse, R30, RZ ;  /* 0x0000001eb81c723c */ /* 0x040ff000000418ff */
[C---:B----4-:R-:W-:Y:S08]  /*9120*/  HMMA.16816.F32.BF16 R24, R184.reuse, R20, RZ ;  /* 0x00000014b818723c */ /* 0x050ff000000418ff */
[C---:B-1----:R-:W-:Y:S08]  /*9130*/  HMMA.16816.F32.BF16 R16, R184.reuse, R12, RZ ;  /* 0x0000000cb810723c */ /* 0x042ff000000418ff */
[C---:B------:R-:W-:Y:S08]  /*9140*/  HMMA.16816.F32.BF16 R20, R184.reuse, R22, RZ ;  /* 0x00000016b814723c */ /* 0x040ff000000418ff */
[C---:B------:R-:W-:Y:S08]  /*9150*/  HMMA.16816.F32.BF16 R12, R184.reuse, R14, RZ ;  /* 0x0000000eb80c723c */ /* 0x040ff000000418ff */
[C---:B-----5:R-:W-:Y:S08]  /*9160*/  HMMA.16816.F32.BF16 R188, R184.reuse, R4, RZ ;  /* 0x00000004b8bc723c */ /* 0x060ff000000418ff */
[----:B------:R-:W-:Y:S01]  /*9170*/  HMMA.16816.F32.BF16 R184, R184, R6, RZ ;  /* 0x00000006b8b8723c */ /* 0x000fe200000418ff */
[----:B------:R-:W1:Y:S07]  /*9180*/  LDSM.16.M88.4 R4, [R238] ;  /* 0x00000000ee04783b */ /* 0x000e6e0000000200 */
[C---:B------:R-:W-:Y:S08]  /*9190*/  HMMA.16816.F32.BF16 R32, R8.reuse, R196, R32 ;  /* 0x000000c40820723c */ /* 0x040ff00000041820 */
[C---:B------:R-:W-:Y:S01]  /*91a0*/  HMMA.16816.F32.BF16 R28, R8.reuse, R198, R28 ;  /* 0x000000c6081c723c */ /* 0x040fe2000004181c */
[----:B------:R-:W-:Y:S07]  /*91b0*/  LDSM.16.M88.4 R196, [R228] ;  /* 0x00000000e4c4783b */ /* 0x000fee0000000200 */
[C---:B------:R-:W-:Y:S08]  /*91c0*/  HMMA.16816.F32.BF16 R24, R8.reuse, R176, R24 ;  /* 0x000000b00818723c */ /* 0x040ff00000041818 */
[C---:B------:R-:W-:Y:S01]  /*91d0*/  HMMA.16816.F32.BF16 R20, R8.reuse, R178, R20 ;  /* 0x000000b20814723c */ /* 0x040fe20000041814 */
[----:B------:R-:W2:Y:S07]  /*91e0*/  LDSM.16.M88.4 R176, [R235+0x9000] ;  /* 0x00900000ebb0783b */ /* 0x000eae0000000200 */
[C---:B---3--:R-:W-:Y:S08]  /*91f0*/  HMMA.16816.F32.BF16 R16, R8.reuse, R168, R16 ;  /* 0x000000a80810723c */ /* 0x048ff00000041810 */
[C---:B------:R-:W-:Y:S01]  /*9200*/  HMMA.16816.F32.BF16 R12, R8.reuse, R170, R12 ;  /* 0x000000aa080c723c */ /* 0x040fe2000004180c */
[----:B------:R-:W3:Y:S07]  /*9210*/  LDSM.16.M88.4 R168, [R235+0x9800] ;  /* 0x00980000eba8783b */ /* 0x000eee0000000200 */
[C---:B------:R-:W-:Y:S08]  /*9220*/  HMMA.16816.F32.BF16 R188, R8.reuse, R192, R188 ;  /* 0x000000c008bc723c */ /* 0x040ff000000418bc */
[----:B------:R-:W-:Y:S01]  /*9230*/  HMMA.16816.F32.BF16 R184, R8, R194, R184 ;  /* 0x000000c208b8723c */ /* 0x000fe200000418b8 */
[----:B------:R-:W4:Y:S04]  /*9240*/  LDSM.16.M88.4 R8, [R237] ;  /* 0x00000000ed08783b */ /* 0x000f280000000200 */
[----:B------:R-:W-:Y:S03]  /*9250*/  LDSM.16.M88.4 R192, [R228+0x1800] ;  /* 0x00180000e4c0783b */ /* 0x000fe60000000200 */
[C---:B-1----:R-:W-:Y:S08]  /*9260*/  HMMA.16816.F32.BF16 R32, R4.reuse, R180, R32 ;  /* 0x000000b40420723c */ /* 0x042ff00000041820 */
[C---:B------:R-:W-:Y:S01]  /*9270*/  HMMA.16816.F32.BF16 R28, R4.reuse, R182, R28 ;  /* 0x000000b6041c723c */ /* 0x040fe2000004181c */
[----:B------:R-:W1:Y:S07]  /*9280*/  LDSM.16.M88.4 R180, [R228+0x800] ;  /* 0x00080000e4b4783b */ /* 0x000e6e0000000200 */
[C---:B------:R-:W-:Y:S08]  /*9290*/  HMMA.16816.F32.BF16 R24, R4.reuse, R172, R24 ;  /* 0x000000ac0418723c */ /* 0x040ff00000041818 */
[C---:B------:R-:W-:Y:S01]  /*92a0*/  HMMA.16816.F32.BF16 R20, R4.reuse, R174, R20 ;  /* 0x000000ae0414723c */ /* 0x040fe20000041814 */
[----:B------:R-:W5:Y:S07]  /*92b0*/  LDSM.16.M88.4 R172, [R228+0x1000] ;  /* 0x00100000e4ac783b */ /* 0x000f6e0000000200 */
[C---:B--2---:R-:W-:Y:S08]  /*92c0*/  HMMA.16816.F32.BF16 R16, R4.reuse, R176, R16 ;  /* 0x000000b00410723c */ /* 0x044ff00000041810 */
[C---:B------:R-:W-:Y:S01]  /*92d0*/  HMMA.16816.F32.BF16 R12, R4.reuse, R178, R12 ;  /* 0x000000b2040c723c */ /* 0x040fe2000004180c */
[----:B------:R-:W-:Y:S07]  /*92e0*/  LDSM.16.M88.4 R176, [R241+0xa000] ;  /* 0x00a00000f1b0783b */ /* 0x000fee0000000200 */
[C---:B---3--:R-:W-:Y:S08]  /*92f0*/  HMMA.16816.F32.BF16 R188, R4.reuse, R168, R188 ;  /* 0x000000a804bc723c */ /* 0x048ff000000418bc */
[----:B------:R-:W-:Y:S01]  /*9300*/  HMMA.16816.F32.BF16 R184, R4, R170, R184 ;  /* 0x000000aa04b8723c */ /* 0x000fe200000418b8 */
[----:B------:R-:W2:Y:S04]  /*9310*/  LDSM.16.M88.4 R4, [R242+0x2000] ;  /* 0x00200000f204783b */ /* 0x000ea80000000200 */
[----:B------:R-:W3:Y:S03]  /*9320*/  LDSM.16.M88.4 R168, [R241+0xa800] ;  /* 0x00a80000f1a8783b */ /* 0x000ee60000000200 */
[C---:B----4-:R-:W-:Y:S08]  /*9330*/  HMMA.16816.F32.BF16 R32, R8.reuse, R196, R32 ;  /* 0x000000c40820723c */ /* 0x050ff00000041820 */
[C---:B------:R-:W-:Y:S01]  /*9340*/  HMMA.16816.F32.BF16 R28, R8.reuse, R198, R28 ;  /* 0x000000c6081c723c */ /* 0x040fe2000004181c */
[----:B------:R-:W-:Y:S07]  /*9350*/  LDSM.16.M88.4 R196, [R227] ;  /* 0x00000000e3c4783b */ /* 0x000fee0000000200 */
[C---:B-1----:R-:W-:Y:S08]  /*9360*/  HMMA.16816.F32.BF16 R24, R8.reuse, R180, R24 ;  /* 0x000000b40818723c */ /* 0x042ff00000041818 */
[C---:B------:R-:W-:Y:S01]  /*9370*/  HMMA.16816.F32.BF16 R20, R8.reuse, R182, R20 ;  /* 0x000000b60814723c */ /* 0x040fe20000041814 */
[----:B------:R-:W1:Y:S07]  /*9380*/  LDSM.16.M88.4 R180, [R241+0xb000] ;  /* 0x00b00000f1b4783b */ /* 0x000e6e0000000200 */
[C---:B-----5:R-:W-:Y:S08]  /*9390*/  HMMA.16816.F32.BF16 R16, R8.reuse, R172, R16 ;  /* 0x000000ac0810723c */ /* 0x060ff00000041810 */
[C---:B------:R-:W-:Y:S01]  /*93a0*/  HMMA.16816.F32.BF16 R12, R8.reuse, R174, R12 ;  /* 0x000000ae080c723c */ /* 0x040fe2000004180c */
[----:B------:R-:W4:Y:S07]  /*93b0*/  LDSM.16.M88.4 R172, [R241+0xb800] ;  /* 0x00b80000f1ac783b */ /* 0x000f2e0000000200 */
[C---:B------:R-:W-:Y:S08]  /*93c0*/  HMMA.16816.F32.BF16 R188, R8.reuse, R192, R188 ;  /* 0x000000c008bc723c */ /* 0x040ff000000418bc */
[----:B------:R-:W-:Y:S01]  /*93d0*/  HMMA.16816.F32.BF16 R184, R8, R194, R184 ;  /* 0x000000c208b8723c */ /* 0x000fe200000418b8 */
[----:B------:R-:W-:Y:S04]  /*93e0*/  LDSM.16.M88.4 R8, [R240+0x2000] ;  /* 0x00200000f008783b */ /* 0x000fe80000000200 */
[----:B------:R-:W-:Y:S03]  /*93f0*/  LDSM.16.M88.4 R192, [R224] ;  /* 0x00000000e0c0783b */ /* 0x000fe60000000200 */
[C---:B--2---:R-:W-:Y:S08]  /*9400*/  HMMA.16816.F32.BF16 R32, R4.reuse, R176, R32 ;  /* 0x000000b00420723c */ /* 0x044ff00000041820 */
[C---:B------:R-:W-:Y:S01]  /*9410*/  HMMA.16816.F32.BF16 R28, R4.reuse, R178, R28 ;  /* 0x000000b2041c723c */ /* 0x040fe2000004181c */
[----:B------:R-:W2:Y:S07]  /*9420*/  LDSM.16.M88.4 R176, [R226] ;  /* 0x00000000e2b0783b */ /* 0x000eae0000000200 */
[C---:B---3--:R-:W-:Y:S08]  /*9430*/  HMMA.16816.F32.BF16 R24, R4.reuse, R168, R24 ;  /* 0x000000a80418723c */ /* 0x048ff00000041818 */
[C---:B------:R-:W-:Y:S01]  /*9440*/  HMMA.16816.F32.BF16 R20, R4.reuse, R170, R20 ;  /* 0x000000aa0414723c */ /* 0x040fe20000041814 */
[----:B------:R-:W3:Y:S07]  /*9450*/  LDSM.16.M88.4 R168, [R225] ;  /* 0x00000000e1a8783b */ /* 0x000eee0000000200 */
[C---:B-1----:R-:W-:Y:S08]  /*9460*/  HMMA.16816.F32.BF16 R16, R4.reuse, R180, R16 ;  /* 0x000000b40410723c */ /* 0x042ff00000041810 */
[C---:B------:R-:W-:Y:S01]  /*9470*/  HMMA.16816.F32.BF16 R12, R4.reuse, R182, R12 ;  /* 0x000000b6040c723c */ /* 0x040fe2000004180c */
[----:B------:R-:W-:Y:S07]  /*9480*/  LDSM.16.M88.4 R180, [R235+0xa000] ;  /* 0x00a00000ebb4783b */ /* 0x000fee0000000200 */
[C---:B----4-:R-:W-:Y:S08]  /*9490*/  HMMA.16816.F32.BF16 R188, R4.reuse, R172, R188 ;  /* 0x000000ac04bc723c */ /* 0x050ff000000418bc */
        /* <DEDUP_REMOVED lines=38> */
[C---:B-----5:R-:W-:Y:S08]  /*9700*/  HMMA.16816.F32.BF16 R188, R8.reuse, R180, R188 ;  /* 0x000000b408bc723c */ /* 0x060ff000000418bc */
[----:B------:R-:W-:Y:S01]  /*9710*/  HMMA.16816.F32.BF16 R184, R8, R182, R184 ;  /* 0x000000b608b8723c */ /* 0x000fe200000418b8 */
[----:B------:R-:W5:Y:S04]  /*9720*/  LDSM.16.M88.4 R8, [R240+0x4000] ;  /* 0x00400000f008783b */ /* 0x000f680000000200 */
[----:B------:R-:W1:Y:S03]  /*9730*/  LDSM.16.M88.4 R180, [R222] ;  /* 0x00000000deb4783b */ /* 0x000e660000000200 */
[C---:B--2---:R-:W-:Y:S08]  /*9740*/  HMMA.16816.F32.BF16 R32, R4.reuse, R176, R32 ;  /* 0x000000b00420723c */ /* 0x044ff00000041820 */
[C---:B------:R-:W-:Y:S01]  /*9750*/  HMMA.16816.F32.BF16 R28, R4.reuse, R178, R28 ;  /* 0x000000b2041c723c */ /* 0x040fe2000004181c */
[----:B------:R-:W2:Y:S07]  /*9760*/  LDSM.16.M88.4 R176, [R221] ;  /* 0x00000000ddb0783b */ /* 0x000eae0000000200 */
[C---:B---3--:R-:W-:Y:S08]  /*9770*/  HMMA.16816.F32.BF16 R24, R4.reuse, R168, R24 ;  /* 0x000000a80418723c */ /* 0x048ff00000041818 */
[C---:B------:R-:W-:Y:S01]  /*9780*/  HMMA.16816.F32.BF16 R20, R4.reuse, R170, R20 ;  /* 0x000000aa0414723c */ /* 0x040fe20000041814 */
[----:B------:R-:W3:Y:S07]  /*9790*/  LDSM.16.M88.4 R168, [R220] ;  /* 0x00000000dca8783b */ /* 0x000eee0000000200 */
[C---:B----4-:R-:W-:Y:S08]  /*97a0*/  HMMA.16816.F32.BF16 R16, R4.reuse, R196, R16 ;  /* 0x000000c40410723c */ /* 0x050ff00000041810 */
[C---:B------:R-:W-:Y:S01]  /*97b0*/  HMMA.16816.F32.BF16 R12, R4.reuse, R198, R12 ;  /* 0x000000c6040c723c */ /* 0x040fe2000004180c */
[----:B------:R-:W-:Y:S07]  /*97c0*/  LDSM.16.M88.4 R196, [R237+0x4000] ;  /* 0x00400000edc4783b */ /* 0x000fee0000000200 */
[C---:B-1----:R-:W-:Y:S08]  /*97d0*/  HMMA.16816.F32.BF16 R188, R4.reuse, R172, R188 ;  /* 0x000000ac04bc723c */ /* 0x042ff000000418bc */
[----:B------:R-:W-:Y:S01]  /*97e0*/  HMMA.16816.F32.BF16 R184, R4, R174, R184 ;  /* 0x000000ae04b8723c */ /* 0x000fe200000418b8 */
[----:B------:R-:W-:Y:S04]  /*97f0*/  LDSM.16.M88.4 R172, [R238+0x4000] ;  /* 0x00400000eeac783b */ /* 0x000fe80000000200 */
[----:B------:R-:W1:Y:S03]  /*9800*/  LDSM.16.M88.4 R4, [R235+0xc000] ;  /* 0x00c00000eb04783b */ /* 0x000e660000000200 */
[C---:B-----5:R-:W-:Y:S08]  /*9810*/  HMMA.16816.F32.BF16 R32, R8.reuse, R192, R32 ;  /* 0x000000c00820723c */ /* 0x060ff00000041820 */
[C---:B------:R-:W-:Y:S01]  /*9820*/  HMMA.16816.F32.BF16 R28, R8.reuse, R194, R28 ;  /* 0x000000c2081c723c */ /* 0x040fe2000004181c */
[----:B------:R-:W4:Y:S07]  /*9830*/  LDSM.16.M88.4 R192, [R235+0xc800] ;  /* 0x00c80000ebc0783b */ /* 0x000f2e0000000200 */
[C---:B------:R-:W-:Y:S08]  /*9840*/  HMMA.16816.F32.BF16 R24, R8.reuse, R180, R24 ;  /* 0x000000b40818723c */ /* 0x040ff00000041818 */
[C---:B------:R-:W-:Y:S01]  /*9850*/  HMMA.16816.F32.BF16 R20, R8.reuse, R182, R20 ;  /* 0x000000b60814723c */ /* 0x040fe20000041814 */
[----:B------:R-:W5:Y:S07]  /*9860*/  LDSM.16.M88.4 R180, [R235+0xd000] ;  /* 0x00d00000ebb4783b */ /* 0x000f6e0000000200 */
[C---:B--2---:R-:W-:Y:S08]  /*9870*/  HMMA.16816.F32.BF16 R16, R8.reuse, R176, R16 ;  /* 0x000000b00810723c */ /* 0x044ff00000041810 */
[C---:B------:R-:W-:Y:S01]  /*9880*/  HMMA.16816.F32.BF16 R12, R8.reuse, R178, R12 ;  /* 0x000000b2080c723c */ /* 0x040fe2000004180c */
[----:B------:R-:W2:Y:S07]  /*9890*/  LDSM.16.M88.4 R176, [R235+0xd800] ;  /* 0x00d80000ebb0783b */ /* 0x000eae0000000200 */
[C---:B---3--:R-:W-:Y:S08]  /*98a0*/  HMMA.16816.F32.BF16 R188, R8.reuse, R168, R188 ;  /* 0x000000a808bc723c */ /* 0x048ff000000418bc */
[----:B------:R-:W-:Y:S01]  /*98b0*/  HMMA.16816.F32.BF16 R184, R8, R170, R184 ;  /* 0x000000aa08b8723c */ /* 0x000fe200000418b8 */
[----:B------:R-:W3:Y:S04]  /*98c0*/  LDSM.16.M88.4 R168, [R228+0x4000] ;  /* 0x00400000e4a8783b */ /* 0x000ee80000000200 */
[----:B------:R-:W2:Y:S03]  /*98d0*/  LDSM.16.M88.4 R8, [R228+0x4800] ;  /* 0x00480000e408783b */ /* 0x000ea60000000200 */
[C---:B-1----:R-:W-:Y:S08]  /*98e0*/  HMMA.16816.F32.BF16 R32, R172.reuse, R4, R32 ;  /* 0x00000004ac20723c */ /* 0x042ff00000041820 */
[C---:B------:R-:W-:Y:S01]  /*98f0*/  HMMA.16816.F32.BF16 R28, R172.reuse, R6, R28 ;  /* 0x00000006ac1c723c */ /* 0x040fe2000004181c */
[----:B------:R-:W1:Y:S07]  /*9900*/  LDSM.16.M88.4 R4, [R228+0x5000] ;  /* 0x00500000e404783b */ /* 0x000e6e0000000200 */
[C---:B----4-:R-:W-:Y:S08]  /*9910*/  HMMA.16816.F32.BF16 R24, R172.reuse, R192, R24 ;  /* 0x000000c0ac18723c */ /* 0x050ff00000041818 */
[C---:B------:R-:W-:Y:S01]  /*9920*/  HMMA.16816.F32.BF16 R20, R172.reuse, R194, R20 ;  /* 0x000000c2ac14723c */ /* 0x040fe20000041814 */
[----:B------:R-:W4:Y:S07]  /*9930*/  LDSM.16.M88.4 R192, [R228+0x5800] ;  /* 0x00580000e4c0783b */ /* 0x000f2e0000000200 */
[C---:B-----5:R-:W-:Y:S08]  /*9940*/  HMMA.16816.F32.BF16 R16, R172.reuse, R180, R16 ;  /* 0x000000b4ac10723c */ /* 0x060ff00000041810 */
[C---:B------:R-:W-:Y:S01]  /*9950*/  HMMA.16816.F32.BF16 R12, R172.reuse, R182, R12 ;  /* 0x000000b6ac0c723c */ /* 0x040fe2000004180c */
[----:B------:R-:W-:Y:S07]  /*9960*/  LDSM.16.M88.4 R180, [R242+0x6000] ;  /* 0x00600000f2b4783b */ /* 0x000fee0000000200 */
[C---:B--2---:R-:W-:Y:S08]  /*9970*/  HMMA.16816.F32.BF16 R188, R172.reuse, R176, R188 ;  /* 0x000000b0acbc723c */ /* 0x044ff000000418bc */
[----:B------:R-:W-:Y:S01]  /*9980*/  HMMA.16816.F32.BF16 R184, R172, R178, R184 ;  /* 0x000000b2acb8723c */ /* 0x000fe200000418b8 */
[----:B------:R-:W2:Y:S04]  /*9990*/  LDSM.16.M88.4 R176, [R241+0xe000] ;  /* 0x00e00000f1b0783b */ /* 0x000ea80000000200 */
[----:B------:R-:W5:Y:S03]  /*99a0*/  LDSM.16.M88.4 R172, [R241+0xe800] ;  /* 0x00e80000f1ac783b */ /* 0x000f660000000200 */
[C---:B---3--:R-:W-:Y:S08]  /*99b0*/  HMMA.16816.F32.BF16 R32, R196.reuse, R168, R32 ;  /* 0x000000a8c420723c */ /* 0x048ff00000041820 */
[C---:B------:R-:W-:Y:S01]  /*99c0*/  HMMA.16816.F32.BF16 R28, R196.reuse, R170, R28 ;  /* 0x000000aac41c723c */ /* 0x040fe2000004181c */
[----:B------:R-:W-:Y:S07]  /*99d0*/  LDSM.16.M88.4 R168, [R241+0xf000] ;  /* 0x00f00000f1a8783b */ /* 0x000fee0000000200 */
[C---:B------:R-:W-:Y:S08]  /*99e0*/  HMMA.16816.F32.BF16 R24, R196.reuse, R8, R24 ;  /* 0x00000008c418723c */ /* 0x040ff00000041818 */
[C---:B------:R-:W-:Y:S01]  /*99f0*/  HMMA.16816.F32.BF16 R20, R196.reuse, R10, R20 ;  /* 0x0000000ac414723c */ /* 0x040fe20000041814 */
[----:B------:R-:W-:Y:S07]  /*9a00*/  LDSM.16.M88.4 R8, [R240+0x6000] ;  /* 0x00600000f008783b */ /* 0x000fee0000000200 */
[C---:B-1----:R-:W-:Y:S08]  /*9a10*/  HMMA.16816.F32.BF16 R16, R196.reuse, R4, R16 ;  /* 0x00000004c410723c */ /* 0x042ff00000041810 */
[C---:B------:R-:W-:Y:S01]  /*9a20*/  HMMA.16816.F32.BF16 R12, R196.reuse, R6, R12 ;  /* 0x00000006c40c723c */ /* 0x040fe2000004180c */
[----:B------:R-:W1:Y:S07]  /*9a30*/  LDSM.16.M88.4 R4, [R219] ;  /* 0x00000000db04783b */ /* 0x000e6e0000000200 */
[C---:B----4-:R-:W-:Y:S08]  /*9a40*/  HMMA.16816.F32.BF16 R188, R196.reuse, R192, R188 ;  /* 0x000000c0c4bc723c */ /* 0x050ff000000418bc */
[----:B------:R-:W-:Y:S01]  /*9a50*/  HMMA.16816.F32.BF16 R184, R196, R194, R184 ;  /* 0x000000c2c4b8723c */ /* 0x000fe200000418b8 */
[----:B------:R-:W3:Y:S07]  /*9a60*/  LDSM.16.M88.4 R196, [R218] ;  /* 0x00000000dac4783b */ /* 0x000eee0000000200 */
[C---:B--2---:R-:W-:Y:S08]  /*9a70*/  HMMA.16816.F32.BF16 R32, R180.reuse, R176, R32 ;  /* 0x000000b0b420723c */ /* 0x044ff00000041820 */
[C---:B------:R-:W-:Y:S01]  /*9a80*/  HMMA.16816.F32.BF16 R28, R180.reuse, R178, R28 ;  /* 0x000000b2b41c723c */ /* 0x040fe2000004181c */
[----:B------:R-:W-:Y:S07]  /*9a90*/  LDSM.16.M88.4 R176, [R238+0x6000] ;  /* 0x00600000eeb0783b */ /* 0x000fee0000000200 */
[C---:B-----5:R-:W-:Y:S01]  /*9aa0*/  HMMA.16816.F32.BF16 R192, R180.reuse, R172, R24 ;  /* 0x000000acb4c0723c */ /* 0x060fe20000041818 */
[----:B------:R-:W2:Y:S07]  /*9ab0*/  LDSM.16.M88.4 R24, [R235+0xe000] ;  /* 0x00e00000eb18783b */ /* 0x000eae0000000200 */
[----:B------:R-:W-:Y:S08]  /*9ac0*/  HMMA.16816.F32.BF16 R20, R180, R174, R20 ;  /* 0x000000aeb414723c */ /* 0x000ff00000041814 */
[C---:B-1----:R-:W-:Y:S08]  /*9ad0*/  HMMA.16816.F32.BF16 R32, R8.reuse, R4, R32 ;  /* 0x000000040820723c */ /* 0x042ff00000041820 */
[----:B------:R-:W-:Y:S01]  /*9ae0*/  HMMA.16816.F32.BF16 R28, R8, R6, R28 ;  /* 0x00000006081c723c */ /* 0x000fe2000004181c */
[----:B------:R-:W1:Y:S07]  /*9af0*/  LDSM.16.M88.4 R4, [R235+0xe800] ;  /* 0x00e80000eb04783b */ /* 0x000e6e0000000200 */
[C---:B------:R-:W-:Y:S08]  /*9b00*/  HMMA.16816.F32.BF16 R16, R180.reuse, R168, R16 ;  /* 0x000000a8b410723c */ /* 0x040ff00000041810 */
[----:B------:R-:W-:Y:S01]  /*9b10*/  HMMA.16816.F32.BF16 R172, R180, R170, R12 ;  /* 0x000000aab4ac723c */ /* 0x000fe2000004180c */
[----:B------:R-:W-:Y:S04]  /*9b20*/  LDSM.16.M88.4 R168, [R237+0x6000] ;  /* 0x00600000eda8783b */ /* 0x000fe80000000200 */
[----:B------:R-:W4:Y:S03]  /*9b30*/  LDSM.16.M88.4 R12, [R228+0x6000] ;  /* 0x00600000e40c783b */ /* 0x000f260000000200 */
[C---:B---3--:R-:W-:Y:S08]  /*9b40*/  HMMA.16816.F32.BF16 R192, R8.reuse, R196, R192 ;  /* 0x000000c408c0723c */ /* 0x048ff000000418c0 */
[----:B------:R-:W-:Y:S01]  /*9b50*/  HMMA.16816.F32.BF16 R20, R8, R198, R20 ;  /* 0x000000c60814723c */ /* 0x000fe20000041814 */
[----:B------:R-:W3:Y:S07]  /*9b60*/  LDSM.16.M88.4 R196, [R217] ;  /* 0x00000000d9c4783b */ /* 0x000eee0000000200 */
[C---:B--2---:R-:W-:Y:S08]  /*9b70*/  HMMA.16816.F32.BF16 R32, R176.reuse, R24, R32 ;  /* 0x00000018b020723c */ /* 0x044ff00000041820 */
[C---:B------:R-:W-:Y:S01]  /*9b80*/  HMMA.16816.F32.BF16 R28, R176.reuse, R26, R28 ;  /* 0x0000001ab01c723c */ /* 0x040fe2000004181c */
[----:B------:R-:W2:Y:S07]  /*9b90*/  LDSM.16.M88.4 R24, [R228+0x6800] ;  /* 0x00680000e418783b */ /* 0x000eae0000000200 */
[C---:B-1----:R-:W-:Y:S08]  /*9ba0*/  HMMA.16816.F32.BF16 R192, R176.reuse, R4, R192 ;  /* 0x00000004b0c0723c */ /* 0x042ff000000418c0 */
[----:B------:R-:W-:Y:S01]  /*9bb0*/  HMMA.16816.F32.BF16 R20, R176, R6, R20 ;  /* 0x00000006b014723c */ /* 0x000fe20000041814 */
[----:B------:R-:W1:Y:S07]  /*9bc0*/  LDSM.16.M88.4 R4, [R241+0xf800] ;  /* 0x00f80000f104783b */ /* 0x000e6e0000000200 */
[C---:B----4-:R-:W-:Y:S08]  /*9bd0*/  HMMA.16816.F32.BF16 R32, R168.reuse, R12, R32 ;  /* 0x0000000ca820723c */ /* 0x050ff00000041820 */
[----:B------:R-:W-:Y:S01]  /*9be0*/  HMMA.16816.F32.BF16 R28, R168, R14, R28 ;  /* 0x0000000ea81c723c */ /* 0x000fe2000004181c */
[----:B------:R-:W4:Y:S07]  /*9bf0*/  LDSM.16.M88.4 R12, [R235+0xf000] ;  /* 0x00f00000eb0c783b */ /* 0x000f2e0000000200 */
[----:B---3--:R-:W-:Y:S08]  /*9c00*/  HMMA.16816.F32.BF16 R16, R8, R196, R16 ;  /* 0x000000c40810723c */ /* 0x008ff00000041810 */
[----:B--2---:R-:W-:Y:S01]  /*9c10*/  HMMA.16816.F32.BF16 R192, R168, R24, R192 ;  /* 0x00000018a8c0723c */ /* 0x004fe200000418c0 */
[----:B------:R-:W-:-:S02]  /*9c20*/  FMUL.FTZ R33, R33, c[0x0][0x2ec] ;  /* 0x0000bb0021217a20 */ /* 0x000fc40000410000 */
[----:B------:R-:W-:Y:S02]  /*9c30*/  FMUL.FTZ R34, R34, c[0x0][0x2ec] ;  /* 0x0000bb0022227a20 */ /* 0x000fe40000410000 */
[----:B------:R-:W-:Y:S01]  /*9c40*/  FMUL.FTZ R0, R32, c[0x0][0x2ec] ;  /* 0x0000bb0020007a20 */ /* 0x000fe20000410000 */
[----:B------:R-:W2:Y:S01]  /*9c50*/  MUFU.TANH R197, R33 ;  /* 0x0000002100c57308 */ /* 0x000ea20000002400 */
[----:B------:R-:W-:Y:S01]  /*9c60*/  FMUL.FTZ R201, R35, c[0x0][0x2ec] ;  /* 0x0000bb0023c97a20 */ /* 0x000fe20000410000 */
[----:B------:R-:W-:Y:S01]  /*9c70*/  HMMA.16816.F32.BF16 R172, R8, R198, R172 ;  /* 0x000000c608ac723c */ /* 0x000fe200000418ac */
[----:B------:R-:W-:Y:S02]  /*9c80*/  FMUL.FTZ R28, R28, c[0x0][0x2ec] ;  /* 0x0000bb001c1c7a20 */ /* 0x000fe40000410000 */
[----:B------:R-:W-:Y:S02]  /*9c90*/  FMUL.FTZ R29, R29, c[0x0][0x2ec] ;  /* 0x0000bb001d1d7a20 */ /* 0x000fe40000410000 */
[----:B------:R-:W-:Y:S01]  /*9ca0*/  FMUL.FTZ R30, R30, c[0x0][0x2ec] ;  /* 0x0000bb001e1e7a20 */ /* 0x000fe20000410000 */
[----:B------:R3:W-:Y:S01]  /*9cb0*/  MUFU.TANH R196, R34 ;  /* 0x0000002200c47308 */ /* 0x0007e20000002400 */
[----:B------:R-:W-:Y:S01]  /*9cc0*/  FMUL.FTZ R198, R31, c[0x0][0x2ec] ;  /* 0x0000bb001fc67a20 */ /* 0x000fe20000410000 */
[----:B------:R-:W-:Y:S01]  /*9cd0*/  HMMA.16816.F32.BF16 R20, R168, R26, R20 ;  /* 0x0000001aa814723c */ /* 0x000fe20000041814 */
[----:B------:R-:W5:Y:S05]  /*9ce0*/  LDSM.16.M88.4 R24, [R216] ;  /* 0x00000000d818783b */ /* 0x000f6a0000000200 */
[----:B------:R-:W2:Y:S02]  /*9cf0*/  MUFU.TANH R201, R201 ;  /* 0x000000c900c97308 */ /* 0x000ea40000002400 */
[----:B-1----:R-:W-:Y:S01]  /*9d00*/  HMMA.16816.F32.BF16 R188, R180, R4, R188 ;  /* 0x00000004b4bc723c */ /* 0x002fe200000418bc */
[----:B------:R-:W-:-:S02]  /*9d10*/  FMUL.FTZ R31, R193, c[0x0][0x2ec] ;  /* 0x0000bb00c11f7a20 */ /* 0x000fc40000410000 */
[----:B------:R-:W-:Y:S02]  /*9d20*/  FMUL.FTZ R192, R192, c[0x0][0x2ec] ;  /* 0x0000bb00c0c07a20 */ /* 0x000fe40000410000 */
[----:B------:R-:W-:Y:S01]  /*9d30*/  FMUL.FTZ R193, R194, c[0x0][0x2ec] ;  /* 0x0000bb00c2c17a20 */ /* 0x000fe20000410000 */
[----:B---3--:R-:W1:Y:S01]  /*9d40*/  LDSM.16.M88.4 R32, [R228+0x7000] ;  /* 0x00700000e420783b */ /* 0x008e620000000200 */
[----:B------:R-:W3:Y:S01]  /*9d50*/  MUFU.TANH R28, R28 ;  /* 0x0000001c001c7308 */ /* 0x000ee20000002400 */
[----:B----4-:R-:W-:Y:S01]  /*9d60*/  HMMA.16816.F32.BF16 R16, R176, R12, R16 ;  /* 0x0000000cb010723c */ /* 0x010fe20000041810 */
[----:B------:R-:W-:Y:S02]  /*9d70*/  FMUL.FTZ R194, R195, c[0x0][0x2ec] ;  /* 0x0000bb00c3c27a20 */ /* 0x000fe40000410000 */
[----:B------:R-:W-:-:S04]  /*9d80*/  IMAD.MOV.U32 R195, RZ, RZ, R203 ;  /* 0x000000ffffc37224 */ /* 0x000fc800078e00cb */
[----:B------:R-:W-:Y:S01]  /*9d90*/  MUFU.TANH R29, R29 ;  /* 0x0000001d001d7308 */ /* 0x000fe20000002400 */
[----:B------:R-:W-:Y:S01]  /*9da0*/  HMMA.16816.F32.BF16 R172, R176, R14, R172 ;  /* 0x0000000eb0ac723c */ /* 0x000fe200000418ac */
[----:B------:R-:W4:Y:S01]  /*9db0*/  LDSM.16.M88.4 R12, [R235+0xf800] ;  /* 0x00f80000eb0c783b */ /* 0x000f220000000200 */
[----:B------:R-:W-:Y:S02]  /*9dc0*/  FMUL.FTZ R20, R20, c[0x0][0x2ec] ;  /* 0x0000bb0014147a20 */ /* 0x000fe40000410000 */
[----:B------:R-:W-:Y:S02]  /*9dd0*/  FMUL.FTZ R21, R21, c[0x0][0x2ec] ;  /* 0x0000bb0015157a20 */ /* 0x000fe40000410000 */
[----:B------:R-:W-:Y:S01]  /*9de0*/  FMUL.FTZ R22, R22, c[0x0][0x2ec] ;  /* 0x0000bb0016167a20 */ /* 0x000fe20000410000 */
[----:B------:R-:W1:Y:S01]  /*9df0*/  MUFU.TANH R30, R30 ;  /* 0x0000001e001e7308 */ /* 0x000e620000002400 */
[----:B------:R-:W-:Y:S01]  /*9e00*/  HMMA.16816.F32.BF16 R184, R180, R6, R184 ;  /* 0x00000006b4b8723c */ /* 0x000fe200000418b8 */
[----:B------:R-:W2:Y:S01]  /*9e10*/  LDSM.16.M88.4 R4, [R228+0x7800] ;  /* 0x00780000e404783b */ /* 0x000ea20000000200 */
[----:B------:R-:W-:Y:S01]  /*9e20*/  FMUL.FTZ R23, R23, c[0x0][0x2ec] ;  /* 0x0000bb0017177a20 */ /* 0x000fe20000410000 */
[----:B------:R-:W-:-:S04]  /*9e30*/  DEPBAR.LE SB0, 0x0 ;  /* 0x000080000000791a */ /* 0x000fc80000000000 */
[----:B------:R-:W2:Y:S01]  /*9e40*/  MUFU.TANH R198, R198 ;  /* 0x000000c600c67308 */ /* 0x000ea20000002400 */
[----:B-----5:R-:W-:Y:S07]  /*9e50*/  HMMA.16816.F32.BF16 R188, R8, R24, R188 ;  /* 0x0000001808bc723c */ /* 0x020fee00000418bc */
[----:B------:R-:W5:Y:S01]  /*9e60*/  MUFU.TANH R192, R192 ;  /* 0x000000c000c07308 */ /* 0x000f620000002400 */
[----:B-1----:R-:W-:Y:S07]  /*9e70*/  HMMA.16816.F32.BF16 R16, R168, R32, R16 ;  /* 0x00000020a810723c */ /* 0x002fee0000041810 */
[----:B------:R-:W1:Y:S01]  /*9e80*/  MUFU.TANH R193, R193 ;  /* 0x000000c100c17308 */ /* 0x000e620000002400 */
[----:B------:R-:W-:Y:S07]  /*9e90*/  HMMA.16816.F32.BF16 R184, R8, R26, R184 ;  /* 0x0000001a08b8723c */ /* 0x000fee00000418b8 */
[----:B------:R-:W1:Y:S01]  /*9ea0*/  MUFU.TANH R31, R31 ;  /* 0x0000001f001f7308 */ /* 0x000e620000002400 */
[----:B----4-:R-:W-:Y:S07]  /*9eb0*/  HMMA.16816.F32.BF16 R188, R176, R12, R188 ;  /* 0x0000000cb0bc723c */ /* 0x010fee00000418bc */
[----:B------:R-:W4:Y:S01]  /*9ec0*/  MUFU.TANH R194, R194 ;  /* 0x000000c200c27308 */ /* 0x000f220000002400 */
[----:B------:R-:W-:Y:S01]  /*9ed0*/  IMAD.U32 R12, RZ, RZ, UR28 ;  /* 0x0000001cff0c7e24 */ /* 0x000fe2000f8e00ff */
[----:B------:R-:W-:Y:S06]  /*9ee0*/  HMMA.16816.F32.BF16 R172, R168, R34, R172 ;  /* 0x00000022a8ac723c */ /* 0x000fec00000418ac */
[----:B------:R-:W1:Y:S01]  /*9ef0*/  MUFU.TANH R20, R20 ;  /* 0x0000001400147308 */ /* 0x000e620000002400 */
[----:B------:R-:W-:-:S02]  /*9f00*/  FMUL.FTZ R17, R17, c[0x0][0x2ec] ;  /* 0x0000bb0011117a20 */ /* 0x000fc40000410000 */
[----:B------:R-:W-:Y:S02]  /*9f10*/  IMAD R13, R12, 0x40, R167 ;  /* 0x000000400c0d7824 */ /* 0x000fe400078e02a7 */
[----:B------:R-:W-:Y:S01]  /*9f20*/  FMUL.FTZ R16, R16, c[0x0][0x2ec] ;  /* 0x0000bb0010107a20 */ /* 0x000fe20000410000 */
[----:B------:R-:W-:Y:S02]  /*9f30*/  HMMA.16816.F32.BF16 R184, R176, R14, R184 ;  /* 0x0000000eb0b8723c */ /* 0x000fe400000418b8 */
[C---:B------:R-:W-:Y:S01]  /*9f40*/  IADD3 R11, R13.reuse, 0x1, RZ ;  /* 0x000000010d0b7810 */ /* 0x040fe20007ffe0ff */
[----:B------:R-:W-:Y:S01]  /*9f50*/  MUFU.TANH R32, R21 ;  /* 0x0000001500207308 */ /* 0x000fe20000002400 */
[----:B------:R-:W-:Y:S01]  /*9f60*/  IADD3 R9, R13, 0x8, RZ ;  /* 0x000000080d097810 */ /* 0x000fe20007ffe0ff */
[----:B------:R-:W-:Y:S01]  /*9f70*/  FMUL.FTZ R18, R18, c[0x0][0x2ec] ;  /* 0x0000bb0012127a20 */ /* 0x000fe20000410000 */
[----:B------:R-:W-:Y:S01]  /*9f80*/  ISETP.GE.AND P0, PT, R11, R200, PT ;  /* 0x000000c80b00720c */ /* 0x000fe20003f06270 */
[----:B------:R-:W-:Y:S01]  /*9f90*/  FMUL.FTZ R10, R19, c[0x0][0x2ec] ;  /* 0x0000bb00130a7a20 */ /* 0x000fe20000410000 */
[----:B------:R-:W-:Y:S01]  /*9fa0*/  ISETP.GE.AND P6, PT, R11, R2, PT ;  /* 0x000000020b00720c */ /* 0x000fe20003fc6270 */
[----:B--2---:R-:W-:Y:S01]  /*9fb0*/  HMMA.16816.F32.BF16 R188, R168, R4, R188 ;  /* 0x00000004a8bc723c */ /* 0x004fe200000418bc */
[----:B------:R-:W-:Y:S01]  /*9fc0*/  FSEL R8, R197, -INF , !P0 ;  /* 0xff800000c5087808 */ /* 0x000fe20004000000 */
[----:B------:R-:W2:Y:S01]  /*9fd0*/  MUFU.TANH R25, R22 ;  /* 0x0000001600197308 */ /* 0x000ea20000002400 */
[----:B------:R-:W-:-:S02]  /*9fe0*/  ISETP.GE.AND P1, PT, R9, R200, PT ;  /* 0x000000c80900720c */ /* 0x000fc40003f26270 */
[----:B------:R-:W-:Y:S02]  /*9ff0*/  ISETP.GE.AND P0, PT, R9, R2, PT ;  /* 0x000000020900720c */ /* 0x000fe40003f06270 */
[----:B------:R-:W-:Y:S01]  /*a000*/  IADD3 R9, R13, 0x9, RZ ;  /* 0x000000090d097810 */ /* 0x000fe20007ffe0ff */
[----:B------:R-:W-:Y:S01]  /*a010*/  FMUL.FTZ R172, R172, c[0x0][0x2ec] ;  /* 0x0000bb00acac7a20 */ /* 0x000fe20000410000 */
[----:B------:R-:W-:Y:S01]  /*a020*/  FSEL R201, R201, -INF , !P6 ;  /* 0xff800000c9c97808 */ /* 0x000fe20007000000 */
[----:B------:R1:W-:Y:S01]  /*a030*/  MUFU.TANH R208, R17 ;  /* 0x0000001100d07308 */ /* 0x0003e20000002400 */
[----:B------:R-:W-:Y:S01]  /*a040*/  ISETP.GE.AND P6, PT, R9, R200, PT ;  /* 0x000000c80900720c */ /* 0x000fe20003fc6270 */
[----:B------:R-:W-:Y:S01]  /*a050*/  FMUL.FTZ R167, R175, c[0x0][0x2ec] ;  /* 0x0000bb00afa77a20 */ /* 0x000fe20000410000 */
[----:B------:R-:W-:Y:S01]  /*a060*/  IADD3 R5, R13, 0x10, RZ ;  /* 0x000000100d057810 */ /* 0x000fe20007ffe0ff */
[----:B------:R-:W-:Y:S01]  /*a070*/  FMUL.FTZ R11, R174, c[0x0][0x2ec] ;  /* 0x0000bb00ae0b7a20 */ /* 0x000fe20000410000 */
[----:B---3--:R-:W-:Y:S01]  /*a080*/  FSEL R28, R28, -INF , !P1 ;  /* 0xff8000001c1c7808 */ /* 0x008fe20004800000 */
[----:B------:R-:W-:Y:S01]  /*a090*/  HMMA.16816.F32.BF16 R184, R168, R6, R184 ;  /* 0x00000006a8b8723c */ /* 0x000fe200000418b8 */
[----:B------:R-:W-:Y:S01]  /*a0a0*/  ISETP.GE.AND P1, PT, R9, R2, PT ;  /* 0x000000020900720c */ /* 0x000fe20003f26270 */
[----:B------:R3:W2:Y:S01]  /*a0b0*/  MUFU.TANH R33, R23 ;  /* 0x0000001700217308 */ /* 0x0006a20000002400 */
[----:B------:R-:W-:Y:S01]  /*a0c0*/  FSEL R9, R30, -INF , !P0 ;  /* 0xff8000001e097808 */ /* 0x000fe20004000000 */
[----:B------:R-:W-:Y:S01]  /*a0d0*/  FMUL.FTZ R173, R173, c[0x0][0x2ec] ;  /* 0x0000bb00adad7a20 */ /* 0x000fe20000410000 */
[----:B------:R-:W-:-:S02]  /*a0e0*/  FSEL R4, R29, -INF , !P6 ;  /* 0xff8000001d047808 */ /* 0x000fc40007000000 */
[C---:B------:R-:W-:Y:S01]  /*a0f0*/  ISETP.GE.AND P0, PT, R5.reuse, R200, PT ;  /* 0x000000c80500720c */ /* 0x040fe20003f06270 */
[----:B------:R-:W-:Y:S01]  /*a100*/  FMUL.FTZ R12, R188, c[0x0][0x2ec] ;  /* 0x0000bb00bc0c7a20 */ /* 0x000fe20000410000 */
[----:B------:R-:W-:Y:S01]  /*a110*/  ISETP.GE.AND P6, PT, R5, R2, PT ;  /* 0x000000020500720c */ /* 0x000fe20003fc6270 */
[----:B------:R-:W2:Y:S01]  /*a120*/  MUFU.TANH R210, R16 ;  /* 0x0000001000d27308 */ /* 0x000ea20000002400 */
[----:B------:R-:W-:Y:S01]  /*a130*/  IADD3 R15, R13, 0x11, RZ ;  /* 0x000000110d0f7810 */ /* 0x000fe20007ffe0ff */
[----:B------:R-:W-:Y:S01]  /*a140*/  FMUL.FTZ R188, R189, c[0x0][0x2ec] ;  /* 0x0000bb00bdbc7a20 */ /* 0x000fe20000410000 */
[----:B-1----:R-:W-:Y:S01]  /*a150*/  IADD3 R17, R13, 0x18, RZ ;  /* 0x000000180d117810 */ /* 0x002fe20007ffe0ff */
[----:B------:R-:W-:Y:S01]  /*a160*/  FMUL.FTZ R6, R190, c[0x0][0x2ec] ;  /* 0x0000bb00be067a20 */ /* 0x000fe20000410000 */
[----:B------:R-:W-:Y:S01]  /*a170*/  FSEL R5, R198, -INF , !P1 ;  /* 0xff800000c6057808 */ /* 0x000fe20004800000 */
[----:B------:R-:W-:Y:S01]  /*a180*/  FMUL.FTZ R181, R191, c[0x0][0x2ec] ;  /* 0x0000bb00bfb57a20 */ /* 0x000fe20000410000 */
[----:B-----5:R-:W-:Y:S01]  /*a190*/  FSEL R26, R192, -INF , !P0 ;  /* 0xff800000c01a7808 */ /* 0x020fe20004000000 */
[----:B------:R-:W1:Y:S01]  /*a1a0*/  MUFU.TANH R199, R18 ;  /* 0x0000001200c77308 */ /* 0x000e620000002400 */
[----:B---3--:R-:W-:-:S02]  /*a1b0*/  FSEL R23, R193, -INF , !P6 ;  /* 0xff800000c1177808 */ /* 0x008fc40007000000 */
[C---:B------:R-:W-:Y:S02]  /*a1c0*/  ISETP.GE.AND P1, PT, R15.reuse, R200, PT ;  /* 0x000000c80f00720c */ /* 0x040fe40003f26270 */
[----:B------:R-:W-:Y:S01]  /*a1d0*/  ISETP.GE.AND P0, PT, R15, R2, PT ;  /* 0x000000020f00720c */ /* 0x000fe20003f06270 */
[----:B------:R-:W-:Y:S01]  /*a1e0*/  FMUL.FTZ R183, R186, c[0x0][0x2ec] ;  /* 0x0000bb00bab77a20 */ /* 0x000fe20000410000 */
[----:B------:R-:W-:Y:S01]  /*a1f0*/  ISETP.GE.AND P6, PT, R17, R200, PT ;  /* 0x000000c81100720c */ /* 0x000fe20003fc6270 */
[----:B------:R-:W3:Y:S01]  /*a200*/  MUFU.TANH R206, R172 ;  /* 0x000000ac00ce7308 */ /* 0x000ee20000002400 */
[----:B------:R-:W-:Y:S01]  /*a210*/  IADD3 R15, R13, 0x19, RZ ;  /* 0x000000190d0f7810 */ /* 0x000fe20007ffe0ff */
[----:B------:R-:W-:Y:S01]  /*a220*/  FMUL.FTZ R179, R187, c[0x0][0x2ec] ;  /* 0x0000bb00bbb37a20 */ /* 0x000fe20000410000 */
[----:B------:R-:W-:Y:S02]  /*a230*/  FSEL R24, R31, -INF , !P1 ;  /* 0xff8000001f187808 */ /* 0x000fe40004800000 */
[----:B----4-:R-:W-:Y:S01]  /*a240*/  FSEL R21, R194, -INF , !P0 ;  /* 0xff800000c2157808 */ /* 0x010fe20004000000 */
[----:B------:R-:W-:Y:S01]  /*a250*/  IMAD.MOV.U32 R194, RZ, RZ, R202 ;  /* 0x000000ffffc27224 */ /* 0x000fe200078e00ca */
[----:B------:R-:W-:Y:S01]  /*a260*/  FSEL R20, R20, -INF , !P6 ;  /* 0xff80000014147808 */ /* 0x000fe20007000000 */
[----:B------:R-:W4:Y:S01]  /*a270*/  MUFU.TANH R10, R10 ;  /* 0x0000000a000a7308 */ /* 0x000f220000002400 */
[----:B------:R-:W-:-:S02]  /*a280*/  ISETP.GE.AND P1, PT, R17, R2, PT ;  /* 0x000000021100720c */ /* 0x000fc40003f26270 */
[C---:B------:R-:W-:Y:S02]  /*a290*/  ISETP.GE.AND P0, PT, R15.reuse, R200, PT ;  /* 0x000000c80f00720c */ /* 0x040fe40003f06270 */
[----:B------:R-:W-:Y:S02]  /*a2a0*/  ISETP.GE.AND P6, PT, R15, R2, PT ;  /* 0x000000020f00720c */ /* 0x000fe40003fc6270 */
[----:B------:R-:W-:Y:S01]  /*a2b0*/  IADD3 R15, R13, 0x20, RZ ;  /* 0x000000200d0f7810 */ /* 0x000fe20007ffe0ff */
[----:B------:R-:W5:Y:S01]  /*a2c0*/  MUFU.TANH R167, R167 ;  /* 0x000000a700a77308 */ /* 0x000f620000002400 */
[----:B--2---:R-:W-:Y:S02]  /*a2d0*/  FSEL R25, R25, -INF , !P1 ;  /* 0xff80000019197808 */ /* 0x004fe40004800000 */
[----:B------:R-:W-:Y:S02]  /*a2e0*/  FSEL R22, R32, -INF , !P0 ;  /* 0xff80000020167808 */ /* 0x000fe40004000000 */
[----:B------:R-:W-:-:S02]  /*a2f0*/  ISETP.GE.AND P1, PT, R15, R200, PT ;  /* 0x000000c80f00720c */ /* 0x000fc40003f26270 */
[----:B------:R-:W-:Y:S01]  /*a300*/  ISETP.GE.AND P0, PT, R15, R2, PT ;  /* 0x000000020f00720c */ /* 0x000fe20003f06270 */
[----:B------:R-:W2:Y:S01]  /*a310*/  MUFU.TANH R188, R188 ;  /* 0x000000bc00bc7308 */ /* 0x000ea20000002400 */
[C---:B------:R-:W-:Y:S02]  /*a320*/  IADD3 R7, R13.reuse, 0x21, RZ ;  /* 0x000000210d077810 */ /* 0x040fe40007ffe0ff */
[----:B------:R-:W-:Y:S02]  /*a330*/  IADD3 R15, R13, 0x28, RZ ;  /* 0x000000280d0f7810 */ /* 0x000fe40007ffe0ff */
[----:B------:R-:W-:Y:S02]  /*a340*/  FSEL R33, R33, -INF , !P6 ;  /* 0xff80000021217808 */ /* 0x000fe40007000000 */
[----:B------:R-:W-:Y:S01]  /*a350*/  FSEL R210, R210, -INF , !P1 ;  /* 0xff800000d2d27808 */ /* 0x000fe20004800000 */
[----:B------:R-:W-:Y:S01]  /*a360*/  MUFU.TANH R204, R173 ;  /* 0x000000ad00cc7308 */ /* 0x000fe20000002400 */
[----:B-1----:R-:W-:-:S02]  /*a370*/  FSEL R199, R199, -INF , !P0 ;  /* 0xff800000c7c77808 */ /* 0x002fc40004000000 */
[C---:B------:R-:W-:Y:S02]  /*a380*/  ISETP.GE.AND P6, PT, R7.reuse, R200, PT ;  /* 0x000000c80700720c */ /* 0x040fe40003fc6270 */
[----:B------:R-:W-:Y:S02]  /*a390*/  ISETP.GE.AND P1, PT, R7, R2, PT ;  /* 0x000000020700720c */ /* 0x000fe40003f26270 */
[----:B------:R-:W-:Y:S01]  /*a3a0*/  ISETP.GE.AND P0, PT, R15, R200, PT ;  /* 0x000000c80f00720c */ /* 0x000fe20003f06270 */
[----:B------:R-:W1:Y:S01]  /*a3b0*/  MUFU.TANH R11, R11 ;  /* 0x0000000b000b7308 */ /* 0x000e620000002400 */
[----:B------:R-:W-:Y:S02]  /*a3c0*/  IADD3 R7, R13, 0x29, RZ ;  /* 0x000000290d077810 */ /* 0x000fe40007ffe0ff */
[----:B------:R-:W-:Y:S02]  /*a3d0*/  FSEL R208, R208, -INF , !P6 ;  /* 0xff800000d0d07808 */ /* 0x000fe40007000000 */
[----:B---3--:R-:W-:-:S02]  /*a3e0*/  FSEL R206, R206, -INF , !P0 ;  /* 0xff800000cece7808 */ /* 0x008fc40004000000 */
[-C--:B------:R-:W-:Y:S01]  /*a3f0*/  ISETP.GE.AND P6, PT, R15, R2.reuse, PT ;  /* 0x000000020f00720c */ /* 0x080fe20003fc6270 */
[----:B------:R-:W3:Y:S01]  /*a400*/  MUFU.TANH R12, R12 ;  /* 0x0000000c000c7308 */ /* 0x000ee20000002400 */
[----:B----4-:R-:W-:Y:S02]  /*a410*/  FSEL R197, R10, -INF , !P1 ;  /* 0xff8000000ac57808 */ /* 0x010fe40004800000 */
[C---:B------:R-:W-:Y:S02]  /*a420*/  ISETP.GE.AND P0, PT, R7.reuse, R2, PT ;  /* 0x000000020700720c */ /* 0x040fe40003f06270 */
[----:B------:R-:W-:Y:S01]  /*a430*/  ISETP.GE.AND P1, PT, R7, R200, PT ;  /* 0x000000c80700720c */ /* 0x000fe20003f26270 */
[----:B------:R-:W-:Y:S01]  /*a440*/  FMUL.FTZ R7, R184, c[0x0][0x2ec] ;  /* 0x0000bb00b8077a20 */ /* 0x000fe20000410000 */
[----:B------:R-:W-:Y:S01]  /*a450*/  IADD3 R15, R13, 0x31, RZ ;  /* 0x000000310d0f7810 */ /* 0x000fe20007ffe0ff */
[----:B------:R-:W4:Y:S01]  /*a460*/  MUFU.TANH R6, R6 ;  /* 0x0000000600067308 */ /* 0x000f220000002400 */
[----:B------:R-:W-:Y:S01]  /*a470*/  FMUL.FTZ R184, R185, c[0x0][0x2ec] ;  /* 0x0000bb00b9b87a20 */ /* 0x000fe20000410000 */
[----:B-----5:R-:W-:-:S02]  /*a480*/  FSEL R167, R167, -INF , !P0 ;  /* 0xff800000a7a77808 */ /* 0x020fc40004000000 */
[----:B------:R-:W-:Y:S02]  /*a490*/  ISETP.GE.AND P0, PT, R15, R200, PT ;  /* 0x000000c80f00720c */ /* 0x000fe40003f06270 */
[----:B------:R-:W-:Y:S02]  /*a4a0*/  IADD3 R17, R13, 0x30, RZ ;  /* 0x000000300d117810 */ /* 0x000fe40007ffe0ff */
[----:B------:R-:W-:Y:S01]  /*a4b0*/  MUFU.TANH R0, R0 ;  /* 0x0000000000007308 */ /* 0x000fe20000002400 */
[----:B--2---:R-:W-:Y:S02]  /*a4c0*/  FSEL R188, R188, -INF , !P0 ;  /* 0xff800000bcbc7808 */ /* 0x004fe40004000000 */
[----:B-1----:R-:W-:Y:S02]  /*a4d0*/  FSEL R193, R11, -INF , !P6 ;  /* 0xff8000000bc17808 */ /* 0x002fe40007000000 */
[----:B------:R-:W-:Y:S02]  /*a4e0*/  FSEL R204, R204, -INF , !P1 ;  /* 0xff800000cccc7808 */ /* 0x000fe40004800000 */
[----:B------:R-:W-:Y:S01]  /*a4f0*/  ISETP.GE.AND P0, PT, R13, R2, PT ;  /* 0x000000020d00720c */ /* 0x000fe20003f06270 */
[----:B------:R-:W1:Y:S01]  /*a500*/  MUFU.TANH R181, R181 ;  /* 0x000000b500b57308 */ /* 0x000e620000002400 */
[----:B------:R-:W-:-:S02]  /*a510*/  ISETP.GE.AND P6, PT, R17, R200, PT ;  /* 0x000000c81100720c */ /* 0x000fc40003fc6270 */
[-C--:B------:R-:W-:Y:S02]  /*a520*/  ISETP.GE.AND P1, PT, R17, R2.reuse, PT ;  /* 0x000000021100720c */ /* 0x080fe40003f26270 */
[----:B------:R-:W-:Y:S02]  /*a530*/  FSEL R196, R196, -INF , !P0 ;  /* 0xff800000c4c47808 */ /* 0x000fe40004000000 */
[----:B---3--:R-:W-:Y:S01]  /*a540*/  FSEL R190, R12, -INF , !P6 ;  /* 0xff8000000cbe7808 */ /* 0x008fe20007000000 */
[----:B------:R-:W2:Y:S01]  /*a550*/  MUFU.TANH R7, R7 ;  /* 0x0000000700077308 */ /* 0x000ea20000002400 */
[----:B----4-:R-:W-:Y:S01]  /*a560*/  FSEL R185, R6, -INF , !P1 ;  /* 0xff80000006b97808 */ /* 0x010fe20004800000 */
[----:B------:R-:W-:Y:S01]  /*a570*/  BAR.SYNC.DEFER_BLOCKING 0x0 ;  /* 0x0000000000007b1d */ /* 0x000fe20000010000 */
[----:B------:R-:W-:Y:S02]  /*a580*/  PLOP3.LUT P0, PT, PT, PT, UP0, 0x80, 0x0 ;  /* 0x000000000000781c */ /* 0x000fe40003f0f008 */
[----:B------:R-:W-:-:S02]  /*a590*/  ISETP.GE.AND P6, PT, R15, R2, PT ;  /* 0x000000020f00720c */ /* 0x000fc40003fc6270 */
[CC--:B------:R-:W-:Y:S01]  /*a5a0*/  ISETP.GE.AND P1, PT, R13.reuse, R200.reuse, PT ;  /* 0x000000c80d00720c */ /* 0x0c0fe20003f26270 */
[----:B------:R-:W3:Y:S01]  /*a5b0*/  MUFU.TANH R184, R184 ;  /* 0x000000b800b87308 */ /* 0x000ee20000002400 */
[C---:B------:R-:W-:Y:S02]  /*a5c0*/  IADD3 R11, R13.reuse, 0x38, RZ ;  /* 0x000000380d0b7810 */ /* 0x040fe40007ffe0ff */
[----:B------:R-:W-:Y:S02]  /*a5d0*/  IADD3 R13, R13, 0x39, RZ ;  /* 0x000000390d0d7810 */ /* 0x000fe40007ffe0ff */
[----:B-1----:R-:W-:Y:S02]  /*a5e0*/  FSEL R181, R181, -INF , !P6 ;  /* 0xff800000b5b57808 */ /* 0x002fe40007000000 */
[----:B------:R-:W-:Y:S01]  /*a5f0*/  FSEL R0, R0, -INF , !P1 ;  /* 0xff80000000007808 */ /* 0x000fe20004800000 */
[----:B------:R-:W1:Y:S01]  /*a600*/  MUFU.TANH R183, R183 ;  /* 0x000000b700b77308 */ /* 0x000e620000002400 */
[----:B------:R-:W-:-:S02]  /*a610*/  ISETP.GE.AND P6, PT, R11, R200, PT ;  /* 0x000000c80b00720c */ /* 0x000fc40003fc6270 */
[----:B------:R-:W-:Y:S02]  /*a620*/  ISETP.GE.AND P1, PT, R13, R200, PT ;  /* 0x000000c80d00720c */ /* 0x000fe40003f26270 */
[----:B--2---:R-:W-:Y:S02]  /*a630*/  FSEL R186, R7, -INF , !P6 ;  /* 0xff80000007ba7808 */ /* 0x004fe40007000000 */
[-C--:B------:R-:W-:Y:S01]  /*a640*/  ISETP.GE.AND P6, PT, R11, R2.reuse, PT ;  /* 0x000000020b00720c */ /* 0x080fe20003fc6270 */
[----:B------:R-:W2:Y:S01]  /*a650*/  MUFU.TANH R179, R179 ;  /* 0x000000b300b37308 */ /* 0x000ea20000002400 */
[----:B---3--:R-:W-:Y:S02]  /*a660*/  FSEL R184, R184, -INF , !P1 ;  /* 0xff800000b8b87808 */ /* 0x008fe40004800000 */
[----:B------:R-:W-:Y:S02]  /*a670*/  ISETP.GE.AND P1, PT, R13, R2, PT ;  /* 0x000000020d00720c */ /* 0x000fe40003f26270 */
[----:B-1----:R-:W-:-:S02]  /*a680*/  FSEL R183, R183, -INF , !P6 ;  /* 0xff800000b7b77808 */ /* 0x002fc40007000000 */
[----:B--2---:R-:W-:Y:S01]  /*a690*/  FSEL R179, R179, -INF , !P1 ;  /* 0xff800000b3b37808 */ /* 0x004fe20004800000 */
        /* <DEDUP_REMOVED lines=78> */
.L_x_790:
[----:B------:R-:W-:Y:S02]  /*ab80*/  ULDC UR10, c[0x0][0x198] ;  /* 0x00006600000a7ab9 */ /* 0x000fe40000000800 */
[----:B------:R-:W-:-:S04]  /*ab90*/  ULEA UR10, -UR10, URZ, 0x6 ;  /* 0x0000003f0a0a7291 */ /* 0x000fc8000f8e313f */
[----:B------:R-:W-:-:S03]  /*aba0*/  USHF.R.S32.HI UR8, URZ, 0x1f, UR10 ;  /* 0x0000001f3f087899 */ /* 0x000fc6000801140a */
.L_x_791:
        /* <DEDUP_REMOVED lines=148> */
[----:B------:R-:W-:-:S04]  /*b4f0*/  LEA R6, P0, R166, c[0x0][0x168], 0x1 ;  /* 0x00005a00a6067a11 */ /* 0x000fc800078008ff */
[----:B------:R-:W-:-:S05]  /*b500*/  LEA.HI.X R7, R166, c[0x0][0x16c], R165, 0x1, P0 ;  /* 0x00005b00a6077a11 */ /* 0x000fca00000f0ca5 */
[----:B------:R-:W-:Y:S01]  /*b510*/  @!PT LDS RZ, [RZ] ;  /* 0x00000000fffff984 */ /* 0x000fe20000000800 */
[----:B------:R-:W-:Y:S01]  /*b520*/  @!PT LDS RZ, [RZ] ;  /* 0x00000000fffff984 */ /* 0x000fe20000000800 */
[----:B------:R-:W-:Y:S01]  /*b530*/  @!PT LDS RZ, [RZ] ;  /* 0x00000000fffff984 */ /* 0x000fe20000000800 */
[----:B------:R2:W-:Y:S04]  /*b540*/  LDGSTS.E.BYPASS.LTC128B.128 [R246+0xf800], [R6.64+0x180] ;  /* 0x0f80018006f67fae */ /* 0x0005e8000b901d60 */
.L_x_793:
[----:B------:R-:W-:Y:S05]  /*b550*/  BSYNC B0 ;  /* 0x0000000000007941 */ /* 0x000fea0003800000 */
.L_x_792:
[----:B------:R-:W0:Y:S01]  /*b560*/  LDGDEPBAR ;  /* 0x00000000000079af */ /* 0x000e220000000000 */
[----:B--2---:R-:W-:Y:S02]  /*b570*/  IMAD.U32 R7, RZ, RZ, UR10 ;  /* 0x0000000aff077e24 */ /* 0x004fe4000f8e00ff */
[----:B------:R-:W-:-:S03]  /*b580*/  IMAD.U32 R2, RZ, RZ, UR8 ;  /* 0x00000008ff027e24 */ /* 0x000fc6000f8e00ff */
[----:B------:R-:W-:-:S04]  /*b590*/  LEA R252, P0, R7, R252, 0x1 ;  /* 0x000000fc07fc7211 */ /* 0x000fc800078008ff */
[----:B------:R-:W-:Y:S02]  /*b5a0*/  LEA.HI.X R251, R7, R251, R2, 0x1, P0 ;  /* 0x000000fb07fb7211 */ /* 0x000fe400000f0c02 */
.L_x_789:
[----:B------:R-:W-:Y:S01]  /*b5b0*/  FMNMX.FTZ R7, R164, R0, !PT ;  /* 0x00000000a4077209 */ /* 0x000fe20007810000 */
[----:B-1----:R-:W-:Y:S01]  /*b5c0*/  LDSM.16.MT88.4 R12, [R233+0x10000] ;  /* 0x01000000e90c783b */ /* 0x002fe20000004200 */
        /* <DEDUP_REMOVED lines=37> */
[----:B------:R-:W2:Y:S01]  /*b820*/  SHFL.BFLY PT, R172, R7, 0x1, 0x1f ;  /* 0x0c201f0007ac7f89 */ /* 0x000ea200000e0000 */
[----:B-1----:R-:W-:Y:S02]  /*b830*/  FMNMX.FTZ R174, R11, R174, !PT ;  /* 0x000000ae0bae7209 */ /* 0x002fe40007810000 */
[----:B--2---:R-:W-:-:S03]  /*b840*/  FMNMX.FTZ R172, R7, R172, !PT ;  /* 0x000000ac07ac7209 */ /* 0x004fc60007810000 */
[C---:B------:R-:W-:Y:S01]  /*b850*/  FMUL.FTZ R187, R174.reuse, c[0x0][0x23c] ;  /* 0x00008f00aebb7a20 */ /* 0x040fe20000410000 */
[----:B------:R-:W-:Y:S02]  /*b860*/  FSETP.NEU.FTZ.AND P1, PT, R174, -INF , PT ;  /* 0xff800000ae00780b */ /* 0x000fe40003f3d000 */
[C---:B------:R-:W-:Y:S01]  /*b870*/  FSETP.NEU.FTZ.AND P0, PT, R172.reuse, -INF , PT ;  /* 0xff800000ac00780b */ /* 0x040fe20003f1d000 */
[----:B------:R-:W-:Y:S01]  /*b880*/  FMUL.FTZ R182, R172, c[0x0][0x23c] ;  /* 0x00008f00acb67a20 */ /* 0x000fe20000410000 */
[----:B------:R-:W-:Y:S02]  /*b890*/  FSEL R187, R187, RZ, P1 ;  /* 0x000000ffbbbb7208 */ /* 0x000fe40000800000 */
[----:B------:R-:W-:Y:S02]  /*b8a0*/  FSEL R7, R174, RZ, P1 ;  /* 0x000000ffae077208 */ /* 0x000fe40000800000 */
[----:B------:R-:W-:Y:S01]  /*b8b0*/  FSEL R182, R182, RZ, P0 ;  /* 0x000000ffb6b67208 */ /* 0x000fe20000000000 */
[--C-:B------:R-:W-:Y:S01]  /*b8c0*/  FFMA.FTZ R173, R0, c[0x0][0x23c], -R187.reuse ;  /* 0x00008f0000ad7a23 */ /* 0x100fe200000108bb */
[----:B------:R-:W-:Y:S01]  /*b8d0*/  FSEL R6, R172, RZ, P0 ;  /* 0x000000ffac067208 */ /* 0x000fe20000000000 */
[----:B------:R-:W-:-:S02]  /*b8e0*/  FFMA.FTZ R170, R8, c[0x0][0x23c], -R187 ;  /* 0x00008f0008aa7a23 */ /* 0x000fc400000108bb */
[----:B------:R-:W-:Y:S02]  /*b8f0*/  FFMA.FTZ R0, R9, c[0x0][0x23c], -R182 ;  /* 0x00008f0009007a23 */ /* 0x000fe400000108b6 */
[----:B------:R-:W1:Y:S01]  /*b900*/  LDSM.16.MT88.4 R8, [R236+0x10000] ;  /* 0x01000000ec08783b */ /* 0x000e620000004200 */
[----:B------:R-:W-:Y:S01]  /*b910*/  FFMA.FTZ R168, R4, c[0x0][0x23c], -R187 ;  /* 0x00008f0004a87a23 */ /* 0x000fe200000108bb */
[----:B------:R-:W-:Y:S01]  /*b920*/  MUFU.EX2 R173, R173 ;  /* 0x000000ad00ad7308 */ /* 0x000fe20000000800 */
[----:B------:R-:W-:Y:S02]  /*b930*/  FADD.FTZ R4, R164, -R7 ;  /* 0x80000007a4047221 */ /* 0x000fe40000010000 */
[----:B------:R-:W-:Y:S02]  /*b940*/  FADD.FTZ R6, R3, -R6 ;  /* 0x8000000603067221 */ /* 0x000fe40000010000 */
[----:B------:R-:W-:Y:S02]  /*b950*/  FFMA.FTZ R171, R28, c[0x0][0x23c], -R187 ;  /* 0x00008f001cab7a23 */ /* 0x000fe400000108bb */
[--C-:B------:R-:W-:Y:S01]  /*b960*/  FFMA.FTZ R169, R196, c[0x0][0x23c], -R182.reuse ;  /* 0x00008f00c4a97a23 */ /* 0x100fe200000108b6 */
[----:B------:R-:W2:Y:S01]  /*b970*/  MUFU.EX2 R170, R170 ;  /* 0x000000aa00aa7308 */ /* 0x000ea20000000800 */
[--C-:B------:R-:W-:Y:S01]  /*b980*/  FFMA.FTZ R2, R201, c[0x0][0x23c], -R182.reuse ;  /* 0x00008f00c9027a23 */ /* 0x100fe200000108b6 */
[----:B------:R-:W-:Y:S01]  /*b990*/  LDSM.16.MT88.4 R28, [R234+0x10800] ;  /* 0x01080000ea1c783b */ /* 0x000fe20000004200 */
[----:B------:R-:W-:-:S02]  /*b9a0*/  FFMA.FTZ R175, R5, c[0x0][0x23c], -R182 ;  /* 0x00008f0005af7a23 */ /* 0x000fc400000108b6 */
[----:B------:R-:W-:Y:S02]  /*b9b0*/  FMUL.FTZ R178, R4, c[0x0][0x23c] ;  /* 0x00008f0004b27a20 */ /* 0x000fe40000410000 */
[----:B------:R-:W-:Y:S01]  /*b9c0*/  FMUL.FTZ R176, R6, c[0x0][0x23c] ;  /* 0x00008f0006b07a20 */ /* 0x000fe20000410000 */
[----:B------:R-:W-:Y:S01]  /*b9d0*/  MUFU.EX2 R171, R171 ;  /* 0x000000ab00ab7308 */ /* 0x000fe20000000800 */
[--C-:B------:R-:W-:Y:S02]  /*b9e0*/  FFMA.FTZ R177, R20, c[0x0][0x23c], -R187.reuse ;  /* 0x00008f0014b17a23 */ /* 0x100fe400000108bb */
[--C-:B------:R-:W-:Y:S02]  /*b9f0*/  FFMA.FTZ R192, R22, c[0x0][0x23c], -R187.reuse ;  /* 0x00008f0016c07a23 */ /* 0x100fe400000108bb */
[--C-:B------:R-:W-:Y:S02]  /*ba00*/  FFMA.FTZ R189, R23, c[0x0][0x23c], -R182.reuse ;  /* 0x00008f0017bd7a23 */ /* 0x100fe400000108b6 */
[----:B------:R-:W-:Y:S01]  /*ba10*/  FFMA.FTZ R196, R21, c[0x0][0x23c], -R182 ;  /* 0x00008f0015c47a23 */ /* 0x000fe200000108b6 */
[----:B------:R-:W3:Y:S01]  /*ba20*/  MUFU.EX2 R168, R168 ;  /* 0x000000a800a87308 */ /* 0x000ee20000000800 */
[----:B--2---:R-:W-:Y:S01]  /*ba30*/  F2FP.BF16.PACK_AB R4, R170, R173 ;  /* 0x000000adaa04723e */ /* 0x004fe200000010ff */
[----:B------:R-:W-:Y:S01]  /*ba40*/  LDSM.16.MT88.4 R20, [R236+0x10800] ;  /* 0x01080000ec14783b */ /* 0x000fe20000004200 */
[----:B------:R-:W-:-:S02]  /*ba50*/  FFMA.FTZ R3, R26, c[0x0][0x23c], -R187 ;  /* 0x00008f001a037a23 */ /* 0x000fc400000108bb */
[--C-:B------:R-:W-:Y:S02]  /*ba60*/  FFMA.FTZ R180, R24, c[0x0][0x23c], -R187.reuse ;  /* 0x00008f0018b47a23 */ /* 0x100fe400000108bb */
[--C-:B------:R-:W-:Y:S01]  /*ba70*/  FFMA.FTZ R191, R25, c[0x0][0x23c], -R182.reuse ;  /* 0x00008f0019bf7a23 */ /* 0x100fe200000108b6 */
[----:B------:R-:W-:Y:S01]  /*ba80*/  MUFU.EX2 R169, R169 ;  /* 0x000000a900a97308 */ /* 0x000fe20000000800 */
[----:B------:R-:W-:Y:S01]  /*ba90*/  FFMA.FTZ R198, R33, c[0x0][0x23c], -R182 ;  /* 0x00008f0021c67a23 */ /* 0x000fe200000108b6 */
[----:B------:R-:W-:Y:S01]  /*baa0*/  LDSM.16.MT88.4 R24, [R233+0x10800] ;  /* 0x01080000e918783b */ /* 0x000fe20000004200 */
[--C-:B------:R-:W-:Y:S02]  /*bab0*/  FFMA.FTZ R202, R206, c[0x0][0x23c], -R187.reuse ;  /* 0x00008f00ceca7a23 */ /* 0x100fe400000108bb */
[--C-:B------:R-:W-:Y:S01]  /*bac0*/  FFMA.FTZ R203, R204, c[0x0][0x23c], -R187.reuse ;  /* 0x00008f00cccb7a23 */ /* 0x100fe200000108bb */
[----:B------:R-:W-:Y:S01]  /*bad0*/  LDSM.16.MT88.4 R32, [R232+0x12800] ;  /* 0x01280000e820783b */ /* 0x000fe20000004200 */
[--C-:B------:R-:W-:Y:S01]  /*bae0*/  FFMA.FTZ R200, R210, c[0x0][0x23c], -R187.reuse ;  /* 0x00008f00d2c87a23 */ /* 0x100fe200000108bb */
[----:B------:R-:W2:Y:S01]  /*baf0*/  MUFU.EX2 R2, R2 ;  /* 0x0000000200027308 */ /* 0x000ea20000000800 */
[----:B---3--:R-:W-:Y:S01]  /*bb00*/  F2FP.BF16.PACK_AB R6, R168, R171 ;  /* 0x000000aba806723e */ /* 0x008fe200000010ff */
[----:B------:R-:W-:-:S02]  /*bb10*/  FFMA.FTZ R201, R208, c[0x0][0x23c], -R187 ;  /* 0x00008f00d0c97a23 */ /* 0x000fc400000108bb */
[--C-:B------:R-:W-:Y:S02]  /*bb20*/  FFMA.FTZ R199, R199, c[0x0][0x23c], -R182.reuse ;  /* 0x00008f00c7c77a23 */ /* 0x100fe400000108b6 */
[--C-:B------:R-:W-:Y:S02]  /*bb30*/  FFMA.FTZ R204, R197, c[0x0][0x23c], -R182.reuse ;  /* 0x00008f00c5cc7a23 */ /* 0x100fe400000108b6 */
[----:B------:R-:W-:Y:S01]  /*bb40*/  MUFU.EX2 R0, R0 ;  /* 0x0000000000007308 */ /* 0x000fe20000000800 */
[--C-:B------:R-:W-:Y:S02]  /*bb50*/  FFMA.FTZ R193, R193, c[0x0][0x23c], -R182.reuse ;  /* 0x00008f00c1c17a23 */ /* 0x100fe400000108b6 */
[----:B------:R-:W-:Y:S02]  /*bb60*/  FFMA.FTZ R206, R167, c[0x0][0x23c], -R182 ;  /* 0x00008f00a7ce7a23 */ /* 0x000fe400000108b6 */
[----:B------:R-:W-:Y:S01]  /*bb70*/  LDSM.16.MT88.4 R164, [R233+0x17000] ;  /* 0x01700000e9a4783b */ /* 0x000fe20000004200 */
[----:B------:R-:W-:-:S02]  /*bb80*/  FFMA.FTZ R190, R190, c[0x0][0x23c], -R187 ;  /* 0x00008f00bebe7a23 */ /* 0x000fc400000108bb */
[----:B------:R-:W3:Y:S01]  /*bb90*/  MUFU.EX2 R175, R175 ;  /* 0x000000af00af7308 */ /* 0x000ee20000000800 */
[----:B--2---:R-:W-:Y:S01]  /*bba0*/  F2FP.BF16.PACK_AB R5, R2, R169 ;  /* 0x000000a90205723e */ /* 0x004fe200000010ff */
[--C-:B------:R-:W-:Y:S02]  /*bbb0*/  FFMA.FTZ R197, R188, c[0x0][0x23c], -R187.reuse ;  /* 0x00008f00bcc57a23 */ /* 0x100fe400000108bb */
[--C-:B------:R-:W-:Y:S02]  /*bbc0*/  FFMA.FTZ R186, R186, c[0x0][0x23c], -R187.reuse ;  /* 0x00008f00baba7a23 */ /* 0x100fe400000108bb */
[----:B------:R-:W-:Y:S02]  /*bbd0*/  FFMA.FTZ R187, R184, c[0x0][0x23c], -R187 ;  /* 0x00008f00b8bb7a23 */ /* 0x000fe400000108bb */
[----:B------:R-:W2:Y:S01]  /*bbe0*/  MUFU.EX2 R178, R178 ;  /* 0x000000b200b27308 */ /* 0x000ea20000000800 */
[--C-:B------:R-:W-:Y:S02]  /*bbf0*/  FFMA.FTZ R184, R185, c[0x0][0x23c], -R182.reuse ;  /* 0x00008f00b9b87a23 */ /* 0x100fe400000108b6 */
[----:B------:R-:W-:-:S02]  /*bc00*/  FFMA.FTZ R181, R181, c[0x0][0x23c], -R182 ;  /* 0x00008f00b5b57a23 */ /* 0x000fc400000108b6 */
[--C-:B------:R-:W-:Y:S02]  /*bc10*/  FFMA.FTZ R183, R183, c[0x0][0x23c], -R182.reuse ;  /* 0x00008f00b7b77a23 */ /* 0x100fe400000108b6 */
[----:B------:R-:W-:Y:S01]  /*bc20*/  FFMA.FTZ R179, R179, c[0x0][0x23c], -R182 ;  /* 0x00008f00b3b37a23 */ /* 0x000fe200000108b6 */
[----:B------:R-:W4:Y:S01]  /*bc30*/  MUFU.EX2 R176, R176 ;  /* 0x000000b000b07308 */ /* 0x000f220000000800 */
[----:B---3--:R-:W-:Y:S01]  /*bc40*/  F2FP.BF16.PACK_AB R7, R175, R0 ;  /* 0x00000000af07723e */ /* 0x008fe200000010ff */
[----:B--2---:R-:W-:-:S06]  /*bc50*/  FMUL.FTZ R160, R160, R178 ;  /* 0x000000b2a0a07220 */ /* 0x004fcc0000410000 */
[----:B------:R-:W-:Y:S01]  /*bc60*/  MUFU.EX2 R3, R3 ;  /* 0x0000000300037308 */ /* 0x000fe20000000800 */
[-C--:B------:R-:W-:Y:S02]  /*bc70*/  FMUL.FTZ R161, R161, R178.reuse ;  /* 0x000000b2a1a17220 */ /* 0x080fe40000410000 */
[-C--:B------:R-:W-:Y:S02]  /*bc80*/  FMUL.FTZ R156, R156, R178.reuse ;  /* 0x000000b29c9c7220 */ /* 0x080fe40000410000 */
[----:B------:R-:W-:Y:S02]  /*bc90*/  FMUL.FTZ R157, R157, R178 ;  /* 0x000000b29d9d7220 */ /* 0x000fe40000410000 */
[-C--:B----4-:R-:W-:Y:S01]  /*bca0*/  FMUL.FTZ R162, R162, R176.reuse ;  /* 0x000000b0a2a27220 */ /* 0x090fe20000410000 */
[----:B------:R-:W2:Y:S01]  /*bcb0*/  MUFU.EX2 R180, R180 ;  /* 0x000000b400b47308 */ /* 0x000ea20000000800 */
[-C--:B------:R-:W-:Y:S02]  /*bcc0*/  FMUL.FTZ R163, R163, R176.reuse ;  /* 0x000000b0a3a37220 */ /* 0x080fe40000410000 */
[----:B------:R-:W-:-:S02]  /*bcd0*/  FMUL.FTZ R158, R158, R176 ;  /* 0x000000b09e9e7220 */ /* 0x000fc40000410000 */
[----:B------:R-:W-:Y:S02]  /*bce0*/  FMUL.FTZ R159, R159, R176 ;  /* 0x000000b09f9f7220 */ /* 0x000fe40000410000 */
[-C--:B------:R-:W-:Y:S01]  /*bcf0*/  FMUL.FTZ R144, R144, R178.reuse ;  /* 0x000000b290907220 */ /* 0x080fe20000410000 */
[C---:B-1----:R-:W-:Y:S01]  /*bd00*/  HMMA.16816.F32.BF16 R160, R4.reuse, R8, R160 ;  /* 0x0000000804a0723c */ /* 0x042fe200000418a0 */
[----:B------:R-:W-:Y:S01]  /*bd10*/  FMUL.FTZ R145, R145, R178 ;  /* 0x000000b291917220 */ /* 0x000fe20000410000 */
[----:B------:R-:W-:Y:S01]  /*bd20*/  MUFU.EX2 R177, R177 ;  /* 0x000000b100b17308 */ /* 0x000fe20000000800 */
[-C--:B------:R-:W-:Y:S02]  /*bd30*/  FMUL.FTZ R146, R146, R176.reuse ;  /* 0x000000b092927220 */ /* 0x080fe40000410000 */
[----:B------:R-:W-:Y:S02]  /*bd40*/  FMUL.FTZ R147, R147, R176 ;  /* 0x000000b093937220 */ /* 0x000fe40000410000 */
[-C--:B------:R-:W-:Y:S01]  /*bd50*/  FMUL.FTZ R140, R140, R178.reuse ;  /* 0x000000b28c8c7220 */ /* 0x080fe20000410000 */
[----:B------:R-:W-:Y:S01]  /*bd60*/  HMMA.16816.F32.BF16 R156, R4, R10, R156 ;  /* 0x0000000a049c723c */ /* 0x000fe2000004189c */
[----:B------:R-:W1:Y:S01]  /*bd70*/  LDSM.16.MT88.4 R8, [R232+0x10000] ;  /* 0x01000000e808783b */ /* 0x000e620000004200 */
[----:B------:R-:W-:Y:S01]  /*bd80*/  FMUL.FTZ R141, R141, R178 ;  /* 0x000000b28d8d7220 */ /* 0x000fe20000410000 */
[----:B------:R-:W-:Y:S01]  /*bd90*/  MUFU.EX2 R192, R192 ;  /* 0x000000c000c07308 */ /* 0x000fe20000000800 */
[----:B------:R-:W-:-:S02]  /*bda0*/  FMUL.FTZ R142, R142, R176 ;  /* 0x000000b08e8e7220 */ /* 0x000fc40000410000 */
[----:B------:R-:W-:Y:S02]  /*bdb0*/  FMUL.FTZ R143, R143, R176 ;  /* 0x000000b08f8f7220 */ /* 0x000fe40000410000 */
[C---:B------:R-:W-:Y:S01]  /*bdc0*/  HMMA.16816.F32.BF16 R144, R4.reuse, R12, R144 ;  /* 0x0000000c0490723c */ /* 0x040fe20000041890 */
[-C--:B------:R-:W-:Y:S02]  /*bdd0*/  FMUL.FTZ R152, R152, R178.reuse ;  /* 0x000000b298987220 */ /* 0x080fe40000410000 */
[----:B------:R-:W-:Y:S01]  /*bde0*/  FMUL.FTZ R153, R153, R178 ;  /* 0x000000b299997220 */ /* 0x000fe20000410000 */
[----:B------:R-:W-:Y:S01]  /*bdf0*/  MUFU.EX2 R189, R189 ;  /* 0x000000bd00bd7308 */ /* 0x000fe20000000800 */
[-C--:B------:R-:W-:Y:S02]  /*be00*/  FMUL.FTZ R154, R154, R176.reuse ;  /* 0x000000b09a9a7220 */ /* 0x080fe40000410000 */
[----:B------:R-:W-:Y:S01]  /*be10*/  FMUL.FTZ R155, R155, R176 ;  /* 0x000000b09b9b7220 */ /* 0x000fe20000410000 */
[----:B------:R-:W-:Y:S01]  /*be20*/  HMMA.16816.F32.BF16 R140, R4, R14, R140 ;  /* 0x0000000e048c723c */ /* 0x000fe2000004188c */
[-C--:B------:R-:W-:Y:S01]  /*be30*/  FMUL.FTZ R148, R148, R178.reuse ;  /* 0x000000b294947220 */ /* 0x080fe20000410000 */
[----:B------:R-:W3:Y:S01]  /*be40*/  LDSM.16.MT88.4 R12, [R234+0x12000] ;  /* 0x01200000ea0c783b */ /* 0x000ee20000004200 */
[----:B------:R-:W-:Y:S01]  /*be50*/  FMUL.FTZ R149, R149, R178 ;  /* 0x000000b295957220 */ /* 0x000fe20000410000 */
[----:B------:R-:W4:Y:S01]  /*be60*/  MUFU.EX2 R196, R196 ;  /* 0x000000c400c47308 */ /* 0x000f220000000800 */
[----:B------:R-:W-:-:S02]  /*be70*/  FMUL.FTZ R150, R150, R176 ;  /* 0x000000b096967220 */ /* 0x000fc40000410000 */
[----:B------:R-:W-:Y:S01]  /*be80*/  FMUL.FTZ R151, R151, R176 ;  /* 0x000000b097977220 */ /* 0x000fe20000410000 */
[C---:B------:R-:W-:Y:S01]  /*be90*/  HMMA.16816.F32.BF16 R152, R4.reuse, R16, R152 ;  /* 0x000000100498723c */ /* 0x040fe20000041898 */
[-C--:B------:R-:W-:Y:S02]  /*bea0*/  FMUL.FTZ R136, R136, R178.reuse ;  /* 0x000000b288887220 */ /* 0x080fe40000410000 */
[----:B------:R-:W-:Y:S01]  /*beb0*/  FMUL.FTZ R137, R137, R178 ;  /* 0x000000b289897220 */ /* 0x000fe20000410000 */
[----:B------:R-:W-:Y:S01]  /*bec0*/  MUFU.EX2 R191, R191 ;  /* 0x000000bf00bf7308 */ /* 0x000fe20000000800 */
[-C--:B------:R-:W-:Y:S02]  /*bed0*/  FMUL.FTZ R138, R138, R176.reuse ;  /* 0x000000b08a8a7220 */ /* 0x080fe40000410000 */
[----:B------:R-:W-:Y:S01]  /*bee0*/  FMUL.FTZ R139, R139, R176 ;  /* 0x000000b08b8b7220 */ /* 0x000fe20000410000 */
[----:B------:R-:W-:Y:S01]  /*bef0*/  HMMA.16816.F32.BF16 R148, R4, R18, R148 ;  /* 0x000000120494723c */ /* 0x000fe20000041894 */
[----:B------:R-:W5:Y:S01]  /*bf00*/  LDSM.16.MT88.4 R16, [R236+0x12000] ;  /* 0x01200000ec10783b */ /* 0x000f620000004200 */
[----:B------:R-:W-:-:S02]  /*bf10*/  FMUL.FTZ R132, R132, R178 ;  /* 0x000000b284847220 */ /* 0x000fc40000410000 */
[----:B------:R-:W-:Y:S01]  /*bf20*/  FMUL.FTZ R133, R133, R178 ;  /* 0x000000b285857220 */ /* 0x000fe20000410000 */
[----:B------:R-:W2:Y:S01]  /*bf30*/  MUFU.EX2 R198, R198 ;  /* 0x000000c600c67308 */ /* 0x000ea20000000800 */
[-C--:B------:R-:W-:Y:S02]  /*bf40*/  FMUL.FTZ R134, R134, R176.reuse ;  /* 0x000000b086867220 */ /* 0x080fe40000410000 */
[----:B------:R-:W-:Y:S01]  /*bf50*/  FMUL.FTZ R135, R135, R176 ;  /* 0x000000b087877220 */ /* 0x000fe20000410000 */
[----:B-1----:R-:W-:Y:S01]  /*bf60*/  HMMA.16816.F32.BF16 R136, R4, R8, R136 ;  /* 0x000000080488723c */ /* 0x002fe20000041888 */
[-C--:B------:R-:W-:Y:S02]  /*bf70*/  FMUL.FTZ R44, R44, R178.reuse ;  /* 0x000000b22c2c7220 */ /* 0x080fe40000410000 */
[----:B------:R-:W-:Y:S01]  /*bf80*/  FMUL.FTZ R45, R45, R178 ;  /* 0x000000b22d2d7220 */ /* 0x000fe20000410000 */
[----:B------:R-:W-:Y:S01]  /*bf90*/  MUFU.EX2 R200, R200 ;  /* 0x000000c800c87308 */ /* 0x000fe20000000800 */
[----:B------:R-:W-:-:S02]  /*bfa0*/  FMUL.FTZ R46, R46, R176 ;  /* 0x000000b02e2e7220 */ /* 0x000fc40000410000 */
[----:B------:R-:W-:Y:S01]  /*bfb0*/  FMUL.FTZ R47, R47, R176 ;  /* 0x000000b02f2f7220 */ /* 0x000fe20000410000 */
[C---:B------:R-:W-:Y:S01]  /*bfc0*/  HMMA.16816.F32.BF16 R132, R4.reuse, R10, R132 ;  /* 0x0000000a0484723c */ /* 0x040fe20000041884 */
[----:B------:R-:W1:Y:S01]  /*bfd0*/  LDSM.16.MT88.4 R8, [R233+0x12000] ;  /* 0x01200000e908783b */ /* 0x000e620000004200 */
[-C--:B------:R-:W-:Y:S02]  /*bfe0*/  FMUL.FTZ R48, R48, R178.reuse ;  /* 0x000000b230307220 */ /* 0x080fe40000410000 */
[----:B------:R-:W-:Y:S01]  /*bff0*/  FMUL.FTZ R49, R49, R178 ;  /* 0x000000b231317220 */ /* 0x000fe20000410000 */
[----:B------:R-:W1:Y:S01]  /*c000*/  MUFU.EX2 R201, R201 ;  /* 0x000000c900c97308 */ /* 0x000e620000000800 */
[-C--:B------:R-:W-:Y:S02]  /*c010*/  FMUL.FTZ R50, R50, R176.reuse ;  /* 0x000000b032327220 */ /* 0x080fe40000410000 */
[----:B------:R-:W-:Y:S01]  /*c020*/  FMUL.FTZ R51, R51, R176 ;  /* 0x000000b033337220 */ /* 0x000fe20000410000 */
[----:B---3--:R-:W-:Y:S01]  /*c030*/  HMMA.16816.F32.BF16 R44, R4, R12, R44 ;  /* 0x0000000c042c723c */ /* 0x008fe2000004182c */
[----:B------:R-:W-:-:S02]  /*c040*/  FMUL.FTZ R36, R36, R178 ;  /* 0x000000b224247220 */ /* 0x000fc40000410000 */
        /* <DEDUP_REMOVED lines=8> */
[----:B------:R-:W-:Y:S01]  /*c0d0*/  MUFU.EX2 R203, R203 ;  /* 0x000000cb00cb7308 */ /* 0x000fe20000000800 */
[----:B------:R-:W-:-:S02]  /*c0e0*/  FMUL.FTZ R42, R42, R176 ;  /* 0x000000b02a2a7220 */ /* 0x000fc40000410000 */
[----:B------:R-:W-:Y:S01]  /*c0f0*/  FMUL.FTZ R43, R43, R176 ;  /* 0x000000b02b2b7220 */ /* 0x000fe20000410000 */
[C---:B-----5:R-:W-:Y:S01]  /*c100*/  HMMA.16816.F32.BF16 R36, R4.reuse, R16, R36 ;  /* 0x000000100424723c */ /* 0x060fe20000041824 */
        /* <DEDUP_REMOVED lines=35> */
[----:B------:R-:W1:Y:S01]  /*c340*/  MUFU.EX2 R197, R197 ;  /* 0x000000c500c57308 */ /* 0x000e620000000800 */
        /* <DEDUP_REMOVED lines=12> */
[----:B------:R-:W-:Y:S01]  /*c410*/  MUFU.EX2 R187, R187 ;  /* 0x000000bb00bb7308 */ /* 0x000fe20000000800 */
        /* <DEDUP_REMOVED lines=24> */
[----:B------:R-:W-:Y:S02]  /*c5a0*/  FMUL.FTZ R89, R89, R178 ;  /* 0x000000b259597220 */ /* 0x000fe40000410000 */
[----:B------:R-:W-:-:S02]  /*c5b0*/  FMUL.FTZ R90, R90, R176 ;  /* 0x000000b05a5a7220 */ /* 0x000fc40000410000 */
[----:B------:R-:W-:Y:S01]  /*c5c0*/  FMUL.FTZ R91, R91, R176 ;  /* 0x000000b05b5b7220 */ /* 0x000fe20000410000 */
[C---:B-----5:R-:W-:Y:S01]  /*c5d0*/  HMMA.16816.F32.BF16 R84, R4.reuse, R16, R84 ;  /* 0x000000100454723c */ /* 0x060fe20000041854 */
[-C--:B------:R-:W-:Y:S02]  /*c5e0*/  FMUL.FTZ R100, R100, R178.reuse ;  /* 0x000000b264647220 */ /* 0x080fe40000410000 */
[----:B------:R-:W-:Y:S02]  /*c5f0*/  FMUL.FTZ R101, R101, R178 ;  /* 0x000000b265657220 */ /* 0x000fe40000410000 */
[-C--:B------:R-:W-:Y:S02]  /*c600*/  FMUL.FTZ R102, R102, R176.reuse ;  /* 0x000000b066667220 */ /* 0x080fe40000410000 */
[----:B------:R-:W-:Y:S01]  /*c610*/  FMUL.FTZ R103, R103, R176 ;  /* 0x000000b067677220 */ /* 0x000fe20000410000 */
[----:B------:R-:W-:Y:S01]  /*c620*/  HMMA.16816.F32.BF16 R88, R4, R18, R88 ;  /* 0x000000120458723c */ /* 0x000fe20000041858 */
[----:B------:R-:W5:Y:S01]  /*c630*/  LDSM.16.MT88.4 R16, [R234+0x16000] ;  /* 0x01600000ea10783b */ /* 0x000f620000004200 */
[----:B------:R-:W-:-:S02]  /*c640*/  FMUL.FTZ R104, R104, R178 ;  /* 0x000000b268687220 */ /* 0x000fc40000410000 */
[----:B------:R-:W-:Y:S02]  /*c650*/  FMUL.FTZ R105, R105, R178 ;  /* 0x000000b269697220 */ /* 0x000fe40000410000 */
[-C--:B------:R-:W-:Y:S02]  /*c660*/  FMUL.FTZ R106, R106, R176.reuse ;  /* 0x000000b06a6a7220 */ /* 0x080fe40000410000 */
[----:B------:R-:W-:Y:S01]  /*c670*/  FMUL.FTZ R107, R107, R176 ;  /* 0x000000b06b6b7220 */ /* 0x000fe20000410000 */
[----:B-1----:R-:W-:Y:S01]  /*c680*/  HMMA.16816.F32.BF16 R100, R4, R8, R100 ;  /* 0x000000080464723c */ /* 0x002fe20000041864 */
[-C--:B------:R-:W-:Y:S02]  /*c690*/  FMUL.FTZ R116, R116, R178.reuse ;  /* 0x000000b274747220 */ /* 0x080fe40000410000 */
[----:B------:R-:W-:Y:S02]  /*c6a0*/  FMUL.FTZ R117, R117, R178 ;  /* 0x000000b275757220 */ /* 0x000fe40000410000 */
[----:B------:R-:W-:-:S02]  /*c6b0*/  FMUL.FTZ R118, R118, R176 ;  /* 0x000000b076767220 */ /* 0x000fc40000410000 */
[----:B------:R-:W-:Y:S01]  /*c6c0*/  FMUL.FTZ R119, R119, R176 ;  /* 0x000000b077777220 */ /* 0x000fe20000410000 */
[C---:B------:R-:W-:Y:S01]  /*c6d0*/  HMMA.16816.F32.BF16 R104, R4.reuse, R10, R104 ;  /* 0x0000000a0468723c */ /* 0x040fe20000041868 */
[----:B------:R-:W1:Y:S01]  /*c6e0*/  LDSM.16.MT88.4 R8, [R232+0x16000] ;  /* 0x01600000e808783b */ /* 0x000e620000004200 */
[-C--:B------:R-:W-:Y:S02]  /*c6f0*/  FMUL.FTZ R120, R120, R178.reuse ;  /* 0x000000b278787220 */ /* 0x080fe40000410000 */
[----:B------:R-:W-:Y:S02]  /*c700*/  FMUL.FTZ R121, R121, R178 ;  /* 0x000000b279797220 */ /* 0x000fe40000410000 */
[-C--:B------:R-:W-:Y:S02]  /*c710*/  FMUL.FTZ R122, R122, R176.reuse ;  /* 0x000000b07a7a7220 */ /* 0x080fe40000410000 */
[----:B------:R-:W-:Y:S01]  /*c720*/  FMUL.FTZ R123, R123, R176 ;  /* 0x000000b07b7b7220 */ /* 0x000fe20000410000 */
[----:B---3--:R-:W-:Y:S01]  /*c730*/  HMMA.16816.F32.BF16 R116, R4, R12, R116 ;  /* 0x0000000c0474723c */ /* 0x008fe20000041874 */
[----:B------:R-:W-:-:S02]  /*c740*/  FMUL.FTZ R108, R108, R178 ;  /* 0x000000b26c6c7220 */ /* 0x000fc40000410000 */
[----:B------:R-:W-:Y:S02]  /*c750*/  FMUL.FTZ R109, R109, R178 ;  /* 0x000000b26d6d7220 */ /* 0x000fe40000410000 */
        /* <DEDUP_REMOVED lines=20> */
[----:B------:R-:W-:-:S04]  /*c8a0*/  FFMA.FTZ R173, R207, R178, R173 ;  /* 0x000000b2cfad7223 */ /* 0x000fc800000100ad */
[----:B------:R-:W-:-:S03]  /*c8b0*/  FADD.FTZ R170, R170, R173 ;  /* 0x000000adaaaa7221 */ /* 0x000fc60000010000 */
[----:B------:R-:W-:Y:S01]  /*c8c0*/  HMMA.16816.F32.BF16 R128, R4, R10, R128 ;  /* 0x0000000a0480723c */ /* 0x000fe20000041880 */
[----:B------:R-:W1:Y:S01]  /*c8d0*/  LDSM.16.MT88.4 R8, [R234+0x12800] ;  /* 0x01280000ea08783b */ /* 0x000e620000004200 */
[----:B------:R-:W-:-:S04]  /*c8e0*/  FADD.FTZ R171, R171, R170 ;  /* 0x000000aaabab7221 */ /* 0x000fc80000010000 */
[----:B------:R-:W-:Y:S01]  /*c8f0*/  FADD.FTZ R168, R168, R171 ;  /* 0x000000aba8a87221 */ /* 0x000fe20000010000 */
[----:B--2---:R-:W-:Y:S02]  /*c900*/  F2FP.BF16.PACK_AB R4, R180, R3 ;  /* 0x00000003b404723e */ /* 0x004fe400000010ff */
[----:B----4-:R-:W-:Y:S01]  /*c910*/  F2FP.BF16.PACK_AB R5, R196, R189 ;  /* 0x000000bdc405723e */ /* 0x010fe200000010ff */
[----:B------:R-:W-:Y:S01]  /*c920*/  FADD.FTZ R3, R3, R168 ;  /* 0x000000a803037221 */ /* 0x000fe20000010000 */
[----:B------:R-:W-:Y:S02]  /*c930*/  F2FP.BF16.PACK_AB R6, R192, R177 ;  /* 0x000000b1c006723e */ /* 0x000fe400000010ff */
[----:B------:R-:W-:Y:S01]  /*c940*/  F2FP.BF16.PACK_AB R7, R198, R191 ;  /* 0x000000bfc607723e */ /* 0x000fe200000010ff */
[----:B------:R-:W-:-:S04]  /*c950*/  FADD.FTZ R180, R180, R3 ;  /* 0x00000003b4b47221 */ /* 0x000fc80000010000 */
[----:B------:R-:W-:Y:S02]  /*c960*/  FADD.FTZ R3, R177, R180 ;  /* 0x000000b4b1037221 */ /* 0x000fe40000010000 */
[----:B------:R-:W-:Y:S02]  /*c970*/  HMMA.16816.F32.BF16 R160, R4, R20, R160 ;  /* 0x0000001404a0723c */ /* 0x000fe400000418a0 */
[----:B------:R-:W-:-:S06]  /*c980*/  FADD.FTZ R3, R192, R3 ;  /* 0x00000003c0037221 */ /* 0x000fcc0000010000 */
[C---:B------:R-:W-:Y:S01]  /*c990*/  HMMA.16816.F32.BF16 R156, R4.reuse, R22, R156 ;  /* 0x00000016049c723c */ /* 0x040fe2000004189c */
[----:B------:R-:W2:Y:S07]  /*c9a0*/  LDSM.16.MT88.4 R20, [R233+0x12800] ;  /* 0x01280000e914783b */ /* 0x000eae0000004200 */
[C---:B---3--:R-:W-:Y:S08]  /*c9b0*/  HMMA.16816.F32.BF16 R36, R4.reuse, R12, R36 ;  /* 0x0000000c0424723c */ /* 0x048ff00000041824 */
        /* <DEDUP_REMOVED lines=11> */
[C---:B-1----:R-:W-:Y:S08]  /*ca70*/  HMMA.16816.F32.BF16 R44, R4.reuse, R8, R44 ;  /* 0x00000008042c723c */ /* 0x042ff0000004182c */
[C---:B------:R-:W-:Y:S01]  /*ca80*/  HMMA.16816.F32.BF16 R48, R4.reuse, R10, R48 ;  /* 0x0000000a0430723c */ /* 0x040fe20000041830 */
[----:B------:R-:W1:Y:S07]  /*ca90*/  LDSM.16.MT88.4 R8, [R236+0x16800] ;  /* 0x01680000ec08783b */ /* 0x000e6e0000004200 */
[C---:B--2---:R-:W-:Y:S08]  /*caa0*/  HMMA.16816.F32.BF16 R52, R4.reuse, R20, R52 ;  /* 0x000000140434723c */ /* 0x044ff00000041834 */
[C---:B------:R-:W-:Y:S01]  /*cab0*/  HMMA.16816.F32.BF16 R56, R4.reuse, R22, R56 ;  /* 0x000000160438723c */ /* 0x040fe20000041838 */
[----:B------:R-:W2:Y:S07]  /*cac0*/  LDSM.16.MT88.4 R20, [R234+0x16800] ;  /* 0x01680000ea14783b */ /* 0x000eae0000004200 */
        /* <DEDUP_REMOVED lines=9> */
[C---:B-----5:R-:W-:Y:S08]  /*cb60*/  HMMA.16816.F32.BF16 R68, R4.reuse, R28, R68 ;  /* 0x0000001c0444723c */ /* 0x060ff00000041844 */
[C---:B------:R-:W-:Y:S01]  /*cb70*/  HMMA.16816.F32.BF16 R72, R4.reuse, R30, R72 ;  /* 0x0000001e0448723c */ /* 0x040fe20000041848 */
[----:B------:R-:W-:Y:S07]  /*cb80*/  LDSM.16.MT88.4 R28, [R236+0x11000] ;  /* 0x01100000ec1c783b */ /* 0x000fee0000004200 */
[C---:B------:R-:W-:Y:S08]  /*cb90*/  HMMA.16816.F32.BF16 R76, R4.reuse, R24, R76 ;  /* 0x00000018044c723c */ /* 0x040ff0000004184c */
[C---:B------:R-:W-:Y:S01]  /*cba0*/  HMMA.16816.F32.BF16 R80, R4.reuse, R26, R80 ;  /* 0x0000001a0450723c */ /* 0x040fe20000041850 */
[----:B------:R-:W-:Y:S07]  /*cbb0*/  LDSM.16.MT88.4 R24, [R234+0x11000] ;  /* 0x01100000ea18783b */ /* 0x000fee0000004200 */
[C---:B-1----:R-:W-:Y:S08]  /*cbc0*/  HMMA.16816.F32.BF16 R100, R4.reuse, R8, R100 ;  /* 0x000000080464723c */ /* 0x042ff00000041864 */
[C---:B------:R-:W-:Y:S01]  /*cbd0*/  HMMA.16816.F32.BF16 R104, R4.reuse, R10, R104 ;  /* 0x0000000a0468723c */ /* 0x040fe20000041868 */
[----:B------:R-:W-:Y:S07]  /*cbe0*/  LDSM.16.MT88.4 R8, [R236+0x13000] ;  /* 0x01300000ec08783b */ /* 0x000fee0000004200 */
[C---:B--2---:R-:W-:Y:S08]  /*cbf0*/  HMMA.16816.F32.BF16 R108, R4.reuse, R20, R108 ;  /* 0x00000014046c723c */ /* 0x044ff0000004186c */
[C---:B------:R-:W-:Y:S01]  /*cc00*/  HMMA.16816.F32.BF16 R112, R4.reuse, R22, R112 ;  /* 0x000000160470723c */ /* 0x040fe20000041870 */
[----:B------:R-:W1:Y:S07]  /*cc10*/  LDSM.16.MT88.4 R20, [R233+0x11000] ;  /* 0x01100000e914783b */ /* 0x000e6e0000004200 */
[C---:B------:R-:W-:Y:S08]  /*cc20*/  HMMA.16816.F32.BF16 R116, R4.reuse, R32, R116 ;  /* 0x000000200474723c */ /* 0x040ff00000041874 */
[C---:B------:R-:W-:Y:S01]  /*cc30*/  HMMA.16816.F32.BF16 R120, R4.reuse, R34, R120 ;  /* 0x000000220478723c */ /* 0x040fe20000041878 */
[----:B------:R-:W-:Y:S07]  /*cc40*/  LDSM.16.MT88.4 R32, [R233+0x13000] ;  /* 0x01300000e920783b */ /* 0x000fee0000004200 */
[C---:B---3--:R-:W-:Y:S08]  /*cc50*/  HMMA.16816.F32.BF16 R124, R4.reuse, R12, R124 ;  /* 0x0000000c047c723c */ /* 0x048ff0000004187c */
[----:B------:R-:W-:Y:S01]  /*cc60*/  HMMA.16816.F32.BF16 R128, R4, R14, R128 ;  /* 0x0000000e0480723c */ /* 0x000fe20000041880 */
[----:B------:R-:W2:Y:S06]  /*cc70*/  LDSM.16.MT88.4 R12, [R234+0x13000] ;  /* 0x01300000ea0c783b */ /* 0x000eac0000004200 */
[----:B------:R-:W-:Y:S01]  /*cc80*/  F2FP.BF16.PACK_AB R4, R201, R200 ;  /* 0x000000c8c904723e */ /* 0x000fe200000010ff */
[----:B------:R-:W-:Y:S01]  /*cc90*/  FADD.FTZ R200, R200, R3 ;  /* 0x00000003c8c87221 */ /* 0x000fe20000010000 */
[----:B------:R-:W-:-:S02]  /*cca0*/  F2FP.BF16.PACK_AB R5, R204, R199 ;  /* 0x000000c7cc05723e */ /* 0x000fc400000010ff */
[----:B------:R-:W-:Y:S01]  /*ccb0*/  F2FP.BF16.PACK_AB R6, R203, R202 ;  /* 0x000000cacb06723e */ /* 0x000fe200000010ff */
[----:B------:R-:W-:Y:S01]  /*ccc0*/  FADD.FTZ R201, R201, R200 ;  /* 0x000000c8c9c97221 */ /* 0x000fe20000010000 */
[----:B------:R-:W-:-:S03]  /*ccd0*/  F2FP.BF16.PACK_AB R7, R206, R193 ;  /* 0x000000c1ce07723e */ /* 0x000fc600000010ff */
[----:B------:R-:W-:-:S04]  /*cce0*/  FADD.FTZ R202, R202, R201 ;  /* 0x000000c9caca7221 */ /* 0x000fc80000010000 */
[----:B----4-:R-:W-:Y:S01]  /*ccf0*/  HMMA.16816.F32.BF16 R136, R4, R16, R136 ;  /* 0x000000100488723c */ /* 0x010fe20000041888 */
[----:B------:R-:W-:-:S07]  /*cd00*/  FADD.FTZ R203, R203, R202 ;  /* 0x000000cacbcb7221 */ /* 0x000fce0000010000 */
[C---:B------:R-:W-:Y:S01]  /*cd10*/  HMMA.16816.F32.BF16 R132, R4.reuse, R18, R132 ;  /* 0x000000120484723c */ /* 0x040fe20000041884 */
[----:B------:R-:W3:Y:S07]  /*cd20*/  LDSM.16.MT88.4 R16, [R234+0x15000] ;  /* 0x01500000ea10783b */ /* 0x000eee0000004200 */
[C---:B-1----:R-:W-:Y:S08]  /*cd30*/  HMMA.16816.F32.BF16 R144, R4.reuse, R20, R144 ;  /* 0x000000140490723c */ /* 0x042ff00000041890 */
[C---:B------:R-:W-:Y:S01]  /*cd40*/  HMMA.16816.F32.BF16 R140, R4.reuse, R22, R140 ;  /* 0x00000016048c723c */ /* 0x040fe2000004188c */
[----:B------:R-:W-:Y:S07]  /*cd50*/  LDSM.16.MT88.4 R20, [R236+0x15000] ;  /* 0x01500000ec14783b */ /* 0x000fee0000004200 */
[C---:B------:R-:W-:Y:S08]  /*cd60*/  HMMA.16816.F32.BF16 R36, R4.reuse, R8, R36 ;  /* 0x000000080424723c */ /* 0x040ff00000041824 */
[C---:B------:R-:W-:Y:S01]  /*cd70*/  HMMA.16816.F32.BF16 R40, R4.reuse, R10, R40 ;  /* 0x0000000a0428723c */ /* 0x040fe20000041828 */
[----:B------:R-:W-:Y:S07]  /*cd80*/  LDSM.16.MT88.4 R8, [R232+0x15000] ;  /* 0x01500000e808783b */ /* 0x000fee0000004200 */
[C---:B--2---:R-:W-:Y:S08]  /*cd90*/  HMMA.16816.F32.BF16 R44, R4.reuse, R12, R44 ;  /* 0x0000000c042c723c */ /* 0x044ff0000004182c */
[C---:B---3--:R-:W-:Y:S08]  /*cda0*/  HMMA.16816.F32.BF16 R76, R4.reuse, R16, R76 ;  /* 0x00000010044c723c */ /* 0x048ff0000004184c */
[C---:B------:R-:W-:Y:S01]  /*cdb0*/  HMMA.16816.F32.BF16 R80, R4.reuse, R18, R80 ;  /* 0x000000120450723c */ /* 0x040fe20000041850 */
[----:B------:R-:W1:Y:S07]  /*cdc0*/  LDSM.16.MT88.4 R16, [R234+0x17000] ;  /* 0x01700000ea10783b */ /* 0x000e6e0000004200 */
[C---:B------:R-:W-:Y:S01]  /*cdd0*/  HMMA.16816.F32.BF16 R48, R4.reuse, R14, R48 ;  /* 0x0000000e0430723c */ /* 0x040fe20000041830 */
[----:B------:R-:W2:Y:S07]  /*cde0*/  LDSM.16.MT88.4 R12, [R236+0x17000] ;  /* 0x01700000ec0c783b */ /* 0x000eae0000004200 */
[C---:B------:R-:W-:Y:S08]  /*cdf0*/  HMMA.16816.F32.BF16 R160, R4.reuse, R28, R160 ;  /* 0x0000001c04a0723c */ /* 0x040ff000000418a0 */
[C---:B------:R-:W-:Y:S01]  /*ce00*/  HMMA.16816.F32.BF16 R156, R4.reuse, R30, R156 ;  /* 0x0000001e049c723c */ /* 0x040fe2000004189c */
[----:B------:R-:W-:Y:S07]  /*ce10*/  LDSM.16.MT88.4 R28, [R233+0x15000] ;  /* 0x01500000e91c783b */ /* 0x000fee0000004200 */
[C---:B------:R-:W-:Y:S08]  /*ce20*/  HMMA.16816.F32.BF16 R152, R4.reuse, R24, R152 ;  /* 0x000000180498723c */ /* 0x040ff00000041898 */
[C---:B------:R-:W-:Y:S01]  /*ce30*/  HMMA.16816.F32.BF16 R148, R4.reuse, R26, R148 ;  /* 0x0000001a0494723c */ /* 0x040fe20000041894 */
[----:B------:R-:W3:Y:S07]  /*ce40*/  LDSM.16.MT88.4 R24, [R232+0x13000] ;  /* 0x01300000e818783b */ /* 0x000eee0000004200 */
[C---:B------:R-:W-:Y:S08]  /*ce50*/  HMMA.16816.F32.BF16 R52, R4.reuse, R32, R52 ;  /* 0x000000200434723c */ /* 0x040ff00000041834 */
[C---:B------:R-:W-:Y:S01]  /*ce60*/  HMMA.16816.F32.BF16 R56, R4.reuse, R34, R56 ;  /* 0x000000220438723c */ /* 0x040fe20000041838 */
[----:B------:R-:W4:Y:S07]  /*ce70*/  LDSM.16.MT88.4 R32, [R232+0x17000] ;  /* 0x01700000e820783b */ /* 0x000f2e0000004200 */
[C---:B-1----:R-:W-:Y:S08]  /*ce80*/  HMMA.16816.F32.BF16 R108, R4.reuse, R16, R108 ;  /* 0x00000010046c723c */ /* 0x042ff0000004186c */
[C---:B------:R-:W-:Y:S01]  /*ce90*/  HMMA.16816.F32.BF16 R112, R4.reuse, R18, R112 ;  /* 0x000000120470723c */ /* 0x040fe20000041870 */
[----:B------:R-:W1:Y:S07]  /*cea0*/  LDSM.16.MT88.4 R16, [R236+0x13800] ;  /* 0x01380000ec10783b */ /* 0x000e6e0000004200 */
[C---:B------:R-:W-:Y:S01]  /*ceb0*/  HMMA.16816.F32.BF16 R116, R4.reuse, R164, R116 ;  /* 0x000000a40474723c */ /* 0x040fe20000041874 */
[----:B------:R-:W5:Y:S07]  /*cec0*/  MUFU.EX2 R164, R179 ;  /* 0x000000b300a47308 */ /* 0x000f6e0000000800 */
[C---:B------:R-:W-:Y:S08]  /*ced0*/  HMMA.16816.F32.BF16 R68, R4.reuse, R20, R68 ;  /* 0x000000140444723c */ /* 0x040ff00000041844 */
[C---:B------:R-:W-:Y:S01]  /*cee0*/  HMMA.16816.F32.BF16 R72, R4.reuse, R22, R72 ;  /* 0x000000160448723c */ /* 0x040fe20000041848 */
[----:B------:R-:W-:Y:S07]  /*cef0*/  LDSM.16.MT88.4 R20, [R232+0x11800] ;  /* 0x01180000e814783b */ /* 0x000fee0000004200 */
[C---:B------:R-:W-:Y:S08]  /*cf00*/  HMMA.16816.F32.BF16 R92, R4.reuse, R8, R92 ;  /* 0x00000008045c723c */ /* 0x040ff0000004185c */
[C---:B------:R-:W-:Y:S01]  /*cf10*/  HMMA.16816.F32.BF16 R96, R4.reuse, R10, R96 ;  /* 0x0000000a0460723c */ /* 0x040fe20000041860 */
[----:B------:R-:W1:Y:S07]  /*cf20*/  LDSM.16.MT88.4 R8, [R236+0x11800] ;  /* 0x01180000ec08783b */ /* 0x000e6e0000004200 */
[C---:B--2---:R-:W-:Y:S08]  /*cf30*/  HMMA.16816.F32.BF16 R100, R4.reuse, R12, R100 ;  /* 0x0000000c0464723c */ /* 0x044ff00000041864 */
[C---:B------:R-:W-:Y:S01]  /*cf40*/  HMMA.16816.F32.BF16 R104, R4.reuse, R14, R104 ;  /* 0x0000000e0468723c */ /* 0x040fe20000041868 */
[----:B------:R-:W2:Y:S07]  /*cf50*/  LDSM.16.MT88.4 R12, [R234+0x13800] ;  /* 0x01380000ea0c783b */ /* 0x000eae0000004200 */
[C---:B---3--:R-:W-:Y:S08]  /*cf60*/  HMMA.16816.F32.BF16 R60, R4.reuse, R24, R60 ;  /* 0x00000018043c723c */ /* 0x048ff0000004183c */
[C---:B------:R-:W-:Y:S01]  /*cf70*/  HMMA.16816.F32.BF16 R64, R4.reuse, R26, R64 ;  /* 0x0000001a0440723c */ /* 0x040fe20000041840 */
[----:B------:R-:W-:Y:S07]  /*cf80*/  LDSM.16.MT88.4 R24, [R233+0x11800] ;  /* 0x01180000e918783b */ /* 0x000fee0000004200 */
[C---:B------:R-:W-:Y:S08]  /*cf90*/  HMMA.16816.F32.BF16 R84, R4.reuse, R28, R84 ;  /* 0x0000001c0454723c */ /* 0x040ff00000041854 */
[C---:B------:R-:W-:Y:S01]  /*cfa0*/  HMMA.16816.F32.BF16 R88, R4.reuse, R30, R88 ;  /* 0x0000001e0458723c */ /* 0x040fe20000041858 */
[----:B------:R-:W-:Y:S07]  /*cfb0*/  LDSM.16.MT88.4 R28, [R234+0x11800] ;  /* 0x01180000ea1c783b */ /* 0x000fee0000004200 */
[C---:B------:R-:W-:Y:S08]  /*cfc0*/  HMMA.16816.F32.BF16 R120, R4.reuse, R166, R120 ;  /* 0x000000a60478723c */ /* 0x040ff00000041878 */
[C---:B----4-:R-:W-:Y:S08]  /*cfd0*/  HMMA.16816.F32.BF16 R124, R4.reuse, R32, R124 ;  /* 0x00000020047c723c */ /* 0x050ff0000004187c */
[----:B------:R-:W-:Y:S01]  /*cfe0*/  HMMA.16816.F32.BF16 R128, R4, R34, R128 ;  /* 0x000000220480723c */ /* 0x000fe20000041880 */
[----:B------:R-:W-:Y:S06]  /*cff0*/  LDSM.16.MT88.4 R32, [R232+0x13800] ;  /* 0x01380000e820783b */ /* 0x000fec0000004200 */
[----:B------:R-:W-:Y:S01]  /*d000*/  F2FP.BF16.PACK_AB R4, R197, R190 ;  /* 0x000000bec504723e */ /* 0x000fe200000010ff */
[----:B------:R-:W-:Y:S01]  /*d010*/  FADD.FTZ R190, R190, R203 ;  /* 0x000000cbbebe7221 */ /* 0x000fe20000010000 */
[----:B------:R-:W-:-:S02]  /*d020*/  F2FP.BF16.PACK_AB R5, R181, R184 ;  /* 0x000000b8b505723e */ /* 0x000fc400000010ff */
[----:B------:R-:W-:Y:S01]  /*d030*/  F2FP.BF16.PACK_AB R6, R187, R186 ;  /* 0x000000babb06723e */ /* 0x000fe200000010ff */
[----:B------:R-:W-:Y:S01]  /*d040*/  FADD.FTZ R197, R197, R190 ;  /* 0x000000bec5c57221 */ /* 0x000fe20000010000 */
[----:B-----5:R-:W-:-:S03]  /*d050*/  F2FP.BF16.PACK_AB R7, R164, R183 ;  /* 0x000000b7a407723e */ /* 0x020fc600000010ff */
[----:B------:R-:W-:-:S04]  /*d060*/  FADD.FTZ R186, R186, R197 ;  /* 0x000000c5baba7221 */ /* 0x000fc80000010000 */
[C---:B-1----:R-:W-:Y:S08]  /*d070*/  HMMA.16816.F32.BF16 R36, R4.reuse, R16, R36 ;  /* 0x000000100424723c */ /* 0x042ff00000041824 */
[C---:B------:R-:W-:Y:S01]  /*d080*/  HMMA.16816.F32.BF16 R40, R4.reuse, R18, R40 ;  /* 0x000000120428723c */ /* 0x040fe20000041828 */
[----:B------:R-:W1:Y:S07]  /*d090*/  LDSM.16.MT88.4 R16, [R232+0x15800] ;  /* 0x01580000e810783b */ /* 0x000e6e0000004200 */
        /* <DEDUP_REMOVED lines=9> */
[C---:B-1----:R-:W-:Y:S07]  /*d130*/  HMMA.16816.F32.BF16 R92, R4.reuse, R16, R92 ;  /* 0x00000010045c723c */ /* 0x042fee000004185c */
[----:B------:R-:W-:Y:S01]  /*d140*/  FFMA.FTZ R17, R205, R176, R169 ;  /* 0x000000b0cd117223 */ /* 0x000fe200000100a9 */
[----:B------:R-:W-:Y:S03]  /*d150*/  HMMA.16816.F32.BF16 R152, R4, R28, R152 ;  /* 0x0000001c0498723c */ /* 0x000fe60000041898 */
[----:B------:R-:W-:-:S02]  /*d160*/  FADD.FTZ R17, R2, R17 ;  /* 0x0000001102117221 */ /* 0x000fc40000010000 */
[----:B------:R-:W-:Y:S02]  /*d170*/  FADD.FTZ R2, R187, R186 ;  /* 0x000000babb027221 */ /* 0x000fe40000010000 */
[----:B------:R-:W-:Y:S01]  /*d180*/  FADD.FTZ R0, R0, R17 ;  /* 0x0000001100007221 */ /* 0x000fe20000010000 */
[C---:B------:R-:W-:Y:S01]  /*d190*/  HMMA.16816.F32.BF16 R148, R4.reuse, R30, R148 ;  /* 0x0000001e0494723c */ /* 0x040fe20000041894 */
[----:B------:R-:W1:Y:S02]  /*d1a0*/  LDSM.16.MT88.4 R28, [R234+0x15800] ;  /* 0x01580000ea1c783b */ /* 0x000e640000004200 */
[----:B------:R-:W-:Y:S02]  /*d1b0*/  FADD.FTZ R0, R175, R0 ;  /* 0x00000000af007221 */ /* 0x000fe40000010000 */
[----:B------:R-:W-:Y:S02]  /*d1c0*/  STL [R1+0x4], R2 ;  /* 0x0000040201007387 */ /* 0x000fe40000100800 */
        /* <DEDUP_REMOVED lines=8> */
[----:B---3--:R-:W-:Y:S03]  /*d250*/  HMMA.16816.F32.BF16 R52, R4, R8, R52 ;  /* 0x000000080434723c */ /* 0x008fe60000041834 */
[----:B------:R-:W-:-:S04]  /*d260*/  FADD.FTZ R204, R204, R199 ;  /* 0x000000c7cccc7221 */ /* 0x000fc80000010000 */
[----:B------:R-:W-:Y:S01]  /*d270*/  FADD.FTZ R3, R193, R204 ;  /* 0x000000ccc1037221 */ /* 0x000fe20000010000 */
[----:B------:R-:W-:Y:S01]  /*d280*/  HMMA.16816.F32.BF16 R56, R4, R10, R56 ;  /* 0x0000000a0438723c */ /* 0x000fe20000041838 */
[----:B------:R-:W3:Y:S02]  /*d290*/  LDSM.16.MT88.4 R8, [R234+0x17800] ;  /* 0x01780000ea08783b */ /* 0x000ee40000004200 */
[----:B------:R-:W-:-:S04]  /*d2a0*/  FADD.FTZ R3, R206, R3 ;  /* 0x00000003ce037221 */ /* 0x000fc80000010000 */
[----:B------:R-:W-:Y:S01]  /*d2b0*/  FADD.FTZ R184, R184, R3 ;  /* 0x00000003b8b87221 */ /* 0x000fe20000010000 */
[----:B----4-:R-:W-:Y:S01]  /*d2c0*/  HMMA.16816.F32.BF16 R68, R4, R20, R68 ;  /* 0x000000140444723c */ /* 0x010fe20000041844 */
[----:B------:R-:W-:Y:S02]  /*d2d0*/  MOV R3, R172 ;  /* 0x000000ac00037202 */ /* 0x000fe40000000f00 */
[----:B------:R-:W-:-:S04]  /*d2e0*/  FADD.FTZ R184, R181, R184 ;  /* 0x000000b8b5b87221 */ /* 0x000fc80000010000 */
[----:B------:R-:W-:Y:S01]  /*d2f0*/  FADD.FTZ R183, R183, R184 ;  /* 0x000000b8b7b77221 */ /* 0x000fe20000010000 */
[----:B------:R-:W-:Y:S01]  /*d300*/  HMMA.16816.F32.BF16 R72, R4, R22, R72 ;  /* 0x000000160448723c */ /* 0x000fe20000041848 */
[----:B------:R-:W4:Y:S02]  /*d310*/  LDSM.16.MT88.4 R20, [R233+0x17800] ;  /* 0x01780000e914783b */ /* 0x000f240000004200 */
[----:B------:R-:W-:Y:S01]  /*d320*/  FADD.FTZ R0, R164, R183 ;  /* 0x000000b7a4007221 */ /* 0x000fe20000010000 */
[----:B------:R-:W-:-:S04]  /*d330*/  MOV R164, R174 ;  /* 0x000000ae00a47202 */ /* 0x000fc80000000f00 */
[C---:B--2---:R-:W-:Y:S01]  /*d340*/  HMMA.16816.F32.BF16 R100, R4.reuse, R12, R100 ;  /* 0x0000000c0464723c */ /* 0x044fe20000041864 */
[----:B------:R-:W-:Y:S07]  /*d350*/  STL [R1], R0 ;  /* 0x0000000001007387 */ /* 0x000fee0000100800 */
[C---:B------:R-:W-:Y:S01]  /*d360*/  HMMA.16816.F32.BF16 R104, R4.reuse, R14, R104 ;  /* 0x0000000e0468723c */ /* 0x040fe20000041868 */
[----:B------:R-:W2:Y:S07]  /*d370*/  LDSM.16.MT88.4 R12, [R232+0x17800] ;  /* 0x01780000e80c783b */ /* 0x000eae0000004200 */
[C---:B------:R-:W-:Y:S08]  /*d380*/  HMMA.16816.F32.BF16 R60, R4.reuse, R32, R60 ;  /* 0x00000020043c723c */ /* 0x040ff0000004183c */
[C---:B------:R-:W-:Y:S08]  /*d390*/  HMMA.16816.F32.BF16 R64, R4.reuse, R34, R64 ;  /* 0x000000220440723c */ /* 0x040ff00000041840 */
[C---:B-1----:R-:W-:Y:S08]  /*d3a0*/  HMMA.16816.F32.BF16 R76, R4.reuse, R28, R76 ;  /* 0x0000001c044c723c */ /* 0x042ff0000004184c */
[C---:B------:R-:W-:Y:S08]  /*d3b0*/  HMMA.16816.F32.BF16 R80, R4.reuse, R30, R80 ;  /* 0x0000001e0450723c */ /* 0x040ff00000041850 */
[C---:B-----5:R-:W-:Y:S08]  /*d3c0*/  HMMA.16816.F32.BF16 R84, R4.reuse, R24, R84 ;  /* 0x000000180454723c */ /* 0x060ff00000041854 */
[C---:B------:R-:W-:Y:S08]  /*d3d0*/  HMMA.16816.F32.BF16 R88, R4.reuse, R26, R88 ;  /* 0x0000001a0458723c */ /* 0x040ff00000041858 */
[C---:B------:R-:W-:Y:S08]  /*d3e0*/  HMMA.16816.F32.BF16 R96, R4.reuse, R18, R96 ;  /* 0x000000120460723c */ /* 0x040ff00000041860 */
[C---:B---3--:R-:W-:Y:S08]  /*d3f0*/  HMMA.16816.F32.BF16 R108, R4.reuse, R8, R108 ;  /* 0x00000008046c723c */ /* 0x048ff0000004186c */
[C---:B------:R-:W-:Y:S08]  /*d400*/  HMMA.16816.F32.BF16 R112, R4.reuse, R10, R112 ;  /* 0x0000000a0470723c */ /* 0x040ff00000041870 */
[C---:B----4-:R-:W-:Y:S08]  /*d410*/  HMMA.16816.F32.BF16 R116, R4.reuse, R20, R116 ;  /* 0x000000140474723c */ /* 0x050ff00000041874 */
[C---:B------:R-:W-:Y:S08]  /*d420*/  HMMA.16816.F32.BF16 R120, R4.reuse, R22, R120 ;  /* 0x000000160478723c */ /* 0x040ff00000041878 */
[C---:B--2---:R-:W-:Y:S08]  /*d430*/  HMMA.16816.F32.BF16 R124, R4.reuse, R12, R124 ;  /* 0x0000000c047c723c */ /* 0x044ff0000004187c */
[----:B------:R-:W-:Y:S08]  /*d440*/  HMMA.16816.F32.BF16 R128, R4, R14, R128 ;  /* 0x0000000e0480723c */ /* 0x000ff00000041880 */
.L_x_786:
        /* <DEDUP_REMOVED lines=45> */
.L_x_798:
        /* <DEDUP_REMOVED lines=79> */
.L_x_795:
[----:B------:R-:W-:Y:S01]  /*dc10*/  ISETP.GE.AND P6, PT, R248, c[0x0][0x220], PT ;  /* 0x00008800f8007a0c */ /* 0x000fe20003fc6270 */
[----:B------:R-:W-:Y:S01]  /*dc20*/  UISETP.GE.AND UP2, UPT, UR28, 0x2, UPT ;  /* 0x000000021c00788c */ /* 0x000fe2000bf46270 */
[-C--:B------:R-:W-:Y:S02]  /*dc30*/  LEA R2, P0, R3, R194.reuse, 0x1 ;  /* 0x000000c203027211 */ /* 0x080fe400078008ff */
[----:B------:R-:W-:Y:S02]  /*dc40*/  ISETP.GE.AND P5, PT, R245, c[0x0][0x220], PT ;  /* 0x00008800f5007a0c */ /* 0x000fe40003fa6270 */
[C---:B------:R-:W-:Y:S02]  /*dc50*/  IADD3 R9, P1, R3.reuse, UR26, RZ ;  /* 0x0000001a03097c10 */ /* 0x040fe4000ff3e0ff */
[-C--:B------:R-:W-:Y:S02]  /*dc60*/  LEA.HI.X R3, R3, R195.reuse, R164, 0x1, P0 ;  /* 0x000000c303037211 */ /* 0x080fe400000f0ca4 */
[----:B------:R-:W-:Y:S02]  /*dc70*/  ISETP.GE.AND P4, PT, R244, c[0x0][0x220], PT ;  /* 0x00008800f4007a0c */ /* 0x000fe40003f86270 */
[----:B------:R-:W-:Y:S01]  /*dc80*/  ISETP.GE.AND P3, PT, R243, c[0x0][0x220], PT ;  /* 0x00008800f3007a0c */ /* 0x000fe20003f66270 */
[----:B------:R-:W-:Y:S01]  /*dc90*/  @P6 STS.128 [R246+0x10000], RZ ;  /* 0x010000fff6006388 */ /* 0x000fe20000000c00 */
[----:B------:R-:W-:Y:S02]  /*dca0*/  IADD3.X R166, R164, UR25, RZ, P1, !PT ;  /* 0x00000019a4a67c10 */ /* 0x000fe40008ffe4ff */
[CC--:B------:R-:W-:Y:S02]  /*dcb0*/  @!P6 LEA R26, P1, R9.reuse, R194.reuse, 0x1 ;  /* 0x000000c2091ae211 */ /* 0x0c0fe400078208ff */
[----:B------:R-:W-:Y:S01]  /*dcc0*/  @!PT LDS RZ, [RZ] ;  /* 0x00000000fffff984 */ /* 0x000fe20000000800 */
[----:B------:R-:W-:Y:S01]  /*dcd0*/  @!PT LDS RZ, [RZ] ;  /* 0x00000000fffff984 */ /* 0x000fe20000000800 */
[----:B------:R-:W-:Y:S01]  /*dce0*/  @!PT LDS RZ, [RZ] ;  /* 0x00000000fffff984 */ /* 0x000fe20000000800 */
[----:B------:R1:W-:Y:S01]  /*dcf0*/  @!P6 LDGSTS.E.BYPASS.LTC128B.128 [R246+0x10000], [R2.64] ;  /* 0x1000000002f6efae */ /* 0x0003e2000b901d60 */
[CC--:B------:R-:W-:Y:S02]  /*dd00*/  @!P5 LEA R18, P0, R9.reuse, R194.reuse, 0x1 ;  /* 0x000000c20912d211 */ /* 0x0c0fe400078008ff */
[CCC-:B------:R-:W-:Y:S02]  /*dd10*/  @!P6 LEA.HI.X R27, R9.reuse, R195.reuse, R166.reuse, 0x1, P1 ;  /* 0x000000c3091be211 */ /* 0x1c0fe400008f0ca6 */
[----:B------:R-:W-:Y:S01]  /*dd20*/  @P5 STS.128 [R246+0x12000], RZ ;  /* 0x012000fff6005388 */ /* 0x000fe20000000c00 */
[CCC-:B------:R-:W-:Y:S02]  /*dd30*/  @!P5 LEA.HI.X R19, R9.reuse, R195.reuse, R166.reuse, 0x1, P0 ;  /* 0x000000c30913d211 */ /* 0x1c0fe400000f0ca6 */
[C---:B------:R-:W-:Y:S02]  /*dd40*/  IADD3 R165, P2, R9.reuse, UR26, RZ ;  /* 0x0000001a09a57c10 */ /* 0x040fe4000ff5e0ff */
[----:B------:R-:W-:Y:S01]  /*dd50*/  @!PT LDS RZ, [RZ] ;  /* 0x00000000fffff984 */ /* 0x000fe20000000800 */
[----:B------:R-:W-:Y:S01]  /*dd60*/  @!PT LDS RZ, [RZ] ;  /* 0x00000000fffff984 */ /* 0x000fe20000000800 */
[----:B------:R-:W-:Y:S01]  /*dd70*/  @!PT LDS RZ, [RZ] ;  /* 0x00000000fffff984 */ /* 0x000fe20000000800 */
[----:B------:R1:W-:Y:S01]  /*dd80*/  @!P5 LDGSTS.E.BYPASS.LTC128B.128 [R246+0x12000], [R2.64+0x80] ;  /* 0x1200008002f6dfae */ /* 0x0003e2000b901d60 */
[CC--:B------:R-:W-:Y:S02]  /*dd90*/  @!P3 LEA R10, P1, R9.reuse, R194.reuse, 0x1 ;  /* 0x000000c2090ab211 */ /* 0x0c0fe400078208ff */
[----:B------:R-:W-:Y:S02]  /*dda0*/  IADD3.X R164, R166, UR25, RZ, P2, !PT ;  /* 0x00000019a6a47c10 */ /* 0x000fe400097fe4ff */
[----:B------:R-:W-:Y:S01]  /*ddb0*/  @P4 STS.128 [R246+0x14000], RZ ;  /* 0x014000fff6004388 */ /* 0x000fe20000000c00 */
[CC--:B------:R-:W-:Y:S02]  /*ddc0*/  @!P4 LEA R14, P2, R9.reuse, R194.reuse, 0x1 ;  /* 0x000000c2090ec211 */ /* 0x0c0fe400078408ff */
[CCC-:B------:R-:W-:Y:S02]  /*ddd0*/  @!P3 LEA.HI.X R11, R9.reuse, R195.reuse, R166.reuse, 0x1, P1 ;  /* 0x000000c3090bb211 */ /* 0x1c0fe400008f0ca6 */
[----:B------:R-:W-:Y:S01]  /*dde0*/  @!PT LDS RZ, [RZ] ;  /* 0x00000000fffff984 */ /* 0x000fe20000000800 */
[----:B------:R-:W-:Y:S01]  /*ddf0*/  @!PT LDS RZ, [RZ] ;  /* 0x00000000fffff984 */ /* 0x000fe20000000800 */
[----:B------:R-:W-:Y:S01]  /*de00*/  @!PT LDS RZ, [RZ] ;  /* 0x00000000fffff984 */ /* 0x000fe20000000800 */
[----:B------:R1:W-:Y:S01]  /*de10*/  @!P4 LDGSTS.E.BYPASS.LTC128B.128 [R246+0x14000], [R2.64+0x100] ;  /* 0x1400010002f6cfae */ /* 0x0003e2000b901d60 */
[-C--:B------:R-:W-:Y:S02]  /*de20*/  @!P4 LEA.HI.X R15, R9, R195.reuse, R166, 0x1, P2 ;  /* 0x000000c3090fc211 */ /* 0x080fe400010f0ca6 */
[CC--:B------:R-:W-:Y:S02]  /*de30*/  @!P6 LEA R22, P0, R165.reuse, R194.reuse, 0x1 ;  /* 0x000000c2a516e211 */ /* 0x0c0fe400078008ff */
[----:B------:R-:W-:Y:S01]  /*de40*/  @P3 STS.128 [R246+0x16000], RZ ;  /* 0x016000fff6003388 */ /* 0x000fe20000000c00 */
[CC--:B------:R-:W-:Y:S02]  /*de50*/  @!P5 LEA R198, P2, R165.reuse, R194.reuse, 0x1 ;  /* 0x000000c2a5c6d211 */ /* 0x0c0fe400078408ff */
[CCC-:B------:R-:W-:Y:S02]  /*de60*/  @!P6 LEA.HI.X R23, R165.reuse, R195.reuse, R164.reuse, 0x1, P0 ;  /* 0x000000c3a517e211 */ /* 0x1c0fe400000f0ca4 */
[----:B------:R-:W-:Y:S01]  /*de70*/  @!PT LDS RZ, [RZ] ;  /* 0x00000000fffff984 */ /* 0x000fe20000000800 */
[----:B------:R-:W-:Y:S01]  /*de80*/  @!PT LDS RZ, [RZ] ;  /* 0x00000000fffff984 */ /* 0x000fe20000000800 */
[----:B------:R-:W-:Y:S01]  /*de90*/  @!PT LDS RZ, [RZ] ;  /* 0x00000000fffff984 */ /* 0x000fe20000000800 */
[----:B------:R1:W-:Y:S01]  /*dea0*/  @!P3 LDGSTS.E.BYPASS.LTC128B.128 [R246+0x16000], [R2.64+0x180] ;  /* 0x1600018002f6bfae */ /* 0x0003e2000b901d60 */
[CCC-:B------:R-:W-:Y:S02]  /*deb0*/  @!P5 LEA.HI.X R199, R165.reuse, R195.reuse, R164.reuse, 0x1, P2 ;  /* 0x000000c3a5c7d211 */ /* 0x1c0fe400010f0ca4 */
[CC--:B------:R-:W-:Y:S02]  /*dec0*/  @!P4 LEA R34, P1, R165.reuse, R194.reuse, 0x1 ;  /* 0x000000c2a522c211 */ /* 0x0c0fe400078208ff */
[----:B------:R-:W-:Y:S01]  /*ded0*/  @P6 STS.128 [R246+0x10800], RZ ;  /* 0x010800fff6006388 */ /* 0x000fe20000000c00 */
[CC--:B------:R-:W-:Y:S02]  /*dee0*/  @!P3 LEA R30, P0, R165.reuse, R194.reuse, 0x1 ;  /* 0x000000c2a51eb211 */ /* 0x0c0fe400078008ff */
[CCC-:B------:R-:W-:Y:S02]  /*def0*/  @!P4 LEA.HI.X R35, R165.reuse, R195.reuse, R164.reuse, 0x1, P1 ;  /* 0x000000c3a523c211 */ /* 0x1c0fe400008f0ca4 */
[----:B------:R-:W-:Y:S01]  /*df00*/  @!PT LDS RZ, [RZ] ;  /* 0x00000000fffff984 */ /* 0x000fe20000000800 */
[----:B------:R-:W-:Y:S01]  /*df10*/  @!PT LDS RZ, [RZ] ;  /* 0x00000000fffff984 */ /* 0x000fe20000000800 */
[----:B------:R-:W-:Y:S01]  /*df20*/  @!PT LDS RZ, [RZ] ;  /* 0x00000000fffff984 */ /* 0x000fe20000000800 */
[----:B------:R2:W-:Y:S01]  /*df30*/  @!P6 LDGSTS.E.BYPASS.LTC128B.128 [R246+0x10800], [R26.64] ;  /* 0x108000001af6efae */ /* 0x0005e2000b901d60 */
[CC--:B------:R-:W-:Y:S02]  /*df40*/  @!P3 LEA.HI.X R31, R165.reuse, R195.reuse, R164, 0x1, P0 ;  /* 0x000000c3a51fb211 */ /* 0x0c0fe400000f0ca4 */
[----:B------:R-:W-:Y:S02]  /*df50*/  IADD3 R166, P2, R165, UR26, RZ ;  /* 0x0000001aa5a67c10 */ /* 0x000fe4000ff5e0ff */
[----:B------:R-:W-:Y:S02]  /*df60*/  @P5 STS.128 [R246+0x12800], RZ ;  /* 0x012800fff6005388 */ /* 0x000fe40000000c00 */
[-C--:B------:R-:W-:Y:S02]  /*df70*/  @!P6 LEA R210, P0, R166, R194.reuse, 0x1 ;  /* 0x000000c2a6d2e211 */ /* 0x080fe400078008ff */
[----:B------:R-:W-:Y:S01]  /*df80*/  IADD3.X R164, R164, UR25, RZ, P2, !PT ;  /* 0x00000019a4a47c10 */ /* 0x000fe200097fe4ff */
[----:B------:R-:W-:Y:S01]  /*df90*/  @!PT LDS RZ, [RZ] ;  /* 0x00000000fffff984 */ /* 0x000fe20000000800 */
[----:B------:R-:W-:Y:S01]  /*dfa0*/  @!PT LDS RZ, [RZ] ;  /* 0x00000000fffff984 */ /* 0x000fe20000000800 */
[----:B------:R-:W-:Y:S01]  /*dfb0*/  @!PT LDS RZ, [RZ] ;  /* 0x00000000fffff984 */ /* 0x000fe20000000800 */
[----:B------:R3:W-:Y:S01]  /*dfc0*/  @!P5 LDGSTS.E.BYPASS.LTC128B.128 [R246+0x12800], [R18.64+0x80] ;  /* 0x1280008012f6dfae */ /* 0x0007e2000b901d60 */
[CC--:B------:R-:W-:Y:S02]  /*dfd0*/  @!P5 LEA R206, P2, R166.reuse, R194.reuse, 0x1 ;  /* 0x000000c2a6ced211 */ /* 0x0c0fe400078408ff */
[CCC-:B------:R-:W-:Y:S02]  /*dfe0*/  @!P6 LEA.HI.X R211, R166.reuse, R195.reuse, R164.reuse, 0x1, P0 ;  /* 0x000000c3a6d3e211 */ /* 0x1c0fe400000f0ca4 */
[----:B------:R-:W-:Y:S01]  /*dff0*/  @P4 STS.128 [R246+0x14800], RZ ;  /* 0x014800fff6004388 */ /* 0x000fe20000000c00 */
[CCC-:B------:R-:W-:Y:S02]  /*e000*/  @!P5 LEA.HI.X R207, R166.reuse, R195.reuse, R164.reuse, 0x1, P2 ;  /* 0x000000c3a6cfd211 */ /* 0x1c0fe400010f0ca4 */
[CC--:B------:R-:W-:Y:S02]  /*e010*/  @!P4 LEA R202, P1, R166.reuse, R194.reuse, 0x1 ;  /* 0x000000c2a6cac211 */ /* 0x0c0fe400078208ff */
[----:B------:R-:W-:Y:S01]  /*e020*/  @!PT LDS RZ, [RZ] ;  /* 0x00000000fffff984 */ /* 0x000fe20000000800 */
[----:B------:R-:W-:Y:S01]  /*e030*/  @!PT LDS RZ, [RZ] ;  /* 0x00000000fffff984 */ /* 0x000fe20000000800 */
[----:B------:R-:W-:Y:S01]  /*e040*/  @!PT LDS RZ, [RZ] ;  /* 0x00000000fffff984 */ /* 0x000fe20000000800 */
[----:B------:R4:W-:Y:S01]  /*e050*/  @!P4 LDGSTS.E.BYPASS.LTC128B.128 [R246+0x14800], [R14.64+0x100] ;  /* 0x148001000ef6cfae */ /* 0x0009e2000b901d60 */
[C---:B------:R-:W-:Y:S02]  /*e060*/  @!P3 LEA R214, P0, R166.reuse, R194, 0x1 ;  /* 0x000000c2a6d6b211 */ /* 0x040fe400078008ff */
[CCC-:B------:R-:W-:Y:S02]  /*e070*/  @!P4 LEA.HI.X R203, R166.reuse, R195.reuse, R164.reuse, 0x1, P1 ;  /* 0x000000c3a6cbc211 */ /* 0x1c0fe400008f0ca4 */
[----:B------:R-:W-:Y:S01]  /*e080*/  @P3 STS.128 [R246+0x16800], RZ ;  /* 0x016800fff6003388 */ /* 0x000fe20000000c00 */
[----:B------:R-:W-:Y:S02]  /*e090*/  @!P3 LEA.HI.X R215, R166, R195, R164, 0x1, P0 ;  /* 0x000000c3a6d7b211 */ /* 0x000fe400000f0ca4 */
[----:B------:R-:W-:Y:S02]  /*e0a0*/  PLOP3.LUT P0, PT, PT, PT, UP2, 0x80, 0x0 ;  /* 0x000000000000781c */ /* 0x000fe40003f0f028 */
[----:B------:R-:W-:Y:S01]  /*e0b0*/  @!PT LDS RZ, [RZ] ;  /* 0x00000000fffff984 */ /* 0x000fe20000000800 */
[----:B------:R-:W-:Y:S01]  /*e0c0*/  @!PT LDS RZ, [RZ] ;  /* 0x00000000fffff984 */ /* 0x000fe20000000800 */
[----:B------:R-:W-:Y:S01]  /*e0d0*/  @!PT LDS RZ, [RZ] ;  /* 0x00000000fffff984 */ /* 0x000fe20000000800 */
[----:B------:R5:W-:Y:S05]  /*e0e0*/  @!P3 LDGSTS.E.BYPASS.LTC128B.128 [R246+0x16800], [R10.64+0x180] ;  /* 0x168001800af6bfae */ /* 0x000bea000b901d60 */
[----:B------:R-:W-:Y:S05]  /*e0f0*/  @P6 STS.128 [R246+0x11000], RZ ;  /* 0x011000fff6006388 */ /* 0x000fea0000000c00 */
[----:B------:R-:W-:Y:S01]  /*e100*/  @!PT LDS RZ, [RZ] ;  /* 0x00000000fffff984 */ /* 0x000fe20000000800 */
[----:B------:R-:W-:Y:S01]  /*e110*/  @!PT LDS RZ, [RZ] ;  /* 0x00000000fffff984 */ /* 0x000fe20000000800 */
[----:B------:R-:W-:Y:S01]  /*e120*/  @!PT LDS RZ, [RZ] ;  /* 0x00000000fffff984 */ /* 0x000fe20000000800 */
[----:B------:R1:W-:Y:S05]  /*e130*/  @!P6 LDGSTS.E.BYPASS.LTC128B.128 [R246+0x11000], [R22.64] ;  /* 0x1100000016f6efae */ /* 0x0003ea000b901d60 */
[----:B------:R-:W-:Y:S05]  /*e140*/  @P5 STS.128 [R246+0x13000], RZ ;  /* 0x013000fff6005388 */ /* 0x000fea0000000c00 */
        /* <DEDUP_REMOVED lines=34> */
[----:B------:R-:W-:Y:S05]  /*e370*/  LDSM.16.M88.4 R168, [R242] ;  /* 0x00000000f2a8783b */ /* 0x000fea0000000200 */
[----:B------:R-:W2:Y:S05]  /*e380*/  LDSM.16.M88.4 R172, [R241+0x8000] ;  /* 0x00800000f1ac783b */ /* 0x000eaa0000000200 */
[----:B------:R-:W4:Y:S05]  /*e390*/  LDSM.16.M88.4 R176, [R241+0x8800] ;  /* 0x00880000f1b0783b */ /* 0x000f2a0000000200 */
[----:B------:R-:W3:Y:S05]  /*e3a0*/  LDSM.16.M88.4 R180, [R241+0x9000] ;  /* 0x00900000f1b4783b */ /* 0x000eea0000000200 */
[----:B------:R-:W0:Y:S05]  /*e3b0*/  LDGDEPBAR ;  /* 0x00000000000079af */ /* 0x000e2a0000000000 */
[----:B------:R-:W3:Y:S05]  /*e3c0*/  LDSM.16.M88.4 R184, [R241+0x9800] ;  /* 0x00980000f1b8783b */ /* 0x000eea0000000200 */
[----:B------:R-:W-:Y:S05]  /*e3d0*/  LDSM.16.M88.4 R188, [R240] ;  /* 0x00000000f0bc783b */ /* 0x000fea0000000200 */
[----:B------:R-:W3:Y:S05]  /*e3e0*/  LDSM.16.M88.4 R192, [R239] ;  /* 0x00000000efc0783b */ /* 0x000eea0000000200 */
[----:B-1----:R-:W1:Y:S01]  /*e3f0*/  LDSM.16.M88.4 R196, [R231] ;  /* 0x00000000e7c4783b */ /* 0x002e620000000200 */
[C---:B--2---:R-:W-:Y:S04]  /*e400*/  HMMA.16816.F32.BF16 R4, R168.reuse, R172, RZ ;  /* 0x000000aca804723c */ /* 0x044fe800000418ff */
[----:B------:R-:W2:Y:S05]  /*e410*/  LDSM.16.M88.4 R200, [R230] ;  /* 0x00000000e6c8783b */ /* 0x000eaa0000000200 */
[----:B------:R-:W1:Y:S01]  /*e420*/  LDSM.16.M88.4 R204, [R229] ;  /* 0x00000000e5cc783b */ /* 0x000e620000000200 */
[C---:B-----5:R-:W-:Y:S04]  /*e430*/  HMMA.16816.F32.BF16 R8, R168.reuse, R174, RZ ;  /* 0x000000aea808723c */ /* 0x060fe800000418ff */
[----:B------:R-:W-:Y:S04]  /*e440*/  LDSM.16.M88.4 R208, [R238] ;  /* 0x00000000eed0783b */ /* 0x000fe80000000200 */
[C---:B----4-:R-:W-:Y:S01]  /*e450*/  HMMA.16816.F32.BF16 R12, R168.reuse, R176, RZ ;  /* 0x000000b0a80c723c */ /* 0x050fe200000418ff */
[----:B------:R-:W4:Y:S05]  /*e460*/  LDSM.16.M88.4 R212, [R235+0x8000] ;  /* 0x00800000ebd4783b */ /* 0x000f2a0000000200 */
[----:B------:R-:W-:Y:S02]  /*e470*/  LDSM.16.M88.4 R172, [R235+0x9000] ;  /* 0x00900000ebac783b */ /* 0x000fe40000000200 */
[C---:B---3--:R-:W-:Y:S03]  /*e480*/  HMMA.16816.F32.BF16 R16, R168.reuse, R178, RZ ;  /* 0x000000b2a810723c */ /* 0x048fe600000418ff */
[----:B------:R-:W-:Y:S05]  /*e490*/  LDSM.16.M88.4 R176, [R235+0x9800] ;  /* 0x00980000ebb0783b */ /* 0x000fea0000000200 */
[C---:B------:R-:W-:Y:S08]  /*e4a0*/  HMMA.16816.F32.BF16 R20, R168.reuse, R180, RZ ;  /* 0x000000b4a814723c */ /* 0x040ff000000418ff */
[C---:B------:R-:W-:Y:S01]  /*e4b0*/  HMMA.16816.F32.BF16 R24, R168.reuse, R182, RZ ;  /* 0x000000b6a818723c */ /* 0x040fe200000418ff */
[----:B------:R-:W-:Y:S07]  /*e4c0*/  LDSM.16.M88.4 R180, [R237] ;  /* 0x00000000edb4783b */ /* 0x000fee0000000200 */
[C---:B------:R-:W-:Y:S08]  /*e4d0*/  HMMA.16816.F32.BF16 R28, R168.reuse, R184, RZ ;  /* 0x000000b8a81c723c */ /* 0x040ff000000418ff */
[----:B------:R-:W-:Y:S01]  /*e4e0*/  HMMA.16816.F32.BF16 R32, R168, R186, RZ ;  /* 0x000000baa820723c */ /* 0x000fe200000418ff */
[----:B------:R-:W3:Y:S05]  /*e4f0*/  LDSM.16.M88.4 R168, [R235+0x8800] ;  /* 0x00880000eba8783b */ /* 0x000eea0000000200 */
[----:B------:R-:W5:Y:S02]  /*e500*/  LDSM.16.M88.4 R184, [R228] ;  /* 0x00000000e4b8783b */ /* 0x000f640000000200 */
[C---:B------:R-:W-:Y:S08]  /*e510*/  HMMA.16816.F32.BF16 R4, R188.reuse, R192, R4 ;  /* 0x000000c0bc04723c */ /* 0x040ff00000041804 */
[C---:B------:R-:W-:Y:S01]  /*e520*/  HMMA.16816.F32.BF16 R8, R188.reuse, R194, R8 ;  /* 0x000000c2bc08723c */ /* 0x040fe20000041808 */
[----:B------:R-:W-:Y:S07]  /*e530*/  LDSM.16.M88.4 R192, [R228+0x1000] ;  /* 0x00100000e4c0783b */ /* 0x000fee0000000200 */
[C---:B-1----:R-:W-:Y:S08]  /*e540*/  HMMA.16816.F32.BF16 R12, R188.reuse, R196, R12 ;  /* 0x000000c4bc0c723c */ /* 0x042ff0000004180c */
[C---:B------:R-:W-:Y:S01]  /*e550*/  HMMA.16816.F32.BF16 R16, R188.reuse, R198, R16 ;  /* 0x000000c6bc10723c */ /* 0x040fe20000041810 */
[----:B------:R-:W-:Y:S07]  /*e560*/  LDSM.16.M88.4 R196, [R228+0x1800] ;  /* 0x00180000e4c4783b */ /* 0x000fee0000000200 */
[C---:B--2---:R-:W-:Y:S08]  /*e570*/  HMMA.16816.F32.BF16 R20, R188.reuse, R200, R20 ;  /* 0x000000c8bc14723c */ /* 0x044ff00000041814 */
[C---:B------:R-:W-:Y:S01]  /*e580*/  HMMA.16816.F32.BF16 R24, R188.reuse, R202, R24 ;  /* 0x000000cabc18723c */ /* 0x040fe20000041818 */
[----:B------:R-:W-:Y:S07]  /*e590*/  LDSM.16.M88.4 R200, [R242+0x2000] ;  /* 0x00200000f2c8783b */ /* 0x000fee0000000200 */
[C---:B------:R-:W-:Y:S08]  /*e5a0*/  HMMA.16816.F32.BF16 R28, R188.reuse, R204, R28 ;  /* 0x000000ccbc1c723c */ /* 0x040ff0000004181c */
[----:B------:R-:W-:Y:S01]  /*e5b0*/  HMMA.16816.F32.BF16 R32, R188, R206, R32 ;  /* 0x000000cebc20723c */ /* 0x000fe20000041820 */
[----:B------:R-:W1:Y:S05]  /*e5c0*/  LDSM.16.M88.4 R188, [R228+0x800] ;  /* 0x00080000e4bc783b */ /* 0x000e6a0000000200 */
[----:B------:R-:W2:Y:S02]  /*e5d0*/  LDSM.16.M88.4 R204, [R241+0xa000] ;  /* 0x00a00000f1cc783b */ /* 0x000ea40000000200 */
[C---:B----4-:R-:W-:Y:S08]  /*e5e0*/  HMMA.16816.F32.BF16 R4, R208.reuse, R212, R4 ;  /* 0x000000d4d004723c */ /* 0x050ff00000041804 */
[C---:B------:R-:W-:Y:S01]  /*e5f0*/  HMMA.16816.F32.BF16 R8, R208.reuse, R214, R8 ;  /* 0x000000d6d008723c */ /* 0x040fe20000041808 */
[----:B------:R-:W-:Y:S07]  /*e600*/  LDSM.16.M88.4 R212, [R227] ;  /* 0x00000000e3d4783b */ /* 0x000fee0000000200 */
[C---:B---3--:R-:W-:Y:S08]  /*e610*/  HMMA.16816.F32.BF16 R12, R208.reuse, R168, R12 ;  /* 0x000000a8d00c723c */ /* 0x048ff0000004180c */
[C---:B------:R-:W-:Y:S01]  /*e620*/  HMMA.16816.F32.BF16 R16, R208.reuse, R170, R16 ;  /* 0x000000aad010723c */ /* 0x040fe20000041810 */
[----:B------:R-:W3:Y:S07]  /*e630*/  LDSM.16.M88.4 R168, [R241+0xa800] ;  /* 0x00a80000f1a8783b */ /* 0x000eee0000000200 */
[C---:B------:R-:W-:Y:S08]  /*e640*/  HMMA.16816.F32.BF16 R20, R208.reuse, R172, R20 ;  /* 0x000000acd014723c */ /* 0x040ff00000041814 */
[C---:B------:R-:W-:Y:S01]  /*e650*/  HMMA.16816.F32.BF16 R24, R208.reuse, R174, R24 ;  /* 0x000000aed018723c */ /* 0x040fe20000041818 */
[----:B------:R-:W4:Y:S07]  /*e660*/  LDSM.16.M88.4 R172, [R241+0xb000] ;  /* 0x00b00000f1ac783b */ /* 0x000f2e0000000200 */
[C---:B------:R-:W-:Y:S08]  /*e670*/  HMMA.16816.F32.BF16 R28, R208.reuse, R176, R28 ;  /* 0x000000b0d01c723c */ /* 0x040ff0000004181c */
[----:B------:R-:W-:Y:S01]  /*e680*/  HMMA.16816.F32.BF16 R32, R208, R178, R32 ;  /* 0x000000b2d020723c */ /* 0x000fe20000041820 */
[----:B------:R-:W2:Y:S05]  /*e690*/  LDSM.16.M88.4 R176, [R241+0xb800] ;  /* 0x00b80000f1b0783b */ /* 0x000eaa0000000200 */
[----:B------:R-:W2:Y:S02]  /*e6a0*/  LDSM.16.M88.4 R208, [R240+0x2000] ;  /* 0x00200000f0d0783b */ /* 0x000ea40000000200 */
[C---:B-----5:R-:W-:Y:S08]  /*e6b0*/  HMMA.16816.F32.BF16 R4, R180.reuse, R184, R4 ;  /* 0x000000b8b404723c */ /* 0x060ff00000041804 */
[C---:B------:R-:W-:Y:S01]  /*e6c0*/  HMMA.16816.F32.BF16 R8, R180.reuse, R186, R8 ;  /* 0x000000bab408723c */ /* 0x040fe20000041808 */
[----:B------:R-:W-:Y:S07]  /*e6d0*/  LDSM.16.M88.4 R184, [R225] ;  /* 0x00000000e1b8783b */ /* 0x000fee0000000200 */
[C---:B-1----:R-:W-:Y:S08]  /*e6e0*/  HMMA.16816.F32.BF16 R12, R180.reuse, R188, R12 ;  /* 0x000000bcb40c723c */ /* 0x042ff0000004180c */
[C---:B------:R-:W-:Y:S01]  /*e6f0*/  HMMA.16816.F32.BF16 R16, R180.reuse, R190, R16 ;  /* 0x000000beb410723c */ /* 0x040fe20000041810 */
[----:B------:R-:W-:Y:S07]  /*e700*/  LDSM.16.M88.4 R188, [R224] ;  /* 0x00000000e0bc783b */ /* 0x000fee0000000200 */
[C---:B------:R-:W-:Y:S08]  /*e710*/  HMMA.16816.F32.BF16 R20, R180.reuse, R192, R20 ;  /* 0x000000c0b414723c */ /* 0x040ff00000041814 */
[C---:B------:R-:W-:Y:S01]  /*e720*/  HMMA.16816.F32.BF16 R24, R180.reuse, R194, R24 ;  /* 0x000000c2b418723c */ /* 0x040fe20000041818 */
[----:B------:R-:W-:Y:S07]  /*e730*/  LDSM.16.M88.4 R192, [R238+0x2000] ;  /* 0x00200000eec0783b */ /* 0x000fee0000000200 */
[C---:B------:R-:W-:Y:S08]  /*e740*/  HMMA.16816.F32.BF16 R28, R180.reuse, R196, R28 ;  /* 0x000000c4b41c723c */ /* 0x040ff0000004181c */
[----:B------:R-:W-:Y:S01]  /*e750*/  HMMA.16816.F32.BF16 R32, R180, R198, R32 ;  /* 0x000000c6b420723c */ /* 0x000fe20000041820 */
[----:B------:R-:W1:Y:S05]  /*e760*/  LDSM.16.M88.4 R180, [R226] ;  /* 0x00000000e2b4783b */ /* 0x000e6a0000000200 */
[----:B------:R-:W5:Y:S02]  /*e770*/  LDSM.16.M88.4 R196, [R235+0xa000] ;  /* 0x00a00000ebc4783b */ /* 0x000f640000000200 */
[C---:B--2---:R-:W-:Y:S08]  /*e780*/  HMMA.16816.F32.BF16 R4, R200.reuse, R204, R4 ;  /* 0x000000ccc804723c */ /* 0x044ff00000041804 */
[C---:B------:R-:W-:Y:S01]  /*e790*/  HMMA.16816.F32.BF16 R8, R200.reuse, R206, R8 ;  /* 0x000000cec808723c */ /* 0x040fe20000041808 */
[----:B------:R-:W-:Y:S07]  /*e7a0*/  LDSM.16.M88.4 R204, [R228+0x2000] ;  /* 0x00200000e4cc783b */ /* 0x000fee0000000200 */
[C---:B---3--:R-:W-:Y:S08]  /*e7b0*/  HMMA.16816.F32.BF16 R12, R200.reuse, R168, R12 ;  /* 0x000000a8c80c723c */ /* 0x048ff0000004180c */
[C---:B------:R-:W-:Y:S01]  /*e7c0*/  HMMA.16816.F32.BF16 R16, R200.reuse, R170, R16 ;  /* 0x000000aac810723c */ /* 0x040fe20000041810 */
[----:B------:R-:W2:Y:S07]  /*e7d0*/  LDSM.16.M88.4 R168, [R235+0xa800] ;  /* 0x00a80000eba8783b */ /* 0x000eae0000000200 */
[C---:B----4-:R-:W-:Y:S08]  /*e7e0*/  HMMA.16816.F32.BF16 R20, R200.reuse, R172, R20 ;  /* 0x000000acc814723c */ /* 0x050ff00000041814 */
[C---:B------:R-:W-:Y:S01]  /*e7f0*/  HMMA.16816.F32.BF16 R24, R200.reuse, R174, R24 ;  /* 0x000000aec818723c */ /* 0x040fe20000041818 */
[----:B------:R-:W3:Y:S07]  /*e800*/  LDSM.16.M88.4 R172, [R235+0xb000] ;  /* 0x00b00000ebac783b */ /* 0x000eee0000000200 */
[C---:B------:R-:W-:Y:S08]  /*e810*/  HMMA.16816.F32.BF16 R28, R200.reuse, R176, R28 ;  /* 0x000000b0c81c723c */ /* 0x040ff0000004181c */
[----:B------:R-:W-:Y:S01]  /*e820*/  HMMA.16816.F32.BF16 R32, R200, R178, R32 ;  /* 0x000000b2c820723c */ /* 0x000fe20000041820 */
[----:B------:R-:W4:Y:S05]  /*e830*/  LDSM.16.M88.4 R176, [R235+0xb800] ;  /* 0x00b80000ebb0783b */ /* 0x000f2a0000000200 */
[----:B------:R-:W2:Y:S02]  /*e840*/  LDSM.16.M88.4 R200, [R237+0x2000] ;  /* 0x00200000edc8783b */ /* 0x000ea40000000200 */
[C---:B------:R-:W-:Y:S08]  /*e850*/  HMMA.16816.F32.BF16 R4, R208.reuse, R212, R4 ;  /* 0x000000d4d004723c */ /* 0x040ff00000041804 */
[C---:B------:R-:W-:Y:S01]  /*e860*/  HMMA.16816.F32.BF16 R8, R208.reuse, R214, R8 ;  /* 0x000000d6d008723c */ /* 0x040fe20000041808 */
[----:B------:R-:W-:Y:S07]  /*e870*/  LDSM.16.M88.4 R212, [R241+0xc000] ;  /* 0x00c00000f1d4783b */ /* 0x000fee0000000200 */
[C---:B-1----:R-:W-:Y:S08]  /*e880*/  HMMA.16816.F32.BF16 R12, R208.reuse, R180, R12 ;  /* 0x000000b4d00c723c */ /* 0x042ff0000004180c */
[C---:B------:R-:W-:Y:S01]  /*e890*/  HMMA.16816.F32.BF16 R16, R208.reuse, R182, R16 ;  /* 0x000000b6d010723c */ /* 0x040fe20000041810 */
[----:B------:R-:W1:Y:S07]  /*e8a0*/  LDSM.16.M88.4 R180, [R228+0x2800] ;  /* 0x00280000e4b4783b */ /* 0x000e6e0000000200 */
[C---:B------:R-:W-:Y:S08]  /*e8b0*/  HMMA.16816.F32.BF16 R20, R208.reuse, R184, R20 ;  /* 0x000000b8d014723c */ /* 0x040ff00000041814 */
[C---:B------:R-:W-:Y:S01]  /*e8c0*/  HMMA.16816.F32.BF16 R24, R208.reuse, R186, R24 ;  /* 0x000000bad018723c */ /* 0x040fe20000041818 */
[----:B------:R-:W1:Y:S07]  /*e8d0*/  LDSM.16.M88.4 R184, [R228+0x3000] ;  /* 0x00300000e4b8783b */ /* 0x000e6e0000000200 */
[C---:B------:R-:W-:Y:S08]  /*e8e0*/  HMMA.16816.F32.BF16 R28, R208.reuse, R188, R28 ;  /* 0x000000bcd01c723c */ /* 0x040ff0000004181c */
[----:B------:R-:W-:Y:S01]  /*e8f0*/  HMMA.16816.F32.BF16 R32, R208, R190, R32 ;  /* 0x000000bed020723c */ /* 0x000fe20000041820 */
[----:B------:R-:W1:Y:S05]  /*e900*/  LDSM.16.M88.4 R188, [R228+0x3800] ;  /* 0x00380000e4bc783b */ /* 0x000e6a0000000200 */
[----:B------:R-:W1:Y:S02]  /*e910*/  LDSM.16.M88.4 R208, [R242+0x4000] ;  /* 0x00400000f2d0783b */ /* 0x000e640000000200 */
[C---:B-----5:R-:W-:Y:S08]  /*e920*/  HMMA.16816.F32.BF16 R4, R192.reuse, R196, R4 ;  /* 0x000000c4c004723c */ /* 0x060ff00000041804 */
[C---:B------:R-:W-:Y:S01]  /*e930*/  HMMA.16816.F32.BF16 R8, R192.reuse, R198, R8 ;  /* 0x000000c6c008723c */ /* 0x040fe20000041808 */
[----:B------:R-:W-:Y:S07]  /*e940*/  LDSM.16.M88.4 R196, [R223] ;  /* 0x00000000dfc4783b */ /* 0x000fee0000000200 */
[C---:B--2---:R-:W-:Y:S08]  /*e950*/  HMMA.16816.F32.BF16 R12, R192.reuse, R168, R12 ;  /* 0x000000a8c00c723c */ /* 0x044ff0000004180c */
[C---:B------:R-:W-:Y:S01]  /*e960*/  HMMA.16816.F32.BF16 R16, R192.reuse, R170, R16 ;  /* 0x000000aac010723c */ /* 0x040fe20000041810 */
[----:B------:R-:W2:Y:S07]  /*e970*/  LDSM.16.M88.4 R168, [R241+0xc800] ;  /* 0x00c80000f1a8783b */ /* 0x000eae0000000200 */
[C---:B---3--:R-:W-:Y:S08]  /*e980*/  HMMA.16816.F32.BF16 R20, R192.reuse, R172, R20 ;  /* 0x000000acc014723c */ /* 0x048ff00000041814 */
[C---:B------:R-:W-:Y:S01]  /*e990*/  HMMA.16816.F32.BF16 R24, R192.reuse, R174, R24 ;  /* 0x000000aec018723c */ /* 0x040fe20000041818 */
[----:B------:R-:W3:Y:S07]  /*e9a0*/  LDSM.16.M88.4 R172, [R241+0xd000] ;  /* 0x00d00000f1ac783b */ /* 0x000eee0000000200 */
[C---:B----4-:R-:W-:Y:S08]  /*e9b0*/  HMMA.16816.F32.BF16 R28, R192.reuse, R176, R28 ;  /* 0x000000b0c01c723c */ /* 0x050ff0000004181c */
[----:B------:R-:W-:Y:S01]  /*e9c0*/  HMMA.16816.F32.BF16 R32, R192, R178, R32 ;  /* 0x000000b2c020723c */ /* 0x000fe20000041820 */
[----:B------:R-:W4:Y:S05]  /*e9d0*/  LDSM.16.M88.4 R176, [R241+0xd800] ;  /* 0x00d80000f1b0783b */ /* 0x000f2a0000000200 */
[----:B------:R-:W5:Y:S02]  /*e9e0*/  LDSM.16.M88.4 R192, [R240+0x4000] ;  /* 0x00400000f0c0783b */ /* 0x000f640000000200 */
[C---:B------:R-:W-:Y:S08]  /*e9f0*/  HMMA.16816.F32.BF16 R4, R200.reuse, R204, R4 ;  /* 0x000000ccc804723c */ /* 0x040ff00000041804 */
[C---:B------:R-:W-:Y:S01]  /*ea00*/  HMMA.16816.F32.BF16 R8, R200.reuse, R206, R8 ;  /* 0x000000cec808723c */ /* 0x040fe20000041808 */
[----:B------:R-:W-:Y:S07]  /*ea10*/  LDSM.16.M88.4 R204, [R235+0xc000] ;  /* 0x00c00000ebcc783b */ /* 0x000fee0000000200 */
[C---:B-1----:R-:W-:Y:S08]  /*ea20*/  HMMA.16816.F32.BF16 R12, R200.reuse, R180, R12 ;  /* 0x000000b4c80c723c */ /* 0x042ff0000004180c */
[C---:B------:R-:W-:Y:S01]  /*ea30*/  HMMA.16816.F32.BF16 R16, R200.reuse, R182, R16 ;  /* 0x000000b6c810723c */ /* 0x040fe20000041810 */
[----:B------:R-:W1:Y:S07]  /*ea40*/  LDSM.16.M88.4 R180, [R222] ;  /* 0x00000000deb4783b */ /* 0x000e6e0000000200 */
[C---:B------:R-:W-:Y:S08]  /*ea50*/  HMMA.16816.F32.BF16 R20, R200.reuse, R184, R20 ;  /* 0x000000b8c814723c */ /* 0x040ff00000041814 */
[C---:B------:R-:W-:Y:S01]  /*ea60*/  HMMA.16816.F32.BF16 R24, R200.reuse, R186, R24 ;  /* 0x000000bac818723c */ /* 0x040fe20000041818 */
[----:B------:R-:W1:Y:S07]  /*ea70*/  LDSM.16.M88.4 R184, [R221] ;  /* 0x00000000ddb8783b */ /* 0x000e6e0000000200 */
[C---:B------:R-:W-:Y:S08]  /*ea80*/  HMMA.16816.F32.BF16 R28, R200.reuse, R188, R28 ;  /* 0x000000bcc81c723c */ /* 0x040ff0000004181c */
[----:B------:R-:W-:Y:S01]  /*ea90*/  HMMA.16816.F32.BF16 R32, R200, R190, R32 ;  /* 0x000000bec820723c */ /* 0x000fe20000041820 */
[----:B------:R-:W1:Y:S05]  /*eaa0*/  LDSM.16.M88.4 R188, [R220] ;  /* 0x00000000dcbc783b */ /* 0x000e6a0000000200 */
[----:B------:R-:W1:Y:S02]  /*eab0*/  LDSM.16.M88.4 R200, [R238+0x4000] ;  /* 0x00400000eec8783b */ /* 0x000e640000000200 */
[C---:B------:R-:W-:Y:S08]  /*eac0*/  HMMA.16816.F32.BF16 R4, R208.reuse, R212, R4 ;  /* 0x000000d4d004723c */ /* 0x040ff00000041804 */
[C---:B------:R-:W-:Y:S01]  /*ead0*/  HMMA.16816.F32.BF16 R8, R208.reuse, R214, R8 ;  /* 0x000000d6d008723c */ /* 0x040fe20000041808 */
[----:B------:R-:W-:Y:S07]  /*eae0*/  LDSM.16.M88.4 R212, [R228+0x4000] ;  /* 0x00400000e4d4783b */ /* 0x000fee0000000200 */
        /* <DEDUP_REMOVED lines=9> */
[----:B------:R-:W2:Y:S02]  /*eb80*/  LDSM.16.M88.4 R208, [R237+0x4000] ;  /* 0x00400000edd0783b */ /* 0x000ea40000000200 */
[C---:B-----5:R-:W-:Y:S08]  /*eb90*/  HMMA.16816.F32.BF16 R4, R192.reuse, R196, R4 ;  /* 0x000000c4c004723c */ /* 0x060ff00000041804 */
[C---:B------:R-:W-:Y:S01]  /*eba0*/  HMMA.16816.F32.BF16 R8, R192.reuse, R198, R8 ;  /* 0x000000c6c008723c */ /* 0x040fe20000041808 */
[----:B------:R-:W-:Y:S07]  /*ebb0*/  LDSM.16.M88.4 R196, [R241+0xe000] ;  /* 0x00e00000f1c4783b */ /* 0x000fee0000000200 */
[C---:B-1----:R-:W-:Y:S08]  /*ebc0*/  HMMA.16816.F32.BF16 R12, R192.reuse, R180, R12 ;  /* 0x000000b4c00c723c */ /* 0x042ff0000004180c */
[C---:B------:R-:W-:Y:S01]  /*ebd0*/  HMMA.16816.F32.BF16 R16, R192.reuse, R182, R16 ;  /* 0x000000b6c010723c */ /* 0x040fe20000041810 */
[----:B------:R-:W1:Y:S07]  /*ebe0*/  LDSM.16.M88.4 R180, [R228+0x4800] ;  /* 0x00480000e4b4783b */ /* 0x000e6e0000000200 */
[C---:B------:R-:W-:Y:S08]  /*ebf0*/  HMMA.16816.F32.BF16 R20, R192.reuse, R184, R20 ;  /* 0x000000b8c014723c */ /* 0x040ff00000041814 */
[C---:B------:R-:W-:Y:S01]  /*ec00*/  HMMA.16816.F32.BF16 R24, R192.reuse, R186, R24 ;  /* 0x000000bac018723c */ /* 0x040fe20000041818 */
[----:B------:R-:W5:Y:S07]  /*ec10*/  LDSM.16.M88.4 R184, [R228+0x5000] ;  /* 0x00500000e4b8783b */ /* 0x000f6e0000000200 */
[C---:B------:R-:W-:Y:S08]  /*ec20*/  HMMA.16816.F32.BF16 R28, R192.reuse, R188, R28 ;  /* 0x000000bcc01c723c */ /* 0x040ff0000004181c */
[----:B------:R-:W-:Y:S01]  /*ec30*/  HMMA.16816.F32.BF16 R32, R192, R190, R32 ;  /* 0x000000bec020723c */ /* 0x000fe20000041820 */
[----:B------:R-:W1:Y:S05]  /*ec40*/  LDSM.16.M88.4 R188, [R228+0x5800] ;  /* 0x00580000e4bc783b */ /* 0x000e6a0000000200 */
[----:B------:R-:W1:Y:S02]  /*ec50*/  LDSM.16.M88.4 R192, [R242+0x6000] ;  /* 0x00600000f2c0783b */ /* 0x000e640000000200 */
[C---:B------:R-:W-:Y:S08]  /*ec60*/  HMMA.16816.F32.BF16 R4, R200.reuse, R204, R4 ;  /* 0x000000ccc804723c */ /* 0x040ff00000041804 */
        /* <DEDUP_REMOVED lines=17> */
[----:B------:R-:W1:Y:S07]  /*ed80*/  LDSM.16.M88.4 R180, [R218] ;  /* 0x00000000dab4783b */ /* 0x000e6e0000000200 */
[C---:B-----5:R-:W-:Y:S08]  /*ed90*/  HMMA.16816.F32.BF16 R20, R208.reuse, R184, R20 ;  /* 0x000000b8d014723c */ /* 0x060ff00000041814 */
[C---:B------:R-:W-:Y:S01]  /*eda0*/  HMMA.16816.F32.BF16 R24, R208.reuse, R186, R24 ;  /* 0x000000bad018723c */ /* 0x040fe20000041818 */
[----:B------:R-:W5:Y:S07]  /*edb0*/  LDSM.16.M88.4 R184, [R217] ;  /* 0x00000000d9b8783b */ /* 0x000f6e0000000200 */
        /* <DEDUP_REMOVED lines=18> */
[C---:B------:R-:W-:Y:S08]  /*eee0*/  HMMA.16816.F32.BF16 R8, R200.reuse, R206, R8 ;  /* 0x000000cec808723c */ /* 0x040ff00000041808 */
[C---:B-1----:R-:W-:Y:S08]  /*eef0*/  HMMA.16816.F32.BF16 R12, R200.reuse, R180, R12 ;  /* 0x000000b4c80c723c */ /* 0x042ff0000004180c */
[C---:B------:R-:W-:Y:S08]  /*ef00*/  HMMA.16816.F32.BF16 R16, R200.reuse, R182, R16 ;  /* 0x000000b6c810723c */ /* 0x040ff00000041810 */
[C---:B-----5:R-:W-:Y:S08]  /*ef10*/  HMMA.16816.F32.BF16 R20, R200.reuse, R184, R20 ;  /* 0x000000b8c814723c */ /* 0x060ff00000041814 */
[C---:B------:R-:W-:Y:S08]  /*ef20*/  HMMA.16816.F32.BF16 R24, R200.reuse, R186, R24 ;  /* 0x000000bac818723c */ /* 0x040ff00000041818 */
[C---:B------:R-:W-:Y:S08]  /*ef30*/  HMMA.16816.F32.BF16 R28, R200.reuse, R188, R28 ;  /* 0x000000bcc81c723c */ /* 0x040ff0000004181c */
[----:B------:R-:W-:Y:S08]  /*ef40*/  HMMA.16816.F32.BF16 R32, R200, R190, R32 ;  /* 0x000000bec820723c */ /* 0x000ff00000041820 */
[C---:B------:R-:W-:Y:S08]  /*ef50*/  HMMA.16816.F32.BF16 R4, R208.reuse, R212, R4 ;  /* 0x000000d4d004723c */ /* 0x040ff00000041804 */
[C---:B------:R-:W-:Y:S08]  /*ef60*/  HMMA.16816.F32.BF16 R8, R208.reuse, R214, R8 ;  /* 0x000000d6d008723c */ /* 0x040ff00000041808 */
[C---:B--2---:R-:W-:Y:S08]  /*ef70*/  HMMA.16816.F32.BF16 R12, R208.reuse, R168, R12 ;  /* 0x000000a8d00c723c */ /* 0x044ff0000004180c */
[C---:B------:R-:W-:Y:S01]  /*ef80*/  HMMA.16816.F32.BF16 R16, R208.reuse, R170, R16 ;  /* 0x000000aad010723c */ /* 0x040fe20000041810 */
[----:B------:R-:W1:Y:S07]  /*ef90*/  LDSM.16.M88.4 R168, [R228+0x6800] ;  /* 0x00680000e4a8783b */ /* 0x000e6e0000000200 */
[C---:B---3--:R-:W-:Y:S08]  /*efa0*/  HMMA.16816.F32.BF16 R20, R208.reuse, R172, R20 ;  /* 0x000000acd014723c */ /* 0x048ff00000041814 */
[C---:B------:R-:W-:Y:S01]  /*efb0*/  HMMA.16816.F32.BF16 R24, R208.reuse, R174, R24 ;  /* 0x000000aed018723c */ /* 0x040fe20000041818 */
[----:B------:R-:W2:Y:S07]  /*efc0*/  LDSM.16.M88.4 R172, [R228+0x7000] ;  /* 0x00700000e4ac783b */ /* 0x000eae0000000200 */
[C---:B----4-:R-:W-:Y:S08]  /*efd0*/  HMMA.16816.F32.BF16 R28, R208.reuse, R176, R28 ;  /* 0x000000b0d01c723c */ /* 0x050ff0000004181c */
[----:B------:R-:W-:Y:S08]  /*efe0*/  HMMA.16816.F32.BF16 R32, R208, R178, R32 ;  /* 0x000000b2d020723c */ /* 0x000ff00000041820 */
[C---:B------:R-:W-:Y:S08]  /*eff0*/  HMMA.16816.F32.BF16 R4, R192.reuse, R196, R4 ;  /* 0x000000c4c004723c */ /* 0x040ff00000041804 */
[C---:B------:R-:W-:Y:S08]  /*f000*/  HMMA.16816.F32.BF16 R8, R192.reuse, R198, R8 ;  /* 0x000000c6c008723c */ /* 0x040ff00000041808 */
[C---:B-1----:R-:W-:Y:S08]  /*f010*/  HMMA.16816.F32.BF16 R12, R192.reuse, R168, R12 ;  /* 0x000000a8c00c723c */ /* 0x042ff0000004180c */
[C---:B------:R-:W-:Y:S01]  /*f020*/  HMMA.16816.F32.BF16 R16, R192.reuse, R170, R16 ;  /* 0x000000aac010723c */ /* 0x040fe20000041810 */
[----:B------:R-:W1:Y:S01]  /*f030*/  LDSM.16.M88.4 R168, [R228+0x7800] ;  /* 0x00780000e4a8783b */ /* 0x000e620000000200 */
[----:B------:R-:W-:Y:S04]  /*f040*/  DEPBAR.LE SB0, 0x0 ;  /* 0x000080000000791a */ /* 0x000fe80000000000 */
[----:B------:R-:W-:Y:S01]  /*f050*/  BAR.SYNC.DEFER_BLOCKING 0x0 ;  /* 0x0000000000007b1d */ /* 0x000fe20000010000 */
[----:B------:R-:W-:Y:S01]  /*f060*/  FMUL.FTZ R164, R6, c[0x0][0x2ec] ;  /* 0x0000bb0006a47a20 */ /* 0x000fe20000410000 */
[C---:B--2---:R-:W-:Y:S04]  /*f070*/  HMMA.16816.F32.BF16 R20, R192.reuse, R172, R20 ;  /* 0x000000acc014723c */ /* 0x044fe80000041814 */
[----:B------:R2:W3:Y:S01]  /*f080*/  MUFU.TANH R185, R164 ;  /* 0x000000a400b97308 */ /* 0x0004e20000002400 */
[----:B------:R-:W-:Y:S02]  /*f090*/  FMUL.FTZ R166, R8, c[0x0][0x2ec] ;  /* 0x0000bb0008a67a20 */ /* 0x000fe40000410000 */
[----:B------:R-:W-:Y:S01]  /*f0a0*/  FMUL.FTZ R165, R5, c[0x0][0x2ec] ;  /* 0x0000bb0005a57a20 */ /* 0x000fe20000410000 */
[C---:B------:R-:W-:Y:S04]  /*f0b0*/  HMMA.16816.F32.BF16 R24, R192.reuse, R174, R24 ;  /* 0x000000aec018723c */ /* 0x040fe80000041818 */
[----:B------:R-:W-:Y:S02]  /*f0c0*/  FMUL.FTZ R199, R9, c[0x0][0x2ec] ;  /* 0x0000bb0009c77a20 */ /* 0x000fe40000410000 */
[----:B------:R4:W3:Y:S01]  /*f0d0*/  MUFU.TANH R181, R166 ;  /* 0x000000a600b57308 */ /* 0x0008e20000002400 */
[----:B------:R-:W-:Y:S02]  /*f0e0*/  FMUL.FTZ R198, R4, c[0x0][0x2ec] ;  /* 0x0000bb0004c67a20 */ /* 0x000fe40000410000 */
[----:B------:R-:W-:Y:S03]  /*f0f0*/  FMUL.FTZ R197, R7, c[0x0][0x2ec] ;  /* 0x0000bb0007c57a20 */ /* 0x000fe60000410000 */
[----:B------:R-:W-:Y:S02]  /*f100*/  FMUL.FTZ R14, R14, c[0x0][0x2ec] ;  /* 0x0000bb000e0e7a20 */ /* 0x000fe40000410000 */
[----:B------:R-:W-:Y:S02]  /*f110*/  FMUL.FTZ R15, R15, c[0x0][0x2ec] ;  /* 0x0000bb000f0f7a20 */ /* 0x000fe40000410000 */
[----:B------:R5:W3:Y:S01]  /*f120*/  MUFU.TANH R182, R165 ;  /* 0x000000a500b67308 */ /* 0x000ae20000002400 */
[----:B------:R-:W-:Y:S02]  /*f130*/  FMUL.FTZ R17, R17, c[0x0][0x2ec] ;  /* 0x0000bb0011117a20 */ /* 0x000fe40000410000 */
[----:B------:R-:W-:Y:S02]  /*f140*/  FMUL.FTZ R21, R21, c[0x0][0x2ec] ;  /* 0x0000bb0015157a20 */ /* 0x000fe40000410000 */
[----:B--2---:R-:W-:Y:S02]  /*f150*/  FMUL.FTZ R164, R11, c[0x0][0x2ec] ;  /* 0x0000bb000ba47a20 */ /* 0x004fe40000410000 */
[----:B------:R-:W-:Y:S01]  /*f160*/  FMUL.FTZ R11, R16, c[0x0][0x2ec] ;  /* 0x0000bb00100b7a20 */ /* 0x000fe20000410000 */
[C---:B-1----:R-:W-:Y:S02]  /*f170*/  HMMA.16816.F32.BF16 R28, R192.reuse, R168, R28 ;  /* 0x000000a8c01c723c */ /* 0x042fe4000004181c */
[----:B------:R1:W2:Y:S01]  /*f180*/  MUFU.TANH R9, R164 ;  /* 0x000000a400097308 */ /* 0x0002a20000002400 */
[----:B------:R-:W-:Y:S02]  /*f190*/  FMUL.FTZ R214, R24, c[0x0][0x2ec] ;  /* 0x0000bb0018d67a20 */ /* 0x000fe40000410000 */
[----:B----4-:R-:W-:Y:S02]  /*f1a0*/  FMUL.FTZ R166, R13, c[0x0][0x2ec] ;  /* 0x0000bb000da67a20 */ /* 0x010fe40000410000 */
[----:B------:R-:W-:Y:S01]  /*f1b0*/  FMUL.FTZ R22, R22, c[0x0][0x2ec] ;  /* 0x0000bb0016167a20 */ /* 0x000fe20000410000 */
[----:B------:R-:W-:Y:S04]  /*f1c0*/  HMMA.16816.F32.BF16 R32, R192, R170, R32 ;  /* 0x000000aac020723c */ /* 0x000fe80000041820 */
[----:B------:R4:W2:Y:S01]  /*f1d0*/  MUFU.TANH R189, R166 ;  /* 0x000000a600bd7308 */ /* 0x0008a20000002400 */
[----:B------:R-:W-:Y:S02]  /*f1e0*/  FMUL.FTZ R23, R23, c[0x0][0x2ec] ;  /* 0x0000bb0017177a20 */ /* 0x000fe40000410000 */
[----:B------:R-:W-:Y:S02]  /*f1f0*/  FMUL.FTZ R25, R25, c[0x0][0x2ec] ;  /* 0x0000bb0019197a20 */ /* 0x000fe40000410000 */
[----:B-----5:R-:W-:Y:S03]  /*f200*/  FMUL.FTZ R165, R10, c[0x0][0x2ec] ;  /* 0x0000bb000aa57a20 */ /* 0x020fe60000410000 */
[----:B------:R-:W-:Y:S02]  /*f210*/  IMAD.MOV.U32 R194, RZ, RZ, R2 ;  /* 0x000000ffffc27224 */ /* 0x000fe400078e0002 */
[----:B------:R5:W2:Y:S01]  /*f220*/  MUFU.TANH R10, R165 ;  /* 0x000000a5000a7308 */ /* 0x000aa20000002400 */
[----:B------:R-:W-:Y:S02]  /*f230*/  IMAD.MOV.U32 R195, RZ, RZ, R3 ;  /* 0x000000ffffc37224 */ /* 0x000fe400078e0003 */
[----:B------:R-:W-:Y:S02]  /*f240*/  FMUL.FTZ R29, R29, c[0x0][0x2ec] ;  /* 0x0000bb001d1d7a20 */ /* 0x000fe40000410000 */
[----:B-1----:R-:W-:Y:S02]  /*f250*/  FMUL.FTZ R164, R20, c[0x0][0x2ec] ;  /* 0x0000bb0014a47a20 */ /* 0x002fe40000410000 */
[----:B------:R-:W-:Y:S02]  /*f260*/  FMUL.FTZ R30, R30, c[0x0][0x2ec] ;  /* 0x0000bb001e1e7a20 */ /* 0x000fe40000410000 */
[----:B------:R-:W-:Y:S01]  /*f270*/  FMUL.FTZ R31, R31, c[0x0][0x2ec] ;  /* 0x0000bb001f1f7a20 */ /* 0x000fe20000410000 */
[----:B------:R1:W1:Y:S01]  /*f280*/  MUFU.TANH R215, R164 ;  /* 0x000000a400d77308 */ /* 0x0002620000002400 */
[----:B------:R-:W-:Y:S02]  /*f290*/  FMUL.FTZ R35, R35, c[0x0][0x2ec] ;  /* 0x0000bb0023237a20 */ /* 0x000fe40000410000 */
[----:B----4-:R-:W-:Y:S07]  /*f2a0*/  FMUL.FTZ R166, R18, c[0x0][0x2ec] ;  /* 0x0000bb0012a67a20 */ /* 0x010fee0000410000 */
[----:B------:R4:W2:Y:S01]  /*f2b0*/  MUFU.TANH R173, R166 ;  /* 0x000000a600ad7308 */ /* 0x0008a20000002400 */
[----:B-----5:R-:W-:Y:S09]  /*f2c0*/  FMUL.FTZ R165, R19, c[0x0][0x2ec] ;  /* 0x0000bb0013a57a20 */ /* 0x020ff20000410000 */
[----:B------:R5:W2:Y:S01]  /*f2d0*/  MUFU.TANH R186, R198 ;  /* 0x000000c600ba7308 */ /* 0x000aa20000002400 */
[----:B-1----:R-:W-:Y:S09]  /*f2e0*/  FMUL.FTZ R164, R28, c[0x0][0x2ec] ;  /* 0x0000bb001ca47a20 */ /* 0x002ff20000410000 */
[----:B------:R1:W1:Y:S01]  /*f2f0*/  MUFU.TANH R183, R197 ;  /* 0x000000c500b77308 */ /* 0x0002620000002400 */
[----:B----4-:R-:W-:Y:S09]  /*f300*/  FMUL.FTZ R166, R26, c[0x0][0x2ec] ;  /* 0x0000bb001aa67a20 */ /* 0x010ff20000410000 */
        /* <DEDUP_REMOVED lines=10> */
[----:B------:R4:W1:Y:S10]  /*f3b0*/  MUFU.TANH R190, R14 ;  /* 0x0000000e00be7308 */ /* 0x0008740000002400 */
[----:B------:R4:W1:Y:S10]  /*f3c0*/  MUFU.TANH R191, R15 ;  /* 0x0000000f00bf7308 */ /* 0x0008740000002400 */
[----:B------:R4:W1:Y:S10]  /*f3d0*/  MUFU.TANH R179, R11 ;  /* 0x0000000b00b37308 */ /* 0x0008740000002400 */
[----:B------:R4:W1:Y:S10]  /*f3e0*/  MUFU.TANH R178, R17 ;  /* 0x0000001100b27308 */ /* 0x0008740000002400 */
[----:B------:R4:W1:Y:S10]  /*f3f0*/  MUFU.TANH R213, R21 ;  /* 0x0000001500d57308 */ /* 0x0008740000002400 */
[----:B------:R4:W1:Y:S10]  /*f400*/  MUFU.TANH R211, R22 ;  /* 0x0000001600d37308 */ /* 0x0008740000002400 */
[----:B------:R4:W1:Y:S10]  /*f410*/  MUFU.TANH R209, R23 ;  /* 0x0000001700d17308 */ /* 0x0008740000002400 */
[----:B------:R-:W1:Y:S10]  /*f420*/  MUFU.TANH R214, R214 ;  /* 0x000000d600d67308 */ /* 0x000e740000002400 */
[----:B------:R4:W1:Y:S10]  /*f430*/  MUFU.TANH R210, R25 ;  /* 0x0000001900d27308 */ /* 0x0008740000002400 */
[----:B------:R4:W1:Y:S10]  /*f440*/  MUFU.TANH R205, R165 ;  /* 0x000000a500cd7308 */ /* 0x0008740000002400 */
[----:B------:R4:W1:Y:S10]  /*f450*/  MUFU.TANH R206, R29 ;  /* 0x0000001d00ce7308 */ /* 0x0008740000002400 */
[----:B------:R4:W1:Y:S10]  /*f460*/  MUFU.TANH R201, R30 ;  /* 0x0000001e00c97308 */ /* 0x0008740000002400 */
[----:B------:R4:W1:Y:S10]  /*f470*/  MUFU.TANH R199, R31 ;  /* 0x0000001f00c77308 */ /* 0x0008740000002400 */
[----:B------:R-:W1:Y:S10]  /*f480*/  MUFU.TANH R198, R198 ;  /* 0x000000c600c67308 */ /* 0x000e740000002400 */
[----:B------:R4:W1:Y:S10]  /*f490*/  MUFU.TANH R197, R164 ;  /* 0x000000a400c57308 */ /* 0x0008740000002400 */
[----:B------:R-:W1:Y:S10]  /*f4a0*/  MUFU.TANH R166, R166 ;  /* 0x000000a600a67308 */ /* 0x000e740000002400 */
[----:B------:R4:W1:Y:S01]  /*f4b0*/  MUFU.TANH R165, R35 ;  /* 0x0000002300a57308 */ /* 0x0008620000002400 */
[----:B------:R-:W-:-:S05]  /*f4c0*/  @!P0 BRA `(.L_x_796) ;  /* 0x00000c1000008947 */ /* 0x000fca0003800000 */
[----:B--23--:R-:W-:Y:S01]  /*f4d0*/  ULDC.64 UR8, c[0x0][0x198] ;  /* 0x0000660000087ab9 */ /* 0x00cfe20000000a00 */
        /* <DEDUP_REMOVED lines=13> */
[----:B------:R-:W2:Y:S08]  /*f5b0*/  R2UR UR35, R3 ;  /* 0x00000000032373c2 */ /* 0x000eb000000e0000 */
[----:B------:R-:W3:Y:S01]  /*f5c0*/  R2UR UR9, R2 ;  /* 0x00000000020973c2 */ /* 0x000ee200000e0000 */
[----:B--2---:R-:W-:Y:S07]  /*f5d0*/  UIMAD.WIDE.U32 UR42, UR15, UR35, URZ ;  /* 0x000000230f2a72a5 */ /* 0x004fee000f8e003f */
[----:B------:R-:W-:Y:S02]  /*f5e0*/  UMOV UR39, UR43 ;  /* 0x0000002b00277c82 */ /* 0x000fe40008000000 */
[----:B---3--:R-:W-:Y:S02]  /*f5f0*/  UIMAD.WIDE.U32 UR40, UR15, UR9, URZ ;  /* 0x000000090f2872a5 */ /* 0x008fe4000f8e003f */
        /* <DEDUP_REMOVED lines=27> */
[----:B------:R-:W2:Y:S01]  /*f7b0*/  R2UR UR8, R6 ;  /* 0x00000000060873c2 */ /* 0x000ea200000e0000 */
[----:B------:R-:W-:Y:S02]  /*f7c0*/  LEA.HI.X.SX32 R7, R2, UR31, 0x2, P0 ;  /* 0x0000001f02077c11 */ /* 0x000fe400080f16ff */
[----:B------:R-:W-:Y:S05]  /*f7d0*/  LEA.HI.X.SX32 R13, R4, UR31, 0x2, P1 ;  /* 0x0000001f040d7c11 */ /* 0x000fea00088f16ff */
[----:B------:R-:W3:Y:S08]  /*f7e0*/  R2UR UR9, R7 ;  /* 0x00000000070973c2 */ /* 0x000ef000000e0000 */
[----:B------:R-:W5:Y:S08]  /*f7f0*/  R2UR UR34, R12 ;  /* 0x000000000c2273c2 */ /* 0x000f7000000e0000 */
[----:B------:R-:W4:Y:S01]  /*f800*/  R2UR UR35, R13 ;  /* 0x000000000d2373c2 */ /* 0x000f2200000e0000 */
[----:B--2---:R-:W-:Y:S01]  /*f810*/  MOV R16, UR8 ;  /* 0x0000000800107c02 */ /* 0x004fe20008000f00 */
[----:B---34-:R-:W-:Y:S05]  /*f820*/  IMAD.U32 R17, RZ, RZ, UR9 ;  /* 0x00000009ff117e24 */ /* 0x018fea000f8e00ff */
[----:B------:R-:W2:Y:S01]  /*f830*/  LDG.E R3, [R16.64] ;  /* 0x0000002010037981 */ /* 0x000ea2000c1e1900 */
[----:B-----5:R-:W-:Y:S01]  /*f840*/  MOV R14, UR34 ;  /* 0x00000022000e7c02 */ /* 0x020fe20008000f00 */
[----:B------:R-:W-:Y:S04]  /*f850*/  UIADD3 UR34, UR39, -UR37, URZ ;  /* 0x8000002527227290 */ /* 0x000fe8000fffe03f */
[----:B------:R-:W-:Y:S01]  /*f860*/  UIMAD UR34, UR34, UR10, -0x40 ;  /* 0xffffffc0222274a4 */ /* 0x000fe2000f8e020a */
[----:B------:R-:W-:Y:S03]  /*f870*/  IMAD.U32 R15, RZ, RZ, UR35 ;  /* 0x00000023ff0f7e24 */ /* 0x000fe6000f8e00ff */
[----:B------:R-:W-:Y:S02]  /*f880*/  USHF.R.S32.HI UR9, URZ, 0x1f, UR34 ;  /* 0x0000001f3f097899 */ /* 0x000fe40008011422 */
[----:B------:R-:W-:Y:S01]  /*f890*/  UIMAD UR8, UR7, UR34, URZ ;  /* 0x00000022070872a4 */ /* 0x000fe2000f8e023f */
[----:B------:R-:W2:Y:S01]  /*f8a0*/  LDG.E R2, [R14.64] ;  /* 0x000000200e027981 */ /* 0x000ea2000c1e1900 */
[----:B------:R-:W-:Y:S02]  /*f8b0*/  UIMAD.WIDE.U32 UR34, UR6, UR34, URZ ;  /* 0x00000022062272a5 */ /* 0x000fe4000f8e003f */
[----:B------:R-:W-:Y:S03]  /*f8c0*/  UIMAD UR8, UR9, UR6, UR8 ;  /* 0x00000006090872a4 */ /* 0x000fe6000f8e0208 */
[----:B------:R-:W-:Y:S01]  /*f8d0*/  UMOV UR9, UR7 ;  /* 0x0000000700097c82 */ /* 0x000fe20008000000 */
[----:B------:R-:W-:Y:S01]  /*f8e0*/  IMAD.U32 R6, RZ, RZ, UR34 ;  /* 0x00000022ff067e24 */ /* 0x000fe2000f8e00ff */
[----:B------:R-:W-:Y:S01]  /*f8f0*/  UIADD3 UR8, UR35, UR8, URZ ;  /* 0x0000000823087290 */ /* 0x000fe2000fffe03f */
[----:B------:R-:W-:Y:S05]  /*f900*/  MOV R7, UR35 ;  /* 0x0000002300077c02 */ /* 0x000fea0008000f00 */
        /* <DEDUP_REMOVED lines=8> */
.L_x_797:
[----:B------:R2:W-:Y:S01]  /*f990*/  @P6 STS.128 [R246+0x8000], RZ ;  /* 0x008000fff6006388 */ /* 0x0005e20000000c00 */
[CC--:B------:R-:W-:Y:S01]  /*f9a0*/  LEA R20, P0, R6.reuse, R252.reuse, 0x1 ;  /* 0x000000fc06147211 */ /* 0x0c0fe200078008ff */
[----:B------:R-:W-:Y:S01]  /*f9b0*/  UMOV UR6, UR8 ;  /* 0x0000000800067c82 */ /* 0x000fe20008000000 */
[C---:B------:R-:W-:Y:S01]  /*f9c0*/  IADD3 R5, P1, R6.reuse, UR24, RZ ;  /* 0x0000001806057c10 */ /* 0x040fe2000ff3e0ff */
[----:B------:R-:W-:Y:S01]  /*f9d0*/  UMOV UR7, UR9 ;  /* 0x0000000900077c82 */ /* 0x000fe20008000000 */
[-C--:B----4-:R-:W-:Y:S02]  /*f9e0*/  LEA.HI.X R21, R6, R251.reuse, R2, 0x1, P0 ;  /* 0x000000fb06157211 */ /* 0x090fe400000f0c02 */
        /* <DEDUP_REMOVED lines=9> */
[CCC-:B------:R-:W-:Y:S02]  /*fa80*/  @!P6 LEA.HI.X R19, R5.reuse, R251.reuse, R4.reuse, 0x1, P1 ;  /* 0x000000fb0513e211 */ /* 0x1c0fe400008f0c04 */
[CC--:B------:R-:W-:Y:S01]  /*fa90*/  @!P3 LEA R6, P1, R5.reuse, R252.reuse, 0x1 ;  /* 0x000000fc0506b211 */ /* 0x0c0fe200078208ff */
[----:B------:R-:W-:Y:S01]  /*faa0*/  @!PT LDS RZ, [RZ] ;  /* 0x00000000fffff984 */ /* 0x000fe20000000800 */
[----:B------:R-:W-:Y:S01]  /*fab0*/  @!PT LDS RZ, [RZ] ;  /* 0x00000000fffff984 */ /* 0x000fe20000000800 */
[----:B------:R-:W-:Y:S01]  /*fac0*/  @!PT LDS RZ, [RZ] ;  /* 0x00000000fffff984 */ /* 0x000fe20000000800 */
[----:B------:R2:W-:Y:S01]  /*fad0*/  @!P5 LDGSTS.E.BYPASS.LTC128B.128 [R246+0xa000], [R20.64+0x80] ;  /* 0x0a00008014f6dfae */ /* 0x0005e2000b901d60 */
[C---:B------:R-:W-:Y:S02]  /*fae0*/  IADD3 R3, P2, R5.reuse, UR24, RZ ;  /* 0x0000001805037c10 */ /* 0x040fe4000ff5e0ff */
[-C--:B------:R-:W-:Y:S01]  /*faf0*/  @!P3 LEA.HI.X R7, R5, R251.reuse, R4, 0x1, P1 ;  /* 0x000000fb0507b211 */ /* 0x080fe200008f0c04 */
[----:B------:R2:W-:Y:S01]  /*fb00*/  @P4 STS.128 [R246+0xc000], RZ ;  /* 0x00c000fff6004388 */ /* 0x0005e20000000c00 */
[CC--:B------:R-:W-:Y:S02]  /*fb10*/  @!P6 LEA R16, P0, R3.reuse, R252.reuse, 0x1 ;  /* 0x000000fc0310e211 */ /* 0x0c0fe400078008ff */
[-C--:B------:R-:W-:Y:S01]  /*fb20*/  @!P4 LEA R24, P1, R3, R252.reuse, 0x1 ;  /* 0x000000fc0318c211 */ /* 0x080fe200078208ff */
[----:B------:R-:W-:Y:S01]  /*fb30*/  @!PT LDS RZ, [RZ] ;  /* 0x00000000fffff984 */ /* 0x000fe20000000800 */
[----:B------:R-:W-:Y:S01]  /*fb40*/  @!PT LDS RZ, [RZ] ;  /* 0x00000000fffff984 */ /* 0x000fe20000000800 */
[----:B------:R-:W-:Y:S01]  /*fb50*/  @!PT LDS RZ, [RZ] ;  /* 0x00000000fffff984 */ /* 0x000fe20000000800 */
[----:B------:R2:W-:Y:S01]  /*fb60*/  @!P4 LDGSTS.E.BYPASS.LTC128B.128 [R246+0xc000], [R20.64+0x100] ;  /* 0x0c00010014f6cfae */ /* 0x0005e2000b901d60 */
[----:B------:R-:W-:Y:S02]  /*fb70*/  IADD3.X R2, R4, UR23, RZ, P2, !PT ;  /* 0x0000001704027c10 */ /* 0x000fe400097fe4ff */
[-C--:B------:R-:W-:Y:S01]  /*fb80*/  @!P4 LEA R12, P2, R5, R252.reuse, 0x1 ;  /* 0x000000fc050cc211 */ /* 0x080fe200078408ff */
[----:B------:R2:W-:Y:S01]  /*fb90*/  @P3 STS.128 [R246+0xe000], RZ ;  /* 0x00e000fff6003388 */ /* 0x0005e20000000c00 */
[-C--:B------:R-:W-:Y:S02]  /*fba0*/  @!P6 LEA.HI.X R17, R3, R251.reuse, R2, 0x1, P0 ;  /* 0x000000fb0311e211 */ /* 0x080fe400000f0c02 */
[-C--:B------:R-:W-:Y:S01]  /*fbb0*/  @!P4 LEA.HI.X R13, R5, R251.reuse, R4, 0x1, P2 ;  /* 0x000000fb050dc211 */ /* 0x080fe200010f0c04 */
[----:B------:R-:W-:Y:S01]  /*fbc0*/  @!PT LDS RZ, [RZ] ;  /* 0x00000000fffff984 */ /* 0x000fe20000000800 */
[----:B------:R-:W-:Y:S01]  /*fbd0*/  @!PT LDS RZ, [RZ] ;  /* 0x00000000fffff984 */ /* 0x000fe20000000800 */
[----:B------:R-:W-:Y:S01]  /*fbe0*/  @!PT LDS RZ, [RZ] ;  /* 0x00000000fffff984 */ /* 0x000fe20000000800 */
[----:B------:R2:W-:Y:S01]  /*fbf0*/  @!P3 LDGSTS.E.BYPASS.LTC128B.128 [R246+0xe000], [R20.64+0x180] ;  /* 0x0e00018014f6bfae */ /* 0x0005e2000b901d60 */
        /* <DEDUP_REMOVED lines=19> */
[CC--:B------:R-:W-:Y:S01]  /*fd30*/  @!P5 LEA R30, P2, R4.reuse, R252.reuse, 0x1 ;  /* 0x000000fc041ed211 */ /* 0x0c0fe200078408ff */
[----:B------:R2:W-:Y:S01]  /*fd40*/  @P4 STS.128 [R246+0xc800], RZ ;  /* 0x00c800fff6004388 */ /* 0x0005e20000000c00 */
[CCC-:B------:R-:W-:Y:S02]  /*fd50*/  @!P6 LEA.HI.X R33, R4.reuse, R251.reuse, R2.reuse, 0x1, P0 ;  /* 0x000000fb0421e211 */ /* 0x1c0fe400000f0c02 */
[CCC-:B------:R-:W-:Y:S01]  /*fd60*/  @!P5 LEA.HI.X R31, R4.reuse, R251.reuse, R2.reuse, 0x1, P2 ;  /* 0x000000fb041fd211 */ /* 0x1c0fe200010f0c02 */
[----:B------:R-:W-:Y:S01]  /*fd70*/  @!PT LDS RZ, [RZ] ;  /* 0x00000000fffff984 */ /* 0x000fe20000000800 */
[----:B------:R-:W-:Y:S01]  /*fd80*/  @!PT LDS RZ, [RZ] ;  /* 0x00000000fffff984 */ /* 0x000fe20000000800 */
[----:B------:R-:W-:Y:S01]  /*fd90*/  @!PT LDS RZ, [RZ] ;  /* 0x00000000fffff984 */ /* 0x000fe20000000800 */
[----:B------:R2:W-:Y:S01]  /*fda0*/  @!P4 LDGSTS.E.BYPASS.LTC128B.128 [R246+0xc800], [R12.64+0x100] ;  /* 0x0c8001000cf6cfae */ /* 0x0005e2000b901d60 */
[CC--:B------:R-:W-:Y:S02]  /*fdb0*/  @!P4 LEA.HI.X R29, R4.reuse, R251.reuse, R2, 0x1, P1 ;  /* 0x000000fb041dc211 */ /* 0x0c0fe400008f0c02 */
[C---:B------:R-:W-:Y:S01]  /*fdc0*/  @!P3 LEA R34, P0, R4.reuse, R252, 0x1 ;  /* 0x000000fc0422b211 */ /* 0x040fe200078008ff */
[----:B------:R2:W-:Y:S01]  /*fdd0*/  @P3 STS.128 [R246+0xe800], RZ ;  /* 0x00e800fff6003388 */ /* 0x0005e20000000c00 */
[----:B------:R-:W-:Y:S02]  /*fde0*/  IMAD.MOV.U32 R252, RZ, RZ, R20 ;  /* 0x000000fffffc7224 */ /* 0x000fe400078e0014 */
[----:B------:R-:W-:Y:S01]  /*fdf0*/  @!P3 LEA.HI.X R35, R4, R251, R2, 0x1, P0 ;  /* 0x000000fb0423b211 */ /* 0x000fe200000f0c02 */
[----:B------:R-:W-:Y:S01]  /*fe00*/  @!PT LDS RZ, [RZ] ;  /* 0x00000000fffff984 */ /* 0x000fe20000000800 */
[----:B------:R-:W-:Y:S01]  /*fe10*/  @!PT LDS RZ, [RZ] ;  /* 0x00000000fffff984 */ /* 0x000fe20000000800 */
[----:B------:R-:W-:Y:S01]  /*fe20*/  @!PT LDS RZ, [RZ] ;  /* 0x00000000fffff984 */ /* 0x000fe20000000800 */
[----:B------:R2:W-:Y:S01]  /*fe30*/  @!P3 LDGSTS.E.BYPASS.LTC128B.128 [R246+0xe800], [R6.64+0x180] ;  /* 0x0e80018006f6bfae */ /* 0x0005e2000b901d60 */
[----:B------:R-:W-:Y:S03]  /*fe40*/  IMAD.MOV.U32 R251, RZ, RZ, R21 ;  /* 0x000000fffffb7224 */ /* 0x000fe600078e0015 */
        /* <DEDUP_REMOVED lines=41> */
.L_x_796:
[----:B--23--:R-:W-:Y:S01]  /*100e0*/  FMNMX.FTZ R3, R186, R167, !PT ;  /* 0x000000a7ba037209 */ /* 0x00cfe20007810000 */
[----:B----4-:R-:W-:Y:S01]  /*100f0*/  LDSM.16.MT88.4 R12, [R236+0x10000] ;  /* 0x01000000ec0c783b */ /* 0x010fe20000004200 */
        /* <DEDUP_REMOVED lines=10> */
[----:B------:R-:W-:Y:S04]  /*101a0*/  FMNMX.FTZ R3, R8, R3, !PT ;  /* 0x0000000308037209 */ /* 0x000fe80007810000 */
[----:B------:R-:W-:Y:S01]  /*101b0*/  FMNMX.FTZ R2, R196, R3, !PT ;  /* 0x00000003c4027209 */ /* 0x000fe20007810000 */
[----:B------:R-:W-:Y:S01]  /*101c0*/  LDSM.16.MT88.4 R28, [R233+0x10000] ;  /* 0x01000000e91c783b */ /* 0x000fe20000004200 */
[----:B------:R-:W-:Y:S02]  /*101d0*/  FMNMX.FTZ R3, R9, R4, !PT ;  /* 0x0000000409037209 */ /* 0x000fe40007810000 */
[----:B------:R-:W-:Y:S02]  /*101e0*/  FMNMX.FTZ R2, R189, R2, !PT ;  /* 0x00000002bd027209 */ /* 0x000fe40007810000 */
[----:B-1----:R-:W-:Y:S02]  /*101f0*/  FMNMX.FTZ R4, R190, R3, !PT ;  /* 0x00000003be047209 */ /* 0x002fe40007810000 */
[----:B------:R-:W-:Y:S01]  /*10200*/  FMNMX.FTZ R3, R179, R2, !PT ;  /* 0x00000002b3037209 */ /* 0x000fe20007810000 */
[----:B------:R-:W2:Y:S01]  /*10210*/  LDL.LU R212, [R1] ;  /* 0x0000000001d47983 */ /* 0x000ea20000300800 */
        /* <DEDUP_REMOVED lines=19> */
[----:B------:R-:W-:Y:S03]  /*10350*/  FMNMX.FTZ R2, R166, R3, !PT ;  /* 0x00000003a6027209 */ /* 0x000fe60007810000 */
[----:B------:R-:W1:Y:S01]  /*10360*/  SHFL.BFLY PT, R6, R5, 0x2, 0x1f ;  /* 0x0c401f0005067f89 */ /* 0x000e6200000e0000 */
[----:B------:R-:W-:Y:S07]  /*10370*/  FMNMX.FTZ R7, R165, R2, !PT ;  /* 0x00000002a5077209 */ /* 0x000fee0007810000 */
[----:B------:R-:W3:Y:S01]  /*10380*/  SHFL.BFLY PT, R2, R7, 0x2, 0x1f ;  /* 0x0c401f0007027f89 */ /* 0x000ee200000e0000 */
[----:B-1----:R-:W-:Y:S07]  /*10390*/  FMNMX.FTZ R11, R5, R6, !PT ;  /* 0x00000006050b7209 */ /* 0x002fee0007810000 */
[----:B------:R-:W1:Y:S01]  /*103a0*/  SHFL.BFLY PT, R164, R11, 0x1, 0x1f ;  /* 0x0c201f000ba47f89 */ /* 0x000e6200000e0000 */
[----:B---3--:R-:W-:Y:S07]  /*103b0*/  FMNMX.FTZ R4, R7, R2, !PT ;  /* 0x0000000207047209 */ /* 0x008fee0007810000 */
[----:B------:R-:W3:Y:S01]  /*103c0*/  SHFL.BFLY PT, R3, R4, 0x1, 0x1f ;  /* 0x0c201f0004037f89 */ /* 0x000ee200000e0000 */
[----:B-1----:R-:W-:Y:S04]  /*103d0*/  FMNMX.FTZ R164, R11, R164, !PT ;  /* 0x000000a40ba47209 */ /* 0x002fe80007810000 */
[C---:B------:R-:W-:Y:S01]  /*103e0*/  FSETP.NEU.FTZ.AND P0, PT, R164.reuse, -INF , PT ;  /* 0xff800000a400780b */ /* 0x040fe20003f1d000 */
[C---:B------:R-:W-:Y:S02]  /*103f0*/  FMUL.FTZ R177, R164.reuse, c[0x0][0x23c] ;  /* 0x00008f00a4b17a20 */ /* 0x040fe40000410000 */
[----:B------:R-:W-:Y:S01]  /*10400*/  FADD.FTZ R2, -R164, R167 ;  /* 0x000000a7a4027221 */ /* 0x000fe20000010100 */
[----:B---3--:R-:W-:Y:S01]  /*10410*/  FMNMX.FTZ R3, R4, R3, !PT ;  /* 0x0000000304037209 */ /* 0x008fe20007810000 */
[----:B------:R-:W3:Y:S01]  /*10420*/  LDL.LU R167, [R1+0x4] ;  /* 0x0000040001a77983 */ /* 0x000ee20000300800 */
[----:B------:R-:W-:Y:S01]  /*10430*/  FSEL R177, R177, RZ, P0 ;  /* 0x000000ffb1b17208 */ /* 0x000fe20000000000 */
[----:B------:R-:W-:Y:S01]  /*10440*/  FMUL.FTZ R6, R2, c[0x0][0x23c] ;  /* 0x00008f0002067a20 */ /* 0x000fe20000410000 */
[C---:B------:R-:W-:Y:S01]  /*10450*/  FSETP.NEU.FTZ.AND P0, PT, R3.reuse, -INF , PT ;  /* 0xff8000000300780b */ /* 0x040fe20003f1d000 */
[C---:B------:R-:W-:Y:S02]  /*10460*/  FMUL.FTZ R176, R3.reuse, c[0x0][0x23c] ;  /* 0x00008f0003b07a20 */ /* 0x040fe40000410000 */
[----:B------:R-:W-:Y:S01]  /*10470*/  FADD.FTZ R5, -R3, R0 ;  /* 0x0000000003057221 */ /* 0x000fe20000010100 */
[----:B------:R-:W1:Y:S01]  /*10480*/  MUFU.EX2 R2, R6 ;  /* 0x0000000600027308 */ /* 0x000e620000000800 */
[--C-:B------:R-:W-:Y:S01]  /*10490*/  FFMA.FTZ R187, R186, c[0x0][0x23c], -R177.reuse ;  /* 0x00008f00babb7a23 */ /* 0x100fe200000108b1 */
[----:B------:R-:W-:Y:S01]  /*104a0*/  FSEL R176, R176, RZ, P0 ;  /* 0x000000ffb0b07208 */ /* 0x000fe20000000000 */
[--C-:B------:R-:W-:Y:S01]  /*104b0*/  FFMA.FTZ R186, R182, c[0x0][0x23c], -R177.reuse ;  /* 0x00008f00b6ba7a23 */ /* 0x100fe200000108b1 */
[----:B------:R-:W-:Y:S01]  /*104c0*/  PLOP3.LUT P0, PT, PT, PT, UP2, 0x80, 0x0 ;  /* 0x000000000000781c */ /* 0x000fe20003f0f028 */
[--C-:B------:R-:W-:Y:S02]  /*104d0*/  FFMA.FTZ R184, R181, c[0x0][0x23c], -R177.reuse ;  /* 0x00008f00b5b87a23 */ /* 0x100fe400000108b1 */
[--C-:B------:R-:W-:Y:S02]  /*104e0*/  FFMA.FTZ R185, R185, c[0x0][0x23c], -R176.reuse ;  /* 0x00008f00b9b97a23 */ /* 0x100fe400000108b0 */
[--C-:B------:R-:W-:Y:S01]  /*104f0*/  FFMA.FTZ R182, R183, c[0x0][0x23c], -R176.reuse ;  /* 0x00008f00b7b67a23 */ /* 0x100fe200000108b0 */
[----:B------:R-:W-:Y:S01]  /*10500*/  MUFU.EX2 R187, R187 ;  /* 0x000000bb00bb7308 */ /* 0x000fe20000000800 */
[--C-:B------:R-:W-:Y:S02]  /*10510*/  FFMA.FTZ R183, R8, c[0x0][0x23c], -R177.reuse ;  /* 0x00008f0008b77a23 */ /* 0x100fe400000108b1 */
[--C-:B------:R-:W-:Y:S02]  /*10520*/  FFMA.FTZ R181, R10, c[0x0][0x23c], -R176.reuse ;  /* 0x00008f000ab57a23 */ /* 0x100fe400000108b0 */
[--C-:B------:R-:W-:Y:S02]  /*10530*/  FFMA.FTZ R180, R9, c[0x0][0x23c], -R176.reuse ;  /* 0x00008f0009b47a23 */ /* 0x100fe400000108b0 */
[----:B------:R-:W-:Y:S02]  /*10540*/  FMUL.FTZ R0, R5, c[0x0][0x23c] ;  /* 0x00008f0005007a20 */ /* 0x000fe40000410000 */
[--C-:B------:R-:W-:Y:S01]  /*10550*/  FFMA.FTZ R192, R179, c[0x0][0x23c], -R177.reuse ;  /* 0x00008f00b3c07a23 */ /* 0x100fe200000108b1 */
[----:B------:R-:W4:Y:S01]  /*10560*/  MUFU.EX2 R186, R186 ;  /* 0x000000ba00ba7308 */ /* 0x000f220000000800 */
[--C-:B------:R-:W-:Y:S02]  /*10570*/  FFMA.FTZ R193, R178, c[0x0][0x23c], -R177.reuse ;  /* 0x00008f00b2c17a23 */ /* 0x100fe400000108b1 */
[--C-:B------:R-:W-:Y:S02]  /*10580*/  FFMA.FTZ R188, R196, c[0x0][0x23c], -R177.reuse ;  /* 0x00008f00c4bc7a23 */ /* 0x100fe400000108b1 */
[C---:B-1----:R-:W-:Y:S02]  /*10590*/  FMUL.FTZ R4, R2.reuse, R160 ;  /* 0x000000a002047220 */ /* 0x042fe40000410000 */
[C---:B------:R-:W-:Y:S02]  /*105a0*/  FMUL.FTZ R5, R2.reuse, R161 ;  /* 0x000000a102057220 */ /* 0x040fe40000410000 */
[C---:B------:R-:W-:Y:S01]  /*105b0*/  FMUL.FTZ R8, R2.reuse, R156 ;  /* 0x0000009c02087220 */ /* 0x040fe20000410000 */
[----:B------:R-:W1:Y:S01]  /*105c0*/  MUFU.EX2 R0, R0 ;  /* 0x0000000000007308 */ /* 0x000e620000000800 */
[C---:B------:R-:W-:Y:S02]  /*105d0*/  FMUL.FTZ R9, R2.reuse, R157 ;  /* 0x0000009d02097220 */ /* 0x040fe40000410000 */
[C---:B------:R-:W-:Y:S02]  /*105e0*/  FMUL.FTZ R16, R2.reuse, R148 ;  /* 0x0000009402107220 */ /* 0x040fe40000410000 */
[C---:B------:R-:W-:Y:S02]  /*105f0*/  FMUL.FTZ R17, R2.reuse, R149 ;  /* 0x0000009502117220 */ /* 0x040fe40000410000 */
[C---:B------:R-:W-:Y:S02]  /*10600*/  FMUL.FTZ R24, R2.reuse, R140 ;  /* 0x0000008c02187220 */ /* 0x040fe40000410000 */
[C---:B------:R-:W-:Y:S01]  /*10610*/  FMUL.FTZ R25, R2.reuse, R141 ;  /* 0x0000008d02197220 */ /* 0x040fe20000410000 */
[----:B------:R-:W-:Y:S01]  /*10620*/  MUFU.EX2 R185, R185 ;  /* 0x000000b900b97308 */ /* 0x000fe20000000800 */
[C---:B------:R-:W-:Y:S02]  /*10630*/  FMUL.FTZ R32, R2.reuse, R132 ;  /* 0x0000008402207220 */ /* 0x040fe40000410000 */
[----:B------:R-:W-:Y:S01]  /*10640*/  FMUL.FTZ R33, R2, R133 ;  /* 0x0000008502217220 */ /* 0x000fe20000410000 */
[----:B----4-:R-:W-:Y:S01]  /*10650*/  F2FP.BF16.PACK_AB R160, R186, R187 ;  /* 0x000000bbbaa0723e */ /* 0x010fe200000010ff */
[--C-:B------:R-:W-:Y:S02]  /*10660*/  FFMA.FTZ R196, R173, c[0x0][0x23c], -R176.reuse ;  /* 0x00008f00adc47a23 */ /* 0x100fe400000108b0 */
[----:B------:R-:W-:Y:S01]  /*10670*/  LDSM.16.MT88.4 R172, [R236+0x14800] ;  /* 0x01480000ecac783b */ /* 0x000fe20000004200 */
[C---:B------:R-:W-:Y:S02]  /*10680*/  FMUL.FTZ R36, R2.reuse, R36 ;  /* 0x0000002402247220 */ /* 0x040fe40000410000 */
[----:B------:R-:W4:Y:S01]  /*10690*/  MUFU.EX2 R182, R182 ;  /* 0x000000b600b67308 */ /* 0x000f220000000800 */
[C---:B------:R-:W-:Y:S02]  /*106a0*/  FMUL.FTZ R37, R2.reuse, R37 ;  /* 0x0000002502257220 */ /* 0x040fe40000410000 */
[----:B------:R-:W-:Y:S02]  /*106b0*/  FMUL.FTZ R40, R2, R40 ;  /* 0x0000002802287220 */ /* 0x000fe40000410000 */
[C---:B-1----:R-:W-:Y:S02]  /*106c0*/  FMUL.FTZ R6, R0.reuse, R162 ;  /* 0x000000a200067220 */ /* 0x042fe40000410000 */
[C---:B------:R-:W-:Y:S02]  /*106d0*/  FMUL.FTZ R7, R0.reuse, R163 ;  /* 0x000000a300077220 */ /* 0x040fe40000410000 */
[C---:B------:R-:W-:Y:S01]  /*106e0*/  FMUL.FTZ R10, R0.reuse, R158 ;  /* 0x0000009e000a7220 */ /* 0x040fe20000410000 */
[----:B------:R-:W-:Y:S01]  /*106f0*/  MUFU.EX2 R184, R184 ;  /* 0x000000b800b87308 */ /* 0x000fe20000000800 */
[C---:B------:R-:W-:Y:S02]  /*10700*/  FMUL.FTZ R11, R0.reuse, R159 ;  /* 0x0000009f000b7220 */ /* 0x040fe40000410000 */
[C---:B------:R-:W-:Y:S01]  /*10710*/  FMUL.FTZ R18, R0.reuse, R150 ;  /* 0x0000009600127220 */ /* 0x040fe20000410000 */
[----:B------:R-:W-:Y:S01]  /*10720*/  LDSM.16.MT88.4 R156, [R234+0x12800] ;  /* 0x01280000ea9c783b */ /* 0x000fe20000004200 */
[C---:B------:R-:W-:Y:S02]  /*10730*/  FMUL.FTZ R19, R0.reuse, R151 ;  /* 0x0000009700137220 */ /* 0x040fe40000410000 */
[C---:B------:R-:W-:Y:S02]  /*10740*/  FMUL.FTZ R26, R0.reuse, R142 ;  /* 0x0000008e001a7220 */ /* 0x040fe40000410000 */
[C---:B------:R-:W-:Y:S01]  /*10750*/  FMUL.FTZ R27, R0.reuse, R143 ;  /* 0x0000008f001b7220 */ /* 0x040fe20000410000 */
[----:B------:R-:W1:Y:S01]  /*10760*/  MUFU.EX2 R183, R183 ;  /* 0x000000b700b77308 */ /* 0x000e620000000800 */
[C---:B------:R-:W-:Y:S01]  /*10770*/  FMUL.FTZ R34, R0.reuse, R134 ;  /* 0x0000008600227220 */ /* 0x040fe20000410000 */
[----:B------:R-:W-:Y:S01]  /*10780*/  LDSM.16.MT88.4 R140, [R232+0x12000] ;  /* 0x01200000e88c783b */ /* 0x000fe20000004200 */
[----:B------:R-:W-:Y:S01]  /*10790*/  FMUL.FTZ R35, R0, R135 ;  /* 0x0000008700237220 */ /* 0x000fe20000410000 */
[----:B----4-:R-:W-:Y:S01]  /*107a0*/  F2FP.BF16.PACK_AB R161, R182, R185 ;  /* 0x000000b9b6a1723e */ /* 0x010fe200000010ff */
[C---:B------:R-:W-:Y:S02]  /*107b0*/  FMUL.FTZ R38, R0.reuse, R38 ;  /* 0x0000002600267220 */ /* 0x040fe40000410000 */
[----:B------:R-:W-:Y:S02]  /*107c0*/  FMUL.FTZ R39, R0, R39 ;  /* 0x0000002700277220 */ /* 0x000fe40000410000 */
[----:B------:R-:W-:Y:S01]  /*107d0*/  FMUL.FTZ R41, R2, R41 ;  /* 0x0000002902297220 */ /* 0x000fe20000410000 */
[----:B------:R-:W-:Y:S01]  /*107e0*/  MUFU.EX2 R181, R181 ;  /* 0x000000b500b57308 */ /* 0x000fe20000000800 */
[----:B------:R-:W-:Y:S01]  /*107f0*/  LDSM.16.MT88.4 R132, [R233+0x12000] ;  /* 0x01200000e984783b */ /* 0x000fe20000004200 */
[C---:B------:R-:W-:Y:S02]  /*10800*/  FMUL.FTZ R42, R0.reuse, R42 ;  /* 0x0000002a002a7220 */ /* 0x040fe40000410000 */
[----:B------:R-:W-:Y:S02]  /*10810*/  FMUL.FTZ R43, R0, R43 ;  /* 0x0000002b002b7220 */ /* 0x000fe40000410000 */
[C---:B------:R-:W-:Y:S02]  /*10820*/  FMUL.FTZ R44, R2.reuse, R44 ;  /* 0x0000002c022c7220 */ /* 0x040fe40000410000 */
[----:B------:R-:W-:Y:S01]  /*10830*/  FMUL.FTZ R45, R2, R45 ;  /* 0x0000002d022d7220 */ /* 0x000fe20000410000 */
[----:B------:R-:W-:Y:S01]  /*10840*/  LDSM.16.MT88.4 R148, [R232+0x10800] ;  /* 0x01080000e894783b */ /* 0x000fe20000004200 */
[----:B------:R-:W4:Y:S01]  /*10850*/  MUFU.EX2 R180, R180 ;  /* 0x000000b400b47308 */ /* 0x000f220000000800 */
        /* <DEDUP_REMOVED lines=12> */
[----:B------:R-:W-:Y:S01]  /*10920*/  MUFU.EX2 R192, R192 ;  /* 0x000000c000c07308 */ /* 0x000fe20000000800 */
[C---:B------:R-:W-:Y:S02]  /*10930*/  FMUL.FTZ R56, R2.reuse, R56 ;  /* 0x0000003802387220 */ /* 0x040fe40000410000 */
[----:B------:R-:W-:Y:S01]  /*10940*/  FMUL.FTZ R57, R2, R57 ;  /* 0x0000003902397220 */ /* 0x000fe20000410000 */
[----:B----4-:R-:W-:Y:S01]  /*10950*/  F2FP.BF16.PACK_AB R163, R180, R181 ;  /* 0x000000b5b4a3723e */ /* 0x010fe200000010ff */
[C---:B------:R-:W-:Y:S02]  /*10960*/  FMUL.FTZ R58, R0.reuse, R58 ;  /* 0x0000003a003a7220 */ /* 0x040fe40000410000 */
[----:B------:R-:W-:Y:S02]  /*10970*/  FMUL.FTZ R59, R0, R59 ;  /* 0x0000003b003b7220 */ /* 0x000fe40000410000 */
[C---:B------:R-:W-:Y:S01]  /*10980*/  FMUL.FTZ R60, R2.reuse, R60 ;  /* 0x0000003c023c7220 */ /* 0x040fe20000410000 */
[----:B------:R-:W-:Y:S01]  /*10990*/  MUFU.EX2 R193, R193 ;  /* 0x000000c100c17308 */ /* 0x000fe20000000800 */
[C---:B------:R-:W-:Y:S05]  /*109a0*/  HMMA.16816.F32.BF16 R4, R160.reuse, R12, R4 ;  /* 0x0000000ca004723c */ /* 0x040fea0000041804 */
[C---:B------:R-:W-:Y:S02]  /*109b0*/  FMUL.FTZ R61, R2.reuse, R61 ;  /* 0x0000003d023d7220 */ /* 0x040fe40000410000 */
[C---:B------:R-:W-:Y:S01]  /*109c0*/  FMUL.FTZ R12, R2.reuse, R152 ;  /* 0x00000098020c7220 */ /* 0x040fe20000410000 */
[C---:B------:R-:W-:Y:S01]  /*109d0*/  HMMA.16816.F32.BF16 R8, R160.reuse, R14, R8 ;  /* 0x0000000ea008723c */ /* 0x040fe20000041808 */
[----:B------:R-:W-:Y:S03]  /*109e0*/  MUFU.EX2 R196, R196 ;  /* 0x000000c400c47308 */ /* 0x000fe60000000800 */
[----:B------:R-:W-:Y:S02]  /*109f0*/  FMUL.FTZ R13, R2, R153 ;  /* 0x00000099020d7220 */ /* 0x000fe40000410000 */
[C---:B------:R-:W-:Y:S02]  /*10a00*/  FMUL.FTZ R62, R0.reuse, R62 ;  /* 0x0000003e003e7220 */ /* 0x040fe40000410000 */
[C---:B------:R-:W-:Y:S04]  /*10a10*/  FMUL.FTZ R14, R0.reuse, R154 ;  /* 0x0000009a000e7220 */ /* 0x040fe80000410000 */
[C---:B------:R-:W-:Y:S02]  /*10a20*/  FMUL.FTZ R15, R0.reuse, R155 ;  /* 0x0000009b000f7220 */ /* 0x040fe40000410000 */
[----:B------:R-:W1:Y:S01]  /*10a30*/  LDSM.16.MT88.4 R152, [R232+0x10000] ;  /* 0x01000000e898783b */ /* 0x000e620000004200 */
[----:B------:R-:W-:Y:S02]  /*10a40*/  FMUL.FTZ R63, R0, R63 ;  /* 0x0000003f003f7220 */ /* 0x000fe40000410000 */
[C---:B------:R-:W-:Y:S02]  /*10a50*/  FMUL.FTZ R64, R2.reuse, R64 ;  /* 0x0000004002407220 */ /* 0x040fe40000410000 */
[C---:B------:R-:W-:Y:S03]  /*10a60*/  HMMA.16816.F32.BF16 R12, R160.reuse, R20, R12 ;  /* 0x00000014a00c723c */ /* 0x040fe6000004180c */
[----:B------:R-:W-:Y:S02]  /*10a70*/  FMUL.FTZ R65, R2, R65 ;  /* 0x0000004102417220 */ /* 0x000fe40000410000 */
[----:B------:R-:W-:Y:S02]  /*10a80*/  FMUL.FTZ R66, R0, R66 ;  /* 0x0000004200427220 */ /* 0x000fe40000410000 */
[C---:B------:R-:W-:Y:S01]  /*10a90*/  FMUL.FTZ R20, R2.reuse, R144 ;  /* 0x0000009002147220 */ /* 0x040fe20000410000 */
[C---:B------:R-:W-:Y:S04]  /*10aa0*/  HMMA.16816.F32.BF16 R16, R160.reuse, R22, R16 ;  /* 0x00000016a010723c */ /* 0x040fe80000041810 */
[----:B------:R-:W-:Y:S02]  /*10ab0*/  FMUL.FTZ R21, R2, R145 ;  /* 0x0000009102157220 */ /* 0x000fe40000410000 */
[C---:B------:R-:W-:Y:S02]  /*10ac0*/  FMUL.FTZ R67, R0.reuse, R67 ;  /* 0x0000004300437220 */ /* 0x040fe40000410000 */
[C---:B------:R-:W-:Y:S04]  /*10ad0*/  FMUL.FTZ R22, R0.reuse, R146 ;  /* 0x0000009200167220 */ /* 0x040fe80000410000 */
[----:B------:R-:W-:Y:S02]  /*10ae0*/  FMUL.FTZ R23, R0, R147 ;  /* 0x0000009300177220 */ /* 0x000fe40000410000 */
[----:B------:R-:W4:Y:S01]  /*10af0*/  LDSM.16.MT88.4 R144, [R236+0x12000] ;  /* 0x01200000ec90783b */ /* 0x000f220000004200 */
[C---:B------:R-:W-:Y:S02]  /*10b00*/  FMUL.FTZ R68, R2.reuse, R68 ;  /* 0x0000004402447220 */ /* 0x040fe40000410000 */
[----:B------:R-:W-:Y:S02]  /*10b10*/  FMUL.FTZ R69, R2, R69 ;  /* 0x0000004502457220 */ /* 0x000fe40000410000 */
[C---:B------:R-:W-:Y:S03]  /*10b20*/  HMMA.16816.F32.BF16 R20, R160.reuse, R28, R20 ;  /* 0x0000001ca014723c */ /* 0x040fe60000041814 */
[C---:B------:R-:W-:Y:S02]  /*10b30*/  FMUL.FTZ R70, R0.reuse, R70 ;  /* 0x0000004600467220 */ /* 0x040fe40000410000 */
[----:B------:R-:W-:Y:S02]  /*10b40*/  FMUL.FTZ R71, R0, R71 ;  /* 0x0000004700477220 */ /* 0x000fe40000410000 */
[C---:B------:R-:W-:Y:S01]  /*10b50*/  FMUL.FTZ R28, R2.reuse, R136 ;  /* 0x00000088021c7220 */ /* 0x040fe20000410000 */
[C---:B------:R-:W-:Y:S04]  /*10b60*/  HMMA.16816.F32.BF16 R24, R160.reuse, R30, R24 ;  /* 0x0000001ea018723c */ /* 0x040fe80000041818 */
[C---:B------:R-:W-:Y:S02]  /*10b70*/  FMUL.FTZ R29, R2.reuse, R137 ;  /* 0x00000089021d7220 */ /* 0x040fe40000410000 */
[----:B------:R-:W-:Y:S02]  /*10b80*/  FMUL.FTZ R72, R2, R72 ;  /* 0x0000004802487220 */ /* 0x000fe40000410000 */
[C---:B------:R-:W-:Y:S04]  /*10b90*/  FMUL.FTZ R30, R0.reuse, R138 ;  /* 0x0000008a001e7220 */ /* 0x040fe80000410000 */
[----:B------:R-:W-:Y:S02]  /*10ba0*/  FMUL.FTZ R31, R0, R139 ;  /* 0x0000008b001f7220 */ /* 0x000fe40000410000 */
[----:B------:R-:W5:Y:S01]  /*10bb0*/  LDSM.16.MT88.4 R136, [R234+0x12000] ;  /* 0x01200000ea88783b */ /* 0x000f620000004200 */
[----:B------:R-:W-:Y:S02]  /*10bc0*/  FMUL.FTZ R73, R2, R73 ;  /* 0x0000004902497220 */ /* 0x000fe40000410000 */
[C---:B------:R-:W-:Y:S02]  /*10bd0*/  FMUL.FTZ R74, R0.reuse, R74 ;  /* 0x0000004a004a7220 */ /* 0x040fe40000410000 */
[C---:B-1----:R-:W-:Y:S03]  /*10be0*/  HMMA.16816.F32.BF16 R28, R160.reuse, R152, R28 ;  /* 0x00000098a01c723c */ /* 0x042fe6000004181c */
[----:B------:R-:W-:Y:S02]  /*10bf0*/  FMUL.FTZ R75, R0, R75 ;  /* 0x0000004b004b7220 */ /* 0x000fe40000410000 */
[C---:B------:R-:W-:Y:S02]  /*10c00*/  FMUL.FTZ R76, R2.reuse, R76 ;  /* 0x0000004c024c7220 */ /* 0x040fe40000410000 */
[----:B------:R-:W-:Y:S01]  /*10c10*/  FMUL.FTZ R77, R2, R77 ;  /* 0x0000004d024d7220 */ /* 0x000fe20000410000 */
[C---:B------:R-:W-:Y:S01]  /*10c20*/  HMMA.16816.F32.BF16 R32, R160.reuse, R154, R32 ;  /* 0x0000009aa020723c */ /* 0x040fe20000041820 */
[----:B------:R-:W-:Y:S03]  /*10c30*/  LDSM.16.MT88.4 R152, [R236+0x12800] ;  /* 0x01280000ec98783b */ /* 0x000fe60000004200 */
[C---:B------:R-:W-:Y:S02]  /*10c40*/  FMUL.FTZ R78, R0.reuse, R78 ;  /* 0x0000004e004e7220 */ /* 0x040fe40000410000 */
[----:B------:R-:W-:Y:S02]  /*10c50*/  FMUL.FTZ R79, R0, R79 ;  /* 0x0000004f004f7220 */ /* 0x000fe40000410000 */
[C---:B----4-:R-:W-:Y:S04]  /*10c60*/  HMMA.16816.F32.BF16 R36, R160.reuse, R144, R36 ;  /* 0x00000090a024723c */ /* 0x050fe80000041824 */
[C---:B------:R-:W-:Y:S02]  /*10c70*/  FMUL.FTZ R80, R2.reuse, R80 ;  /* 0x0000005002507220 */ /* 0x040fe40000410000 */
[----:B------:R-:W-:Y:S02]  /*10c80*/  FMUL.FTZ R81, R2, R81 ;  /* 0x0000005102517220 */ /* 0x000fe40000410000 */
[C---:B------:R-:W-:Y:S01]  /*10c90*/  HMMA.16816.F32.BF16 R40, R160.reuse, R146, R40 ;  /* 0x00000092a028723c */ /* 0x040fe20000041828 */
[----:B------:R-:W-:Y:S03]  /*10ca0*/  LDSM.16.MT88.4 R144, [R233+0x10800] ;  /* 0x01080000e990783b */ /* 0x000fe60000004200 */
[C---:B------:R-:W-:Y:S02]  /*10cb0*/  FMUL.FTZ R82, R0.reuse, R82 ;  /* 0x0000005200527220 */ /* 0x040fe40000410000 */
[----:B------:R-:W-:Y:S02]  /*10cc0*/  FMUL.FTZ R83, R0, R83 ;  /* 0x0000005300537220 */ /* 0x000fe40000410000 */
[C---:B------:R-:W-:Y:S01]  /*10cd0*/  FMUL.FTZ R84, R2.reuse, R84 ;  /* 0x0000005402547220 */ /* 0x040fe20000410000 */
[C---:B-----5:R-:W-:Y:S03]  /*10ce0*/  HMMA.16816.F32.BF16 R44, R160.reuse, R136, R44 ;  /* 0x00000088a02c723c */ /* 0x060fe6000004182c */
[----:B------:R-:W-:Y:S02]  /*10cf0*/  FMUL.FTZ R85, R2, R85 ;  /* 0x0000005502557220 */ /* 0x000fe40000410000 */
[C---:B------:R-:W-:Y:S02]  /*10d00*/  FMUL.FTZ R86, R0.reuse, R86 ;  /* 0x0000005600567220 */ /* 0x040fe40000410000 */
[----:B------:R-:W-:Y:S01]  /*10d10*/  FMUL.FTZ R87, R0, R87 ;  /* 0x0000005700577220 */ /* 0x000fe20000410000 */
[C---:B------:R-:W-:Y:S01]  /*10d20*/  HMMA.16816.F32.BF16 R48, R160.reuse, R138, R48 ;  /* 0x0000008aa030723c */ /* 0x040fe20000041830 */
[----:B------:R-:W1:Y:S03]  /*10d30*/  LDSM.16.MT88.4 R136, [R236+0x14000] ;  /* 0x01400000ec88783b */ /* 0x000e660000004200 */
[C---:B------:R-:W-:Y:S02]  /*10d40*/  FMUL.FTZ R88, R2.reuse, R88 ;  /* 0x0000005802587220 */ /* 0x040fe40000410000 */
[----:B------:R-:W-:Y:S02]  /*10d50*/  FMUL.FTZ R89, R2, R89 ;  /* 0x0000005902597220 */ /* 0x000fe40000410000 */
[C---:B------:R-:W-:Y:S04]  /*10d60*/  HMMA.16816.F32.BF16 R52, R160.reuse, R132, R52 ;  /* 0x00000084a034723c */ /* 0x040fe80000041834 */
[C---:B------:R-:W-:Y:S02]  /*10d70*/  FMUL.FTZ R90, R0.reuse, R90 ;  /* 0x0000005a005a7220 */ /* 0x040fe40000410000 */
[----:B------:R-:W-:Y:S02]  /*10d80*/  FMUL.FTZ R91, R0, R91 ;  /* 0x0000005b005b7220 */ /* 0x000fe40000410000 */
[C---:B------:R-:W-:Y:S01]  /*10d90*/  HMMA.16816.F32.BF16 R56, R160.reuse, R134, R56 ;  /* 0x00000086a038723c */ /* 0x040fe20000041838 */
[----:B------:R-:W4:Y:S03]  /*10da0*/  LDSM.16.MT88.4 R132, [R234+0x14000] ;  /* 0x01400000ea84783b */ /* 0x000f260000004200 */
[C---:B------:R-:W-:Y:S02]  /*10db0*/  FMUL.FTZ R92, R2.reuse, R92 ;  /* 0x0000005c025c7220 */ /* 0x040fe40000410000 */
[----:B------:R-:W-:Y:S02]  /*10dc0*/  FMUL.FTZ R93, R2, R93 ;  /* 0x0000005d025d7220 */ /* 0x000fe40000410000 */
[C---:B------:R-:W-:Y:S04]  /*10dd0*/  HMMA.16816.F32.BF16 R60, R160.reuse, R140, R60 ;  /* 0x0000008ca03c723c */ /* 0x040fe8000004183c */
[C---:B------:R-:W-:Y:S02]  /*10de0*/  FMUL.FTZ R94, R0.reuse, R94 ;  /* 0x0000005e005e7220 */ /* 0x040fe40000410000 */
[----:B------:R-:W-:Y:S02]  /*10df0*/  FMUL.FTZ R95, R0, R95 ;  /* 0x0000005f005f7220 */ /* 0x000fe40000410000 */
[C---:B------:R-:W-:Y:S01]  /*10e00*/  HMMA.16816.F32.BF16 R64, R160.reuse, R142, R64 ;  /* 0x0000008ea040723c */ /* 0x040fe20000041840 */
[----:B------:R-:W5:Y:S03]  /*10e10*/  LDSM.16.MT88.4 R140, [R233+0x14000] ;  /* 0x01400000e98c783b */ /* 0x000f660000004200 */
[C---:B------:R-:W-:Y:S02]  /*10e20*/  FMUL.FTZ R96, R2.reuse, R96 ;  /* 0x0000006002607220 */ /* 0x040fe40000410000 */
[----:B------:R-:W-:Y:S02]  /*10e30*/  FMUL.FTZ R97, R2, R97 ;  /* 0x0000006102617220 */ /* 0x000fe40000410000 */
[C---:B------:R-:W-:Y:S01]  /*10e40*/  FMUL.FTZ R98, R0.reuse, R98 ;  /* 0x0000006200627220 */ /* 0x040fe20000410000 */
[C---:B-1----:R-:W-:Y:S03]  /*10e50*/  HMMA.16816.F32.BF16 R68, R160.reuse, R136, R68 ;  /* 0x00000088a044723c */ /* 0x042fe60000041844 */
[----:B------:R-:W-:Y:S02]  /*10e60*/  FMUL.FTZ R99, R0, R99 ;  /* 0x0000006300637220 */ /* 0x000fe40000410000 */
[C---:B------:R-:W-:Y:S02]  /*10e70*/  FMUL.FTZ R100, R2.reuse, R100 ;  /* 0x0000006402647220 */ /* 0x040fe40000410000 */
[----:B------:R-:W-:Y:S01]  /*10e80*/  FMUL.FTZ R101, R2, R101 ;  /* 0x0000006502657220 */ /* 0x000fe20000410000 */
[C---:B------:R-:W-:Y:S01]  /*10e90*/  HMMA.16816.F32.BF16 R72, R160.reuse, R138, R72 ;  /* 0x0000008aa048723c */ /* 0x040fe20000041848 */
[----:B------:R-:W1:Y:S03]  /*10ea0*/  LDSM.16.MT88.4 R136, [R232+0x14000] ;  /* 0x01400000e888783b */ /* 0x000e660000004200 */
[C---:B------:R-:W-:Y:S02]  /*10eb0*/  FMUL.FTZ R102, R0.reuse, R102 ;  /* 0x0000006600667220 */ /* 0x040fe40000410000 */
[----:B------:R-:W-:Y:S02]  /*10ec0*/  FMUL.FTZ R103, R0, R103 ;  /* 0x0000006700677220 */ /* 0x000fe40000410000 */
[C---:B----4-:R-:W-:Y:S04]  /*10ed0*/  HMMA.16816.F32.BF16 R76, R160.reuse, R132, R76 ;  /* 0x00000084a04c723c */ /* 0x050fe8000004184c */
[C---:B------:R-:W-:Y:S02]  /*10ee0*/  FMUL.FTZ R104, R2.reuse, R104 ;  /* 0x0000006802687220 */ /* 0x040fe40000410000 */
[----:B------:R-:W-:Y:S02]  /*10ef0*/  FMUL.FTZ R105, R2, R105 ;  /* 0x0000006902697220 */ /* 0x000fe40000410000 */
[C---:B------:R-:W-:Y:S01]  /*10f00*/  HMMA.16816.F32.BF16 R80, R160.reuse, R134, R80 ;  /* 0x00000086a050723c */ /* 0x040fe20000041850 */
[----:B------:R-:W4:Y:S03]  /*10f10*/  LDSM.16.MT88.4 R132, [R236+0x16000] ;  /* 0x01600000ec84783b */ /* 0x000f260000004200 */
[C---:B------:R-:W-:Y:S02]  /*10f20*/  FMUL.FTZ R106, R0.reuse, R106 ;  /* 0x0000006a006a7220 */ /* 0x040fe40000410000 */
[----:B------:R-:W-:Y:S02]  /*10f30*/  FMUL.FTZ R107, R0, R107 ;  /* 0x0000006b006b7220 */ /* 0x000fe40000410000 */
[C---:B-----5:R-:W-:Y:S04]  /*10f40*/  HMMA.16816.F32.BF16 R84, R160.reuse, R140, R84 ;  /* 0x0000008ca054723c */ /* 0x060fe80000041854 */
        /* <DEDUP_REMOVED lines=20> */
[--C-:B------:R-:W-:Y:S02]  /*11090*/  FFMA.FTZ R189, R189, c[0x0][0x23c], -R177.reuse ;  /* 0x00008f00bdbd7a23 */ /* 0x100fe400000108b1 */
[--C-:B------:R-:W-:Y:S02]  /*110a0*/  FFMA.FTZ R190, R190, c[0x0][0x23c], -R176.reuse ;  /* 0x00008f00bebe7a23 */ /* 0x100fe400000108b0 */
[C---:B-----5:R-:W-:Y:S02]  /*110b0*/  HMMA.16816.F32.BF16 R108, R160.reuse, R140, R108 ;  /* 0x0000008ca06c723c */ /* 0x060fe4000004186c */
[----:B------:R-:W5:Y:S02]  /*110c0*/  MUFU.EX2 R189, R189 ;  /* 0x000000bd00bd7308 */ /* 0x000f640000000800 */
[--C-:B------:R-:W-:Y:S02]  /*110d0*/  FFMA.FTZ R191, R191, c[0x0][0x23c], -R176.reuse ;  /* 0x00008f00bfbf7a23 */ /* 0x100fe400000108b0 */
[C---:B------:R-:W-:Y:S02]  /*110e0*/  FMUL.FTZ R120, R2.reuse, R120 ;  /* 0x0000007802787220 */ /* 0x040fe40000410000 */
[C---:B------:R-:W-:Y:S01]  /*110f0*/  HMMA.16816.F32.BF16 R112, R160.reuse, R142, R112 ;  /* 0x0000008ea070723c */ /* 0x040fe20000041870 */
[----:B------:R-:W2:Y:S03]  /*11100*/  LDSM.16.MT88.4 R140, [R236+0x10800] ;  /* 0x01080000ec8c783b */ /* 0x000ea60000004200 */
[----:B------:R-:W-:Y:S01]  /*11110*/  FMUL.FTZ R121, R2, R121 ;  /* 0x0000007902797220 */ /* 0x000fe20000410000 */
[----:B------:R-:W-:Y:S01]  /*11120*/  MUFU.EX2 R190, R190 ;  /* 0x000000be00be7308 */ /* 0x000fe20000000800 */
[C---:B------:R-:W-:Y:S02]  /*11130*/  FMUL.FTZ R122, R0.reuse, R122 ;  /* 0x0000007a007a7220 */ /* 0x040fe40000410000 */
[----:B------:R-:W-:Y:S01]  /*11140*/  FMUL.FTZ R123, R0, R123 ;  /* 0x0000007b007b7220 */ /* 0x000fe20000410000 */
[C---:B-1----:R-:W-:Y:S03]  /*11150*/  HMMA.16816.F32.BF16 R116, R160.reuse, R136, R116 ;  /* 0x00000088a074723c */ /* 0x042fe60000041874 */
[--C-:B------:R-:W-:Y:S02]  /*11160*/  FFMA.FTZ R203, R203, c[0x0][0x23c], -R176.reuse ;  /* 0x00008f00cbcb7a23 */ /* 0x100fe400000108b0 */
[C---:B------:R-:W-:Y:S01]  /*11170*/  FMUL.FTZ R124, R2.reuse, R124 ;  /* 0x0000007c027c7220 */ /* 0x040fe20000410000 */
[----:B------:R-:W1:Y:S01]  /*11180*/  MUFU.EX2 R191, R191 ;  /* 0x000000bf00bf7308 */ /* 0x000e620000000800 */
[----:B------:R-:W-:Y:S01]  /*11190*/  FMUL.FTZ R125, R2, R125 ;  /* 0x0000007d027d7220 */ /* 0x000fe20000410000 */
[C---:B------:R-:W-:Y:S01]  /*111a0*/  HMMA.16816.F32.BF16 R120, R160.reuse, R138, R120 ;  /* 0x0000008aa078723c */ /* 0x040fe20000041878 */
[----:B------:R-:W2:Y:S03]  /*111b0*/  LDSM.16.MT88.4 R136, [R234+0x10800] ;  /* 0x01080000ea88783b */ /* 0x000ea60000004200 */
[C---:B------:R-:W-:Y:S02]  /*111c0*/  FMUL.FTZ R126, R0.reuse, R126 ;  /* 0x0000007e007e7220 */ /* 0x040fe40000410000 */
[----:B------:R-:W-:Y:S02]  /*111d0*/  FMUL.FTZ R127, R0, R127 ;  /* 0x0000007f007f7220 */ /* 0x000fe40000410000 */
[----:B------:R-:W3:Y:S01]  /*111e0*/  MUFU.EX2 R203, R203 ;  /* 0x000000cb00cb7308 */ /* 0x000ee20000000800 */
[C---:B------:R-:W-:Y:S03]  /*111f0*/  FMUL.FTZ R128, R2.reuse, R128 ;  /* 0x0000008002807220 */ /* 0x040fe60000410000 */
[----:B------:R-:W-:Y:S01]  /*11200*/  FMUL.FTZ R129, R2, R129 ;  /* 0x0000008102817220 */ /* 0x000fe20000410000 */
[C---:B----4-:R-:W-:Y:S03]  /*11210*/  HMMA.16816.F32.BF16 R124, R160.reuse, R132, R124 ;  /* 0x00000084a07c723c */ /* 0x050fe6000004187c */
[C---:B------:R-:W-:Y:S02]  /*11220*/  FMUL.FTZ R130, R0.reuse, R130 ;  /* 0x0000008200827220 */ /* 0x040fe40000410000 */
[----:B------:R-:W-:Y:S02]  /*11230*/  FMUL.FTZ R131, R0, R131 ;  /* 0x0000008300837220 */ /* 0x000fe40000410000 */
[----:B-----5:R-:W-:Y:S01]  /*11240*/  F2FP.BF16.PACK_AB R132, R189, R188 ;  /* 0x000000bcbd84723e */ /* 0x020fe200000010ff */
[--C-:B------:R-:W-:Y:S01]  /*11250*/  FFMA.FTZ R200, R215, c[0x0][0x23c], -R177.reuse ;  /* 0x00008f00d7c87a23 */ /* 0x100fe200000108b1 */
[----:B-1----:R-:W-:Y:S03]  /*11260*/  F2FP.BF16.PACK_AB R133, R191, R190 ;  /* 0x000000bebf85723e */ /* 0x002fe600000010ff */
[----:B------:R-:W-:Y:S01]  /*11270*/  HMMA.16816.F32.BF16 R128, R160, R134, R128 ;  /* 0x00000086a080723c */ /* 0x000fe20000041880 */
[----:B------:R-:W1:Y:S01]  /*11280*/  LDSM.16.MT88.4 R160, [R233+0x12800] ;  /* 0x01280000e9a0783b */ /* 0x000e620000004200 */
[----:B------:R-:W-:Y:S01]  /*11290*/  MUFU.EX2 R200, R200 ;  /* 0x000000c800c87308 */ /* 0x000fe20000000800 */
[--C-:B------:R-:W-:Y:S02]  /*112a0*/  FFMA.FTZ R213, R213, c[0x0][0x23c], -R177.reuse ;  /* 0x00008f00d5d57a23 */ /* 0x100fe400000108b1 */
[--C-:B------:R-:W-:Y:S02]  /*112b0*/  FFMA.FTZ R204, R211, c[0x0][0x23c], -R176.reuse ;  /* 0x00008f00d3cc7a23 */ /* 0x100fe400000108b0 */
[----:B------:R-:W-:Y:S01]  /*112c0*/  F2FP.BF16.PACK_AB R134, R193, R192 ;  /* 0x000000c0c186723e */ /* 0x000fe200000010ff */
[--C-:B------:R-:W-:Y:S01]  /*112d0*/  FFMA.FTZ R209, R209, c[0x0][0x23c], -R176.reuse ;  /* 0x00008f00d1d17a23 */ /* 0x100fe200000108b0 */
[----:B---3--:R-:W-:Y:S03]  /*112e0*/  F2FP.BF16.PACK_AB R135, R203, R196 ;  /* 0x000000c4cb87723e */ /* 0x008fe600000010ff */
[--C-:B------:R-:W-:Y:S01]  /*112f0*/  FFMA.FTZ R208, R214, c[0x0][0x23c], -R177.reuse ;  /* 0x00008f00d6d07a23 */ /* 0x100fe200000108b1 */
[----:B------:R-:W3:Y:S01]  /*11300*/  MUFU.EX2 R213, R213 ;  /* 0x000000d500d57308 */ /* 0x000ee20000000800 */
[--C-:B------:R-:W-:Y:S02]  /*11310*/  FFMA.FTZ R211, R210, c[0x0][0x23c], -R177.reuse ;  /* 0x00008f00d2d37a23 */ /* 0x100fe400000108b1 */
[C---:B--2---:R-:W-:Y:S05]  /*11320*/  HMMA.16816.F32.BF16 R4, R132.reuse, R140, R4 ;  /* 0x0000008c8404723c */ /* 0x044fea0000041804 */
[--C-:B------:R-:W-:Y:S02]  /*11330*/  FFMA.FTZ R207, R207, c[0x0][0x23c], -R176.reuse ;  /* 0x00008f00cfcf7a23 */ /* 0x100fe400000108b0 */
[--C-:B------:R-:W-:Y:S01]  /*11340*/  FFMA.FTZ R210, R205, c[0x0][0x23c], -R176.reuse ;  /* 0x00008f00cdd27a23 */ /* 0x100fe200000108b0 */
[C---:B------:R-:W-:Y:S01]  /*11350*/  HMMA.16816.F32.BF16 R8, R132.reuse, R142, R8 ;  /* 0x0000008e8408723c */ /* 0x040fe20000041808 */
[----:B------:R-:W2:Y:S01]  /*11360*/  LDSM.16.MT88.4 R140, [R234+0x14800] ;  /* 0x01480000ea8c783b */ /* 0x000ea20000004200 */
[----:B------:R-:W-:Y:S02]  /*11370*/  MUFU.EX2 R204, R204 ;  /* 0x000000cc00cc7308 */ /* 0x000fe40000000800 */
[--C-:B------:R-:W-:Y:S02]  /*11380*/  FFMA.FTZ R202, R202, c[0x0][0x23c], -R177.reuse ;  /* 0x00008f00caca7a23 */ /* 0x100fe400000108b1 */
[--C-:B------:R-:W-:Y:S02]  /*11390*/  FFMA.FTZ R205, R206, c[0x0][0x23c], -R177.reuse ;  /* 0x00008f00cecd7a23 */ /* 0x100fe400000108b1 */
[C---:B------:R-:W-:Y:S04]  /*113a0*/  HMMA.16816.F32.BF16 R12, R132.reuse, R136, R12 ;  /* 0x00000088840c723c */ /* 0x040fe8000004180c */
[----:B------:R-:W4:Y:S01]  /*113b0*/  MUFU.EX2 R209, R209 ;  /* 0x000000d100d17308 */ /* 0x000f220000000800 */
[--C-:B------:R-:W-:Y:S02]  /*113c0*/  FFMA.FTZ R201, R201, c[0x0][0x23c], -R176.reuse ;  /* 0x00008f00c9c97a23 */ /* 0x100fe400000108b0 */
[--C-:B------:R-:W-:Y:S01]  /*113d0*/  FFMA.FTZ R206, R199, c[0x0][0x23c], -R176.reuse ;  /* 0x00008f00c7ce7a23 */ /* 0x100fe200000108b0 */
[C---:B------:R-:W-:Y:S01]  /*113e0*/  HMMA.16816.F32.BF16 R16, R132.reuse, R138, R16 ;  /* 0x0000008a8410723c */ /* 0x040fe20000041810 */
[----:B------:R-:W5:Y:S03]  /*113f0*/  LDSM.16.MT88.4 R136, [R233+0x14800] ;  /* 0x01480000e988783b */ /* 0x000f660000004200 */
[--C-:B------:R-:W-:Y:S02]  /*11400*/  FFMA.FTZ R198, R198, c[0x0][0x23c], -R177.reuse ;  /* 0x00008f00c6c67a23 */ /* 0x100fe400000108b1 */
[----:B------:R-:W-:Y:S01]  /*11410*/  FFMA.FTZ R177, R197, c[0x0][0x23c], -R177 ;  /* 0x00008f00c5b17a23 */ /* 0x000fe200000108b1 */
[----:B------:R-:W-:Y:S01]  /*11420*/  MUFU.EX2 R208, R208 ;  /* 0x000000d000d07308 */ /* 0x000fe20000000800 */
[C---:B------:R-:W-:Y:S04]  /*11430*/  HMMA.16816.F32.BF16 R20, R132.reuse, R144, R20 ;  /* 0x000000908414723c */ /* 0x040fe80000041814 */
[--C-:B------:R-:W-:Y:S02]  /*11440*/  FFMA.FTZ R166, R166, c[0x0][0x23c], -R176.reuse ;  /* 0x00008f00a6a67a23 */ /* 0x100fe400000108b0 */
[----:B------:R-:W-:Y:S02]  /*11450*/  FFMA.FTZ R176, R165, c[0x0][0x23c], -R176 ;  /* 0x00008f00a5b07a23 */ /* 0x000fe400000108b0 */
[C---:B------:R-:W-:Y:S01]  /*11460*/  HMMA.16816.F32.BF16 R24, R132.reuse, R146, R24 ;  /* 0x000000928418723c */ /* 0x040fe20000041818 */
[----:B------:R-:W1:Y:S01]  /*11470*/  LDSM.16.MT88.4 R144, [R232+0x14800] ;  /* 0x01480000e890783b */ /* 0x000e620000004200 */
[----:B------:R-:W-:Y:S02]  /*11480*/  MUFU.EX2 R197, R177 ;  /* 0x000000b100c57308 */ /* 0x000fe40000000800 */
[----:B------:R-:W-:Y:S02]  /*11490*/  FFMA.FTZ R185, R0, R212, R185 ;  /* 0x000000d400b97223 */ /* 0x000fe400000100b9 */
[----:B------:R-:W-:Y:S01]  /*114a0*/  FFMA.FTZ R187, R2, R167, R187 ;  /* 0x000000a702bb7223 */ /* 0x000fe200000100bb */
[----:B------:R-:W-:Y:S01]  /*114b0*/  MOV R167, R164 ;  /* 0x000000a400a77202 */ /* 0x000fe20000000f00 */
[C---:B------:R-:W-:Y:S04]  /*114c0*/  HMMA.16816.F32.BF16 R28, R132.reuse, R148, R28 ;  /* 0x00000094841c723c */ /* 0x040fe8000004181c */
[----:B------:R1:W-:Y:S01]  /*114d0*/  MUFU.EX2 R165, R176 ;  /* 0x000000b000a57308 */ /* 0x0003e20000000800 */
[----:B------:R-:W-:Y:S02]  /*114e0*/  FADD.FTZ R187, R186, R187 ;  /* 0x000000bbbabb7221 */ /* 0x000fe40000010000 */
[----:B------:R-:W-:Y:S01]  /*114f0*/  FADD.FTZ R182, R182, R185 ;  /* 0x000000b9b6b67221 */ /* 0x000fe20000010000 */
[C---:B------:R-:W-:Y:S01]  /*11500*/  HMMA.16816.F32.BF16 R32, R132.reuse, R150, R32 ;  /* 0x000000968420723c */ /* 0x040fe20000041820 */
[----:B------:R-:W2:Y:S03]  /*11510*/  LDSM.16.MT88.4 R148, [R236+0x16800] ;  /* 0x01680000ec94783b */ /* 0x000ea60000004200 */
[----:B------:R-:W-:Y:S02]  /*11520*/  FADD.FTZ R184, R184, R187 ;  /* 0x000000bbb8b87221 */ /* 0x000fe40000010000 */
[----:B------:R-:W2:Y:S01]  /*11530*/  MUFU.EX2 R211, R211 ;  /* 0x000000d300d37308 */ /* 0x000ea20000000800 */
[----:B------:R-:W-:Y:S01]  /*11540*/  FADD.FTZ R181, R181, R182 ;  /* 0x000000b6b5b57221 */ /* 0x000fe20000010000 */
[C---:B------:R-:W-:Y:S04]  /*11550*/  HMMA.16816.F32.BF16 R36, R132.reuse, R152, R36 ;  /* 0x000000988424723c */ /* 0x040fe80000041824 */
[----:B------:R-:W-:Y:S02]  /*11560*/  FADD.FTZ R183, R183, R184 ;  /* 0x000000b8b7b77221 */ /* 0x000fe40000010000 */
[----:B------:R-:W-:Y:S02]  /*11570*/  FADD.FTZ R181, R180, R181 ;  /* 0x000000b5b4b57221 */ /* 0x000fe40000010000 */
[C---:B------:R-:W-:Y:S01]  /*11580*/  HMMA.16816.F32.BF16 R40, R132.reuse, R154, R40 ;  /* 0x0000009a8428723c */ /* 0x040fe20000041828 */
[----:B------:R-:W-:Y:S01]  /*11590*/  LDSM.16.MT88.4 R152, [R232+0x11000] ;  /* 0x01100000e898783b */ /* 0x000fe20000004200 */
[----:B------:R-:W-:Y:S02]  /*115a0*/  MUFU.EX2 R207, R207 ;  /* 0x000000cf00cf7308 */ /* 0x000fe40000000800 */
[----:B------:R-:W-:Y:S02]  /*115b0*/  FADD.FTZ R188, R188, R183 ;  /* 0x000000b7bcbc7221 */ /* 0x000fe40000010000 */
[----:B------:R-:W-:Y:S02]  /*115c0*/  FADD.FTZ R190, R190, R181 ;  /* 0x000000b5bebe7221 */ /* 0x000fe40000010000 */
[C---:B------:R-:W-:Y:S01]  /*115d0*/  HMMA.16816.F32.BF16 R44, R132.reuse, R156, R44 ;  /* 0x0000009c842c723c */ /* 0x040fe2000004182c */
[----:B-1----:R-:W-:Y:S03]  /*115e0*/  LDSM.16.MT88.4 R176, [R233+0x15800] ;  /* 0x01580000e9b0783b */ /* 0x002fe60000004200 */
[----:B------:R-:W1:Y:S01]  /*115f0*/  MUFU.EX2 R210, R210 ;  /* 0x000000d200d27308 */ /* 0x000e620000000800 */
[----:B------:R-:W-:Y:S02]  /*11600*/  FADD.FTZ R189, R189, R188 ;  /* 0x000000bcbdbd7221 */ /* 0x000fe40000010000 */
[----:B------:R-:W-:Y:S01]  /*11610*/  FADD.FTZ R191, R191, R190 ;  /* 0x000000bebfbf7221 */ /* 0x000fe20000010000 */
[C---:B------:R-:W-:Y:S01]  /*11620*/  HMMA.16816.F32.BF16 R48, R132.reuse, R158, R48 ;  /* 0x0000009e8430723c */ /* 0x040fe20000041830 */
[----:B------:R-:W-:Y:S03]  /*11630*/  LDSM.16.MT88.4 R156, [R234+0x13000] ;  /* 0x01300000ea9c783b */ /* 0x000fe60000004200 */
[----:B------:R-:W-:Y:S02]  /*11640*/  FADD.FTZ R192, R192, R189 ;  /* 0x000000bdc0c07221 */ /* 0x000fe40000010000 */
[----:B------:R-:W-:Y:S01]  /*11650*/  MUFU.EX2 R202, R202 ;  /* 0x000000ca00ca7308 */ /* 0x000fe20000000800 */
[----:B------:R-:W-:Y:S01]  /*11660*/  FADD.FTZ R196, R196, R191 ;  /* 0x000000bfc4c47221 */ /* 0x000fe20000010000 */
[C---:B------:R-:W-:Y:S04]  /*11670*/  HMMA.16816.F32.BF16 R52, R132.reuse, R160, R52 ;  /* 0x000000a08434723c */ /* 0x040fe80000041834 */
[----:B------:R-:W-:Y:S02]  /*11680*/  FADD.FTZ R193, R193, R192 ;  /* 0x000000c0c1c17221 */ /* 0x000fe40000010000 */
[----:B------:R-:W-:Y:S02]  /*11690*/  FADD.FTZ R203, R203, R196 ;  /* 0x000000c4cbcb7221 */ /* 0x000fe40000010000 */
[C---:B------:R-:W-:Y:S01]  /*116a0*/  HMMA.16816.F32.BF16 R56, R132.reuse, R162, R56 ;  /* 0x000000a28438723c */ /* 0x040fe20000041838 */
[----:B------:R-:W-:Y:S01]  /*116b0*/  LDSM.16.MT88.4 R160, [R233+0x13000] ;  /* 0x01300000e9a0783b */ /* 0x000fe20000004200 */
[----:B------:R-:W1:Y:S06]  /*116c0*/  MUFU.EX2 R205, R205 ;  /* 0x000000cd00cd7308 */ /* 0x000e6c0000000800 */
[C---:B------:R-:W-:Y:S04]  /*116d0*/  HMMA.16816.F32.BF16 R60, R132.reuse, R168, R60 ;  /* 0x000000a8843c723c */ /* 0x040fe8000004183c */
[----:B------:R-:W-:Y:S04]  /*116e0*/  MUFU.EX2 R201, R201 ;  /* 0x000000c900c97308 */ /* 0x000fe80000000800 */
[C---:B------:R-:W-:Y:S01]  /*116f0*/  HMMA.16816.F32.BF16 R64, R132.reuse, R170, R64 ;  /* 0x000000aa8440723c */ /* 0x040fe20000041840 */
[----:B------:R-:W-:Y:S05]  /*11700*/  LDSM.16.MT88.4 R168, [R232+0x13000] ;  /* 0x01300000e8a8783b */ /* 0x000fea0000004200 */
[----:B------:R-:W1:Y:S02]  /*11710*/  MUFU.EX2 R206, R206 ;  /* 0x000000ce00ce7308 */ /* 0x000e640000000800 */
[C---:B------:R-:W-:Y:S08]  /*11720*/  HMMA.16816.F32.BF16 R68, R132.reuse, R172, R68 ;  /* 0x000000ac8444723c */ /* 0x040ff00000041844 */
[C---:B------:R-:W-:Y:S01]  /*11730*/  HMMA.16816.F32.BF16 R72, R132.reuse, R174, R72 ;  /* 0x000000ae8448723c */ /* 0x040fe20000041848 */
[----:B------:R-:W-:Y:S01]  /*11740*/  LDSM.16.MT88.4 R172, [R236+0x15000] ;  /* 0x01500000ecac783b */ /* 0x000fe20000004200 */
[----:B------:R-:W1:Y:S06]  /*11750*/  MUFU.EX2 R198, R198 ;  /* 0x000000c600c67308 */ /* 0x000e6c0000000800 */
[C---:B--2---:R-:W-:Y:S04]  /*11760*/  HMMA.16816.F32.BF16 R76, R132.reuse, R140, R76 ;  /* 0x0000008c844c723c */ /* 0x044fe8000004184c */
[----:B------:R-:W2:Y:S04]  /*11770*/  MUFU.EX2 R166, R166 ;  /* 0x000000a600a67308 */ /* 0x000ea80000000800 */
[C---:B------:R-:W-:Y:S01]  /*11780*/  HMMA.16816.F32.BF16 R80, R132.reuse, R142, R80 ;  /* 0x0000008e8450723c */ /* 0x040fe20000041850 */
[----:B------:R-:W1:Y:S07]  /*11790*/  LDSM.16.MT88.4 R140, [R234+0x16800] ;  /* 0x01680000ea8c783b */ /* 0x000e6e0000004200 */
[C---:B-----5:R-:W-:Y:S08]  /*117a0*/  HMMA.16816.F32.BF16 R84, R132.reuse, R136, R84 ;  /* 0x000000888454723c */ /* 0x060ff00000041854 */
[C---:B------:R-:W-:Y:S01]  /*117b0*/  HMMA.16816.F32.BF16 R88, R132.reuse, R138, R88 ;  /* 0x0000008a8458723c */ /* 0x040fe20000041858 */
[----:B------:R-:W5:Y:S07]  /*117c0*/  LDSM.16.MT88.4 R136, [R233+0x16800] ;  /* 0x01680000e988783b */ /* 0x000f6e0000004200 */
[C---:B------:R-:W-:Y:S08]  /*117d0*/  HMMA.16816.F32.BF16 R92, R132.reuse, R144, R92 ;  /* 0x00000090845c723c */ /* 0x040ff0000004185c */
[C---:B------:R-:W-:Y:S01]  /*117e0*/  HMMA.16816.F32.BF16 R96, R132.reuse, R146, R96 ;  /* 0x000000928460723c */ /* 0x040fe20000041860 */
[----:B------:R-:W2:Y:S07]  /*117f0*/  LDSM.16.MT88.4 R144, [R232+0x16800] ;  /* 0x01680000e890783b */ /* 0x000eae0000004200 */
[C---:B------:R-:W-:Y:S08]  /*11800*/  HMMA.16816.F32.BF16 R100, R132.reuse, R148, R100 ;  /* 0x000000948464723c */ /* 0x040ff00000041864 */
[C---:B------:R-:W-:Y:S01]  /*11810*/  HMMA.16816.F32.BF16 R104, R132.reuse, R150, R104 ;  /* 0x000000968468723c */ /* 0x040fe20000041868 */
[----:B------:R-:W-:Y:S07]  /*11820*/  LDSM.16.MT88.4 R148, [R233+0x11000] ;  /* 0x01100000e994783b */ /* 0x000fee0000004200 */
[C---:B-1----:R-:W-:Y:S08]  /*11830*/  HMMA.16816.F32.BF16 R108, R132.reuse, R140, R108 ;  /* 0x0000008c846c723c */ /* 0x042ff0000004186c */
[C---:B------:R-:W-:Y:S01]  /*11840*/  HMMA.16816.F32.BF16 R112, R132.reuse, R142, R112 ;  /* 0x0000008e8470723c */ /* 0x040fe20000041870 */
[----:B------:R-:W1:Y:S07]  /*11850*/  LDSM.16.MT88.4 R140, [R236+0x11000] ;  /* 0x01100000ec8c783b */ /* 0x000e6e0000004200 */
[C---:B-----5:R-:W-:Y:S08]  /*11860*/  HMMA.16816.F32.BF16 R116, R132.reuse, R136, R116 ;  /* 0x000000888474723c */ /* 0x060ff00000041874 */
[C---:B------:R-:W-:Y:S01]  /*11870*/  HMMA.16816.F32.BF16 R120, R132.reuse, R138, R120 ;  /* 0x0000008a8478723c */ /* 0x040fe20000041878 */
[----:B------:R-:W5:Y:S07]  /*11880*/  LDSM.16.MT88.4 R136, [R234+0x11000] ;  /* 0x01100000ea88783b */ /* 0x000f6e0000004200 */
[C---:B--2---:R-:W-:Y:S08]  /*11890*/  HMMA.16816.F32.BF16 R124, R132.reuse, R144, R124 ;  /* 0x00000090847c723c */ /* 0x044ff0000004187c */
[----:B------:R-:W-:Y:S01]  /*118a0*/  HMMA.16816.F32.BF16 R128, R132, R146, R128 ;  /* 0x000000928480723c */ /* 0x000fe20000041880 */
[----:B------:R-:W2:Y:S06]  /*118b0*/  LDSM.16.MT88.4 R144, [R236+0x13000] ;  /* 0x01300000ec90783b */ /* 0x000eac0000004200 */
[----:B---3--:R-:W-:Y:S01]  /*118c0*/  F2FP.BF16.PACK_AB R132, R213, R200 ;  /* 0x000000c8d584723e */ /* 0x008fe200000010ff */
[----:B------:R-:W-:Y:S01]  /*118d0*/  FADD.FTZ R200, R200, R193 ;  /* 0x000000c1c8c87221 */ /* 0x000fe20000010000 */
[----:B----4-:R-:W-:Y:S03]  /*118e0*/  F2FP.BF16.PACK_AB R133, R209, R204 ;  /* 0x000000ccd185723e */ /* 0x010fe600000010ff */
[----:B------:R-:W-:Y:S01]  /*118f0*/  F2FP.BF16.PACK_AB R134, R211, R208 ;  /* 0x000000d0d386723e */ /* 0x000fe200000010ff */
[----:B------:R-:W-:Y:S01]  /*11900*/  FADD.FTZ R213, R213, R200 ;  /* 0x000000c8d5d57221 */ /* 0x000fe20000010000 */
[----:B------:R-:W-:Y:S01]  /*11910*/  F2FP.BF16.PACK_AB R135, R210, R207 ;  /* 0x000000cfd287723e */ /* 0x000fe200000010ff */
[----:B------:R-:W-:Y:S02]  /*11920*/  FADD.FTZ R204, R204, R203 ;  /* 0x000000cbcccc7221 */ /* 0x000fe40000010000 */
[----:B------:R-:W-:Y:S02]  /*11930*/  FADD.FTZ R208, R208, R213 ;  /* 0x000000d5d0d07221 */ /* 0x000fe40000010000 */
[----:B------:R-:W-:Y:S02]  /*11940*/  FADD.FTZ R204, R209, R204 ;  /* 0x000000ccd1cc7221 */ /* 0x000fe40000010000 */
[C---:B-1----:R-:W-:Y:S03]  /*11950*/  HMMA.16816.F32.BF16 R4, R132.reuse, R140, R4 ;  /* 0x0000008c8404723c */ /* 0x042fe60000041804 */
[----:B------:R-:W-:Y:S02]  /*11960*/  FADD.FTZ R211, R211, R208 ;  /* 0x000000d0d3d37221 */ /* 0x000fe40000010000 */
[----:B------:R-:W-:Y:S03]  /*11970*/  FADD.FTZ R207, R207, R204 ;  /* 0x000000cccfcf7221 */ /* 0x000fe60000010000 */
[C---:B------:R-:W-:Y:S01]  /*11980*/  HMMA.16816.F32.BF16 R8, R132.reuse, R142, R8 ;  /* 0x0000008e8408723c */ /* 0x040fe20000041808 */
[----:B------:R-:W1:Y:S03]  /*11990*/  LDSM.16.MT88.4 R140, [R234+0x15000] ;  /* 0x01500000ea8c783b */ /* 0x000e660000004200 */
[----:B------:R-:W-:Y:S04]  /*119a0*/  FADD.FTZ R210, R210, R207 ;  /* 0x000000cfd2d27221 */ /* 0x000fe80000010000 */
[C---:B-----5:R-:W-:Y:S08]  /*119b0*/  HMMA.16816.F32.BF16 R12, R132.reuse, R136, R12 ;  /* 0x00000088840c723c */ /* 0x060ff0000004180c */
[C---:B------:R-:W-:Y:S01]  /*119c0*/  HMMA.16816.F32.BF16 R16, R132.reuse, R138, R16 ;  /* 0x0000008a8410723c */ /* 0x040fe20000041810 */
[----:B------:R-:W3:Y:S07]  /*119d0*/  LDSM.16.MT88.4 R136, [R233+0x15000] ;  /* 0x01500000e988783b */ /* 0x000eee0000004200 */
[C---:B------:R-:W-:Y:S08]  /*119e0*/  HMMA.16816.F32.BF16 R20, R132.reuse, R148, R20 ;  /* 0x000000948414723c */ /* 0x040ff00000041814 */
[C---:B------:R-:W-:Y:S01]  /*119f0*/  HMMA.16816.F32.BF16 R24, R132.reuse, R150, R24 ;  /* 0x000000968418723c */ /* 0x040fe20000041818 */
[----:B------:R-:W-:Y:S07]  /*11a00*/  LDSM.16.MT88.4 R148, [R236+0x17000] ;  /* 0x01700000ec94783b */ /* 0x000fee0000004200 */
[C---:B------:R-:W-:Y:S08]  /*11a10*/  HMMA.16816.F32.BF16 R28, R132.reuse, R152, R28 ;  /* 0x00000098841c723c */ /* 0x040ff0000004181c */
[C---:B------:R-:W-:Y:S08]  /*11a20*/  HMMA.16816.F32.BF16 R32, R132.reuse, R154, R32 ;  /* 0x0000009a8420723c */ /* 0x040ff00000041820 */
[C---:B--2---:R-:W-:Y:S08]  /*11a30*/  HMMA.16816.F32.BF16 R36, R132.reuse, R144, R36 ;  /* 0x000000908424723c */ /* 0x044ff00000041824 */
[C---:B------:R-:W-:Y:S01]  /*11a40*/  HMMA.16816.F32.BF16 R40, R132.reuse, R146, R40 ;  /* 0x000000928428723c */ /* 0x040fe20000041828 */
[----:B------:R-:W2:Y:S07]  /*11a50*/  LDSM.16.MT88.4 R144, [R232+0x15000] ;  /* 0x01500000e890783b */ /* 0x000eae0000004200 */
[C---:B------:R-:W-:Y:S08]  /*11a60*/  HMMA.16816.F32.BF16 R44, R132.reuse, R156, R44 ;  /* 0x0000009c842c723c */ /* 0x040ff0000004182c */
[C---:B------:R-:W-:Y:S01]  /*11a70*/  HMMA.16816.F32.BF16 R48, R132.reuse, R158, R48 ;  /* 0x0000009e8430723c */ /* 0x040fe20000041830 */
[----:B------:R-:W-:Y:S07]  /*11a80*/  LDSM.16.MT88.4 R156, [R236+0x11800] ;  /* 0x01180000ec9c783b */ /* 0x000fee0000004200 */
[C---:B------:R-:W-:Y:S08]  /*11a90*/  HMMA.16816.F32.BF16 R52, R132.reuse, R160, R52 ;  /* 0x000000a08434723c */ /* 0x040ff00000041834 */
[C---:B------:R-:W-:Y:S08]  /*11aa0*/  HMMA.16816.F32.BF16 R56, R132.reuse, R162, R56 ;  /* 0x000000a28438723c */ /* 0x040ff00000041838 */
[C---:B------:R-:W-:Y:S07]  /*11ab0*/  HMMA.16816.F32.BF16 R60, R132.reuse, R168, R60 ;  /* 0x000000a8843c723c */ /* 0x040fee000004183c */
[----:B------:R-:W-:Y:S01]  /*11ac0*/  F2FP.BF16.PACK_AB R168, R205, R202 ;  /* 0x000000cacda8723e */ /* 0x000fe200000010ff */
[C---:B------:R-:W-:Y:S04]  /*11ad0*/  HMMA.16816.F32.BF16 R64, R132.reuse, R170, R64 ;  /* 0x000000aa8440723c */ /* 0x040fe80000041840 */
[----:B------:R-:W-:Y:S01]  /*11ae0*/  F2FP.BF16.PACK_AB R169, R206, R201 ;  /* 0x000000c9cea9723e */ /* 0x000fe200000010ff */
[----:B------:R-:W-:Y:S02]  /*11af0*/  FADD.FTZ R202, R202, R211 ;  /* 0x000000d3caca7221 */ /* 0x000fe40000010000 */
[----:B------:R-:W-:Y:S01]  /*11b00*/  F2FP.BF16.PACK_AB R170, R197, R198 ;  /* 0x000000c6c5aa723e */ /* 0x000fe200000010ff */
[C---:B------:R-:W-:Y:S04]  /*11b10*/  HMMA.16816.F32.BF16 R68, R132.reuse, R172, R68 ;  /* 0x000000ac8444723c */ /* 0x040fe80000041844 */
[----:B------:R-:W-:Y:S01]  /*11b20*/  F2FP.BF16.PACK_AB R171, R165, R166 ;  /* 0x000000a6a5ab723e */ /* 0x000fe200000010ff */
[----:B------:R-:W-:Y:S02]  /*11b30*/  FADD.FTZ R205, R205, R202 ;  /* 0x000000cacdcd7221 */ /* 0x000fe40000010000 */
[----:B------:R-:W-:Y:S01]  /*11b40*/  FADD.FTZ R201, R201, R210 ;  /* 0x000000d2c9c97221 */ /* 0x000fe20000010000 */
[C---:B------:R-:W-:Y:S01]  /*11b50*/  HMMA.16816.F32.BF16 R72, R132.reuse, R174, R72 ;  /* 0x000000ae8448723c */ /* 0x040fe20000041848 */
[----:B------:R-:W-:Y:S03]  /*11b60*/  LDSM.16.MT88.4 R172, [R233+0x13800] ;  /* 0x01380000e9ac783b */ /* 0x000fe60000004200 */
[----:B------:R-:W-:Y:S02]  /*11b70*/  FADD.FTZ R198, R198, R205 ;  /* 0x000000cdc6c67221 */ /* 0x000fe40000010000 */
[----:B------:R-:W-:Y:S02]  /*11b80*/  FADD.FTZ R201, R206, R201 ;  /* 0x000000c9cec97221 */ /* 0x000fe40000010000 */
[C---:B-1----:R-:W-:Y:S04]  /*11b90*/  HMMA.16816.F32.BF16 R76, R132.reuse, R140, R76 ;  /* 0x0000008c844c723c */ /* 0x042fe8000004184c */
[----:B------:R-:W-:Y:S02]  /*11ba0*/  FADD.FTZ R0, R197, R198 ;  /* 0x000000c6c5007221 */ /* 0x000fe40000010000 */
[----:B------:R-:W-:Y:S02]  /*11bb0*/  FADD.FTZ R166, R166, R201 ;  /* 0x000000c9a6a67221 */ /* 0x000fe40000010000 */
[C---:B------:R-:W-:Y:S01]  /*11bc0*/  HMMA.16816.F32.BF16 R80, R132.reuse, R142, R80 ;  /* 0x0000008e8450723c */ /* 0x040fe20000041850 */
[----:B------:R-:W1:Y:S07]  /*11bd0*/  LDSM.16.MT88.4 R140, [R234+0x17000] ;  /* 0x01700000ea8c783b */ /* 0x000e6e0000004200 */
[C---:B---3--:R-:W-:Y:S01]  /*11be0*/  HMMA.16816.F32.BF16 R84, R132.reuse, R136, R84 ;  /* 0x000000888454723c */ /* 0x048fe20000041854 */
[----:B------:R3:W-:Y:S07]  /*11bf0*/  STL [R1+0x4], R0 ;  /* 0x0000040001007387 */ /* 0x0007ee0000100800 */
[C---:B------:R-:W-:Y:S01]  /*11c00*/  HMMA.16816.F32.BF16 R88, R132.reuse, R138, R88 ;  /* 0x0000008a8458723c */ /* 0x040fe20000041858 */
[----:B------:R-:W4:Y:S07]  /*11c10*/  LDSM.16.MT88.4 R136, [R233+0x17000] ;  /* 0x01700000e988783b */ /* 0x000f2e0000004200 */
[C---:B--2---:R-:W-:Y:S08]  /*11c20*/  HMMA.16816.F32.BF16 R92, R132.reuse, R144, R92 ;  /* 0x00000090845c723c */ /* 0x044ff0000004185c */
[C---:B------:R-:W-:Y:S01]  /*11c30*/  HMMA.16816.F32.BF16 R96, R132.reuse, R146, R96 ;  /* 0x000000928460723c */ /* 0x040fe20000041860 */
[----:B------:R-:W2:Y:S03]  /*11c40*/  LDSM.16.MT88.4 R144, [R232+0x17000] ;  /* 0x01700000e890783b */ /* 0x000ea60000004200 */
[----:B---3--:R-:W-:Y:S04]  /*11c50*/  FADD.FTZ R0, R165, R166 ;  /* 0x000000a6a5007221 */ /* 0x008fe80000010000 */
[C---:B------:R-:W-:Y:S01]  /*11c60*/  HMMA.16816.F32.BF16 R100, R132.reuse, R148, R100 ;  /* 0x000000948464723c */ /* 0x040fe20000041864 */
[----:B------:R3:W-:Y:S07]  /*11c70*/  STL [R1], R0 ;  /* 0x0000000001007387 */ /* 0x0007ee0000100800 */
[C---:B------:R-:W-:Y:S01]  /*11c80*/  HMMA.16816.F32.BF16 R104, R132.reuse, R150, R104 ;  /* 0x000000968468723c */ /* 0x040fe20000041868 */
[----:B------:R-:W5:Y:S07]  /*11c90*/  LDSM.16.MT88.4 R148, [R234+0x11800] ;  /* 0x01180000ea94783b */ /* 0x000f6e0000004200 */
[C---:B-1----:R-:W-:Y:S08]  /*11ca0*/  HMMA.16816.F32.BF16 R108, R132.reuse, R140, R108 ;  /* 0x0000008c846c723c */ /* 0x042ff0000004186c */
[C---:B------:R-:W-:Y:S01]  /*11cb0*/  HMMA.16816.F32.BF16 R112, R132.reuse, R142, R112 ;  /* 0x0000008e8470723c */ /* 0x040fe20000041870 */
[----:B------:R-:W1:Y:S03]  /*11cc0*/  LDSM.16.MT88.4 R140, [R233+0x11800] ;  /* 0x01180000e98c783b */ /* 0x000e660000004200 */
[----:B---3--:R-:W-:Y:S04]  /*11cd0*/  MOV R0, R3 ;  /* 0x0000000300007202 */ /* 0x008fe80000000f00 */
[C---:B----4-:R-:W-:Y:S08]  /*11ce0*/  HMMA.16816.F32.BF16 R116, R132.reuse, R136, R116 ;  /* 0x000000888474723c */ /* 0x050ff00000041874 */
[C---:B------:R-:W-:Y:S08]  /*11cf0*/  HMMA.16816.F32.BF16 R120, R132.reuse, R138, R120 ;  /* 0x0000008a8478723c */ /* 0x040ff00000041878 */
[C---:B--2---:R-:W-:Y:S08]  /*11d00*/  HMMA.16816.F32.BF16 R124, R132.reuse, R144, R124 ;  /* 0x00000090847c723c */ /* 0x044ff0000004187c */
[----:B------:R-:W-:Y:S01]  /*11d10*/  HMMA.16816.F32.BF16 R128, R132, R146, R128 ;  /* 0x000000928480723c */ /* 0x000fe20000041880 */
[----:B------:R-:W2:Y:S07]  /*11d20*/  LDSM.16.MT88.4 R132, [R232+0x11800] ;  /* 0x01180000e884783b */ /* 0x000eae0000004200 */
[C---:B------:R-:W-:Y:S01]  /*11d30*/  HMMA.16816.F32.BF16 R160, R168.reuse, R156, R4 ;  /* 0x0000009ca8a0723c */ /* 0x040fe20000041804 */
[----:B------:R-:W3:Y:S07]  /*11d40*/  LDSM.16.MT88.4 R4, [R236+0x13800] ;  /* 0x01380000ec04783b */ /* 0x000eee0000004200 */
[C---:B------:R-:W-:Y:S01]  /*11d50*/  HMMA.16816.F32.BF16 R156, R168.reuse, R158, R8 ;  /* 0x0000009ea89c723c */ /* 0x040fe20000041808 */
[----:B------:R-:W4:Y:S07]  /*11d60*/  LDSM.16.MT88.4 R8, [R234+0x13800] ;  /* 0x01380000ea08783b */ /* 0x000f2e0000004200 */
[C---:B-----5:R-:W-:Y:S01]  /*11d70*/  HMMA.16816.F32.BF16 R152, R168.reuse, R148, R12 ;  /* 0x00000094a898723c */ /* 0x060fe2000004180c */
[----:B------:R-:W5:Y:S07]  /*11d80*/  LDSM.16.MT88.4 R12, [R232+0x13800] ;  /* 0x01380000e80c783b */ /* 0x000f6e0000004200 */
[C---:B------:R-:W-:Y:S01]  /*11d90*/  HMMA.16816.F32.BF16 R148, R168.reuse, R150, R16 ;  /* 0x00000096a894723c */ /* 0x040fe20000041810 */
[----:B------:R-:W4:Y:S07]  /*11da0*/  LDSM.16.MT88.4 R16, [R236+0x15800] ;  /* 0x01580000ec10783b */ /* 0x000f2e0000004200 */
[C---:B-1----:R-:W-:Y:S01]  /*11db0*/  HMMA.16816.F32.BF16 R144, R168.reuse, R140, R20 ;  /* 0x0000008ca890723c */ /* 0x042fe20000041814 */
[----:B------:R-:W1:Y:S07]  /*11dc0*/  LDSM.16.MT88.4 R20, [R234+0x15800] ;  /* 0x01580000ea14783b */ /* 0x000e6e0000004200 */
[C---:B------:R-:W-:Y:S01]  /*11dd0*/  HMMA.16816.F32.BF16 R140, R168.reuse, R142, R24 ;  /* 0x0000008ea88c723c */ /* 0x040fe20000041818 */
[----:B------:R-:W1:Y:S07]  /*11de0*/  LDSM.16.MT88.4 R24, [R232+0x15800] ;  /* 0x01580000e818783b */ /* 0x000e6e0000004200 */
[C---:B--2---:R-:W-:Y:S01]  /*11df0*/  HMMA.16816.F32.BF16 R136, R168.reuse, R132, R28 ;  /* 0x00000084a888723c */ /* 0x044fe2000004181c */
[----:B------:R-:W2:Y:S07]  /*11e00*/  LDSM.16.MT88.4 R28, [R236+0x17800] ;  /* 0x01780000ec1c783b */ /* 0x000eae0000004200 */
[C---:B------:R-:W-:Y:S08]  /*11e10*/  HMMA.16816.F32.BF16 R132, R168.reuse, R134, R32 ;  /* 0x00000086a884723c */ /* 0x040ff00000041820 */
[C---:B---3--:R-:W-:Y:S08]  /*11e20*/  HMMA.16816.F32.BF16 R36, R168.reuse, R4, R36 ;  /* 0x00000004a824723c */ /* 0x048ff00000041824 */
[C---:B------:R-:W-:Y:S01]  /*11e30*/  HMMA.16816.F32.BF16 R40, R168.reuse, R6, R40 ;  /* 0x00000006a828723c */ /* 0x040fe20000041828 */
[----:B------:R-:W3:Y:S07]  /*11e40*/  LDSM.16.MT88.4 R4, [R234+0x17800] ;  /* 0x01780000ea04783b */ /* 0x000eee0000004200 */
[C---:B----4-:R-:W-:Y:S08]  /*11e50*/  HMMA.16816.F32.BF16 R44, R168.reuse, R8, R44 ;  /* 0x00000008a82c723c */ /* 0x050ff0000004182c */
[C---:B------:R-:W-:Y:S01]  /*11e60*/  HMMA.16816.F32.BF16 R48, R168.reuse, R10, R48 ;  /* 0x0000000aa830723c */ /* 0x040fe20000041830 */
[----:B------:R-:W4:Y:S07]  /*11e70*/  LDSM.16.MT88.4 R8, [R233+0x17800] ;  /* 0x01780000e908783b */ /* 0x000f2e0000004200 */
[C---:B------:R-:W-:Y:S08]  /*11e80*/  HMMA.16816.F32.BF16 R52, R168.reuse, R172, R52 ;  /* 0x000000aca834723c */ /* 0x040ff00000041834 */
[C---:B------:R-:W-:Y:S08]  /*11e90*/  HMMA.16816.F32.BF16 R56, R168.reuse, R174, R56 ;  /* 0x000000aea838723c */ /* 0x040ff00000041838 */
[C---:B-----5:R-:W-:Y:S08]  /*11ea0*/  HMMA.16816.F32.BF16 R60, R168.reuse, R12, R60 ;  /* 0x0000000ca83c723c */ /* 0x060ff0000004183c */
[C---:B------:R-:W-:Y:S01]  /*11eb0*/  HMMA.16816.F32.BF16 R64, R168.reuse, R14, R64 ;  /* 0x0000000ea840723c */ /* 0x040fe20000041840 */
[----:B------:R-:W5:Y:S07]  /*11ec0*/  LDSM.16.MT88.4 R12, [R232+0x17800] ;  /* 0x01780000e80c783b */ /* 0x000f6e0000004200 */
[C---:B------:R-:W-:Y:S08]  /*11ed0*/  HMMA.16816.F32.BF16 R68, R168.reuse, R16, R68 ;  /* 0x00000010a844723c */ /* 0x040ff00000041844 */
[C---:B------:R-:W-:Y:S08]  /*11ee0*/  HMMA.16816.F32.BF16 R72, R168.reuse, R18, R72 ;  /* 0x00000012a848723c */ /* 0x040ff00000041848 */
[C---:B-1----:R-:W-:Y:S08]  /*11ef0*/  HMMA.16816.F32.BF16 R76, R168.reuse, R20, R76 ;  /* 0x00000014a84c723c */ /* 0x042ff0000004184c */
[C---:B------:R-:W-:Y:S08]  /*11f00*/  HMMA.16816.F32.BF16 R80, R168.reuse, R22, R80 ;  /* 0x00000016a850723c */ /* 0x040ff00000041850 */
[C---:B------:R-:W-:Y:S08]  /*11f10*/  HMMA.16816.F32.BF16 R84, R168.reuse, R176, R84 ;  /* 0x000000b0a854723c */ /* 0x040ff00000041854 */
[C---:B------:R-:W-:Y:S08]  /*11f20*/  HMMA.16816.F32.BF16 R88, R168.reuse, R178, R88 ;  /* 0x000000b2a858723c */ /* 0x040ff00000041858 */
[C---:B------:R-:W-:Y:S08]  /*11f30*/  HMMA.16816.F32.BF16 R92, R168.reuse, R24, R92 ;  /* 0x00000018a85c723c */ /* 0x040ff0000004185c */
[C---:B------:R-:W-:Y:S08]  /*11f40*/  HMMA.16816.F32.BF16 R96, R168.reuse, R26, R96 ;  /* 0x0000001aa860723c */ /* 0x040ff00000041860 */
[C---:B--2---:R-:W-:Y:S08]  /*11f50*/  HMMA.16816.F32.BF16 R100, R168.reuse, R28, R100 ;  /* 0x0000001ca864723c */ /* 0x044ff00000041864 */
[C---:B------:R-:W-:Y:S08]  /*11f60*/  HMMA.16816.F32.BF16 R104, R168.reuse, R30, R104 ;  /* 0x0000001ea868723c */ /* 0x040ff00000041868 */
[C---:B---3--:R-:W-:Y:S08]  /*11f70*/  HMMA.16816.F32.BF16 R108, R168.reuse, R4, R108 ;  /* 0x00000004a86c723c */ /* 0x048ff0000004186c */
[C---:B------:R-:W-:Y:S08]  /*11f80*/  HMMA.16816.F32.BF16 R112, R168.reuse, R6, R112 ;  /* 0x00000006a870723c */ /* 0x040ff00000041870 */
[C---:B----4-:R-:W-:Y:S08]  /*11f90*/  HMMA.16816.F32.BF16 R116, R168.reuse, R8, R116 ;  /* 0x00000008a874723c */ /* 0x050ff00000041874 */
[C---:B------:R-:W-:Y:S08]  /*11fa0*/  HMMA.16816.F32.BF16 R120, R168.reuse, R10, R120 ;  /* 0x0000000aa878723c */ /* 0x040ff00000041878 */
[C---:B-----5:R-:W-:Y:S08]  /*11fb0*/  HMMA.16816.F32.BF16 R124, R168.reuse, R12, R124 ;  /* 0x0000000ca87c723c */ /* 0x060ff0000004187c */
[----:B------:R-:W-:Y:S01]  /*11fc0*/  HMMA.16816.F32.BF16 R128, R168, R14, R128 ;  /* 0x0000000ea880723c */ /* 0x000fe20000041880 */
[----:B------:R-:W-:-:S07]  /*11fd0*/  @P0 BRA `(.L_x_798) ;  /* 0xffffb74000000947 */ /* 0x000fce000383ffff */
.L_x_794:
[----:B------:R-:W2:Y:S01]  /*11fe0*/  LDL.LU R2, [R1+0x4] ;  /* 0x0000040001027983 */ /* 0x000ea20000300800 */
[----:B------:R-:W-:Y:S01]  /*11ff0*/  MOV R5, 0x3f800000 ;  /* 0x3f80000000057802 */ /* 0x000fe20000000f00 */
[----:B------:R-:W1:Y:S01]  /*12000*/  S2UR UR6, SR_CTAID.Y ;  /* 0x00000000000679c3 */ /* 0x000e620000002600 */
[----:B------:R-:W-:Y:S01]  /*12010*/  UISETP.NE.AND UP1, UPT, UR27, -0x1, UPT ;  /* 0xffffffff1b00788c */ /* 0x000fe2000bf25270 */
[----:B------:R-:W3:Y:S01]  /*12020*/  LDL.LU R4, [R1] ;  /* 0x0000000001047983 */ /* 0x000ee20000300800 */
[----:B------:R-:W-:Y:S01]  /*12030*/  ULDC.64 UR4, c[0x0][0x1e8] ;  /* 0x00007a0000047ab9 */ /* 0x000fe20000000a00 */
[----:B------:R-:W-:Y:S04]  /*12040*/  BSSY B0, `(.L_x_799) ;  /* 0x000017b000007945 */ /* 0x000fe80003800000 */
[----:B------:R-:W4:Y:S04]  /*12050*/  S2UR UR7, SR_CTAID.Z ;  /* 0x00000000000779c3 */ /* 0x000f280000002700 */
[----:B------:R-:W-:-:S04]  /*12060*/  @UP1 UIMAD.WIDE.U32 UR10, UR27, UR4, URZ ;  /* 0x000000041b0a12a5 */ /* 0x000fc8000f8e003f */
[----:B------:R-:W-:-:S03]  /*12070*/  @UP1 UIMAD UR8, UR27, UR5, UR11 ;  /* 0x000000051b0812a4 */ /* 0x000fc6000f8e020b */
[----:B------:R-:W-:Y:S02]  /*12080*/  ULDC.U8 UR11, c[0x0][0x328] ;  /* 0x0000ca00000b7ab9 */ /* 0x000fe40000000000 */
[----:B------:R-:W-:Y:S02]  /*12090*/  UISETP.NE.AND UP2, UPT, UR11, URZ, UPT ;  /* 0x0000003f0b00728c */ /* 0x000fe4000bf45270 */
[----:B------:R-:W-:Y:S02]  /*120a0*/  ULDC.64 UR4, c[0x0][0x1e0] ;  /* 0x0000780000047ab9 */ /* 0x000fe40000000a00 */
[----:B-1----:R-:W-:Y:S02]  /*120b0*/  @!UP1 USHF.R.S32.HI UR9, URZ, 0x1f, UR6 ;  /* 0x0000001f3f099899 */ /* 0x002fe40008011406 */
[----:B------:R-:W-:Y:S02]  /*120c0*/  UISETP.NE.OR UP0, UPT, UR27, -0x1, !UP2 ;  /* 0xffffffff1b00788c */ /* 0x000fe4000d705670 */
[----:B------:R-:W-:-:S02]  /*120d0*/  @!UP1 UIMAD UR9, UR9, UR4, URZ ;  /* 0x00000004090992a4 */ /* 0x000fc4000f8e023f */
[----:B------:R-:W-:Y:S02]  /*120e0*/  @!UP1 UIMAD.WIDE.U32 UR14, UR6, UR4, URZ ;  /* 0x00000004060e92a5 */ /* 0x000fe4000f8e003f */
[----:B------:R-:W-:Y:S02]  /*120f0*/  @!UP1 UIMAD UR12, UR6, UR5, UR9 ;  /* 0x00000005060c92a4 */ /* 0x000fe4000f8e0209 */
[----:B----4-:R-:W-:Y:S02]  /*12100*/  @UP2 UMOV UR11, UR7 ;  /* 0x00000007000b2c82 */ /* 0x010fe40008000000 */
[----:B------:R-:W-:Y:S02]  /*12110*/  ULDC UR9, c[0x0][0x214] ;  /* 0x0000850000097ab9 */ /* 0x000fe40000000800 */
[----:B------:R-:W-:Y:S02]  /*12120*/  @!UP0 UIMAD UR27, UR6, UR9, URZ ;  /* 0x00000009061b82a4 */ /* 0x000fe4000f8e023f */
[----:B------:R-:W-:-:S02]  /*12130*/  ULDC UR5, c[0x0][0x234] ;  /* 0x00008d0000057ab9 */ /* 0x000fc40000000800 */
[----:B------:R-:W-:Y:S02]  /*12140*/  @UP2 UIMAD UR5, UR11, UR5, UR27 ;  /* 0x000000050b0522a4 */ /* 0x000fe4000f8e021b */
[----:B------:R-:W-:Y:S02]  /*12150*/  ULDC UR4, c[0x0][0x1c0] ;  /* 0x0000700000047ab9 */ /* 0x000fe40000000800 */
[----:B------:R-:W-:Y:S02]  /*12160*/  @!UP2 UMOV UR11, UR7 ;  /* 0x00000007000bac82 */ /* 0x000fe40008000000 */
[----:B------:R-:W-:Y:S02]  /*12170*/  @!UP2 UIMAD UR4, UR6, UR4, UR11 ;  /* 0x000000040604a2a4 */ /* 0x000fe4000f8e020b */
[----:B------:R-:W-:Y:S02]  /*12180*/  @!UP1 UIADD3 UR8, UR15, UR12, URZ ;  /* 0x0000000c0f089290 */ /* 0x000fe4000fffe03f */
[----:B------:R-:W-:-:S02]  /*12190*/  @!UP2 UIMAD UR5, UR4, UR9, URZ ;  /* 0x000000090405a2a4 */ /* 0x000fc4000f8e023f */
[----:B------:R-:W-:Y:S01]  /*121a0*/  @!UP1 UMOV UR10, UR14 ;  /* 0x0000000e000a9c82 */ /* 0x000fe20008000000 */
[----:B--2---:R-:W1:Y:S04]  /*121b0*/  SHFL.BFLY PT, R9, R2, 0x2, 0x1f ;  /* 0x0c401f0002097f89 */ /* 0x004e6800000e0000 */
[----:B---3--:R-:W2:Y:S01]  /*121c0*/  SHFL.BFLY PT, R7, R4, 0x2, 0x1f ;  /* 0x0c401f0004077f89 */ /* 0x008ea200000e0000 */
[----:B-1----:R-:W-:Y:S02]  /*121d0*/  FADD.FTZ R9, R9, R2 ;  /* 0x0000000209097221 */ /* 0x002fe40000010000 */
[----:B--2---:R-:W-:-:S03]  /*121e0*/  FADD.FTZ R7, R7, R4 ;  /* 0x0000000407077221 */ /* 0x004fc60000010000 */
[----:B------:R-:W1:Y:S01]  /*121f0*/  SHFL.BFLY PT, R2, R9, 0x1, 0x1f ;  /* 0x0c201f0009027f89 */ /* 0x000e6200000e0000 */
[----:B------:R-:W-:-:S03]  /*12200*/  MOV R4, 0x3f800000 ;  /* 0x3f80000000047802 */ /* 0x000fc60000000f00 */
[----:B------:R-:W2:Y:S01]  /*12210*/  SHFL.BFLY PT, R0, R7, 0x1, 0x1f ;  /* 0x0c201f0007007f89 */ /* 0x000ea200000e0000 */
[----:B-1----:R-:W-:Y:S02]  /*12220*/  FADD.FTZ R2, R9, R2 ;  /* 0x0000000209027221 */ /* 0x002fe40000010000 */
[----:B--2---:R-:W-:-:S03]  /*12230*/  FADD.FTZ R0, R7, R0 ;  /* 0x0000000007007221 */ /* 0x004fc60000010000 */
[----:B------:R-:W-:Y:S02]  /*12240*/  FSETP.NE.FTZ.AND P4, PT, R2, RZ, PT ;  /* 0x000000ff0200720b */ /* 0x000fe40003f95000 */
[----:B------:R-:W-:-:S11]  /*12250*/  FSETP.NE.FTZ.AND P3, PT, R0, RZ, PT ;  /* 0x000000ff0000720b */ /* 0x000fd60003f75000 */
        /* <DEDUP_REMOVED lines=345> */
.L_x_800:
[----:B---34-:R-:W-:Y:S05]  /*137f0*/  BSYNC B0 ;  /* 0x0000000000007941 */ /* 0x018fea0003800000 */
.L_x_799:
        /* <DEDUP_REMOVED lines=40> */
.L_x_802:
[----:B------:R-:W-:Y:S05]  /*13a80*/  BSYNC B0 ;  /* 0x0000000000007941 */ /* 0x000fea0003800000 */
.L_x_801:
        /* <DEDUP_REMOVED lines=22> */
.L_x_804:
[----:B------:R-:W-:Y:S05]  /*13bf0*/  BSYNC B0 ;  /* 0x0000000000007941 */ /* 0x000fea0003800000 */
.L_x_803:
        /* <DEDUP_REMOVED lines=22> */
.L_x_806:
[----:B------:R-:W-:Y:S05]  /*13d60*/  BSYNC B0 ;  /* 0x0000000000007941 */ /* 0x000fea0003800000 */
.L_x_805:
        /* <DEDUP_REMOVED lines=22> */
.L_x_807:
        /* <DEDUP_REMOVED lines=11> */
.L_x_4913:


//--------------------- .text._ZN5flash24flash_fwd_splitkv_kernelI23Flash_fwd_kernel_traitsILi256ELi64ELi64ELi4ELb0ELb0EN7cutlass10bfloat16_tE19Flash_kernel_traitsILi256ELi64ELi64ELi4ES3_EELb1ELb0ELb0ELb0ELb0ELb0ELb0ELb1EEEvNS_16Flash_fwd_paramsE --------------------------
	.section	.text._ZN5flash24flash_fwd_splitkv_kernelI23Flash_fwd_kernel_traitsILi256ELi64ELi64ELi4ELb0ELb0EN7cutlass10bfloat16_tE19Flash_kernel_traitsILi256ELi64ELi64ELi4ES3_EELb1ELb0ELb0ELb0ELb0ELb0ELb0ELb1EEEvNS_16Flash_fwd_paramsE,"ax",@progbits
	.sectioninfo	@"SHI_REGISTERS=255"
	.align	128
        .global         _ZN5flash24flash_fwd_splitkv_kernelI23Flash_fwd_kernel_traitsILi256ELi64ELi64ELi4ELb0ELb0EN7cutlass10bfloat16_tE19Flash_kernel_traitsILi256ELi64ELi64ELi4ES3_EELb1ELb0ELb0ELb0ELb0ELb0ELb0ELb1EEEvNS_16Flash_fwd_paramsE
        .type           _ZN5flash24flash_fwd_splitkv_kernelI23Flash_fwd_kernel_traitsILi256ELi64ELi64ELi4ELb0ELb0EN7cutlass10bfloat16_tE19Flash_kernel_traitsILi256ELi64ELi64ELi4ES3_EELb1ELb0ELb0ELb0ELb0ELb0ELb0ELb1EEEvNS_16Flash_fwd_paramsE,@function
        .size           _ZN5flash24flash_fwd_splitkv_kernelI23Flash_fwd_kernel_traitsILi256ELi64ELi64ELi4ELb0ELb0EN7cutlass10bfloat16_tE19Flash_kernel_traitsILi256ELi64ELi64ELi4ES3_EELb1ELb0ELb0ELb0ELb0ELb0ELb0ELb1EEEvNS_16Flash_fwd_paramsE,(.L_x_4875 - _ZN5flash24flash_fwd_splitkv_kernelI23Flash_fwd_kernel_traitsILi256ELi64ELi64ELi4ELb0ELb0EN7cutlass10bfloat16_tE19Flash_kernel_traitsILi256ELi64ELi64ELi4ES3_EELb1ELb0ELb0ELb0ELb0ELb0ELb0ELb1EEEvNS_16Flash_fwd_paramsE)
        .other          _ZN5flash24flash_fwd_splitkv_kernelI23Flash_fwd_kernel_traitsILi256ELi64ELi64ELi4ELb0ELb0EN7cutlass10bfloat16_tE19Flash_kernel_traitsILi256ELi64ELi64ELi4ES3_EELb1ELb0ELb0ELb0ELb0ELb0ELb0ELb1EEEvNS_16Flash_fwd_paramsE,@"STO_CUDA_ENTRY STV_DEFAULT"
_ZN5flash24flash_fwd_splitkv_kernelI23Flash_fwd_kernel_traitsILi256ELi64ELi64ELi4ELb0ELb0EN7cutlass10bfloat16_tE19Flash_kernel_traitsILi256ELi64ELi64ELi4ES3_EELb1ELb0ELb0ELb0ELb0ELb0ELb0ELb1EEEvNS_16Flash_fwd_paramsE:
.text._ZN5flash24flash_fwd_splitkv_kernelI23Flash_fwd_kernel_traitsILi256ELi64ELi64ELi4ELb0ELb0EN7cutlass10bfloat16_tE19Flash_kernel_traitsILi256ELi64ELi64ELi4ES3_EELb1ELb0ELb0ELb0ELb0ELb0ELb0ELb1EEEvNS_16Flash_fwd_paramsE:
[----:B------:R-:W-:Y:S02]  /*0000*/  MOV R1, c[0x0][0x28] ;  /* 0x00000a0000017a02 */ /* 0x000fe40000000f00 */
[----:B------:R-:W1:Y:S01]  /*0010*/  S2R R243, SR_CTAID.X ;  /* 0x0000000000f37919 */ /* 0x000e620000002500 */
[----:B------:R-:W-:Y:S01]  /*0020*/  ULDC.64 UR4, c[0x0][0x40] ;  /* 0x0000100000047ab9 */ /* 0x000fe20000000a00 */
[----:B------:R-:W-:Y:S01]  /*0030*/  BSSY B4, `(.L_x_808) ;  /* 0x0000008000047945 */ /* 0x000fe20003800000 */
[----:B------:R-:W-:Y:S01]  /*0040*/  UIADD3 UR4, UP0, UR4, 0x160, URZ ;  /* 0x0000016004047890 */ /* 0x000fe2000ff1e03f */
[----:B------:R-:W2:Y:S01]  /*0050*/  S2R R242, SR_CTAID.Y ;  /* 0x0000000000f27919 */ /* 0x000ea20000002600 */
[----:B------:R-:W-:Y:S02]  /*0060*/  IADD3 R1, R1, -0x8, RZ ;  /* 0xfffffff801017810 */ /* 0x000fe40007ffe0ff */
[----:B------:R-:W-:Y:S01]  /*0070*/  MOV R240, 0xb0 ;  /* 0x000000b000f07802 */ /* 0x000fe20000000f00 */
[----:B------:R-:W3:Y:S01]  /*0080*/  S2R R241, SR_CTAID.Z ;  /* 0x0000000000f17919 */ /* 0x000ee20000002700 */
[----:B------:R-:W-:-:S07]  /*0090*/  UIADD3.X UR5, URZ, UR5, URZ, UP0, !UPT ;  /* 0x000000053f057290 */ /* 0x000fce00087fe43f */
[----:B-123--:R-:W-:Y:S05]  /*00a0*/  CALL.REL.NOINC `($_ZN5flash24flash_fwd_splitkv_kernelI23Flash_fwd_kernel_traitsILi256ELi64ELi64ELi4ELb0ELb0EN7cutlass10bfloat16_tE19Flash_kernel_traitsILi256ELi64ELi64ELi4ES3_EELb1ELb0ELb0ELb0ELb0ELb0ELb0ELb1EEEvNS_16Flash_fwd_paramsE$_ZN5flash30compute_attn_1rowblock_splitkvI23Flash_fwd_kernel_traitsILi256ELi64ELi64ELi4ELb0ELb0EN7cutlass10bfloat16_tE19Flash_kernel_traitsILi256ELi64ELi64ELi4ES3_EELb1ELb0ELb0ELb0ELb0ELb0ELb0ELb1ENS_16Flash_fwd_paramsEEEvRKT8_iiiii) ;  /* 0x0000002000007944 */ /* 0x00efea0003c00000 */
[----:B------:R-:W-:Y:S05]  /*00b0*/  BSYNC B4 ;  /* 0x0000000000047941 */ /* 0x000fea0003800000 */
.L_x_808:
[----:B------:R-:W-:Y:S05]  /*00c0*/  EXIT ;  /* 0x000000000000794d */ /* 0x000fea0003800000 */
        .type           $_ZN5flash24flash_fwd_splitkv_kernelI23Flash_fwd_kernel_traitsILi256ELi64ELi64ELi4ELb0ELb0EN7cutlass10bfloat16_tE19Flash_kernel_traitsILi256ELi64ELi64ELi4ES3_EELb1ELb0ELb0ELb0ELb0ELb0ELb0ELb1EEEvNS_16Flash_fwd_paramsE$_ZN5flash30compute_attn_1rowblock_splitkvI23Flash_fwd_kernel_traitsILi256ELi64ELi64ELi4ELb0ELb0EN7cutlass10bfloat16_tE19Flash_kernel_traitsILi256ELi64ELi64ELi4ES3_EELb1ELb0ELb0ELb0ELb0ELb0ELb0ELb1ENS_16Flash_fwd_paramsEEEvRKT8_iiiii,@function
        .size           $_ZN5flash24flash_fwd_splitkv_kernelI23Flash_fwd_kernel_traitsILi256ELi64ELi64ELi4ELb0ELb0EN7cutlass10bfloat16_tE19Flash_kernel_traitsILi256ELi64ELi64ELi4ES3_EELb1ELb0ELb0ELb0ELb0ELb0ELb0ELb1EEEvNS_16Flash_fwd_paramsE$_ZN5flash30compute_attn_1rowblock_splitkvI23Flash_fwd_kernel_traitsILi256ELi64ELi64ELi4ELb0ELb0EN7cutlass10bfloat16_tE19Flash_kernel_traitsILi256ELi64ELi64ELi4ES3_EELb1ELb0ELb0ELb0ELb0ELb0ELb0ELb1ENS_16Flash_fwd_paramsEEEvRKT8_iiiii,($__internal_14_$__cuda_sm70_shflsync_bfly_p - $_ZN5flash24flash_fwd_splitkv_kernelI23Flash_fwd_kernel_traitsILi256ELi64ELi64ELi4ELb0ELb0EN7cutlass10bfloat16_tE19Flash_kernel_traitsILi256ELi64ELi64ELi4ES3_EELb1ELb0ELb0ELb0ELb0ELb0ELb0ELb1EEEvNS_16Flash_fwd_paramsE$_ZN5flash30compute_attn_1rowblock_splitkvI23Flash_fwd_kernel_traitsILi256ELi64ELi64ELi4ELb0ELb0EN7cutlass10bfloat16_tE19Flash_kernel_traitsILi256ELi64ELi64ELi4ES3_EELb1ELb0ELb0ELb0ELb0ELb0ELb0ELb1ENS_16Flash_fwd_paramsEEEvRKT8_iiiii)
$_ZN5flash24flash_fwd_splitkv_kernelI23Flash_fwd_kernel_traitsILi256ELi64ELi64ELi4ELb0ELb0EN7cutlass10bfloat16_tE19Flash_kernel_traitsILi256ELi64ELi64ELi4ES3_EELb1ELb0ELb0ELb0ELb0ELb0ELb0ELb1EEEvNS_16Flash_fwd_paramsE$_ZN5flash30compute_attn_1rowblock_splitkvI23Flash_fwd_kernel_traitsILi256ELi64ELi64ELi4ELb0ELb0EN7cutlass10bfloat16_tE19Flash_kernel_traitsILi256ELi64ELi64ELi4ES3_EELb1ELb0ELb0ELb0ELb0ELb0ELb0ELb1ENS_16Flash_fwd_paramsEEEvRKT8_iiiii:
[----:B------:R-:W-:Y:S01]  /*00d0*/  IMAD.U32 R20, RZ, RZ, UR4 ;  /* 0x00000004ff147e24 */ /* 0x000fe2000f8e00ff */
[----:B------:R-:W-:Y:S01]  /*00e0*/  ULDC.64 UR6, c[0x0][0x118] ;  /* 0x0000460000067ab9 */ /* 0x000fe20000000a00 */
[----:B------:R-:W-:-:S05]  /*00f0*/  IMAD.U32 R21, RZ, RZ, UR5 ;  /* 0x00000005ff157e24 */ /* 0x000fca000f8e00ff */
[----:B------:R-:W2:Y:S04]  /*0100*/  LD.E.64 R2, [R20.64+0xe0] ;  /* 0x0000e00614027980 */ /* 0x000ea8000c101b00 */
[----:B------:R-:W3:Y:S01]  /*0110*/  LD.E.64 R4, [R20.64+0xe8] ;  /* 0x0000e80614047980 */ /* 0x000ee2000c101b00 */
[----:B------:R-:W-:Y:S02]  /*0120*/  MOV R246, 0xffffffff ;  /* 0xffffffff00f67802 */ /* 0x000fe40000000f00 */
[----:B--2---:R-:W-:-:S04]  /*0130*/  ISETP.NE.U32.AND P1, PT, R2, RZ, PT ;  /* 0x000000ff0200720c */ /* 0x004fc80003f25070 */
[----:B------:R-:W-:Y:S01]  /*0140*/  ISETP.NE.AND.EX P1, PT, R3, RZ, PT, P1 ;  /* 0x000000ff0300720c */ /* 0x000fe20003f25310 */
[----:B------:R-:W-:-:S12]  /*0150*/  IMAD.WIDE R2, R242, 0x4, R2 ;  /* 0x00000004f2027825 */ /* 0x000fd800078e0202 */
[----:B------:R1:W5:Y:S01]  /*0160*/  @P1 LD.E R246, [R2.64] ;  /* 0x0000000602f61980 */ /* 0x000362000c101900 */
[----:B---3--:R-:W-:Y:S01]  /*0170*/  ISETP.NE.U32.AND P0, PT, R4, RZ, PT ;  /* 0x000000ff0400720c */ /* 0x008fe20003f05070 */
[----:B------:R-:W-:Y:S01]  /*0180*/  BSSY B0, `(.L_x_809) ;  /* 0x0000009000007945 */ /* 0x000fe20003800000 */
[----:B------:R-:W-:Y:S02]  /*0190*/  IMAD.MOV.U32 R15, RZ, RZ, -0x1 ;  /* 0xffffffffff0f7424 */ /* 0x000fe400078e00ff */
[----:B------:R-:W-:Y:S01]  /*01a0*/  ISETP.NE.AND.EX P0, PT, R5, RZ, PT, P0 ;  /* 0x000000ff0500720c */ /* 0x000fe20003f05300 */
[----:B------:R-:W-:-:S12]  /*01b0*/  IMAD.WIDE R4, R242, 0x4, R4 ;  /* 0x00000004f2047825 */ /* 0x000fd800078e0204 */
[----:B------:R-:W-:Y:S05]  /*01c0*/  @!P0 BRA `(.L_x_810) ;  /* 0x0000004000008947 */ /* 0x000fea0003800000 */
[----:B------:R-:W2:Y:S02]  /*01d0*/  LD.E.U8 R0, [R20.64+0x1b2] ;  /* 0x0001b20614007980 */ /* 0x000ea4000c101100 */
[----:B--2---:R-:W-:-:S13]  /*01e0*/  ISETP.NE.AND P2, PT, R0, RZ, PT ;  /* 0x000000ff0000720c */ /* 0x004fda0003f45270 */
[----:B------:R-:W-:Y:S05]  /*01f0*/  @!P2 BRA `(.L_x_810) ;  /* 0x000000100000a947 */ /* 0x000fea0003800000 */
[----:B------:R2:W5:Y:S02]  /*0200*/  LD.E R15, [R4.64] ;  /* 0x00000006040f7980 */ /* 0x000564000c101900 */
.L_x_810:
[----:B------:R-:W-:Y:S05]  /*0210*/  BSYNC B0 ;  /* 0x0000000000007941 */ /* 0x000fea0003800000 */
.L_x_809:
[----:B------:R-:W3:Y:S04]  /*0220*/  LD.E.64 R12, [R20.64+0xf0] ;  /* 0x0000f006140c7980 */ /* 0x000ee8000c101b00 */
[----:B-1----:R-:W4:Y:S01]  /*0230*/  @P1 LD.E R3, [R2.64+0x4] ;  /* 0x0000040602031980 */ /* 0x002f22000c101900 */
[----:B------:R-:W-:Y:S01]  /*0240*/  IMAD.MOV.U32 R14, RZ, RZ, RZ ;  /* 0x000000ffff0e7224 */ /* 0x000fe200078e00ff */
[----:B---3--:R-:W-:-:S04]  /*0250*/  ISETP.NE.U32.AND P4, PT, R12, RZ, PT ;  /* 0x000000ff0c00720c */ /* 0x008fc80003f85070 */
[----:B------:R-:W-:Y:S01]  /*0260*/  ISETP.NE.AND.EX P4, PT, R13, RZ, PT, P4 ;  /* 0x000000ff0d00720c */ /* 0x000fe20003f85340 */
[----:B------:R-:W-:Y:S01]  /*0270*/  IMAD.WIDE R12, R242, 0x4, R12 ;  /* 0x00000004f20c7825 */ /* 0x000fe200078e020c */
[----:B----45:R-:W-:-:S06]  /*0280*/  @P1 IADD3 R244, -R246, R3, RZ ;  /* 0x00000003f6f41210 */ /* 0x030fcc0007ffe1ff */
[----:B------:R1:W5:Y:S05]  /*0290*/  @!P1 LD.E R244, [R20.64+0xb4] ;  /* 0x0000b40614f49980 */ /* 0x00036a000c101900 */
[----:B------:R1:W5:Y:S01]  /*02a0*/  @P4 LD.E R14, [R12.64] ;  /* 0x000000060c0e4980 */ /* 0x000362000c101900 */
[----:B------:R-:W-:Y:S01]  /*02b0*/  BSSY B0, `(.L_x_811) ;  /* 0x0000009000007945 */ /* 0x000fe20003800000 */
[----:B------:R-:W-:Y:S05]  /*02c0*/  @!P0 BRA `(.L_x_812) ;  /* 0x0000006000008947 */ /* 0x000fea0003800000 */
[----:B------:R-:W3:Y:S02]  /*02d0*/  LD.E.U8 R0, [R20.64+0x1b2] ;  /* 0x0001b20614007980 */ /* 0x000ee4000c101100 */
[----:B---3--:R-:W-:-:S13]  /*02e0*/  ISETP.NE.AND P0, PT, R0, RZ, PT ;  /* 0x000000ff0000720c */ /* 0x008fda0003f05270 */
[----:B------:R-:W3:Y:S02]  /*02f0*/  @P0 LD.E R0, [R4.64+0x4] ;  /* 0x0000040604000980 */ /* 0x000ee4000c101900 */
[----:B---3--:R-:W-:-:S06]  /*0300*/  @P0 IADD3 R3, R0, -R15, RZ ;  /* 0x8000000f00030210 */ /* 0x008fcc0007ffe0ff */
[----:B------:R3:W5:Y:S01]  /*0310*/  @!P0 LD.E R3, [R4.64] ;  /* 0x0000000604038980 */ /* 0x000762000c101900 */
[----:B------:R-:W-:Y:S05]  /*0320*/  BRA `(.L_x_813) ;  /* 0x0000001000007947 */ /* 0x000fea0003800000 */
.L_x_812:
[----:B------:R3:W5:Y:S02]  /*0330*/  LD.E R3, [R20.64+0xb8] ;  /* 0x0000b80614037980 */ /* 0x000764000c101900 */
.L_x_813:
[----:B------:R-:W-:Y:S05]  /*0340*/  BSYNC B0 ;  /* 0x0000000000007941 */ /* 0x000fea0003800000 */
.L_x_811:
[----:B--23--:R-:W2:Y:S01]  /*0350*/  LD.E.64 R4, [R20.64+0xf8] ;  /* 0x0000f80614047980 */ /* 0x00cea2000c101b00 */
[----:B------:R-:W-:Y:S01]  /*0360*/  BSSY B1, `(.L_x_814) ;  /* 0x0000012000017945 */ /* 0x000fe20003800000 */
[----:B-----5:R-:W-:Y:S01]  /*0370*/  IMAD.IADD R78, R3, 0x1, -R14 ;  /* 0x00000001034e7824 */ /* 0x020fe200078e0a0e */
[----:B--2---:R-:W-:-:S04]  /*0380*/  ISETP.NE.U32.AND P0, PT, R4, RZ, PT ;  /* 0x000000ff0400720c */ /* 0x004fc80003f05070 */
[----:B------:R-:W-:-:S13]  /*0390*/  ISETP.NE.AND.EX P0, PT, R5, RZ, PT, P0 ;  /* 0x000000ff0500720c */ /* 0x000fda0003f05300 */
[----:B------:R-:W-:Y:S05]  /*03a0*/  @!P0 BRA `(.L_x_815) ;  /* 0x0000004000008947 */ /* 0x000fea0003800000 */
[----:B------:R-:W-:-:S05]  /*03b0*/  IMAD.WIDE R4, R242, 0x4, R4 ;  /* 0x00000004f2047825 */ /* 0x000fca00078e0204 */
[----:B------:R-:W2:Y:S02]  /*03c0*/  LD.E R59, [R4.64] ;  /* 0x00000006043b7980 */ /* 0x000ea4000c101900 */
[----:B--2---:R-:W-:Y:S01]  /*03d0*/  IADD3 R59, R59, -R14, RZ ;  /* 0x8000000e3b3b7210 */ /* 0x004fe20007ffe0ff */
[----:B------:R-:W-:Y:S05]  /*03e0*/  BRA `(.L_x_816) ;  /* 0x0000009000007947 */ /* 0x000fea0003800000 */
.L_x_815:
[----:B------:R-:W2:Y:S01]  /*03f0*/  LD.E.64 R2, [R20.64+0x108] ;  /* 0x0001080614027980 */ /* 0x000ea2000c101b00 */
[----:B------:R-:W-:Y:S01]  /*0400*/  BSSY B0, `(.L_x_817) ;  /* 0x0000006000007945 */ /* 0x000fe20003800000 */
[----:B------:R-:W-:Y:S01]  /*0410*/  IMAD.MOV.U32 R59, RZ, RZ, RZ ;  /* 0x000000ffff3b7224 */ /* 0x000fe200078e00ff */
[----:B--2---:R-:W-:-:S04]  /*0420*/  ISETP.NE.U32.AND P0, PT, R2, RZ, PT ;  /* 0x000000ff0200720c */ /* 0x004fc80003f05070 */
[----:B------:R-:W-:-:S13]  /*0430*/  ISETP.NE.AND.EX P0, PT, R3, RZ, PT, P0 ;  /* 0x000000ff0300720c */ /* 0x000fda0003f05300 */
[----:B------:R-:W-:Y:S05]  /*0440*/  @!P0 BRA `(.L_x_818) ;  /* 0x0000001000008947 */ /* 0x000fea0003800000 */
[----:B------:R2:W5:Y:S02]  /*0450*/  LD.E R59, [R20.64+0xbc] ;  /* 0x0000bc06143b7980 */ /* 0x000564000c101900 */
.L_x_818:
[----:B------:R-:W-:Y:S05]  /*0460*/  BSYNC B0 ;  /* 0x0000000000007941 */ /* 0x000fea0003800000 */
.L_x_817:
[----:B-----5:R-:W-:Y:S02]  /*0470*/  IADD3 R59, R78, R59, RZ ;  /* 0x0000003b4e3b7210 */ /* 0x020fe40007ffe0ff */
.L_x_816:
[----:B------:R-:W-:Y:S05]  /*0480*/  BSYNC B1 ;  /* 0x0000000000017941 */ /* 0x000fea0003800000 */
.L_x_814:
[----:B------:R-:W-:Y:S01]  /*0490*/  IMAD.SHL.U32 R57, R243, 0x40, RZ ;  /* 0x00000040f3397824 */ /* 0x000fe200078e00ff */
[----:B------:R-:W-:Y:S01]  /*04a0*/  MOV R2, R240 ;  /* 0x000000f000027202 */ /* 0x000fe20000000f00 */
[----:B------:R-:W-:-:S03]  /*04b0*/  IMAD.MOV.U32 R3, RZ, RZ, 0x0 ;  /* 0x00000000ff037424 */ /* 0x000fc600078e00ff */
[----:B------:R-:W-:-:S13]  /*04c0*/  ISETP.GT.AND P0, PT, R244, R57, PT ;  /* 0x00000039f400720c */ /* 0x000fda0003f04270 */
[----:B------:R-:W-:Y:S05]  /*04d0*/  @!P0 RET.REL.NODEC R2 `(_ZN5flash24flash_fwd_splitkv_kernelI23Flash_fwd_kernel_traitsILi256ELi64ELi64ELi4ELb0ELb0EN7cutlass10bfloat16_tE19Flash_kernel_traitsILi256ELi64ELi64ELi4ES3_EELb1ELb0ELb0ELb0ELb0ELb0ELb0ELb1EEEvNS_16Flash_fwd_paramsE) ;  /* 0xfffffb2002008950 */ /* 0x000fea0003c3ffff */
[----:B------:R-:W3:Y:S04]  /*04e0*/  LD.E R7, [R20.64+0xb8] ;  /* 0x0000b80614077980 */ /* 0x000ee8000c101900 */
[----:B------:R-:W4:Y:S01]  /*04f0*/  LD.E R0, [R20.64+0x188] ;  /* 0x0001880614007980 */ /* 0x000f22000c101900 */
[----:B------:R-:W-:Y:S02]  /*0500*/  IADD3 R3, -R244, 0x7f, R57 ;  /* 0x0000007ff4037810 */ /* 0x000fe40007ffe139 */
[----:B------:R-:W-:Y:S01]  /*0510*/  IADD3 R5, R59, 0x3f, RZ ;  /* 0x0000003f3b057810 */ /* 0x000fe20007ffe0ff */
[----:B------:R-:W1:Y:S03]  /*0520*/  S2R R75, SR_TID.X ;  /* 0x00000000004b7919 */ /* 0x000e660000002100 */
[----:B------:R-:W-:-:S04]  /*0530*/  SHF.R.S32.HI R2, RZ, 0x1f, R5 ;  /* 0x0000001fff027819 */ /* 0x000fc80000011405 */
[----:B------:R-:W-:-:S04]  /*0540*/  LEA.HI R2, R2, R5, RZ, 0x6 ;  /* 0x0000000502027211 */ /* 0x000fc800078f30ff */
[----:B------:R-:W-:Y:S02]  /*0550*/  SHF.R.S32.HI R2, RZ, 0x6, R2 ;  /* 0x00000006ff027819 */ /* 0x000fe40000011402 */
[----:B---3--:R-:W-:Y:S02]  /*0560*/  IADD3 R7, R7, 0x3f, RZ ;  /* 0x0000003f07077810 */ /* 0x008fe40007ffe0ff */
[----:B----4-:R-:W-:Y:S02]  /*0570*/  IADD3 R3, R0, R3, R59 ;  /* 0x0000000300037210 */ /* 0x010fe40007ffe03b */
[----:B------:R-:W-:Y:S02]  /*0580*/  SHF.R.S32.HI R4, RZ, 0x1f, R7 ;  /* 0x0000001fff047819 */ /* 0x000fe40000011407 */
[----:B------:R-:W-:Y:S02]  /*0590*/  SHF.R.S32.HI R0, RZ, 0x1f, R3 ;  /* 0x0000001fff007819 */ /* 0x000fe40000011403 */
[----:B------:R-:W-:-:S02]  /*05a0*/  LEA.HI R4, R4, R7, RZ, 0x6 ;  /* 0x0000000704047211 */ /* 0x000fc400078f30ff */
[----:B------:R-:W-:Y:S02]  /*05b0*/  LEA.HI R0, R0, R3, RZ, 0x6 ;  /* 0x0000000300007211 */ /* 0x000fe400078f30ff */
[----:B------:R-:W-:Y:S02]  /*05c0*/  SHF.R.S32.HI R3, RZ, 0x6, R4 ;  /* 0x00000006ff037819 */ /* 0x000fe40000011404 */
[----:B------:R-:W-:Y:S02]  /*05d0*/  SHF.R.S32.HI R0, RZ, 0x6, R0 ;  /* 0x00000006ff007819 */ /* 0x000fe40000011400 */
[----:B------:R-:W-:-:S04]  /*05e0*/  IMNMX R3, R3, R2, PT ;  /* 0x0000000203037217 */ /* 0x000fc80003800200 */
[----:B------:R-:W-:-:S04]  /*05f0*/  IMNMX R165, R3, R0, PT ;  /* 0x0000000003a57217 */ /* 0x000fc80003800200 */
[----:B------:R-:W-:-:S13]  /*0600*/  ISETP.GT.AND P0, PT, R165, RZ, PT ;  /* 0x000000ffa500720c */ /* 0x000fda0003f04270 */
[----:B------:R-:W-:Y:S05]  /*0610*/  @P0 BRA `(.L_x_819) ;  /* 0x0000098000000947 */ /* 0x000fea0003800000 */
[----:B-1----:R-:W-:Y:S01]  /*0620*/  ISETP.NE.AND P0, PT, R246, -0x1, PT ;  /* 0xfffffffff600780c */ /* 0x002fe20003f05270 */
[----:B------:R-:W3:Y:S04]  /*0630*/  LD.E.64 R4, [R20.64+0x88] ;  /* 0x0000880614047980 */ /* 0x000ee8000c101b00 */
[----:B------:R1:W4:Y:S04]  /*0640*/  LD.E.64 R16, [R20.64+0x90] ;  /* 0x0000900614107980 */ /* 0x000328000c101b00 */
[----:B--2---:R1:W2:Y:S04]  /*0650*/  LD.E R12, [R20.64+0x60] ;  /* 0x00006006140c7980 */ /* 0x0042a8000c101900 */
[----:B------:R-:W2:Y:S04]  /*0660*/  @!P0 LD.E.64 R22, [R20.64+0x80] ;  /* 0x0000800614168980 */ /* 0x000ea8000c101b00 */
[----:B------:R1:W4:Y:S01]  /*0670*/  LD.E R8, [R20.64+0xb4] ;  /* 0x0000b40614087980 */ /* 0x000322000c101900 */
[----:B------:R-:W-:-:S03]  /*0680*/  SHF.R.S32.HI R10, RZ, 0x1f, R75 ;  /* 0x0000001fff0a7819 */ /* 0x000fc6000001144b */
[----:B------:R1:W5:Y:S01]  /*0690*/  LD.E R0, [R20.64+0xc0] ;  /* 0x0000c00614007980 */ /* 0x000362000c101900 */
[----:B------:R-:W-:-:S03]  /*06a0*/  LEA.HI R9, R10, R75, RZ, 0x3 ;  /* 0x0000004b0a097211 */ /* 0x000fc600078f18ff */
[----:B------:R1:W5:Y:S01]  /*06b0*/  LD.E.64 R2, [R20.64+0x70] ;  /* 0x0000700614027980 */ /* 0x000362000c101b00 */
[----:B------:R-:W-:Y:S02]  /*06c0*/  LOP3.LUT R10, R9, 0xfffffff8, RZ, 0xc0, !PT ;  /* 0xfffffff8090a7812 */ /* 0x000fe400078ec0ff */
[----:B------:R-:W-:Y:S01]  /*06d0*/  @!P0 SHF.R.S32.HI R14, RZ, 0x1f, R242 ;  /* 0x0000001fff0e8819 */ /* 0x000fe200000114f2 */
[----:B------:R1:W5:Y:S02]  /*06e0*/  LD.E.64 R6, [R20.64+0xa0] ;  /* 0x0000a00614067980 */ /* 0x000364000c101b00 */
[----:B------:R-:W-:-:S04]  /*06f0*/  IMAD.IADD R75, R75, 0x1, -R10 ;  /* 0x000000014b4b7824 */ /* 0x000fc800078e0a0a */
[----:B------:R-:W-:Y:S01]  /*0700*/  IMAD.SHL.U32 R10, R75, 0x8, RZ ;  /* 0x000000084b0a7824 */ /* 0x000fe200078e00ff */
[----:B------:R-:W-:Y:S01]  /*0710*/  SHF.R.S32.HI R9, RZ, 0x3, R9 ;  /* 0x00000003ff097819 */ /* 0x000fe20000011409 */
[----:B------:R-:W-:Y:S01]  /*0720*/  IMAD.IADD R244, R244, 0x1, -R57 ;  /* 0x00000001f4f47824 */ /* 0x000fe200078e0a39 */
[----:B------:R-:W-:Y:S02]  /*0730*/  BSSY B0, `(.L_x_820) ;  /* 0x000002c000007945 */ /* 0x000fe40003800000 */
[C---:B------:R-:W-:Y:S02]  /*0740*/  IADD3 R27, R10.reuse, 0x40, RZ ;  /* 0x000000400a1b7810 */ /* 0x040fe40007ffe0ff */
[----:B------:R-:W-:Y:S01]  /*0750*/  IADD3 R25, R10, 0x80, RZ ;  /* 0x000000800a197810 */ /* 0x000fe20007ffe0ff */
[-C--:B---3--:R-:W-:Y:S02]  /*0760*/  @P0 IMAD R15, R5, R246.reuse, RZ ;  /* 0x000000f6050f0224 */ /* 0x088fe400078e02ff */
[----:B------:R-:W-:-:S04]  /*0770*/  @P0 IMAD.WIDE.U32 R18, R4, R246, RZ ;  /* 0x000000f604120225 */ /* 0x000fc800078e00ff */
[-C--:B--2---:R-:W-:Y:S02]  /*0780*/  @!P0 IMAD R11, R23, R242.reuse, RZ ;  /* 0x000000f2170b8224 */ /* 0x084fe400078e02ff */
[----:B-1----:R-:W-:-:S04]  /*0790*/  @!P0 IMAD.WIDE.U32 R20, R22, R242, RZ ;  /* 0x000000f216148225 */ /* 0x002fc800078e00ff */
[----:B------:R-:W-:Y:S01]  /*07a0*/  @!P0 IMAD R14, R22, R14, R11 ;  /* 0x0000000e160e8224 */ /* 0x000fe200078e020b */
[--C-:B------:R-:W-:Y:S02]  /*07b0*/  SHF.R.S32.HI R11, RZ, 0x1f, R10.reuse ;  /* 0x0000001fff0b7819 */ /* 0x100fe4000001140a */
[----:B------:R-:W-:Y:S01]  /*07c0*/  @P0 IADD3 R15, R19, R15, RZ ;  /* 0x0000000f130f0210 */ /* 0x000fe20007ffe0ff */
[----:B------:R-:W-:Y:S01]  /*07d0*/  IMAD R13, R5, R57, RZ ;  /* 0x00000039050d7224 */ /* 0x000fe200078e02ff */
[----:B------:R-:W-:Y:S01]  /*07e0*/  SHF.R.S32.HI R19, RZ, 0x1f, R57 ;  /* 0x0000001fff137819 */ /* 0x000fe20000011439 */
[----:B------:R-:W-:-:S04]  /*07f0*/  IMAD.WIDE.U32 R22, R57, R4, R10 ;  /* 0x0000000439167225 */ /* 0x000fc800078e000a */
[----:B------:R-:W-:Y:S01]  /*0800*/  @!P0 IMAD.MOV.U32 R18, RZ, RZ, R20 ;  /* 0x000000ffff128224 */ /* 0x000fe200078e0014 */
[----:B------:R-:W-:Y:S01]  /*0810*/  @!P0 IADD3 R15, R21, R14, RZ ;  /* 0x0000000e150f8210 */ /* 0x000fe20007ffe0ff */
[----:B------:R-:W-:-:S03]  /*0820*/  IMAD R20, R4, R19, R13 ;  /* 0x0000001304147224 */ /* 0x000fc600078e020d */
[----:B------:R-:W-:-:S04]  /*0830*/  IADD3 R18, P0, R18, R22, RZ ;  /* 0x0000001612127210 */ /* 0x000fc80007f1e0ff */
[----:B------:R-:W-:Y:S02]  /*0840*/  IADD3.X R19, R15, R23, R20, P0, !PT ;  /* 0x000000170f137210 */ /* 0x000fe400007fe414 */
[----:B------:R-:W-:Y:S01]  /*0850*/  ISETP.GE.AND P0, PT, R9, R244, PT ;  /* 0x000000f40900720c */ /* 0x000fe20003f06270 */
[----:B----4-:R-:W-:Y:S01]  /*0860*/  IMAD R31, R17, R241, RZ ;  /* 0x000000f1111f7224 */ /* 0x010fe200078e02ff */
[--C-:B------:R-:W-:Y:S01]  /*0870*/  SHF.R.S32.HI R14, RZ, 0x1f, R241.reuse ;  /* 0x0000001fff0e7819 */ /* 0x100fe200000114f1 */
[----:B------:R-:W-:Y:S02]  /*0880*/  IMAD R242, R242, R12, R241 ;  /* 0x0000000cf2f27224 */ /* 0x000fe400078e02f1 */
[----:B------:R-:W-:-:S04]  /*0890*/  IMAD.WIDE.U32 R12, R241, R16, R18 ;  /* 0x00000010f10c7225 */ /* 0x000fc800078e0012 */
[----:B------:R-:W-:Y:S01]  /*08a0*/  IMAD R31, R16, R14, R31 ;  /* 0x0000000e101f7224 */ /* 0x000fe200078e021f */
[----:B------:R-:W-:Y:S01]  /*08b0*/  SHF.R.S32.HI R15, RZ, 0x1f, R9 ;  /* 0x0000001fff0f7819 */ /* 0x000fe20000011409 */
[----:B------:R-:W-:Y:S01]  /*08c0*/  IMAD R8, R8, R242, R57 ;  /* 0x000000f208087224 */ /* 0x000fe200078e0239 */
[----:B------:R-:W-:Y:S02]  /*08d0*/  IADD3 R23, R10, 0xc0, RZ ;  /* 0x000000c00a177810 */ /* 0x000fe40007ffe0ff */
[----:B------:R-:W-:Y:S01]  /*08e0*/  IADD3 R31, R13, R31, RZ ;  /* 0x0000001f0d1f7210 */ /* 0x000fe20007ffe0ff */
[----:B------:R-:W-:Y:S05]  /*08f0*/  @P0 BRA `(.L_x_821) ;  /* 0x000000f000000947 */ /* 0x000fea0003800000 */
[----:B------:R-:W-:Y:S01]  /*0900*/  IMAD R14, R5, R9, RZ ;  /* 0x00000009050e7224 */ /* 0x000fe200078e02ff */
[-C--:B-----5:R-:W-:Y:S01]  /*0910*/  ISETP.GE.AND P4, PT, R10, R0.reuse, PT ;  /* 0x000000000a00720c */ /* 0x0a0fe20003f86270 */
[----:B------:R-:W-:Y:S01]  /*0920*/  IMAD.MOV.U32 R30, RZ, RZ, R12 ;  /* 0x000000ffff1e7224 */ /* 0x000fe200078e000c */
[-C--:B------:R-:W-:Y:S01]  /*0930*/  ISETP.GE.AND P3, PT, R27, R0.reuse, PT ;  /* 0x000000001b00720c */ /* 0x080fe20003f66270 */
[C---:B------:R-:W-:Y:S01]  /*0940*/  IMAD R14, R4.reuse, R15, R14 ;  /* 0x0000000f040e7224 */ /* 0x040fe200078e020e */
[-C--:B------:R-:W-:Y:S01]  /*0950*/  ISETP.GE.AND P2, PT, R25, R0.reuse, PT ;  /* 0x000000001900720c */ /* 0x080fe20003f46270 */
[----:B------:R-:W-:Y:S01]  /*0960*/  IMAD.WIDE.U32 R16, R4, R9, R30 ;  /* 0x0000000904107225 */ /* 0x000fe200078e001e */
[----:B------:R-:W-:-:S03]  /*0970*/  ISETP.GE.AND P1, PT, R23, R0, PT ;  /* 0x000000001700720c */ /* 0x000fc60003f26270 */
[----:B------:R-:W-:Y:S01]  /*0980*/  IMAD.IADD R17, R17, 0x1, R14 ;  /* 0x0000000111117824 */ /* 0x000fe200078e020e */
[----:B------:R-:W-:-:S04]  /*0990*/  LEA R18, P0, R16, R2, 0x1 ;  /* 0x0000000210127211 */ /* 0x000fc800078008ff */
[----:B------:R-:W-:-:S05]  /*09a0*/  LEA.HI.X R19, R16, R3, R17, 0x1, P0 ;  /* 0x0000000310137211 */ /* 0x000fca00000f0c11 */
[----:B------:R1:W-:Y:S04]  /*09b0*/  @!P4 ST.E.128 [R18.64], RZ ;  /* 0x000000ff1200c985 */ /* 0x0003e8000c101d06 */
[----:B------:R1:W-:Y:S04]  /*09c0*/  @!P3 ST.E.128 [R18.64+0x80], RZ ;  /* 0x000080ff1200b985 */ /* 0x0003e8000c101d06 */
[----:B------:R1:W-:Y:S04]  /*09d0*/  @!P2 ST.E.128 [R18.64+0x100], RZ ;  /* 0x000100ff1200a985 */ /* 0x0003e8000c101d06 */
[----:B------:R1:W-:Y:S02]  /*09e0*/  @!P1 ST.E.128 [R18.64+0x180], RZ ;  /* 0x000180ff12009985 */ /* 0x0003e4000c101d06 */
.L_x_821:
[----:B------:R-:W-:Y:S05]  /*09f0*/  BSYNC B0 ;  /* 0x0000000000007941 */ /* 0x000fea0003800000 */
.L_x_820:
[----:B------:R-:W-:Y:S01]  /*0a00*/  IADD3 R21, R9, 0x10, RZ ;  /* 0x0000001009157810 */ /* 0x000fe20007ffe0ff */
[----:B------:R-:W-:Y:S03]  /*0a10*/  BSSY B0, `(.L_x_822) ;  /* 0x0000015000007945 */ /* 0x000fe60003800000 */
[----:B------:R-:W-:-:S13]  /*0a20*/  ISETP.GE.AND P0, PT, R21, R244, PT ;  /* 0x000000f41500720c */ /* 0x000fda0003f06270 */
[----:B------:R-:W-:Y:S05]  /*0a30*/  @P0 BRA `(.L_x_823) ;  /* 0x0000012000000947 */ /* 0x000fea0003800000 */
[----:B-1----:R-:W-:Y:S01]  /*0a40*/  IADD3 R19, P0, R9, 0x10, RZ ;  /* 0x0000001009137810 */ /* 0x002fe20007f1e0ff */
[----:B------:R-:W-:Y:S01]  /*0a50*/  IMAD.MOV.U32 R28, RZ, RZ, R12 ;  /* 0x000000ffff1c7224 */ /* 0x000fe200078e000c */
[-C--:B-----5:R-:W-:Y:S01]  /*0a60*/  ISETP.GE.AND P3, PT, R10, R0.reuse, PT ;  /* 0x000000000a00720c */ /* 0x0a0fe20003f66270 */
[----:B------:R-:W-:Y:S01]  /*0a70*/  IMAD.MOV.U32 R29, RZ, RZ, R31 ;  /* 0x000000ffff1d7224 */ /* 0x000fe200078e001f */
[-C--:B------:R-:W-:Y:S01]  /*0a80*/  ISETP.GE.AND P2, PT, R27, R0.reuse, PT ;  /* 0x000000001b00720c */ /* 0x080fe20003f46270 */
[----:B------:R-:W-:Y:S01]  /*0a90*/  IMAD.X R17, RZ, RZ, R15, P0 ;  /* 0x000000ffff117224 */ /* 0x000fe200000e060f */
[-C--:B------:R-:W-:Y:S01]  /*0aa0*/  ISETP.GE.AND P1, PT, R25, R0.reuse, PT ;  /* 0x000000001900720c */ /* 0x080fe20003f26270 */
[----:B------:R-:W-:Y:S01]  /*0ab0*/  IMAD.WIDE.U32 R28, R4, R19, R28 ;  /* 0x00000013041c7225 */ /* 0x000fe200078e001c */
[----:B------:R-:W-:-:S03]  /*0ac0*/  ISETP.GE.AND P0, PT, R23, R0, PT ;  /* 0x000000001700720c */ /* 0x000fc60003f06270 */
[----:B------:R-:W-:Y:S01]  /*0ad0*/  IMAD R17, R17, R4, RZ ;  /* 0x0000000411117224 */ /* 0x000fe200078e02ff */
[----:B------:R-:W-:-:S03]  /*0ae0*/  LEA R16, P4, R28, R2, 0x1 ;  /* 0x000000021c107211 */ /* 0x000fc600078808ff */
[----:B------:R-:W-:-:S04]  /*0af0*/  IMAD R17, R5, R19, R17 ;  /* 0x0000001305117224 */ /* 0x000fc800078e0211 */
[----:B------:R-:W-:-:S05]  /*0b00*/  IMAD.IADD R17, R29, 0x1, R17 ;  /* 0x000000011d117824 */ /* 0x000fca00078e0211 */
[----:B------:R-:W-:-:S05]  /*0b10*/  LEA.HI.X R17, R28, R3, R17, 0x1, P4 ;  /* 0x000000031c117211 */ /* 0x000fca00020f0c11 */
[----:B------:R1:W-:Y:S04]  /*0b20*/  @!P3 ST.E.128 [R16.64], RZ ;  /* 0x000000ff1000b985 */ /* 0x0003e8000c101d06 */
[----:B------:R1:W-:Y:S04]  /*0b30*/  @!P2 ST.E.128 [R16.64+0x80], RZ ;  /* 0x000080ff1000a985 */ /* 0x0003e8000c101d06 */
[----:B------:R1:W-:Y:S04]  /*0b40*/  @!P1 ST.E.128 [R16.64+0x100], RZ ;  /* 0x000100ff10009985 */ /* 0x0003e8000c101d06 */
[----:B------:R1:W-:Y:S02]  /*0b50*/  @!P0 ST.E.128 [R16.64+0x180], RZ ;  /* 0x000180ff10008985 */ /* 0x0003e4000c101d06 */
.L_x_823:
[----:B------:R-:W-:Y:S05]  /*0b60*/  BSYNC B0 ;  /* 0x0000000000007941 */ /* 0x000fea0003800000 */
.L_x_822:
[----:B-1----:R-:W-:Y:S01]  /*0b70*/  IADD3 R19, R9, 0x20, RZ ;  /* 0x0000002009137810 */ /* 0x002fe20007ffe0ff */
[----:B------:R-:W-:Y:S03]  /*0b80*/  BSSY B0, `(.L_x_824) ;  /* 0x0000015000007945 */ /* 0x000fe60003800000 */
[----:B------:R-:W-:-:S13]  /*0b90*/  ISETP.GE.AND P0, PT, R19, R244, PT ;  /* 0x000000f41300720c */ /* 0x000fda0003f06270 */
[----:B------:R-:W-:Y:S05]  /*0ba0*/  @P0 BRA `(.L_x_825) ;  /* 0x0000012000000947 */ /* 0x000fea0003800000 */
[----:B------:R-:W-:Y:S01]  /*0bb0*/  IADD3 R29, P0, R9, 0x20, RZ ;  /* 0x00000020091d7810 */ /* 0x000fe20007f1e0ff */
        /* <DEDUP_REMOVED lines=17> */
.L_x_825:
[----:B------:R-:W-:Y:S05]  /*0cd0*/  BSYNC B0 ;  /* 0x0000000000007941 */ /* 0x000fea0003800000 */
.L_x_824:
        /* <DEDUP_REMOVED lines=22> */
.L_x_827:
[----:B------:R-:W-:Y:S05]  /*0e40*/  BSYNC B0 ;  /* 0x0000000000007941 */ /* 0x000fea0003800000 */
.L_x_826:
[----:B------:R-:W-:Y:S01]  /*0e50*/  ISETP.NE.AND P4, PT, R75, RZ, PT ;  /* 0x000000ff4b00720c */ /* 0x000fe20003f85270 */
[----:B------:R-:W-:-:S03]  /*0e60*/  IMAD.MOV.U32 R241, RZ, RZ, 0x0 ;  /* 0x00000000fff17424 */ /* 0x000fc600078e00ff */
[-C--:B------:R-:W-:Y:S02]  /*0e70*/  ISETP.GE.OR P3, PT, R9, R244.reuse, P4 ;  /* 0x000000f40900720c */ /* 0x080fe40002766670 */
[-C--:B------:R-:W-:Y:S02]  /*0e80*/  ISETP.GE.OR P2, PT, R21, R244.reuse, P4 ;  /* 0x000000f41500720c */ /* 0x080fe40002746670 */
[-C--:B------:R-:W-:Y:S02]  /*0e90*/  ISETP.GE.OR P1, PT, R19, R244.reuse, P4 ;  /* 0x000000f41300720c */ /* 0x080fe40002726670 */
[C---:B------:R-:W-:Y:S02]  /*0ea0*/  IADD3 R9, P0, R8.reuse, R9, RZ ;  /* 0x0000000908097210 */ /* 0x040fe40007f1e0ff */
[----:B------:R-:W-:Y:S02]  /*0eb0*/  ISETP.GE.OR P4, PT, R17, R244, P4 ;  /* 0x000000f41100720c */ /* 0x000fe40002786670 */
[----:B------:R-:W-:-:S02]  /*0ec0*/  LEA.HI.X.SX32 R8, R8, R15, 0x1, P0 ;  /* 0x0000000f08087211 */ /* 0x000fc400000f0eff */
[----:B-1---5:R-:W-:-:S04]  /*0ed0*/  LEA R2, P0, R9, R6, 0x2 ;  /* 0x0000000609027211 */ /* 0x022fc800078010ff */
[----:B------:R-:W-:Y:S01]  /*0ee0*/  LEA.HI.X R3, R9, R7, R8, 0x2, P0 ;  /* 0x0000000709037211 */ /* 0x000fe200000f1408 */
[----:B------:R-:W-:Y:S02]  /*0ef0*/  @!P3 IMAD.MOV.U32 R9, RZ, RZ, 0x7f800000 ;  /* 0x7f800000ff09b424 */ /* 0x000fe400078e00ff */
[----:B------:R-:W-:Y:S02]  /*0f00*/  @!P2 IMAD.MOV.U32 R7, RZ, RZ, 0x7f800000 ;  /* 0x7f800000ff07a424 */ /* 0x000fe400078e00ff */
[----:B------:R-:W-:Y:S01]  /*0f10*/  @!P1 IMAD.MOV.U32 R5, RZ, RZ, 0x7f800000 ;  /* 0x7f800000ff059424 */ /* 0x000fe200078e00ff */
[----:B------:R1:W-:Y:S04]  /*0f20*/  @!P3 ST.E [R2.64], R9 ;  /* 0x000000090200b985 */ /* 0x0003e8000c101906 */
[----:B------:R1:W-:Y:S04]  /*0f30*/  @!P2 ST.E [R2.64+0x40], R7 ;  /* 0x000040070200a985 */ /* 0x0003e8000c101906 */
[----:B------:R1:W-:Y:S01]  /*0f40*/  @!P1 ST.E [R2.64+0x80], R5 ;  /* 0x0000800502009985 */ /* 0x0003e2000c101906 */
[----:B------:R-:W-:Y:S05]  /*0f50*/  @P4 RET.REL.NODEC R240 `(_ZN5flash24flash_fwd_splitkv_kernelI23Flash_fwd_kernel_traitsILi256ELi64ELi64ELi4ELb0ELb0EN7cutlass10bfloat16_tE19Flash_kernel_traitsILi256ELi64ELi64ELi4ES3_EELb1ELb0ELb0ELb0ELb0ELb0ELb0ELb1EEEvNS_16Flash_fwd_paramsE) ;  /* 0xfffff0a0f0004950 */ /* 0x000fea0003c3ffff */
[----:B-1----:R-:W-:Y:S02]  /*0f60*/  MOV R5, 0x7f800000 ;  /* 0x7f80000000057802 */ /* 0x002fe40000000f00 */
[----:B------:R-:W-:-:S03]  /*0f70*/  MOV R241, 0x0 ;  /* 0x0000000000f17802 */ /* 0x000fc60000000f00 */
[----:B------:R1:W-:Y:S01]  /*0f80*/  ST.E [R2.64+0xc0], R5 ;  /* 0x0000c00502007985 */ /* 0x0003e2000c101906 */
[----:B------:R-:W-:Y:S05]  /*0f90*/  RET.REL.NODEC R240 `(_ZN5flash24flash_fwd_splitkv_kernelI23Flash_fwd_kernel_traitsILi256ELi64ELi64ELi4ELb0ELb0EN7cutlass10bfloat16_tE19Flash_kernel_traitsILi256ELi64ELi64ELi4ES3_EELb1ELb0ELb0ELb0ELb0ELb0ELb0ELb1EEEvNS_16Flash_fwd_paramsE) ;  /* 0xfffff060f0007950 */ /* 0x000fea0003c3ffff */
.L_x_819:
[----:B-1----:R-:W3:Y:S04]  /*0fa0*/  LD.E.64 R6, [R20.64+0x160] ;  /* 0x0001600614067980 */ /* 0x002ee8000c101b00 */
[----:B------:R-:W4:Y:S01]  /*0fb0*/  LD.E.64 R8, [R20.64+0x158] ;  /* 0x0001580614087980 */ /* 0x000f22000c101b00 */
[----:B---3--:R-:W-:-:S04]  /*0fc0*/  ISETP.NE.U32.AND P1, PT, R6, RZ, PT ;  /* 0x000000ff0600720c */ /* 0x008fc80003f25070 */
[----:B------:R-:W-:-:S13]  /*0fd0*/  ISETP.NE.AND.EX P1, PT, R7, RZ, PT, P1 ;  /* 0x000000ff0700720c */ /* 0x000fda0003f25310 */
[----:B------:R-:W3:Y:S01]  /*0fe0*/  @P1 LD.E.64 R4, [R20.64+0x168] ;  /* 0x0001680614041980 */ /* 0x000ee2000c101b00 */
[----:B----4-:R-:W-:Y:S01]  /*0ff0*/  ISETP.NE.U32.AND P0, PT, R8, RZ, PT ;  /* 0x000000ff0800720c */ /* 0x010fe20003f05070 */
[----:B------:R-:W-:-:S03]  /*1000*/  IMAD.MOV.U32 R10, RZ, RZ, R242 ;  /* 0x000000ffff0a7224 */ /* 0x000fc600078e00f2 */
[----:B------:R-:W-:Y:S02]  /*1010*/  ISETP.NE.AND.EX P0, PT, R9, RZ, PT, P0 ;  /* 0x000000ff0900720c */ /* 0x000fe40003f05300 */
[----:B------:R-:W-:Y:S01]  /*1020*/  @P1 SHF.R.S32.HI R0, RZ, 0x1f, R242 ;  /* 0x0000001fff001819 */ /* 0x000fe200000114f2 */
[----:B------:R-:W-:-:S10]  /*1030*/  CS2R R248, SRZ ;  /* 0x0000000000f87805 */ /* 0x000fd4000001ff00 */
[----:B------:R-:W-:-:S05]  /*1040*/  @P0 IMAD.WIDE R8, R242, 0x4, R8 ;  /* 0x00000004f2080825 */ /* 0x000fca00078e0208 */
[----:B------:R1:W5:Y:S01]  /*1050*/  @P0 LD.E R10, [R8.64] ;  /* 0x00000006080a0980 */ /* 0x000362000c101900 */
[----:B------:R-:W-:Y:S01]  /*1060*/  BSSY B0, `(.L_x_828) ;  /* 0x00000ac000007945 */ /* 0x000fe20003800000 */
[-C--:B---3--:R-:W-:Y:S02]  /*1070*/  @P1 IMAD R5, R5, R242.reuse, RZ ;  /* 0x000000f205051224 */ /* 0x088fe400078e02ff */
[----:B------:R-:W-:-:S04]  /*1080*/  @P1 IMAD.WIDE.U32 R2, R4, R242, RZ ;  /* 0x000000f204021225 */ /* 0x000fc800078e00ff */
[----:B------:R-:W-:Y:S01]  /*1090*/  @P1 IMAD R0, R4, R0, R5 ;  /* 0x0000000004001224 */ /* 0x000fe200078e0205 */
[----:B------:R-:W-:-:S03]  /*10a0*/  @P1 LEA R248, P0, R2, R6, 0x2 ;  /* 0x0000000602f81211 */ /* 0x000fc600078010ff */
[----:B------:R-:W-:-:S05]  /*10b0*/  @P1 IMAD.IADD R0, R3, 0x1, R0 ;  /* 0x0000000103001824 */ /* 0x000fca00078e0200 */
[----:B------:R-:W-:Y:S02]  /*10c0*/  @P1 LEA.HI.X R249, R2, R7, R0, 0x2, P0 ;  /* 0x0000000702f91211 */ /* 0x000fe400000f1400 */
[----:B------:R-:W-:-:S04]  /*10d0*/  ISETP.NE.U32.AND P0, PT, R248, RZ, PT ;  /* 0x000000fff800720c */ /* 0x000fc80003f05070 */
[----:B------:R-:W-:-:S13]  /*10e0*/  ISETP.NE.AND.EX P0, PT, R249, RZ, PT, P0 ;  /* 0x000000fff900720c */ /* 0x000fda0003f05300 */
[----:B------:R-:W-:Y:S05]  /*10f0*/  @!P0 BRA `(.L_x_829) ;  /* 0x0000053000008947 */ /* 0x000fea0003800000 */
[----:B-1----:R-:W3:Y:S04]  /*1100*/  LD.E R6, [R20.64+0x170] ;  /* 0x0001700614067980 */ /* 0x002ee8000c101900 */
[----:B------:R-:W4:Y:S01]  /*1110*/  LD.E R4, [R20.64+0x68] ;  /* 0x0000680614047980 */ /* 0x000f22000c101900 */
[----:B------:R-:W-:-:S03]  /*1120*/  LEA R5, R165, 0xffffffc0, 0x6 ;  /* 0xffffffc0a5057811 */ /* 0x000fc600078e30ff */
[----:B--2---:R-:W3:Y:S01]  /*1130*/  LD.E.64 R22, [R20.64+0x20] ;  /* 0x0000200614167980 */ /* 0x004ee2000c101b00 */
[----:B------:R-:W-:-:S03]  /*1140*/  IABS R2, R5 ;  /* 0x0000000500027213 */ /* 0x000fc60000000000 */
[----:B------:R-:W3:Y:S04]  /*1150*/  LD.E.64 R68, [R20.64+0x38] ;  /* 0x0000380614447980 */ /* 0x000ee8000c101b00 */
[----:B------:R-:W3:Y:S04]  /*1160*/  LD.E.64 R14, [R20.64+0x28] ;  /* 0x00002806140e7980 */ /* 0x000ee8000c101b00 */
[----:B------:R-:W3:Y:S04]  /*1170*/  LD.E.64 R18, [R20.64+0x50] ;  /* 0x0000500614127980 */ /* 0x000ee8000c101b00 */
[----:B------:R1:W5:Y:S04]  /*1180*/  LD.E.64 R24, [R20.64+0x58] ;  /* 0x0000580614187980 */ /* 0x000368000c101b00 */
[----:B------:R1:W5:Y:S01]  /*1190*/  LD.E.64 R70, [R20.64+0x40] ;  /* 0x0000400614467980 */ /* 0x000362000c101b00 */
[----:B---3--:R-:W-:-:S04]  /*11a0*/  IABS R3, R6 ;  /* 0x0000000600037213 */ /* 0x008fc80000000000 */
[----:B-----5:R-:W3:Y:S08]  /*11b0*/  I2F.RP R10, R3 ;  /* 0x00000003000a7306 */ /* 0x020ef00000209400 */
[----:B---3--:R-:W3:Y:S02]  /*11c0*/  MUFU.RCP R8, R10 ;  /* 0x0000000a00087308 */ /* 0x008ee40000001000 */
[----:B---3--:R-:W-:-:S06]  /*11d0*/  IADD3 R8, R8, 0xffffffe, RZ ;  /* 0x0ffffffe08087810 */ /* 0x008fcc0007ffe0ff */
[----:B------:R-:W3:Y:S02]  /*11e0*/  F2I.FTZ.U32.TRUNC.NTZ R9, R8 ;  /* 0x0000000800097305 */ /* 0x000ee4000021f000 */
[----:B---3--:R-:W-:Y:S02]  /*11f0*/  IMAD.MOV R0, RZ, RZ, -R9 ;  /* 0x000000ffff007224 */ /* 0x008fe400078e0a09 */
[----:B------:R-:W-:Y:S02]  /*1200*/  IMAD.MOV.U32 R8, RZ, RZ, RZ ;  /* 0x000000ffff087224 */ /* 0x000fe400078e00ff */
[----:B------:R-:W-:Y:S01]  /*1210*/  IMAD R7, R0, R3, RZ ;  /* 0x0000000300077224 */ /* 0x000fe200078e02ff */
[----:B------:R-:W-:-:S03]  /*1220*/  IABS R0, R6 ;  /* 0x0000000600007213 */ /* 0x000fc60000000000 */
[----:B------:R-:W-:Y:S01]  /*1230*/  IMAD.HI.U32 R7, R9, R7, R8 ;  /* 0x0000000709077227 */ /* 0x000fe200078e0008 */
[----:B------:R-:W-:-:S05]  /*1240*/  IADD3 R0, RZ, -R0, RZ ;  /* 0x80000000ff007210 */ /* 0x000fca0007ffe0ff */
[----:B------:R-:W-:-:S04]  /*1250*/  IMAD.HI.U32 R9, R7, R2, RZ ;  /* 0x0000000207097227 */ /* 0x000fc800078e00ff */
[----:B------:R-:W-:-:S05]  /*1260*/  IMAD R0, R9, R0, R2 ;  /* 0x0000000009007224 */ /* 0x000fca00078e0202 */
[----:B------:R-:W-:-:S13]  /*1270*/  ISETP.GT.U32.AND P1, PT, R3, R0, PT ;  /* 0x000000000300720c */ /* 0x000fda0003f24070 */
[----:B------:R-:W-:-:S05]  /*1280*/  @!P1 IMAD.IADD R0, R0, 0x1, -R3 ;  /* 0x0000000100009824 */ /* 0x000fca00078e0a03 */
[----:B------:R-:W-:Y:S02]  /*1290*/  ISETP.GE.U32.AND P2, PT, R0, R3, PT ;  /* 0x000000030000720c */ /* 0x000fe40003f46070 */
[----:B------:R-:W-:Y:S02]  /*12a0*/  LOP3.LUT R0, R5, R6, RZ, 0x3c, !PT ;  /* 0x0000000605007212 */ /* 0x000fe400078e3cff */
[----:B------:R-:W-:Y:S02]  /*12b0*/  @!P1 IADD3 R9, R9, 0x1, RZ ;  /* 0x0000000109099810 */ /* 0x000fe40007ffe0ff */
[----:B------:R-:W-:Y:S02]  /*12c0*/  ISETP.GE.AND P0, PT, R0, RZ, PT ;  /* 0x000000ff0000720c */ /* 0x000fe40003f06270 */
[----:B------:R-:W-:-:S05]  /*12d0*/  ISETP.NE.AND P1, PT, R6, RZ, PT ;  /* 0x000000ff0600720c */ /* 0x000fca0003f25270 */
[----:B------:R-:W-:-:S06]  /*12e0*/  @P2 IADD3 R9, R9, 0x1, RZ ;  /* 0x0000000109092810 */ /* 0x000fcc0007ffe0ff */
[----:B------:R-:W-:Y:S02]  /*12f0*/  @!P0 IMAD.MOV R9, RZ, RZ, -R9 ;  /* 0x000000ffff098224 */ /* 0x000fe400078e0a09 */
[----:B------:R-:W-:-:S05]  /*1300*/  @!P1 LOP3.LUT R9, RZ, R6, RZ, 0x33, !PT ;  /* 0x00000006ff099212 */ /* 0x000fca00078e33ff */
[----:B------:R-:W-:-:S06]  /*1310*/  IMAD.WIDE R2, R9, 0x4, R248 ;  /* 0x0000000409027825 */ /* 0x000fcc00078e02f8 */
[----:B------:R3:W2:Y:S01]  /*1320*/  LD.E R2, [R2.64] ;  /* 0x0000000602027980 */ /* 0x0006a2000c101900 */
[----:B----4-:R-:W-:-:S04]  /*1330*/  IABS R7, R4 ;  /* 0x0000000400077213 */ /* 0x010fc80000000000 */
[----:B------:R-:W4:Y:S08]  /*1340*/  I2F.RP R10, R7 ;  /* 0x00000007000a7306 */ /* 0x000f300000209400 */
[----:B----4-:R-:W4:Y:S02]  /*1350*/  MUFU.RCP R8, R10 ;  /* 0x0000000a00087308 */ /* 0x010f240000001000 */
[----:B----4-:R-:W-:-:S06]  /*1360*/  IADD3 R8, R8, 0xffffffe, RZ ;  /* 0x0ffffffe08087810 */ /* 0x010fcc0007ffe0ff */
[----:B------:R-:W4:Y:S01]  /*1370*/  F2I.FTZ.U32.TRUNC.NTZ R17, R8 ;  /* 0x0000000800117305 */ /* 0x000f22000021f000 */
[----:B------:R-:W-:Y:S01]  /*1380*/  IMAD.MOV.U32 R16, RZ, RZ, RZ ;  /* 0x000000ffff107224 */ /* 0x000fe200078e00ff */
[----:B---3--:R-:W-:Y:S02]  /*1390*/  IABS R3, R4 ;  /* 0x0000000400037213 */ /* 0x008fe40000000000 */
[----:B----4-:R-:W-:-:S05]  /*13a0*/  IADD3 R0, RZ, -R17, RZ ;  /* 0x80000011ff007210 */ /* 0x010fca0007ffe0ff */
[----:B------:R-:W-:Y:S01]  /*13b0*/  IMAD R11, R0, R7, RZ ;  /* 0x00000007000b7224 */ /* 0x000fe200078e02ff */
[----:B------:R-:W-:-:S03]  /*13c0*/  IABS R0, R241 ;  /* 0x000000f100007213 */ /* 0x000fc60000000000 */
[----:B------:R-:W-:-:S04]  /*13d0*/  IMAD.HI.U32 R11, R17, R11, R16 ;  /* 0x0000000b110b7227 */ /* 0x000fc800078e0010 */
[----:B------:R-:W-:Y:S02]  /*13e0*/  IMAD.MOV R3, RZ, RZ, -R3 ;  /* 0x000000ffff037224 */ /* 0x000fe400078e0a03 */
[----:B------:R-:W-:-:S04]  /*13f0*/  IMAD.HI.U32 R16, R11, R0, RZ ;  /* 0x000000000b107227 */ /* 0x000fc800078e00ff */
[----:B------:R-:W-:-:S05]  /*1400*/  IMAD R0, R16, R3, R0 ;  /* 0x0000000310007224 */ /* 0x000fca00078e0200 */
[----:B------:R-:W-:Y:S01]  /*1410*/  ISETP.GT.U32.AND P1, PT, R7, R0, PT ;  /* 0x000000000700720c */ /* 0x000fe20003f24070 */
[----:B------:R-:W-:-:S12]  /*1420*/  IMAD.MOV R9, RZ, RZ, -R9 ;  /* 0x000000ffff097224 */ /* 0x000fd800078e0a09 */
[----:B------:R-:W-:-:S04]  /*1430*/  @!P1 IADD3 R0, R0, -R7, RZ ;  /* 0x8000000700009210 */ /* 0x000fc80007ffe0ff */
[----:B------:R-:W-:Y:S02]  /*1440*/  ISETP.GE.U32.AND P2, PT, R0, R7, PT ;  /* 0x000000070000720c */ /* 0x000fe40003f46070 */
[----:B------:R-:W-:Y:S02]  /*1450*/  LOP3.LUT R7, R241, R4, RZ, 0x3c, !PT ;  /* 0x00000004f1077212 */ /* 0x000fe400078e3cff */
[----:B------:R-:W-:Y:S02]  /*1460*/  @!P1 IADD3 R16, R16, 0x1, RZ ;  /* 0x0000000110109810 */ /* 0x000fe40007ffe0ff */
[----:B------:R-:W-:Y:S01]  /*1470*/  ISETP.GE.AND P0, PT, R7, RZ, PT ;  /* 0x000000ff0700720c */ /* 0x000fe20003f06270 */
[----:B------:R-:W-:Y:S01]  /*1480*/  IMAD R9, R6, R9, R5 ;  /* 0x0000000906097224 */ /* 0x000fe200078e0205 */
[----:B------:R-:W-:-:S03]  /*1490*/  ISETP.NE.AND P1, PT, R4, RZ, PT ;  /* 0x000000ff0400720c */ /* 0x000fc60003f25270 */
[----:B------:R-:W-:Y:S01]  /*14a0*/  IMAD R6, R69, R9, RZ ;  /* 0x0000000945067224 */ /* 0x000fe200078e02ff */
[----:B------:R-:W-:Y:S02]  /*14b0*/  SHF.R.S32.HI R11, RZ, 0x1f, R9 ;  /* 0x0000001fff0b7819 */ /* 0x000fe40000011409 */
[----:B------:R-:W-:-:S03]  /*14c0*/  @P2 IADD3 R16, R16, 0x1, RZ ;  /* 0x0000000110102810 */ /* 0x000fc60007ffe0ff */
[----:B------:R-:W-:Y:S02]  /*14d0*/  IMAD R6, R68, R11, R6 ;  /* 0x0000000b44067224 */ /* 0x000fe400078e0206 */
[----:B------:R-:W-:Y:S02]  /*14e0*/  @!P0 IMAD.MOV R16, RZ, RZ, -R16 ;  /* 0x000000ffff108224 */ /* 0x000fe400078e0a10 */
[----:B------:R-:W-:-:S04]  /*14f0*/  @!P1 LOP3.LUT R16, RZ, R4, RZ, 0x33, !PT ;  /* 0x00000004ff109212 */ /* 0x000fc800078e33ff */
[----:B------:R-:W-:Y:S01]  /*1500*/  SHF.R.S32.HI R8, RZ, 0x1f, R16 ;  /* 0x0000001fff087819 */ /* 0x000fe20000011410 */
[----:B------:R-:W-:-:S04]  /*1510*/  IMAD R7, R19, R16, RZ ;  /* 0x0000001013077224 */ /* 0x000fc800078e02ff */
[----:B------:R-:W-:Y:S01]  /*1520*/  IMAD R7, R18, R8, R7 ;  /* 0x0000000812077224 */ /* 0x000fe200078e0207 */
[----:B--2---:R-:W-:Y:S01]  /*1530*/  SHF.R.S32.HI R0, RZ, 0x1f, R2 ;  /* 0x0000001fff007819 */ /* 0x004fe20000011402 */
[----:B------:R-:W-:-:S04]  /*1540*/  IMAD R3, R23, R2, RZ ;  /* 0x0000000217037224 */ /* 0x000fc800078e02ff */
[C---:B------:R-:W-:Y:S02]  /*1550*/  IMAD R3, R22.reuse, R0, R3 ;  /* 0x0000000016037224 */ /* 0x040fe400078e0203 */
[----:B------:R-:W-:-:S05]  /*1560*/  IMAD.WIDE.U32 R22, R22, R2, RZ ;  /* 0x0000000216167225 */ /* 0x000fca00078e00ff */
[----:B------:R-:W-:-:S05]  /*1570*/  IADD3 R23, R23, R3, RZ ;  /* 0x0000000317177210 */ /* 0x000fca0007ffe0ff */
[----:B------:R-:W-:-:S04]  /*1580*/  IMAD.WIDE.U32 R22, R9, R68, R22 ;  /* 0x0000004409167225 */ /* 0x000fc800078e0016 */
[----:B------:R-:W-:Y:S01]  /*1590*/  IMAD R3, R15, R2, RZ ;  /* 0x000000020f037224 */ /* 0x000fe200078e02ff */
[----:B------:R-:W-:Y:S01]  /*15a0*/  IADD3 R23, R23, R6, RZ ;  /* 0x0000000617177210 */ /* 0x000fe20007ffe0ff */
[----:B------:R-:W-:-:S04]  /*15b0*/  IMAD.WIDE.U32 R26, R14, R2, RZ ;  /* 0x000000020e1a7225 */ /* 0x000fc800078e00ff */
[----:B------:R-:W-:Y:S02]  /*15c0*/  IMAD R3, R14, R0, R3 ;  /* 0x000000000e037224 */ /* 0x000fe400078e0203 */
[----:B------:R-:W-:-:S03]  /*15d0*/  IMAD.WIDE.U32 R22, R16, R18, R22 ;  /* 0x0000001210167225 */ /* 0x000fc600078e0016 */
[----:B------:R-:W-:Y:S01]  /*15e0*/  IADD3 R19, R27, R3, RZ ;  /* 0x000000031b137210 */ /* 0x000fe20007ffe0ff */
[----:B------:R-:W-:Y:S01]  /*15f0*/  IMAD.MOV.U32 R10, RZ, RZ, R26 ;  /* 0x000000ffff0a7224 */ /* 0x000fe200078e001a */
[----:B------:R-:W-:Y:S01]  /*1600*/  MOV R0, R22 ;  /* 0x0000001600007202 */ /* 0x000fe20000000f00 */
[----:B------:R-:W-:Y:S01]  /*1610*/  IMAD.IADD R3, R23, 0x1, R7 ;  /* 0x0000000117037824 */ /* 0x000fe200078e0207 */
[----:B------:R-:W-:Y:S05]  /*1620*/  BRA `(.L_x_830) ;  /* 0x000004f000007947 */ /* 0x000fea0003800000 */
.L_x_829:
[----:B-1----:R-:W3:Y:S01]  /*1630*/  LD.E R4, [R20.64+0x68] ;  /* 0x0000680614047980 */ /* 0x002ee2000c101900 */
[----:B------:R-:W-:-:S03]  /*1640*/  ISETP.NE.AND P3, PT, R15, -0x1, PT ;  /* 0xffffffff0f00780c */ /* 0x000fc60003f65270 */
[----:B------:R-:W4:Y:S04]  /*1650*/  LD.E.64 R68, [R20.64+0x38] ;  /* 0x0000380614447980 */ /* 0x000f28000c101b00 */
[----:B--2---:R-:W2:Y:S04]  /*1660*/  LD.E.64 R70, [R20.64+0x40] ;  /* 0x0000400614467980 */ /* 0x004ea8000c101b00 */
[----:B------:R-:W2:Y:S04]  /*1670*/  LD.E.64 R16, [R20.64+0x50] ;  /* 0x0000500614107980 */ /* 0x000ea8000c101b00 */
[----:B------:R-:W2:Y:S04]  /*1680*/  @!P3 LD.E.64 R22, [R20.64+0x20] ;  /* 0x000020061416b980 */ /* 0x000ea8000c101b00 */
[----:B------:R-:W2:Y:S04]  /*1690*/  @!P3 LD.E.64 R18, [R20.64+0x28] ;  /* 0x000028061412b980 */ /* 0x000ea8000c101b00 */
[----:B------:R1:W5:Y:S01]  /*16a0*/  LD.E.64 R24, [R20.64+0x58] ;  /* 0x0000580614187980 */ /* 0x000362000c101b00 */
[----:B------:R-:W-:Y:S01]  /*16b0*/  IMAD.MOV.U32 R8, RZ, RZ, RZ ;  /* 0x000000ffff087224 */ /* 0x000fe200078e00ff */
[----:B---3--:R-:W-:-:S04]  /*16c0*/  IABS R3, R4 ;  /* 0x0000000400037213 */ /* 0x008fc80000000000 */
[----:B------:R-:W3:Y:S08]  /*16d0*/  I2F.RP R6, R3 ;  /* 0x0000000300067306 */ /* 0x000ef00000209400 */
[----:B---3--:R-:W3:Y:S02]  /*16e0*/  MUFU.RCP R2, R6 ;  /* 0x0000000600027308 */ /* 0x008ee40000001000 */
[----:B---3--:R-:W-:-:S06]  /*16f0*/  IADD3 R2, R2, 0xffffffe, RZ ;  /* 0x0ffffffe02027810 */ /* 0x008fcc0007ffe0ff */
[----:B------:R-:W3:Y:S01]  /*1700*/  F2I.FTZ.U32.TRUNC.NTZ R9, R2 ;  /* 0x0000000200097305 */ /* 0x000ee2000021f000 */
[----:B------:R-:W-:Y:S02]  /*1710*/  IABS R7, R4 ;  /* 0x0000000400077213 */ /* 0x000fe40000000000 */
[----:B---3--:R-:W-:-:S05]  /*1720*/  IADD3 R0, RZ, -R9, RZ ;  /* 0x80000009ff007210 */ /* 0x008fca0007ffe0ff */
[----:B------:R-:W-:Y:S01]  /*1730*/  IMAD R5, R0, R3, RZ ;  /* 0x0000000300057224 */ /* 0x000fe200078e02ff */
[----:B------:R-:W-:-:S03]  /*1740*/  IABS R0, R241 ;  /* 0x000000f100007213 */ /* 0x000fc60000000000 */
[----:B------:R-:W-:Y:S01]  /*1750*/  IMAD.HI.U32 R5, R9, R5, R8 ;  /* 0x0000000509057227 */ /* 0x000fe200078e0008 */
[----:B------:R-:W-:-:S05]  /*1760*/  IADD3 R7, RZ, -R7, RZ ;  /* 0x80000007ff077210 */ /* 0x000fca0007ffe0ff */
[----:B------:R-:W-:-:S04]  /*1770*/  IMAD.HI.U32 R2, R5, R0, RZ ;  /* 0x0000000005027227 */ /* 0x000fc800078e00ff */
[----:B------:R-:W-:Y:S01]  /*1780*/  IMAD R0, R2, R7, R0 ;  /* 0x0000000702007224 */ /* 0x000fe200078e0200 */
[----:B------:R-:W-:-:S04]  /*1790*/  @!P3 SHF.R.S32.HI R6, RZ, 0x1f, R14 ;  /* 0x0000001fff06b819 */ /* 0x000fc8000001140e */
[----:B------:R-:W-:Y:S01]  /*17a0*/  ISETP.GT.U32.AND P0, PT, R3, R0, PT ;  /* 0x000000000300720c */ /* 0x000fe20003f04070 */
[-C--:B----4-:R-:W-:Y:S02]  /*17b0*/  @!P3 IMAD R5, R69, R14.reuse, RZ ;  /* 0x0000000e4505b224 */ /* 0x090fe400078e02ff */
[----:B------:R-:W-:-:S04]  /*17c0*/  @!P3 IMAD.WIDE.U32 R26, R68, R14, RZ ;  /* 0x0000000e441ab225 */ /* 0x000fc800078e00ff */
[----:B------:R-:W-:Y:S01]  /*17d0*/  @!P3 IMAD R5, R6, R68, R5 ;  /* 0x000000440605b224 */ /* 0x000fe200078e0205 */
[----:B-----5:R-:W-:Y:S01]  /*17e0*/  @!P3 SHF.R.S32.HI R6, RZ, 0x1f, R10 ;  /* 0x0000001fff06b819 */ /* 0x020fe2000001140a */
[----:B------:R-:W-:-:S03]  /*17f0*/  @P3 IMAD.IADD R7, R14, 0x1, R15 ;  /* 0x000000010e073824 */ /* 0x000fc600078e020f */
[----:B------:R-:W-:Y:S01]  /*1800*/  @!P3 IADD3 R27, R27, R5, RZ ;  /* 0x000000051b1bb210 */ /* 0x000fe20007ffe0ff */
[----:B--2---:R-:W-:Y:S01]  /*1810*/  @!P3 IMAD R5, R23, R10, RZ ;  /* 0x0000000a1705b224 */ /* 0x004fe200078e02ff */
[----:B------:R-:W-:Y:S01]  /*1820*/  @!P0 IADD3 R0, R0, -R3, RZ ;  /* 0x8000000300008210 */ /* 0x000fe20007ffe0ff */
[-C--:B------:R-:W-:Y:S02]  /*1830*/  @P3 IMAD R9, R69, R7.reuse, RZ ;  /* 0x0000000745093224 */ /* 0x080fe400078e02ff */
[----:B------:R-:W-:Y:S01]  /*1840*/  @P3 IMAD.WIDE.U32 R28, R68, R7, RZ ;  /* 0x00000007441c3225 */ /* 0x000fe200078e00ff */
[----:B------:R-:W-:Y:S02]  /*1850*/  ISETP.GE.U32.AND P2, PT, R0, R3, PT ;  /* 0x000000030000720c */ /* 0x000fe40003f46070 */
[----:B------:R-:W-:Y:S01]  /*1860*/  LOP3.LUT R0, R241, R4, RZ, 0x3c, !PT ;  /* 0x00000004f1007212 */ /* 0x000fe200078e3cff */
[C---:B------:R-:W-:Y:S02]  /*1870*/  @!P3 IMAD R5, R22.reuse, R6, R5 ;  /* 0x000000061605b224 */ /* 0x040fe400078e0205 */
[----:B------:R-:W-:Y:S01]  /*1880*/  @!P3 IMAD.WIDE.U32 R22, R22, R10, R26 ;  /* 0x0000000a1616b225 */ /* 0x000fe200078e001a */
[----:B------:R-:W-:-:S02]  /*1890*/  ISETP.GE.AND P1, PT, R0, RZ, PT ;  /* 0x000000ff0000720c */ /* 0x000fc40003f26270 */
[----:B------:R-:W-:Y:S01]  /*18a0*/  @!P0 IADD3 R2, R2, 0x1, RZ ;  /* 0x0000000102028810 */ /* 0x000fe20007ffe0ff */
[----:B------:R-:W-:Y:S01]  /*18b0*/  @P3 IMAD.IADD R9, R29, 0x1, R9 ;  /* 0x000000011d093824 */ /* 0x000fe200078e0209 */
[----:B------:R-:W-:Y:S01]  /*18c0*/  @P3 MOV R8, R28 ;  /* 0x0000001c00083202 */ /* 0x000fe20000000f00 */
[----:B------:R-:W-:Y:S01]  /*18d0*/  @!P3 IMAD.IADD R9, R23, 0x1, R5 ;  /* 0x000000011709b824 */ /* 0x000fe200078e0205 */
[----:B------:R-:W-:Y:S02]  /*18e0*/  ISETP.NE.AND P0, PT, R4, RZ, PT ;  /* 0x000000ff0400720c */ /* 0x000fe40003f05270 */
[----:B------:R-:W-:Y:S02]  /*18f0*/  LEA R5, R165, 0xffffffc0, 0x6 ;  /* 0xffffffc0a5057811 */ /* 0x000fe400078e30ff */
[----:B------:R-:W-:Y:S01]  /*1900*/  @!P3 MOV R8, R22 ;  /* 0x000000160008b202 */ /* 0x000fe20000000f00 */
[----:B------:R-:W-:Y:S01]  /*1910*/  @!P3 IMAD R6, R71, R14, RZ ;  /* 0x0000000e4706b224 */ /* 0x000fe200078e02ff */
[----:B------:R-:W-:Y:S01]  /*1920*/  @!P3 SHF.R.S32.HI R3, RZ, 0x1f, R14 ;  /* 0x0000001fff03b819 */ /* 0x000fe2000001140e */
[-C--:B------:R-:W-:Y:S01]  /*1930*/  IMAD R7, R69, R5.reuse, RZ ;  /* 0x0000000545077224 */ /* 0x080fe200078e02ff */
[----:B------:R-:W-:Y:S01]  /*1940*/  SHF.R.S32.HI R11, RZ, 0x1f, R5 ;  /* 0x0000001fff0b7819 */ /* 0x000fe20000011405 */
[----:B------:R-:W-:Y:S01]  /*1950*/  IMAD.WIDE.U32 R22, R68, R5, R8 ;  /* 0x0000000544167225 */ /* 0x000fe200078e0008 */
[----:B------:R-:W-:-:S03]  /*1960*/  @P2 IADD3 R2, R2, 0x1, RZ ;  /* 0x0000000102022810 */ /* 0x000fc60007ffe0ff */
[----:B------:R-:W-:Y:S02]  /*1970*/  @!P3 IMAD R3, R3, R70, R6 ;  /* 0x000000460303b224 */ /* 0x000fe400078e0206 */
[----:B------:R-:W-:Y:S01]  /*1980*/  @!P3 IMAD.WIDE.U32 R8, R70, R14, RZ ;  /* 0x0000000e4608b225 */ /* 0x000fe200078e00ff */
[----:B------:R-:W-:-:S03]  /*1990*/  @P3 IADD3 R14, R14, R15, RZ ;  /* 0x0000000f0e0e3210 */ /* 0x000fc60007ffe0ff */
[----:B------:R-:W-:Y:S02]  /*19a0*/  IMAD R7, R11, R68, R7 ;  /* 0x000000440b077224 */ /* 0x000fe400078e0207 */
[----:B------:R-:W-:Y:S01]  /*19b0*/  @!P3 IMAD.IADD R9, R9, 0x1, R3 ;  /* 0x000000010909b824 */ /* 0x000fe200078e0203 */
[----:B------:R-:W-:Y:S01]  /*19c0*/  @!P3 SHF.R.S32.HI R3, RZ, 0x1f, R10 ;  /* 0x0000001fff03b819 */ /* 0x000fe2000001140a */
[----:B------:R-:W-:Y:S01]  /*19d0*/  @!P1 IMAD.MOV R2, RZ, RZ, -R2 ;  /* 0x000000ffff029224 */ /* 0x000fe200078e0a02 */
[----:B------:R-:W-:Y:S01]  /*19e0*/  @!P0 LOP3.LUT R2, RZ, R4, RZ, 0x33, !PT ;  /* 0x00000004ff028212 */ /* 0x000fe200078e33ff */
[----:B------:R-:W-:Y:S01]  /*19f0*/  @!P3 IMAD R0, R19, R10, RZ ;  /* 0x0000000a1300b224 */ /* 0x000fe200078e02ff */
[----:B------:R-:W-:Y:S02]  /*1a00*/  IADD3 R7, R23, R7, RZ ;  /* 0x0000000717077210 */ /* 0x000fe40007ffe0ff */
[----:B------:R-:W-:Y:S01]  /*1a10*/  MOV R6, R22 ;  /* 0x0000001600067202 */ /* 0x000fe20000000f00 */
[----:B------:R-:W-:Y:S01]  /*1a20*/  @!P3 IMAD.WIDE.U32 R22, R18, R10, R8 ;  /* 0x0000000a1216b225 */ /* 0x000fe200078e0008 */
[----:B------:R-:W-:-:S03]  /*1a30*/  SHF.R.S32.HI R8, RZ, 0x1f, R2 ;  /* 0x0000001fff087819 */ /* 0x000fc60000011402 */
[----:B------:R-:W-:Y:S02]  /*1a40*/  @!P3 IMAD R0, R18, R3, R0 ;  /* 0x000000031200b224 */ /* 0x000fe400078e0200 */
[----:B------:R-:W-:Y:S02]  /*1a50*/  @P3 IMAD R19, R71, R14, RZ ;  /* 0x0000000e47133224 */ /* 0x000fe400078e02ff */
[----:B------:R-:W-:Y:S02]  /*1a60*/  IMAD R3, R17, R2, RZ ;  /* 0x0000000211037224 */ /* 0x000fe400078e02ff */
[----:B------:R-:W-:-:S04]  /*1a70*/  @P3 IMAD.WIDE.U32 R14, R70, R14, RZ ;  /* 0x0000000e460e3225 */ /* 0x000fc800078e00ff */
[----:B------:R-:W-:Y:S01]  /*1a80*/  IMAD.WIDE.U32 R6, R16, R2, R6 ;  /* 0x0000000210067225 */ /* 0x000fe200078e0006 */
[----:B------:R-:W-:-:S03]  /*1a90*/  @P3 IADD3 R19, R15, R19, RZ ;  /* 0x000000130f133210 */ /* 0x000fc60007ffe0ff */
[----:B------:R-:W-:Y:S01]  /*1aa0*/  IMAD R3, R16, R8, R3 ;  /* 0x0000000810037224 */ /* 0x000fe200078e0203 */
[----:B------:R-:W-:Y:S01]  /*1ab0*/  @P3 MOV R10, R14 ;  /* 0x0000000e000a3202 */ /* 0x000fe20000000f00 */
[----:B------:R-:W-:Y:S01]  /*1ac0*/  @!P3 IMAD.IADD R19, R23, 0x1, R0 ;  /* 0x000000011713b824 */ /* 0x000fe200078e0200 */
[----:B------:R-:W-:Y:S01]  /*1ad0*/  @!P3 MOV R10, R22 ;  /* 0x00000016000ab202 */ /* 0x000fe20000000f00 */
[----:B------:R-:W-:Y:S01]  /*1ae0*/  IMAD.IADD R3, R7, 0x1, R3 ;  /* 0x0000000107037824 */ /* 0x000fe200078e0203 */
[----:B------:R-:W-:Y:S02]  /*1af0*/  MOV R0, R6 ;  /* 0x0000000600007202 */ /* 0x000fe40000000f00 */
[----:B------:R-:W-:Y:S02]  /*1b00*/  MOV R9, R5 ;  /* 0x0000000500097202 */ /* 0x000fe40000000f00 */
[----:B------:R-:W-:Y:S02]  /*1b10*/  MOV R16, R2 ;  /* 0x0000000200107202 */ /* 0x000fe40000000f00 */
.L_x_830:
[----:B-1----:R-:W-:Y:S05]  /*1b20*/  BSYNC B0 ;  /* 0x0000000000007941 */ /* 0x002fea0003800000 */
.L_x_828:
[----:B------:R-:W-:Y:S01]  /*1b30*/  ISETP.NE.AND P0, PT, R246, -0x1, PT ;  /* 0xfffffffff600780c */ /* 0x000fe20003f05270 */
[----:B------:R-:W2:Y:S04]  /*1b40*/  LD.E.64 R194, [R20.64+0x30] ;  /* 0x0000300614c27980 */ /* 0x000ea8000c101b00 */
[----:B------:R-:W3:Y:S04]  /*1b50*/  LD.E.64 R22, [R20.64+0x48] ;  /* 0x0000480614167980 */ /* 0x000ee8000c101b00 */
[----:B------:R-:W4:Y:S04]  /*1b60*/  LD.E R81, [R20.64+0xc0] ;  /* 0x0000c00614517980 */ /* 0x000f28000c101900 */
[----:B------:R-:W3:Y:S04]  /*1b70*/  @!P0 LD.E.64 R28, [R20.64+0x18] ;  /* 0x00001806141c8980 */ /* 0x000ee8000c101b00 */
[----:B------:R-:W4:Y:S04]  /*1b80*/  LD.E.64 R6, [R20.64+0x10] ;  /* 0x0000100614067980 */ /* 0x000f28000c101b00 */
[----:B------:R-:W4:Y:S04]  /*1b90*/  LD.E.64 R186, [R20.64+0x8] ;  /* 0x0000080614ba7980 */ /* 0x000f28000c101b00 */
[----:B------:R1:W5:Y:S04]  /*1ba0*/  @P4 LD.E R18, [R12.64] ;  /* 0x000000060c124980 */ /* 0x000368000c101900 */
[----:B------:R1:W5:Y:S01]  /*1bb0*/  LD.E.64 R196, [R20.64] ;  /* 0x0000000614c47980 */ /* 0x000362000c101b00 */
[----:B------:R-:W-:-:S04]  /*1bc0*/  SHF.R.S32.HI R72, RZ, 0x1f, R75 ;  /* 0x0000001fff487819 */ /* 0x000fc8000001144b */
[CC--:B------:R-:W-:Y:S02]  /*1bd0*/  LEA.HI R2, R72.reuse, R75.reuse, RZ, 0x3 ;  /* 0x0000004b48027211 */ /* 0x0c0fe400078f18ff */
[----:B------:R-:W-:Y:S02]  /*1be0*/  LEA.HI R74, R72, R75, RZ, 0x4 ;  /* 0x0000004b484a7211 */ /* 0x000fe400078f20ff */
[----:B------:R-:W-:Y:S02]  /*1bf0*/  SHF.R.S32.HI R184, RZ, 0x3, R2 ;  /* 0x00000003ffb87819 */ /* 0x000fe40000011402 */
[----:B------:R-:W-:Y:S02]  /*1c00*/  LOP3.LUT R2, R2, 0xfffffff8, RZ, 0xc0, !PT ;  /* 0xfffffff802027812 */ /* 0x000fe400078ec0ff */
[----:B------:R-:W-:Y:S01]  /*1c10*/  LOP3.LUT R4, R74, 0xfffffff0, RZ, 0xc0, !PT ;  /* 0xfffffff04a047812 */ /* 0x000fe200078ec0ff */
[----:B------:R-:W-:Y:S02]  /*1c20*/  IMAD.SHL.U32 R15, R184, 0x40, RZ ;  /* 0x00000040b80f7824 */ /* 0x000fe400078e00ff */
[----:B------:R-:W-:-:S02]  /*1c30*/  IMAD.IADD R73, R75, 0x1, -R2 ;  /* 0x000000014b497824 */ /* 0x000fc400078e0a02 */
[----:B------:R-:W-:Y:S01]  /*1c40*/  IMAD.IADD R4, R75, 0x1, -R4 ;  /* 0x000000014b047824 */ /* 0x000fe200078e0a04 */
[----:B------:R-:W-:Y:S01]  /*1c50*/  LOP3.LUT R15, R15, 0x1c0, RZ, 0xc0, !PT ;  /* 0x000001c00f0f7812 */ /* 0x000fe200078ec0ff */
[----:B------:R-:W-:Y:S01]  /*1c60*/  IMAD.SHL.U32 R14, R73, 0x8, RZ ;  /* 0x00000008490e7824 */ /* 0x000fe200078e00ff */
[----:B------:R-:W-:Y:S02]  /*1c70*/  SHF.R.S32.HI R27, RZ, 0x4, R74 ;  /* 0x00000004ff1b7819 */ /* 0x000fe4000001144a */
[----:B------:R-:W-:Y:S01]  /*1c80*/  SHF.R.S32.HI R17, RZ, 0x1f, R4 ;  /* 0x0000001fff117819 */ /* 0x000fe20000011404 */
[----:B------:R-:W-:Y:S01]  /*1c90*/  IMAD R2, R11, R70, RZ ;  /* 0x000000460b027224 */ /* 0x000fe200078e02ff */
[----:B-1----:R-:W-:Y:S02]  /*1ca0*/  LOP3.LUT R13, R15, 0x38, R14, 0xf8, !PT ;  /* 0x000000380f0d7812 */ /* 0x002fe400078ef80e */
[----:B------:R-:W-:Y:S02]  /*1cb0*/  SHF.R.U32.HI R176, RZ, 0x3, R15 ;  /* 0x00000003ffb07819 */ /* 0x000fe4000001160f */
[----:B------:R-:W-:-:S02]  /*1cc0*/  LEA.HI R17, R17, R4, RZ, 0x3 ;  /* 0x0000000411117211 */ /* 0x000fc400078f18ff */
[----:B------:R-:W-:Y:S02]  /*1cd0*/  LEA.HI R11, R72, R75, RZ, 0x6 ;  /* 0x0000004b480b7211 */ /* 0x000fe400078f30ff */
[----:B------:R-:W-:Y:S02]  /*1ce0*/  LEA.HI R74, R74, R27, RZ, 0x1 ;  /* 0x0000001b4a4a7211 */ /* 0x000fe400078f08ff */
[----:B------:R-:W-:Y:S02]  /*1cf0*/  IADD3 R30, P1, R14, R10, RZ ;  /* 0x0000000a0e1e7210 */ /* 0x000fe40007f3e0ff */
[----:B------:R-:W-:Y:S02]  /*1d00*/  SHF.R.S32.HI R15, RZ, 0x1f, R14 ;  /* 0x0000001fff0f7819 */ /* 0x000fe4000001140e */
[----:B------:R-:W-:Y:S02]  /*1d10*/  LOP3.LUT R176, R13, R176, RZ, 0x3c, !PT ;  /* 0x000000b00db07212 */ /* 0x000fe400078e3cff */
[----:B------:R-:W-:Y:S01]  /*1d20*/  LOP3.LUT R13, R17, 0xfffffff8, RZ, 0xc0, !PT ;  /* 0xfffffff8110d7812 */ /* 0x000fe200078ec0ff */
[----:B------:R-:W-:Y:S01]  /*1d30*/  IMAD.SHL.U32 R11, R11, 0x8, RZ ;  /* 0x000000080b0b7824 */ /* 0x000fe200078e00ff */
[----:B------:R-:W-:Y:S01]  /*1d40*/  LOP3.LUT R74, R74, 0xfffffffe, RZ, 0xc0, !PT ;  /* 0xfffffffe4a4a7812 */ /* 0x000fe200078ec0ff */
[----:B------:R-:W-:-:S02]  /*1d50*/  IMAD.X R31, R15, 0x1, R19, P1 ;  /* 0x000000010f1f7824 */ /* 0x000fc400008e0613 */
[----:B------:R-:W-:Y:S01]  /*1d60*/  IMAD.IADD R13, R4, 0x1, -R13 ;  /* 0x00000001040d7824 */ /* 0x000fe200078e0a0d */
[----:B------:R-:W-:Y:S01]  /*1d70*/  LOP3.LUT R176, R176, 0xfffffe00, R11, 0xf8, !PT ;  /* 0xfffffe00b0b07812 */ /* 0x000fe200078ef80b */
[----:B------:R-:W-:Y:S02]  /*1d80*/  IMAD.IADD R74, R27, 0x1, -R74 ;  /* 0x000000011b4a7824 */ /* 0x000fe400078e0a4a */
[C---:B------:R-:W-:Y:S02]  /*1d90*/  IMAD R2, R9.reuse, R71, R2 ;  /* 0x0000004709027224 */ /* 0x040fe400078e0202 */
[----:B------:R-:W-:-:S04]  /*1da0*/  IMAD.WIDE.U32 R26, R9, R70, R30 ;  /* 0x00000046091a7225 */ /* 0x000fc800078e001e */
[----:B------:R-:W-:Y:S01]  /*1db0*/  IMAD.SHL.U32 R12, R13, 0x40, RZ ;  /* 0x000000400d0c7824 */ /* 0x000fe200078e00ff */
[----:B------:R-:W-:-:S04]  /*1dc0*/  SHF.R.S32.HI R79, RZ, 0x1f, R242 ;  /* 0x0000001fff4f7819 */ /* 0x000fc800000114f2 */
[----:B------:R-:W-:Y:S01]  /*1dd0*/  LOP3.LUT R12, R12, 0x1c0, RZ, 0xc0, !PT ;  /* 0x000001c00c0c7812 */ /* 0x000fe200078ec0ff */
[----:B------:R-:W-:Y:S02]  /*1de0*/  IMAD R19, R25, R16, RZ ;  /* 0x0000001019137224 */ /* 0x000fe400078e02ff */
[----:B------:R-:W-:Y:S01]  /*1df0*/  IMAD.IADD R27, R27, 0x1, R2 ;  /* 0x000000011b1b7824 */ /* 0x000fe200078e0202 */
[----:B------:R-:W-:Y:S01]  /*1e00*/  SHF.R.S32.HI R2, RZ, 0x1f, R241 ;  /* 0x0000001fff027819 */ /* 0x000fe200000114f1 */
[----:B------:R-:W-:Y:S01]  /*1e10*/  IMAD R189, R71, R184, RZ ;  /* 0x000000b847bd7224 */ /* 0x000fe200078e02ff */
[----:B------:R-:W-:-:S05]  /*1e20*/  SHF.R.S32.HI R185, RZ, 0x1f, R184 ;  /* 0x0000001fffb97819 */ /* 0x000fca00000114b8 */
[----:B------:R-:W-:Y:S01]  /*1e30*/  IMAD R189, R185, R70, R189 ;  /* 0x00000046b9bd7224 */ /* 0x000fe200078e02bd */
[C---:B------:R-:W-:Y:S02]  /*1e40*/  LOP3.LUT P3, RZ, R13.reuse, 0x4, RZ, 0xc0, !PT ;  /* 0x000000040dff7812 */ /* 0x040fe4000786c0ff */
[----:B------:R-:W-:Y:S01]  /*1e50*/  LOP3.LUT P2, RZ, R13, 0x2, RZ, 0xc0, !PT ;  /* 0x000000020dff7812 */ /* 0x000fe2000784c0ff */
[----:B------:R-:W-:Y:S01]  /*1e60*/  IMAD R183, R69, R184, RZ ;  /* 0x000000b845b77224 */ /* 0x000fe200078e02ff */
[----:B------:R-:W-:-:S03]  /*1e70*/  LEA.HI R72, R72, R75, RZ, 0x5 ;  /* 0x0000004b48487211 */ /* 0x000fc600078f28ff */
[----:B------:R-:W-:Y:S01]  /*1e80*/  IMAD R183, R185, R68, R183 ;  /* 0x00000044b9b77224 */ /* 0x000fe200078e02b7 */
[----:B------:R-:W-:Y:S01]  /*1e90*/  LOP3.LUT R76, R72, 0xffffffe0, RZ, 0xc0, !PT ;  /* 0xffffffe0484c7812 */ /* 0x000fe200078ec0ff */
[----:B------:R-:W-:Y:S02]  /*1ea0*/  IMAD.MOV.U32 R58, RZ, RZ, 0x10 ;  /* 0x00000010ff3a7424 */ /* 0x000fe400078e00ff */
[----:B------:R-:W-:Y:S01]  /*1eb0*/  IMAD.MOV.U32 R56, RZ, RZ, 0x20 ;  /* 0x00000020ff387424 */ /* 0x000fe200078e00ff */
[C---:B------:R-:W-:Y:S01]  /*1ec0*/  SHF.L.U64.HI R237, R68.reuse, 0x4, R69 ;  /* 0x0000000444ed7819 */ /* 0x040fe20000010245 */
[----:B------:R-:W-:Y:S01]  /*1ed0*/  IMAD.SHL.U32 R236, R68, 0x10, RZ ;  /* 0x0000001044ec7824 */ /* 0x000fe200078e00ff */
[C---:B------:R-:W-:Y:S01]  /*1ee0*/  SHF.L.U64.HI R235, R70.reuse, 0x4, R71 ;  /* 0x0000000446eb7819 */ /* 0x040fe20000010247 */
[----:B------:R-:W-:Y:S01]  /*1ef0*/  IMAD.SHL.U32 R234, R70, 0x10, RZ ;  /* 0x0000001046ea7824 */ /* 0x000fe200078e00ff */
[----:B------:R-:W-:Y:S01]  /*1f00*/  SHF.R.S32.HI R72, RZ, 0x5, R72 ;  /* 0x00000005ff487819 */ /* 0x000fe20000011448 */
[----:B------:R-:W-:Y:S01]  /*1f10*/  IMAD.IADD R76, R75, 0x1, -R76 ;  /* 0x000000014b4c7824 */ /* 0x000fe200078e0a4c */
[----:B------:R-:W-:Y:S01]  /*1f20*/  SEL R58, R58, 0xfffffff0, !P2 ;  /* 0xfffffff03a3a7807 */ /* 0x000fe20005000000 */
[----:B------:R-:W-:Y:S01]  /*1f30*/  IMAD.SHL.U32 R80, R73, 0x4, RZ ;  /* 0x0000000449507824 */ /* 0x000fe200078e00ff */
[----:B------:R-:W-:Y:S01]  /*1f40*/  SEL R56, R56, 0xffffffe0, !P3 ;  /* 0xffffffe038387807 */ /* 0x000fe20005800000 */
[----:B--2---:R-:W-:-:S04]  /*1f50*/  @P0 IMAD.WIDE.U32 R10, R194, R246, RZ ;  /* 0x000000f6c20a0225 */ /* 0x004fc800078e00ff */
[----:B------:R-:W-:-:S04]  /*1f60*/  @P0 IMAD R9, R195, R246, RZ ;  /* 0x000000f6c3090224 */ /* 0x000fc800078e02ff */
[----:B------:R-:W-:Y:S02]  /*1f70*/  @P0 IMAD.IADD R9, R11, 0x1, R9 ;  /* 0x000000010b090824 */ /* 0x000fe400078e0209 */
[----:B------:R-:W-:Y:S02]  /*1f80*/  IMAD.SHL.U32 R11, R74, 0x8, RZ ;  /* 0x000000084a0b7824 */ /* 0x000fe400078e00ff */
[----:B---3--:R-:W-:-:S04]  /*1f90*/  @!P0 IMAD.WIDE.U32 R30, R28, R242, RZ ;  /* 0x000000f21c1e8225 */ /* 0x008fc800078e00ff */
[----:B------:R-:W-:Y:S02]  /*1fa0*/  @!P0 IMAD R4, R29, R242, RZ ;  /* 0x000000f21d048224 */ /* 0x000fe400078e02ff */
[----:B------:R-:W-:Y:S01]  /*1fb0*/  @!P0 IMAD.MOV.U32 R10, RZ, RZ, R30 ;  /* 0x000000ffff0a8224 */ /* 0x000fe200078e001e */
[----:B------:R-:W-:Y:S01]  /*1fc0*/  LOP3.LUT R11, R12, 0x8, R11, 0xf8, !PT ;  /* 0x000000080c0b7812 */ /* 0x000fe200078ef80b */
[----:B------:R-:W-:Y:S01]  /*1fd0*/  @!P0 IMAD R4, R28, R79, R4 ;  /* 0x0000004f1c048224 */ /* 0x000fe200078e0204 */
[----:B------:R-:W-:Y:S02]  /*1fe0*/  SHF.R.U32.HI R12, RZ, 0x3, R12 ;  /* 0x00000003ff0c7819 */ /* 0x000fe4000001160c */
[----:B------:R-:W-:Y:S01]  /*1ff0*/  IADD3 R28, P1, R14, R10, RZ ;  /* 0x0000000a0e1c7210 */ /* 0x000fe20007f3e0ff */
[----:B------:R-:W-:Y:S01]  /*2000*/  IMAD.SHL.U32 R10, R17, 0x40, RZ ;  /* 0x00000040110a7824 */ /* 0x000fe200078e00ff */
[----:B------:R-:W-:Y:S01]  /*2010*/  LOP3.LUT R11, R11, R12, RZ, 0x3c, !PT ;  /* 0x0000000c0b0b7212 */ /* 0x000fe200078e3cff */
[----:B------:R-:W-:-:S02]  /*2020*/  @!P0 IMAD.IADD R9, R31, 0x1, R4 ;  /* 0x000000011f098824 */ /* 0x000fc400078e0204 */
[-C--:B------:R-:W-:Y:S01]  /*2030*/  IMAD R4, R8, R24.reuse, R19 ;  /* 0x0000001808047224 */ /* 0x080fe200078e0213 */
[----:B------:R-:W-:Y:S01]  /*2040*/  LOP3.LUT R55, R11, 0xfffffe00, R10, 0xf8, !PT ;  /* 0xfffffe000b377812 */ /* 0x000fe200078ef80a */
[----:B------:R-:W-:Y:S01]  /*2050*/  IMAD R19, R23, R241, RZ ;  /* 0x000000f117137224 */ /* 0x000fe200078e02ff */
[----:B------:R-:W-:Y:S01]  /*2060*/  IADD3 R11, R14, 0x40, RZ ;  /* 0x000000400e0b7810 */ /* 0x000fe20007ffe0ff */
[----:B------:R-:W-:Y:S02]  /*2070*/  IMAD.X R29, R15, 0x1, R9, P1 ;  /* 0x000000010f1d7824 */ /* 0x000fe400008e0609 */
[----:B------:R-:W-:Y:S01]  /*2080*/  IMAD.WIDE.U32 R24, R16, R24, R26 ;  /* 0x0000001810187225 */ /* 0x000fe200078e001a */
[----:B----4-:R-:W-:Y:S02]  /*2090*/  ISETP.GE.AND P0, PT, R11, R81, PT ;  /* 0x000000510b00720c */ /* 0x010fe40003f06270 */
[----:B------:R-:W-:Y:S01]  /*20a0*/  IADD3 R10, R14, 0x80, RZ ;  /* 0x000000800e0a7810 */ /* 0x000fe20007ffe0ff */
[----:B------:R-:W-:-:S02]  /*20b0*/  IMAD R2, R22, R2, R19 ;  /* 0x0000000216027224 */ /* 0x000fc400078e0213 */
[----:B------:R-:W-:-:S04]  /*20c0*/  IMAD.WIDE.U32 R190, R241, R22, R28 ;  /* 0x00000016f1be7225 */ /* 0x000fc800078e001c */
[----:B------:R-:W-:Y:S02]  /*20d0*/  IMAD.IADD R23, R25, 0x1, R4 ;  /* 0x0000000119177824 */ /* 0x000fe400078e0204 */
[----:B------:R-:W-:Y:S01]  /*20e0*/  IMAD.MOV.U32 R22, RZ, RZ, R24 ;  /* 0x000000ffff167224 */ /* 0x000fe200078e0018 */
[----:B------:R-:W-:Y:S02]  /*20f0*/  SEL R4, RZ, 0xffffffff, P0 ;  /* 0xffffffffff047807 */ /* 0x000fe40000000000 */
[----:B------:R-:W-:Y:S01]  /*2100*/  ISETP.GE.AND P0, PT, R10, R81, PT ;  /* 0x000000510a00720c */ /* 0x000fe20003f06270 */
[----:B------:R-:W-:-:S04]  /*2110*/  IMAD.WIDE.U32 R22, R184, R70, R22 ;  /* 0x00000046b8167225 */ /* 0x000fc800078e0016 */
[----:B------:R-:W-:Y:S01]  /*2120*/  IMAD.IADD R191, R191, 0x1, R2 ;  /* 0x00000001bfbf7824 */ /* 0x000fe200078e0202 */
[----:B------:R-:W-:Y:S01]  /*2130*/  SEL R2, RZ, 0x4, P0 ;  /* 0x00000004ff027807 */ /* 0x000fe20000000000 */
[----:B------:R-:W-:Y:S01]  /*2140*/  IMAD.IADD R189, R23, 0x1, R189 ;  /* 0x0000000117bd7824 */ /* 0x000fe200078e02bd */
[----:B------:R-:W-:-:S04]  /*2150*/  LEA R188, P0, R22, R6, 0x1 ;  /* 0x0000000616bc7211 */ /* 0x000fc800078008ff */
[----:B------:R-:W-:Y:S02]  /*2160*/  LEA.HI.X R189, R22, R7, R189, 0x1, P0 ;  /* 0x0000000716bd7211 */ /* 0x000fe400000f0cbd */
[----:B------:R-:W-:Y:S02]  /*2170*/  SHF.R.S32.HI R7, RZ, 0x1f, R78 ;  /* 0x0000001fff077819 */ /* 0x000fe4000001144e */
[C---:B------:R-:W-:Y:S02]  /*2180*/  ISETP.GE.AND P1, PT, R14.reuse, R81, PT ;  /* 0x000000510e00720c */ /* 0x040fe40003f26270 */
[----:B------:R-:W-:Y:S02]  /*2190*/  LEA.HI R108, R7, R78, RZ, 0x6 ;  /* 0x0000004e076c7211 */ /* 0x000fe400078f30ff */
[----:B------:R-:W-:Y:S02]  /*21a0*/  IADD3 R9, R14, 0xc0, RZ ;  /* 0x000000c00e097810 */ /* 0x000fe40007ffe0ff */
[----:B------:R-:W-:-:S02]  /*21b0*/  SHF.R.S32.HI R108, RZ, 0x6, R108 ;  /* 0x00000006ff6c7819 */ /* 0x000fc4000001146c */
[----:B------:R-:W-:Y:S02]  /*21c0*/  SEL R13, RZ, 0x1, P1 ;  /* 0x00000001ff0d7807 */ /* 0x000fe40000800000 */
[----:B------:R-:W-:Y:S02]  /*21d0*/  ISETP.GE.AND P1, PT, R9, R81, PT ;  /* 0x000000510900720c */ /* 0x000fe40003f26270 */
[----:B------:R-:W-:Y:S02]  /*21e0*/  IMNMX R108, RZ, R108, !PT ;  /* 0x0000006cff6c7217 */ /* 0x000fe40007800200 */
[----:B------:R-:W-:Y:S02]  /*21f0*/  IADD3 R180, P0, R14, R0, RZ ;  /* 0x000000000eb47210 */ /* 0x000fe40007f1e0ff */
[----:B------:R-:W-:Y:S02]  /*2200*/  SEL R77, RZ, 0x8, P1 ;  /* 0x00000008ff4d7807 */ /* 0x000fe40000800000 */
[----:B------:R-:W-:Y:S01]  /*2210*/  ISETP.GT.AND P1, PT, R165, R108, PT ;  /* 0x0000006ca500720c */ /* 0x000fe20003f24270 */
[----:B------:R-:W-:-:S02]  /*2220*/  IMAD.X R181, R15, 0x1, R3, P0 ;  /* 0x000000010fb57824 */ /* 0x000fc400000e0603 */
[----:B------:R-:W-:-:S04]  /*2230*/  IMAD.WIDE R24, R243, 0x40, R184 ;  /* 0x00000040f3187825 */ /* 0x000fc800078e02b8 */
[----:B------:R-:W-:Y:S02]  /*2240*/  IMAD.SHL.U32 R4, R4, 0x2, RZ ;  /* 0x0000000204047824 */ /* 0x000fe400078e00ff */
[----:B------:R-:W-:-:S04]  /*2250*/  IMAD.WIDE.U32 R180, R184, R68, R180 ;  /* 0x00000044b8b47225 */ /* 0x000fc800078e00b4 */
[----:B------:R-:W-:Y:S01]  /*2260*/  IMAD R193, R25, R194, RZ ;  /* 0x000000c219c17224 */ /* 0x000fe200078e02ff */
[----:B------:R-:W-:Y:S01]  /*2270*/  LOP3.LUT R4, R4, 0x2, R13, 0xe2, !PT ;  /* 0x0000000204047812 */ /* 0x000fe200078ee20d */
[----:B------:R-:W-:Y:S01]  /*2280*/  IMAD.IADD R183, R181, 0x1, R183 ;  /* 0x00000001b5b77824 */ /* 0x000fe200078e02b7 */
[----:B------:R-:W-:Y:S01]  /*2290*/  LEA R238, P0, R180, R186, 0x1 ;  /* 0x000000bab4ee7211 */ /* 0x000fe200078008ff */
[C---:B------:R-:W-:Y:S02]  /*22a0*/  IMAD R193, R24.reuse, R195, R193 ;  /* 0x000000c318c17224 */ /* 0x040fe400078e02c1 */
[----:B------:R-:W-:Y:S01]  /*22b0*/  IMAD.WIDE.U32 R190, R24, R194, R190 ;  /* 0x000000c218be7225 */ /* 0x000fe200078e00be */
[----:B------:R-:W-:Y:S02]  /*22c0*/  LOP3.LUT R77, R77, R4, R2, 0xfe, !PT ;  /* 0x000000044d4d7212 */ /* 0x000fe400078efe02 */
[----:B------:R-:W-:Y:S01]  /*22d0*/  LEA.HI.X R239, R180, R187, R183, 0x1, P0 ;  /* 0x000000bbb4ef7211 */ /* 0x000fe200000f0cb7 */
[----:B------:R-:W-:-:S02]  /*22e0*/  @!P4 IMAD.MOV.U32 R18, RZ, RZ, RZ ;  /* 0x000000ffff12c224 */ /* 0x000fc400078e00ff */
[----:B------:R-:W-:Y:S01]  /*22f0*/  IMAD.IADD R193, R191, 0x1, R193 ;  /* 0x00000001bfc17824 */ /* 0x000fe200078e02c1 */
[----:B------:R-:W-:Y:S05]  /*2300*/  @!P1 BRA `(.L_x_831) ;  /* 0x0000b70000009947 */ /* 0x000fea0003800000 */
[----:B------:R-:W2:Y:S04]  /*2310*/  LD.E.64 R32, [R20.64+0x120] ;  /* 0x0001200614207980 */ /* 0x000ea8000c101b00 */
[----:B------:R-:W3:Y:S04]  /*2320*/  LD.E.64 R34, [R20.64+0x118] ;  /* 0x0001180614227980 */ /* 0x000ee8000c101b00 */
[----:B------:R-:W4:Y:S04]  /*2330*/  LD.E.64 R200, [R20.64+0x130] ;  /* 0x0001300614c87980 */ /* 0x000f28000c101b00 */
[----:B------:R-:W4:Y:S04]  /*2340*/  LD.E.64 R202, [R20.64+0x128] ;  /* 0x0001280614ca7980 */ /* 0x000f28000c101b00 */
[----:B------:R-:W4:Y:S04]  /*2350*/  LD.E.64 R28, [R20.64+0x140] ;  /* 0x00014006141c7980 */ /* 0x000f28000c101b00 */
[----:B------:R-:W4:Y:S04]  /*2360*/  LD.E.64 R22, [R20.64+0x138] ;  /* 0x0001380614167980 */ /* 0x000f28000c101b00 */
[----:B------:R-:W4:Y:S04]  /*2370*/  LD.E R17, [R20.64+0xd0] ;  /* 0x0000d00614117980 */ /* 0x000f28000c101900 */
[----:B------:R-:W4:Y:S04]  /*2380*/  LD.E.64 R26, [R20.64+0x108] ;  /* 0x00010806141a7980 */ /* 0x000f28000c101b00 */
[----:B------:R-:W4:Y:S04]  /*2390*/  LD.E.64 R24, [R20.64+0x110] ;  /* 0x0001100614187980 */ /* 0x000f28000c101b00 */
[----:B------:R-:W4:Y:S04]  /*23a0*/  LD.E.64 R12, [R20.64+0x150] ;  /* 0x00015006140c7980 */ /* 0x000f28000c101b00 */
[----:B------:R-:W4:Y:S01]  /*23b0*/  LD.E.64 R6, [R20.64+0x148] ;  /* 0x0001480614067980 */ /* 0x000f22000c101b00 */
[----:B------:R-:W-:Y:S01]  /*23c0*/  SHF.R.S32.HI R3, RZ, 0x1f, R5 ;  /* 0x0000001fff037819 */ /* 0x000fe20000011405 */
[C---:B------:R-:W-:Y:S01]  /*23d0*/  IMAD.SHL.U32 R86, R70.reuse, 0x20, RZ ;  /* 0x0000002046567824 */ /* 0x040fe200078e00ff */
[----:B------:R-:W-:Y:S01]  /*23e0*/  LOP3.LUT R172, R77, 0xffff, RZ, 0xc0, !PT ;  /* 0x0000ffff4dac7812 */ /* 0x000fe200078ec0ff */
[----:B------:R-:W-:Y:S01]  /*23f0*/  IMAD R85, R71, 0x60, RZ ;  /* 0x0000006047557824 */ /* 0x000fe200078e02ff */
[C---:B------:R-:W-:Y:S01]  /*2400*/  SHF.L.U64.HI R87, R70.reuse, 0x5, R71 ;  /* 0x0000000546577819 */ /* 0x040fe20000010247 */
[----:B------:R-:W-:Y:S01]  /*2410*/  IMAD.WIDE.U32 R198, R70, 0x60, RZ ;  /* 0x0000006046c67825 */ /* 0x000fe200078e00ff */
[----:B------:R-:W-:-:S02]  /*2420*/  LOP3.LUT R175, R172, 0x1, RZ, 0xc0, !PT ;  /* 0x00000001acaf7812 */ /* 0x000fc400078ec0ff */
[----:B------:R-:W-:Y:S01]  /*2430*/  LOP3.LUT R174, R172, 0x2, RZ, 0xc0, !PT ;  /* 0x00000002acae7812 */ /* 0x000fe200078ec0ff */
[----:B------:R-:W-:Y:S01]  /*2440*/  IMAD.SHL.U32 R106, R68, 0x20, RZ ;  /* 0x00000020446a7824 */ /* 0x000fe200078e00ff */
[----:B------:R-:W-:Y:S01]  /*2450*/  LOP3.LUT R173, R172, 0x4, RZ, 0xc0, !PT ;  /* 0x00000004acad7812 */ /* 0x000fe200078ec0ff */
[----:B------:R-:W-:Y:S01]  /*2460*/  IMAD.MOV.U32 R145, RZ, RZ, R239 ;  /* 0x000000ffff917224 */ /* 0x000fe200078e00ef */
[----:B------:R-:W-:Y:S01]  /*2470*/  SHF.L.U64.HI R87, R86, 0x1, R87 ;  /* 0x0000000156577819 */ /* 0x000fe20000010257 */
[----:B------:R-:W-:Y:S01]  /*2480*/  IMAD.MOV.U32 R146, RZ, RZ, R188 ;  /* 0x000000ffff927224 */ /* 0x000fe200078e00bc */
[C---:B------:R-:W-:Y:S01]  /*2490*/  IADD3 R84, R184.reuse, 0x10, RZ ;  /* 0x00000010b8547810 */ /* 0x040fe20007ffe0ff */
[----:B------:R-:W-:Y:S01]  /*24a0*/  IMAD.MOV.U32 R147, RZ, RZ, R189 ;  /* 0x000000ffff937224 */ /* 0x000fe200078e00bd */
[----:B------:R-:W-:Y:S01]  /*24b0*/  IADD3 R83, R184, 0x20, RZ ;  /* 0x00000020b8537810 */ /* 0x000fe20007ffe0ff */
[----:B------:R-:W-:Y:S01]  /*24c0*/  IMAD.SHL.U32 R86, R86, 0x2, RZ ;  /* 0x0000000256567824 */ /* 0x000fe200078e00ff */
[----:B------:R-:W-:-:S02]  /*24d0*/  IADD3 R82, R184, 0x30, RZ ;  /* 0x00000030b8527810 */ /* 0x000fc40007ffe0ff */
[----:B------:R-:W-:Y:S02]  /*24e0*/  SHF.L.U64.HI R107, R68, 0x5, R69 ;  /* 0x00000005446b7819 */ /* 0x000fe40000010245 */
[----:B------:R-:W-:Y:S02]  /*24f0*/  MOV R144, R238 ;  /* 0x000000ee00907202 */ /* 0x000fe40000000f00 */
[----:B------:R-:W-:Y:S02]  /*2500*/  LOP3.LUT R172, R172, 0x8, RZ, 0xc0, !PT ;  /* 0x00000008acac7812 */ /* 0x000fe400078ec0ff */
[----:B------:R-:W-:Y:S01]  /*2510*/  IADD3 R85, R199, R85, RZ ;  /* 0x00000055c7557210 */ /* 0x000fe20007ffe0ff */
[-C--:B--2---:R-:W-:Y:S02]  /*2520*/  IMAD R0, R33, R242.reuse, RZ ;  /* 0x000000f221007224 */ /* 0x084fe400078e02ff */
[----:B---3--:R-:W-:Y:S02]  /*2530*/  IMAD R2, R35, R242, RZ ;  /* 0x000000f223027224 */ /* 0x008fe400078e02ff */
[----:B------:R-:W-:-:S02]  /*2540*/  IMAD R0, R32, R79, R0 ;  /* 0x0000004f20007224 */ /* 0x000fc400078e0200 */
[----:B------:R-:W-:Y:S01]  /*2550*/  IMAD.WIDE.U32 R32, R242, R32, R14 ;  /* 0x00000020f2207225 */ /* 0x000fe200078e000e */
[C-C-:B----4-:R-:W-:Y:S02]  /*2560*/  SHF.L.U64.HI R131, R200.reuse, 0x4, R201.reuse ;  /* 0x00000004c8837819 */ /* 0x150fe400000102c9 */
[----:B------:R-:W-:Y:S01]  /*2570*/  SHF.L.U64.HI R133, R200, 0x5, R201 ;  /* 0x00000005c8857819 */ /* 0x000fe200000102c9 */
[----:B------:R-:W-:Y:S01]  /*2580*/  IMAD.WIDE.U32 R30, R242, R34, R14 ;  /* 0x00000022f21e7225 */ /* 0x000fe200078e000e */
[--C-:B------:R-:W-:Y:S02]  /*2590*/  SHF.L.U64.HI R109, R202, 0x4, R203.reuse ;  /* 0x00000004ca6d7819 */ /* 0x100fe400000102cb */
[----:B------:R-:W-:Y:S01]  /*25a0*/  SHF.L.U32 R134, R200, 0x5, RZ ;  /* 0x00000005c8867819 */ /* 0x000fe200000006ff */
[----:B------:R-:W-:Y:S01]  /*25b0*/  IMAD R2, R34, R79, R2 ;  /* 0x0000004f22027224 */ /* 0x000fe200078e0202 */
[----:B------:R-:W-:Y:S01]  /*25c0*/  SHF.L.U64.HI R119, R202, 0x5, R203 ;  /* 0x00000005ca777819 */ /* 0x000fe200000102cb */
[----:B------:R-:W-:Y:S01]  /*25d0*/  IMAD.IADD R33, R33, 0x1, R0 ;  /* 0x0000000121217824 */ /* 0x000fe200078e0200 */
[----:B------:R-:W-:Y:S01]  /*25e0*/  SHF.L.U64.HI R133, R134, 0x1, R133 ;  /* 0x0000000186857819 */ /* 0x000fe20000010285 */
[----:B------:R-:W-:-:S02]  /*25f0*/  IMAD R4, R201, R5, RZ ;  /* 0x00000005c9047224 */ /* 0x000fc400078e02ff */
[----:B------:R-:W-:Y:S02]  /*2600*/  IMAD R0, R203, R5, RZ ;  /* 0x00000005cb007224 */ /* 0x000fe400078e02ff */
[----:B------:R-:W-:Y:S01]  /*2610*/  IMAD.IADD R31, R31, 0x1, R2 ;  /* 0x000000011f1f7824 */ /* 0x000fe200078e0202 */
[----:B------:R-:W-:Y:S01]  /*2620*/  LEA.HI R169, R17, R17, RZ, 0x1 ;  /* 0x0000001111a97211 */ /* 0x000fe200078f08ff */
[-C--:B------:R-:W-:Y:S02]  /*2630*/  IMAD R4, R200, R3.reuse, R4 ;  /* 0x00000003c8047224 */ /* 0x080fe400078e0204 */
[----:B------:R-:W-:Y:S01]  /*2640*/  IMAD R19, R29, R16, RZ ;  /* 0x000000101d137224 */ /* 0x000fe200078e02ff */
[----:B------:R-:W-:Y:S01]  /*2650*/  SHF.R.S32.HI R169, RZ, 0x1, R169 ;  /* 0x00000001ffa97819 */ /* 0x000fe200000114a9 */
[C---:B------:R-:W-:Y:S02]  /*2660*/  IMAD R3, R202.reuse, R3, R0 ;  /* 0x00000003ca037224 */ /* 0x040fe400078e0200 */
[----:B------:R-:W-:Y:S01]  /*2670*/  IMAD.WIDE.U32 R30, R202, R5, R30 ;  /* 0x00000005ca1e7225 */ /* 0x000fe200078e001e */
[----:B------:R-:W-:-:S03]  /*2680*/  SHF.L.U32 R177, R169, 0x4, RZ ;  /* 0x00000004a9b17819 */ /* 0x000fc600000006ff */
[-C--:B------:R-:W-:Y:S01]  /*2690*/  IMAD.WIDE.U32 R32, R200, R5.reuse, R32 ;  /* 0x00000005c8207225 */ /* 0x080fe200078e0020 */
[C---:B------:R-:W-:Y:S02]  /*26a0*/  IADD3 R170, R177.reuse, 0x40, RZ ;  /* 0x00000040b1aa7810 */ /* 0x040fe40007ffe0ff */
[C---:B------:R-:W-:Y:S01]  /*26b0*/  IADD3 R168, R177.reuse, 0x80, RZ ;  /* 0x00000080b1a87810 */ /* 0x040fe20007ffe0ff */
[----:B------:R-:W-:Y:S01]  /*26c0*/  IMAD R0, R28, R8, R19 ;  /* 0x000000081c007224 */ /* 0x000fe200078e0213 */
[----:B------:R-:W-:Y:S01]  /*26d0*/  IADD3 R166, R177, 0xc0, RZ ;  /* 0x000000c0b1a67810 */ /* 0x000fe20007ffe0ff */
[----:B------:R-:W-:Y:S01]  /*26e0*/  IMAD.IADD R31, R31, 0x1, R3 ;  /* 0x000000011f1f7824 */ /* 0x000fe200078e0203 */
[----:B------:R-:W-:Y:S01]  /*26f0*/  IADD3 R3, P0, -R78, R184, RZ ;  /* 0x000000b84e037210 */ /* 0x000fe20007f1e1ff */
[----:B------:R-:W-:Y:S01]  /*2700*/  IMAD R19, R23, R16, RZ ;  /* 0x0000001017137224 */ /* 0x000fe200078e02ff */
[----:B------:R-:W-:Y:S01]  /*2710*/  SHF.R.S32.HI R23, RZ, 0x1f, R78 ;  /* 0x0000001fff177819 */ /* 0x000fe2000001144e */
[----:B------:R-:W-:Y:S01]  /*2720*/  IMAD.IADD R33, R33, 0x1, R4 ;  /* 0x0000000121217824 */ /* 0x000fe200078e0204 */
[----:B-----5:R-:W-:Y:S01]  /*2730*/  IADD3 R4, R18, R5, RZ ;  /* 0x0000000512047210 */ /* 0x020fe20007ffe0ff */
[----:B------:R-:W-:Y:S01]  /*2740*/  IMAD R19, R22, R8, R19 ;  /* 0x0000000816137224 */ /* 0x000fe200078e0213 */
[----:B------:R-:W-:Y:S01]  /*2750*/  IADD3 R162, R177, R166, RZ ;  /* 0x000000a6b1a27210 */ /* 0x000fe20007ffe0ff */
[----:B------:R-:W-:Y:S01]  /*2760*/  IMAD.WIDE.U32 R28, R28, R16, R32 ;  /* 0x000000101c1c7225 */ /* 0x000fe200078e0020 */
[----:B------:R-:W-:-:S02]  /*2770*/  SHF.R.S32.HI R159, RZ, 0x1f, R177 ;  /* 0x0000001fff9f7819 */ /* 0x000fc400000114b1 */
[----:B------:R-:W-:Y:S01]  /*2780*/  SHF.R.S32.HI R157, RZ, 0x1f, R170 ;  /* 0x0000001fff9d7819 */ /* 0x000fe200000114aa */
[----:B------:R-:W-:Y:S01]  /*2790*/  IMAD.WIDE.U32 R30, R22, R16, R30 ;  /* 0x00000010161e7225 */ /* 0x000fe200078e001e */
[----:B------:R-:W-:Y:S02]  /*27a0*/  SHF.R.S32.HI R155, RZ, 0x1f, R168 ;  /* 0x0000001fff9b7819 */ /* 0x000fe400000114a8 */
[----:B------:R-:W-:Y:S01]  /*27b0*/  SHF.R.S32.HI R153, RZ, 0x1f, R166 ;  /* 0x0000001fff997819 */ /* 0x000fe200000114a6 */
[----:B------:R-:W-:Y:S01]  /*27c0*/  IMAD.X R23, R185, 0x1, ~R23, P0 ;  /* 0x00000001b9177824 */ /* 0x000fe200000e0e17 */
[----:B------:R-:W-:Y:S01]  /*27d0*/  SHF.R.S32.HI R150, RZ, 0x1f, R162 ;  /* 0x0000001fff967819 */ /* 0x000fe200000114a2 */
[----:B------:R-:W-:Y:S02]  /*27e0*/  IMAD.IADD R29, R29, 0x1, R0 ;  /* 0x000000011d1d7824 */ /* 0x000fe400078e0200 */
[----:B------:R-:W-:Y:S02]  /*27f0*/  IMAD.IADD R31, R31, 0x1, R19 ;  /* 0x000000011f1f7824 */ /* 0x000fe400078e0213 */
[----:B------:R-:W-:-:S02]  /*2800*/  IMAD R137, R23, R200, RZ ;  /* 0x000000c817897224 */ /* 0x000fc400078e02ff */
[----:B------:R-:W-:Y:S02]  /*2810*/  IMAD R139, R23, R202, RZ ;  /* 0x000000ca178b7224 */ /* 0x000fe400078e02ff */
[----:B------:R-:W-:Y:S02]  /*2820*/  IMAD R5, R184, R169, R80 ;  /* 0x000000a9b8057224 */ /* 0x000fe400078e0250 */
[-C--:B------:R-:W-:Y:S02]  /*2830*/  IMAD R137, R201, R3.reuse, R137 ;  /* 0x00000003c9897224 */ /* 0x080fe400078e0289 */
[-C--:B------:R-:W-:Y:S02]  /*2840*/  IMAD R139, R203, R3.reuse, R139 ;  /* 0x00000003cb8b7224 */ /* 0x080fe400078e028b */
[----:B------:R-:W-:-:S04]  /*2850*/  IMAD.WIDE.U32 R16, R200, R3, R28 ;  /* 0x00000003c8107225 */ /* 0x000fc800078e001c */
[----:B------:R-:W-:Y:S01]  /*2860*/  IMAD.WIDE.U32 R18, R202, R3, R30 ;  /* 0x00000003ca127225 */ /* 0x000fe200078e001e */
[----:B------:R-:W-:-:S03]  /*2870*/  LEA R136, P1, R16, R24, 0x1 ;  /* 0x0000001810887211 */ /* 0x000fc600078208ff */
[----:B------:R-:W-:Y:S01]  /*2880*/  IMAD R4, R169, R4, RZ ;  /* 0x00000004a9047224 */ /* 0x000fe200078e02ff */
[----:B------:R-:W-:Y:S01]  /*2890*/  IADD3 R139, R19, R139, RZ ;  /* 0x0000008b138b7210 */ /* 0x000fe20007ffe0ff */
[----:B------:R-:W-:Y:S01]  /*28a0*/  IMAD.IADD R3, R80, 0x1, R5 ;  /* 0x0000000150037824 */ /* 0x000fe200078e0205 */
[----:B------:R-:W-:Y:S01]  /*28b0*/  LEA R138, P0, R18, R26, 0x1 ;  /* 0x0000001a128a7211 */ /* 0x000fe200078008ff */
[----:B------:R-:W-:Y:S01]  /*28c0*/  IMAD.IADD R137, R17, 0x1, R137 ;  /* 0x0000000111897824 */ /* 0x000fe200078e0289 */
[----:B------:R-:W-:Y:S01]  /*28d0*/  IADD3 R0, P3, R4, R5, RZ ;  /* 0x0000000504007210 */ /* 0x000fe20007f7e0ff */
[----:B------:R-:W-:Y:S01]  /*28e0*/  IMAD.SHL.U32 R110, R202, 0x10, RZ ;  /* 0x00000010ca6e7824 */ /* 0x000fe200078e00ff */
[----:B------:R-:W-:Y:S01]  /*28f0*/  IADD3 R143, P2, R4, R3, RZ ;  /* 0x00000003048f7210 */ /* 0x000fe20007f5e0ff */
[----:B------:R-:W-:Y:S01]  /*2900*/  IMAD.SHL.U32 R120, R202, 0x20, RZ ;  /* 0x00000020ca787824 */ /* 0x000fe200078e00ff */
[----:B------:R-:W-:Y:S01]  /*2910*/  SHF.R.S32.HI R2, RZ, 0x1f, R4 ;  /* 0x0000001fff027819 */ /* 0x000fe20000011404 */
[----:B------:R-:W-:Y:S01]  /*2920*/  IMAD.IADD R167, R177, 0x1, R170 ;  /* 0x00000001b1a77824 */ /* 0x000fe200078e02aa */
[----:B------:R-:W-:Y:S01]  /*2930*/  LEA.HI.X R139, R18, R27, R139, 0x1, P0 ;  /* 0x0000001b128b7211 */ /* 0x000fe200000f0c8b */
[----:B------:R-:W-:Y:S01]  /*2940*/  IMAD.SHL.U32 R18, R0, 0x2, RZ ;  /* 0x0000000200127824 */ /* 0x000fe200078e00ff */
[-C--:B------:R-:W-:Y:S01]  /*2950*/  LEA.HI.X.SX32 R5, R5, R2.reuse, 0x1, P3 ;  /* 0x0000000205057211 */ /* 0x080fe200018f0eff */
[----:B------:R-:W-:Y:S01]  /*2960*/  IMAD.SHL.U32 R142, R143, 0x2, RZ ;  /* 0x000000028f8e7824 */ /* 0x000fe200078e00ff */
[----:B------:R-:W-:Y:S01]  /*2970*/  LEA.HI.X.SX32 R2, R3, R2, 0x1, P2 ;  /* 0x0000000203027211 */ /* 0x000fe200010f0eff */
[----:B------:R-:W-:Y:S01]  /*2980*/  IMAD.IADD R164, R177, 0x1, R168 ;  /* 0x00000001b1a47824 */ /* 0x000fe200078e02a8 */
[----:B------:R-:W-:Y:S01]  /*2990*/  LEA.HI.X R137, R16, R25, R137, 0x1, P1 ;  /* 0x0000001910897211 */ /* 0x000fe200008f0c89 */
[----:B------:R-:W-:Y:S01]  /*29a0*/  IMAD.SHL.U32 R132, R200, 0x10, RZ ;  /* 0x00000010c8847824 */ /* 0x000fe200078e00ff */
[----:B------:R-:W-:Y:S01]  /*29b0*/  SHF.L.U64.HI R0, R0, 0x1, R5 ;  /* 0x0000000100007819 */ /* 0x000fe20000010205 */
[----:B------:R-:W-:Y:S01]  /*29c0*/  IMAD.SHL.U32 R171, R169, 0x20, RZ ;  /* 0x00000020a9ab7824 */ /* 0x000fe200078e00ff */
[----:B------:R-:W-:Y:S01]  /*29d0*/  SHF.L.U64.HI R143, R143, 0x1, R2 ;  /* 0x000000018f8f7819 */ /* 0x000fe20000010202 */
[----:B------:R-:W-:Y:S01]  /*29e0*/  IMAD R135, R201, 0x60, RZ ;  /* 0x00000060c9877824 */ /* 0x000fe200078e02ff */
[C---:B------:R-:W-:Y:S01]  /*29f0*/  IADD3 R60, P1, R12.reuse, R18, RZ ;  /* 0x000000120c3c7210 */ /* 0x040fe20007f3e0ff */
[----:B------:R-:W-:Y:S01]  /*2a00*/  IMAD R169, R169, 0x30, RZ ;  /* 0x00000030a9a97824 */ /* 0x000fe200078e02ff */
[-C--:B------:R-:W-:Y:S01]  /*2a10*/  IADD3 R140, P3, R12, R142.reuse, RZ ;  /* 0x0000008e0c8c7210 */ /* 0x080fe20007f7e0ff */
[----:B------:R-:W-:Y:S01]  /*2a20*/  IMAD.IADD R163, R177, 0x1, R167 ;  /* 0x00000001b1a37824 */ /* 0x000fe200078e02a7 */
[C---:B------:R-:W-:Y:S01]  /*2a30*/  IADD3 R142, P2, R6.reuse, R142, RZ ;  /* 0x0000008e068e7210 */ /* 0x040fe20007f5e0ff */
[C---:B------:R-:W-:Y:S01]  /*2a40*/  IMAD.X R61, R13.reuse, 0x1, R0, P1 ;  /* 0x000000010d3d7824 */ /* 0x040fe200008e0600 */
[----:B------:R-:W-:Y:S01]  /*2a50*/  IADD3 R18, P0, R6, R18, RZ ;  /* 0x0000001206127210 */ /* 0x000fe20007f1e0ff */
[--C-:B------:R-:W-:Y:S01]  /*2a60*/  IMAD.X R141, R13, 0x1, R143.reuse, P3 ;  /* 0x000000010d8d7824 */ /* 0x100fe200018e068f */
[C---:B------:R-:W-:Y:S01]  /*2a70*/  IADD3 R101, P1, R236.reuse, 0x80, RZ ;  /* 0x00000080ec657810 */ /* 0x040fe20007f3e0ff */
[C---:B------:R-:W-:Y:S01]  /*2a80*/  IMAD.X R143, R7.reuse, 0x1, R143, P2 ;  /* 0x00000001078f7824 */ /* 0x040fe200010e068f */
[----:B------:R-:W-:Y:S01]  /*2a90*/  IADD3.X R19, R7, R0, RZ, P0, !PT ;  /* 0x0000000007137210 */ /* 0x000fe200007fe4ff */
[C---:B------:R-:W-:Y:S01]  /*2aa0*/  IMAD.IADD R161, R177.reuse, 0x1, R164 ;  /* 0x00000001b1a17824 */ /* 0x040fe200078e02a4 */
[C---:B------:R-:W-:Y:S01]  /*2ab0*/  IADD3 R105, P2, R236.reuse, 0x40, RZ ;  /* 0x00000040ec697810 */ /* 0x040fe20007f5e0ff */
[--C-:B------:R-:W-:Y:S01]  /*2ac0*/  IMAD.X R100, RZ, RZ, R237.reuse, P1 ;  /* 0x000000ffff647224 */ /* 0x100fe200008e06ed */
[----:B------:R-:W-:Y:S01]  /*2ad0*/  IADD3 R95, P0, R236, 0xc0, RZ ;  /* 0x000000c0ec5f7810 */ /* 0x000fe20007f1e0ff */
[----:B------:R-:W-:Y:S01]  /*2ae0*/  IMAD.IADD R160, R177, 0x1, R162 ;  /* 0x00000001b1a07824 */ /* 0x000fe200078e02a2 */
[-C--:B------:R-:W-:Y:S01]  /*2af0*/  IADD3 R99, P1, R101, R236.reuse, RZ ;  /* 0x000000ec65637210 */ /* 0x080fe20007f3e0ff */
[--C-:B------:R-:W-:Y:S01]  /*2b00*/  IMAD.X R104, RZ, RZ, R237.reuse, P2 ;  /* 0x000000ffff687224 */ /* 0x100fe200010e06ed */
[-C--:B------:R-:W-:Y:S01]  /*2b10*/  IADD3 R103, P2, R105, R236.reuse, RZ ;  /* 0x000000ec69677210 */ /* 0x080fe20007f5e0ff */
[--C-:B------:R-:W-:Y:S01]  /*2b20*/  IMAD.X R94, RZ, RZ, R237.reuse, P0 ;  /* 0x000000ffff5e7224 */ /* 0x100fe200000e06ed */
[-C--:B------:R-:W-:Y:S01]  /*2b30*/  IADD3 R93, P0, R95, R236.reuse, RZ ;  /* 0x000000ec5f5d7210 */ /* 0x080fe20007f1e0ff */
[--C-:B------:R-:W-:Y:S01]  /*2b40*/  IMAD.X R98, R100, 0x1, R237.reuse, P1 ;  /* 0x0000000164627824 */ /* 0x100fe200008e06ed */
[----:B------:R-:W-:Y:S01]  /*2b50*/  IADD3 R97, P4, R103, R236, RZ ;  /* 0x000000ec67617210 */ /* 0x000fe20007f9e0ff */
[----:B------:R-:W-:Y:S01]  /*2b60*/  IMAD.X R102, R104, 0x1, R237, P2 ;  /* 0x0000000168667824 */ /* 0x000fe200010e06ed */
[----:B------:R-:W-:Y:S01]  /*2b70*/  IADD3.X R92, R94, R237, RZ, P0, !PT ;  /* 0x000000ed5e5c7210 */ /* 0x000fe200007fe4ff */
[----:B------:R-:W-:Y:S01]  /*2b80*/  IMAD.WIDE.U32 R200, R200, 0x60, RZ ;  /* 0x00000060c8c87825 */ /* 0x000fe200078e00ff */
[----:B------:R-:W-:-:S02]  /*2b90*/  IADD3 R111, P5, R110, 0x40, RZ ;  /* 0x000000406e6f7810 */ /* 0x000fc40007fbe0ff */
[----:B------:R-:W-:Y:S01]  /*2ba0*/  IADD3 R115, P1, R110, 0x80, RZ ;  /* 0x000000806e737810 */ /* 0x000fe20007f3e0ff */
[----:B------:R-:W-:Y:S01]  /*2bb0*/  IMAD.X R96, R102, 0x1, R237, P4 ;  /* 0x0000000166607824 */ /* 0x000fe200020e06ed */
[----:B------:R-:W-:Y:S01]  /*2bc0*/  IADD3 R123, P0, R110, 0xc0, RZ ;  /* 0x000000c06e7b7810 */ /* 0x000fe20007f1e0ff */
[--C-:B------:R-:W-:Y:S01]  /*2bd0*/  IMAD.X R112, RZ, RZ, R109.reuse, P5 ;  /* 0x000000ffff707224 */ /* 0x100fe200028e066d */
[-C--:B------:R-:W-:Y:S01]  /*2be0*/  IADD3 R91, P3, R99, R236.reuse, RZ ;  /* 0x000000ec635b7210 */ /* 0x080fe20007f7e0ff */
[--C-:B------:R-:W-:Y:S01]  /*2bf0*/  IMAD.X R116, RZ, RZ, R109.reuse, P1 ;  /* 0x000000ffff747224 */ /* 0x100fe200008e066d */
[----:B------:R-:W-:Y:S01]  /*2c00*/  IADD3 R89, P2, R93, R236, RZ ;  /* 0x000000ec5d597210 */ /* 0x000fe20007f5e0ff */
[----:B------:R-:W-:Y:S01]  /*2c10*/  IMAD.X R124, RZ, RZ, R109, P0 ;  /* 0x000000ffff7c7224 */ /* 0x000fe200000e066d */
[----:B------:R-:W-:Y:S01]  /*2c20*/  IADD3.X R90, R98, R237, RZ, P3, !PT ;  /* 0x000000ed625a7210 */ /* 0x000fe20001ffe4ff */
[----:B------:R-:W-:Y:S01]  /*2c30*/  IMAD.MOV.U32 R12, RZ, RZ, R165 ;  /* 0x000000ffff0c7224 */ /* 0x000fe200078e00a5 */
[-C--:B------:R-:W-:Y:S01]  /*2c40*/  IADD3 R114, P5, R111, R110.reuse, RZ ;  /* 0x0000006e6f727210 */ /* 0x080fe20007fbe0ff */
[----:B------:R-:W-:Y:S01]  /*2c50*/  IMAD.X R88, R92, 0x1, R237, P2 ;  /* 0x000000015c587824 */ /* 0x000fe200010e06ed */
[----:B------:R-:W-:Y:S01]  /*2c60*/  IADD3 R118, P4, R115, R110, RZ ;  /* 0x0000006e73767210 */ /* 0x000fe20007f9e0ff */
[----:B------:R-:W-:Y:S01]  /*2c70*/  IMAD.SHL.U32 R134, R134, 0x2, RZ ;  /* 0x0000000286867824 */ /* 0x000fe200078e00ff */
[C---:B------:R-:W-:Y:S01]  /*2c80*/  IADD3 R122, P3, R120.reuse, R111, RZ ;  /* 0x0000006f787a7210 */ /* 0x040fe20007f7e0ff */
[----:B------:R-:W-:Y:S01]  /*2c90*/  IMAD.IADD R135, R201, 0x1, R135 ;  /* 0x00000001c9877824 */ /* 0x000fe200078e0287 */
[----:B------:R-:W-:Y:S01]  /*2ca0*/  IADD3 R128, P1, R120, R115, RZ ;  /* 0x0000007378807210 */ /* 0x000fe20007f3e0ff */
[--C-:B------:R-:W-:Y:S01]  /*2cb0*/  IMAD.X R113, R112, 0x1, R109.reuse, P5 ;  /* 0x0000000170717824 */ /* 0x100fe200028e066d */
[C---:B------:R-:W-:Y:S01]  /*2cc0*/  IADD3 R130, P0, R123.reuse, R120, RZ ;  /* 0x000000787b827210 */ /* 0x040fe20007f1e0ff */
[----:B------:R-:W-:Y:S01]  /*2cd0*/  IMAD.X R117, R116, 0x1, R109, P4 ;  /* 0x0000000174757824 */ /* 0x000fe200020e066d */
[----:B------:R-:W-:Y:S01]  /*2ce0*/  IADD3 R126, P2, R123, R110, RZ ;  /* 0x0000006e7b7e7210 */ /* 0x000fe20007f5e0ff */
[C---:B------:R-:W-:Y:S01]  /*2cf0*/  IMAD.X R121, R119.reuse, 0x1, R112, P3 ;  /* 0x0000000177797824 */ /* 0x040fe200018e0670 */
[C---:B------:R-:W-:Y:S01]  /*2d00*/  SHF.L.U64.HI R131, R132.reuse, 0x1, R131 ;  /* 0x0000000184837819 */ /* 0x040fe20000010283 */
[----:B------:R-:W-:Y:S01]  /*2d10*/  IMAD.SHL.U32 R132, R132, 0x2, RZ ;  /* 0x0000000284847824 */ /* 0x000fe200078e00ff */
[C---:B------:R-:W-:Y:S01]  /*2d20*/  IADD3.X R125, R124.reuse, R109, RZ, P2, !PT ;  /* 0x0000006d7c7d7210 */ /* 0x040fe200017fe4ff */
[----:B------:R-:W-:Y:S01]  /*2d30*/  IMAD.X R127, R119, 0x1, R116, P1 ;  /* 0x00000001777f7824 */ /* 0x000fe200008e0674 */
[----:B------:R-:W-:Y:S01]  /*2d40*/  SHF.R.S32.HI R158, RZ, 0x1f, R171 ;  /* 0x0000001fff9e7819 */ /* 0x000fe200000114ab */
[----:B------:R-:W-:Y:S01]  /*2d50*/  IMAD.X R129, R124, 0x1, R119, P0 ;  /* 0x000000017c817824 */ /* 0x000fe200000e0677 */
[----:B------:R-:W-:-:S02]  /*2d60*/  SHF.R.S32.HI R156, RZ, 0x1f, R169 ;  /* 0x0000001fff9c7819 */ /* 0x000fc400000114a9 */
[----:B------:R-:W-:Y:S02]  /*2d70*/  SHF.R.S32.HI R154, RZ, 0x1f, R167 ;  /* 0x0000001fff9a7819 */ /* 0x000fe400000114a7 */
[----:B------:R-:W-:Y:S02]  /*2d80*/  SHF.R.S32.HI R152, RZ, 0x1f, R164 ;  /* 0x0000001fff987819 */ /* 0x000fe400000114a4 */
[----:B------:R-:W-:Y:S02]  /*2d90*/  SHF.R.S32.HI R151, RZ, 0x1f, R163 ;  /* 0x0000001fff977819 */ /* 0x000fe400000114a3 */
[----:B------:R-:W-:Y:S02]  /*2da0*/  SHF.R.S32.HI R149, RZ, 0x1f, R161 ;  /* 0x0000001fff957819 */ /* 0x000fe400000114a1 */
[----:B------:R-:W-:Y:S02]  /*2db0*/  SHF.R.S32.HI R148, RZ, 0x1f, R160 ;  /* 0x0000001fff947819 */ /* 0x000fe400000114a0 */
.L_x_949:
[----:B------:R-:W-:Y:S01]  /*2dc0*/  IMAD.SHL.U32 R16, R12, 0x40, RZ ;  /* 0x000000400c107824 */ /* 0x000fe200078e00ff */
[----:B------:R-:W-:Y:S04]  /*2dd0*/  BSSY B0, `(.L_x_832) ;  /* 0x0000014000007945 */ /* 0x000fe80003800000 */
[----:B------:R-:W-:Y:S05]  /*2de0*/  IADD3 R13, R16, -0x40, RZ ;  /* 0xffffffc0100d7810 */ /* 0x000fea0007ffe0ff */
[--C-:B------:R-:W-:Y:S02]  /*2df0*/  IMAD.IADD R205, R59, 0x1, -R13.reuse ;  /* 0x000000013bcd7824 */ /* 0x100fe400078e0a0d */
[----:B------:R-:W-:Y:S03]  /*2e00*/  IMAD.IADD R179, R78, 0x1, -R13 ;  /* 0x000000014eb37824 */ /* 0x000fe600078e0a0d */
[C---:B------:R-:W-:Y:S04]  /*2e10*/  ISETP.GE.AND P2, PT, R184.reuse, R205, PT ;  /* 0x000000cdb800720c */ /* 0x040fe80003f46270 */
[----:B------:R-:W-:Y:S11]  /*2e20*/  ISETP.GE.AND P2, PT, R184, R179, !P2 ;  /* 0x000000b3b800720c */ /* 0x000ff60005746270 */
[----:B------:R-:W-:Y:S02]  /*2e30*/  @!UPT UIADD3 URZ, URZ, URZ, URZ ;  /* 0x0000003f3f3ff290 */ /* 0x000fe4000fffe03f */
[----:B---3-5:R-:W-:-:S05]  /*2e40*/  @!P2 BRA `(.L_x_833) ;  /* 0x000000c00000a947 */ /* 0x028fca0003800000 */
[----:B------:R-:W-:Y:S02]  /*2e50*/  ISETP.NE.AND P1, PT, R175, RZ, PT ;  /* 0x000000ffaf00720c */ /* 0x000fe40003f25270 */
[----:B------:R-:W-:Y:S11]  /*2e60*/  ISETP.NE.AND P0, PT, R174, RZ, PT ;  /* 0x000000ffae00720c */ /* 0x000ff60003f05270 */
[----:B------:R-:W2:Y:S04]  /*2e70*/  @P1 LD.E.128 R32, [R136.64] ;  /* 0x0000000688201980 */ /* 0x000ea8000c101d00 */
[----:B--2---:R1:W-:Y:S01]  /*2e80*/  @P1 ST.E.128 [R146.64], R32 ;  /* 0x0000002092001985 */ /* 0x0043e2000c101d06 */
[----:B------:R-:W-:Y:S03]  /*2e90*/  ISETP.NE.AND P1, PT, R173, RZ, PT ;  /* 0x000000ffad00720c */ /* 0x000fe60003f25270 */
[----:B------:R-:W2:Y:S04]  /*2ea0*/  @P0 LD.E.128 R28, [R136.64+0x80] ;  /* 0x00008006881c0980 */ /* 0x000ea8000c101d00 */
[----:B--2---:R1:W-:Y:S01]  /*2eb0*/  @P0 ST.E.128 [R146.64+0x80], R28 ;  /* 0x0000801c92000985 */ /* 0x0043e2000c101d06 */
[----:B------:R-:W-:Y:S05]  /*2ec0*/  ISETP.NE.AND P0, PT, R172, RZ, PT ;  /* 0x000000ffac00720c */ /* 0x000fea0003f05270 */
[----:B------:R-:W2:Y:S04]  /*2ed0*/  @P1 LD.E.128 R24, [R136.64+0x100] ;  /* 0x0001000688181980 */ /* 0x000ea8000c101d00 */
[----:B--2---:R1:W-:Y:S04]  /*2ee0*/  @P1 ST.E.128 [R146.64+0x100], R24 ;  /* 0x0001001892001985 */ /* 0x0043e8000c101d06 */
[----:B------:R-:W2:Y:S04]  /*2ef0*/  @P0 LD.E.128 R4, [R136.64+0x180] ;  /* 0x0001800688040980 */ /* 0x000ea8000c101d00 */
[----:B--2---:R1:W-:Y:S02]  /*2f00*/  @P0 ST.E.128 [R146.64+0x180], R4 ;  /* 0x0001800492000985 */ /* 0x0043e4000c101d06 */
.L_x_833:
[----:B------:R-:W-:Y:S05]  /*2f10*/  BSYNC B0 ;  /* 0x0000000000007941 */ /* 0x000fea0003800000 */
.L_x_832:
[C---:B------:R-:W-:Y:S01]  /*2f20*/  ISETP.GE.AND P0, PT, R84.reuse, R205, PT ;  /* 0x000000cd5400720c */ /* 0x040fe20003f06270 */
[----:B------:R-:W-:Y:S03]  /*2f30*/  BSSY B0, `(.L_x_834) ;  /* 0x0000014000007945 */ /* 0x000fe60003800000 */
[----:B------:R-:W-:Y:S11]  /*2f40*/  ISETP.GE.AND P0, PT, R84, R179, !P0 ;  /* 0x000000b35400720c */ /* 0x000ff60004706270 */
[----:B------:R-:W-:Y:S02]  /*2f50*/  @!UPT UIADD3 URZ, URZ, URZ, URZ ;  /* 0x0000003f3f3ff290 */ /* 0x000fe4000fffe03f */
[----:B------:R-:W-:-:S05]  /*2f60*/  @!P0 BRA `(.L_x_835) ;  /* 0x0000010000008947 */ /* 0x000fca0003800000 */
[----:B------:R-:W-:Y:S02]  /*2f70*/  ISETP.NE.AND P1, PT, R175, RZ, PT ;  /* 0x000000ffaf00720c */ /* 0x000fe40003f25270 */
[----:B------:R-:W-:Y:S02]  /*2f80*/  IADD3 R22, P0, R136, R132, RZ ;  /* 0x0000008488167210 */ /* 0x000fe40007f1e0ff */
[----:B------:R-:W-:Y:S03]  /*2f90*/  LEA R2, P3, R234, R146, 0x1 ;  /* 0x00000092ea027211 */ /* 0x000fe600078608ff */
[----:B------:R-:W-:Y:S01]  /*2fa0*/  IMAD.X R23, R137, 0x1, R131, P0 ;  /* 0x0000000189177824 */ /* 0x000fe200000e0683 */
[----:B------:R-:W-:Y:S02]  /*2fb0*/  ISETP.NE.AND P0, PT, R174, RZ, PT ;  /* 0x000000ffae00720c */ /* 0x000fe40003f05270 */
[----:B------:R-:W-:Y:S03]  /*2fc0*/  LEA.HI.X R3, R234, R147, R235, 0x1, P3 ;  /* 0x00000093ea037211 */ /* 0x000fe600018f0ceb */
[----:B-1----:R-:W2:Y:S04]  /*2fd0*/  @P1 LD.E.128 R32, [R22.64] ;  /* 0x0000000616201980 */ /* 0x002ea8000c101d00 */
        /* <DEDUP_REMOVED lines=9> */
.L_x_835:
[----:B------:R-:W-:Y:S05]  /*3070*/  BSYNC B0 ;  /* 0x0000000000007941 */ /* 0x000fea0003800000 */
.L_x_834:
[C---:B------:R-:W-:Y:S01]  /*3080*/  ISETP.GE.AND P0, PT, R83.reuse, R205, PT ;  /* 0x000000cd5300720c */ /* 0x040fe20003f06270 */
[----:B------:R-:W-:Y:S03]  /*3090*/  BSSY B0, `(.L_x_836) ;  /* 0x0000014000007945 */ /* 0x000fe60003800000 */
[----:B------:R-:W-:Y:S11]  /*30a0*/  ISETP.GE.AND P0, PT, R83, R179, !P0 ;  /* 0x000000b35300720c */ /* 0x000ff60004706270 */
[----:B------:R-:W-:Y:S02]  /*30b0*/  @!UPT UIADD3 URZ, URZ, URZ, URZ ;  /* 0x0000003f3f3ff290 */ /* 0x000fe4000fffe03f */
[----:B------:R-:W-:-:S05]  /*30c0*/  @!P0 BRA `(.L_x_837) ;  /* 0x0000010000008947 */ /* 0x000fca0003800000 */
[----:B------:R-:W-:Y:S02]  /*30d0*/  ISETP.NE.AND P1, PT, R175, RZ, PT ;  /* 0x000000ffaf00720c */ /* 0x000fe40003f25270 */
[----:B------:R-:W-:Y:S02]  /*30e0*/  IADD3 R22, P0, R136, R134, RZ ;  /* 0x0000008688167210 */ /* 0x000fe40007f1e0ff */
[----:B-1----:R-:W-:Y:S03]  /*30f0*/  IADD3 R2, P3, R146, R86, RZ ;  /* 0x0000005692027210 */ /* 0x002fe60007f7e0ff */
[----:B------:R-:W-:Y:S01]  /*3100*/  IMAD.X R23, R137, 0x1, R133, P0 ;  /* 0x0000000189177824 */ /* 0x000fe200000e0685 */
[----:B------:R-:W-:Y:S01]  /*3110*/  ISETP.NE.AND P0, PT, R174, RZ, PT ;  /* 0x000000ffae00720c */ /* 0x000fe20003f05270 */
[----:B------:R-:W-:Y:S04]  /*3120*/  IMAD.X R3, R147, 0x1, R87, P3 ;  /* 0x0000000193037824 */ /* 0x000fe800018e0657 */
        /* <DEDUP_REMOVED lines=10> */
.L_x_837:
[----:B------:R-:W-:Y:S05]  /*31d0*/  BSYNC B0 ;  /* 0x0000000000007941 */ /* 0x000fea0003800000 */
.L_x_836:
        /* <DEDUP_REMOVED lines=21> */
.L_x_839:
[----:B------:R-:W-:Y:S05]  /*3330*/  BSYNC B0 ;  /* 0x0000000000007941 */ /* 0x000fea0003800000 */
.L_x_838:
[----:B------:R-:W2:Y:S01]  /*3340*/  LD.E R17, [R20.64+0xd0] ;  /* 0x0000d00614117980 */ /* 0x000ea2000c101900 */
[----:B------:R-:W-:Y:S03]  /*3350*/  BSSY B3, `(.L_x_840) ;  /* 0x0000a05000037945 */ /* 0x000fe60003800000 */
[----:B-1----:R-:W3:Y:S01]  /*3360*/  LD.E R3, [R20.64+0x130] ;  /* 0x0001300614037980 */ /* 0x002ee2000c101900 */
[----:B--2---:R-:W-:Y:S01]  /*3370*/  ISETP.NE.AND P1, PT, R17, RZ, PT ;  /* 0x000000ff1100720c */ /* 0x004fe20003f25270 */
[----:B---3--:R-:W-:Y:S05]  /*3380*/  IMAD.U32 R3, R3, -0x40, RZ ;  /* 0xffffffc003037824 */ /* 0x008fea00078e00ff */
[C---:B------:R-:W-:Y:S04]  /*3390*/  LEA R136, P0, R3.reuse, R136, 0x1 ;  /* 0x0000008803887211 */ /* 0x040fe800078008ff */
[----:B------:R-:W-:Y:S03]  /*33a0*/  LEA.HI.X.SX32 R137, R3, R137, 0x1, P0 ;  /* 0x0000008903897211 */ /* 0x000fe600000f0eff */
[----:B------:R-:W-:-:S05]  /*33b0*/  @!P1 BRA `(.L_x_841) ;  /* 0x0000988000009947 */ /* 0x000fca0003800000 */
[----:B------:R-:W2:Y:S04]  /*33c0*/  LD.E.U8 R0, [R20.64+0x1b3] ;  /* 0x0001b30614007980 */ /* 0x000ea8000c101100 */
[----:B------:R1:W5:Y:S01]  /*33d0*/  LD.E R178, [R20.64+0xc0] ;  /* 0x0000c00614b27980 */ /* 0x000362000c101900 */
[----:B--2---:R-:W-:Y:S11]  /*33e0*/  ISETP.NE.AND P0, PT, R0, RZ, PT ;  /* 0x000000ff0000720c */ /* 0x004ff60003f05270 */
[----:B------:R-:W-:Y:S02]  /*33f0*/  @!UPT UIADD3 URZ, URZ, URZ, URZ ;  /* 0x0000003f3f3ff290 */ /* 0x000fe4000fffe03f */
[----:B------:R-:W-:-:S05]  /*3400*/  @!P0 BRA `(.L_x_842) ;  /* 0x0000379000008947 */ /* 0x000fca0003800000 */
[----:B-1----:R-:W-:Y:S01]  /*3410*/  BSSY B1, `(.L_x_843) ;  /* 0x00000cc000017945 */ /* 0x002fe20003800000 */
[----:B------:R-:W-:-:S05]  /*3420*/  @!P2 BRA `(.L_x_844) ;  /* 0x00000ca00000a947 */ /* 0x000fca0003800000 */
[----:B-----5:R-:W-:Y:S01]  /*3430*/  ISETP.GE.AND P0, PT, R14, R178, PT ;  /* 0x000000b20e00720c */ /* 0x020fe20003f06270 */
[----:B------:R-:W-:Y:S01]  /*3440*/  @!UPT UIADD3 URZ, URZ, URZ, URZ ;  /* 0x0000003f3f3ff290 */ /* 0x000fe2000fffe03f */
[----:B------:R-:W-:Y:S11]  /*3450*/  BSSY B0, `(.L_x_845) ;  /* 0x0000030000007945 */ /* 0x000ff60003800000 */
[----:B------:R-:W-:-:S05]  /*3460*/  @P0 BRA `(.L_x_846) ;  /* 0x000002e000000947 */ /* 0x000fca0003800000 */
[----:B------:R-:W-:Y:S01]  /*3470*/  ISETP.GE.AND P0, PT, R14, R17, PT ;  /* 0x000000110e00720c */ /* 0x000fe20003f06270 */
[----:B------:R-:W2:Y:S11]  /*3480*/  LD.E.128 R24, [R138.64] ;  /* 0x000000068a187980 */ /* 0x000eb6000c101d00 */
[----:B------:R-:W-:Y:S01]  /*3490*/  @!UPT UIADD3 URZ, URZ, URZ, URZ ;  /* 0x0000003f3f3ff290 */ /* 0x000fe2000fffe03f */
[----:B------:R-:W3:Y:S06]  /*34a0*/  @!P0 LD.E.64 R6, [R18.64] ;  /* 0x0000000612068980 */ /* 0x000eec000c101b00 */
[----:B------:R-:W4:Y:S01]  /*34b0*/  @!P0 LD.E.64 R32, [R60.64] ;  /* 0x000000063c208980 */ /* 0x000f22000c101b00 */
[C---:B--2---:R-:W-:Y:S01]  /*34c0*/  @!P0 LOP3.LUT R23, R24.reuse, 0xffff0000, RZ, 0xc0, !PT ;  /* 0xffff000018178812 */ /* 0x044fe200078ec0ff */
[----:B------:R-:W-:Y:S01]  /*34d0*/  @!P0 IMAD.U32 R29, R24, 0x10000, RZ ;  /* 0x00010000181d8824 */ /* 0x000fe200078e00ff */
[----:B------:R-:W-:Y:S02]  /*34e0*/  @!P0 LOP3.LUT R22, R26, 0xffff0000, RZ, 0xc0, !PT ;  /* 0xffff00001a168812 */ /* 0x000fe400078ec0ff */
[C---:B---3--:R-:W-:Y:S02]  /*34f0*/  @!P0 SHF.L.U32 R8, R6.reuse, 0x10, RZ ;  /* 0x0000001006088819 */ /* 0x048fe400000006ff */
[----:B------:R-:W-:Y:S02]  /*3500*/  @!P0 LOP3.LUT R6, R6, 0xffff0000, RZ, 0xc0, !PT ;  /* 0xffff000006068812 */ /* 0x000fe400078ec0ff */
[----:B------:R-:W-:Y:S01]  /*3510*/  @!P0 SHF.L.U32 R5, R7, 0x10, RZ ;  /* 0x0000001007058819 */ /* 0x000fe200000006ff */
[----:B------:R-:W-:Y:S01]  /*3520*/  @!P0 FMUL.FTZ R0, R23, R8 ;  /* 0x0000000817008220 */ /* 0x000fe20000410000 */
[C---:B----4-:R-:W-:Y:S01]  /*3530*/  @!P0 LOP3.LUT R30, R32.reuse, 0xffff0000, RZ, 0xc0, !PT ;  /* 0xffff0000201e8812 */ /* 0x050fe200078ec0ff */
[----:B------:R-:W-:Y:S01]  /*3540*/  @!P0 IMAD.U32 R28, R32, 0x10000, RZ ;  /* 0x00010000201c8824 */ /* 0x000fe200078e00ff */
[----:B------:R-:W-:Y:S01]  /*3550*/  @!P0 SHF.L.U32 R32, R27, 0x10, RZ ;  /* 0x000000101b208819 */ /* 0x000fe200000006ff */
[----:B------:R-:W-:Y:S01]  /*3560*/  @!P0 FMUL.FTZ R3, R22, R5 ;  /* 0x0000000516038220 */ /* 0x000fe20000410000 */
[----:B------:R-:W-:Y:S01]  /*3570*/  @!P0 LOP3.LUT R7, R7, 0xffff0000, RZ, 0xc0, !PT ;  /* 0xffff000007078812 */ /* 0x000fe200078ec0ff */
[----:B------:R-:W-:Y:S01]  /*3580*/  @!P0 FMUL.FTZ R35, R23, R28 ;  /* 0x0000001c17238220 */ /* 0x000fe20000410000 */
[----:B------:R-:W-:Y:S01]  /*3590*/  @!P0 LOP3.LUT R23, R25, 0xffff0000, RZ, 0xc0, !PT ;  /* 0xffff000019178812 */ /* 0x000fe200078ec0ff */
[----:B------:R-:W-:Y:S01]  /*35a0*/  @!P0 FFMA.FTZ R0, R28, R29, R0 ;  /* 0x0000001d1c008223 */ /* 0x000fe20000010000 */
[----:B------:R-:W-:Y:S01]  /*35b0*/  @!P0 SHF.L.U32 R31, R33, 0x10, RZ ;  /* 0x00000010211f8819 */ /* 0x000fe200000006ff */
[----:B------:R-:W-:Y:S01]  /*35c0*/  @!P0 FFMA.FTZ R35, R29, R8, -R35 ;  /* 0x000000081d238223 */ /* 0x000fe20000010823 */
[----:B------:R-:W-:Y:S01]  /*35d0*/  @!P0 SHF.L.U32 R29, R25, 0x10, RZ ;  /* 0x00000010191d8819 */ /* 0x000fe200000006ff */
[----:B------:R-:W-:Y:S01]  /*35e0*/  @!P0 FMUL.FTZ R2, R23, R6 ;  /* 0x0000000617028220 */ /* 0x000fe20000410000 */
[----:B------:R-:W-:Y:S01]  /*35f0*/  @!P0 LOP3.LUT R8, R27, 0xffff0000, RZ, 0xc0, !PT ;  /* 0xffff00001b088812 */ /* 0x000fe200078ec0ff */
[----:B------:R-:W-:Y:S01]  /*3600*/  @!P0 IMAD.U32 R28, R26, 0x10000, RZ ;  /* 0x000100001a1c8824 */ /* 0x000fe200078e00ff */
[----:B------:R-:W-:Y:S01]  /*3610*/  @!P0 LOP3.LUT R33, R33, 0xffff0000, RZ, 0xc0, !PT ;  /* 0xffff000021218812 */ /* 0x000fe200078ec0ff */
[----:B------:R-:W-:Y:S01]  /*3620*/  @!P0 FMUL.FTZ R37, R23, R30 ;  /* 0x0000001e17258220 */ /* 0x000fe20000410000 */
[----:B------:R-:W-:Y:S01]  /*3630*/  @!P0 F2FP.BF16.PACK_AB R35, R0, R35 ;  /* 0x000000230023823e */ /* 0x000fe200000010ff */
[----:B------:R-:W-:Y:S02]  /*3640*/  @!P0 FMUL.FTZ R34, R22, R31 ;  /* 0x0000001f16228220 */ /* 0x000fe40000410000 */
[C---:B------:R-:W-:Y:S01]  /*3650*/  @!P0 FMUL.FTZ R36, R8.reuse, R33 ;  /* 0x0000002108248220 */ /* 0x040fe20000410000 */
[----:B------:R-:W-:Y:S01]  /*3660*/  @!P0 MOV R24, R35 ;  /* 0x0000002300188202 */ /* 0x000fe20000000f00 */
[----:B------:R-:W-:Y:S02]  /*3670*/  @!P0 FMUL.FTZ R4, R8, R7 ;  /* 0x0000000708048220 */ /* 0x000fe40000410000 */
[----:B------:R-:W-:Y:S02]  /*3680*/  @!P0 FFMA.FTZ R2, R30, R29, R2 ;  /* 0x0000001d1e028223 */ /* 0x000fe40000010002 */
[----:B------:R-:W-:Y:S02]  /*3690*/  @!P0 FFMA.FTZ R3, R31, R28, R3 ;  /* 0x0000001c1f038223 */ /* 0x000fe40000010003 */
[----:B------:R-:W-:Y:S02]  /*36a0*/  @!P0 FFMA.FTZ R37, R29, R6, -R37 ;  /* 0x000000061d258223 */ /* 0x000fe40000010825 */
[----:B------:R-:W-:Y:S02]  /*36b0*/  @!P0 FFMA.FTZ R34, R28, R5, -R34 ;  /* 0x000000051c228223 */ /* 0x000fe40000010822 */
[----:B------:R-:W-:Y:S01]  /*36c0*/  @!P0 FFMA.FTZ R36, R32, R7, -R36 ;  /* 0x0000000720248223 */ /* 0x000fe20000010824 */
[----:B------:R-:W-:Y:S01]  /*36d0*/  @!P0 F2FP.BF16.PACK_AB R38, R2, R37 ;  /* 0x000000250226823e */ /* 0x000fe200000010ff */
[----:B------:R-:W-:Y:S01]  /*36e0*/  @!P0 FFMA.FTZ R4, R33, R32, R4 ;  /* 0x0000002021048223 */ /* 0x000fe20000010004 */
[----:B------:R-:W-:Y:S03]  /*36f0*/  @!P0 F2FP.BF16.PACK_AB R34, R3, R34 ;  /* 0x000000220322823e */ /* 0x000fe600000010ff */
[----:B------:R-:W-:Y:S01]  /*3700*/  @!P0 IMAD.MOV.U32 R25, RZ, RZ, R38 ;  /* 0x000000ffff198224 */ /* 0x000fe200078e0026 */
[----:B------:R-:W-:Y:S02]  /*3710*/  @!P0 F2FP.BF16.PACK_AB R37, R4, R36 ;  /* 0x000000240425823e */ /* 0x000fe400000010ff */
[----:B------:R-:W-:Y:S02]  /*3720*/  @!P0 MOV R26, R34 ;  /* 0x00000022001a8202 */ /* 0x000fe40000000f00 */
[----:B------:R-:W-:Y:S05]  /*3730*/  @!P0 MOV R27, R37 ;  /* 0x00000025001b8202 */ /* 0x000fea0000000f00 */
[----:B------:R1:W-:Y:S02]  /*3740*/  ST.E.128 [R144.64], R24 ;  /* 0x0000001890007985 */ /* 0x0003e4000c101d06 */
.L_x_846:
[----:B------:R-:W-:Y:S05]  /*3750*/  BSYNC B0 ;  /* 0x0000000000007941 */ /* 0x000fea0003800000 */
.L_x_845:
[----:B------:R-:W-:Y:S01]  /*3760*/  ISETP.GE.AND P0, PT, R11, R178, PT ;  /* 0x000000b20b00720c */ /* 0x000fe20003f06270 */
[----:B------:R-:W-:Y:S01]  /*3770*/  @!UPT UIADD3 URZ, URZ, URZ, URZ ;  /* 0x0000003f3f3ff290 */ /* 0x000fe2000fffe03f */
[----:B------:R-:W-:Y:S11]  /*3780*/  BSSY B0, `(.L_x_847) ;  /* 0x0000030000007945 */ /* 0x000ff60003800000 */
[----:B------:R-:W-:-:S05]  /*3790*/  @P0 BRA `(.L_x_848) ;  /* 0x000002e000000947 */ /* 0x000fca0003800000 */
[----:B------:R-:W-:Y:S01]  /*37a0*/  ISETP.GE.AND P0, PT, R11, R17, PT ;  /* 0x000000110b00720c */ /* 0x000fe20003f06270 */
[----:B-1----:R-:W2:Y:S11]  /*37b0*/  LD.E.128 R24, [R138.64+0x80] ;  /* 0x000080068a187980 */ /* 0x002eb6000c101d00 */
[----:B------:R-:W-:Y:S01]  /*37c0*/  @!UPT UIADD3 URZ, URZ, URZ, URZ ;  /* 0x0000003f3f3ff290 */ /* 0x000fe2000fffe03f */
[----:B------:R-:W3:Y:S06]  /*37d0*/  @!P0 LD.E.64 R6, [R18.64+0x40] ;  /* 0x0000400612068980 */ /* 0x000eec000c101b00 */
[----:B------:R-:W4:Y:S01]  /*37e0*/  @!P0 LD.E.64 R32, [R60.64+0x40] ;  /* 0x000040063c208980 */ /* 0x000f22000c101b00 */
        /* <DEDUP_REMOVED lines=40> */
[----:B------:R1:W-:Y:S02]  /*3a70*/  ST.E.128 [R144.64+0x80], R24 ;  /* 0x0000801890007985 */ /* 0x0003e4000c101d06 */
.L_x_848:
[----:B------:R-:W-:Y:S05]  /*3a80*/  BSYNC B0 ;  /* 0x0000000000007941 */ /* 0x000fea0003800000 */
.L_x_847:
        /* <DEDUP_REMOVED lines=50> */
.L_x_850:
[----:B------:R-:W-:Y:S05]  /*3db0*/  BSYNC B0 ;  /* 0x0000000000007941 */ /* 0x000fea0003800000 */
.L_x_849:
[----:B------:R-:W-:Y:S11]  /*3dc0*/  ISETP.GE.AND P0, PT, R9, R178, PT ;  /* 0x000000b20900720c */ /* 0x000ff60003f06270 */
[----:B------:R-:W-:Y:S02]  /*3dd0*/  @!UPT UIADD3 URZ, URZ, URZ, URZ ;  /* 0x0000003f3f3ff290 */ /* 0x000fe4000fffe03f */
        /* <DEDUP_REMOVED lines=47> */
.L_x_844:
[----:B------:R-:W-:Y:S05]  /*40d0*/  BSYNC B1 ;  /* 0x0000000000017941 */ /* 0x000fea0003800000 */
.L_x_843:
[C---:B------:R-:W-:Y:S01]  /*40e0*/  ISETP.GE.AND P0, PT, R84.reuse, R205, PT ;  /* 0x000000cd5400720c */ /* 0x040fe20003f06270 */
[----:B------:R-:W-:Y:S03]  /*40f0*/  BSSY B1, `(.L_x_851) ;  /* 0x00000df000017945 */ /* 0x000fe60003800000 */
[----:B------:R-:W-:Y:S11]  /*4100*/  ISETP.GE.AND P0, PT, R84, R179, !P0 ;  /* 0x000000b35400720c */ /* 0x000ff60004706270 */
[----:B------:R-:W-:Y:S02]  /*4110*/  @!UPT UIADD3 URZ, URZ, URZ, URZ ;  /* 0x0000003f3f3ff290 */ /* 0x000fe4000fffe03f */
[----:B------:R-:W-:-:S05]  /*4120*/  @!P0 BRA `(.L_x_852) ;  /* 0x00000db000008947 */ /* 0x000fca0003800000 */
[----:B-----5:R-:W-:Y:S01]  /*4130*/  ISETP.GE.AND P0, PT, R14, R178, PT ;  /* 0x000000b20e00720c */ /* 0x020fe20003f06270 */
[C---:B------:R-:W-:Y:S01]  /*4140*/  IMAD.SHL.U32 R5, R177.reuse, 0x2, RZ ;  /* 0x00000002b1057824 */ /* 0x040fe200078e00ff */
[----:B------:R-:W-:Y:S01]  /*4150*/  SHF.L.U64.HI R3, R177, 0x1, R159 ;  /* 0x00000001b1037819 */ /* 0x000fe2000001029f */
[----:B------:R-:W-:Y:S03]  /*4160*/  BSSY B0, `(.L_x_853) ;  /* 0x0000037000007945 */ /* 0x000fe60003800000 */
[-C--:B------:R-:W-:Y:S02]  /*4170*/  IADD3 R22, P2, R18, R5.reuse, RZ ;  /* 0x0000000512167210 */ /* 0x080fe40007f5e0ff */
[----:B------:R-:W-:Y:S03]  /*4180*/  IADD3 R36, P1, R60, R5, RZ ;  /* 0x000000053c247210 */ /* 0x000fe60007f3e0ff */
[--C-:B------:R-:W-:Y:S02]  /*4190*/  IMAD.X R23, R19, 0x1, R3.reuse, P2 ;  /* 0x0000000113177824 */ /* 0x100fe400010e0603 */
[----:B------:R-:W-:Y:S01]  /*41a0*/  IMAD.X R37, R61, 0x1, R3, P1 ;  /* 0x000000013d257824 */ /* 0x000fe200008e0603 */
[----:B------:R-:W-:-:S05]  /*41b0*/  @P0 BRA `(.L_x_854) ;  /* 0x0000031000000947 */ /* 0x000fca0003800000 */
[----:B------:R-:W-:Y:S02]  /*41c0*/  ISETP.GE.AND P0, PT, R14, R17, PT ;  /* 0x000000110e00720c */ /* 0x000fe40003f06270 */
[C---:B------:R-:W-:Y:S04]  /*41d0*/  LEA R40, P1, R110.reuse, R138, 0x1 ;  /* 0x0000008a6e287211 */ /* 0x040fe800078208ff */
[----:B------:R-:W-:Y:S02]  /*41e0*/  LEA.HI.X R41, R110, R139, R109, 0x1, P1 ;  /* 0x0000008b6e297211 */ /* 0x000fe400008f0c6d */
[C---:B------:R-:W-:Y:S03]  /*41f0*/  LEA R44, P1, R236.reuse, R144, 0x1 ;  /* 0x00000090ec2c7211 */ /* 0x040fe600078208ff */
[----:B-1----:R-:W2:Y:S01]  /*4200*/  LD.E.128 R24, [R40.64] ;  /* 0x0000000628187980 */ /* 0x002ea2000c101d00 */
[----:B------:R-:W-:Y:S07]  /*4210*/  LEA.HI.X R45, R236, R145, R237, 0x1, P1 ;  /* 0x00000091ec2d7211 */ /* 0x000fee00008f0ced */
[----:B------:R-:W3:Y:S06]  /*4220*/  @!P0 LD.E.64 R34, [R36.64] ;  /* 0x0000000624228980 */ /* 0x000eec000c101b00 */
[----:B------:R-:W4:Y:S01]  /*4230*/  @!P0 LD.E.64 R6, [R22.64] ;  /* 0x0000000616068980 */ /* 0x000f22000c101b00 */
[----:B---3--:R-:W-:Y:S01]  /*4240*/  @!P0 IMAD.U32 R33, R35, 0x10000, RZ ;  /* 0x0001000023218824 */ /* 0x008fe200078e00ff */
[----:B--2---:R-:W-:Y:S02]  /*4250*/  @!P0 LOP3.LUT R29, R24, 0xffff0000, RZ, 0xc0, !PT ;  /* 0xffff0000181d8812 */ /* 0x004fe400078ec0ff */
[----:B------:R-:W-:Y:S02]  /*4260*/  @!P0 SHF.L.U32 R30, R34, 0x10, RZ ;  /* 0x00000010221e8819 */ /* 0x000fe400000006ff */
[----:B------:R-:W-:Y:S01]  /*4270*/  @!P0 SHF.L.U32 R31, R24, 0x10, RZ ;  /* 0x00000010181f8819 */ /* 0x000fe200000006ff */
[----:B----4-:R-:W-:Y:S01]  /*4280*/  @!P0 IMAD.U32 R8, R6, 0x10000, RZ ;  /* 0x0001000006088824 */ /* 0x010fe200078e00ff */
[----:B------:R-:W-:Y:S01]  /*4290*/  @!P0 LOP3.LUT R28, R26, 0xffff0000, RZ, 0xc0, !PT ;  /* 0xffff00001a1c8812 */ /* 0x000fe200078ec0ff */
[C---:B------:R-:W-:Y:S01]  /*42a0*/  @!P0 FMUL.FTZ R39, R29.reuse, R30 ;  /* 0x0000001e1d278220 */ /* 0x040fe20000410000 */
[----:B------:R-:W-:Y:S01]  /*42b0*/  @!P0 LOP3.LUT R32, R34, 0xffff0000, RZ, 0xc0, !PT ;  /* 0xffff000022208812 */ /* 0x000fe200078ec0ff */
[-C--:B------:R-:W-:Y:S01]  /*42c0*/  @!P0 FMUL.FTZ R0, R29, R8.reuse ;  /* 0x000000081d008220 */ /* 0x080fe20000410000 */
[----:B------:R-:W-:Y:S01]  /*42d0*/  @!P0 LOP3.LUT R29, R25, 0xffff0000, RZ, 0xc0, !PT ;  /* 0xffff0000191d8812 */ /* 0x000fe200078ec0ff */
[----:B------:R-:W-:Y:S01]  /*42e0*/  @!P0 IMAD.U32 R5, R7, 0x10000, RZ ;  /* 0x0001000007058824 */ /* 0x000fe200078e00ff */
[----:B------:R-:W-:Y:S01]  /*42f0*/  @!P0 LOP3.LUT R6, R6, 0xffff0000, RZ, 0xc0, !PT ;  /* 0xffff000006068812 */ /* 0x000fe200078ec0ff */
[----:B------:R-:W-:Y:S01]  /*4300*/  @!P0 FFMA.FTZ R39, R31, R8, -R39 ;  /* 0x000000081f278223 */ /* 0x000fe20000010827 */
[----:B------:R-:W-:Y:S01]  /*4310*/  @!P0 LOP3.LUT R8, R27, 0xffff0000, RZ, 0xc0, !PT ;  /* 0xffff00001b088812 */ /* 0x000fe200078ec0ff */
[----:B------:R-:W-:Y:S01]  /*4320*/  @!P0 FFMA.FTZ R0, R30, R31, R0 ;  /* 0x0000001f1e008223 */ /* 0x000fe20000010000 */
[----:B------:R-:W-:Y:S01]  /*4330*/  @!P0 LOP3.LUT R7, R7, 0xffff0000, RZ, 0xc0, !PT ;  /* 0xffff000007078812 */ /* 0x000fe200078ec0ff */
[----:B------:R-:W-:Y:S01]  /*4340*/  @!P0 IMAD.U32 R31, R25, 0x10000, RZ ;  /* 0x00010000191f8824 */ /* 0x000fe200078e00ff */
[----:B------:R-:W-:Y:S01]  /*4350*/  @!P0 LOP3.LUT R35, R35, 0xffff0000, RZ, 0xc0, !PT ;  /* 0xffff000023238812 */ /* 0x000fe200078ec0ff */
[C---:B------:R-:W-:Y:S01]  /*4360*/  @!P0 FMUL.FTZ R2, R29.reuse, R6 ;  /* 0x000000061d028220 */ /* 0x040fe20000410000 */
[----:B------:R-:W-:Y:S01]  /*4370*/  @!P0 SHF.L.U32 R30, R26, 0x10, RZ ;  /* 0x000000101a1e8819 */ /* 0x000fe200000006ff */
[----:B------:R-:W-:Y:S01]  /*4380*/  @!P0 FMUL.FTZ R3, R28, R5 ;  /* 0x000000051c038220 */ /* 0x000fe20000410000 */
[----:B------:R-:W-:Y:S01]  /*4390*/  @!P0 F2FP.BF16.PACK_AB R39, R0, R39 ;  /* 0x000000270027823e */ /* 0x000fe200000010ff */
[----:B------:R-:W-:Y:S02]  /*43a0*/  @!P0 FMUL.FTZ R41, R29, R32 ;  /* 0x000000201d298220 */ /* 0x000fe40000410000 */
[----:B------:R-:W-:Y:S01]  /*43b0*/  @!P0 FMUL.FTZ R38, R28, R33 ;  /* 0x000000211c268220 */ /* 0x000fe20000410000 */
[----:B------:R-:W-:Y:S01]  /*43c0*/  @!P0 MOV R24, R39 ;  /* 0x0000002700188202 */ /* 0x000fe20000000f00 */
[----:B------:R-:W-:Y:S02]  /*43d0*/  @!P0 IMAD.U32 R34, R27, 0x10000, RZ ;  /* 0x000100001b228824 */ /* 0x000fe400078e00ff */
[C---:B------:R-:W-:Y:S02]  /*43e0*/  @!P0 FMUL.FTZ R40, R8.reuse, R35 ;  /* 0x0000002308288220 */ /* 0x040fe40000410000 */
        /* <DEDUP_REMOVED lines=14> */
.L_x_854:
[----:B------:R-:W-:Y:S05]  /*44d0*/  BSYNC B0 ;  /* 0x0000000000007941 */ /* 0x000fea0003800000 */
.L_x_853:
[----:B------:R-:W-:Y:S01]  /*44e0*/  ISETP.GE.AND P0, PT, R11, R178, PT ;  /* 0x000000b20b00720c */ /* 0x000fe20003f06270 */
[----:B------:R-:W-:Y:S01]  /*44f0*/  @!UPT UIADD3 URZ, URZ, URZ, URZ ;  /* 0x0000003f3f3ff290 */ /* 0x000fe2000fffe03f */
[----:B------:R-:W-:Y:S11]  /*4500*/  BSSY B0, `(.L_x_855) ;  /* 0x0000033000007945 */ /* 0x000ff60003800000 */
[----:B------:R-:W-:-:S05]  /*4510*/  @P0 BRA `(.L_x_856) ;  /* 0x0000031000000947 */ /* 0x000fca0003800000 */
[----:B------:R-:W-:Y:S02]  /*4520*/  ISETP.GE.AND P0, PT, R11, R17, PT ;  /* 0x000000110b00720c */ /* 0x000fe40003f06270 */
[C---:B------:R-:W-:Y:S04]  /*4530*/  LEA R40, P1, R111.reuse, R138, 0x1 ;  /* 0x0000008a6f287211 */ /* 0x040fe800078208ff */
[----:B------:R-:W-:Y:S02]  /*4540*/  LEA.HI.X R41, R111, R139, R112, 0x1, P1 ;  /* 0x0000008b6f297211 */ /* 0x000fe400008f0c70 */
[C---:B-1----:R-:W-:Y:S03]  /*4550*/  LEA R44, P1, R105.reuse, R144, 0x1 ;  /* 0x00000090692c7211 */ /* 0x042fe600078208ff */
[----:B------:R-:W2:Y:S01]  /*4560*/  LD.E.128 R24, [R40.64] ;  /* 0x0000000628187980 */ /* 0x000ea2000c101d00 */
[----:B------:R-:W-:Y:S07]  /*4570*/  LEA.HI.X R45, R105, R145, R104, 0x1, P1 ;  /* 0x00000091692d7211 */ /* 0x000fee00008f0c68 */
[----:B------:R-:W3:Y:S06]  /*4580*/  @!P0 LD.E.64 R34, [R36.64+0x40] ;  /* 0x0000400624228980 */ /* 0x000eec000c101b00 */
[----:B------:R-:W4:Y:S01]  /*4590*/  @!P0 LD.E.64 R6, [R22.64+0x40] ;  /* 0x0000400616068980 */ /* 0x000f22000c101b00 */
        /* <DEDUP_REMOVED lines=41> */
.L_x_856:
[----:B------:R-:W-:Y:S05]  /*4830*/  BSYNC B0 ;  /* 0x0000000000007941 */ /* 0x000fea0003800000 */
.L_x_855:
        /* <DEDUP_REMOVED lines=53> */
.L_x_858:
[----:B------:R-:W-:Y:S05]  /*4b90*/  BSYNC B0 ;  /* 0x0000000000007941 */ /* 0x000fea0003800000 */
.L_x_857:
[----:B------:R-:W-:Y:S11]  /*4ba0*/  ISETP.GE.AND P0, PT, R9, R178, PT ;  /* 0x000000b20900720c */ /* 0x000ff60003f06270 */
[----:B------:R-:W-:Y:S02]  /*4bb0*/  @!UPT UIADD3 URZ, URZ, URZ, URZ ;  /* 0x0000003f3f3ff290 */ /* 0x000fe4000fffe03f */
        /* <DEDUP_REMOVED lines=8> */
[----:B------:R1:W4:Y:S01]  /*4c40*/  @!P0 LD.E.64 R6, [R22.64+0xc0] ;  /* 0x0000c00616068980 */ /* 0x000322000c101b00 */
[----:B--2---:R-:W-:Y:S01]  /*4c50*/  @!P0 IMAD.U32 R34, R27, 0x10000, RZ ;  /* 0x000100001b228824 */ /* 0x004fe200078e00ff */
[C---:B------:R-:W-:Y:S02]  /*4c60*/  @!P0 LOP3.LUT R29, R24.reuse, 0xffff0000, RZ, 0xc0, !PT ;  /* 0xffff0000181d8812 */ /* 0x040fe400078ec0ff */
[----:B------:R-:W-:Y:S02]  /*4c70*/  @!P0 SHF.L.U32 R31, R24, 0x10, RZ ;  /* 0x00000010181f8819 */ /* 0x000fe400000006ff */
[----:B-1----:R-:W-:Y:S02]  /*4c80*/  @!P0 LOP3.LUT R23, R25, 0xffff0000, RZ, 0xc0, !PT ;  /* 0xffff000019178812 */ /* 0x002fe400078ec0ff */
[----:B------:R-:W-:Y:S01]  /*4c90*/  @!P0 LOP3.LUT R22, R26, 0xffff0000, RZ, 0xc0, !PT ;  /* 0xffff00001a168812 */ /* 0x000fe200078ec0ff */
[C---:B---3--:R-:W-:Y:S01]  /*4ca0*/  @!P0 IMAD.U32 R32, R37.reuse, 0x10000, RZ ;  /* 0x0001000025208824 */ /* 0x048fe200078e00ff */
[C---:B------:R-:W-:Y:S02]  /*4cb0*/  @!P0 SHF.L.U32 R28, R36.reuse, 0x10, RZ ;  /* 0x00000010241c8819 */ /* 0x040fe400000006ff */
[----:B------:R-:W-:Y:S01]  /*4cc0*/  @!P0 LOP3.LUT R30, R36, 0xffff0000, RZ, 0xc0, !PT ;  /* 0xffff0000241e8812 */ /* 0x000fe200078ec0ff */
[----:B------:R-:W-:Y:S01]  /*4cd0*/  @!P0 FMUL.FTZ R38, R22, R32 ;  /* 0x0000002016268220 */ /* 0x000fe20000410000 */
[----:B------:R-:W-:Y:S01]  /*4ce0*/  @!P0 LOP3.LUT R33, R37, 0xffff0000, RZ, 0xc0, !PT ;  /* 0xffff000025218812 */ /* 0x000fe200078ec0ff */
[C---:B----4-:R-:W-:Y:S01]  /*4cf0*/  @!P0 IMAD.U32 R8, R6.reuse, 0x10000, RZ ;  /* 0x0001000006088824 */ /* 0x050fe200078e00ff */
[----:B------:R-:W-:Y:S01]  /*4d00*/  @!P0 LOP3.LUT R6, R6, 0xffff0000, RZ, 0xc0, !PT ;  /* 0xffff000006068812 */ /* 0x000fe200078ec0ff */
[C---:B------:R-:W-:Y:S02]  /*4d10*/  @!P0 FMUL.FTZ R35, R29.reuse, R28 ;  /* 0x0000001c1d238220 */ /* 0x040fe40000410000 */
[-C--:B------:R-:W-:Y:S02]  /*4d20*/  @!P0 FMUL.FTZ R0, R29, R8.reuse ;  /* 0x000000081d008220 */ /* 0x080fe40000410000 */
[C---:B------:R-:W-:Y:S01]  /*4d30*/  @!P0 IMAD.U32 R5, R7.reuse, 0x10000, RZ ;  /* 0x0001000007058824 */ /* 0x040fe200078e00ff */
[----:B------:R-:W-:Y:S01]  /*4d40*/  @!P0 LOP3.LUT R7, R7, 0xffff0000, RZ, 0xc0, !PT ;  /* 0xffff000007078812 */ /* 0x000fe200078ec0ff */
[----:B------:R-:W-:Y:S01]  /*4d50*/  @!P0 FFMA.FTZ R35, R31, R8, -R35 ;  /* 0x000000081f238223 */ /* 0x000fe20000010823 */
[----:B------:R-:W-:Y:S01]  /*4d60*/  @!P0 LOP3.LUT R8, R27, 0xffff0000, RZ, 0xc0, !PT ;  /* 0xffff00001b088812 */ /* 0x000fe200078ec0ff */
[----:B------:R-:W-:Y:S01]  /*4d70*/  @!P0 FFMA.FTZ R0, R28, R31, R0 ;  /* 0x0000001f1c008223 */ /* 0x000fe20000010000 */
[----:B------:R-:W-:Y:S01]  /*4d80*/  @!P0 SHF.L.U32 R28, R26, 0x10, RZ ;  /* 0x000000101a1c8819 */ /* 0x000fe200000006ff */
[----:B------:R-:W-:Y:S02]  /*4d90*/  @!P0 IMAD.U32 R31, R25, 0x10000, RZ ;  /* 0x00010000191f8824 */ /* 0x000fe400078e00ff */
[C---:B------:R-:W-:Y:S01]  /*4da0*/  @!P0 FMUL.FTZ R2, R23.reuse, R6 ;  /* 0x0000000617028220 */ /* 0x040fe20000410000 */
[----:B------:R-:W-:Y:S01]  /*4db0*/  @!P0 F2FP.BF16.PACK_AB R35, R0, R35 ;  /* 0x000000230023823e */ /* 0x000fe200000010ff */
[----:B------:R-:W-:Y:S02]  /*4dc0*/  @!P0 FMUL.FTZ R3, R22, R5 ;  /* 0x0000000516038220 */ /* 0x000fe40000410000 */
[----:B------:R-:W-:Y:S01]  /*4dd0*/  @!P0 FMUL.FTZ R39, R23, R30 ;  /* 0x0000001e17278220 */ /* 0x000fe20000410000 */
[----:B------:R-:W-:Y:S01]  /*4de0*/  @!P0 MOV R24, R35 ;  /* 0x0000002300188202 */ /* 0x000fe20000000f00 */
        /* <DEDUP_REMOVED lines=15> */
.L_x_852:
[----:B------:R-:W-:Y:S05]  /*4ee0*/  BSYNC B1 ;  /* 0x0000000000017941 */ /* 0x000fea0003800000 */
.L_x_851:
        /* <DEDUP_REMOVED lines=17> */
[C---:B-1----:R-:W-:Y:S03]  /*5000*/  LEA R44, P1, R106.reuse, R144, 0x1 ;  /* 0x000000906a2c7211 */ /* 0x042fe600078208ff */
[----:B------:R-:W2:Y:S01]  /*5010*/  LD.E.128 R24, [R40.64] ;  /* 0x0000000628187980 */ /* 0x000ea2000c101d00 */
        /* <DEDUP_REMOVED lines=44> */
.L_x_862:
[----:B------:R-:W-:Y:S05]  /*52e0*/  BSYNC B0 ;  /* 0x0000000000007941 */ /* 0x000fea0003800000 */
.L_x_861:
        /* <DEDUP_REMOVED lines=53> */
.L_x_864:
[----:B------:R-:W-:Y:S05]  /*5640*/  BSYNC B0 ;  /* 0x0000000000007941 */ /* 0x000fea0003800000 */
.L_x_863:
        /* <DEDUP_REMOVED lines=53> */
.L_x_866:
[----:B------:R-:W-:Y:S05]  /*59a0*/  BSYNC B0 ;  /* 0x0000000000007941 */ /* 0x000fea0003800000 */
.L_x_865:
        /* <DEDUP_REMOVED lines=52> */
.L_x_860:
[----:B------:R-:W-:Y:S05]  /*5cf0*/  BSYNC B1 ;  /* 0x0000000000017941 */ /* 0x000fea0003800000 */
.L_x_859:
        /* <DEDUP_REMOVED lines=14> */
[----:B------:R-:W-:Y:S01]  /*5de0*/  IMAD R38, R203, 0x60, RZ ;  /* 0x00000060cb267824 */ /* 0x000fe200078e02ff */
[----:B------:R-:W-:Y:S01]  /*5df0*/  ISETP.GE.AND P0, PT, R14, R17, PT ;  /* 0x000000110e00720c */ /* 0x000fe20003f06270 */
[----:B------:R-:W-:Y:S04]  /*5e00*/  IMAD.WIDE.U32 R40, R202, 0x60, R138 ;  /* 0x00000060ca287825 */ /* 0x000fe800078e008a */
[----:B------:R-:W-:Y:S01]  /*5e10*/  IMAD.WIDE.U32 R46, R68, 0x60, R144 ;  /* 0x00000060442e7825 */ /* 0x000fe200078e0090 */
[----:B------:R-:W-:Y:S03]  /*5e20*/  IADD3 R41, R41, R38, RZ ;  /* 0x0000002629297210 */ /* 0x000fe60007ffe0ff */
[----:B------:R-:W-:Y:S02]  /*5e30*/  IMAD R42, R69, 0x60, RZ ;  /* 0x00000060452a7824 */ /* 0x000fe400078e02ff */
[----:B-1----:R-:W2:Y:S03]  /*5e40*/  LD.E.128 R24, [R40.64] ;  /* 0x0000000628187980 */ /* 0x002ea6000c101d00 */
[----:B------:R-:W-:Y:S05]  /*5e50*/  IADD3 R47, R47, R42, RZ ;  /* 0x0000002a2f2f7210 */ /* 0x000fea0007ffe0ff */
[----:B------:R-:W3:Y:S06]  /*5e60*/  @!P0 LD.E.64 R6, [R22.64] ;  /* 0x0000000616068980 */ /* 0x000eec000c101b00 */
[----:B------:R-:W4:Y:S01]  /*5e70*/  @!P0 LD.E.64 R34, [R36.64] ;  /* 0x0000000624228980 */ /* 0x000f22000c101b00 */
[C---:B--2---:R-:W-:Y:S02]  /*5e80*/  @!P0 LOP3.LUT R29, R24.reuse, 0xffff0000, RZ, 0xc0, !PT ;  /* 0xffff0000181d8812 */ /* 0x044fe400078ec0ff */
[----:B------:R-:W-:Y:S02]  /*5e90*/  @!P0 SHF.L.U32 R31, R24, 0x10, RZ ;  /* 0x00000010181f8819 */ /* 0x000fe400000006ff */
        /* <DEDUP_REMOVED lines=15> */
[----:B------:R-:W-:Y:S01]  /*5f90*/  @!P0 LOP3.LUT R8, R27, 0xffff0000, RZ, 0xc0, !PT ;  /* 0xffff00001b088812 */ /* 0x000fe200078ec0ff */
[----:B------:R-:W-:Y:S01]  /*5fa0*/  @!P0 IMAD.U32 R31, R25, 0x10000, RZ ;  /* 0x00010000191f8824 */ /* 0x000fe200078e00ff */
[----:B------:R-:W-:Y:S01]  /*5fb0*/  @!P0 SHF.L.U32 R33, R35, 0x10, RZ ;  /* 0x0000001023218819 */ /* 0x000fe200000006ff */
[----:B------:R-:W-:Y:S01]  /*5fc0*/  @!P0 FMUL.FTZ R2, R29, R6 ;  /* 0x000000061d028220 */ /* 0x000fe20000410000 */
[----:B------:R-:W-:Y:S01]  /*5fd0*/  @!P0 LOP3.LUT R35, R35, 0xffff0000, RZ, 0xc0, !PT ;  /* 0xffff000023238812 */ /* 0x000fe200078ec0ff */
[----:B------:R-:W-:Y:S01]  /*5fe0*/  @!P0 FMUL.FTZ R41, R29, R32 ;  /* 0x000000201d298220 */ /* 0x000fe20000410000 */
[----:B------:R-:W-:Y:S01]  /*5ff0*/  @!P0 F2FP.BF16.PACK_AB R39, R0, R39 ;  /* 0x000000270027823e */ /* 0x000fe200000010ff */
[----:B------:R-:W-:Y:S02]  /*6000*/  @!P0 FMUL.FTZ R38, R28, R33 ;  /* 0x000000211c268220 */ /* 0x000fe40000410000 */
        /* <DEDUP_REMOVED lines=9> */
[----:B------:R-:W-:Y:S01]  /*60a0*/  @!P0 F2FP.BF16.PACK_AB R38, R3, R38 ;  /* 0x000000260326823e */ /* 0x000fe200000010ff */
[----:B------:R-:W-:Y:S01]  /*60b0*/  @!P0 IMAD.MOV.U32 R24, RZ, RZ, R39 ;  /* 0x000000ffff188224 */ /* 0x000fe200078e0027 */
[----:B------:R-:W-:Y:S02]  /*60c0*/  @!P0 MOV R25, R44 ;  /* 0x0000002c00198202 */ /* 0x000fe40000000f00 */
[----:B------:R-:W-:Y:S02]  /*60d0*/  @!P0 F2FP.BF16.PACK_AB R41, R4, R40 ;  /* 0x000000280429823e */ /* 0x000fe400000010ff */
[----:B------:R-:W-:Y:S02]  /*60e0*/  @!P0 MOV R26, R38 ;  /* 0x00000026001a8202 */ /* 0x000fe40000000f00 */
[----:B------:R-:W-:Y:S05]  /*60f0*/  @!P0 MOV R27, R41 ;  /* 0x00000029001b8202 */ /* 0x000fea0000000f00 */
[----:B------:R1:W-:Y:S02]  /*6100*/  ST.E.128 [R46.64], R24 ;  /* 0x000000182e007985 */ /* 0x0003e4000c101d06 */
.L_x_870:
[----:B------:R-:W-:Y:S05]  /*6110*/  BSYNC B0 ;  /* 0x0000000000007941 */ /* 0x000fea0003800000 */
.L_x_869:
        /* <DEDUP_REMOVED lines=53> */
.L_x_872:
[----:B------:R-:W-:Y:S05]  /*6470*/  BSYNC B0 ;  /* 0x0000000000007941 */ /* 0x000fea0003800000 */
.L_x_871:
        /* <DEDUP_REMOVED lines=53> */
.L_x_874:
[----:B------:R-:W-:Y:S05]  /*67d0*/  BSYNC B0 ;  /* 0x0000000000007941 */ /* 0x000fea0003800000 */
.L_x_873:
[----:B------:R-:W-:Y:S11]  /*67e0*/  ISETP.GE.AND P0, PT, R9, R178, PT ;  /* 0x000000b20900720c */ /* 0x000ff60003f06270 */
[----:B------:R-:W-:Y:S02]  /*67f0*/  @!UPT UIADD3 URZ, URZ, URZ, URZ ;  /* 0x0000003f3f3ff290 */ /* 0x000fe4000fffe03f */
[----:B------:R-:W-:-:S05]  /*6800*/  @P0 BRA `(.L_x_868) ;  /* 0x0000031000000947 */ /* 0x000fca0003800000 */
[----:B------:R-:W-:Y:S02]  /*6810*/  ISETP.GE.AND P0, PT, R9, R17, PT ;  /* 0x000000110900720c */ /* 0x000fe40003f06270 */
[C---:B------:R-:W-:Y:S04]  /*6820*/  LEA R38, P1, R130.reuse, R138, 0x1 ;  /* 0x0000008a82267211 */ /* 0x040fe800078208ff */
[----:B------:R-:W-:Y:S02]  /*6830*/  LEA.HI.X R39, R130, R139, R129, 0x1, P1 ;  /* 0x0000008b82277211 */ /* 0x000fe400008f0c81 */
[C---:B------:R-:W-:Y:S03]  /*6840*/  LEA R42, P1, R89.reuse, R144, 0x1 ;  /* 0x00000090592a7211 */ /* 0x040fe600078208ff */
[----:B-1----:R-:W2:Y:S01]  /*6850*/  LD.E.128 R24, [R38.64] ;  /* 0x0000000626187980 */ /* 0x002ea2000c101d00 */
[----:B------:R-:W-:Y:S07]  /*6860*/  LEA.HI.X R43, R89, R145, R88, 0x1, P1 ;  /* 0x00000091592b7211 */ /* 0x000fee00008f0c58 */
[----:B------:R-:W3:Y:S06]  /*6870*/  @!P0 LD.E.64 R36, [R36.64+0xc0] ;  /* 0x0000c00624248980 */ /* 0x000eec000c101b00 */
[----:B------:R1:W4:Y:S01]  /*6880*/  @!P0 LD.E.64 R6, [R22.64+0xc0] ;  /* 0x0000c00616068980 */ /* 0x000322000c101b00 */
[----:B--2---:R-:W-:Y:S01]  /*6890*/  @!P0 IMAD.U32 R32, R27, 0x10000, RZ ;  /* 0x000100001b208824 */ /* 0x004fe200078e00ff */
[C---:B------:R-:W-:Y:S02]  /*68a0*/  @!P0 LOP3.LUT R17, R24.reuse, 0xffff0000, RZ, 0xc0, !PT ;  /* 0xffff000018118812 */ /* 0x040fe400078ec0ff */
[----:B------:R-:W-:Y:S02]  /*68b0*/  @!P0 SHF.L.U32 R29, R24, 0x10, RZ ;  /* 0x00000010181d8819 */ /* 0x000fe400000006ff */
[----:B-1----:R-:W-:Y:S01]  /*68c0*/  @!P0 LOP3.LUT R22, R26, 0xffff0000, RZ, 0xc0, !PT ;  /* 0xffff00001a168812 */ /* 0x002fe200078ec0ff */
        /* <DEDUP_REMOVED lines=8> */
[-C--:B------:R-:W-:Y:S01]  /*6950*/  @!P0 FMUL.FTZ R0, R17, R8.reuse ;  /* 0x0000000811008220 */ /* 0x080fe20000410000 */
[----:B------:R-:W-:Y:S01]  /*6960*/  @!P0 LOP3.LUT R17, R25, 0xffff0000, RZ, 0xc0, !PT ;  /* 0xffff000019118812 */ /* 0x000fe200078ec0ff */
        /* <DEDUP_REMOVED lines=27> */
.L_x_868:
[----:B------:R-:W-:Y:S05]  /*6b20*/  BSYNC B1 ;  /* 0x0000000000017941 */ /* 0x000fea0003800000 */
.L_x_867:
[----:B------:R-:W2:Y:S02]  /*6b30*/  LD.E R3, [R20.64+0xd0] ;  /* 0x0000d00614037980 */ /* 0x000ea4000c101900 */
[----:B--2---:R-:W-:Y:S05]  /*6b40*/  IMAD.U32 R3, R3, -0x20, RZ ;  /* 0xffffffe003037824 */ /* 0x004fea00078e00ff */
[C---:B------:R-:W-:Y:S02]  /*6b50*/  LEA R18, P1, R3.reuse, R18, 0x1 ;  /* 0x0000001203127211 */ /* 0x040fe400078208ff */
[C---:B------:R-:W-:Y:S02]  /*6b60*/  LEA R60, P0, R3.reuse, R60, 0x1 ;  /* 0x0000003c033c7211 */ /* 0x040fe400078008ff */
[C---:B------:R-:W-:Y:S02]  /*6b70*/  LEA.HI.X.SX32 R19, R3.reuse, R19, 0x1, P1 ;  /* 0x0000001303137211 */ /* 0x040fe400008f0eff */
[----:B------:R-:W-:Y:S01]  /*6b80*/  LEA.HI.X.SX32 R61, R3, R61, 0x1, P0 ;  /* 0x0000003d033d7211 */ /* 0x000fe200000f0eff */
[----:B------:R-:W-:-:S05]  /*6b90*/  BRA `(.L_x_875) ;  /* 0x0000680000007947 */ /* 0x000fca0003800000 */
.L_x_842:
[----:B-1----:R-:W-:Y:S01]  /*6ba0*/  BSSY B2, `(.L_x_876) ;  /* 0x0000168000027945 */ /* 0x002fe20003800000 */
[----:B------:R-:W-:-:S05]  /*6bb0*/  @!P2 BRA `(.L_x_877) ;  /* 0x000016600000a947 */ /* 0x000fca0003800000 */
[----:B-----5:R-:W-:Y:S01]  /*6bc0*/  ISETP.GE.AND P0, PT, R14, R178, PT ;  /* 0x000000b20e00720c */ /* 0x020fe20003f06270 */
[----:B------:R-:W-:Y:S01]  /*6bd0*/  @!UPT UIADD3 URZ, URZ, URZ, URZ ;  /* 0x0000003f3f3ff290 */ /* 0x000fe2000fffe03f */
[----:B------:R-:W-:Y:S11]  /*6be0*/  BSSY B1, `(.L_x_878) ;  /* 0x0000057000017945 */ /* 0x000ff60003800000 */
[----:B------:R-:W-:-:S05]  /*6bf0*/  @P0 BRA `(.L_x_879) ;  /* 0x0000055000000947 */ /* 0x000fca0003800000 */
[----:B------:R1:W5:Y:S01]  /*6c00*/  LD.E.128 R44, [R138.64] ;  /* 0x000000068a2c7980 */ /* 0x000362000c101d00 */
[----:B------:R-:W-:Y:S01]  /*6c10*/  ISETP.GE.AND P0, PT, R14, R17, PT ;  /* 0x000000110e00720c */ /* 0x000fe20003f06270 */
[----:B------:R-:W-:Y:S01]  /*6c20*/  @!UPT UIADD3 URZ, URZ, URZ, URZ ;  /* 0x0000003f3f3ff290 */ /* 0x000fe2000fffe03f */
[----:B------:R-:W-:Y:S11]  /*6c30*/  BSSY B0, `(.L_x_880) ;  /* 0x0000050000007945 */ /* 0x000ff60003800000 */
[----:B------:R-:W-:-:S05]  /*6c40*/  @P0 BRA `(.L_x_881) ;  /* 0x000004e000000947 */ /* 0x000fca0003800000 */
[----:B------:R-:W-:Y:S01]  /*6c50*/  LEA.HI R207, R17, R17, RZ, 0x1 ;  /* 0x0000001111cf7211 */ /* 0x000fe200078f08ff */
[----:B------:R-:W-:Y:S01]  /*6c60*/  IMAD.MOV.U32 R209, RZ, RZ, RZ ;  /* 0x000000ffffd17224 */ /* 0x000fe200078e00ff */
[C---:B-----5:R-:W-:Y:S01]  /*6c70*/  LOP3.LUT R41, R44.reuse, 0xffff0000, RZ, 0xc0, !PT ;  /* 0xffff00002c297812 */ /* 0x060fe200078ec0ff */
[----:B------:R-:W-:Y:S01]  /*6c80*/  IMAD.U32 R39, R44, 0x10000, RZ ;  /* 0x000100002c277824 */ /* 0x000fe200078e00ff */
[----:B------:R-:W-:Y:S01]  /*6c90*/  SHF.R.S32.HI R207, RZ, 0x1, R207 ;  /* 0x00000001ffcf7819 */ /* 0x000fe200000114cf */
[----:B------:R-:W-:Y:S01]  /*6ca0*/  IMAD.U32 R48, R46, 0x10000, RZ ;  /* 0x000100002e307824 */ /* 0x000fe200078e00ff */
[C---:B------:R-:W-:Y:S02]  /*6cb0*/  SHF.L.U32 R44, R45.reuse, 0x10, RZ ;  /* 0x000000102d2c7819 */ /* 0x040fe400000006ff */
[-C--:B------:R-:W-:Y:S02]  /*6cc0*/  ISETP.GE.AND P1, PT, R14, R207.reuse, PT ;  /* 0x000000cf0e00720c */ /* 0x080fe40003f26270 */
[----:B------:R-:W-:Y:S02]  /*6cd0*/  MOV R63, R207 ;  /* 0x000000cf003f7202 */ /* 0x000fe40000000f00 */
[----:B------:R-:W-:Y:S02]  /*6ce0*/  LOP3.LUT R45, R45, 0xffff0000, RZ, 0xc0, !PT ;  /* 0xffff00002d2d7812 */ /* 0x000fe400078ec0ff */
[----:B------:R-:W-:Y:S02]  /*6cf0*/  LOP3.LUT R49, R46, 0xffff0000, RZ, 0xc0, !PT ;  /* 0xffff00002e317812 */ /* 0x000fe400078ec0ff */
[C---:B------:R-:W-:Y:S02]  /*6d00*/  SHF.L.U32 R52, R47.reuse, 0x10, RZ ;  /* 0x000000102f347819 */ /* 0x040fe400000006ff */
[----:B------:R-:W-:Y:S03]  /*6d10*/  LOP3.LUT R53, R47, 0xffff0000, RZ, 0xc0, !PT ;  /* 0xffff00002f357812 */ /* 0x000fe600078ec0ff */
[--C-:B------:R-:W-:Y:S02]  /*6d20*/  @P1 IMAD.MOV R209, RZ, RZ, -R207.reuse ;  /* 0x000000ffffd11224 */ /* 0x100fe400078e0acf */
[----:B------:R-:W-:Y:S03]  /*6d30*/  @P1 IMAD.MOV R63, RZ, RZ, -R207 ;  /* 0x000000ffff3f1224 */ /* 0x000fe600078e0acf */
[C---:B------:R-:W-:Y:S04]  /*6d40*/  LEA R210, P0, R209.reuse, R140, 0x1 ;  /* 0x0000008cd1d27211 */ /* 0x040fe800078008ff */
[----:B------:R-:W-:Y:S02]  /*6d50*/  LEA.HI.X.SX32 R211, R209, R141, 0x1, P0 ;  /* 0x0000008dd1d37211 */ /* 0x000fe400000f0eff */
[C---:B------:R-:W-:Y:S04]  /*6d60*/  LEA R22, P0, R63.reuse, R138, 0x1 ;  /* 0x0000008a3f167211 */ /* 0x040fe800078008ff */
[----:B------:R-:W-:Y:S01]  /*6d70*/  LEA.HI.X.SX32 R23, R63, R139, 0x1, P0 ;  /* 0x0000008b3f177211 */ /* 0x000fe200000f0eff */
[----:B------:R-:W-:Y:S01]  /*6d80*/  IMAD.MOV.U32 R63, RZ, RZ, RZ ;  /* 0x000000ffff3f7224 */ /* 0x000fe200078e00ff */
[----:B------:R-:W-:Y:S01]  /*6d90*/  @P1 IADD3 R63, -R207, RZ, RZ ;  /* 0x000000ffcf3f1210 */ /* 0x000fe20007ffe1ff */
[----:B------:R-:W2:Y:S03]  /*6da0*/  LD.E.128 R208, [R210.64] ;  /* 0x00000006d2d07980 */ /* 0x000ea6000c101d00 */
[C---:B------:R-:W-:Y:S04]  /*6db0*/  LEA R42, P0, R63.reuse, R142, 0x1 ;  /* 0x0000008e3f2a7211 */ /* 0x040fe800078008ff */
[----:B------:R-:W-:Y:S01]  /*6dc0*/  LEA.HI.X.SX32 R43, R63, R143, 0x1, P0 ;  /* 0x0000008f3f2b7211 */ /* 0x000fe200000f0eff */
[----:B------:R-:W3:Y:S08]  /*6dd0*/  LD.E.128 R24, [R22.64] ;  /* 0x0000000616187980 */ /* 0x000ef0000c101d00 */
[----:B------:R-:W4:Y:S01]  /*6de0*/  LD.E.128 R64, [R42.64] ;  /* 0x000000062a407980 */ /* 0x000f22000c101d00 */
[C---:B--2---:R-:W-:Y:S01]  /*6df0*/  IMAD.U32 R37, R208.reuse, 0x10000, RZ ;  /* 0x00010000d0257824 */ /* 0x044fe200078e00ff */
[----:B------:R-:W-:Y:S01]  /*6e00*/  LOP3.LUT R33, R208, 0xffff0000, RZ, 0xc0, !PT ;  /* 0xffff0000d0217812 */ /* 0x000fe200078ec0ff */
[C---:B------:R-:W-:Y:S01]  /*6e10*/  IMAD.U32 R29, R210.reuse, 0x10000, RZ ;  /* 0x00010000d21d7824 */ /* 0x040fe200078e00ff */
[----:B------:R-:W-:Y:S01]  /*6e20*/  SHF.L.U32 R31, R209, 0x10, RZ ;  /* 0x00000010d11f7819 */ /* 0x000fe200000006ff */
[----:B------:R-:W-:Y:S01]  /*6e30*/  @!P1 FADD.FTZ R37, -R37, -RZ ;  /* 0x800000ff25259221 */ /* 0x000fe20000010100 */
[----:B------:R-:W-:Y:S01]  /*6e40*/  LOP3.LUT R30, R209, 0xffff0000, RZ, 0xc0, !PT ;  /* 0xffff0000d11e7812 */ /* 0x000fe200078ec0ff */
[----:B------:R-:W-:Y:S01]  /*6e50*/  @!P1 FADD.FTZ R33, -R33, -RZ ;  /* 0x800000ff21219221 */ /* 0x000fe20000010100 */
[----:B------:R-:W-:Y:S01]  /*6e60*/  LOP3.LUT R28, R210, 0xffff0000, RZ, 0xc0, !PT ;  /* 0xffff0000d21c7812 */ /* 0x000fe200078ec0ff */
[C---:B---3--:R-:W-:Y:S01]  /*6e70*/  IMAD.U32 R38, R24.reuse, 0x10000, RZ ;  /* 0x0001000018267824 */ /* 0x048fe200078e00ff */
[----:B------:R-:W-:Y:S01]  /*6e80*/  LOP3.LUT R36, R24, 0xffff0000, RZ, 0xc0, !PT ;  /* 0xffff000018247812 */ /* 0x000fe200078ec0ff */
[----:B------:R-:W-:Y:S01]  /*6e90*/  @!P1 FADD.FTZ R31, -R31, -RZ ;  /* 0x800000ff1f1f9221 */ /* 0x000fe20000010100 */
[C---:B------:R-:W-:Y:S01]  /*6ea0*/  SHF.L.U32 R34, R25.reuse, 0x10, RZ ;  /* 0x0000001019227819 */ /* 0x040fe200000006ff */
[----:B------:R-:W-:Y:S01]  /*6eb0*/  FMUL.FTZ R0, R38, R37 ;  /* 0x0000002526007220 */ /* 0x000fe20000410000 */
[----:B------:R-:W-:Y:S01]  /*6ec0*/  LOP3.LUT R35, R25, 0xffff0000, RZ, 0xc0, !PT ;  /* 0xffff000019237812 */ /* 0x000fe200078ec0ff */
[----:B------:R-:W-:Y:S01]  /*6ed0*/  @!P1 FADD.FTZ R30, -R30, -RZ ;  /* 0x800000ff1e1e9221 */ /* 0x000fe20000010100 */
[----:B------:R-:W-:Y:S01]  /*6ee0*/  SHF.L.U32 R23, R211, 0x10, RZ ;  /* 0x00000010d3177819 */ /* 0x000fe200000006ff */
[C---:B----4-:R-:W-:Y:S01]  /*6ef0*/  IMAD.U32 R40, R64.reuse, 0x10000, RZ ;  /* 0x0001000040287824 */ /* 0x050fe200078e00ff */
[----:B------:R-:W-:Y:S01]  /*6f00*/  LOP3.LUT R42, R64, 0xffff0000, RZ, 0xc0, !PT ;  /* 0xffff0000402a7812 */ /* 0x000fe200078ec0ff */
[----:B------:R-:W-:Y:S01]  /*6f10*/  FMUL.FTZ R2, R36, R33 ;  /* 0x0000002124027220 */ /* 0x000fe20000410000 */
[----:B------:R-:W-:Y:S01]  /*6f20*/  SHF.L.U32 R43, R65, 0x10, RZ ;  /* 0x00000010412b7819 */ /* 0x000fe200000006ff */
[----:B------:R-:W-:Y:S01]  /*6f30*/  IMAD.U32 R32, R26, 0x10000, RZ ;  /* 0x000100001a207824 */ /* 0x000fe200078e00ff */
[----:B------:R-:W-:Y:S01]  /*6f40*/  LOP3.LUT R22, R211, 0xffff0000, RZ, 0xc0, !PT ;  /* 0xffff0000d3167812 */ /* 0x000fe200078ec0ff */
[----:B------:R-:W-:Y:S01]  /*6f50*/  FMUL.FTZ R3, R34, R31 ;  /* 0x0000001f22037220 */ /* 0x000fe20000410000 */
[----:B------:R-:W-:Y:S01]  /*6f60*/  LOP3.LUT R25, R26, 0xffff0000, RZ, 0xc0, !PT ;  /* 0xffff00001a197812 */ /* 0x000fe200078ec0ff */
[----:B------:R-:W-:Y:S01]  /*6f70*/  @!P1 FADD.FTZ R29, -R29, -RZ ;  /* 0x800000ff1d1d9221 */ /* 0x000fe20000010100 */
[----:B------:R-:W-:Y:S01]  /*6f80*/  LOP3.LUT R46, R65, 0xffff0000, RZ, 0xc0, !PT ;  /* 0xffff0000412e7812 */ /* 0x000fe200078ec0ff */
[----:B------:R-:W-:Y:S01]  /*6f90*/  FFMA.FTZ R0, R39, R40, R0 ;  /* 0x0000002827007223 */ /* 0x000fe20000010000 */
[----:B------:R-:W-:Y:S01]  /*6fa0*/  SHF.L.U32 R24, R27, 0x10, RZ ;  /* 0x000000101b187819 */ /* 0x000fe200000006ff */
[----:B------:R-:W-:Y:S01]  /*6fb0*/  FMUL.FTZ R4, R35, R30 ;  /* 0x0000001e23047220 */ /* 0x000fe20000410000 */
[----:B------:R-:W-:Y:S01]  /*6fc0*/  LOP3.LUT R27, R27, 0xffff0000, RZ, 0xc0, !PT ;  /* 0xffff00001b1b7812 */ /* 0x000fe200078ec0ff */
[----:B------:R-:W-:Y:S01]  /*6fd0*/  @!P1 FADD.FTZ R28, -R28, -RZ ;  /* 0x800000ff1c1c9221 */ /* 0x000fe20000010100 */
[----:B------:R-:W-:Y:S01]  /*6fe0*/  LOP3.LUT R50, R66, 0xffff0000, RZ, 0xc0, !PT ;  /* 0xffff000042327812 */ /* 0x000fe200078ec0ff */
[----:B------:R-:W-:Y:S01]  /*6ff0*/  FFMA.FTZ R2, R41, R42, R2 ;  /* 0x0000002a29027223 */ /* 0x000fe20000010002 */
[----:B------:R-:W-:Y:S01]  /*7000*/  SHF.L.U32 R51, R67, 0x10, RZ ;  /* 0x0000001043337819 */ /* 0x000fe200000006ff */
[----:B------:R-:W-:Y:S01]  /*7010*/  @!P1 FADD.FTZ R23, -R23, -RZ ;  /* 0x800000ff17179221 */ /* 0x000fe20000010100 */
[----:B------:R-:W-:Y:S01]  /*7020*/  LOP3.LUT R54, R67, 0xffff0000, RZ, 0xc0, !PT ;  /* 0xffff000043367812 */ /* 0x000fe200078ec0ff */
[----:B------:R-:W-:Y:S02]  /*7030*/  FMUL.FTZ R5, R32, R29 ;  /* 0x0000001d20057220 */ /* 0x000fe40000410000 */
[----:B------:R-:W-:Y:S02]  /*7040*/  IMAD.U32 R47, R66, 0x10000, RZ ;  /* 0x00010000422f7824 */ /* 0x000fe400078e00ff */
[----:B------:R-:W-:Y:S01]  /*7050*/  FFMA.FTZ R3, R44, R43, R3 ;  /* 0x0000002b2c037223 */ /* 0x000fe20000010003 */
[----:B------:R-:W-:Y:S01]  /*7060*/  F2FP.BF16.PACK_AB R44, R2, R0 ;  /* 0x00000000022c723e */ /* 0x000fe200000010ff */
[----:B------:R-:W-:Y:S02]  /*7070*/  @!P1 FADD.FTZ R22, -R22, -RZ ;  /* 0x800000ff16169221 */ /* 0x000fe40000010100 */
[----:B------:R-:W-:Y:S02]  /*7080*/  FMUL.FTZ R6, R25, R28 ;  /* 0x0000001c19067220 */ /* 0x000fe40000410000 */
[----:B------:R-:W-:Y:S02]  /*7090*/  FFMA.FTZ R4, R45, R46, R4 ;  /* 0x0000002e2d047223 */ /* 0x000fe40000010004 */
[----:B------:R-:W-:Y:S02]  /*70a0*/  FMUL.FTZ R7, R24, R23 ;  /* 0x0000001718077220 */ /* 0x000fe40000410000 */
[----:B------:R-:W-:Y:S01]  /*70b0*/  FFMA.FTZ R5, R48, R47, R5 ;  /* 0x0000002f30057223 */ /* 0x000fe20000010005 */
[----:B------:R-:W-:Y:S01]  /*70c0*/  F2FP.BF16.PACK_AB R45, R4, R3 ;  /* 0x00000003042d723e */ /* 0x000fe200000010ff */
[----:B------:R-:W-:Y:S02]  /*70d0*/  FMUL.FTZ R8, R27, R22 ;  /* 0x000000161b087220 */ /* 0x000fe40000410000 */
[----:B------:R-:W-:Y:S02]  /*70e0*/  FFMA.FTZ R6, R49, R50, R6 ;  /* 0x0000003231067223 */ /* 0x000fe40000010006 */
[----:B------:R-:W-:Y:S02]  /*70f0*/  FFMA.FTZ R7, R52, R51, R7 ;  /* 0x0000003334077223 */ /* 0x000fe40000010007 */
[----:B------:R-:W-:Y:S01]  /*7100*/  FFMA.FTZ R8, R53, R54, R8 ;  /* 0x0000003635087223 */ /* 0x000fe20000010008 */
[----:B------:R-:W-:Y:S04]  /*7110*/  F2FP.BF16.PACK_AB R46, R6, R5 ;  /* 0x00000005062e723e */ /* 0x000fe800000010ff */
[----:B------:R-:W-:Y:S02]  /*7120*/  F2FP.BF16.PACK_AB R47, R8, R7 ;  /* 0x00000007082f723e */ /* 0x000fe400000010ff */
.L_x_881:
[----:B------:R-:W-:Y:S05]  /*7130*/  BSYNC B0 ;  /* 0x0000000000007941 */ /* 0x000fea0003800000 */
.L_x_880:
[----:B-----5:R2:W-:Y:S02]  /*7140*/  ST.E.128 [R144.64], R44 ;  /* 0x0000002c90007985 */ /* 0x0205e4000c101d06 */
.L_x_879:
[----:B------:R-:W-:Y:S05]  /*7150*/  BSYNC B1 ;  /* 0x0000000000017941 */ /* 0x000fea0003800000 */
.L_x_878:
[----:B------:R-:W-:Y:S01]  /*7160*/  ISETP.GE.AND P0, PT, R11, R178, PT ;  /* 0x000000b20b00720c */ /* 0x000fe20003f06270 */
[----:B------:R-:W-:Y:S01]  /*7170*/  @!UPT UIADD3 URZ, URZ, URZ, URZ ;  /* 0x0000003f3f3ff290 */ /* 0x000fe2000fffe03f */
[----:B------:R-:W-:Y:S11]  /*7180*/  BSSY B1, `(.L_x_882) ;  /* 0x0000057000017945 */ /* 0x000ff60003800000 */
[----:B------:R-:W-:-:S05]  /*7190*/  @P0 BRA `(.L_x_883) ;  /* 0x0000055000000947 */ /* 0x000fca0003800000 */
[----:B--2---:R2:W5:Y:S01]  /*71a0*/  LD.E.128 R44, [R138.64+0x80] ;  /* 0x000080068a2c7980 */ /* 0x004562000c101d00 */
        /* <DEDUP_REMOVED lines=9> */
[C---:B------:R-:W-:Y:S01]  /*7240*/  IMAD.U32 R48, R46.reuse, 0x10000, RZ ;  /* 0x000100002e307824 */ /* 0x040fe200078e00ff */
[----:B------:R-:W-:Y:S02]  /*7250*/  SHF.L.U32 R44, R45, 0x10, RZ ;  /* 0x000000102d2c7819 */ /* 0x000fe400000006ff */
        /* <DEDUP_REMOVED lines=14> */
[----:B------:R-:W3:Y:S03]  /*7340*/  LD.E.128 R208, [R208.64+0x80] ;  /* 0x00008006d0d07980 */ /* 0x000ee6000c101d00 */
[C---:B------:R-:W-:Y:S04]  /*7350*/  LEA R42, P0, R63.reuse, R142, 0x1 ;  /* 0x0000008e3f2a7211 */ /* 0x040fe800078008ff */
[----:B------:R-:W-:Y:S01]  /*7360*/  LEA.HI.X.SX32 R43, R63, R143, 0x1, P0 ;  /* 0x0000008f3f2b7211 */ /* 0x000fe200000f0eff */
[----:B------:R-:W4:Y:S08]  /*7370*/  LD.E.128 R24, [R22.64+0x80] ;  /* 0x0000800616187980 */ /* 0x000f30000c101d00 */
[----:B--2---:R-:W2:Y:S01]  /*7380*/  LD.E.128 R64, [R42.64+0x80] ;  /* 0x000080062a407980 */ /* 0x004ea2000c101d00 */
[C---:B---3--:R-:W-:Y:S01]  /*7390*/  IMAD.U32 R37, R208.reuse, 0x10000, RZ ;  /* 0x00010000d0257824 */ /* 0x048fe200078e00ff */
[----:B------:R-:W-:Y:S01]  /*73a0*/  LOP3.LUT R33, R208, 0xffff0000, RZ, 0xc0, !PT ;  /* 0xffff0000d0217812 */ /* 0x000fe200078ec0ff */
[C---:B------:R-:W-:Y:S01]  /*73b0*/  IMAD.U32 R29, R210.reuse, 0x10000, RZ ;  /* 0x00010000d21d7824 */ /* 0x040fe200078e00ff */
[----:B------:R-:W-:Y:S01]  /*73c0*/  SHF.L.U32 R31, R209, 0x10, RZ ;  /* 0x00000010d11f7819 */ /* 0x000fe200000006ff */
[----:B------:R-:W-:Y:S01]  /*73d0*/  @!P1 FADD.FTZ R37, -R37, -RZ ;  /* 0x800000ff25259221 */ /* 0x000fe20000010100 */
[----:B------:R-:W-:Y:S01]  /*73e0*/  LOP3.LUT R30, R209, 0xffff0000, RZ, 0xc0, !PT ;  /* 0xffff0000d11e7812 */ /* 0x000fe200078ec0ff */
[----:B------:R-:W-:Y:S01]  /*73f0*/  @!P1 FADD.FTZ R33, -R33, -RZ ;  /* 0x800000ff21219221 */ /* 0x000fe20000010100 */
[----:B------:R-:W-:Y:S01]  /*7400*/  LOP3.LUT R28, R210, 0xffff0000, RZ, 0xc0, !PT ;  /* 0xffff0000d21c7812 */ /* 0x000fe200078ec0ff */
[C---:B----4-:R-:W-:Y:S01]  /*7410*/  IMAD.U32 R38, R24.reuse, 0x10000, RZ ;  /* 0x0001000018267824 */ /* 0x050fe200078e00ff */
[----:B------:R-:W-:Y:S01]  /*7420*/  LOP3.LUT R36, R24, 0xffff0000, RZ, 0xc0, !PT ;  /* 0xffff000018247812 */ /* 0x000fe200078ec0ff */
[----:B------:R-:W-:Y:S01]  /*7430*/  @!P1 FADD.FTZ R31, -R31, -RZ ;  /* 0x800000ff1f1f9221 */ /* 0x000fe20000010100 */
[C---:B------:R-:W-:Y:S01]  /*7440*/  SHF.L.U32 R34, R25.reuse, 0x10, RZ ;  /* 0x0000001019227819 */ /* 0x040fe200000006ff */
[----:B------:R-:W-:Y:S01]  /*7450*/  FMUL.FTZ R0, R38, R37 ;  /* 0x0000002526007220 */ /* 0x000fe20000410000 */
[----:B------:R-:W-:Y:S01]  /*7460*/  LOP3.LUT R35, R25, 0xffff0000, RZ, 0xc0, !PT ;  /* 0xffff000019237812 */ /* 0x000fe200078ec0ff */
[----:B------:R-:W-:Y:S01]  /*7470*/  @!P1 FADD.FTZ R30, -R30, -RZ ;  /* 0x800000ff1e1e9221 */ /* 0x000fe20000010100 */
[----:B------:R-:W-:Y:S01]  /*7480*/  SHF.L.U32 R23, R211, 0x10, RZ ;  /* 0x00000010d3177819 */ /* 0x000fe200000006ff */
[C---:B--2---:R-:W-:Y:S01]  /*7490*/  IMAD.U32 R40, R64.reuse, 0x10000, RZ ;  /* 0x0001000040287824 */ /* 0x044fe200078e00ff */
        /* <DEDUP_REMOVED lines=35> */
.L_x_885:
[----:B------:R-:W-:Y:S05]  /*76d0*/  BSYNC B0 ;  /* 0x0000000000007941 */ /* 0x000fea0003800000 */
.L_x_884:
[----:B-----5:R3:W-:Y:S02]  /*76e0*/  ST.E.128 [R144.64+0x80], R44 ;  /* 0x0000802c90007985 */ /* 0x0207e4000c101d06 */
.L_x_883:
[----:B------:R-:W-:Y:S05]  /*76f0*/  BSYNC B1 ;  /* 0x0000000000017941 */ /* 0x000fea0003800000 */
.L_x_882:
[----:B------:R-:W-:Y:S01]  /*7700*/  ISETP.GE.AND P0, PT, R10, R178, PT ;  /* 0x000000b20a00720c */ /* 0x000fe20003f06270 */
[----:B------:R-:W-:Y:S01]  /*7710*/  @!UPT UIADD3 URZ, URZ, URZ, URZ ;  /* 0x0000003f3f3ff290 */ /* 0x000fe2000fffe03f */
[----:B------:R-:W-:Y:S11]  /*7720*/  BSSY B1, `(.L_x_886) ;  /* 0x0000057000017945 */ /* 0x000ff60003800000 */
[----:B------:R-:W-:-:S05]  /*7730*/  @P0 BRA `(.L_x_887) ;  /* 0x0000055000000947 */ /* 0x000fca0003800000 */
[----:B--23--:R2:W5:Y:S01]  /*7740*/  LD.E.128 R44, [R138.64+0x100] ;  /* 0x000100068a2c7980 */ /* 0x00c562000c101d00 */
        /* <DEDUP_REMOVED lines=82> */
.L_x_889:
[----:B------:R-:W-:Y:S05]  /*7c70*/  BSYNC B0 ;  /* 0x0000000000007941 */ /* 0x000fea0003800000 */
.L_x_888:
[----:B-----5:R3:W-:Y:S02]  /*7c80*/  ST.E.128 [R144.64+0x100], R44 ;  /* 0x0001002c90007985 */ /* 0x0207e4000c101d06 */
.L_x_887:
[----:B------:R-:W-:Y:S05]  /*7c90*/  BSYNC B1 ;  /* 0x0000000000017941 */ /* 0x000fea0003800000 */
.L_x_886:
[----:B------:R-:W-:Y:S11]  /*7ca0*/  ISETP.GE.AND P0, PT, R9, R178, PT ;  /* 0x000000b20900720c */ /* 0x000ff60003f06270 */
[----:B------:R-:W-:Y:S02]  /*7cb0*/  @!UPT UIADD3 URZ, URZ, URZ, URZ ;  /* 0x0000003f3f3ff290 */ /* 0x000fe4000fffe03f */
        /* <DEDUP_REMOVED lines=84> */
.L_x_891:
[----:B------:R-:W-:Y:S05]  /*8200*/  BSYNC B0 ;  /* 0x0000000000007941 */ /* 0x000fea0003800000 */
.L_x_890:
[----:B-----5:R3:W-:Y:S02]  /*8210*/  ST.E.128 [R144.64+0x180], R44 ;  /* 0x0001802c90007985 */ /* 0x0207e4000c101d06 */
.L_x_877:
[----:B------:R-:W-:Y:S05]  /*8220*/  BSYNC B2 ;  /* 0x0000000000027941 */ /* 0x000fea0003800000 */
.L_x_876:
[C---:B------:R-:W-:Y:S01]  /*8230*/  ISETP.GE.AND P0, PT, R84.reuse, R205, PT ;  /* 0x000000cd5400720c */ /* 0x040fe20003f06270 */
[----:B------:R-:W-:Y:S03]  /*8240*/  BSSY B2, `(.L_x_892) ;  /* 0x0000186000027945 */ /* 0x000fe60003800000 */
[----:B------:R-:W-:Y:S11]  /*8250*/  ISETP.GE.AND P0, PT, R84, R179, !P0 ;  /* 0x000000b35400720c */ /* 0x000ff60004706270 */
[----:B------:R-:W-:Y:S02]  /*8260*/  @!UPT UIADD3 URZ, URZ, URZ, URZ ;  /* 0x0000003f3f3ff290 */ /* 0x000fe4000fffe03f */
[----:B------:R-:W-:-:S05]  /*8270*/  @!P0 BRA `(.L_x_893) ;  /* 0x0000182000008947 */ /* 0x000fca0003800000 */
[----:B-----5:R-:W-:Y:S01]  /*8280*/  ISETP.GE.AND P0, PT, R14, R178, PT ;  /* 0x000000b20e00720c */ /* 0x020fe20003f06270 */
[----:B------:R-:W-:Y:S01]  /*8290*/  @!UPT UIADD3 URZ, URZ, URZ, URZ ;  /* 0x0000003f3f3ff290 */ /* 0x000fe2000fffe03f */
[----:B------:R-:W-:Y:S11]  /*82a0*/  BSSY B1, `(.L_x_894) ;  /* 0x000005e000017945 */ /* 0x000ff60003800000 */
[----:B------:R-:W-:-:S05]  /*82b0*/  @P0 BRA `(.L_x_895) ;  /* 0x000005c000000947 */ /* 0x000fca0003800000 */
[C---:B------:R-:W-:Y:S01]  /*82c0*/  LEA R210, P0, R110.reuse, R138, 0x1 ;  /* 0x0000008a6ed27211 */ /* 0x040fe200078008ff */
[----:B------:R-:W-:Y:S03]  /*82d0*/  BSSY B0, `(.L_x_896) ;  /* 0x0000057000007945 */ /* 0x000fe60003800000 */
[----:B------:R-:W-:Y:S02]  /*82e0*/  LEA.HI.X R211, R110, R139, R109, 0x1, P0 ;  /* 0x0000008b6ed37211 */ /* 0x000fe400000f0c6d */
[----:B------:R-:W-:Y:S03]  /*82f0*/  ISETP.GE.AND P0, PT, R14, R17, PT ;  /* 0x000000110e00720c */ /* 0x000fe60003f06270 */
[----:B------:R4:W5:Y:S10]  /*8300*/  LD.E.128 R48, [R210.64] ;  /* 0x00000006d2307980 */ /* 0x000974000c101d00 */
[----:B------:R-:W-:-:S05]  /*8310*/  @P0 BRA `(.L_x_897) ;  /* 0x0000052000000947 */ /* 0x000fca0003800000 */
[----:B------:R-:W-:Y:S01]  /*8320*/  LEA.HI R207, R17, R17, RZ, 0x1 ;  /* 0x0000001111cf7211 */ /* 0x000fe200078f08ff */
[----:B------:R-:W-:Y:S01]  /*8330*/  IMAD.MOV.U32 R54, RZ, RZ, RZ ;  /* 0x000000ffff367224 */ /* 0x000fe200078e00ff */
[C---:B-----5:R-:W-:Y:S01]  /*8340*/  LOP3.LUT R41, R48.reuse, 0xffff0000, RZ, 0xc0, !PT ;  /* 0xffff000030297812 */ /* 0x060fe200078ec0ff */
[----:B------:R-:W-:Y:S01]  /*8350*/  IMAD.U32 R39, R48, 0x10000, RZ ;  /* 0x0001000030277824 */ /* 0x000fe200078e00ff */
[----:B------:R-:W-:Y:S01]  /*8360*/  SHF.R.S32.HI R207, RZ, 0x1, R207 ;  /* 0x00000001ffcf7819 */ /* 0x000fe200000114cf */
[C---:B------:R-:W-:Y:S01]  /*8370*/  IMAD.U32 R42, R49.reuse, 0x10000, RZ ;  /* 0x00010000312a7824 */ /* 0x040fe200078e00ff */
[----:B--23--:R-:W-:Y:S02]  /*8380*/  LOP3.LUT R45, R49, 0xffff0000, RZ, 0xc0, !PT ;  /* 0xffff0000312d7812 */ /* 0x00cfe400078ec0ff */
[----:B------:R-:W-:Y:S01]  /*8390*/  ISETP.GE.AND P1, PT, R14, R207, PT ;  /* 0x000000cf0e00720c */ /* 0x000fe20003f26270 */
[--C-:B------:R-:W-:Y:S01]  /*83a0*/  IMAD.MOV.U32 R204, RZ, RZ, R207.reuse ;  /* 0x000000ffffcc7224 */ /* 0x100fe200078e00cf */
[C---:B------:R-:W-:Y:S02]  /*83b0*/  SHF.L.U32 R46, R50.reuse, 0x10, RZ ;  /* 0x00000010322e7819 */ /* 0x040fe400000006ff */
[----:B------:R-:W-:Y:S01]  /*83c0*/  LOP3.LUT R49, R50, 0xffff0000, RZ, 0xc0, !PT ;  /* 0xffff000032317812 */ /* 0x000fe200078ec0ff */
[C---:B------:R-:W-:Y:S01]  /*83d0*/  IMAD.U32 R50, R51.reuse, 0x10000, RZ ;  /* 0x0001000033327824 */ /* 0x040fe200078e00ff */
[----:B------:R-:W-:Y:S07]  /*83e0*/  LOP3.LUT R53, R51, 0xffff0000, RZ, 0xc0, !PT ;  /* 0xffff000033357812 */ /* 0x000fee00078ec0ff */
[----:B------:R-:W-:Y:S01]  /*83f0*/  @P1 IADD3 R204, -R207, RZ, RZ ;  /* 0x000000ffcfcc1210 */ /* 0x000fe20007ffe1ff */
[----:B------:R-:W-:Y:S03]  /*8400*/  @P1 IMAD.MOV R54, RZ, RZ, -R207 ;  /* 0x000000ffff361224 */ /* 0x000fe600078e0acf */
[C---:B------:R-:W-:Y:S02]  /*8410*/  LEA R22, P0, R204.reuse, R210, 0x1 ;  /* 0x000000d2cc167211 */ /* 0x040fe400078008ff */
[----:B------:R-:W-:Y:S02]  /*8420*/  IADD3 R209, P2, R177, R54, RZ ;  /* 0x00000036b1d17210 */ /* 0x000fe40007f5e0ff */
[----:B------:R-:W-:Y:S02]  /*8430*/  LEA.HI.X.SX32 R23, R204, R211, 0x1, P0 ;  /* 0x000000d3cc177211 */ /* 0x000fe400000f0eff */
[C---:B----4-:R-:W-:Y:S02]  /*8440*/  LEA R210, P0, R209.reuse, R140, 0x1 ;  /* 0x0000008cd1d27211 */ /* 0x050fe400078008ff */
[----:B------:R-:W-:Y:S01]  /*8450*/  LEA.HI.X.SX32 R54, R54, R159, 0x1, P2 ;  /* 0x0000009f36367211 */ /* 0x000fe200010f0eff */
[----:B------:R-:W2:Y:S03]  /*8460*/  LD.E.128 R24, [R22.64] ;  /* 0x0000000616187980 */ /* 0x000ea6000c101d00 */
[----:B------:R-:W-:Y:S01]  /*8470*/  LEA.HI.X R211, R209, R141, R54, 0x1, P0 ;  /* 0x0000008dd1d37211 */ /* 0x000fe200000f0c36 */
[----:B------:R-:W-:Y:S01]  /*8480*/  IMAD.MOV.U32 R54, RZ, RZ, RZ ;  /* 0x000000ffff367224 */ /* 0x000fe200078e00ff */
[----:B------:R-:W-:Y:S04]  /*8490*/  @P1 IADD3 R54, -R207, RZ, RZ ;  /* 0x000000ffcf361210 */ /* 0x000fe80007ffe1ff */
[----:B------:R-:W-:Y:S01]  /*84a0*/  IADD3 R207, P0, R177, R54, RZ ;  /* 0x00000036b1cf7210 */ /* 0x000fe20007f1e0ff */
[----:B------:R-:W3:Y:S03]  /*84b0*/  LD.E.128 R208, [R210.64] ;  /* 0x00000006d2d07980 */ /* 0x000ee6000c101d00 */
[----:B------:R-:W-:Y:S02]  /*84c0*/  LEA.HI.X.SX32 R54, R54, R159, 0x1, P0 ;  /* 0x0000009f36367211 */ /* 0x000fe400000f0eff */
[C---:B------:R-:W-:Y:S04]  /*84d0*/  LEA R62, P0, R207.reuse, R142, 0x1 ;  /* 0x0000008ecf3e7211 */ /* 0x040fe800078008ff */
[----:B------:R-:W-:Y:S05]  /*84e0*/  LEA.HI.X R63, R207, R143, R54, 0x1, P0 ;  /* 0x0000008fcf3f7211 */ /* 0x000fea00000f0c36 */
[----:B------:R-:W4:Y:S01]  /*84f0*/  LD.E.128 R64, [R62.64] ;  /* 0x000000063e407980 */ /* 0x000f22000c101d00 */
[C---:B--2---:R-:W-:Y:S01]  /*8500*/  IMAD.U32 R32, R24.reuse, 0x10000, RZ ;  /* 0x0001000018207824 */ /* 0x044fe200078e00ff */
[----:B------:R-:W-:Y:S01]  /*8510*/  LOP3.LUT R31, R24, 0xffff0000, RZ, 0xc0, !PT ;  /* 0xffff0000181f7812 */ /* 0x000fe200078ec0ff */
[C---:B------:R-:W-:Y:S01]  /*8520*/  IMAD.U32 R28, R26.reuse, 0x10000, RZ ;  /* 0x000100001a1c7824 */ /* 0x040fe200078e00ff */
[----:B------:R-:W-:Y:S01]  /*8530*/  SHF.L.U32 R29, R25, 0x10, RZ ;  /* 0x00000010191d7819 */ /* 0x000fe200000006ff */
[----:B------:R-:W-:Y:S01]  /*8540*/  IMAD.U32 R22, R27, 0x10000, RZ ;  /* 0x000100001b167824 */ /* 0x000fe200078e00ff */
[----:B------:R-:W-:Y:S02]  /*8550*/  LOP3.LUT R30, R25, 0xffff0000, RZ, 0xc0, !PT ;  /* 0xffff0000191e7812 */ /* 0x000fe400078ec0ff */
[----:B------:R-:W-:Y:S02]  /*8560*/  LOP3.LUT R24, R26, 0xffff0000, RZ, 0xc0, !PT ;  /* 0xffff00001a187812 */ /* 0x000fe400078ec0ff */
[----:B------:R-:W-:Y:S01]  /*8570*/  LOP3.LUT R26, R27, 0xffff0000, RZ, 0xc0, !PT ;  /* 0xffff00001b1a7812 */ /* 0x000fe200078ec0ff */
[C---:B---3--:R-:W-:Y:S01]  /*8580*/  IMAD.U32 R34, R209.reuse, 0x10000, RZ ;  /* 0x00010000d1227824 */ /* 0x048fe200078e00ff */
[----:B------:R-:W-:Y:S01]  /*8590*/  SHF.L.U32 R37, R208, 0x10, RZ ;  /* 0x00000010d0257819 */ /* 0x000fe200000006ff */
[----:B------:R-:W-:Y:S01]  /*85a0*/  IMAD.U32 R33, R210, 0x10000, RZ ;  /* 0x00010000d2217824 */ /* 0x000fe200078e00ff */
[----:B------:R-:W-:Y:S01]  /*85b0*/  LOP3.LUT R36, R208, 0xffff0000, RZ, 0xc0, !PT ;  /* 0xffff0000d0247812 */ /* 0x000fe200078ec0ff */
[----:B------:R-:W-:Y:S01]  /*85c0*/  @!P1 FADD.FTZ R34, -R34, -RZ ;  /* 0x800000ff22229221 */ /* 0x000fe20000010100 */
[----:B------:R-:W-:Y:S01]  /*85d0*/  LOP3.LUT R35, R209, 0xffff0000, RZ, 0xc0, !PT ;  /* 0xffff0000d1237812 */ /* 0x000fe200078ec0ff */
[----:B------:R-:W-:Y:S01]  /*85e0*/  @!P1 FADD.FTZ R37, -R37, -RZ ;  /* 0x800000ff25259221 */ /* 0x000fe20000010100 */
[----:B------:R-:W-:Y:S01]  /*85f0*/  LOP3.LUT R27, R210, 0xffff0000, RZ, 0xc0, !PT ;  /* 0xffff0000d21b7812 */ /* 0x000fe200078ec0ff */
[----:B------:R-:W-:Y:S01]  /*8600*/  @!P1 FADD.FTZ R36, -R36, -RZ ;  /* 0x800000ff24249221 */ /* 0x000fe20000010100 */
[C---:B------:R-:W-:Y:S01]  /*8610*/  SHF.L.U32 R25, R211.reuse, 0x10, RZ ;  /* 0x00000010d3197819 */ /* 0x040fe200000006ff */
[----:B------:R-:W-:Y:S01]  /*8620*/  FMUL.FTZ R0, R32, R37 ;  /* 0x0000002520007220 */ /* 0x000fe20000410000 */
[----:B------:R-:W-:Y:S01]  /*8630*/  LOP3.LUT R23, R211, 0xffff0000, RZ, 0xc0, !PT ;  /* 0xffff0000d3177812 */ /* 0x000fe200078ec0ff */
[----:B------:R-:W-:Y:S02]  /*8640*/  @!P1 FADD.FTZ R35, -R35, -RZ ;  /* 0x800000ff23239221 */ /* 0x000fe40000010100 */
[C---:B----4-:R-:W-:Y:S01]  /*8650*/  IMAD.U32 R38, R64.reuse, 0x10000, RZ ;  /* 0x0001000040267824 */ /* 0x050fe200078e00ff */
[----:B------:R-:W-:Y:S01]  /*8660*/  LOP3.LUT R40, R64, 0xffff0000, RZ, 0xc0, !PT ;  /* 0xffff000040287812 */ /* 0x000fe200078ec0ff */
[----:B------:R-:W-:Y:S01]  /*8670*/  FMUL.FTZ R2, R31, R36 ;  /* 0x000000241f027220 */ /* 0x000fe20000410000 */
[----:B------:R-:W-:Y:S01]  /*8680*/  SHF.L.U32 R43, R65, 0x10, RZ ;  /* 0x00000010412b7819 */ /* 0x000fe200000006ff */
[----:B------:R-:W-:Y:S01]  /*8690*/  FMUL.FTZ R3, R29, R34 ;  /* 0x000000221d037220 */ /* 0x000fe20000410000 */
[----:B------:R-:W-:Y:S01]  /*86a0*/  LOP3.LUT R44, R65, 0xffff0000, RZ, 0xc0, !PT ;  /* 0xffff0000412c7812 */ /* 0x000fe200078ec0ff */
[----:B------:R-:W-:Y:S01]  /*86b0*/  @!P1 FADD.FTZ R33, -R33, -RZ ;  /* 0x800000ff21219221 */ /* 0x000fe20000010100 */
[----:B------:R-:W-:Y:S01]  /*86c0*/  LOP3.LUT R48, R66, 0xffff0000, RZ, 0xc0, !PT ;  /* 0xffff000042307812 */ /* 0x000fe200078ec0ff */
[----:B------:R-:W-:Y:S01]  /*86d0*/  FFMA.FTZ R0, R39, R38, R0 ;  /* 0x0000002627007223 */ /* 0x000fe20000010000 */
[C---:B------:R-:W-:Y:S01]  /*86e0*/  SHF.L.U32 R51, R67.reuse, 0x10, RZ ;  /* 0x0000001043337819 */ /* 0x040fe200000006ff */
[----:B------:R-:W-:Y:S01]  /*86f0*/  FMUL.FTZ R4, R30, R35 ;  /* 0x000000231e047220 */ /* 0x000fe20000410000 */
[----:B------:R-:W-:Y:S01]  /*8700*/  LOP3.LUT R52, R67, 0xffff0000, RZ, 0xc0, !PT ;  /* 0xffff000043347812 */ /* 0x000fe200078ec0ff */
[----:B------:R-:W-:Y:S02]  /*8710*/  @!P1 FADD.FTZ R27, -R27, -RZ ;  /* 0x800000ff1b1b9221 */ /* 0x000fe40000010100 */
[----:B------:R-:W-:Y:S02]  /*8720*/  FFMA.FTZ R2, R41, R40, R2 ;  /* 0x0000002829027223 */ /* 0x000fe40000010002 */
[----:B------:R-:W-:Y:S02]  /*8730*/  @!P1 FADD.FTZ R25, -R25, -RZ ;  /* 0x800000ff19199221 */ /* 0x000fe40000010100 */
[----:B------:R-:W-:Y:S02]  /*8740*/  FMUL.FTZ R5, R28, R33 ;  /* 0x000000211c057220 */ /* 0x000fe40000410000 */
[----:B------:R-:W-:Y:S02]  /*8750*/  IMAD.U32 R47, R66, 0x10000, RZ ;  /* 0x00010000422f7824 */ /* 0x000fe400078e00ff */
[----:B------:R-:W-:Y:S02]  /*8760*/  FFMA.FTZ R3, R42, R43, R3 ;  /* 0x0000002b2a037223 */ /* 0x000fe40000010003 */
[----:B------:R-:W-:Y:S02]  /*8770*/  @!P1 FADD.FTZ R23, -R23, -RZ ;  /* 0x800000ff17179221 */ /* 0x000fe40000010100 */
[----:B------:R-:W-:Y:S02]  /*8780*/  FMUL.FTZ R6, R24, R27 ;  /* 0x0000001b18067220 */ /* 0x000fe40000410000 */
[----:B------:R-:W-:Y:S02]  /*8790*/  FFMA.FTZ R4, R45, R44, R4 ;  /* 0x0000002c2d047223 */ /* 0x000fe40000010004 */
[----:B------:R-:W-:Y:S02]  /*87a0*/  FMUL.FTZ R7, R22, R25 ;  /* 0x0000001916077220 */ /* 0x000fe40000410000 */
[----:B------:R-:W-:Y:S02]  /*87b0*/  FFMA.FTZ R5, R46, R47, R5 ;  /* 0x0000002f2e057223 */ /* 0x000fe40000010005 */
[----:B------:R-:W-:Y:S02]  /*87c0*/  FMUL.FTZ R8, R26, R23 ;  /* 0x000000171a087220 */ /* 0x000fe40000410000 */
[----:B------:R-:W-:Y:S01]  /*87d0*/  FFMA.FTZ R6, R49, R48, R6 ;  /* 0x0000003031067223 */ /* 0x000fe20000010006 */
[----:B------:R-:W-:Y:S01]  /*87e0*/  F2FP.BF16.PACK_AB R48, R2, R0 ;  /* 0x000000000230723e */ /* 0x000fe200000010ff */
[----:B------:R-:W-:Y:S01]  /*87f0*/  FFMA.FTZ R7, R50, R51, R7 ;  /* 0x0000003332077223 */ /* 0x000fe20000010007 */
[----:B------:R-:W-:Y:S01]  /*8800*/  F2FP.BF16.PACK_AB R49, R4, R3 ;  /* 0x000000030431723e */ /* 0x000fe200000010ff */
[----:B------:R-:W-:Y:S01]  /*8810*/  FFMA.FTZ R8, R53, R52, R8 ;  /* 0x0000003435087223 */ /* 0x000fe20000010008 */
[----:B------:R-:W-:Y:S04]  /*8820*/  F2FP.BF16.PACK_AB R50, R6, R5 ;  /* 0x000000050632723e */ /* 0x000fe800000010ff */
[----:B------:R-:W-:Y:S02]  /*8830*/  F2FP.BF16.PACK_AB R51, R8, R7 ;  /* 0x000000070833723e */ /* 0x000fe400000010ff */
.L_x_897:
[----:B------:R-:W-:Y:S05]  /*8840*/  BSYNC B0 ;  /* 0x0000000000007941 */ /* 0x000fea0003800000 */
.L_x_896:
[C---:B------:R-:W-:Y:S04]  /*8850*/  LEA R2, P0, R236.reuse, R144, 0x1 ;  /* 0x00000090ec027211 */ /* 0x040fe800078008ff */
[----:B------:R-:W-:Y:S05]  /*8860*/  LEA.HI.X R3, R236, R145, R237, 0x1, P0 ;  /* 0x00000091ec037211 */ /* 0x000fea00000f0ced */
[----:B-----5:R1:W-:Y:S04]  /*8870*/  ST.E.128 [R2.64], R48 ;  /* 0x0000003002007985 */ /* 0x0203e8000c101d06 */
.L_x_895:
[----:B------:R-:W-:Y:S05]  /*8880*/  BSYNC B1 ;  /* 0x0000000000017941 */ /* 0x000fea0003800000 */
.L_x_894:
[----:B------:R-:W-:Y:S01]  /*8890*/  ISETP.GE.AND P0, PT, R11, R178, PT ;  /* 0x000000b20b00720c */ /* 0x000fe20003f06270 */
[----:B------:R-:W-:Y:S01]  /*88a0*/  @!UPT UIADD3 URZ, URZ, URZ, URZ ;  /* 0x0000003f3f3ff290 */ /* 0x000fe2000fffe03f */
[----:B------:R-:W-:Y:S11]  /*88b0*/  BSSY B1, `(.L_x_898) ;  /* 0x000005e000017945 */ /* 0x000ff60003800000 */
[----:B------:R-:W-:-:S05]  /*88c0*/  @P0 BRA `(.L_x_899) ;  /* 0x000005c000000947 */ /* 0x000fca0003800000 */
[C---:B------:R-:W-:Y:S01]  /*88d0*/  LEA R208, P0, R111.reuse, R138, 0x1 ;  /* 0x0000008a6fd07211 */ /* 0x040fe200078008ff */
[----:B------:R-:W-:Y:S03]  /*88e0*/  BSSY B0, `(.L_x_900) ;  /* 0x0000057000007945 */ /* 0x000fe60003800000 */
[----:B------:R-:W-:Y:S02]  /*88f0*/  LEA.HI.X R209, R111, R139, R112, 0x1, P0 ;  /* 0x0000008b6fd17211 */ /* 0x000fe400000f0c70 */
[----:B------:R-:W-:Y:S03]  /*8900*/  ISETP.GE.AND P0, PT, R11, R17, PT ;  /* 0x000000110b00720c */ /* 0x000fe60003f06270 */
[----:B-1----:R1:W5:Y:S10]  /*8910*/  LD.E.128 R48, [R208.64] ;  /* 0x00000006d0307980 */ /* 0x002374000c101d00 */
        /* <DEDUP_REMOVED lines=16> */
[----:B------:R-:W-:Y:S02]  /*8a20*/  LEA R22, P0, R206, R208, 0x1 ;  /* 0x000000d0ce167211 */ /* 0x000fe400078008ff */
[----:B------:R-:W-:Y:S02]  /*8a30*/  IADD3 R207, P2, R170, R204, RZ ;  /* 0x000000ccaacf7210 */ /* 0x000fe40007f5e0ff */
[----:B------:R-:W-:Y:S02]  /*8a40*/  LEA.HI.X.SX32 R23, R206, R209, 0x1, P0 ;  /* 0x000000d1ce177211 */ /* 0x000fe400000f0eff */
[C---:B-1----:R-:W-:Y:S02]  /*8a50*/  LEA R208, P0, R207.reuse, R140, 0x1 ;  /* 0x0000008ccfd07211 */ /* 0x042fe400078008ff */
[----:B------:R-:W-:Y:S01]  /*8a60*/  LEA.HI.X.SX32 R204, R204, R157, 0x1, P2 ;  /* 0x0000009dcccc7211 */ /* 0x000fe200010f0eff */
[----:B------:R-:W2:Y:S03]  /*8a70*/  LD.E.128 R24, [R22.64] ;  /* 0x0000000616187980 */ /* 0x000ea6000c101d00 */
[----:B------:R-:W-:Y:S01]  /*8a80*/  LEA.HI.X R209, R207, R141, R204, 0x1, P0 ;  /* 0x0000008dcfd17211 */ /* 0x000fe200000f0ccc */
[----:B------:R-:W-:Y:S01]  /*8a90*/  IMAD.MOV.U32 R204, RZ, RZ, RZ ;  /* 0x000000ffffcc7224 */ /* 0x000fe200078e00ff */
[----:B------:R-:W-:Y:S04]  /*8aa0*/  @P1 IADD3 R204, -R54, RZ, RZ ;  /* 0x000000ff36cc1210 */ /* 0x000fe80007ffe1ff */
[----:B------:R-:W-:Y:S01]  /*8ab0*/  IADD3 R207, P0, R170, R204, RZ ;  /* 0x000000ccaacf7210 */ /* 0x000fe20007f1e0ff */
[----:B----4-:R-:W3:Y:S03]  /*8ac0*/  LD.E.128 R208, [R208.64] ;  /* 0x00000006d0d07980 */ /* 0x010ee6000c101d00 */
        /* <DEDUP_REMOVED lines=56> */
.L_x_901:
[----:B------:R-:W-:Y:S05]  /*8e50*/  BSYNC B0 ;  /* 0x0000000000007941 */ /* 0x000fea0003800000 */
.L_x_900:
[C---:B------:R-:W-:Y:S04]  /*8e60*/  LEA R2, P0, R105.reuse, R144, 0x1 ;  /* 0x0000009069027211 */ /* 0x040fe800078008ff */
[----:B------:R-:W-:Y:S05]  /*8e70*/  LEA.HI.X R3, R105, R145, R104, 0x1, P0 ;  /* 0x0000009169037211 */ /* 0x000fea00000f0c68 */
[----:B-----5:R1:W-:Y:S04]  /*8e80*/  ST.E.128 [R2.64], R48 ;  /* 0x0000003002007985 */ /* 0x0203e8000c101d06 */
.L_x_899:
[----:B------:R-:W-:Y:S05]  /*8e90*/  BSYNC B1 ;  /* 0x0000000000017941 */ /* 0x000fea0003800000 */
.L_x_898:
[----:B------:R-:W-:Y:S01]  /*8ea0*/  ISETP.GE.AND P0, PT, R10, R178, PT ;  /* 0x000000b20a00720c */ /* 0x000fe20003f06270 */
[----:B------:R-:W-:Y:S01]  /*8eb0*/  @!UPT UIADD3 URZ, URZ, URZ, URZ ;  /* 0x0000003f3f3ff290 */ /* 0x000fe2000fffe03f */
[----:B------:R-:W-:Y:S11]  /*8ec0*/  BSSY B1, `(.L_x_902) ;  /* 0x000005e000017945 */ /* 0x000ff60003800000 */
[----:B------:R-:W-:-:S05]  /*8ed0*/  @P0 BRA `(.L_x_903) ;  /* 0x000005c000000947 */ /* 0x000fca0003800000 */
[C---:B----4-:R-:W-:Y:S01]  /*8ee0*/  LEA R210, P0, R115.reuse, R138, 0x1 ;  /* 0x0000008a73d27211 */ /* 0x050fe200078008ff */
        /* <DEDUP_REMOVED lines=87> */
.L_x_905:
[----:B------:R-:W-:Y:S05]  /*9460*/  BSYNC B0 ;  /* 0x0000000000007941 */ /* 0x000fea0003800000 */
.L_x_904:
[C---:B------:R-:W-:Y:S04]  /*9470*/  LEA R2, P0, R101.reuse, R144, 0x1 ;  /* 0x0000009065027211 */ /* 0x040fe800078008ff */
[----:B------:R-:W-:Y:S05]  /*9480*/  LEA.HI.X R3, R101, R145, R100, 0x1, P0 ;  /* 0x0000009165037211 */ /* 0x000fea00000f0c64 */
[----:B-----5:R4:W-:Y:S04]  /*9490*/  ST.E.128 [R2.64], R48 ;  /* 0x0000003002007985 */ /* 0x0209e8000c101d06 */
.L_x_903:
[----:B------:R-:W-:Y:S05]  /*94a0*/  BSYNC B1 ;  /* 0x0000000000017941 */ /* 0x000fea0003800000 */
.L_x_902:
[----:B------:R-:W-:Y:S11]  /*94b0*/  ISETP.GE.AND P0, PT, R9, R178, PT ;  /* 0x000000b20900720c */ /* 0x000ff60003f06270 */
[----:B------:R-:W-:Y:S02]  /*94c0*/  @!UPT UIADD3 URZ, URZ, URZ, URZ ;  /* 0x0000003f3f3ff290 */ /* 0x000fe4000fffe03f */
[----:B------:R-:W-:-:S05]  /*94d0*/  @P0 BRA `(.L_x_893) ;  /* 0x000005c000000947 */ /* 0x000fca0003800000 */
[C---:B-1----:R-:W-:Y:S01]  /*94e0*/  LEA R208, P0, R123.reuse, R138, 0x1 ;  /* 0x0000008a7bd07211 */ /* 0x042fe200078008ff */
[----:B------:R-:W-:Y:S03]  /*94f0*/  BSSY B0, `(.L_x_906) ;  /* 0x0000057000007945 */ /* 0x000fe60003800000 */
[----:B------:R-:W-:Y:S02]  /*9500*/  LEA.HI.X R209, R123, R139, R124, 0x1, P0 ;  /* 0x0000008b7bd17211 */ /* 0x000fe400000f0c7c */
[----:B------:R-:W-:Y:S03]  /*9510*/  ISETP.GE.AND P0, PT, R9, R17, PT ;  /* 0x000000110900720c */ /* 0x000fe60003f06270 */
[----:B----4-:R1:W5:Y:S10]  /*9520*/  LD.E.128 R48, [R208.64] ;  /* 0x00000006d0307980 */ /* 0x010374000c101d00 */
        /* <DEDUP_REMOVED lines=83> */
.L_x_907:
[----:B------:R-:W-:Y:S05]  /*9a60*/  BSYNC B0 ;  /* 0x0000000000007941 */ /* 0x000fea0003800000 */
.L_x_906:
[C---:B------:R-:W-:Y:S04]  /*9a70*/  LEA R2, P0, R95.reuse, R144, 0x1 ;  /* 0x000000905f027211 */ /* 0x040fe800078008ff */
[----:B------:R-:W-:Y:S05]  /*9a80*/  LEA.HI.X R3, R95, R145, R94, 0x1, P0 ;  /* 0x000000915f037211 */ /* 0x000fea00000f0c5e */
[----:B-----5:R4:W-:Y:S04]  /*9a90*/  ST.E.128 [R2.64], R48 ;  /* 0x0000003002007985 */ /* 0x0209e8000c101d06 */
.L_x_893:
[----:B------:R-:W-:Y:S05]  /*9aa0*/  BSYNC B2 ;  /* 0x0000000000027941 */ /* 0x000fea0003800000 */
.L_x_892:
        /* <DEDUP_REMOVED lines=9> */
[C---:B-1--4-:R-:W-:Y:S01]  /*9b40*/  LEA R210, P0, R120.reuse, R138, 0x1 ;  /* 0x0000008a78d27211 */ /* 0x052fe200078008ff */
        /* <DEDUP_REMOVED lines=87> */
.L_x_913:
[----:B------:R-:W-:Y:S05]  /*a0c0*/  BSYNC B0 ;  /* 0x0000000000007941 */ /* 0x000fea0003800000 */
.L_x_912:
[C---:B------:R-:W-:Y:S04]  /*a0d0*/  LEA R2, P0, R106.reuse, R144, 0x1 ;  /* 0x000000906a027211 */ /* 0x040fe800078008ff */
[----:B------:R-:W-:Y:S05]  /*a0e0*/  LEA.HI.X R3, R106, R145, R107, 0x1, P0 ;  /* 0x000000916a037211 */ /* 0x000fea00000f0c6b */
[----:B-----5:R4:W-:Y:S04]  /*a0f0*/  ST.E.128 [R2.64], R48 ;  /* 0x0000003002007985 */ /* 0x0209e8000c101d06 */
.L_x_911:
[----:B------:R-:W-:Y:S05]  /*a100*/  BSYNC B1 ;  /* 0x0000000000017941 */ /* 0x000fea0003800000 */
.L_x_910:
[----:B------:R-:W-:Y:S01]  /*a110*/  ISETP.GE.AND P0, PT, R11, R178, PT ;  /* 0x000000b20b00720c */ /* 0x000fe20003f06270 */
[----:B------:R-:W-:Y:S01]  /*a120*/  @!UPT UIADD3 URZ, URZ, URZ, URZ ;  /* 0x0000003f3f3ff290 */ /* 0x000fe2000fffe03f */
[----:B------:R-:W-:Y:S11]  /*a130*/  BSSY B1, `(.L_x_914) ;  /* 0x000005e000017945 */ /* 0x000ff60003800000 */
        /* <DEDUP_REMOVED lines=89> */
.L_x_917:
[----:B------:R-:W-:Y:S05]  /*a6d0*/  BSYNC B0 ;  /* 0x0000000000007941 */ /* 0x000fea0003800000 */
.L_x_916:
[C---:B------:R-:W-:Y:S04]  /*a6e0*/  LEA R2, P0, R103.reuse, R144, 0x1 ;  /* 0x0000009067027211 */ /* 0x040fe800078008ff */
[----:B------:R-:W-:Y:S05]  /*a6f0*/  LEA.HI.X R3, R103, R145, R102, 0x1, P0 ;  /* 0x0000009167037211 */ /* 0x000fea00000f0c66 */
[----:B-----5:R4:W-:Y:S04]  /*a700*/  ST.E.128 [R2.64], R48 ;  /* 0x0000003002007985 */ /* 0x0209e8000c101d06 */
.L_x_915:
[----:B------:R-:W-:Y:S05]  /*a710*/  BSYNC B1 ;  /* 0x0000000000017941 */ /* 0x000fea0003800000 */
.L_x_914:
        /* <DEDUP_REMOVED lines=8> */
[----:B-1--4-:R1:W5:Y:S10]  /*a7a0*/  LD.E.128 R48, [R212.64] ;  /* 0x00000006d4307980 */ /* 0x012374000c101d00 */
        /* <DEDUP_REMOVED lines=18> */
[----:B------:R-:W-:Y:S01]  /*a8d0*/  LEA.HI.X.SX32 R23, R54, R213, 0x1, P0 ;  /* 0x000000d536177211 */ /* 0x000fe200000f0eff */
[----:B-1----:R-:W-:Y:S01]  /*a8e0*/  IMAD.MOV.U32 R213, RZ, RZ, RZ ;  /* 0x000000ffffd57224 */ /* 0x002fe200078e00ff */
[----:B------:R-:W-:Y:S02]  /*a8f0*/  LEA.HI.X.SX32 R54, R211, R152, 0x1, P2 ;  /* 0x00000098d3367211 */ /* 0x000fe400010f0eff */
[----:B------:R-:W-:Y:S01]  /*a900*/  LEA R214, P0, R209, R140, 0x1 ;  /* 0x0000008cd1d67211 */ /* 0x000fe200078008ff */
[----:B------:R-:W2:Y:S01]  /*a910*/  LD.E.128 R24, [R22.64] ;  /* 0x0000000616187980 */ /* 0x000ea2000c101d00 */
[----:B------:R-:W-:Y:S02]  /*a920*/  @P1 IADD3 R213, -R207, RZ, RZ ;  /* 0x000000ffcfd51210 */ /* 0x000fe40007ffe1ff */
[----:B------:R-:W-:Y:S02]  /*a930*/  LEA.HI.X R215, R209, R141, R54, 0x1, P0 ;  /* 0x0000008dd1d77211 */ /* 0x000fe400000f0c36 */
[----:B------:R-:W-:Y:S03]  /*a940*/  IADD3 R207, P0, R164, R213, RZ ;  /* 0x000000d5a4cf7210 */ /* 0x000fe60007f1e0ff */
[----:B------:R-:W3:Y:S01]  /*a950*/  LD.E.128 R208, [R214.64] ;  /* 0x00000006d6d07980 */ /* 0x000ee2000c101d00 */
        /* <DEDUP_REMOVED lines=20> */
[----:B------:R-:W-:Y:S01]  /*aaa0*/  LOP3.LUT R27, R210, 0xffff0000, RZ, 0xc0, !PT ;  /* 0xffff0000d21b7812 */ /* 0x000fe200078ec0ff */
[----:B------:R-:W-:Y:S01]  /*aab0*/  FMUL.FTZ R0, R32, R37 ;  /* 0x0000002520007220 */ /* 0x000fe20000410000 */
[----:B------:R-:W-:Y:S01]  /*aac0*/  SHF.L.U32 R25, R211, 0x10, RZ ;  /* 0x00000010d3197819 */ /* 0x000fe200000006ff */
[C---:B----4-:R-:W-:Y:S01]  /*aad0*/  IMAD.U32 R38, R64.reuse, 0x10000, RZ ;  /* 0x0001000040267824 */ /* 0x050fe200078e00ff */
[----:B------:R-:W-:Y:S01]  /*aae0*/  LOP3.LUT R40, R64, 0xffff0000, RZ, 0xc0, !PT ;  /* 0xffff000040287812 */ /* 0x000fe200078ec0ff */
[----:B------:R-:W-:Y:S01]  /*aaf0*/  @!P1 FADD.FTZ R35, -R35, -RZ ;  /* 0x800000ff23239221 */ /* 0x000fe20000010100 */
[----:B------:R-:W-:Y:S01]  /*ab00*/  SHF.L.U32 R43, R65, 0x10, RZ ;  /* 0x00000010412b7819 */ /* 0x000fe200000006ff */
[----:B------:R-:W-:Y:S01]  /*ab10*/  FMUL.FTZ R2, R31, R36 ;  /* 0x000000241f027220 */ /* 0x000fe20000410000 */
[----:B------:R-:W-:Y:S01]  /*ab20*/  LOP3.LUT R23, R211, 0xffff0000, RZ, 0xc0, !PT ;  /* 0xffff0000d3177812 */ /* 0x000fe200078ec0ff */
        /* <DEDUP_REMOVED lines=27> */
.L_x_921:
[----:B------:R-:W-:Y:S05]  /*ace0*/  BSYNC B0 ;  /* 0x0000000000007941 */ /* 0x000fea0003800000 */
.L_x_920:
[C---:B------:R-:W-:Y:S04]  /*acf0*/  LEA R2, P0, R99.reuse, R144, 0x1 ;  /* 0x0000009063027211 */ /* 0x040fe800078008ff */
[----:B------:R-:W-:Y:S05]  /*ad00*/  LEA.HI.X R3, R99, R145, R98, 0x1, P0 ;  /* 0x0000009163037211 */ /* 0x000fea00000f0c62 */
[----:B-----5:R4:W-:Y:S04]  /*ad10*/  ST.E.128 [R2.64], R48 ;  /* 0x0000003002007985 */ /* 0x0209e8000c101d06 */
.L_x_919:
[----:B------:R-:W-:Y:S05]  /*ad20*/  BSYNC B1 ;  /* 0x0000000000017941 */ /* 0x000fea0003800000 */
.L_x_918:
[----:B------:R-:W-:Y:S11]  /*ad30*/  ISETP.GE.AND P0, PT, R9, R178, PT ;  /* 0x000000b20900720c */ /* 0x000ff60003f06270 */
[----:B------:R-:W-:Y:S02]  /*ad40*/  @!UPT UIADD3 URZ, URZ, URZ, URZ ;  /* 0x0000003f3f3ff290 */ /* 0x000fe4000fffe03f */
        /* <DEDUP_REMOVED lines=10> */
[----:B------:R-:W-:Y:S01]  /*adf0*/  IMAD.MOV.U32 R213, RZ, RZ, RZ ;  /* 0x000000ffffd57224 */ /* 0x000fe200078e00ff */
[----:B------:R-:W-:Y:S01]  /*ae00*/  SHF.R.S32.HI R54, RZ, 0x1, R54 ;  /* 0x00000001ff367819 */ /* 0x000fe20000011436 */
[----:B------:R-:W-:Y:S01]  /*ae10*/  IMAD.U32 R39, R48, 0x10000, RZ ;  /* 0x0001000030277824 */ /* 0x000fe200078e00ff */
[C---:B--23--:R-:W-:Y:S01]  /*ae20*/  LOP3.LUT R45, R49.reuse, 0xffff0000, RZ, 0xc0, !PT ;  /* 0xffff0000312d7812 */ /* 0x04cfe200078ec0ff */
[----:B------:R-:W-:Y:S01]  /*ae30*/  IMAD.U32 R42, R49, 0x10000, RZ ;  /* 0x00010000312a7824 */ /* 0x000fe200078e00ff */
[----:B------:R-:W-:Y:S01]  /*ae40*/  ISETP.GE.AND P1, PT, R9, R54, PT ;  /* 0x000000360900720c */ /* 0x000fe20003f26270 */
[--C-:B------:R-:W-:Y:S01]  /*ae50*/  IMAD.MOV.U32 R204, RZ, RZ, R54.reuse ;  /* 0x000000ffffcc7224 */ /* 0x100fe200078e0036 */
[C---:B------:R-:W-:Y:S02]  /*ae60*/  SHF.L.U32 R46, R50.reuse, 0x10, RZ ;  /* 0x00000010322e7819 */ /* 0x040fe400000006ff */
[----:B------:R-:W-:Y:S01]  /*ae70*/  LOP3.LUT R49, R50, 0xffff0000, RZ, 0xc0, !PT ;  /* 0xffff000032317812 */ /* 0x000fe200078ec0ff */
[C---:B------:R-:W-:Y:S01]  /*ae80*/  IMAD.U32 R50, R51.reuse, 0x10000, RZ ;  /* 0x0001000033327824 */ /* 0x040fe200078e00ff */
[----:B------:R-:W-:Y:S07]  /*ae90*/  LOP3.LUT R53, R51, 0xffff0000, RZ, 0xc0, !PT ;  /* 0xffff000033357812 */ /* 0x000fee00078ec0ff */
[C---:B------:R-:W-:Y:S01]  /*aea0*/  @P1 IADD3 R204, -R54.reuse, RZ, RZ ;  /* 0x000000ff36cc1210 */ /* 0x040fe20007ffe1ff */
[----:B------:R-:W-:Y:S01]  /*aeb0*/  @P1 IMAD.MOV R209, RZ, RZ, -R54 ;  /* 0x000000ffffd11224 */ /* 0x000fe200078e0a36 */
[----:B------:R-:W-:Y:S02]  /*aec0*/  @P1 IADD3 R213, -R54, RZ, RZ ;  /* 0x000000ff36d51210 */ /* 0x000fe40007ffe1ff */
[----:B------:R-:W-:Y:S02]  /*aed0*/  LEA R22, P0, R204, R210, 0x1 ;  /* 0x000000d2cc167211 */ /* 0x000fe400078008ff */
[----:B------:R-:W-:Y:S02]  /*aee0*/  IADD3 R207, P2, R162, R209, RZ ;  /* 0x000000d1a2cf7210 */ /* 0x000fe40007f5e0ff */
[----:B------:R-:W-:Y:S02]  /*aef0*/  LEA.HI.X.SX32 R23, R204, R211, 0x1, P0 ;  /* 0x000000d3cc177211 */ /* 0x000fe400000f0eff */
[----:B------:R-:W-:Y:S02]  /*af00*/  LEA.HI.X.SX32 R204, R209, R150, 0x1, P2 ;  /* 0x00000096d1cc7211 */ /* 0x000fe400010f0eff */
[C---:B-1----:R-:W-:Y:S01]  /*af10*/  LEA R210, P0, R207.reuse, R140, 0x1 ;  /* 0x0000008ccfd27211 */ /* 0x042fe200078008ff */
[----:B------:R-:W2:Y:S03]  /*af20*/  LD.E.128 R24, [R22.64] ;  /* 0x0000000616187980 */ /* 0x000ea6000c101d00 */
[----:B------:R-:W-:Y:S02]  /*af30*/  LEA.HI.X R211, R207, R141, R204, 0x1, P0 ;  /* 0x0000008dcfd37211 */ /* 0x000fe400000f0ccc */
[----:B------:R-:W-:Y:S04]  /*af40*/  IADD3 R207, P0, R162, R213, RZ ;  /* 0x000000d5a2cf7210 */ /* 0x000fe80007f1e0ff */
        /* <DEDUP_REMOVED lines=57> */
.L_x_923:
[----:B------:R-:W-:Y:S05]  /*b2e0*/  BSYNC B0 ;  /* 0x0000000000007941 */ /* 0x000fea0003800000 */
.L_x_922:
[C---:B------:R-:W-:Y:S04]  /*b2f0*/  LEA R2, P0, R93.reuse, R144, 0x1 ;  /* 0x000000905d027211 */ /* 0x040fe800078008ff */
[----:B------:R-:W-:Y:S05]  /*b300*/  LEA.HI.X R3, R93, R145, R92, 0x1, P0 ;  /* 0x000000915d037211 */ /* 0x000fea00000f0c5c */
[----:B-----5:R4:W-:Y:S04]  /*b310*/  ST.E.128 [R2.64], R48 ;  /* 0x0000003002007985 */ /* 0x0209e8000c101d06 */
.L_x_909:
[----:B------:R-:W-:Y:S05]  /*b320*/  BSYNC B2 ;  /* 0x0000000000027941 */ /* 0x000fea0003800000 */
.L_x_908:
        /* <DEDUP_REMOVED lines=9> */
[----:B------:R-:W-:Y:S01]  /*b3c0*/  IMAD.WIDE.U32 R206, R202, 0x60, R138 ;  /* 0x00000060cace7825 */ /* 0x000fe200078e008a */
[----:B------:R-:W-:Y:S01]  /*b3d0*/  ISETP.GE.AND P0, PT, R14, R17, PT ;  /* 0x000000110e00720c */ /* 0x000fe20003f06270 */
[----:B------:R-:W-:Y:S02]  /*b3e0*/  BSSY B0, `(.L_x_928) ;  /* 0x0000057000007945 */ /* 0x000fe40003800000 */
[----:B------:R-:W-:Y:S05]  /*b3f0*/  IMAD R0, R203, 0x60, RZ ;  /* 0x00000060cb007824 */ /* 0x000fea00078e02ff */
[----:B------:R-:W-:Y:S05]  /*b400*/  IADD3 R207, R207, R0, RZ ;  /* 0x00000000cfcf7210 */ /* 0x000fea0007ffe0ff */
[----:B-1--4-:R1:W5:Y:S01]  /*b410*/  LD.E.128 R48, [R206.64] ;  /* 0x00000006ce307980 */ /* 0x012362000c101d00 */
        /* <DEDUP_REMOVED lines=83> */
.L_x_929:
[----:B------:R-:W-:Y:S05]  /*b950*/  BSYNC B0 ;  /* 0x0000000000007941 */ /* 0x000fea0003800000 */
.L_x_928:
[----:B------:R-:W-:Y:S02]  /*b960*/  IMAD R0, R69, 0x60, RZ ;  /* 0x0000006045007824 */ /* 0x000fe400078e02ff */
[----:B------:R-:W-:Y:S05]  /*b970*/  IMAD.WIDE.U32 R2, R68, 0x60, R144 ;  /* 0x0000006044027825 */ /* 0x000fea00078e0090 */
[----:B------:R-:W-:Y:S05]  /*b980*/  IADD3 R3, R3, R0, RZ ;  /* 0x0000000003037210 */ /* 0x000fea0007ffe0ff */
[----:B-----5:R4:W-:Y:S02]  /*b990*/  ST.E.128 [R2.64], R48 ;  /* 0x0000003002007985 */ /* 0x0209e4000c101d06 */
.L_x_927:
[----:B------:R-:W-:Y:S05]  /*b9a0*/  BSYNC B1 ;  /* 0x0000000000017941 */ /* 0x000fea0003800000 */
.L_x_926:
        /* <DEDUP_REMOVED lines=92> */
.L_x_933:
[----:B------:R-:W-:Y:S05]  /*bf70*/  BSYNC B0 ;  /* 0x0000000000007941 */ /* 0x000fea0003800000 */
.L_x_932:
[C---:B------:R-:W-:Y:S04]  /*bf80*/  LEA R2, P0, R97.reuse, R144, 0x1 ;  /* 0x0000009061027211 */ /* 0x040fe800078008ff */
[----:B------:R-:W-:Y:S05]  /*bf90*/  LEA.HI.X R3, R97, R145, R96, 0x1, P0 ;  /* 0x0000009161037211 */ /* 0x000fea00000f0c60 */
[----:B-----5:R4:W-:Y:S04]  /*bfa0*/  ST.E.128 [R2.64], R48 ;  /* 0x0000003002007985 */ /* 0x0209e8000c101d06 */
.L_x_931:
[----:B------:R-:W-:Y:S05]  /*bfb0*/  BSYNC B1 ;  /* 0x0000000000017941 */ /* 0x000fea0003800000 */
.L_x_930:
        /* <DEDUP_REMOVED lines=92> */
.L_x_937:
[----:B------:R-:W-:Y:S05]  /*c580*/  BSYNC B0 ;  /* 0x0000000000007941 */ /* 0x000fea0003800000 */
.L_x_936:
[C---:B------:R-:W-:Y:S04]  /*c590*/  LEA R2, P0, R91.reuse, R144, 0x1 ;  /* 0x000000905b027211 */ /* 0x040fe800078008ff */
[----:B------:R-:W-:Y:S05]  /*c5a0*/  LEA.HI.X R3, R91, R145, R90, 0x1, P0 ;  /* 0x000000915b037211 */ /* 0x000fea00000f0c5a */
[----:B-----5:R4:W-:Y:S04]  /*c5b0*/  ST.E.128 [R2.64], R48 ;  /* 0x0000003002007985 */ /* 0x0209e8000c101d06 */
.L_x_935:
[----:B------:R-:W-:Y:S05]  /*c5c0*/  BSYNC B1 ;  /* 0x0000000000017941 */ /* 0x000fea0003800000 */
.L_x_934:
        /* <DEDUP_REMOVED lines=15> */
[----:B------:R-:W-:Y:S01]  /*c6c0*/  LOP3.LUT R33, R24, 0xffff0000, RZ, 0xc0, !PT ;  /* 0xffff000018217812 */ /* 0x000fe200078ec0ff */
[----:B------:R-:W-:Y:S01]  /*c6d0*/  IMAD.U32 R28, R25, 0x10000, RZ ;  /* 0x00010000191c7824 */ /* 0x000fe200078e00ff */
[----:B------:R-:W-:Y:S01]  /*c6e0*/  ISETP.GE.AND P1, PT, R9, R0, PT ;  /* 0x000000000900720c */ /* 0x000fe20003f26270 */
[--C-:B------:R-:W-:Y:S01]  /*c6f0*/  IMAD.MOV.U32 R4, RZ, RZ, R0.reuse ;  /* 0x000000ffff047224 */ /* 0x100fe200078e0000 */
[----:B------:R-:W-:Y:S02]  /*c700*/  LOP3.LUT R35, R25, 0xffff0000, RZ, 0xc0, !PT ;  /* 0xffff000019237812 */ /* 0x000fe400078ec0ff */
[C---:B------:R-:W-:Y:S02]  /*c710*/  SHF.L.U32 R30, R26.reuse, 0x10, RZ ;  /* 0x000000101a1e7819 */ /* 0x040fe400000006ff */
[----:B------:R-:W-:Y:S07]  /*c720*/  LOP3.LUT R37, R26, 0xffff0000, RZ, 0xc0, !PT ;  /* 0xffff00001a257812 */ /* 0x000fee00078ec0ff */
[C---:B------:R-:W-:Y:S01]  /*c730*/  @P1 IADD3 R4, -R0.reuse, RZ, RZ ;  /* 0x000000ff00041210 */ /* 0x040fe20007ffe1ff */
[----:B------:R-:W-:Y:S01]  /*c740*/  @P1 IMAD.MOV R5, RZ, RZ, -R0 ;  /* 0x000000ffff051224 */ /* 0x000fe200078e0a00 */
[----:B------:R-:W-:Y:S02]  /*c750*/  @P1 IADD3 R31, -R0, RZ, RZ ;  /* 0x000000ff001f1210 */ /* 0x000fe40007ffe1ff */
[----:B-1----:R-:W-:Y:S02]  /*c760*/  LEA R2, P0, R4, R2, 0x1 ;  /* 0x0000000204027211 */ /* 0x002fe400078008ff */
[----:B------:R-:W-:Y:S02]  /*c770*/  IADD3 R23, P2, R160, R5, RZ ;  /* 0x00000005a0177210 */ /* 0x000fe40007f5e0ff */
[----:B------:R-:W-:Y:S02]  /*c780*/  LEA.HI.X.SX32 R3, R4, R3, 0x1, P0 ;  /* 0x0000000304037211 */ /* 0x000fe400000f0eff */
[----:B------:R-:W-:Y:S02]  /*c790*/  LEA.HI.X.SX32 R8, R5, R148, 0x1, P2 ;  /* 0x0000009405087211 */ /* 0x000fe400010f0eff */
[C---:B--23--:R-:W-:Y:S01]  /*c7a0*/  LEA R44, P0, R23.reuse, R140, 0x1 ;  /* 0x0000008c172c7211 */ /* 0x04cfe200078008ff */
[----:B------:R-:W2:Y:S03]  /*c7b0*/  LD.E.128 R4, [R2.64] ;  /* 0x0000000602047980 */ /* 0x000ea6000c101d00 */
[----:B------:R-:W-:Y:S02]  /*c7c0*/  LEA.HI.X R45, R23, R141, R8, 0x1, P0 ;  /* 0x0000008d172d7211 */ /* 0x000fe400000f0c08 */
[----:B------:R-:W-:Y:S04]  /*c7d0*/  IADD3 R29, P0, R160, R31, RZ ;  /* 0x0000001fa01d7210 */ /* 0x000fe80007f1e0ff */
[----:B------:R-:W3:Y:S01]  /*c7e0*/  LD.E.128 R44, [R44.64] ;  /* 0x000000062c2c7980 */ /* 0x000ee2000c101d00 */
[----:B------:R-:W-:Y:S01]  /*c7f0*/  LEA.HI.X.SX32 R0, R31, R148, 0x1, P0 ;  /* 0x000000941f007211 */ /* 0x000fe200000f0eff */
[----:B------:R-:W-:Y:S01]  /*c800*/  IMAD.U32 R31, R24, 0x10000, RZ ;  /* 0x00010000181f7824 */ /* 0x000fe200078e00ff */
[C---:B------:R-:W-:Y:S04]  /*c810*/  LEA R22, P0, R29.reuse, R142, 0x1 ;  /* 0x0000008e1d167211 */ /* 0x040fe800078008ff */
[----:B------:R-:W-:Y:S05]  /*c820*/  LEA.HI.X R23, R29, R143, R0, 0x1, P0 ;  /* 0x0000008f1d177211 */ /* 0x000fea00000f0c00 */
[----:B------:R1:W4:Y:S01]  /*c830*/  LD.E.128 R40, [R22.64] ;  /* 0x0000000616287980 */ /* 0x000322000c101d00 */
[C---:B--2---:R-:W-:Y:S01]  /*c840*/  IMAD.U32 R8, R7.reuse, 0x10000, RZ ;  /* 0x0001000007087824 */ /* 0x044fe200078e00ff */
[----:B-1----:R-:W-:Y:S01]  /*c850*/  LOP3.LUT R22, R7, 0xffff0000, RZ, 0xc0, !PT ;  /* 0xffff000007167812 */ /* 0x002fe200078ec0ff */
[C---:B------:R-:W-:Y:S01]  /*c860*/  IMAD.U32 R0, R4.reuse, 0x10000, RZ ;  /* 0x0001000004007824 */ /* 0x040fe200078e00ff */
[----:B------:R-:W-:Y:S02]  /*c870*/  LOP3.LUT R2, R4, 0xffff0000, RZ, 0xc0, !PT ;  /* 0xffff000004027812 */ /* 0x000fe400078ec0ff */
[C---:B------:R-:W-:Y:S02]  /*c880*/  SHF.L.U32 R3, R5.reuse, 0x10, RZ ;  /* 0x0000001005037819 */ /* 0x040fe400000006ff */
[----:B------:R-:W-:Y:S01]  /*c890*/  LOP3.LUT R4, R5, 0xffff0000, RZ, 0xc0, !PT ;  /* 0xffff000005047812 */ /* 0x000fe200078ec0ff */
[----:B------:R-:W-:Y:S01]  /*c8a0*/  IMAD.U32 R5, R6, 0x10000, RZ ;  /* 0x0001000006057824 */ /* 0x000fe200078e00ff */
[----:B---3--:R-:W-:Y:S01]  /*c8b0*/  SHF.L.U32 R29, R44, 0x10, RZ ;  /* 0x000000102c1d7819 */ /* 0x008fe200000006ff */
[C---:B------:R-:W-:Y:S01]  /*c8c0*/  IMAD.U32 R24, R46.reuse, 0x10000, RZ ;  /* 0x000100002e187824 */ /* 0x040fe200078e00ff */
        /* <DEDUP_REMOVED lines=12> */
[C---:B----4-:R-:W-:Y:S01]  /*c990*/  LOP3.LUT R34, R43.reuse, 0xffff0000, RZ, 0xc0, !PT ;  /* 0xffff00002b227812 */ /* 0x050fe200078ec0ff */
[----:B------:R-:W-:Y:S02]  /*c9a0*/  @!P1 FADD.FTZ R24, -R24, -RZ ;  /* 0x800000ff18189221 */ /* 0x000fe40000010100 */
[----:B------:R-:W-:Y:S02]  /*c9b0*/  @!P1 FADD.FTZ R26, -R26, -RZ ;  /* 0x800000ff1a1a9221 */ /* 0x000fe40000010100 */
[----:B------:R-:W-:Y:S01]  /*c9c0*/  FMUL.FTZ R0, R0, R29 ;  /* 0x0000001d00007220 */ /* 0x000fe20000410000 */
[----:B------:R-:W-:Y:S01]  /*c9d0*/  SHF.L.U32 R29, R43, 0x10, RZ ;  /* 0x000000102b1d7819 */ /* 0x000fe200000006ff */
[----:B------:R-:W-:Y:S02]  /*c9e0*/  FMUL.FTZ R7, R8, R7 ;  /* 0x0000000708077220 */ /* 0x000fe40000410000 */
[----:B------:R-:W-:Y:S02]  /*c9f0*/  FMUL.FTZ R8, R22, R17 ;  /* 0x0000001116087220 */ /* 0x000fe40000410000 */
[----:B------:R-:W-:Y:S02]  /*ca00*/  IMAD.U32 R22, R40, 0x10000, RZ ;  /* 0x0001000028167824 */ /* 0x000fe400078e00ff */
[----:B------:R-:W-:Y:S02]  /*ca10*/  @!P1 FADD.FTZ R25, -R25, -RZ ;  /* 0x800000ff19199221 */ /* 0x000fe40000010100 */
[----:B------:R-:W-:Y:S01]  /*ca20*/  FMUL.FTZ R6, R6, R23 ;  /* 0x0000001706067220 */ /* 0x000fe20000410000 */
[----:B------:R-:W-:Y:S01]  /*ca30*/  LOP3.LUT R23, R40, 0xffff0000, RZ, 0xc0, !PT ;  /* 0xffff000028177812 */ /* 0x000fe200078ec0ff */
[----:B------:R-:W-:Y:S01]  /*ca40*/  FMUL.FTZ R2, R2, R27 ;  /* 0x0000001b02027220 */ /* 0x000fe20000410000 */
[----:B------:R-:W-:Y:S01]  /*ca50*/  LOP3.LUT R27, R42, 0xffff0000, RZ, 0xc0, !PT ;  /* 0xffff00002a1b7812 */ /* 0x000fe200078ec0ff */
[----:B------:R-:W-:Y:S01]  /*ca60*/  FMUL.FTZ R5, R5, R24 ;  /* 0x0000001805057220 */ /* 0x000fe20000410000 */
[----:B------:R-:W-:Y:S01]  /*ca70*/  SHF.L.U32 R24, R41, 0x10, RZ ;  /* 0x0000001029187819 */ /* 0x000fe200000006ff */
[----:B------:R-:W-:Y:S02]  /*ca80*/  FMUL.FTZ R3, R3, R26 ;  /* 0x0000001a03037220 */ /* 0x000fe40000410000 */
[----:B------:R-:W-:Y:S02]  /*ca90*/  FFMA.FTZ R0, R31, R22, R0 ;  /* 0x000000161f007223 */ /* 0x000fe40000010000 */
[----:B------:R-:W-:Y:S01]  /*caa0*/  FMUL.FTZ R4, R4, R25 ;  /* 0x0000001904047220 */ /* 0x000fe20000410000 */
[----:B------:R-:W-:Y:S01]  /*cab0*/  LOP3.LUT R25, R41, 0xffff0000, RZ, 0xc0, !PT ;  /* 0xffff000029197812 */ /* 0x000fe200078ec0ff */
[----:B------:R-:W-:Y:S02]  /*cac0*/  FFMA.FTZ R2, R33, R23, R2 ;  /* 0x0000001721027223 */ /* 0x000fe40000010002 */
[----:B------:R-:W-:Y:S02]  /*cad0*/  IMAD.U32 R26, R42, 0x10000, RZ ;  /* 0x000100002a1a7824 */ /* 0x000fe400078e00ff */
[----:B------:R-:W-:Y:S01]  /*cae0*/  FFMA.FTZ R3, R28, R24, R3 ;  /* 0x000000181c037223 */ /* 0x000fe20000010003 */
[----:B------:R-:W-:Y:S01]  /*caf0*/  F2FP.BF16.PACK_AB R24, R2, R0 ;  /* 0x000000000218723e */ /* 0x000fe200000010ff */
[----:B------:R-:W-:Y:S02]  /*cb00*/  FFMA.FTZ R4, R35, R25, R4 ;  /* 0x0000001923047223 */ /* 0x000fe40000010004 */
[----:B------:R-:W-:Y:S02]  /*cb10*/  FFMA.FTZ R5, R30, R26, R5 ;  /* 0x0000001a1e057223 */ /* 0x000fe40000010005 */
[----:B------:R-:W-:Y:S01]  /*cb20*/  FFMA.FTZ R6, R37, R27, R6 ;  /* 0x0000001b25067223 */ /* 0x000fe20000010006 */
[----:B------:R-:W-:Y:S01]  /*cb30*/  F2FP.BF16.PACK_AB R25, R4, R3 ;  /* 0x000000030419723e */ /* 0x000fe200000010ff */
[----:B------:R-:W-:Y:S02]  /*cb40*/  FFMA.FTZ R7, R32, R29, R7 ;  /* 0x0000001d20077223 */ /* 0x000fe40000010007 */
[----:B------:R-:W-:Y:S01]  /*cb50*/  FFMA.FTZ R8, R39, R34, R8 ;  /* 0x0000002227087223 */ /* 0x000fe20000010008 */
[----:B------:R-:W-:Y:S04]  /*cb60*/  F2FP.BF16.PACK_AB R26, R6, R5 ;  /* 0x00000005061a723e */ /* 0x000fe800000010ff */
[----:B------:R-:W-:Y:S02]  /*cb70*/  F2FP.BF16.PACK_AB R27, R8, R7 ;  /* 0x00000007081b723e */ /* 0x000fe400000010ff */
.L_x_939:
[----:B------:R-:W-:Y:S05]  /*cb80*/  BSYNC B0 ;  /* 0x0000000000007941 */ /* 0x000fea0003800000 */
.L_x_938:
[C---:B-1----:R-:W-:Y:S04]  /*cb90*/  LEA R2, P0, R89.reuse, R144, 0x1 ;  /* 0x0000009059027211 */ /* 0x042fe800078008ff */
[----:B------:R-:W-:Y:S05]  /*cba0*/  LEA.HI.X R3, R89, R145, R88, 0x1, P0 ;  /* 0x0000009159037211 */ /* 0x000fea00000f0c58 */
[----:B-----5:R1:W-:Y:S04]  /*cbb0*/  ST.E.128 [R2.64], R24 ;  /* 0x0000001802007985 */ /* 0x0203e8000c101d06 */
.L_x_925:
[----:B------:R-:W-:Y:S05]  /*cbc0*/  BSYNC B2 ;  /* 0x0000000000027941 */ /* 0x000fea0003800000 */
.L_x_924:
[----:B-1--4-:R-:W4:Y:S02]  /*cbd0*/  LD.E R3, [R20.64+0xd0] ;  /* 0x0000d00614037980 */ /* 0x012f24000c101900 */
[----:B----4-:R-:W-:Y:S05]  /*cbe0*/  IMAD.U32 R3, R3, -0x20, RZ ;  /* 0xffffffe003037824 */ /* 0x010fea00078e00ff */
[C---:B------:R-:W-:Y:S02]  /*cbf0*/  LEA R142, P1, R3.reuse, R142, 0x1 ;  /* 0x0000008e038e7211 */ /* 0x040fe400078208ff */
[C---:B------:R-:W-:Y:S02]  /*cc00*/  LEA R140, P0, R3.reuse, R140, 0x1 ;  /* 0x0000008c038c7211 */ /* 0x040fe400078008ff */
[C---:B------:R-:W-:Y:S02]  /*cc10*/  LEA.HI.X.SX32 R143, R3.reuse, R143, 0x1, P1 ;  /* 0x0000008f038f7211 */ /* 0x040fe400008f0eff */
[----:B------:R-:W-:Y:S01]  /*cc20*/  LEA.HI.X.SX32 R141, R3, R141, 0x1, P0 ;  /* 0x0000008d038d7211 */ /* 0x000fe200000f0eff */
[----:B------:R-:W-:-:S05]  /*cc30*/  BRA `(.L_x_875) ;  /* 0x0000076000007947 */ /* 0x000fca0003800000 */
.L_x_841:
[----:B------:R-:W-:Y:S01]  /*cc40*/  BSSY B0, `(.L_x_940) ;  /* 0x000000e000007945 */ /* 0x000fe20003800000 */
[----:B------:R-:W-:-:S05]  /*cc50*/  @!P2 BRA `(.L_x_941) ;  /* 0x000000c00000a947 */ /* 0x000fca0003800000 */
        /* <DEDUP_REMOVED lines=8> */
[----:B------:R-:W3:Y:S04]  /*cce0*/  @P1 LD.E.128 R24, [R138.64+0x100] ;  /* 0x000100068a181980 */ /* 0x000ee8000c101d00 */
[----:B---3--:R2:W-:Y:S04]  /*ccf0*/  @P1 ST.E.128 [R144.64+0x100], R24 ;  /* 0x0001001890001985 */ /* 0x0085e8000c101d06 */
[----:B-1----:R-:W3:Y:S04]  /*cd00*/  @P0 LD.E.128 R4, [R138.64+0x180] ;  /* 0x000180068a040980 */ /* 0x002ee8000c101d00 */
[----:B---3--:R2:W-:Y:S02]  /*cd10*/  @P0 ST.E.128 [R144.64+0x180], R4 ;  /* 0x0001800490000985 */ /* 0x0085e4000c101d06 */
.L_x_941:
[----:B------:R-:W-:Y:S05]  /*cd20*/  BSYNC B0 ;  /* 0x0000000000007941 */ /* 0x000fea0003800000 */
.L_x_940:
[C---:B------:R-:W-:Y:S01]  /*cd30*/  ISETP.GE.AND P0, PT, R84.reuse, R205, PT ;  /* 0x000000cd5400720c */ /* 0x040fe20003f06270 */
[----:B------:R-:W-:Y:S03]  /*cd40*/  BSSY B0, `(.L_x_942) ;  /* 0x0000020000007945 */ /* 0x000fe60003800000 */
[----:B------:R-:W-:Y:S11]  /*cd50*/  ISETP.GE.AND P0, PT, R84, R179, !P0 ;  /* 0x000000b35400720c */ /* 0x000ff60004706270 */
[----:B------:R-:W-:Y:S02]  /*cd60*/  @!UPT UIADD3 URZ, URZ, URZ, URZ ;  /* 0x0000003f3f3ff290 */ /* 0x000fe4000fffe03f */
[----:B------:R-:W-:-:S05]  /*cd70*/  @!P0 BRA `(.L_x_943) ;  /* 0x000001c000008947 */ /* 0x000fca0003800000 */
[----:B------:R-:W-:Y:S02]  /*cd80*/  ISETP.NE.AND P3, PT, R175, RZ, PT ;  /* 0x000000ffaf00720c */ /* 0x000fe40003f65270 */
[----:B------:R-:W-:Y:S11]  /*cd90*/  ISETP.NE.AND P2, PT, R174, RZ, PT ;  /* 0x000000ffae00720c */ /* 0x000ff60003f45270 */
[----:B------:R-:W-:Y:S02]  /*cda0*/  @P3 LEA R22, P0, R110, R138, 0x1 ;  /* 0x0000008a6e163211 */ /* 0x000fe400078008ff */
[----:B------:R-:W-:Y:S02]  /*cdb0*/  @P3 LEA R2, P1, R236, R144, 0x1 ;  /* 0x00000090ec023211 */ /* 0x000fe400078208ff */
[----:B------:R-:W-:Y:S02]  /*cdc0*/  @P3 LEA.HI.X R23, R110, R139, R109, 0x1, P0 ;  /* 0x0000008b6e173211 */ /* 0x000fe400000f0c6d */
[C---:B------:R-:W-:Y:S02]  /*cdd0*/  @P2 LEA R36, P0, R111.reuse, R138, 0x1 ;  /* 0x0000008a6f242211 */ /* 0x040fe400078008ff */
[----:B------:R-:W-:Y:S01]  /*cde0*/  @P3 LEA.HI.X R3, R236, R145, R237, 0x1, P1 ;  /* 0x00000091ec033211 */ /* 0x000fe200008f0ced */
[----:B--2---:R-:W2:Y:S01]  /*cdf0*/  @P3 LD.E.128 R4, [R22.64] ;  /* 0x0000000616043980 */ /* 0x004ea2000c101d00 */
[----:B------:R-:W-:Y:S02]  /*ce00*/  @P2 LEA.HI.X R37, R111, R139, R112, 0x1, P0 ;  /* 0x0000008b6f252211 */ /* 0x000fe400000f0c70 */
[C---:B------:R-:W-:Y:S04]  /*ce10*/  @P2 LEA R34, P1, R105.reuse, R144, 0x1 ;  /* 0x0000009069222211 */ /* 0x040fe800078208ff */
[----:B------:R-:W-:Y:S02]  /*ce20*/  @P2 LEA.HI.X R35, R105, R145, R104, 0x1, P1 ;  /* 0x0000009169232211 */ /* 0x000fe400008f0c68 */
[----:B------:R-:W-:Y:S01]  /*ce30*/  ISETP.NE.AND P1, PT, R172, RZ, PT ;  /* 0x000000ffac00720c */ /* 0x000fe20003f25270 */
[----:B--2---:R1:W-:Y:S01]  /*ce40*/  @P3 ST.E.128 [R2.64], R4 ;  /* 0x0000000402003985 */ /* 0x0043e2000c101d06 */
[----:B------:R-:W-:Y:S03]  /*ce50*/  ISETP.NE.AND P3, PT, R173, RZ, PT ;  /* 0x000000ffad00720c */ /* 0x000fe60003f65270 */
[----:B------:R2:W3:Y:S10]  /*ce60*/  @P2 LD.E.128 R28, [R36.64] ;  /* 0x00000006241c2980 */ /* 0x0004f4000c101d00 */
[CC--:B------:R-:W-:Y:S04]  /*ce70*/  @P3 LEA R32, P0, R115.reuse, R138.reuse, 0x1 ;  /* 0x0000008a73203211 */ /* 0x0c0fe800078008ff */
[-C--:B------:R-:W-:Y:S02]  /*ce80*/  @P3 LEA.HI.X R33, R115, R139.reuse, R116, 0x1, P0 ;  /* 0x0000008b73213211 */ /* 0x080fe400000f0c74 */
[C---:B-1----:R-:W-:Y:S04]  /*ce90*/  @P1 LEA R2, P0, R123.reuse, R138, 0x1 ;  /* 0x0000008a7b021211 */ /* 0x042fe800078008ff */
[----:B------:R-:W-:Y:S02]  /*cea0*/  @P1 LEA.HI.X R3, R123, R139, R124, 0x1, P0 ;  /* 0x0000008b7b031211 */ /* 0x000fe400000f0c7c */
[CC--:B--2---:R-:W-:Y:S04]  /*ceb0*/  @P1 LEA R36, P0, R95.reuse, R144.reuse, 0x1 ;  /* 0x000000905f241211 */ /* 0x0c4fe800078008ff */
[-C--:B------:R-:W-:Y:S01]  /*cec0*/  @P1 LEA.HI.X R37, R95, R145.reuse, R94, 0x1, P0 ;  /* 0x000000915f251211 */ /* 0x080fe200000f0c5e */
[----:B---3--:R1:W-:Y:S01]  /*ced0*/  @P2 ST.E.128 [R34.64], R28 ;  /* 0x0000001c22002985 */ /* 0x0083e2000c101d06 */
[C---:B------:R-:W-:Y:S03]  /*cee0*/  @P3 LEA R22, P2, R101.reuse, R144, 0x1 ;  /* 0x0000009065163211 */ /* 0x040fe600078408ff */
[----:B------:R-:W2:Y:S01]  /*cef0*/  @P3 LD.E.128 R24, [R32.64] ;  /* 0x0000000620183980 */ /* 0x000ea2000c101d00 */
[----:B------:R-:W-:Y:S05]  /*cf00*/  @P3 LEA.HI.X R23, R101, R145, R100, 0x1, P2 ;  /* 0x0000009165173211 */ /* 0x000fea00010f0c64 */
[----:B--2---:R1:W-:Y:S04]  /*cf10*/  @P3 ST.E.128 [R22.64], R24 ;  /* 0x0000001816003985 */ /* 0x0043e8000c101d06 */
[----:B------:R-:W2:Y:S04]  /*cf20*/  @P1 LD.E.128 R4, [R2.64] ;  /* 0x0000000602041980 */ /* 0x000ea8000c101d00 */
[----:B--2---:R1:W-:Y:S02]  /*cf30*/  @P1 ST.E.128 [R36.64], R4 ;  /* 0x0000000424001985 */ /* 0x0043e4000c101d06 */
.L_x_943:
[----:B------:R-:W-:Y:S05]  /*cf40*/  BSYNC B0 ;  /* 0x0000000000007941 */ /* 0x000fea0003800000 */
.L_x_942:
[C---:B------:R-:W-:Y:S01]  /*cf50*/  ISETP.GE.AND P0, PT, R83.reuse, R205, PT ;  /* 0x000000cd5300720c */ /* 0x040fe20003f06270 */
[----:B------:R-:W-:Y:S03]  /*cf60*/  BSSY B0, `(.L_x_944) ;  /* 0x0000020000007945 */ /* 0x000fe60003800000 */
[----:B------:R-:W-:Y:S11]  /*cf70*/  ISETP.GE.AND P0, PT, R83, R179, !P0 ;  /* 0x000000b35300720c */ /* 0x000ff60004706270 */
[----:B------:R-:W-:Y:S02]  /*cf80*/  @!UPT UIADD3 URZ, URZ, URZ, URZ ;  /* 0x0000003f3f3ff290 */ /* 0x000fe4000fffe03f */
[----:B------:R-:W-:-:S05]  /*cf90*/  @!P0 BRA `(.L_x_945) ;  /* 0x000001c000008947 */ /* 0x000fca0003800000 */
[----:B------:R-:W-:Y:S02]  /*cfa0*/  ISETP.NE.AND P3, PT, R175, RZ, PT ;  /* 0x000000ffaf00720c */ /* 0x000fe40003f65270 */
[----:B------:R-:W-:Y:S11]  /*cfb0*/  ISETP.NE.AND P2, PT, R174, RZ, PT ;  /* 0x000000ffae00720c */ /* 0x000ff60003f45270 */
[----:B-1----:R-:W-:Y:S02]  /*cfc0*/  @P3 LEA R22, P0, R120, R138, 0x1 ;  /* 0x0000008a78163211 */ /* 0x002fe400078008ff */
[----:B------:R-:W-:Y:S02]  /*cfd0*/  @P3 LEA R2, P1, R106, R144, 0x1 ;  /* 0x000000906a023211 */ /* 0x000fe400078208ff */
[----:B------:R-:W-:Y:S02]  /*cfe0*/  @P3 LEA.HI.X R23, R120, R139, R119, 0x1, P0 ;  /* 0x0000008b78173211 */ /* 0x000fe400000f0c77 */
[----:B------:R-:W-:Y:S02]  /*cff0*/  @P2 LEA R36, P0, R114, R138, 0x1 ;  /* 0x0000008a72242211 */ /* 0x000fe400078008ff */
        /* <DEDUP_REMOVED lines=22> */
.L_x_945:
[----:B------:R-:W-:Y:S05]  /*d160*/  BSYNC B0 ;  /* 0x0000000000007941 */ /* 0x000fea0003800000 */
.L_x_944:
[C---:B------:R-:W-:Y:S04]  /*d170*/  ISETP.GE.AND P0, PT, R82.reuse, R205, PT ;  /* 0x000000cd5200720c */ /* 0x040fe80003f06270 */
[----:B------:R-:W-:Y:S11]  /*d180*/  ISETP.GE.AND P0, PT, R82, R179, !P0 ;  /* 0x000000b35200720c */ /* 0x000ff60004706270 */
[----:B------:R-:W-:Y:S02]  /*d190*/  @!UPT UIADD3 URZ, URZ, URZ, URZ ;  /* 0x0000003f3f3ff290 */ /* 0x000fe4000fffe03f */
[----:B------:R-:W-:-:S05]  /*d1a0*/  @!P0 BRA `(.L_x_875) ;  /* 0x000001f000008947 */ /* 0x000fca0003800000 */
[----:B------:R-:W-:Y:S02]  /*d1b0*/  ISETP.NE.AND P1, PT, R175, RZ, PT ;  /* 0x000000ffaf00720c */ /* 0x000fe40003f25270 */
[----:B------:R-:W-:Y:S02]  /*d1c0*/  ISETP.NE.AND P2, PT, R174, RZ, PT ;  /* 0x000000ffae00720c */ /* 0x000fe40003f45270 */
[----:B------:R-:W-:Y:S09]  /*d1d0*/  ISETP.NE.AND P3, PT, R173, RZ, PT ;  /* 0x000000ffad00720c */ /* 0x000ff20003f65270 */
[----:B------:R-:W-:Y:S04]  /*d1e0*/  @P1 IMAD.WIDE.U32 R2, R202, 0x60, R138 ;  /* 0x00000060ca021825 */ /* 0x000fe800078e008a */
[----:B------:R-:W-:Y:S02]  /*d1f0*/  @P1 IMAD R0, R203, 0x60, RZ ;  /* 0x00000060cb001824 */ /* 0x000fe400078e02ff */
[----:B-1----:R-:W-:Y:S04]  /*d200*/  @P1 IMAD.WIDE.U32 R22, R68, 0x60, R144 ;  /* 0x0000006044161825 */ /* 0x002fe800078e0090 */
[----:B------:R-:W-:Y:S02]  /*d210*/  @P1 IMAD.IADD R3, R3, 0x1, R0 ;  /* 0x0000000103031824 */ /* 0x000fe400078e0200 */
[----:B------:R-:W-:Y:S03]  /*d220*/  @P1 IMAD R0, R69, 0x60, RZ ;  /* 0x0000006045001824 */ /* 0x000fe600078e02ff */
[----:B--2---:R1:W2:Y:S01]  /*d230*/  @P1 LD.E.128 R4, [R2.64] ;  /* 0x0000000602041980 */ /* 0x0042a2000c101d00 */
[----:B------:R-:W-:Y:S01]  /*d240*/  @P1 IMAD.IADD R23, R23, 0x1, R0 ;  /* 0x0000000117171824 */ /* 0x000fe200078e0200 */
[CC--:B-1----:R-:W-:Y:S04]  /*d250*/  @P2 LEA R2, P0, R122.reuse, R138.reuse, 0x1 ;  /* 0x0000008a7a022211 */ /* 0x0c2fe800078008ff */
[-C--:B------:R-:W-:Y:S02]  /*d260*/  @P2 LEA.HI.X R3, R122, R139.reuse, R121, 0x1, P0 ;  /* 0x0000008b7a032211 */ /* 0x080fe400000f0c79 */
[C---:B------:R-:W-:Y:S04]  /*d270*/  @P3 LEA R34, P0, R128.reuse, R138, 0x1 ;  /* 0x0000008a80223211 */ /* 0x040fe800078008ff */
[----:B------:R-:W-:Y:S01]  /*d280*/  @P3 LEA.HI.X R35, R128, R139, R127, 0x1, P0 ;  /* 0x0000008b80233211 */ /* 0x000fe200000f0c7f */
[----:B--2---:R1:W-:Y:S01]  /*d290*/  @P1 ST.E.128 [R22.64], R4 ;  /* 0x0000000416001985 */ /* 0x0043e2000c101d06 */
[C---:B------:R-:W-:Y:S03]  /*d2a0*/  @P2 LEA R36, P1, R97.reuse, R144, 0x1 ;  /* 0x0000009061242211 */ /* 0x040fe600078208ff */
[----:B------:R2:W3:Y:S01]  /*d2b0*/  @P2 LD.E.128 R28, [R2.64] ;  /* 0x00000006021c2980 */ /* 0x0004e2000c101d00 */
[----:B------:R-:W-:Y:S02]  /*d2c0*/  @P2 LEA.HI.X R37, R97, R145, R96, 0x1, P1 ;  /* 0x0000009161252211 */ /* 0x000fe400008f0c60 */
[----:B------:R-:W-:Y:S11]  /*d2d0*/  ISETP.NE.AND P1, PT, R172, RZ, PT ;  /* 0x000000ffac00720c */ /* 0x000ff60003f25270 */
[----:B------:R-:W-:Y:S02]  /*d2e0*/  @!UPT UIADD3 URZ, URZ, URZ, URZ ;  /* 0x0000003f3f3ff290 */ /* 0x000fe4000fffe03f */
        /* <DEDUP_REMOVED lines=11> */
.L_x_875:
[----:B------:R-:W-:Y:S05]  /*d3a0*/  BSYNC B3 ;  /* 0x0000000000037941 */ /* 0x000fea0003800000 */
.L_x_840:
[----:B------:R-:W-:Y:S01]  /*d3b0*/  ISETP.NE.U32.AND P1, PT, R248, RZ, PT ;  /* 0x000000fff800720c */ /* 0x000fe20003f25070 */
[----:B-1----:R-:W4:Y:S01]  /*d3c0*/  LD.E R3, [R20.64+0x128] ;  /* 0x0001280614037980 */ /* 0x002f22000c101900 */
[----:B------:R-:W-:Y:S02]  /*d3d0*/  BSSY B0, `(.L_x_946) ;  /* 0x000005f000007945 */ /* 0x000fe40003800000 */
[----:B------:R-:W-:Y:S01]  /*d3e0*/  ISETP.NE.AND.EX P1, PT, R249, RZ, PT, P1 ;  /* 0x000000fff900720c */ /* 0x000fe20003f25310 */
[----:B----4-:R-:W-:Y:S05]  /*d3f0*/  IMAD.U32 R3, R3, -0x40, RZ ;  /* 0xffffffc003037824 */ /* 0x010fea00078e00ff */
[C---:B--2---:R-:W-:Y:S04]  /*d400*/  LEA R138, P0, R3.reuse, R138, 0x1 ;  /* 0x0000008a038a7211 */ /* 0x044fe800078008ff */
[----:B------:R-:W-:Y:S03]  /*d410*/  LEA.HI.X.SX32 R139, R3, R139, 0x1, P0 ;  /* 0x0000008b038b7211 */ /* 0x000fe600000f0eff */
[----:B------:R-:W-:-:S05]  /*d420*/  @!P1 BRA `(.L_x_947) ;  /* 0x0000051000009947 */ /* 0x000fca0003800000 */
[----:B------:R-:W-:Y:S04]  /*d430*/  IADD3 R3, R12, -0x1, RZ ;  /* 0xffffffff0c037810 */ /* 0x000fe80007ffe0ff */
[----:B------:R-:W-:Y:S11]  /*d440*/  ISETP.GT.AND P0, PT, R3, R108, PT ;  /* 0x0000006c0300720c */ /* 0x000ff60003f04270 */
[----:B------:R-:W-:Y:S02]  /*d450*/  @!UPT UIADD3 URZ, URZ, URZ, URZ ;  /* 0x0000003f3f3ff290 */ /* 0x000fe4000fffe03f */
[----:B------:R-:W-:-:S05]  /*d460*/  @!P0 BRA `(.L_x_948) ;  /* 0x0000055000008947 */ /* 0x000fca0003800000 */
[----:B------:R-:W-:Y:S01]  /*d470*/  IMAD.MOV.U32 R22, RZ, RZ, RZ ;  /* 0x000000ffff167224 */ /* 0x000fe200078e00ff */
[----:B------:R-:W2:Y:S01]  /*d480*/  LD.E R2, [R20.64+0x170] ;  /* 0x0001700614027980 */ /* 0x000ea2000c101900 */
[----:B------:R-:W-:Y:S03]  /*d490*/  IABS R8, R13 ;  /* 0x0000000d00087213 */ /* 0x000fe60000000000 */
[----:B------:R-:W4:Y:S06]  /*d4a0*/  LD.E.64 R26, [R20.64+0x40] ;  /* 0x00004006141a7980 */ /* 0x000f2c000c101b00 */
[----:B---3--:R-:W3:Y:S01]  /*d4b0*/  LD.E.64 R24, [R20.64+0x20] ;  /* 0x0000200614187980 */ /* 0x008ee2000c101b00 */
[-C--:B--2---:R-:W-:Y:S02]  /*d4c0*/  IABS R3, R2.reuse ;  /* 0x0000000200037213 */ /* 0x084fe40000000000 */
[----:B------:R-:W-:Y:S02]  /*d4d0*/  IABS R7, R2 ;  /* 0x0000000200077213 */ /* 0x000fe40000000000 */
[----:B------:R-:W1:Y:S03]  /*d4e0*/  I2F.RP R17, R3 ;  /* 0x0000000300117306 */ /* 0x000e660000209400 */
[----:B------:R-:W-:Y:S07]  /*d4f0*/  IMAD.MOV R7, RZ, RZ, -R7 ;  /* 0x000000ffff077224 */ /* 0x000fee00078e0a07 */
[----:B-1----:R-:W1:Y:S02]  /*d500*/  MUFU.RCP R0, R17 ;  /* 0x0000001100007308 */ /* 0x002e640000001000 */
[----:B-1----:R-:W-:Y:S02]  /*d510*/  IADD3 R4, R0, 0xffffffe, RZ ;  /* 0x0ffffffe00047810 */ /* 0x002fe40007ffe0ff */
[----:B------:R-:W-:Y:S06]  /*d520*/  IADD3 R0, R16, -0x80, RZ ;  /* 0xffffff8010007810 */ /* 0x000fec0007ffe0ff */
[----:B------:R-:W1:Y:S01]  /*d530*/  F2I.FTZ.U32.TRUNC.NTZ R23, R4 ;  /* 0x0000000400177305 */ /* 0x000e62000021f000 */
[----:B------:R-:W2:Y:S01]  /*d540*/  LD.E.64 R16, [R20.64+0x38] ;  /* 0x0000380614107980 */ /* 0x000ea2000c101b00 */
[----:B------:R-:W-:Y:S01]  /*d550*/  IABS R5, R0 ;  /* 0x0000000000057213 */ /* 0x000fe20000000000 */
[--C-:B-1----:R-:W-:Y:S04]  /*d560*/  IMAD.MOV R6, RZ, RZ, -R23.reuse ;  /* 0x000000ffff067224 */ /* 0x102fe800078e0a17 */
[----:B------:R-:W-:Y:S04]  /*d570*/  IMAD R6, R6, R3, RZ ;  /* 0x0000000306067224 */ /* 0x000fe800078e02ff */
[----:B------:R-:W-:Y:S02]  /*d580*/  IMAD.HI.U32 R6, R23, R6, R22 ;  /* 0x0000000617067227 */ /* 0x000fe400078e0016 */
[----:B------:R-:W2:Y:S04]  /*d590*/  LD.E.64 R22, [R20.64+0x28] ;  /* 0x0000280614167980 */ /* 0x000ea8000c101b00 */
[C---:B------:R-:W-:Y:S04]  /*d5a0*/  IMAD.HI.U32 R4, R6.reuse, R5, RZ ;  /* 0x0000000506047227 */ /* 0x040fe800078e00ff */
[----:B------:R-:W-:Y:S04]  /*d5b0*/  IMAD.HI.U32 R6, R6, R8, RZ ;  /* 0x0000000806067227 */ /* 0x000fe800078e00ff */
[-C--:B------:R-:W-:Y:S02]  /*d5c0*/  IMAD R5, R4, R7.reuse, R5 ;  /* 0x0000000704057224 */ /* 0x080fe400078e0205 */
[----:B------:R-:W-:Y:S03]  /*d5d0*/  IMAD R8, R6, R7, R8 ;  /* 0x0000000706087224 */ /* 0x000fe600078e0208 */
[C---:B------:R-:W-:Y:S02]  /*d5e0*/  ISETP.GT.U32.AND P0, PT, R3.reuse, R5, PT ;  /* 0x000000050300720c */ /* 0x040fe40003f04070 */
[----:B------:R-:W-:Y:S11]  /*d5f0*/  ISETP.GT.U32.AND P3, PT, R3, R8, PT ;  /* 0x000000080300720c */ /* 0x000ff60003f64070 */
[--C-:B------:R-:W-:Y:S01]  /*d600*/  @!P0 IMAD.IADD R5, R5, 0x1, -R3.reuse ;  /* 0x0000000105058824 */ /* 0x100fe200078e0a03 */
[----:B------:R-:W-:Y:S01]  /*d610*/  @!P0 IADD3 R4, R4, 0x1, RZ ;  /* 0x0000000104048810 */ /* 0x000fe20007ffe0ff */
[----:B------:R-:W-:Y:S01]  /*d620*/  @!P3 IMAD.IADD R8, R8, 0x1, -R3 ;  /* 0x000000010808b824 */ /* 0x000fe200078e0a03 */
[----:B------:R-:W-:Y:S02]  /*d630*/  @!P3 IADD3 R6, R6, 0x1, RZ ;  /* 0x000000010606b810 */ /* 0x000fe40007ffe0ff */
[-C--:B------:R-:W-:Y:S02]  /*d640*/  ISETP.GE.U32.AND P4, PT, R5, R3.reuse, PT ;  /* 0x000000030500720c */ /* 0x080fe40003f86070 */
[----:B------:R-:W-:Y:S02]  /*d650*/  ISETP.GE.U32.AND P5, PT, R8, R3, PT ;  /* 0x000000030800720c */ /* 0x000fe40003fa6070 */
[-C--:B------:R-:W-:Y:S02]  /*d660*/  LOP3.LUT R5, R13, R2.reuse, RZ, 0x3c, !PT ;  /* 0x000000020d057212 */ /* 0x080fe400078e3cff */
[-C--:B------:R-:W-:Y:S02]  /*d670*/  LOP3.LUT R3, R0, R2.reuse, RZ, 0x3c, !PT ;  /* 0x0000000200037212 */ /* 0x080fe400078e3cff */
[----:B------:R-:W-:Y:S02]  /*d680*/  ISETP.GE.AND P2, PT, R5, RZ, PT ;  /* 0x000000ff0500720c */ /* 0x000fe40003f46270 */
[----:B------:R-:W-:Y:S02]  /*d690*/  ISETP.GE.AND P1, PT, R3, RZ, PT ;  /* 0x000000ff0300720c */ /* 0x000fe40003f26270 */
[----:B------:R-:W-:Y:S02]  /*d6a0*/  ISETP.NE.AND P0, PT, R2, RZ, PT ;  /* 0x000000ff0200720c */ /* 0x000fe40003f05270 */
[----:B------:R-:W-:Y:S02]  /*d6b0*/  @P4 IADD3 R4, R4, 0x1, RZ ;  /* 0x0000000104044810 */ /* 0x000fe40007ffe0ff */
[----:B------:R-:W-:Y:S02]  /*d6c0*/  @P5 IADD3 R6, R6, 0x1, RZ ;  /* 0x0000000106065810 */ /* 0x000fe40007ffe0ff */
[----:B------:R-:W-:Y:S02]  /*d6d0*/  LOP3.LUT R3, RZ, R2, RZ, 0x33, !PT ;  /* 0x00000002ff037212 */ /* 0x000fe400078e33ff */
[----:B------:R-:W-:Y:S01]  /*d6e0*/  IADD3 R0, -R13, R0, RZ ;  /* 0x000000000d007210 */ /* 0x000fe20007ffe1ff */
[----:B------:R-:W-:Y:S02]  /*d6f0*/  @!P2 IMAD.MOV R6, RZ, RZ, -R6 ;  /* 0x000000ffff06a224 */ /* 0x000fe400078e0a06 */
[----:B------:R-:W-:Y:S05]  /*d700*/  @!P1 IMAD.MOV R4, RZ, RZ, -R4 ;  /* 0x000000ffff049224 */ /* 0x000fea00078e0a04 */
[C---:B------:R-:W-:Y:S02]  /*d710*/  SEL R4, R3.reuse, R4, !P0 ;  /* 0x0000000403047207 */ /* 0x040fe40004000000 */
[----:B------:R-:W-:Y:S02]  /*d720*/  SEL R3, R3, R6, !P0 ;  /* 0x0000000603037207 */ /* 0x000fe40004000000 */
[CC--:B------:R-:W-:Y:S02]  /*d730*/  LEA R30, P1, R4.reuse, R248.reuse, 0x2 ;  /* 0x000000f8041e7211 */ /* 0x0c0fe400078210ff */
[C---:B------:R-:W-:Y:S02]  /*d740*/  LEA R28, P0, R3.reuse, R248, 0x2 ;  /* 0x000000f8031c7211 */ /* 0x040fe400078010ff */
[-C--:B------:R-:W-:Y:S02]  /*d750*/  LEA.HI.X.SX32 R31, R4, R249.reuse, 0x2, P1 ;  /* 0x000000f9041f7211 */ /* 0x080fe400008f16ff */
[C---:B------:R-:W-:Y:S01]  /*d760*/  LEA.HI.X.SX32 R29, R3.reuse, R249, 0x2, P0 ;  /* 0x000000f9031d7211 */ /* 0x040fe200000f16ff */
[----:B------:R-:W-:Y:S02]  /*d770*/  IMAD.IADD R3, R3, 0x1, -R4 ;  /* 0x0000000103037824 */ /* 0x000fe400078e0a04 */
[----:B------:R-:W2:Y:S02]  /*d780*/  LD.E R5, [R30.64] ;  /* 0x000000061e057980 */ /* 0x000ea4000c101900 */
[----:B------:R-:W-:Y:S02]  /*d790*/  IMAD R0, R3, R2, R0 ;  /* 0x0000000203007224 */ /* 0x000fe400078e0200 */
[----:B------:R1:W2:Y:S02]  /*d7a0*/  LD.E R6, [R28.64] ;  /* 0x000000061c067980 */ /* 0x0002a4000c101900 */
[-C--:B----4-:R-:W-:Y:S01]  /*d7b0*/  IMAD R4, R27, R0.reuse, RZ ;  /* 0x000000001b047224 */ /* 0x090fe200078e02ff */
[----:B------:R-:W-:Y:S01]  /*d7c0*/  SHF.R.S32.HI R3, RZ, 0x1f, R0 ;  /* 0x0000001fff037819 */ /* 0x000fe20000011400 */
[C---:B-1----:R-:W-:Y:S04]  /*d7d0*/  IMAD.WIDE.U32 R28, R26.reuse, R0, RZ ;  /* 0x000000001a1c7225 */ /* 0x042fe800078e00ff */
[----:B--2---:R-:W-:Y:S02]  /*d7e0*/  IMAD.IADD R6, R5, 0x1, -R6 ;  /* 0x0000000105067824 */ /* 0x004fe400078e0a06 */
[----:B------:R-:W-:Y:S02]  /*d7f0*/  IMAD R5, R26, R3, R4 ;  /* 0x000000031a057224 */ /* 0x000fe400078e0204 */
[-C--:B---3--:R-:W-:Y:S01]  /*d800*/  IMAD R4, R25, R6.reuse, RZ ;  /* 0x0000000619047224 */ /* 0x088fe200078e02ff */
[----:B------:R-:W-:Y:S01]  /*d810*/  SHF.R.S32.HI R7, RZ, 0x1f, R6 ;  /* 0x0000001fff077819 */ /* 0x000fe20000011406 */
[C---:B------:R-:W-:Y:S04]  /*d820*/  IMAD.WIDE.U32 R26, R24.reuse, R6, RZ ;  /* 0x00000006181a7225 */ /* 0x040fe800078e00ff */
[-C--:B------:R-:W-:Y:S01]  /*d830*/  IMAD R4, R24, R7.reuse, R4 ;  /* 0x0000000718047224 */ /* 0x080fe200078e0204 */
[----:B------:R-:W-:Y:S01]  /*d840*/  MOV R24, R28 ;  /* 0x0000001c00187202 */ /* 0x000fe20000000f00 */
[----:B------:R-:W-:Y:S02]  /*d850*/  IMAD.IADD R25, R29, 0x1, R5 ;  /* 0x000000011d197824 */ /* 0x000fe400078e0205 */
[----:B------:R-:W-:Y:S02]  /*d860*/  IMAD.IADD R27, R27, 0x1, R4 ;  /* 0x000000011b1b7824 */ /* 0x000fe400078e0204 */
[----:B------:R-:W-:Y:S04]  /*d870*/  IMAD.WIDE.U32 R24, R6, R22, R24 ;  /* 0x0000001606187225 */ /* 0x000fe800078e0018 */
[----:B------:R-:W-:Y:S01]  /*d880*/  IMAD R6, R23, R6, RZ ;  /* 0x0000000617067224 */ /* 0x000fe200078e02ff */
[----:B------:R-:W-:Y:S01]  /*d890*/  LEA R146, P1, R24, R146, 0x1 ;  /* 0x0000009218927211 */ /* 0x000fe200078208ff */
[----:B------:R-:W-:Y:S02]  /*d8a0*/  IMAD R4, R17, R0, RZ ;  /* 0x0000000011047224 */ /* 0x000fe400078e02ff */
[----:B------:R-:W-:Y:S04]  /*d8b0*/  IMAD.WIDE.U32 R26, R0, R16, R26 ;  /* 0x00000010001a7225 */ /* 0x000fe800078e001a */
[----:B------:R-:W-:Y:S01]  /*d8c0*/  IMAD R6, R22, R7, R6 ;  /* 0x0000000716067224 */ /* 0x000fe200078e0206 */
[----:B------:R-:W-:Y:S01]  /*d8d0*/  LEA R144, P0, R26, R144, 0x1 ;  /* 0x000000901a907211 */ /* 0x000fe200078008ff */
[----:B------:R-:W-:Y:S02]  /*d8e0*/  IMAD R4, R16, R3, R4 ;  /* 0x0000000310047224 */ /* 0x000fe400078e0204 */
[----:B------:R-:W-:Y:S02]  /*d8f0*/  IMAD.IADD R6, R25, 0x1, R6 ;  /* 0x0000000119067824 */ /* 0x000fe400078e0206 */
[----:B------:R-:W-:Y:S03]  /*d900*/  IMAD.IADD R4, R27, 0x1, R4 ;  /* 0x000000011b047824 */ /* 0x000fe600078e0204 */
[----:B------:R-:W-:Y:S02]  /*d910*/  LEA.HI.X R147, R24, R147, R6, 0x1, P1 ;  /* 0x0000009318937211 */ /* 0x000fe400008f0c06 */
[----:B------:R-:W-:Y:S01]  /*d920*/  LEA.HI.X R145, R26, R145, R4, 0x1, P0 ;  /* 0x000000911a917211 */ /* 0x000fe200000f0c04 */
[----:B------:R-:W-:-:S05]  /*d930*/  BRA `(.L_x_948) ;  /* 0x0000008000007947 */ /* 0x000fca0003800000 */
.L_x_947:
[----:B------:R-:W2:Y:S04]  /*d940*/  LD.E R5, [R20.64+0x40] ;  /* 0x0000400614057980 */ /* 0x000ea8000c101900 */
[----:B------:R-:W4:Y:S02]  /*d950*/  LD.E R3, [R20.64+0x38] ;  /* 0x0000380614037980 */ /* 0x000f24000c101900 */
[----:B----4-:R-:W-:Y:S02]  /*d960*/  IMAD.U32 R3, R3, -0x40, RZ ;  /* 0xffffffc003037824 */ /* 0x010fe400078e00ff */
[----:B--2---:R-:W-:Y:S03]  /*d970*/  IMAD.U32 R5, R5, -0x40, RZ ;  /* 0xffffffc005057824 */ /* 0x004fe600078e00ff */
[----:B---3--:R-:W-:Y:S02]  /*d980*/  LEA R144, P0, R3, R144, 0x1 ;  /* 0x0000009003907211 */ /* 0x008fe400078008ff */
[----:B------:R-:W-:Y:S02]  /*d990*/  LEA R146, P1, R5, R146, 0x1 ;  /* 0x0000009205927211 */ /* 0x000fe400078208ff */
[----:B------:R-:W-:Y:S02]  /*d9a0*/  LEA.HI.X.SX32 R145, R3, R145, 0x1, P0 ;  /* 0x0000009103917211 */ /* 0x000fe400000f0eff */
[----:B------:R-:W-:Y:S04]  /*d9b0*/  LEA.HI.X.SX32 R147, R5, R147, 0x1, P1 ;  /* 0x0000009305937211 */ /* 0x000fe800008f0eff */
.L_x_948:
[----:B------:R-:W-:Y:S05]  /*d9c0*/  BSYNC B0 ;  /* 0x0000000000007941 */ /* 0x000fea0003800000 */
.L_x_946:
[----:B------:R-:W-:Y:S04]  /*d9d0*/  IADD3 R12, R12, -0x1, RZ ;  /* 0xffffffff0c0c7810 */ /* 0x000fe80007ffe0ff */
[----:B------:R-:W-:Y:S11]  /*d9e0*/  ISETP.GT.AND P0, PT, R12, R108, PT ;  /* 0x0000006c0c00720c */ /* 0x000ff60003f04270 */
[----:B------:R-:W-:Y:S02]  /*d9f0*/  @!UPT UIADD3 URZ, URZ, URZ, URZ ;  /* 0x0000003f3f3ff290 */ /* 0x000fe4000fffe03f */
[----:B------:R-:W-:-:S05]  /*da00*/  @P0 BRA `(.L_x_949) ;  /* 0xffff53b000000947 */ /* 0x000fca000383ffff */
.L_x_831:
[----:B------:R-:W-:Y:S01]  /*da10*/  WARPSYNC 0xffffffff ;  /* 0xffffffff00007948 */ /* 0x000fe20003800000 */
[----:B------:R-:W-:Y:S06]  /*da20*/  BAR.SYNC.DEFER_BLOCKING 0x0 ;  /* 0x0000000000007b1d */ /* 0x000fec0000010000 */
[----:B------:R-:W2:Y:S01]  /*da30*/  LD.E R0, [R20.64+0xd0] ;  /* 0x0000d00614007980 */ /* 0x000ea2000c101900 */
[----:B------:R-:W-:Y:S01]  /*da40*/  BSSY B3, `(.L_x_950) ;  /* 0x00009e9000037945 */ /* 0x000fe20003800000 */
[----:B------:R-:W-:Y:S01]  /*da50*/  IMAD.SHL.U32 R245, R176, 0x2, RZ ;  /* 0x00000002b0f57824 */ /* 0x000fe200078e00ff */
[C---:B------:R-:W-:Y:S01]  /*da60*/  SHF.L.U64.HI R13, R194.reuse, 0x4, R195 ;  /* 0x00000004c20d7819 */ /* 0x040fe200000102c3 */
[----:B------:R-:W-:Y:S01]  /*da70*/  IMAD.SHL.U32 R3, R194, 0x10, RZ ;  /* 0x00000010c2037824 */ /* 0x000fe200078e00ff */
[----:B--2---:R-:W-:-:S13]  /*da80*/  ISETP.NE.AND P0, PT, R0, RZ, PT ;  /* 0x000000ff0000720c */ /* 0x004fda0003f05270 */
[----:B------:R-:W-:Y:S05]  /*da90*/  @!P0 BRA `(.L_x_951) ;  /* 0x000094e000008947 */ /* 0x000fea0003800000 */
[----:B------:R-:W2:Y:S04]  /*daa0*/  LD.E.64 R4, [R20.64+0xf0] ;  /* 0x0000f00614047980 */ /* 0x000ea8000c101b00 */
[----:B------:R-:W4:Y:S04]  /*dab0*/  LD.E.U8 R2, [R20.64+0x1b3] ;  /* 0x0001b30614027980 */ /* 0x000f28000c101100 */
[----:B------:R1:W5:Y:S04]  /*dac0*/  LD.E R6, [R20.64+0xc0] ;  /* 0x0000c00614067980 */ /* 0x000368000c101900 */
[----:B------:R1:W5:Y:S04]  /*dad0*/  LD.E.64 R36, [R20.64+0x148] ;  /* 0x0001480614247980 */ /* 0x000368000c101b00 */
[----:B------:R1:W5:Y:S01]  /*dae0*/  LD.E.64 R22, [R20.64+0x150] ;  /* 0x0001500614167980 */ /* 0x000362000c101b00 */
[----:B--2---:R-:W-:-:S04]  /*daf0*/  ISETP.NE.U32.AND P1, PT, R4, RZ, PT ;  /* 0x000000ff0400720c */ /* 0x004fc80003f25070 */
[----:B------:R-:W-:-:S13]  /*db00*/  ISETP.NE.AND.EX P1, PT, R5, RZ, PT, P1 ;  /* 0x000000ff0500720c */ /* 0x000fda0003f25310 */
[----:B------:R-:W-:Y:S01]  /*db10*/  @P1 LEA R16, P0, R242, R4, 0x2 ;  /* 0x00000004f2101211 */ /* 0x000fe200078010ff */
[----:B------:R-:W-:-:S03]  /*db20*/  IMAD.MOV.U32 R4, RZ, RZ, RZ ;  /* 0x000000ffff047224 */ /* 0x000fc600078e00ff */
[----:B------:R-:W-:-:S05]  /*db30*/  @P1 LEA.HI.X R17, R242, R5, R79, 0x2, P0 ;  /* 0x00000005f2111211 */ /* 0x000fca00000f144f */
[----:B------:R-:W2:Y:S01]  /*db40*/  @P1 LD.E R4, [R16.64] ;  /* 0x0000000610041980 */ /* 0x000ea2000c101900 */
[----:B------:R-:W-:Y:S02]  /*db50*/  IADD3 R3, P1, R3, R190, RZ ;  /* 0x000000be03037210 */ /* 0x000fe40007f3e0ff */
[----:B------:R-:W-:Y:S02]  /*db60*/  LEA.HI R7, R0, R0, RZ, 0x1 ;  /* 0x0000000000077211 */ /* 0x000fe400078f08ff */
[C---:B------:R-:W-:Y:S01]  /*db70*/  LEA R5, P0, R194.reuse, R190, 0x5 ;  /* 0x000000bec2057211 */ /* 0x040fe200078028ff */
[----:B------:R-:W-:Y:S01]  /*db80*/  IMAD.X R12, R13, 0x1, R193, P1 ;  /* 0x000000010d0c7824 */ /* 0x000fe200008e06c1 */
[----:B-----5:R-:W-:Y:S02]  /*db90*/  LEA R42, P1, R3, R196, 0x1 ;  /* 0x000000c4032a7211 */ /* 0x020fe400078208ff */
[----:B------:R-:W-:Y:S02]  /*dba0*/  SHF.R.S32.HI R7, RZ, 0x1, R7 ;  /* 0x00000001ff077819 */ /* 0x000fe40000011407 */
[----:B------:R-:W-:-:S02]  /*dbb0*/  LEA.HI.X R13, R194, R193, R195, 0x5, P0 ;  /* 0x000000c1c20d7211 */ /* 0x000fc400000f2cc3 */
[----:B----4-:R-:W-:Y:S01]  /*dbc0*/  ISETP.NE.AND P4, PT, R2, RZ, PT ;  /* 0x000000ff0200720c */ /* 0x010fe20003f85270 */
[----:B------:R-:W-:Y:S01]  /*dbd0*/  IMAD.MOV.U32 R192, RZ, RZ, R190 ;  /* 0x000000ffffc07224 */ /* 0x000fe200078e00be */
[-C--:B---3--:R-:W-:Y:S02]  /*dbe0*/  LEA R44, P2, R190, R196.reuse, 0x1 ;  /* 0x000000c4be2c7211 */ /* 0x088fe400078408ff */
[----:B------:R-:W-:Y:S02]  /*dbf0*/  LEA R40, P0, R5, R196, 0x1 ;  /* 0x000000c405287211 */ /* 0x000fe400078008ff */
[----:B------:R-:W-:Y:S01]  /*dc00*/  LEA.HI.X R43, R3, R197, R12, 0x1, P1 ;  /* 0x000000c5032b7211 */ /* 0x000fe200008f0c0c */
[----:B------:R-:W-:Y:S01]  /*dc10*/  IMAD R3, R184, R7, R80 ;  /* 0x00000007b8037224 */ /* 0x000fe200078e0250 */
[-C--:B------:R-:W-:Y:S01]  /*dc20*/  LEA.HI.X R45, R190, R197.reuse, R193, 0x1, P2 ;  /* 0x000000c5be2d7211 */ /* 0x080fe200010f0cc1 */
[----:B------:R-:W-:Y:S01]  /*dc30*/  IMAD R8, R195, 0x30, RZ ;  /* 0x00000030c3087824 */ /* 0x000fe200078e02ff */
[----:B------:R-:W-:Y:S01]  /*dc40*/  LEA.HI.X R41, R5, R197, R13, 0x1, P0 ;  /* 0x000000c505297211 */ /* 0x000fe200000f0c0d */
[----:B------:R-:W-:-:S04]  /*dc50*/  IMAD.WIDE.U32 R192, R194, 0x30, R192 ;  /* 0x00000030c2c07825 */ /* 0x000fc800078e00c0 */
[----:B------:R-:W-:Y:S02]  /*dc60*/  IMAD.IADD R13, R244, 0x1, -R57 ;  /* 0x00000001f40d7824 */ /* 0x000fe400078e0a39 */
[----:B------:R-:W-:Y:S01]  /*dc70*/  IMAD.IADD R19, R80, 0x1, R3 ;  /* 0x0000000150137824 */ /* 0x000fe200078e0203 */
[----:B------:R-:W-:Y:S01]  /*dc80*/  LEA R38, P1, R192, R196, 0x1 ;  /* 0x000000c4c0267211 */ /* 0x000fe200078208ff */
[----:B------:R-:W-:Y:S01]  /*dc90*/  IMAD.IADD R5, R193, 0x1, R8 ;  /* 0x00000001c1057824 */ /* 0x000fe200078e0208 */
[----:B------:R-:W-:Y:S01]  /*dca0*/  ISETP.GE.AND P0, PT, R184, R13, PT ;  /* 0x0000000db800720c */ /* 0x000fe20003f06270 */
[----:B------:R-:W-:-:S03]  /*dcb0*/  IMAD.SHL.U32 R12, R7, 0x10, RZ ;  /* 0x00000010070c7824 */ /* 0x000fc600078e00ff */
[----:B------:R-:W-:Y:S02]  /*dcc0*/  ISETP.GT.AND P0, PT, R75, -0x8, !P0 ;  /* 0xfffffff84b00780c */ /* 0x000fe40004704270 */
[----:B------:R-:W-:Y:S02]  /*dcd0*/  LEA.HI.X R39, R192, R197, R5, 0x1, P1 ;  /* 0x000000c5c0277211 */ /* 0x000fe400008f0c05 */
[----:B--2---:R-:W-:-:S05]  /*dce0*/  IADD3 R4, R4, R78, R57 ;  /* 0x0000004e04047210 */ /* 0x004fca0007ffe039 */
[----:B------:R-:W-:-:S05]  /*dcf0*/  IMAD R2, R4, R7, RZ ;  /* 0x0000000704027224 */ /* 0x000fca00078e02ff */
[----:B------:R-:W-:Y:S02]  /*dd00*/  SHF.R.S32.HI R4, RZ, 0x1f, R2 ;  /* 0x0000001fff047819 */ /* 0x000fe40000011402 */
[C---:B------:R-:W-:Y:S02]  /*dd10*/  IADD3 R17, P3, R2.reuse, R3, RZ ;  /* 0x0000000302117210 */ /* 0x040fe40007f7e0ff */
[----:B------:R-:W-:Y:S02]  /*dd20*/  IADD3 R2, P2, R2, R19, RZ ;  /* 0x0000001302027210 */ /* 0x000fe40007f5e0ff */
[-C--:B------:R-:W-:Y:S02]  /*dd30*/  LEA.HI.X.SX32 R16, R3, R4.reuse, 0x1, P3 ;  /* 0x0000000403107211 */ /* 0x080fe400018f0eff */
[----:B------:R-:W-:Y:S01]  /*dd40*/  LEA.HI.X.SX32 R3, R19, R4, 0x1, P2 ;  /* 0x0000000413037211 */ /* 0x000fe200010f0eff */
[----:B------:R-:W-:Y:S05]  /*dd50*/  @!P4 BRA `(.L_x_952) ;  /* 0x000034800000c947 */ /* 0x000fea0003800000 */
[----:B-1----:R-:W-:Y:S01]  /*dd60*/  BSSY B2, `(.L_x_953) ;  /* 0x00000cf000027945 */ /* 0x002fe20003800000 */
[----:B------:R-:W-:Y:S05]  /*dd70*/  @!P0 BRA `(.L_x_954) ;  /* 0x00000cd000008947 */ /* 0x000fea0003800000 */
[----:B------:R-:W-:Y:S01]  /*dd80*/  ISETP.GE.AND P2, PT, R14, R6, PT ;  /* 0x000000060e00720c */ /* 0x000fe20003f46270 */
[C---:B------:R-:W-:Y:S01]  /*dd90*/  IMAD.SHL.U32 R47, R17.reuse, 0x2, RZ ;  /* 0x00000002112f7824 */ /* 0x040fe200078e00ff */
[----:B------:R-:W-:Y:S01]  /*dda0*/  SHF.L.U64.HI R3, R17, 0x1, R16 ;  /* 0x0000000111037819 */ /* 0x000fe20000010210 */
[----:B------:R-:W-:Y:S03]  /*ddb0*/  BSSY B1, `(.L_x_955) ;  /* 0x0000034000017945 */ /* 0x000fe60003800000 */
[----:B------:R-:W-:-:S02]  /*ddc0*/  IADD3 R18, P1, R36, R47, RZ ;  /* 0x0000002f24127210 */ /* 0x000fc40007f3e0ff */
[----:B------:R-:W-:-:S03]  /*ddd0*/  IADD3 R46, P0, R22, R47, RZ ;  /* 0x0000002f162e7210 */ /* 0x000fc60007f1e0ff */
[--C-:B------:R-:W-:Y:S02]  /*dde0*/  IMAD.X R19, R37, 0x1, R3.reuse, P1 ;  /* 0x0000000125137824 */ /* 0x100fe400008e0603 */
[----:B------:R1:W-:Y:S01]  /*ddf0*/  @P2 STS.128 [R245], RZ ;  /* 0x000000fff5002388 */ /* 0x0003e20000000c00 */
[----:B------:R-:W-:Y:S01]  /*de00*/  IMAD.X R47, R23, 0x1, R3, P0 ;  /* 0x00000001172f7824 */ /* 0x000fe200000e0603 */
[----:B------:R-:W-:Y:S05]  /*de10*/  @P2 BRA `(.L_x_956) ;  /* 0x000002d000002947 */ /* 0x000fea0003800000 */
[----:B------:R2:W5:Y:S01]  /*de20*/  LD.E.128 R24, [R44.64] ;  /* 0x000000062c187980 */ /* 0x000562000c101d00 */
[----:B------:R-:W-:Y:S01]  /*de30*/  ISETP.GE.AND P0, PT, R14, R0, PT ;  /* 0x000000000e00720c */ /* 0x000fe20003f06270 */
[----:B------:R-:W-:-:S12]  /*de40*/  BSSY B0, `(.L_x_957) ;  /* 0x0000029000007945 */ /* 0x000fd80003800000 */
[----:B------:R-:W-:Y:S05]  /*de50*/  @P0 BRA `(.L_x_958) ;  /* 0x0000027000000947 */ /* 0x000fea0003800000 */
[----:B------:R-:W3:Y:S04]  /*de60*/  LD.E.64 R2, [R46.64] ;  /* 0x000000062e027980 */ /* 0x000ee8000c101b00 */
[----:B------:R-:W4:Y:S01]  /*de70*/  LD.E.64 R4, [R18.64] ;  /* 0x0000000612047980 */ /* 0x000f22000c101b00 */
[C---:B-----5:R-:W-:Y:S01]  /*de80*/  SHF.L.U32 R28, R25.reuse, 0x10, RZ ;  /* 0x00000010191c7819 */ /* 0x060fe200000006ff */
[----:B------:R-:W-:Y:S01]  /*de90*/  IMAD.U32 R32, R26, 0x10000, RZ ;  /* 0x000100001a207824 */ /* 0x000fe200078e00ff */
[----:B------:R-:W-:Y:S02]  /*dea0*/  LOP3.LUT R8, R25, 0xffff0000, RZ, 0xc0, !PT ;  /* 0xffff000019087812 */ /* 0x000fe400078ec0ff */
[C---:B------:R-:W-:Y:S02]  /*deb0*/  SHF.L.U32 R25, R24.reuse, 0x10, RZ ;  /* 0x0000001018197819 */ /* 0x040fe400000006ff */
[----:B------:R-:W-:-:S02]  /*dec0*/  LOP3.LUT R34, R24, 0xffff0000, RZ, 0xc0, !PT ;  /* 0xffff000018227812 */ /* 0x000fc400078ec0ff */
[C---:B------:R-:W-:Y:S02]  /*ded0*/  LOP3.LUT R33, R27.reuse, 0xffff0000, RZ, 0xc0, !PT ;  /* 0xffff00001b217812 */ /* 0x040fe400078ec0ff */
[----:B------:R-:W-:Y:S02]  /*dee0*/  LOP3.LUT R48, R26, 0xffff0000, RZ, 0xc0, !PT ;  /* 0xffff00001a307812 */ /* 0x000fe400078ec0ff */
[----:B------:R-:W-:Y:S02]  /*def0*/  SHF.L.U32 R35, R27, 0x10, RZ ;  /* 0x000000101b237819 */ /* 0x000fe400000006ff */
[C---:B---3--:R-:W-:Y:S01]  /*df00*/  LOP3.LUT R24, R3.reuse, 0xffff0000, RZ, 0xc0, !PT ;  /* 0xffff000003187812 */ /* 0x048fe200078ec0ff */
[----:B------:R-:W-:Y:S01]  /*df10*/  IMAD.U32 R3, R3, 0x10000, RZ ;  /* 0x0001000003037824 */ /* 0x000fe200078e00ff */
[----:B------:R-:W-:Y:S02]  /*df20*/  LOP3.LUT R29, R2, 0xffff0000, RZ, 0xc0, !PT ;  /* 0xffff0000021d7812 */ /* 0x000fe400078ec0ff */
[----:B----4-:R-:W-:Y:S01]  /*df30*/  LOP3.LUT R30, R5, 0xffff0000, RZ, 0xc0, !PT ;  /* 0xffff0000051e7812 */ /* 0x010fe200078ec0ff */
[C---:B------:R-:W-:Y:S01]  /*df40*/  FMUL.FTZ R26, R33.reuse, R24 ;  /* 0x00000018211a7220 */ /* 0x040fe20000410000 */
[----:B------:R-:W-:Y:S01]  /*df50*/  LOP3.LUT R31, R4, 0xffff0000, RZ, 0xc0, !PT ;  /* 0xffff0000041f7812 */ /* 0x000fe200078ec0ff */
[----:B------:R-:W-:Y:S01]  /*df60*/  FMUL.FTZ R27, R8, R29 ;  /* 0x0000001d081b7220 */ /* 0x000fe20000410000 */
[----:B------:R-:W-:Y:S01]  /*df70*/  SHF.L.U32 R2, R2, 0x10, RZ ;  /* 0x0000001002027819 */ /* 0x000fe200000006ff */
[----:B------:R-:W-:Y:S01]  /*df80*/  FMUL.FTZ R33, R33, R30 ;  /* 0x0000001e21217220 */ /* 0x000fe20000410000 */
[----:B------:R-:W-:Y:S01]  /*df90*/  SHF.L.U32 R4, R4, 0x10, RZ ;  /* 0x0000001004047819 */ /* 0x000fe200000006ff */
[----:B------:R-:W-:Y:S01]  /*dfa0*/  FMUL.FTZ R8, R8, R31 ;  /* 0x0000001f08087220 */ /* 0x000fe20000410000 */
[----:B------:R-:W-:Y:S01]  /*dfb0*/  SHF.L.U32 R5, R5, 0x10, RZ ;  /* 0x0000001005057819 */ /* 0x000fe200000006ff */
[----:B------:R-:W-:-:S02]  /*dfc0*/  FFMA.FTZ R33, R35, R24, R33 ;  /* 0x0000001823217223 */ /* 0x000fc40000010021 */
[C---:B------:R-:W-:Y:S02]  /*dfd0*/  FFMA.FTZ R27, R28.reuse, R31, -R27 ;  /* 0x0000001f1c1b7223 */ /* 0x040fe4000001081b */
[----:B------:R-:W-:Y:S02]  /*dfe0*/  FFMA.FTZ R8, R28, R29, R8 ;  /* 0x0000001d1c087223 */ /* 0x000fe40000010008 */
[C---:B------:R-:W-:Y:S02]  /*dff0*/  FMUL.FTZ R24, R34.reuse, R2 ;  /* 0x0000000222187220 */ /* 0x040fe40000410000 */
[----:B------:R-:W-:Y:S01]  /*e000*/  FMUL.FTZ R34, R34, R4 ;  /* 0x0000000422227220 */ /* 0x000fe20000410000 */
[----:B------:R-:W-:Y:S01]  /*e010*/  F2FP.BF16.PACK_AB R8, R8, R27 ;  /* 0x0000001b0808723e */ /* 0x000fe200000010ff */
[C---:B------:R-:W-:Y:S02]  /*e020*/  FMUL.FTZ R28, R48.reuse, R3 ;  /* 0x00000003301c7220 */ /* 0x040fe40000410000 */
[----:B------:R-:W-:-:S02]  /*e030*/  FMUL.FTZ R48, R48, R5 ;  /* 0x0000000530307220 */ /* 0x000fc40000410000 */
[----:B------:R-:W-:Y:S02]  /*e040*/  FFMA.FTZ R24, R25, R4, -R24 ;  /* 0x0000000419187223 */ /* 0x000fe40000010818 */
[----:B------:R-:W-:Y:S02]  /*e050*/  FFMA.FTZ R26, R35, R30, -R26 ;  /* 0x0000001e231a7223 */ /* 0x000fe4000001081a */
[----:B------:R-:W-:Y:S02]  /*e060*/  FFMA.FTZ R25, R25, R2, R34 ;  /* 0x0000000219197223 */ /* 0x000fe40000010022 */
[C---:B------:R-:W-:Y:S01]  /*e070*/  FFMA.FTZ R28, R32.reuse, R5, -R28 ;  /* 0x00000005201c7223 */ /* 0x040fe2000001081c */
[----:B------:R-:W-:Y:S01]  /*e080*/  F2FP.BF16.PACK_AB R27, R33, R26 ;  /* 0x0000001a211b723e */ /* 0x000fe200000010ff */
[----:B------:R-:W-:Y:S01]  /*e090*/  FFMA.FTZ R3, R32, R3, R48 ;  /* 0x0000000320037223 */ /* 0x000fe20000010030 */
[----:B------:R-:W-:Y:S02]  /*e0a0*/  F2FP.BF16.PACK_AB R24, R25, R24 ;  /* 0x000000181918723e */ /* 0x000fe400000010ff */
[----:B------:R-:W-:-:S02]  /*e0b0*/  MOV R25, R8 ;  /* 0x0000000800197202 */ /* 0x000fc40000000f00 */
[----:B------:R-:W-:Y:S02]  /*e0c0*/  F2FP.BF16.PACK_AB R26, R3, R28 ;  /* 0x0000001c031a723e */ /* 0x000fe400000010ff */
.L_x_958:
[----:B------:R-:W-:Y:S05]  /*e0d0*/  BSYNC B0 ;  /* 0x0000000000007941 */ /* 0x000fea0003800000 */
.L_x_957:
[----:B-----5:R3:W-:Y:S02]  /*e0e0*/  STS.128 [R245], R24 ;  /* 0x00000018f5007388 */ /* 0x0207e40000000c00 */
.L_x_956:
[----:B------:R-:W-:Y:S05]  /*e0f0*/  BSYNC B1 ;  /* 0x0000000000017941 */ /* 0x000fea0003800000 */
.L_x_955:
[----:B------:R-:W-:Y:S01]  /*e100*/  ISETP.GE.AND P0, PT, R11, R6, PT ;  /* 0x000000060b00720c */ /* 0x000fe20003f06270 */
[----:B------:R-:W-:-:S12]  /*e110*/  BSSY B1, `(.L_x_959) ;  /* 0x0000030000017945 */ /* 0x000fd80003800000 */
[----:B------:R4:W-:Y:S01]  /*e120*/  @P0 STS.128 [R245+0x2000], RZ ;  /* 0x002000fff5000388 */ /* 0x0009e20000000c00 */
[----:B------:R-:W-:Y:S05]  /*e130*/  @P0 BRA `(.L_x_960) ;  /* 0x000002d000000947 */ /* 0x000fea0003800000 */
[----:B---3--:R3:W5:Y:S01]  /*e140*/  LD.E.128 R24, [R44.64+0x80] ;  /* 0x000080062c187980 */ /* 0x008762000c101d00 */
[----:B------:R-:W-:Y:S01]  /*e150*/  ISETP.GE.AND P0, PT, R11, R0, PT ;  /* 0x000000000b00720c */ /* 0x000fe20003f06270 */
[----:B------:R-:W-:-:S12]  /*e160*/  BSSY B0, `(.L_x_961) ;  /* 0x0000029000007945 */ /* 0x000fd80003800000 */
[----:B------:R-:W-:Y:S05]  /*e170*/  @P0 BRA `(.L_x_962) ;  /* 0x0000027000000947 */ /* 0x000fea0003800000 */
[----:B--2---:R-:W2:Y:S04]  /*e180*/  LD.E.64 R2, [R46.64+0x40] ;  /* 0x000040062e027980 */ /* 0x004ea8000c101b00 */
[----:B---3--:R-:W3:Y:S01]  /*e190*/  LD.E.64 R4, [R18.64+0x40] ;  /* 0x0000400612047980 */ /* 0x008ee2000c101b00 */
        /* <DEDUP_REMOVED lines=8> */
[C---:B--2---:R-:W-:Y:S01]  /*e220*/  LOP3.LUT R24, R3.reuse, 0xffff0000, RZ, 0xc0, !PT ;  /* 0xffff000003187812 */ /* 0x044fe200078ec0ff */
[----:B------:R-:W-:Y:S01]  /*e230*/  IMAD.U32 R3, R3, 0x10000, RZ ;  /* 0x0001000003037824 */ /* 0x000fe200078e00ff */
[----:B------:R-:W-:Y:S02]  /*e240*/  LOP3.LUT R29, R2, 0xffff0000, RZ, 0xc0, !PT ;  /* 0xffff0000021d7812 */ /* 0x000fe400078ec0ff */
[----:B---3--:R-:W-:Y:S01]  /*e250*/  LOP3.LUT R30, R5, 0xffff0000, RZ, 0xc0, !PT ;  /* 0xffff0000051e7812 */ /* 0x008fe200078ec0ff */
        /* <DEDUP_REMOVED lines=25> */
.L_x_962:
[----:B------:R-:W-:Y:S05]  /*e3f0*/  BSYNC B0 ;  /* 0x0000000000007941 */ /* 0x000fea0003800000 */
.L_x_961:
[----:B-----5:R1:W-:Y:S02]  /*e400*/  STS.128 [R245+0x2000], R24 ;  /* 0x00200018f5007388 */ /* 0x0203e40000000c00 */
.L_x_960:
[----:B------:R-:W-:Y:S05]  /*e410*/  BSYNC B1 ;  /* 0x0000000000017941 */ /* 0x000fea0003800000 */
.L_x_959:
[----:B------:R-:W-:Y:S01]  /*e420*/  ISETP.GE.AND P0, PT, R10, R6, PT ;  /* 0x000000060a00720c */ /* 0x000fe20003f06270 */
[----:B------:R-:W-:-:S12]  /*e430*/  BSSY B1, `(.L_x_963) ;  /* 0x0000030000017945 */ /* 0x000fd80003800000 */
[----:B------:R1:W-:Y:S01]  /*e440*/  @P0 STS.128 [R245+0x4000], RZ ;  /* 0x004000fff5000388 */ /* 0x0003e20000000c00 */
[----:B------:R-:W-:Y:S05]  /*e450*/  @P0 BRA `(.L_x_964) ;  /* 0x000002d000000947 */ /* 0x000fea0003800000 */
[----:B-1-3--:R1:W5:Y:S01]  /*e460*/  LD.E.128 R24, [R44.64+0x100] ;  /* 0x000100062c187980 */ /* 0x00a362000c101d00 */
[----:B------:R-:W-:Y:S01]  /*e470*/  ISETP.GE.AND P0, PT, R10, R0, PT ;  /* 0x000000000a00720c */ /* 0x000fe20003f06270 */
[----:B------:R-:W-:-:S12]  /*e480*/  BSSY B0, `(.L_x_965) ;  /* 0x0000029000007945 */ /* 0x000fd80003800000 */
[----:B------:R-:W-:Y:S05]  /*e490*/  @P0 BRA `(.L_x_966) ;  /* 0x0000027000000947 */ /* 0x000fea0003800000 */
[----:B------:R-:W3:Y:S04]  /*e4a0*/  LD.E.64 R2, [R46.64+0x80] ;  /* 0x000080062e027980 */ /* 0x000ee8000c101b00 */
[----:B--2---:R-:W2:Y:S01]  /*e4b0*/  LD.E.64 R4, [R18.64+0x80] ;  /* 0x0000800612047980 */ /* 0x004ea2000c101b00 */
        /* <DEDUP_REMOVED lines=11> */
[----:B--2---:R-:W-:Y:S01]  /*e570*/  LOP3.LUT R30, R5, 0xffff0000, RZ, 0xc0, !PT ;  /* 0xffff0000051e7812 */ /* 0x004fe200078ec0ff */
        /* <DEDUP_REMOVED lines=25> */
.L_x_966:
[----:B------:R-:W-:Y:S05]  /*e710*/  BSYNC B0 ;  /* 0x0000000000007941 */ /* 0x000fea0003800000 */
.L_x_965:
[----:B-----5:R3:W-:Y:S02]  /*e720*/  STS.128 [R245+0x4000], R24 ;  /* 0x00400018f5007388 */ /* 0x0207e40000000c00 */
.L_x_964:
[----:B------:R-:W-:Y:S05]  /*e730*/  BSYNC B1 ;  /* 0x0000000000017941 */ /* 0x000fea0003800000 */
.L_x_963:
[----:B------:R-:W-:-:S13]  /*e740*/  ISETP.GE.AND P0, PT, R9, R6, PT ;  /* 0x000000060900720c */ /* 0x000fda0003f06270 */
        /* <DEDUP_REMOVED lines=8> */
[----:B-----5:R-:W-:Y:S01]  /*e7d0*/  SHF.L.U32 R28, R25, 0x10, RZ ;  /* 0x00000010191c7819 */ /* 0x020fe200000006ff */
[----:B------:R-:W-:Y:S01]  /*e7e0*/  IMAD.U32 R33, R27, 0x10000, RZ ;  /* 0x000100001b217824 */ /* 0x000fe200078e00ff */
[----:B------:R-:W-:Y:S02]  /*e7f0*/  LOP3.LUT R8, R25, 0xffff0000, RZ, 0xc0, !PT ;  /* 0xffff000019087812 */ /* 0x000fe400078ec0ff */
[C---:B------:R-:W-:Y:S02]  /*e800*/  SHF.L.U32 R25, R24.reuse, 0x10, RZ ;  /* 0x0000001018197819 */ /* 0x040fe400000006ff */
[----:B------:R-:W-:-:S02]  /*e810*/  LOP3.LUT R32, R24, 0xffff0000, RZ, 0xc0, !PT ;  /* 0xffff000018207812 */ /* 0x000fc400078ec0ff */
[----:B------:R-:W-:Y:S02]  /*e820*/  LOP3.LUT R31, R27, 0xffff0000, RZ, 0xc0, !PT ;  /* 0xffff00001b1f7812 */ /* 0x000fe400078ec0ff */
[C---:B------:R-:W-:Y:S02]  /*e830*/  SHF.L.U32 R30, R26.reuse, 0x10, RZ ;  /* 0x000000101a1e7819 */ /* 0x040fe400000006ff */
[----:B------:R-:W-:Y:S02]  /*e840*/  LOP3.LUT R34, R26, 0xffff0000, RZ, 0xc0, !PT ;  /* 0xffff00001a227812 */ /* 0x000fe400078ec0ff */
[----:B---3--:R-:W-:Y:S02]  /*e850*/  LOP3.LUT R24, R3, 0xffff0000, RZ, 0xc0, !PT ;  /* 0xffff000003187812 */ /* 0x008fe400078ec0ff */
[C---:B------:R-:W-:Y:S01]  /*e860*/  LOP3.LUT R27, R2.reuse, 0xffff0000, RZ, 0xc0, !PT ;  /* 0xffff0000021b7812 */ /* 0x040fe200078ec0ff */
[----:B------:R-:W-:Y:S01]  /*e870*/  IMAD.U32 R2, R2, 0x10000, RZ ;  /* 0x0001000002027824 */ /* 0x000fe200078e00ff */
[----:B--2---:R-:W-:Y:S01]  /*e880*/  LOP3.LUT R18, R5, 0xffff0000, RZ, 0xc0, !PT ;  /* 0xffff000005127812 */ /* 0x004fe200078ec0ff */
[C---:B------:R-:W-:Y:S01]  /*e890*/  FMUL.FTZ R26, R31.reuse, R24 ;  /* 0x000000181f1a7220 */ /* 0x040fe20000410000 */
[----:B------:R-:W-:Y:S01]  /*e8a0*/  LOP3.LUT R29, R4, 0xffff0000, RZ, 0xc0, !PT ;  /* 0xffff0000041d7812 */ /* 0x000fe200078ec0ff */
[----:B------:R-:W-:Y:S01]  /*e8b0*/  FMUL.FTZ R19, R8, R27 ;  /* 0x0000001b08137220 */ /* 0x000fe20000410000 */
[----:B------:R-:W-:Y:S01]  /*e8c0*/  SHF.L.U32 R4, R4, 0x10, RZ ;  /* 0x0000001004047819 */ /* 0x000fe200000006ff */
[-C--:B------:R-:W-:Y:S01]  /*e8d0*/  FMUL.FTZ R31, R31, R18.reuse ;  /* 0x000000121f1f7220 */ /* 0x080fe20000410000 */
[----:B------:R-:W-:Y:S01]  /*e8e0*/  SHF.L.U32 R3, R3, 0x10, RZ ;  /* 0x0000001003037819 */ /* 0x000fe200000006ff */
[----:B------:R-:W-:-:S02]  /*e8f0*/  FFMA.FTZ R26, R33, R18, -R26 ;  /* 0x00000012211a7223 */ /* 0x000fc4000001081a */
[----:B------:R-:W-:Y:S02]  /*e900*/  IMAD.U32 R5, R5, 0x10000, RZ ;  /* 0x0001000005057824 */ /* 0x000fe400078e00ff */
[----:B------:R-:W-:Y:S02]  /*e910*/  FMUL.FTZ R18, R32, R2 ;  /* 0x0000000220127220 */ /* 0x000fe40000410000 */
[----:B------:R-:W-:Y:S02]  /*e920*/  FMUL.FTZ R8, R8, R29 ;  /* 0x0000001d08087220 */ /* 0x000fe40000410000 */
[----:B------:R-:W-:Y:S02]  /*e930*/  FMUL.FTZ R32, R32, R4 ;  /* 0x0000000420207220 */ /* 0x000fe40000410000 */
[----:B------:R-:W-:Y:S02]  /*e940*/  FFMA.FTZ R31, R33, R24, R31 ;  /* 0x00000018211f7223 */ /* 0x000fe4000001001f */
[----:B------:R-:W-:-:S02]  /*e950*/  FMUL.FTZ R24, R34, R3 ;  /* 0x0000000322187220 */ /* 0x000fc40000410000 */
[----:B------:R-:W-:Y:S02]  /*e960*/  FMUL.FTZ R34, R34, R5 ;  /* 0x0000000522227220 */ /* 0x000fe40000410000 */
[----:B------:R-:W-:Y:S02]  /*e970*/  FFMA.FTZ R18, R25, R4, -R18 ;  /* 0x0000000419127223 */ /* 0x000fe40000010812 */
[C---:B------:R-:W-:Y:S02]  /*e980*/  FFMA.FTZ R19, R28.reuse, R29, -R19 ;  /* 0x0000001d1c137223 */ /* 0x040fe40000010813 */
[----:B------:R-:W-:Y:S01]  /*e990*/  FFMA.FTZ R8, R28, R27, R8 ;  /* 0x0000001b1c087223 */ /* 0x000fe20000010008 */
[----:B------:R-:W-:Y:S01]  /*e9a0*/  F2FP.BF16.PACK_AB R27, R31, R26 ;  /* 0x0000001a1f1b723e */ /* 0x000fe200000010ff */
[----:B------:R-:W-:Y:S02]  /*e9b0*/  FFMA.FTZ R25, R25, R2, R32 ;  /* 0x0000000219197223 */ /* 0x000fe40000010020 */
[----:B------:R-:W-:Y:S01]  /*e9c0*/  FFMA.FTZ R24, R30, R5, -R24 ;  /* 0x000000051e187223 */ /* 0x000fe20000010818 */
[----:B------:R-:W-:Y:S01]  /*e9d0*/  F2FP.BF16.PACK_AB R8, R8, R19 ;  /* 0x000000130808723e */ /* 0x000fe200000010ff */
[----:B------:R-:W-:Y:S01]  /*e9e0*/  FFMA.FTZ R3, R30, R3, R34 ;  /* 0x000000031e037223 */ /* 0x000fe20000010022 */
[----:B------:R-:W-:-:S02]  /*e9f0*/  F2FP.BF16.PACK_AB R5, R25, R18 ;  /* 0x000000121905723e */ /* 0x000fc400000010ff */
[----:B------:R-:W-:Y:S02]  /*ea00*/  MOV R25, R8 ;  /* 0x0000000800197202 */ /* 0x000fe40000000f00 */
[----:B------:R-:W-:Y:S02]  /*ea10*/  F2FP.BF16.PACK_AB R26, R3, R24 ;  /* 0x00000018031a723e */ /* 0x000fe400000010ff */
[----:B------:R-:W-:Y:S02]  /*ea20*/  MOV R24, R5 ;  /* 0x0000000500187202 */ /* 0x000fe40000000f00 */
.L_x_968:
[----:B------:R-:W-:Y:S05]  /*ea30*/  BSYNC B0 ;  /* 0x0000000000007941 */ /* 0x000fea0003800000 */
.L_x_967:
[----:B-----5:R3:W-:Y:S02]  /*ea40*/  STS.128 [R245+0x6000], R24 ;  /* 0x00600018f5007388 */ /* 0x0207e40000000c00 */
.L_x_954:
[----:B------:R-:W-:Y:S05]  /*ea50*/  BSYNC B2 ;  /* 0x0000000000027941 */ /* 0x000fea0003800000 */
.L_x_953:
[----:B------:R-:W-:Y:S01]  /*ea60*/  IADD3 R8, R184, 0x10, RZ ;  /* 0x00000010b8087810 */ /* 0x000fe20007ffe0ff */
[----:B------:R-:W-:Y:S03]  /*ea70*/  BSSY B2, `(.L_x_969) ;  /* 0x00000d3000027945 */ /* 0x000fe60003800000 */
[----:B------:R-:W-:-:S04]  /*ea80*/  ISETP.GE.AND P0, PT, R8, R13, PT ;  /* 0x0000000d0800720c */ /* 0x000fc80003f06270 */
[----:B------:R-:W-:-:S13]  /*ea90*/  ISETP.LT.OR P0, PT, R75, -0x87, P0 ;  /* 0xffffff794b00780c */ /* 0x000fda0000701670 */
[----:B------:R-:W-:Y:S05]  /*eaa0*/  @P0 BRA `(.L_x_970) ;  /* 0x00000cf000000947 */ /* 0x000fea0003800000 */
[----:B------:R-:W-:Y:S01]  /*eab0*/  ISETP.GE.AND P0, PT, R14, R6, PT ;  /* 0x000000060e00720c */ /* 0x000fe20003f06270 */
[----:B------:R-:W-:Y:S01]  /*eac0*/  BSSY B1, `(.L_x_971) ;  /* 0x0000038000017945 */ /* 0x000fe20003800000 */
[----:B------:R-:W-:-:S04]  /*ead0*/  IADD3 R3, P1, R12, R17, RZ ;  /* 0x000000110c037210 */ /* 0x000fc80007f3e0ff */
[----:B------:R-:W-:Y:S01]  /*eae0*/  LEA.HI.X.SX32 R12, R12, R16, 0x1, P1 ;  /* 0x000000100c0c7211 */ /* 0x000fe200008f0eff */
[----:B------:R-:W-:-:S03]  /*eaf0*/  IMAD.SHL.U32 R31, R3, 0x2, RZ ;  /* 0x00000002031f7824 */ /* 0x000fc600078e00ff */
[----:B------:R-:W-:Y:S02]  /*eb00*/  SHF.L.U64.HI R3, R3, 0x1, R12 ;  /* 0x0000000103037819 */ /* 0x000fe4000001020c */
[-C--:B------:R-:W-:Y:S01]  /*eb10*/  IADD3 R18, P2, R36, R31.reuse, RZ ;  /* 0x0000001f24127210 */ /* 0x080fe20007f5e0ff */
[----:B------:R1:W-:Y:S01]  /*eb20*/  @P0 STS.128 [R245+0x800], RZ ;  /* 0x000800fff5000388 */ /* 0x0003e20000000c00 */
[----:B------:R-:W-:-:S03]  /*eb30*/  IADD3 R30, P1, R22, R31, RZ ;  /* 0x0000001f161e7210 */ /* 0x000fc60007f3e0ff */
[--C-:B------:R-:W-:Y:S02]  /*eb40*/  IMAD.X R19, R37, 0x1, R3.reuse, P2 ;  /* 0x0000000125137824 */ /* 0x100fe400010e0603 */
[----:B------:R-:W-:Y:S01]  /*eb50*/  IMAD.X R31, R23, 0x1, R3, P1 ;  /* 0x00000001171f7824 */ /* 0x000fe200008e0603 */
[----:B------:R-:W-:Y:S05]  /*eb60*/  @P0 BRA `(.L_x_972) ;  /* 0x000002d000000947 */ /* 0x000fea0003800000 */
[----:B-1-3--:R1:W5:Y:S01]  /*eb70*/  LD.E.128 R24, [R42.64] ;  /* 0x000000062a187980 */ /* 0x00a362000c101d00 */
[----:B------:R-:W-:Y:S01]  /*eb80*/  ISETP.GE.AND P0, PT, R14, R0, PT ;  /* 0x000000000e00720c */ /* 0x000fe20003f06270 */
[----:B------:R-:W-:-:S12]  /*eb90*/  BSSY B0, `(.L_x_973) ;  /* 0x0000029000007945 */ /* 0x000fd80003800000 */
[----:B------:R-:W-:Y:S05]  /*eba0*/  @P0 BRA `(.L_x_974) ;  /* 0x0000027000000947 */ /* 0x000fea0003800000 */
[----:B------:R-:W3:Y:S04]  /*ebb0*/  LD.E.64 R2, [R30.64] ;  /* 0x000000061e027980 */ /* 0x000ee8000c101b00 */
[----:B--2---:R-:W2:Y:S01]  /*ebc0*/  LD.E.64 R4, [R18.64] ;  /* 0x0000000612047980 */ /* 0x004ea2000c101b00 */
        /* <DEDUP_REMOVED lines=37> */
.L_x_974:
[----:B------:R-:W-:Y:S05]  /*ee20*/  BSYNC B0 ;  /* 0x0000000000007941 */ /* 0x000fea0003800000 */
.L_x_973:
[----:B-----5:R3:W-:Y:S02]  /*ee30*/  STS.128 [R245+0x800], R24 ;  /* 0x00080018f5007388 */ /* 0x0207e40000000c00 */
.L_x_972:
[----:B------:R-:W-:Y:S05]  /*ee40*/  BSYNC B1 ;  /* 0x0000000000017941 */ /* 0x000fea0003800000 */
.L_x_971:
        /* <DEDUP_REMOVED lines=47> */
.L_x_978:
[----:B------:R-:W-:Y:S05]  /*f140*/  BSYNC B0 ;  /* 0x0000000000007941 */ /* 0x000fea0003800000 */
.L_x_977:
[----:B-----5:R3:W-:Y:S02]  /*f150*/  STS.128 [R245+0x2800], R24 ;  /* 0x00280018f5007388 */ /* 0x0207e40000000c00 */
.L_x_976:
[----:B------:R-:W-:Y:S05]  /*f160*/  BSYNC B1 ;  /* 0x0000000000017941 */ /* 0x000fea0003800000 */
.L_x_975:
        /* <DEDUP_REMOVED lines=47> */
.L_x_982:
[----:B------:R-:W-:Y:S05]  /*f460*/  BSYNC B0 ;  /* 0x0000000000007941 */ /* 0x000fea0003800000 */
.L_x_981:
[----:B-----5:R3:W-:Y:S02]  /*f470*/  STS.128 [R245+0x4800], R24 ;  /* 0x00480018f5007388 */ /* 0x0207e40000000c00 */
.L_x_980:
[----:B------:R-:W-:Y:S05]  /*f480*/  BSYNC B1 ;  /* 0x0000000000017941 */ /* 0x000fea0003800000 */
.L_x_979:
[----:B------:R-:W-:-:S13]  /*f490*/  ISETP.GE.AND P0, PT, R9, R6, PT ;  /* 0x000000060900720c */ /* 0x000fda0003f06270 */
[----:B------:R1:W-:Y:S01]  /*f4a0*/  @P0 STS.128 [R245+0x6800], RZ ;  /* 0x006800fff5000388 */ /* 0x0003e20000000c00 */
[----:B------:R-:W-:Y:S05]  /*f4b0*/  @P0 BRA `(.L_x_970) ;  /* 0x000002e000000947 */ /* 0x000fea0003800000 */
[----:B-1-3--:R1:W5:Y:S01]  /*f4c0*/  LD.E.128 R24, [R42.64+0x180] ;  /* 0x000180062a187980 */ /* 0x00a362000c101d00 */
[----:B------:R-:W-:Y:S01]  /*f4d0*/  ISETP.GE.AND P0, PT, R9, R0, PT ;  /* 0x000000000900720c */ /* 0x000fe20003f06270 */
[----:B------:R-:W-:-:S12]  /*f4e0*/  BSSY B0, `(.L_x_983) ;  /* 0x000002a000007945 */ /* 0x000fd80003800000 */
[----:B------:R-:W-:Y:S05]  /*f4f0*/  @P0 BRA `(.L_x_984) ;  /* 0x0000028000000947 */ /* 0x000fea0003800000 */
[----:B--2---:R3:W2:Y:S04]  /*f500*/  LD.E.64 R2, [R30.64+0xc0] ;  /* 0x0000c0061e027980 */ /* 0x0046a8000c101b00 */
[----:B----4-:R-:W4:Y:S01]  /*f510*/  LD.E.64 R4, [R18.64+0xc0] ;  /* 0x0000c00612047980 */ /* 0x010f22000c101b00 */
[----:B-----5:R-:W-:Y:S01]  /*f520*/  SHF.L.U32 R28, R25, 0x10, RZ ;  /* 0x00000010191c7819 */ /* 0x020fe200000006ff */
[----:B------:R-:W-:Y:S01]  /*f530*/  IMAD.U32 R35, R27, 0x10000, RZ ;  /* 0x000100001b237824 */ /* 0x000fe200078e00ff */
[----:B------:R-:W-:Y:S02]  /*f540*/  LOP3.LUT R12, R25, 0xffff0000, RZ, 0xc0, !PT ;  /* 0xffff0000190c7812 */ /* 0x000fe400078ec0ff */
[C---:B------:R-:W-:Y:S02]  /*f550*/  SHF.L.U32 R25, R24.reuse, 0x10, RZ ;  /* 0x0000001018197819 */ /* 0x040fe400000006ff */
[----:B------:R-:W-:-:S02]  /*f560*/  LOP3.LUT R34, R24, 0xffff0000, RZ, 0xc0, !PT ;  /* 0xffff000018227812 */ /* 0x000fc400078ec0ff */
[----:B------:R-:W-:Y:S02]  /*f570*/  LOP3.LUT R33, R27, 0xffff0000, RZ, 0xc0, !PT ;  /* 0xffff00001b217812 */ /* 0x000fe400078ec0ff */
[C---:B------:R-:W-:Y:S02]  /*f580*/  SHF.L.U32 R32, R26.reuse, 0x10, RZ ;  /* 0x000000101a207819 */ /* 0x040fe400000006ff */
[----:B---3--:R-:W-:Y:S02]  /*f590*/  LOP3.LUT R30, R26, 0xffff0000, RZ, 0xc0, !PT ;  /* 0xffff00001a1e7812 */ /* 0x008fe400078ec0ff */
[----:B--2---:R-:W-:Y:S02]  /*f5a0*/  LOP3.LUT R24, R3, 0xffff0000, RZ, 0xc0, !PT ;  /* 0xffff000003187812 */ /* 0x004fe400078ec0ff */
[C---:B------:R-:W-:Y:S01]  /*f5b0*/  LOP3.LUT R27, R2.reuse, 0xffff0000, RZ, 0xc0, !PT ;  /* 0xffff0000021b7812 */ /* 0x040fe200078ec0ff */
[----:B------:R-:W-:Y:S01]  /*f5c0*/  IMAD.U32 R2, R2, 0x10000, RZ ;  /* 0x0001000002027824 */ /* 0x000fe200078e00ff */
[----:B----4-:R-:W-:Y:S01]  /*f5d0*/  LOP3.LUT R18, R5, 0xffff0000, RZ, 0xc0, !PT ;  /* 0xffff000005127812 */ /* 0x010fe200078ec0ff */
        /* <DEDUP_REMOVED lines=26> */
.L_x_984:
[----:B------:R-:W-:Y:S05]  /*f780*/  BSYNC B0 ;  /* 0x0000000000007941 */ /* 0x000fea0003800000 */
.L_x_983:
[----:B-----5:R3:W-:Y:S02]  /*f790*/  STS.128 [R245+0x6800], R24 ;  /* 0x00680018f5007388 */ /* 0x0207e40000000c00 */
.L_x_970:
[----:B------:R-:W-:Y:S05]  /*f7a0*/  BSYNC B2 ;  /* 0x0000000000027941 */ /* 0x000fea0003800000 */
.L_x_969:
[----:B------:R-:W-:Y:S01]  /*f7b0*/  IADD3 R12, R184, 0x20, RZ ;  /* 0x00000020b80c7810 */ /* 0x000fe20007ffe0ff */
[----:B------:R-:W-:Y:S03]  /*f7c0*/  BSSY B2, `(.L_x_985) ;  /* 0x00000cf000027945 */ /* 0x000fe60003800000 */
[----:B------:R-:W-:-:S04]  /*f7d0*/  ISETP.GE.AND P0, PT, R12, R13, PT ;  /* 0x0000000d0c00720c */ /* 0x000fc80003f06270 */
[----:B------:R-:W-:-:S13]  /*f7e0*/  ISETP.LT.OR P0, PT, R75, -0x107, P0 ;  /* 0xfffffef94b00780c */ /* 0x000fda0000701670 */
[----:B------:R-:W-:Y:S05]  /*f7f0*/  @P0 BRA `(.L_x_986) ;  /* 0x00000cb000000947 */ /* 0x000fea0003800000 */
[----:B------:R-:W-:Y:S01]  /*f800*/  ISETP.GE.AND P0, PT, R14, R6, PT ;  /* 0x000000060e00720c */ /* 0x000fe20003f06270 */
[----:B------:R-:W-:Y:S01]  /*f810*/  IMAD.SHL.U32 R3, R7, 0x20, RZ ;  /* 0x0000002007037824 */ /* 0x000fe200078e00ff */
[----:B------:R-:W-:Y:S04]  /*f820*/  BSSY B1, `(.L_x_987) ;  /* 0x0000037000017945 */ /* 0x000fe80003800000 */
[----:B------:R-:W-:-:S04]  /*f830*/  IADD3 R2, P1, R3, R17, RZ ;  /* 0x0000001103027210 */ /* 0x000fc80007f3e0ff */
[----:B------:R-:W-:Y:S01]  /*f840*/  LEA.HI.X.SX32 R3, R3, R16, 0x1, P1 ;  /* 0x0000001003037211 */ /* 0x000fe200008f0eff */
[C---:B------:R-:W-:Y:S02]  /*f850*/  IMAD.SHL.U32 R31, R2.reuse, 0x2, RZ ;  /* 0x00000002021f7824 */ /* 0x040fe400078e00ff */
[----:B------:R1:W-:Y:S01]  /*f860*/  @P0 STS.128 [R245+0x1000], RZ ;  /* 0x001000fff5000388 */ /* 0x0003e20000000c00 */
[----:B------:R-:W-:Y:S02]  /*f870*/  SHF.L.U64.HI R3, R2, 0x1, R3 ;  /* 0x0000000102037819 */ /* 0x000fe40000010203 */
[-C--:B------:R-:W-:Y:S02]  /*f880*/  IADD3 R18, P2, R36, R31.reuse, RZ ;  /* 0x0000001f24127210 */ /* 0x080fe40007f5e0ff */
        /* <DEDUP_REMOVED lines=15> */
[C---:B------:R-:W-:Y:S02]  /*f980*/  SHF.L.U32 R29, R24.reuse, 0x10, RZ ;  /* 0x00000010181d7819 */ /* 0x040fe400000006ff */
[----:B------:R-:W-:Y:S02]  /*f990*/  LOP3.LUT R44, R24, 0xffff0000, RZ, 0xc0, !PT ;  /* 0xffff0000182c7812 */ /* 0x000fe400078ec0ff */
[----:B------:R-:W-:Y:S02]  /*f9a0*/  LOP3.LUT R45, R26, 0xffff0000, RZ, 0xc0, !PT ;  /* 0xffff00001a2d7812 */ /* 0x000fe400078ec0ff */
[----:B---3--:R-:W-:Y:S02]  /*f9b0*/  LOP3.LUT R32, R2, 0xffff0000, RZ, 0xc0, !PT ;  /* 0xffff000002207812 */ /* 0x008fe400078ec0ff */
[----:B------:R-:W-:Y:S02]  /*f9c0*/  LOP3.LUT R24, R3, 0xffff0000, RZ, 0xc0, !PT ;  /* 0xffff000003187812 */ /* 0x000fe400078ec0ff */
[C---:B--2---:R-:W-:Y:S01]  /*f9d0*/  LOP3.LUT R34, R4.reuse, 0xffff0000, RZ, 0xc0, !PT ;  /* 0xffff000004227812 */ /* 0x044fe200078ec0ff */
[----:B------:R-:W-:Y:S01]  /*f9e0*/  FMUL.FTZ R27, R25, R32 ;  /* 0x00000020191b7220 */ /* 0x000fe20000410000 */
[----:B------:R-:W-:Y:S01]  /*f9f0*/  LOP3.LUT R33, R5, 0xffff0000, RZ, 0xc0, !PT ;  /* 0xffff000005217812 */ /* 0x000fe200078ec0ff */
[----:B------:R-:W-:Y:S01]  /*fa00*/  IMAD.U32 R4, R4, 0x10000, RZ ;  /* 0x0001000004047824 */ /* 0x000fe200078e00ff */
[----:B------:R-:W-:Y:S01]  /*fa10*/  SHF.L.U32 R2, R2, 0x10, RZ ;  /* 0x0000001002027819 */ /* 0x000fe200000006ff */
[----:B------:R-:W-:-:S02]  /*fa20*/  FMUL.FTZ R25, R25, R34 ;  /* 0x0000002219197220 */ /* 0x000fc40000410000 */
[C---:B------:R-:W-:Y:S01]  /*fa30*/  FFMA.FTZ R27, R28.reuse, R34, -R27 ;  /* 0x000000221c1b7223 */ /* 0x040fe2000001081b */
[----:B------:R-:W-:Y:S01]  /*fa40*/  SHF.L.U32 R34, R5, 0x10, RZ ;  /* 0x0000001005227819 */ /* 0x000fe200000006ff */
[----:B------:R-:W-:Y:S01]  /*fa50*/  FFMA.FTZ R28, R28, R32, R25 ;  /* 0x000000201c1c7223 */ /* 0x000fe20000010019 */
[----:B------:R-:W-:Y:S01]  /*fa60*/  SHF.L.U32 R32, R3, 0x10, RZ ;  /* 0x0000001003207819 */ /* 0x000fe200000006ff */
[C---:B------:R-:W-:Y:S02]  /*fa70*/  FMUL.FTZ R26, R35.reuse, R24 ;  /* 0x00000018231a7220 */ /* 0x040fe40000410000 */
[----:B------:R-:W-:Y:S01]  /*fa80*/  FMUL.FTZ R35, R35, R33 ;  /* 0x0000002123237220 */ /* 0x000fe20000410000 */
[----:B------:R-:W-:Y:S01]  /*fa90*/  F2FP.BF16.PACK_AB R25, R28, R27 ;  /* 0x0000001b1c19723e */ /* 0x000fe200000010ff */
[----:B------:R-:W-:Y:S02]  /*faa0*/  FMUL.FTZ R3, R44, R2 ;  /* 0x000000022c037220 */ /* 0x000fe40000410000 */
[----:B------:R-:W-:-:S02]  /*fab0*/  FMUL.FTZ R5, R45, R32 ;  /* 0x000000202d057220 */ /* 0x000fc40000410000 */
[----:B------:R-:W-:Y:S02]  /*fac0*/  FMUL.FTZ R44, R44, R4 ;  /* 0x000000042c2c7220 */ /* 0x000fe40000410000 */
[----:B------:R-:W-:Y:S02]  /*fad0*/  FMUL.FTZ R45, R45, R34 ;  /* 0x000000222d2d7220 */ /* 0x000fe40000410000 */
[C---:B------:R-:W-:Y:S02]  /*fae0*/  FFMA.FTZ R26, R42.reuse, R33, -R26 ;  /* 0x000000212a1a7223 */ /* 0x040fe4000001081a */
[----:B------:R-:W-:Y:S02]  /*faf0*/  FFMA.FTZ R35, R42, R24, R35 ;  /* 0x000000182a237223 */ /* 0x000fe40000010023 */
[C---:B------:R-:W-:Y:S02]  /*fb00*/  FFMA.FTZ R3, R29.reuse, R4, -R3 ;  /* 0x000000041d037223 */ /* 0x040fe40000010803 */
[----:B------:R-:W-:Y:S01]  /*fb10*/  FFMA.FTZ R44, R29, R2, R44 ;  /* 0x000000021d2c7223 */ /* 0x000fe2000001002c */
[----:B------:R-:W-:Y:S01]  /*fb20*/  F2FP.BF16.PACK_AB R27, R35, R26 ;  /* 0x0000001a231b723e */ /* 0x000fe200000010ff */
[----:B------:R-:W-:-:S02]  /*fb30*/  FFMA.FTZ R5, R43, R34, -R5 ;  /* 0x000000222b057223 */ /* 0x000fc40000010805 */
[----:B------:R-:W-:Y:S01]  /*fb40*/  FFMA.FTZ R32, R43, R32, R45 ;  /* 0x000000202b207223 */ /* 0x000fe2000001002d */
[----:B------:R-:W-:-:S04]  /*fb50*/  F2FP.BF16.PACK_AB R24, R44, R3 ;  /* 0x000000032c18723e */ /* 0x000fc800000010ff */
[----:B------:R-:W-:Y:S02]  /*fb60*/  F2FP.BF16.PACK_AB R26, R32, R5 ;  /* 0x00000005201a723e */ /* 0x000fe400000010ff */
.L_x_990:
[----:B------:R-:W-:Y:S05]  /*fb70*/  BSYNC B0 ;  /* 0x0000000000007941 */ /* 0x000fea0003800000 */
.L_x_989:
[----:B-----5:R3:W-:Y:S02]  /*fb80*/  STS.128 [R245+0x1000], R24 ;  /* 0x00100018f5007388 */ /* 0x0207e40000000c00 */
.L_x_988:
[----:B------:R-:W-:Y:S05]  /*fb90*/  BSYNC B1 ;  /* 0x0000000000017941 */ /* 0x000fea0003800000 */
.L_x_987:
        /* <DEDUP_REMOVED lines=46> */
.L_x_994:
[----:B------:R-:W-:Y:S05]  /*fe80*/  BSYNC B0 ;  /* 0x0000000000007941 */ /* 0x000fea0003800000 */
.L_x_993:
[----:B-----5:R3:W-:Y:S02]  /*fe90*/  STS.128 [R245+0x3000], R24 ;  /* 0x00300018f5007388 */ /* 0x0207e40000000c00 */
.L_x_992:
[----:B------:R-:W-:Y:S05]  /*fea0*/  BSYNC B1 ;  /* 0x0000000000017941 */ /* 0x000fea0003800000 */
.L_x_991:
        /* <DEDUP_REMOVED lines=46> */
.L_x_998:
[----:B------:R-:W-:Y:S05]  /*10190*/  BSYNC B0 ;  /* 0x0000000000007941 */ /* 0x000fea0003800000 */
.L_x_997:
[----:B-----5:R3:W-:Y:S02]  /*101a0*/  STS.128 [R245+0x5000], R24 ;  /* 0x00500018f5007388 */ /* 0x0207e40000000c00 */
.L_x_996:
[----:B------:R-:W-:Y:S05]  /*101b0*/  BSYNC B1 ;  /* 0x0000000000017941 */ /* 0x000fea0003800000 */
.L_x_995:
[----:B------:R-:W-:-:S13]  /*101c0*/  ISETP.GE.AND P0, PT, R9, R6, PT ;  /* 0x000000060900720c */ /* 0x000fda0003f06270 */
[----:B------:R1:W-:Y:S01]  /*101d0*/  @P0 STS.128 [R245+0x7000], RZ ;  /* 0x007000fff5000388 */ /* 0x0003e20000000c00 */
[----:B------:R-:W-:Y:S05]  /*101e0*/  @P0 BRA `(.L_x_986) ;  /* 0x000002c000000947 */ /* 0x000fea0003800000 */
[----:B-1----:R-:W5:Y:S01]  /*101f0*/  LD.E.128 R40, [R40.64+0x180] ;  /* 0x0001800628287980 */ /* 0x002f62000c101d00 */
[----:B------:R-:W-:Y:S01]  /*10200*/  ISETP.GE.AND P0, PT, R9, R0, PT ;  /* 0x000000000900720c */ /* 0x000fe20003f06270 */
[----:B------:R-:W-:-:S12]  /*10210*/  BSSY B0, `(.L_x_999) ;  /* 0x0000028000007945 */ /* 0x000fd80003800000 */
[----:B------:R-:W-:Y:S05]  /*10220*/  @P0 BRA `(.L_x_1000) ;  /* 0x0000026000000947 */ /* 0x000fea0003800000 */
[----:B--2---:R-:W2:Y:S04]  /*10230*/  LD.E.64 R2, [R30.64+0xc0] ;  /* 0x0000c0061e027980 */ /* 0x004ea8000c101b00 */
[----:B---3--:R-:W3:Y:S01]  /*10240*/  LD.E.64 R4, [R18.64+0xc0] ;  /* 0x0000c00612047980 */ /* 0x008ee2000c101b00 */
[----:B-----5:R-:W-:Y:S01]  /*10250*/  LOP3.LUT R32, R43, 0xffff0000, RZ, 0xc0, !PT ;  /* 0xffff00002b207812 */ /* 0x020fe200078ec0ff */
[----:B------:R-:W-:Y:S01]  /*10260*/  IMAD.U32 R33, R42, 0x10000, RZ ;  /* 0x000100002a217824 */ /* 0x000fe200078e00ff */
[----:B------:R-:W-:Y:S02]  /*10270*/  LOP3.LUT R24, R41, 0xffff0000, RZ, 0xc0, !PT ;  /* 0xffff000029187812 */ /* 0x000fe400078ec0ff */
[----:B------:R-:W-:Y:S02]  /*10280*/  SHF.L.U32 R34, R43, 0x10, RZ ;  /* 0x000000102b227819 */ /* 0x000fe400000006ff */
[----:B------:R-:W-:-:S02]  /*10290*/  SHF.L.U32 R25, R41, 0x10, RZ ;  /* 0x0000001029197819 */ /* 0x000fc400000006ff */
[C---:B------:R-:W-:Y:S02]  /*102a0*/  SHF.L.U32 R26, R40.reuse, 0x10, RZ ;  /* 0x00000010281a7819 */ /* 0x040fe400000006ff */
[----:B------:R-:W-:Y:S02]  /*102b0*/  LOP3.LUT R40, R40, 0xffff0000, RZ, 0xc0, !PT ;  /* 0xffff000028287812 */ /* 0x000fe400078ec0ff */
[----:B------:R-:W-:Y:S02]  /*102c0*/  LOP3.LUT R42, R42, 0xffff0000, RZ, 0xc0, !PT ;  /* 0xffff00002a2a7812 */ /* 0x000fe400078ec0ff */
[----:B--2---:R-:W-:Y:S02]  /*102d0*/  LOP3.LUT R27, R3, 0xffff0000, RZ, 0xc0, !PT ;  /* 0xffff0000031b7812 */ /* 0x004fe400078ec0ff */
[----:B------:R-:W-:Y:S02]  /*102e0*/  LOP3.LUT R28, R2, 0xffff0000, RZ, 0xc0, !PT ;  /* 0xffff0000021c7812 */ /* 0x000fe400078ec0ff */
[----:B---3--:R-:W-:Y:S01]  /*102f0*/  LOP3.LUT R19, R5, 0xffff0000, RZ, 0xc0, !PT ;  /* 0xffff000005137812 */ /* 0x008fe200078ec0ff */
[----:B------:R-:W-:Y:S01]  /*10300*/  FMUL.FTZ R30, R32, R27 ;  /* 0x0000001b201e7220 */ /* 0x000fe20000410000 */
[----:B------:R-:W-:Y:S01]  /*10310*/  LOP3.LUT R29, R4, 0xffff0000, RZ, 0xc0, !PT ;  /* 0xffff0000041d7812 */ /* 0x000fe200078ec0ff */
[----:B------:R-:W-:Y:S01]  /*10320*/  FMUL.FTZ R18, R24, R28 ;  /* 0x0000001c18127220 */ /* 0x000fe20000410000 */
[----:B------:R-:W-:Y:S01]  /*10330*/  SHF.L.U32 R3, R3, 0x10, RZ ;  /* 0x0000001003037819 */ /* 0x000fe200000006ff */
[-C--:B------:R-:W-:Y:S01]  /*10340*/  FMUL.FTZ R32, R32, R19.reuse ;  /* 0x0000001320207220 */ /* 0x080fe20000410000 */
[----:B------:R-:W-:Y:S01]  /*10350*/  SHF.L.U32 R5, R5, 0x10, RZ ;  /* 0x0000001005057819 */ /* 0x000fe200000006ff */
[----:B------:R-:W-:Y:S01]  /*10360*/  FFMA.FTZ R30, R34, R19, -R30 ;  /* 0x00000013221e7223 */ /* 0x000fe2000001081e */
[----:B------:R-:W-:Y:S01]  /*10370*/  SHF.L.U32 R19, R2, 0x10, RZ ;  /* 0x0000001002137819 */ /* 0x000fe200000006ff */
[----:B------:R-:W-:-:S02]  /*10380*/  FMUL.FTZ R24, R24, R29 ;  /* 0x0000001d18187220 */ /* 0x000fc40000410000 */
[----:B------:R-:W-:Y:S02]  /*10390*/  FFMA.FTZ R18, R25, R29, -R18 ;  /* 0x0000001d19127223 */ /* 0x000fe40000010812 */
[----:B------:R-:W-:Y:S02]  /*103a0*/  IMAD.U32 R29, R4, 0x10000, RZ ;  /* 0x00010000041d7824 */ /* 0x000fe400078e00ff */
[----:B------:R-:W-:Y:S02]  /*103b0*/  FMUL.FTZ R2, R40, R19 ;  /* 0x0000001328027220 */ /* 0x000fe40000410000 */
[----:B------:R-:W-:Y:S02]  /*103c0*/  FMUL.FTZ R4, R42, R3 ;  /* 0x000000032a047220 */ /* 0x000fe40000410000 */
[----:B------:R-:W-:Y:S02]  /*103d0*/  FMUL.FTZ R40, R40, R29 ;  /* 0x0000001d28287220 */ /* 0x000fe40000410000 */
[----:B------:R-:W-:-:S02]  /*103e0*/  FMUL.FTZ R42, R42, R5 ;  /* 0x000000052a2a7220 */ /* 0x000fc40000410000 */
[----:B------:R-:W-:Y:S02]  /*103f0*/  FFMA.FTZ R25, R25, R28, R24 ;  /* 0x0000001c19197223 */ /* 0x000fe40000010018 */
[----:B------:R-:W-:Y:S02]  /*10400*/  FFMA.FTZ R27, R34, R27, R32 ;  /* 0x0000001b221b7223 */ /* 0x000fe40000010020 */
[C---:B------:R-:W-:Y:S01]  /*10410*/  FFMA.FTZ R2, R26.reuse, R29, -R2 ;  /* 0x0000001d1a027223 */ /* 0x040fe20000010802 */
[----:B------:R-:W-:Y:S01]  /*10420*/  F2FP.BF16.PACK_AB R41, R25, R18 ;  /* 0x000000121929723e */ /* 0x000fe200000010ff */
[----:B------:R-:W-:Y:S01]  /*10430*/  FFMA.FTZ R19, R26, R19, R40 ;  /* 0x000000131a137223 */ /* 0x000fe20000010028 */
[----:B------:R-:W-:Y:S01]  /*10440*/  F2FP.BF16.PACK_AB R43, R27, R30 ;  /* 0x0000001e1b2b723e */ /* 0x000fe200000010ff */
[C---:B------:R-:W-:Y:S02]  /*10450*/  FFMA.FTZ R4, R33.reuse, R5, -R4 ;  /* 0x0000000521047223 */ /* 0x040fe40000010804 */
[----:B------:R-:W-:Y:S01]  /*10460*/  FFMA.FTZ R3, R33, R3, R42 ;  /* 0x0000000321037223 */ /* 0x000fe2000001002a */
[----:B------:R-:W-:-:S04]  /*10470*/  F2FP.BF16.PACK_AB R40, R19, R2 ;  /* 0x000000021328723e */ /* 0x000fc800000010ff */
[----:B------:R-:W-:Y:S02]  /*10480*/  F2FP.BF16.PACK_AB R42, R3, R4 ;  /* 0x00000004032a723e */ /* 0x000fe400000010ff */
.L_x_1000:
[----:B------:R-:W-:Y:S05]  /*10490*/  BSYNC B0 ;  /* 0x0000000000007941 */ /* 0x000fea0003800000 */
.L_x_999:
[----:B-----5:R1:W-:Y:S02]  /*104a0*/  STS.128 [R245+0x7000], R40 ;  /* 0x00700028f5007388 */ /* 0x0203e40000000c00 */
.L_x_986:
[----:B------:R-:W-:Y:S05]  /*104b0*/  BSYNC B2 ;  /* 0x0000000000027941 */ /* 0x000fea0003800000 */
.L_x_985:
[----:B------:R-:W-:-:S04]  /*104c0*/  IADD3 R4, R184, 0x30, RZ ;  /* 0x00000030b8047810 */ /* 0x000fc80007ffe0ff */
[----:B------:R-:W-:-:S04]  /*104d0*/  ISETP.GE.AND P0, PT, R4, R13, PT ;  /* 0x0000000d0400720c */ /* 0x000fc80003f06270 */
[----:B------:R-:W-:-:S13]  /*104e0*/  ISETP.LT.OR P0, PT, R75, -0x187, P0 ;  /* 0xfffffe794b00780c */ /* 0x000fda0000701670 */
[----:B------:R-:W-:Y:S05]  /*104f0*/  @P0 BRA `(.L_x_1001) ;  /* 0x000073d000000947 */ /* 0x000fea0003800000 */
[----:B------:R-:W-:Y:S01]  /*10500*/  ISETP.GE.AND P0, PT, R14, R6, PT ;  /* 0x000000060e00720c */ /* 0x000fe20003f06270 */
[----:B------:R-:W-:Y:S01]  /*10510*/  IMAD R7, R7, 0x30, RZ ;  /* 0x0000003007077824 */ /* 0x000fe200078e02ff */
[----:B------:R-:W-:Y:S04]  /*10520*/  BSSY B1, `(.L_x_1002) ;  /* 0x0000038000017945 */ /* 0x000fe80003800000 */
[----:B------:R-:W-:-:S04]  /*10530*/  IADD3 R3, P1, R7, R17, RZ ;  /* 0x0000001107037210 */ /* 0x000fc80007f3e0ff */
[----:B------:R-:W-:Y:S01]  /*10540*/  LEA.HI.X.SX32 R16, R7, R16, 0x1, P1 ;  /* 0x0000001007107211 */ /* 0x000fe200008f0eff */
[C---:B------:R-:W-:Y:S02]  /*10550*/  IMAD.SHL.U32 R5, R3.reuse, 0x2, RZ ;  /* 0x0000000203057824 */ /* 0x040fe400078e00ff */
[----:B------:R1:W-:Y:S01]  /*10560*/  @P0 STS.128 [R245+0x1800], RZ ;  /* 0x001800fff5000388 */ /* 0x0003e20000000c00 */
[----:B------:R-:W-:Y:S02]  /*10570*/  SHF.L.U64.HI R3, R3, 0x1, R16 ;  /* 0x0000000103037819 */ /* 0x000fe40000010210 */
[-C--:B-1-3--:R-:W-:Y:S02]  /*10580*/  IADD3 R24, P2, R36, R5.reuse, RZ ;  /* 0x0000000524187210 */ /* 0x08afe40007f5e0ff */
[----:B------:R-:W-:-:S03]  /*10590*/  IADD3 R22, P1, R22, R5, RZ ;  /* 0x0000000516167210 */ /* 0x000fc60007f3e0ff */
[--C-:B------:R-:W-:Y:S02]  /*105a0*/  IMAD.X R25, R37, 0x1, R3.reuse, P2 ;  /* 0x0000000125197824 */ /* 0x100fe400010e0603 */
[----:B------:R-:W-:Y:S01]  /*105b0*/  IMAD.X R23, R23, 0x1, R3, P1 ;  /* 0x0000000117177824 */ /* 0x000fe200008e0603 */
[----:B------:R-:W-:Y:S05]  /*105c0*/  @P0 BRA `(.L_x_1003) ;  /* 0x000002d000000947 */ /* 0x000fea0003800000 */
[----:B------:R1:W5:Y:S01]  /*105d0*/  LD.E.128 R16, [R38.64] ;  /* 0x0000000626107980 */ /* 0x000362000c101d00 */
[----:B------:R-:W-:Y:S01]  /*105e0*/  ISETP.GE.AND P0, PT, R14, R0, PT ;  /* 0x000000000e00720c */ /* 0x000fe20003f06270 */
[----:B------:R-:W-:-:S12]  /*105f0*/  BSSY B0, `(.L_x_1004) ;  /* 0x0000029000007945 */ /* 0x000fd80003800000 */
[----:B------:R-:W-:Y:S05]  /*10600*/  @P0 BRA `(.L_x_1005) ;  /* 0x0000027000000947 */ /* 0x000fea0003800000 */
[----:B------:R-:W3:Y:S04]  /*10610*/  LD.E.64 R2, [R22.64] ;  /* 0x0000000616027980 */ /* 0x000ee8000c101b00 */
[----:B--2---:R-:W2:Y:S01]  /*10620*/  LD.E.64 R14, [R24.64] ;  /* 0x00000006180e7980 */ /* 0x004ea2000c101b00 */
[C---:B-----5:R-:W-:Y:S01]  /*10630*/  LOP3.LUT R5, R17.reuse, 0xffff0000, RZ, 0xc0, !PT ;  /* 0xffff000011057812 */ /* 0x060fe200078ec0ff */
[----:B------:R-:W-:Y:S01]  /*10640*/  IMAD.U32 R27, R18, 0x10000, RZ ;  /* 0x00010000121b7824 */ /* 0x000fe200078e00ff */
[C---:B------:R-:W-:Y:S02]  /*10650*/  SHF.L.U32 R13, R16.reuse, 0x10, RZ ;  /* 0x00000010100d7819 */ /* 0x040fe400000006ff */
[----:B------:R-:W-:Y:S02]  /*10660*/  LOP3.LUT R29, R16, 0xffff0000, RZ, 0xc0, !PT ;  /* 0xffff0000101d7812 */ /* 0x000fe400078ec0ff */
[----:B------:R-:W-:-:S02]  /*10670*/  SHF.L.U32 R7, R17, 0x10, RZ ;  /* 0x0000001011077819 */ /* 0x000fc400000006ff */
[C---:B------:R-:W-:Y:S02]  /*10680*/  SHF.L.U32 R32, R19.reuse, 0x10, RZ ;  /* 0x0000001013207819 */ /* 0x040fe400000006ff */
[----:B------:R-:W-:Y:S02]  /*10690*/  LOP3.LUT R30, R19, 0xffff0000, RZ, 0xc0, !PT ;  /* 0xffff0000131e7812 */ /* 0x000fe400078ec0ff */
[----:B------:R-:W-:Y:S02]  /*106a0*/  LOP3.LUT R31, R18, 0xffff0000, RZ, 0xc0, !PT ;  /* 0xffff0000121f7812 */ /* 0x000fe400078ec0ff */
[----:B---3--:R-:W-:Y:S02]  /*106b0*/  LOP3.LUT R26, R2, 0xffff0000, RZ, 0xc0, !PT ;  /* 0xffff0000021a7812 */ /* 0x008fe400078ec0ff */
[----:B------:R-:W-:Y:S02]  /*106c0*/  LOP3.LUT R17, R3, 0xffff0000, RZ, 0xc0, !PT ;  /* 0xffff000003117812 */ /* 0x000fe400078ec0ff */
[----:B--2---:R-:W-:Y:S01]  /*106d0*/  LOP3.LUT R28, R14, 0xffff0000, RZ, 0xc0, !PT ;  /* 0xffff00000e1c7812 */ /* 0x004fe200078ec0ff */
        /* <DEDUP_REMOVED lines=8> */
[----:B------:R-:W-:-:S02]  /*10760*/  FFMA.FTZ R5, R7, R26, R5 ;  /* 0x0000001a07057223 */ /* 0x000fc40000010005 */
[----:B------:R-:W-:Y:S02]  /*10770*/  IMAD.U32 R26, R3, 0x10000, RZ ;  /* 0x00010000031a7824 */ /* 0x000fe400078e00ff */
[----:B------:R-:W-:Y:S01]  /*10780*/  FMUL.FTZ R30, R30, R19 ;  /* 0x000000131e1e7220 */ /* 0x000fe20000410000 */
[----:B------:R-:W-:Y:S01]  /*10790*/  F2FP.BF16.PACK_AB R5, R5, R16 ;  /* 0x000000100505723e */ /* 0x000fe200000010ff */
[----:B------:R-:W-:Y:S02]  /*107a0*/  FMUL.FTZ R3, R29, R2 ;  /* 0x000000021d037220 */ /* 0x000fe40000410000 */
[----:B------:R-:W-:Y:S02]  /*107b0*/  FMUL.FTZ R7, R31, R26 ;  /* 0x0000001a1f077220 */ /* 0x000fe40000410000 */
[----:B------:R-:W-:Y:S02]  /*107c0*/  FMUL.FTZ R29, R29, R14 ;  /* 0x0000000e1d1d7220 */ /* 0x000fe40000410000 */
[----:B------:R-:W-:-:S02]  /*107d0*/  FMUL.FTZ R31, R31, R28 ;  /* 0x0000001c1f1f7220 */ /* 0x000fc40000410000 */
[C---:B------:R-:W-:Y:S02]  /*107e0*/  FFMA.FTZ R18, R32.reuse, R19, -R18 ;  /* 0x0000001320127223 */ /* 0x040fe40000010812 */
[----:B------:R-:W-:Y:S02]  /*107f0*/  FFMA.FTZ R17, R32, R17, R30 ;  /* 0x0000001120117223 */ /* 0x000fe4000001001e */
[C---:B------:R-:W-:Y:S02]  /*10800*/  FFMA.FTZ R3, R13.reuse, R14, -R3 ;  /* 0x0000000e0d037223 */ /* 0x040fe40000010803 */
[----:B------:R-:W-:Y:S01]  /*10810*/  FFMA.FTZ R2, R13, R2, R29 ;  /* 0x000000020d027223 */ /* 0x000fe2000001001d */
[----:B------:R-:W-:Y:S01]  /*10820*/  F2FP.BF16.PACK_AB R19, R17, R18 ;  /* 0x000000121113723e */ /* 0x000fe200000010ff */
[C---:B------:R-:W-:Y:S01]  /*10830*/  FFMA.FTZ R7, R27.reuse, R28, -R7 ;  /* 0x0000001c1b077223 */ /* 0x040fe20000010807 */
[----:B------:R-:W-:Y:S01]  /*10840*/  MOV R17, R5 ;  /* 0x0000000500117202 */ /* 0x000fe20000000f00 */
[----:B------:R-:W-:Y:S01]  /*10850*/  FFMA.FTZ R26, R27, R26, R31 ;  /* 0x0000001a1b1a7223 */ /* 0x000fe2000001001f */
[----:B------:R-:W-:-:S04]  /*10860*/  F2FP.BF16.PACK_AB R16, R2, R3 ;  /* 0x000000030210723e */ /* 0x000fc800000010ff */
[----:B------:R-:W-:Y:S02]  /*10870*/  F2FP.BF16.PACK_AB R18, R26, R7 ;  /* 0x000000071a12723e */ /* 0x000fe400000010ff */
.L_x_1005:
[----:B------:R-:W-:Y:S05]  /*10880*/  BSYNC B0 ;  /* 0x0000000000007941 */ /* 0x000fea0003800000 */
.L_x_1004:
[----:B-----5:R3:W-:Y:S02]  /*10890*/  STS.128 [R245+0x1800], R16 ;  /* 0x00180010f5007388 */ /* 0x0207e40000000c00 */
.L_x_1003:
[----:B------:R-:W-:Y:S05]  /*108a0*/  BSYNC B1 ;  /* 0x0000000000017941 */ /* 0x000fea0003800000 */
.L_x_1002:
        /* <DEDUP_REMOVED lines=10> */
[C---:B-----5:R-:W-:Y:S02]  /*10950*/  LOP3.LUT R5, R17.reuse, 0xffff0000, RZ, 0xc0, !PT ;  /* 0xffff000011057812 */ /* 0x060fe400078ec0ff */
[C---:B------:R-:W-:Y:S02]  /*10960*/  SHF.L.U32 R11, R16.reuse, 0x10, RZ ;  /* 0x00000010100b7819 */ /* 0x040fe400000006ff */
[----:B------:R-:W-:Y:S02]  /*10970*/  LOP3.LUT R27, R16, 0xffff0000, RZ, 0xc0, !PT ;  /* 0xffff0000101b7812 */ /* 0x000fe400078ec0ff */
[----:B------:R-:W-:-:S02]  /*10980*/  SHF.L.U32 R7, R17, 0x10, RZ ;  /* 0x0000001011077819 */ /* 0x000fc400000006ff */
[C---:B------:R-:W-:Y:S02]  /*10990*/  LOP3.LUT R30, R19.reuse, 0xffff0000, RZ, 0xc0, !PT ;  /* 0xffff0000131e7812 */ /* 0x040fe400078ec0ff */
[C---:B------:R-:W-:Y:S02]  /*109a0*/  LOP3.LUT R29, R18.reuse, 0xffff0000, RZ, 0xc0, !PT ;  /* 0xffff0000121d7812 */ /* 0x040fe400078ec0ff */
[----:B------:R-:W-:Y:S01]  /*109b0*/  SHF.L.U32 R32, R19, 0x10, RZ ;  /* 0x0000001013207819 */ /* 0x000fe200000006ff */
[----:B------:R-:W-:Y:S01]  /*109c0*/  IMAD.U32 R19, R18, 0x10000, RZ ;  /* 0x0001000012137824 */ /* 0x000fe200078e00ff */
[----:B--2---:R-:W-:Y:S02]  /*109d0*/  LOP3.LUT R26, R2, 0xffff0000, RZ, 0xc0, !PT ;  /* 0xffff0000021a7812 */ /* 0x004fe400078ec0ff */
[----:B------:R-:W-:Y:S02]  /*109e0*/  LOP3.LUT R13, R3, 0xffff0000, RZ, 0xc0, !PT ;  /* 0xffff0000030d7812 */ /* 0x000fe400078ec0ff */
[C---:B---3--:R-:W-:Y:S01]  /*109f0*/  LOP3.LUT R28, R14.reuse, 0xffff0000, RZ, 0xc0, !PT ;  /* 0xffff00000e1c7812 */ /* 0x048fe200078ec0ff */
[----:B------:R-:W-:Y:S01]  /*10a00*/  FMUL.FTZ R16, R5, R26 ;  /* 0x0000001a05107220 */ /* 0x000fe20000410000 */
[----:B------:R-:W-:Y:S01]  /*10a10*/  LOP3.LUT R17, R15, 0xffff0000, RZ, 0xc0, !PT ;  /* 0xffff00000f117812 */ /* 0x000fe200078ec0ff */
[----:B------:R-:W-:Y:S01]  /*10a20*/  IMAD.U32 R14, R14, 0x10000, RZ ;  /* 0x000100000e0e7824 */ /* 0x000fe200078e00ff */
[----:B------:R-:W-:Y:S01]  /*10a30*/  SHF.L.U32 R2, R2, 0x10, RZ ;  /* 0x0000001002027819 */ /* 0x000fe200000006ff */
[----:B------:R-:W-:-:S02]  /*10a40*/  FMUL.FTZ R5, R5, R28 ;  /* 0x0000001c05057220 */ /* 0x000fc40000410000 */
[----:B------:R-:W-:Y:S01]  /*10a50*/  FFMA.FTZ R16, R7, R28, -R16 ;  /* 0x0000001c07107223 */ /* 0x000fe20000010810 */
[----:B------:R-:W-:Y:S01]  /*10a60*/  SHF.L.U32 R28, R15, 0x10, RZ ;  /* 0x000000100f1c7819 */ /* 0x000fe200000006ff */
[----:B------:R-:W-:Y:S01]  /*10a70*/  FFMA.FTZ R5, R7, R26, R5 ;  /* 0x0000001a07057223 */ /* 0x000fe20000010005 */
[----:B------:R-:W-:Y:S01]  /*10a80*/  SHF.L.U32 R26, R3, 0x10, RZ ;  /* 0x00000010031a7819 */ /* 0x000fe200000006ff */
[C---:B------:R-:W-:Y:S02]  /*10a90*/  FMUL.FTZ R18, R30.reuse, R13 ;  /* 0x0000000d1e127220 */ /* 0x040fe40000410000 */
[----:B------:R-:W-:Y:S02]  /*10aa0*/  FMUL.FTZ R30, R30, R17 ;  /* 0x000000111e1e7220 */ /* 0x000fe40000410000 */
[----:B------:R-:W-:Y:S02]  /*10ab0*/  FMUL.FTZ R3, R27, R2 ;  /* 0x000000021b037220 */ /* 0x000fe40000410000 */
[----:B------:R-:W-:-:S02]  /*10ac0*/  FMUL.FTZ R7, R29, R26 ;  /* 0x0000001a1d077220 */ /* 0x000fc40000410000 */
[----:B------:R-:W-:Y:S02]  /*10ad0*/  FMUL.FTZ R27, R27, R14 ;  /* 0x0000000e1b1b7220 */ /* 0x000fe40000410000 */
[----:B------:R-:W-:Y:S02]  /*10ae0*/  FMUL.FTZ R29, R29, R28 ;  /* 0x0000001c1d1d7220 */ /* 0x000fe40000410000 */
[C---:B------:R-:W-:Y:S01]  /*10af0*/  FFMA.FTZ R18, R32.reuse, R17, -R18 ;  /* 0x0000001120127223 */ /* 0x040fe20000010812 */
[----:B------:R-:W-:Y:S01]  /*10b00*/  F2FP.BF16.PACK_AB R17, R5, R16 ;  /* 0x000000100511723e */ /* 0x000fe200000010ff */
[----:B------:R-:W-:Y:S02]  /*10b10*/  FFMA.FTZ R13, R32, R13, R30 ;  /* 0x0000000d200d7223 */ /* 0x000fe4000001001e */
[C---:B------:R-:W-:Y:S02]  /*10b20*/  FFMA.FTZ R3, R11.reuse, R14, -R3 ;  /* 0x0000000e0b037223 */ /* 0x040fe40000010803 */
[----:B------:R-:W-:-:S02]  /*10b30*/  FFMA.FTZ R2, R11, R2, R27 ;  /* 0x000000020b027223 */ /* 0x000fc4000001001b */
[C---:B------:R-:W-:Y:S02]  /*10b40*/  FFMA.FTZ R7, R19.reuse, R28, -R7 ;  /* 0x0000001c13077223 */ /* 0x040fe40000010807 */
[----:B------:R-:W-:Y:S01]  /*10b50*/  FFMA.FTZ R26, R19, R26, R29 ;  /* 0x0000001a131a7223 */ /* 0x000fe2000001001d */
[----:B------:R-:W-:Y:S02]  /*10b60*/  F2FP.BF16.PACK_AB R19, R13, R18 ;  /* 0x000000120d13723e */ /* 0x000fe400000010ff */
[----:B------:R-:W-:Y:S02]  /*10b70*/  F2FP.BF16.PACK_AB R16, R2, R3 ;  /* 0x000000030210723e */ /* 0x000fe400000010ff */
[----:B------:R-:W-:Y:S02]  /*10b80*/  F2FP.BF16.PACK_AB R18, R26, R7 ;  /* 0x000000071a12723e */ /* 0x000fe400000010ff */
.L_x_1009:
[----:B------:R-:W-:Y:S05]  /*10b90*/  BSYNC B0 ;  /* 0x0000000000007941 */ /* 0x000fea0003800000 */
.L_x_1008:
[----:B-----5:R1:W-:Y:S02]  /*10ba0*/  STS.128 [R245+0x3800], R16 ;  /* 0x00380010f5007388 */ /* 0x0203e40000000c00 */
.L_x_1007:
[----:B------:R-:W-:Y:S05]  /*10bb0*/  BSYNC B1 ;  /* 0x0000000000017941 */ /* 0x000fea0003800000 */
.L_x_1006:
        /* <DEDUP_REMOVED lines=10> */
[C---:B-----5:R-:W-:Y:S02]  /*10c60*/  SHF.L.U32 R13, R16.reuse, 0x10, RZ ;  /* 0x00000010100d7819 */ /* 0x060fe400000006ff */
[----:B------:R-:W-:Y:S02]  /*10c70*/  LOP3.LUT R27, R16, 0xffff0000, RZ, 0xc0, !PT ;  /* 0xffff0000101b7812 */ /* 0x000fe400078ec0ff */
[C---:B------:R-:W-:Y:S02]  /*10c80*/  LOP3.LUT R5, R17.reuse, 0xffff0000, RZ, 0xc0, !PT ;  /* 0xffff000011057812 */ /* 0x040fe400078ec0ff */
[----:B------:R-:W-:-:S02]  /*10c90*/  SHF.L.U32 R7, R17, 0x10, RZ ;  /* 0x0000001011077819 */ /* 0x000fc400000006ff */
[C---:B------:R-:W-:Y:S02]  /*10ca0*/  LOP3.LUT R28, R19.reuse, 0xffff0000, RZ, 0xc0, !PT ;  /* 0xffff0000131c7812 */ /* 0x040fe400078ec0ff */
[C---:B------:R-:W-:Y:S02]  /*10cb0*/  LOP3.LUT R29, R18.reuse, 0xffff0000, RZ, 0xc0, !PT ;  /* 0xffff0000121d7812 */ /* 0x040fe400078ec0ff */
[----:B------:R-:W-:Y:S01]  /*10cc0*/  SHF.L.U32 R30, R19, 0x10, RZ ;  /* 0x00000010131e7819 */ /* 0x000fe200000006ff */
[----:B------:R-:W-:Y:S01]  /*10cd0*/  IMAD.U32 R19, R18, 0x10000, RZ ;  /* 0x0001000012137824 */ /* 0x000fe200078e00ff */
[C---:B---3--:R-:W-:Y:S02]  /*10ce0*/  LOP3.LUT R16, R2.reuse, 0xffff0000, RZ, 0xc0, !PT ;  /* 0xffff000002107812 */ /* 0x048fe400078ec0ff */
[----:B------:R-:W-:Y:S02]  /*10cf0*/  SHF.L.U32 R2, R2, 0x10, RZ ;  /* 0x0000001002027819 */ /* 0x000fe400000006ff */
[C---:B--2---:R-:W-:Y:S01]  /*10d00*/  LOP3.LUT R26, R10.reuse, 0xffff0000, RZ, 0xc0, !PT ;  /* 0xffff00000a1a7812 */ /* 0x044fe200078ec0ff */
[----:B------:R-:W-:Y:S01]  /*10d10*/  FMUL.FTZ R14, R5, R16 ;  /* 0x00000010050e7220 */ /* 0x000fe20000410000 */
[----:B------:R-:W-:-:S02]  /*10d20*/  SHF.L.U32 R10, R10, 0x10, RZ ;  /* 0x000000100a0a7819 */ /* 0x000fc400000006ff */
[----:B------:R-:W-:Y:S01]  /*10d30*/  LOP3.LUT R15, R3, 0xffff0000, RZ, 0xc0, !PT ;  /* 0xffff0000030f7812 */ /* 0x000fe200078ec0ff */
[-C--:B------:R-:W-:Y:S01]  /*10d40*/  FMUL.FTZ R5, R5, R26.reuse ;  /* 0x0000001a05057220 */ /* 0x080fe20000410000 */
[----:B------:R-:W-:Y:S01]  /*10d50*/  LOP3.LUT R17, R11, 0xffff0000, RZ, 0xc0, !PT ;  /* 0xffff00000b117812 */ /* 0x000fe200078ec0ff */
[----:B------:R-:W-:Y:S01]  /*10d60*/  FFMA.FTZ R14, R7, R26, -R14 ;  /* 0x0000001a070e7223 */ /* 0x000fe2000001080e */
[----:B------:R-:W-:Y:S01]  /*10d70*/  SHF.L.U32 R26, R11, 0x10, RZ ;  /* 0x000000100b1a7819 */ /* 0x000fe200000006ff */
[----:B------:R-:W-:Y:S02]  /*10d80*/  FFMA.FTZ R5, R7, R16, R5 ;  /* 0x0000001007057223 */ /* 0x000fe40000010005 */
[----:B------:R-:W-:Y:S02]  /*10d90*/  IMAD.U32 R16, R3, 0x10000, RZ ;  /* 0x0001000003107824 */ /* 0x000fe400078e00ff */
[C---:B------:R-:W-:Y:S02]  /*10da0*/  FMUL.FTZ R3, R27.reuse, R2 ;  /* 0x000000021b037220 */ /* 0x040fe40000410000 */
[----:B------:R-:W-:-:S02]  /*10db0*/  FMUL.FTZ R27, R27, R10 ;  /* 0x0000000a1b1b7220 */ /* 0x000fc40000410000 */
[C---:B------:R-:W-:Y:S02]  /*10dc0*/  FMUL.FTZ R18, R28.reuse, R15 ;  /* 0x0000000f1c127220 */ /* 0x040fe40000410000 */
[----:B------:R-:W-:Y:S02]  /*10dd0*/  FMUL.FTZ R28, R28, R17 ;  /* 0x000000111c1c7220 */ /* 0x000fe40000410000 */
[C---:B------:R-:W-:Y:S02]  /*10de0*/  FMUL.FTZ R7, R29.reuse, R16 ;  /* 0x000000101d077220 */ /* 0x040fe40000410000 */
[----:B------:R-:W-:Y:S02]  /*10df0*/  FMUL.FTZ R29, R29, R26 ;  /* 0x0000001a1d1d7220 */ /* 0x000fe40000410000 */
[C---:B------:R-:W-:Y:S02]  /*10e00*/  FFMA.FTZ R3, R13.reuse, R10, -R3 ;  /* 0x0000000a0d037223 */ /* 0x040fe40000010803 */
[----:B------:R-:W-:-:S02]  /*10e10*/  FFMA.FTZ R2, R13, R2, R27 ;  /* 0x000000020d027223 */ /* 0x000fc4000001001b */
        /* <DEDUP_REMOVED lines=8> */
[----:B------:R-:W-:Y:S02]  /*10ea0*/  MOV R16, R2 ;  /* 0x0000000200107202 */ /* 0x000fe40000000f00 */
.L_x_1013:
[----:B------:R-:W-:Y:S05]  /*10eb0*/  BSYNC B0 ;  /* 0x0000000000007941 */ /* 0x000fea0003800000 */
.L_x_1012:
[----:B-----5:R3:W-:Y:S02]  /*10ec0*/  STS.128 [R245+0x5800], R16 ;  /* 0x00580010f5007388 */ /* 0x0207e40000000c00 */
.L_x_1011:
[----:B------:R-:W-:Y:S05]  /*10ed0*/  BSYNC B1 ;  /* 0x0000000000017941 */ /* 0x000fea0003800000 */
.L_x_1010:
[----:B------:R-:W-:-:S13]  /*10ee0*/  ISETP.GE.AND P0, PT, R9, R6, PT ;  /* 0x000000060900720c */ /* 0x000fda0003f06270 */
[----:B------:R1:W-:Y:S01]  /*10ef0*/  @P0 STS.128 [R245+0x7800], RZ ;  /* 0x007800fff5000388 */ /* 0x0003e20000000c00 */
[----:B------:R-:W-:Y:S05]  /*10f00*/  @P0 BRA `(.L_x_1001) ;  /* 0x000069c000000947 */ /* 0x000fea0003800000 */
[----:B-1-3--:R-:W5:Y:S01]  /*10f10*/  LD.E.128 R36, [R38.64+0x180] ;  /* 0x0001800626247980 */ /* 0x00af62000c101d00 */
[----:B------:R-:W-:Y:S01]  /*10f20*/  ISETP.GE.AND P0, PT, R9, R0, PT ;  /* 0x000000000900720c */ /* 0x000fe20003f06270 */
[----:B------:R-:W-:-:S12]  /*10f30*/  BSSY B0, `(.L_x_1014) ;  /* 0x0000028000007945 */ /* 0x000fd80003800000 */
[----:B------:R-:W-:Y:S05]  /*10f40*/  @P0 BRA `(.L_x_1015) ;  /* 0x0000026000000947 */ /* 0x000fea0003800000 */
[----:B------:R-:W3:Y:S04]  /*10f50*/  LD.E.64 R2, [R22.64+0xc0] ;  /* 0x0000c00616027980 */ /* 0x000ee8000c101b00 */
[----:B--2---:R-:W2:Y:S01]  /*10f60*/  LD.E.64 R6, [R24.64+0xc0] ;  /* 0x0000c00618067980 */ /* 0x004ea2000c101b00 */
[----:B-----5:R-:W-:Y:S01]  /*10f70*/  LOP3.LUT R0, R37, 0xffff0000, RZ, 0xc0, !PT ;  /* 0xffff000025007812 */ /* 0x020fe200078ec0ff */
[----:B------:R-:W-:Y:S01]  /*10f80*/  IMAD.U32 R18, R38, 0x10000, RZ ;  /* 0x0001000026127824 */ /* 0x000fe200078e00ff */
[----:B------:R-:W-:Y:S02]  /*10f90*/  LOP3.LUT R16, R39, 0xffff0000, RZ, 0xc0, !PT ;  /* 0xffff000027107812 */ /* 0x000fe400078ec0ff */
[----:B------:R-:W-:Y:S02]  /*10fa0*/  SHF.L.U32 R5, R37, 0x10, RZ ;  /* 0x0000001025057819 */ /* 0x000fe400000006ff */
[----:B------:R-:W-:-:S02]  /*10fb0*/  SHF.L.U32 R9, R36, 0x10, RZ ;  /* 0x0000001024097819 */ /* 0x000fc400000006ff */
[----:B------:R-:W-:Y:S02]  /*10fc0*/  SHF.L.U32 R17, R39, 0x10, RZ ;  /* 0x0000001027117819 */ /* 0x000fe400000006ff */
        /* <DEDUP_REMOVED lines=9> */
[----:B------:R-:W-:Y:S01]  /*11060*/  FMUL.FTZ R0, R0, R15 ;  /* 0x0000000f00007220 */ /* 0x000fe20000410000 */
[----:B------:R-:W-:Y:S01]  /*11070*/  SHF.L.U32 R3, R3, 0x10, RZ ;  /* 0x0000001003037819 */ /* 0x000fe200000006ff */
[----:B------:R-:W-:Y:S01]  /*11080*/  FMUL.FTZ R16, R16, R14 ;  /* 0x0000000e10107220 */ /* 0x000fe20000410000 */
[----:B------:R-:W-:Y:S01]  /*11090*/  SHF.L.U32 R7, R7, 0x10, RZ ;  /* 0x0000001007077819 */ /* 0x000fe200000006ff */
[----:B------:R-:W-:-:S02]  /*110a0*/  IMAD.U32 R6, R6, 0x10000, RZ ;  /* 0x0001000006067824 */ /* 0x000fc400078e00ff */
[C---:B------:R-:W-:Y:S02]  /*110b0*/  FFMA.FTZ R10, R5.reuse, R15, -R10 ;  /* 0x0000000f050a7223 */ /* 0x040fe4000001080a */
[----:B------:R-:W-:Y:S02]  /*110c0*/  FFMA.FTZ R5, R5, R13, R0 ;  /* 0x0000000d05057223 */ /* 0x000fe40000010000 */
[----:B------:R-:W-:Y:S02]  /*110d0*/  FFMA.FTZ R16, R17, R11, R16 ;  /* 0x0000000b11107223 */ /* 0x000fe40000010010 */
[----:B------:R-:W-:Y:S01]  /*110e0*/  FMUL.FTZ R0, R36, R2 ;  /* 0x0000000224007220 */ /* 0x000fe20000410000 */
[----:B------:R-:W-:Y:S01]  /*110f0*/  F2FP.BF16.PACK_AB R37, R5, R10 ;  /* 0x0000000a0525723e */ /* 0x000fe200000010ff */
[----:B------:R-:W-:Y:S02]  /*11100*/  FMUL.FTZ R11, R38, R3 ;  /* 0x00000003260b7220 */ /* 0x000fe40000410000 */
[----:B------:R-:W-:-:S02]  /*11110*/  FMUL.FTZ R36, R36, R6 ;  /* 0x0000000624247220 */ /* 0x000fc40000410000 */
[-C--:B------:R-:W-:Y:S02]  /*11120*/  FMUL.FTZ R38, R38, R7.reuse ;  /* 0x0000000726267220 */ /* 0x080fe40000410000 */
[----:B------:R-:W-:Y:S02]  /*11130*/  FFMA.FTZ R0, R9, R6, -R0 ;  /* 0x0000000609007223 */ /* 0x000fe40000010800 */
[----:B------:R-:W-:Y:S02]  /*11140*/  FFMA.FTZ R19, R17, R14, -R19 ;  /* 0x0000000e11137223 */ /* 0x000fe40000010813 */
[----:B------:R-:W-:Y:S02]  /*11150*/  FFMA.FTZ R9, R9, R2, R36 ;  /* 0x0000000209097223 */ /* 0x000fe40000010024 */
[----:B------:R-:W-:Y:S01]  /*11160*/  FFMA.FTZ R11, R18, R7, -R11 ;  /* 0x00000007120b7223 */ /* 0x000fe2000001080b */
[----:B------:R-:W-:Y:S01]  /*11170*/  F2FP.BF16.PACK_AB R39, R16, R19 ;  /* 0x000000131027723e */ /* 0x000fe200000010ff */
[----:B------:R-:W-:Y:S01]  /*11180*/  FFMA.FTZ R38, R18, R3, R38 ;  /* 0x0000000312267223 */ /* 0x000fe20000010026 */
[----:B------:R-:W-:-:S04]  /*11190*/  F2FP.BF16.PACK_AB R36, R9, R0 ;  /* 0x000000000924723e */ /* 0x000fc800000010ff */
[----:B------:R-:W-:Y:S02]  /*111a0*/  F2FP.BF16.PACK_AB R38, R38, R11 ;  /* 0x0000000b2626723e */ /* 0x000fe400000010ff */
.L_x_1015:
[----:B------:R-:W-:Y:S05]  /*111b0*/  BSYNC B0 ;  /* 0x0000000000007941 */ /* 0x000fea0003800000 */
.L_x_1014:
[----:B-----5:R1:W-:Y:S01]  /*111c0*/  STS.128 [R245+0x7800], R36 ;  /* 0x00780024f5007388 */ /* 0x0203e20000000c00 */
[----:B------:R-:W-:Y:S05]  /*111d0*/  BRA `(.L_x_1001) ;  /* 0x000066f000007947 */ /* 0x000fea0003800000 */
.L_x_952:
[----:B-1----:R-:W-:Y:S01]  /*111e0*/  BSSY B2, `(.L_x_1016) ;  /* 0x0000168000027945 */ /* 0x002fe20003800000 */
[----:B------:R-:W-:Y:S05]  /*111f0*/  @!P0 BRA `(.L_x_1017) ;  /* 0x0000166000008947 */ /* 0x000fea0003800000 */
[----:B------:R-:W-:Y:S01]  /*11200*/  ISETP.GE.AND P0, PT, R14, R6, PT ;  /* 0x000000060e00720c */ /* 0x000fe20003f06270 */
[----:B------:R-:W-:-:S12]  /*11210*/  BSSY B1, `(.L_x_1018) ;  /* 0x0000058000017945 */ /* 0x000fd80003800000 */
[----:B------:R1:W-:Y:S01]  /*11220*/  @P0 STS.128 [R245], RZ ;  /* 0x000000fff5000388 */ /* 0x0003e20000000c00 */
[----:B------:R-:W-:Y:S05]  /*11230*/  @P0 BRA `(.L_x_1019) ;  /* 0x0000055000000947 */ /* 0x000fea0003800000 */
[----:B------:R2:W5:Y:S01]  /*11240*/  LD.E.128 R32, [R44.64] ;  /* 0x000000062c207980 */ /* 0x000562000c101d00 */
[----:B------:R-:W-:Y:S01]  /*11250*/  ISETP.GE.AND P0, PT, R14, R0, PT ;  /* 0x000000000e00720c */ /* 0x000fe20003f06270 */
[----:B------:R-:W-:-:S12]  /*11260*/  BSSY B0, `(.L_x_1020) ;  /* 0x0000051000007945 */ /* 0x000fd80003800000 */
[----:B------:R-:W-:Y:S05]  /*11270*/  @P0 BRA `(.L_x_1021) ;  /* 0x000004f000000947 */ /* 0x000fea0003800000 */
[----:B------:R-:W-:Y:S01]  /*11280*/  ISETP.GE.AND P1, PT, R14, R7, PT ;  /* 0x000000070e00720c */ /* 0x000fe20003f26270 */
[----:B------:R-:W-:Y:S02]  /*11290*/  IMAD.MOV.U32 R5, RZ, RZ, RZ ;  /* 0x000000ffff057224 */ /* 0x000fe400078e00ff */
[----:B------:R-:W-:-:S10]  /*112a0*/  IMAD.MOV.U32 R17, RZ, RZ, R7 ;  /* 0x000000ffff117224 */ /* 0x000fd400078e0007 */
[----:B------:R-:W-:Y:S01]  /*112b0*/  @P1 IADD3 R5, -R7, RZ, RZ ;  /* 0x000000ff07051210 */ /* 0x000fe20007ffe1ff */
[----:B------:R-:W-:-:S03]  /*112c0*/  @P1 IMAD.MOV R17, RZ, RZ, -R7 ;  /* 0x000000ffff111224 */ /* 0x000fc600078e0a07 */
[----:B------:R-:W-:Y:S01]  /*112d0*/  IADD3 R25, P0, R5, R2, RZ ;  /* 0x0000000205197210 */ /* 0x000fe20007f1e0ff */
[----:B------:R-:W-:-:S03]  /*112e0*/  IMAD.WIDE R16, R17, 0x2, R44 ;  /* 0x0000000211107825 */ /* 0x000fc600078e022c */
[----:B------:R-:W-:Y:S02]  /*112f0*/  LEA.HI.X.SX32 R5, R5, R3, 0x1, P0 ;  /* 0x0000000305057211 */ /* 0x000fe400000f0eff */
[C---:B------:R-:W-:Y:S01]  /*11300*/  LEA R24, P0, R25.reuse, R22, 0x1 ;  /* 0x0000001619187211 */ /* 0x040fe200078008ff */
[----:B------:R-:W3:Y:S03]  /*11310*/  LD.E.128 R16, [R16.64] ;  /* 0x0000000610107980 */ /* 0x000ee6000c101d00 */
[----:B------:R-:W-:Y:S01]  /*11320*/  LEA.HI.X R25, R25, R23, R5, 0x1, P0 ;  /* 0x0000001719197211 */ /* 0x000fe200000f0c05 */
[----:B------:R-:W-:Y:S01]  /*11330*/  IMAD.MOV.U32 R5, RZ, RZ, RZ ;  /* 0x000000ffff057224 */ /* 0x000fe200078e00ff */
[----:B------:R-:W-:-:S04]  /*11340*/  @P1 IADD3 R5, -R7, RZ, RZ ;  /* 0x000000ff07051210 */ /* 0x000fc80007ffe1ff */
[C---:B------:R-:W-:Y:S01]  /*11350*/  IADD3 R29, P0, R5.reuse, R2, RZ ;  /* 0x00000002051d7210 */ /* 0x040fe20007f1e0ff */
[----:B------:R-:W4:Y:S03]  /*11360*/  LD.E.128 R24, [R24.64] ;  /* 0x0000000618187980 */ /* 0x000f26000c101d00 */
[----:B------:R-:W-:Y:S02]  /*11370*/  LEA.HI.X.SX32 R5, R5, R3, 0x1, P0 ;  /* 0x0000000305057211 */ /* 0x000fe400000f0eff */
[----:B------:R-:W-:-:S04]  /*11380*/  LEA R28, P0, R29, R36, 0x1 ;  /* 0x000000241d1c7211 */ /* 0x000fc800078008ff */
[----:B------:R-:W-:-:S06]  /*11390*/  LEA.HI.X R29, R29, R37, R5, 0x1, P0 ;  /* 0x000000251d1d7211 */ /* 0x000fcc00000f0c05 */
[----:B--2---:R-:W2:Y:S01]  /*113a0*/  LD.E.128 R28, [R28.64] ;  /* 0x000000061c1c7980 */ /* 0x004ea2000c101d00 */
[C---:B-----5:R-:W-:Y:S01]  /*113b0*/  IMAD.U32 R8, R32.reuse, 0x10000, RZ ;  /* 0x0001000020087824 */ /* 0x060fe200078e00ff */
[----:B------:R-:W-:Y:S01]  /*113c0*/  LOP3.LUT R5, R32, 0xffff0000, RZ, 0xc0, !PT ;  /* 0xffff000020057812 */ /* 0x000fe200078ec0ff */
[C---:B------:R-:W-:Y:S01]  /*113d0*/  IMAD.U32 R46, R34.reuse, 0x10000, RZ ;  /* 0x00010000222e7824 */ /* 0x040fe200078e00ff */
[C---:B------:R-:W-:Y:S02]  /*113e0*/  LOP3.LUT R4, R33.reuse, 0xffff0000, RZ, 0xc0, !PT ;  /* 0xffff000021047812 */ /* 0x040fe400078ec0ff */
[----:B------:R-:W-:Y:S02]  /*113f0*/  SHF.L.U32 R47, R33, 0x10, RZ ;  /* 0x00000010212f7819 */ /* 0x000fe400000006ff */
[----:B------:R-:W-:Y:S02]  /*11400*/  LOP3.LUT R33, R34, 0xffff0000, RZ, 0xc0, !PT ;  /* 0xffff000022217812 */ /* 0x000fe400078ec0ff */
[----:B------:R-:W-:-:S02]  /*11410*/  LOP3.LUT R32, R35, 0xffff0000, RZ, 0xc0, !PT ;  /* 0xffff000023207812 */ /* 0x000fc400078ec0ff */
[----:B------:R-:W-:Y:S01]  /*11420*/  SHF.L.U32 R48, R35, 0x10, RZ ;  /* 0x0000001023307819 */ /* 0x000fe200000006ff */
[C---:B---3--:R-:W-:Y:S01]  /*11430*/  IMAD.U32 R35, R16.reuse, 0x10000, RZ ;  /* 0x0001000010237824 */ /* 0x048fe200078e00ff */
[----:B------:R-:W-:Y:S01]  /*11440*/  LOP3.LUT R34, R16, 0xffff0000, RZ, 0xc0, !PT ;  /* 0xffff000010227812 */ /* 0x000fe200078ec0ff */
[----:B------:R-:W-:Y:S01]  /*11450*/  IMAD.U32 R49, R18, 0x10000, RZ ;  /* 0x0001000012317824 */ /* 0x000fe200078e00ff */
[C---:B------:R-:W-:Y:S02]  /*11460*/  SHF.L.U32 R16, R17.reuse, 0x10, RZ ;  /* 0x0000001011107819 */ /* 0x040fe400000006ff */
[----:B------:R-:W-:Y:S02]  /*11470*/  LOP3.LUT R50, R17, 0xffff0000, RZ, 0xc0, !PT ;  /* 0xffff000011327812 */ /* 0x000fe400078ec0ff */
[C---:B------:R-:W-:Y:S02]  /*11480*/  SHF.L.U32 R17, R19.reuse, 0x10, RZ ;  /* 0x0000001013117819 */ /* 0x040fe400000006ff */
[----:B------:R-:W-:Y:S01]  /*11490*/  LOP3.LUT R53, R19, 0xffff0000, RZ, 0xc0, !PT ;  /* 0xffff000013357812 */ /* 0x000fe200078ec0ff */
[C---:B----4-:R-:W-:Y:S01]  /*114a0*/  IMAD.U32 R52, R24.reuse, 0x10000, RZ ;  /* 0x0001000018347824 */ /* 0x050fe200078e00ff */
[----:B------:R-:W-:Y:S01]  /*114b0*/  LOP3.LUT R51, R24, 0xffff0000, RZ, 0xc0, !PT ;  /* 0xffff000018337812 */ /* 0x000fe200078ec0ff */
[----:B------:R-:W-:Y:S01]  /*114c0*/  IMAD.U32 R54, R26, 0x10000, RZ ;  /* 0x000100001a367824 */ /* 0x000fe200078e00ff */
[C---:B------:R-:W-:Y:S01]  /*114d0*/  SHF.L.U32 R19, R25.reuse, 0x10, RZ ;  /* 0x0000001019137819 */ /* 0x040fe200000006ff */
[----:B------:R-:W-:Y:S01]  /*114e0*/  @!P1 FADD.FTZ R52, -R52, -RZ ;  /* 0x800000ff34349221 */ /* 0x000fe20000010100 */
[----:B------:R-:W-:Y:S01]  /*114f0*/  LOP3.LUT R61, R25, 0xffff0000, RZ, 0xc0, !PT ;  /* 0xffff0000193d7812 */ /* 0x000fe200078ec0ff */
[----:B------:R-:W-:Y:S01]  /*11500*/  @!P1 FADD.FTZ R51, -R51, -RZ ;  /* 0x800000ff33339221 */ /* 0x000fe20000010100 */
[----:B------:R-:W-:Y:S01]  /*11510*/  LOP3.LUT R25, R26, 0xffff0000, RZ, 0xc0, !PT ;  /* 0xffff00001a197812 */ /* 0x000fe200078ec0ff */
[----:B------:R-:W-:Y:S01]  /*11520*/  @!P1 FADD.FTZ R19, -R19, -RZ ;  /* 0x800000ff13139221 */ /* 0x000fe20000010100 */
[----:B------:R-:W-:Y:S01]  /*11530*/  SHF.L.U32 R24, R27, 0x10, RZ ;  /* 0x000000101b187819 */ /* 0x000fe200000006ff */
[----:B------:R-:W-:Y:S01]  /*11540*/  @!P1 FADD.FTZ R61, -R61, -RZ ;  /* 0x800000ff3d3d9221 */ /* 0x000fe20000010100 */
[----:B------:R-:W-:Y:S01]  /*11550*/  LOP3.LUT R26, R27, 0xffff0000, RZ, 0xc0, !PT ;  /* 0xffff00001b1a7812 */ /* 0x000fe200078ec0ff */
[----:B------:R-:W-:Y:S01]  /*11560*/  @!P1 FADD.FTZ R25, -R25, -RZ ;  /* 0x800000ff19199221 */ /* 0x000fe20000010100 */
[----:B------:R-:W-:Y:S01]  /*11570*/  LOP3.LUT R18, R18, 0xffff0000, RZ, 0xc0, !PT ;  /* 0xffff000012127812 */ /* 0x000fe200078ec0ff */
[----:B------:R-:W-:Y:S01]  /*11580*/  @!P1 FADD.FTZ R24, -R24, -RZ ;  /* 0x800000ff18189221 */ /* 0x000fe20000010100 */
[----:B--2---:R-:W-:Y:S01]  /*11590*/  LOP3.LUT R27, R30, 0xffff0000, RZ, 0xc0, !PT ;  /* 0xffff00001e1b7812 */ /* 0x004fe200078ec0ff */
[----:B------:R-:W-:-:S02]  /*115a0*/  @!P1 FADD.FTZ R26, -R26, -RZ ;  /* 0x800000ff1a1a9221 */ /* 0x000fc40000010100 */
[----:B------:R-:W-:Y:S02]  /*115b0*/  @!P1 FADD.FTZ R54, -R54, -RZ ;  /* 0x800000ff36369221 */ /* 0x000fe40000010100 */
[----:B------:R-:W-:Y:S02]  /*115c0*/  FMUL.FTZ R18, R18, R25 ;  /* 0x0000001912127220 */ /* 0x000fe40000410000 */
[----:B------:R-:W-:Y:S01]  /*115d0*/  FMUL.FTZ R17, R17, R24 ;  /* 0x0000001811117220 */ /* 0x000fe20000410000 */
[----:B------:R-:W-:Y:S01]  /*115e0*/  LOP3.LUT R24, R28, 0xffff0000, RZ, 0xc0, !PT ;  /* 0xffff00001c187812 */ /* 0x000fe200078ec0ff */
[----:B------:R-:W-:Y:S01]  /*115f0*/  FMUL.FTZ R16, R16, R19 ;  /* 0x0000001310107220 */ /* 0x000fe20000410000 */
[C---:B------:R-:W-:Y:S01]  /*11600*/  SHF.L.U32 R19, R29.reuse, 0x10, RZ ;  /* 0x000000101d137819 */ /* 0x040fe200000006ff */
[----:B------:R-:W-:Y:S01]  /*11610*/  IMAD.U32 R25, R28, 0x10000, RZ ;  /* 0x000100001c197824 */ /* 0x000fe200078e00ff */
[----:B------:R-:W-:Y:S01]  /*11620*/  LOP3.LUT R29, R29, 0xffff0000, RZ, 0xc0, !PT ;  /* 0xffff00001d1d7812 */ /* 0x000fe200078ec0ff */
[----:B------:R-:W-:Y:S01]  /*11630*/  FMUL.FTZ R53, R53, R26 ;  /* 0x0000001a35357220 */ /* 0x000fe20000410000 */
[C---:B------:R-:W-:Y:S01]  /*11640*/  SHF.L.U32 R26, R31.reuse, 0x10, RZ ;  /* 0x000000101f1a7819 */ /* 0x040fe200000006ff */
[----:B------:R-:W-:Y:S01]  /*11650*/  IMAD.U32 R28, R30, 0x10000, RZ ;  /* 0x000100001e1c7824 */ /* 0x000fe200078e00ff */
[----:B------:R-:W-:Y:S01]  /*11660*/  LOP3.LUT R30, R31, 0xffff0000, RZ, 0xc0, !PT ;  /* 0xffff00001f1e7812 */ /* 0x000fe200078ec0ff */
[----:B------:R-:W-:-:S02]  /*11670*/  FMUL.FTZ R35, R35, R52 ;  /* 0x0000003423237220 */ /* 0x000fc40000410000 */
[----:B------:R-:W-:Y:S02]  /*11680*/  FMUL.FTZ R34, R34, R51 ;  /* 0x0000003322227220 */ /* 0x000fe40000410000 */
[----:B------:R-:W-:Y:S02]  /*11690*/  FMUL.FTZ R61, R50, R61 ;  /* 0x0000003d323d7220 */ /* 0x000fe40000410000 */
[----:B------:R-:W-:Y:S02]  /*116a0*/  FMUL.FTZ R49, R49, R54 ;  /* 0x0000003631317220 */ /* 0x000fe40000410000 */
[----:B------:R-:W-:Y:S02]  /*116b0*/  FFMA.FTZ R8, R8, R25, R35 ;  /* 0x0000001908087223 */ /* 0x000fe40000010023 */
[----:B------:R-:W-:Y:S02]  /*116c0*/  FFMA.FTZ R5, R5, R24, R34 ;  /* 0x0000001805057223 */ /* 0x000fe40000010022 */
[----:B------:R-:W-:-:S02]  /*116d0*/  FFMA.FTZ R16, R47, R19, R16 ;  /* 0x000000132f107223 */ /* 0x000fc40000010010 */
[----:B------:R-:W-:Y:S02]  /*116e0*/  FFMA.FTZ R29, R4, R29, R61 ;  /* 0x0000001d041d7223 */ /* 0x000fe4000001003d */
[----:B------:R-:W-:Y:S02]  /*116f0*/  FFMA.FTZ R28, R46, R28, R49 ;  /* 0x0000001c2e1c7223 */ /* 0x000fe40000010031 */
[----:B------:R-:W-:Y:S02]  /*11700*/  FFMA.FTZ R17, R48, R26, R17 ;  /* 0x0000001a30117223 */ /* 0x000fe40000010011 */
[----:B------:R-:W-:Y:S01]  /*11710*/  FFMA.FTZ R30, R32, R30, R53 ;  /* 0x0000001e201e7223 */ /* 0x000fe20000010035 */
[----:B------:R-:W-:Y:S01]  /*11720*/  F2FP.BF16.PACK_AB R32, R5, R8 ;  /* 0x000000080520723e */ /* 0x000fe200000010ff */
[----:B------:R-:W-:Y:S01]  /*11730*/  FFMA.FTZ R27, R33, R27, R18 ;  /* 0x0000001b211b7223 */ /* 0x000fe20000010012 */
[----:B------:R-:W-:Y:S02]  /*11740*/  F2FP.BF16.PACK_AB R33, R29, R16 ;  /* 0x000000101d21723e */ /* 0x000fe400000010ff */
[----:B------:R-:W-:-:S02]  /*11750*/  F2FP.BF16.PACK_AB R35, R30, R17 ;  /* 0x000000111e23723e */ /* 0x000fc400000010ff */
[----:B------:R-:W-:Y:S02]  /*11760*/  F2FP.BF16.PACK_AB R34, R27, R28 ;  /* 0x0000001c1b22723e */ /* 0x000fe400000010ff */
.L_x_1021:
[----:B------:R-:W-:Y:S05]  /*11770*/  BSYNC B0 ;  /* 0x0000000000007941 */ /* 0x000fea0003800000 */
.L_x_1020:
[----:B-----5:R3:W-:Y:S02]  /*11780*/  STS.128 [R245], R32 ;  /* 0x00000020f5007388 */ /* 0x0207e40000000c00 */
.L_x_1019:
[----:B------:R-:W-:Y:S05]  /*11790*/  BSYNC B1 ;  /* 0x0000000000017941 */ /* 0x000fea0003800000 */
.L_x_1018:
        /* <DEDUP_REMOVED lines=17> */
[----:B--2---:R-:W2:Y:S03]  /*118b0*/  LD.E.128 R16, [R16.64+0x80] ;  /* 0x0000800610107980 */ /* 0x004ea6000c101d00 */
[----:B------:R-:W-:Y:S01]  /*118c0*/  LEA.HI.X R25, R25, R23, R5, 0x1, P0 ;  /* 0x0000001719197211 */ /* 0x000fe200000f0c05 */
[----:B------:R-:W-:Y:S01]  /*118d0*/  IMAD.MOV.U32 R5, RZ, RZ, RZ ;  /* 0x000000ffff057224 */ /* 0x000fe200078e00ff */
[----:B------:R-:W-:-:S04]  /*118e0*/  @P1 IADD3 R5, -R7, RZ, RZ ;  /* 0x000000ff07051210 */ /* 0x000fc80007ffe1ff */
[C---:B------:R-:W-:Y:S01]  /*118f0*/  IADD3 R29, P0, R5.reuse, R2, RZ ;  /* 0x00000002051d7210 */ /* 0x040fe20007f1e0ff */
[----:B---3--:R-:W3:Y:S03]  /*11900*/  LD.E.128 R24, [R24.64+0x80] ;  /* 0x0000800618187980 */ /* 0x008ee6000c101d00 */
[----:B------:R-:W-:Y:S02]  /*11910*/  LEA.HI.X.SX32 R5, R5, R3, 0x1, P0 ;  /* 0x0000000305057211 */ /* 0x000fe400000f0eff */
[----:B------:R-:W-:-:S04]  /*11920*/  LEA R28, P0, R29, R36, 0x1 ;  /* 0x000000241d1c7211 */ /* 0x000fc800078008ff */
[----:B------:R-:W-:-:S06]  /*11930*/  LEA.HI.X R29, R29, R37, R5, 0x1, P0 ;  /* 0x000000251d1d7211 */ /* 0x000fcc00000f0c05 */
[----:B----4-:R-:W4:Y:S01]  /*11940*/  LD.E.128 R28, [R28.64+0x80] ;  /* 0x000080061c1c7980 */ /* 0x010f22000c101d00 */
        /* <DEDUP_REMOVED lines=8> */
[C---:B--2---:R-:W-:Y:S01]  /*119d0*/  IMAD.U32 R35, R16.reuse, 0x10000, RZ ;  /* 0x0001000010237824 */ /* 0x044fe200078e00ff */
[----:B------:R-:W-:Y:S01]  /*119e0*/  LOP3.LUT R34, R16, 0xffff0000, RZ, 0xc0, !PT ;  /* 0xffff000010227812 */ /* 0x000fe200078ec0ff */
[----:B------:R-:W-:Y:S01]  /*119f0*/  IMAD.U32 R49, R18, 0x10000, RZ ;  /* 0x0001000012317824 */ /* 0x000fe200078e00ff */
[C---:B------:R-:W-:Y:S02]  /*11a00*/  SHF.L.U32 R16, R17.reuse, 0x10, RZ ;  /* 0x0000001011107819 */ /* 0x040fe400000006ff */
[----:B------:R-:W-:Y:S02]  /*11a10*/  LOP3.LUT R50, R17, 0xffff0000, RZ, 0xc0, !PT ;  /* 0xffff000011327812 */ /* 0x000fe400078ec0ff */
[C---:B------:R-:W-:Y:S02]  /*11a20*/  SHF.L.U32 R17, R19.reuse, 0x10, RZ ;  /* 0x0000001013117819 */ /* 0x040fe400000006ff */
[----:B------:R-:W-:Y:S01]  /*11a30*/  LOP3.LUT R53, R19, 0xffff0000, RZ, 0xc0, !PT ;  /* 0xffff000013357812 */ /* 0x000fe200078ec0ff */
[C---:B---3--:R-:W-:Y:S01]  /*11a40*/  IMAD.U32 R52, R24.reuse, 0x10000, RZ ;  /* 0x0001000018347824 */ /* 0x048fe200078e00ff */
        /* <DEDUP_REMOVED lines=14> */
[----:B----4-:R-:W-:Y:S01]  /*11b30*/  LOP3.LUT R27, R30, 0xffff0000, RZ, 0xc0, !PT ;  /* 0xffff00001e1b7812 */ /* 0x010fe200078ec0ff */
        /* <DEDUP_REMOVED lines=29> */
.L_x_1025:
[----:B------:R-:W-:Y:S05]  /*11d10*/  BSYNC B0 ;  /* 0x0000000000007941 */ /* 0x000fea0003800000 */
.L_x_1024:
[----:B-----5:R1:W-:Y:S02]  /*11d20*/  STS.128 [R245+0x2000], R32 ;  /* 0x00200020f5007388 */ /* 0x0203e40000000c00 */
.L_x_1023:
[----:B------:R-:W-:Y:S05]  /*11d30*/  BSYNC B1 ;  /* 0x0000000000017941 */ /* 0x000fea0003800000 */
.L_x_1022:
        /* <DEDUP_REMOVED lines=17> */
[----:B------:R-:W3:Y:S03]  /*11e50*/  LD.E.128 R16, [R16.64+0x100] ;  /* 0x0001000610107980 */ /* 0x000ee6000c101d00 */
[----:B------:R-:W-:Y:S01]  /*11e60*/  LEA.HI.X R25, R25, R23, R5, 0x1, P0 ;  /* 0x0000001719197211 */ /* 0x000fe200000f0c05 */
[----:B------:R-:W-:Y:S01]  /*11e70*/  IMAD.MOV.U32 R5, RZ, RZ, RZ ;  /* 0x000000ffff057224 */ /* 0x000fe200078e00ff */
[----:B------:R-:W-:-:S04]  /*11e80*/  @P1 IADD3 R5, -R7, RZ, RZ ;  /* 0x000000ff07051210 */ /* 0x000fc80007ffe1ff */
[C---:B------:R-:W-:Y:S01]  /*11e90*/  IADD3 R29, P0, R5.reuse, R2, RZ ;  /* 0x00000002051d7210 */ /* 0x040fe20007f1e0ff */
[----:B--2---:R-:W2:Y:S03]  /*11ea0*/  LD.E.128 R24, [R24.64+0x100] ;  /* 0x0001000618187980 */ /* 0x004ea6000c101d00 */
        /* <DEDUP_REMOVED lines=19> */
[C---:B--2---:R-:W-:Y:S01]  /*11fe0*/  IMAD.U32 R52, R24.reuse, 0x10000, RZ ;  /* 0x0001000018347824 */ /* 0x044fe200078e00ff */
        /* <DEDUP_REMOVED lines=44> */
.L_x_1029:
[----:B------:R-:W-:Y:S05]  /*122b0*/  BSYNC B0 ;  /* 0x0000000000007941 */ /* 0x000fea0003800000 */
.L_x_1028:
[----:B-----5:R3:W-:Y:S02]  /*122c0*/  STS.128 [R245+0x4000], R32 ;  /* 0x00400020f5007388 */ /* 0x0207e40000000c00 */
.L_x_1027:
[----:B------:R-:W-:Y:S05]  /*122d0*/  BSYNC B1 ;  /* 0x0000000000017941 */ /* 0x000fea0003800000 */
.L_x_1026:
[----:B------:R-:W-:-:S13]  /*122e0*/  ISETP.GE.AND P0, PT, R9, R6, PT ;  /* 0x000000060900720c */ /* 0x000fda0003f06270 */
        /* <DEDUP_REMOVED lines=27> */
[C---:B-1----:R-:W-:Y:S01]  /*124a0*/  IMAD.U32 R44, R34.reuse, 0x10000, RZ ;  /* 0x00010000222c7824 */ /* 0x042fe200078e00ff */
        /* <DEDUP_REMOVED lines=57> */
.L_x_1031:
[----:B------:R-:W-:Y:S05]  /*12840*/  BSYNC B0 ;  /* 0x0000000000007941 */ /* 0x000fea0003800000 */
.L_x_1030:
[----:B-----5:R3:W-:Y:S02]  /*12850*/  STS.128 [R245+0x6000], R32 ;  /* 0x00600020f5007388 */ /* 0x0207e40000000c00 */
.L_x_1017:
[----:B------:R-:W-:Y:S05]  /*12860*/  BSYNC B2 ;  /* 0x0000000000027941 */ /* 0x000fea0003800000 */
.L_x_1016:
[----:B------:R-:W-:Y:S01]  /*12870*/  IADD3 R8, R184, 0x10, RZ ;  /* 0x00000010b8087810 */ /* 0x000fe20007ffe0ff */
[----:B------:R-:W-:Y:S03]  /*12880*/  BSSY B2, `(.L_x_1032) ;  /* 0x0000176000027945 */ /* 0x000fe60003800000 */
[----:B------:R-:W-:-:S04]  /*12890*/  ISETP.GE.AND P0, PT, R8, R13, PT ;  /* 0x0000000d0800720c */ /* 0x000fc80003f06270 */
[----:B------:R-:W-:-:S13]  /*128a0*/  ISETP.LT.OR P0, PT, R75, -0x87, P0 ;  /* 0xffffff794b00780c */ /* 0x000fda0000701670 */
[----:B------:R-:W-:Y:S05]  /*128b0*/  @P0 BRA `(.L_x_1033) ;  /* 0x0000172000000947 */ /* 0x000fea0003800000 */
[----:B------:R-:W-:Y:S01]  /*128c0*/  ISETP.GE.AND P0, PT, R14, R6, PT ;  /* 0x000000060e00720c */ /* 0x000fe20003f06270 */
[----:B------:R-:W-:-:S12]  /*128d0*/  BSSY B1, `(.L_x_1034) ;  /* 0x000005a000017945 */ /* 0x000fd80003800000 */
[----:B------:R1:W-:Y:S01]  /*128e0*/  @P0 STS.128 [R245+0x800], RZ ;  /* 0x000800fff5000388 */ /* 0x0003e20000000c00 */
[----:B------:R-:W-:Y:S05]  /*128f0*/  @P0 BRA `(.L_x_1035) ;  /* 0x0000057000000947 */ /* 0x000fea0003800000 */
[----:B-1-3--:R1:W5:Y:S01]  /*12900*/  LD.E.128 R32, [R42.64] ;  /* 0x000000062a207980 */ /* 0x00a362000c101d00 */
[----:B------:R-:W-:Y:S01]  /*12910*/  ISETP.GE.AND P0, PT, R14, R0, PT ;  /* 0x000000000e00720c */ /* 0x000fe20003f06270 */
[----:B------:R-:W-:-:S12]  /*12920*/  BSSY B0, `(.L_x_1036) ;  /* 0x0000053000007945 */ /* 0x000fd80003800000 */
[----:B------:R-:W-:Y:S05]  /*12930*/  @P0 BRA `(.L_x_1037) ;  /* 0x0000051000000947 */ /* 0x000fea0003800000 */
[-C--:B------:R-:W-:Y:S01]  /*12940*/  ISETP.GE.AND P0, PT, R14, R7.reuse, PT ;  /* 0x000000070e00720c */ /* 0x080fe20003f06270 */
[----:B------:R-:W-:Y:S01]  /*12950*/  IMAD.MOV.U32 R19, RZ, RZ, RZ ;  /* 0x000000ffff137224 */ /* 0x000fe200078e00ff */
[C---:B------:R-:W-:Y:S02]  /*12960*/  IADD3 R5, P1, R12.reuse, R2, RZ ;  /* 0x000000020c057210 */ /* 0x040fe40007f3e0ff */
[----:B------:R-:W-:Y:S02]  /*12970*/  MOV R17, R7 ;  /* 0x0000000700117202 */ /* 0x000fe40000000f00 */
[----:B------:R-:W-:-:S07]  /*12980*/  LEA.HI.X.SX32 R4, R12, R3, 0x1, P1 ;  /* 0x000000030c047211 */ /* 0x000fce00008f0eff */
[--C-:B------:R-:W-:Y:S02]  /*12990*/  @P0 IMAD.MOV R19, RZ, RZ, -R7.reuse ;  /* 0x000000ffff130224 */ /* 0x100fe400078e0a07 */
[----:B------:R-:W-:Y:S02]  /*129a0*/  IMAD.MOV.U32 R28, RZ, RZ, RZ ;  /* 0x000000ffff1c7224 */ /* 0x000fe400078e00ff */
[----:B------:R-:W-:Y:S01]  /*129b0*/  @P0 IMAD.MOV R17, RZ, RZ, -R7 ;  /* 0x000000ffff110224 */ /* 0x000fe200078e0a07 */
[----:B------:R-:W-:-:S04]  /*129c0*/  IADD3 R25, P1, R19, R5, RZ ;  /* 0x0000000513197210 */ /* 0x000fc80007f3e0ff */
[----:B------:R-:W-:Y:S02]  /*129d0*/  LEA.HI.X.SX32 R19, R19, R4, 0x1, P1 ;  /* 0x0000000413137211 */ /* 0x000fe400008f0eff */
[----:B------:R-:W-:Y:S02]  /*129e0*/  LEA R24, P1, R25, R22, 0x1 ;  /* 0x0000001619187211 */ /* 0x000fe400078208ff */
[----:B------:R-:W-:Y:S02]  /*129f0*/  @P0 IADD3 R28, -R7, RZ, RZ ;  /* 0x000000ff071c0210 */ /* 0x000fe40007ffe1ff */
[----:B------:R-:W-:Y:S01]  /*12a00*/  LEA.HI.X R25, R25, R23, R19, 0x1, P1 ;  /* 0x0000001719197211 */ /* 0x000fe200008f0c13 */
[----:B------:R-:W-:Y:S01]  /*12a10*/  IMAD.WIDE R16, R17, 0x2, R42 ;  /* 0x0000000211107825 */ /* 0x000fe200078e022a */
[----:B------:R-:W-:-:S04]  /*12a20*/  IADD3 R5, P1, R28, R5, RZ ;  /* 0x000000051c057210 */ /* 0x000fc80007f3e0ff */
[----:B------:R-:W3:Y:S01]  /*12a30*/  LD.E.128 R24, [R24.64] ;  /* 0x0000000618187980 */ /* 0x000ee2000c101d00 */
[----:B------:R-:W-:Y:S02]  /*12a40*/  LEA.HI.X.SX32 R4, R28, R4, 0x1, P1 ;  /* 0x000000041c047211 */ /* 0x000fe400008f0eff */
[C---:B------:R-:W-:Y:S01]  /*12a50*/  LEA R28, P1, R5.reuse, R36, 0x1 ;  /* 0x00000024051c7211 */ /* 0x040fe200078208ff */
[----:B--2---:R-:W2:Y:S03]  /*12a60*/  LD.E.128 R16, [R16.64] ;  /* 0x0000000610107980 */ /* 0x004ea6000c101d00 */
[----:B------:R-:W-:-:S06]  /*12a70*/  LEA.HI.X R29, R5, R37, R4, 0x1, P1 ;  /* 0x00000025051d7211 */ /* 0x000fcc00008f0c04 */
[----:B----4-:R-:W4:Y:S01]  /*12a80*/  LD.E.128 R28, [R28.64] ;  /* 0x000000061c1c7980 */ /* 0x010f22000c101d00 */
[C---:B-----5:R-:W-:Y:S01]  /*12a90*/  IMAD.U32 R44, R32.reuse, 0x10000, RZ ;  /* 0x00010000202c7824 */ /* 0x060fe200078e00ff */
[----:B------:R-:W-:Y:S01]  /*12aa0*/  LOP3.LUT R5, R32, 0xffff0000, RZ, 0xc0, !PT ;  /* 0xffff000020057812 */ /* 0x000fe200078ec0ff */
[C---:B------:R-:W-:Y:S01]  /*12ab0*/  IMAD.U32 R46, R33.reuse, 0x10000, RZ ;  /* 0x00010000212e7824 */ /* 0x040fe200078e00ff */
[----:B------:R-:W-:Y:S01]  /*12ac0*/  LOP3.LUT R4, R33, 0xffff0000, RZ, 0xc0, !PT ;  /* 0xffff000021047812 */ /* 0x000fe200078ec0ff */
[C---:B------:R-:W-:Y:S01]  /*12ad0*/  IMAD.U32 R47, R35.reuse, 0x10000, RZ ;  /* 0x00010000232f7824 */ /* 0x040fe200078e00ff */
[C---:B------:R-:W-:Y:S02]  /*12ae0*/  SHF.L.U32 R45, R34.reuse, 0x10, RZ ;  /* 0x00000010222d7819 */ /* 0x040fe400000006ff */
[----:B------:R-:W-:Y:S02]  /*12af0*/  LOP3.LUT R33, R34, 0xffff0000, RZ, 0xc0, !PT ;  /* 0xffff000022217812 */ /* 0x000fe400078ec0ff */
[----:B------:R-:W-:Y:S01]  /*12b00*/  LOP3.LUT R32, R35, 0xffff0000, RZ, 0xc0, !PT ;  /* 0xffff000023207812 */ /* 0x000fe200078ec0ff */
[C---:B---3--:R-:W-:Y:S01]  /*12b10*/  IMAD.U32 R35, R24.reuse, 0x10000, RZ ;  /* 0x0001000018237824 */ /* 0x048fe200078e00ff */
[----:B------:R-:W-:Y:S01]  /*12b20*/  LOP3.LUT R34, R24, 0xffff0000, RZ, 0xc0, !PT ;  /* 0xffff000018227812 */ /* 0x000fe200078ec0ff */
[----:B------:R-:W-:Y:S01]  /*12b30*/  IMAD.U32 R48, R26, 0x10000, RZ ;  /* 0x000100001a307824 */ /* 0x000fe200078e00ff */
[C---:B------:R-:W-:Y:S01]  /*12b40*/  SHF.L.U32 R24, R25.reuse, 0x10, RZ ;  /* 0x0000001019187819 */ /* 0x040fe200000006ff */
[----:B--2---:R-:W-:Y:S01]  /*12b50*/  IMAD.U32 R61, R18, 0x10000, RZ ;  /* 0x00010000123d7824 */ /* 0x004fe200078e00ff */
        /* <DEDUP_REMOVED lines=14> */
[----:B------:R-:W-:Y:S01]  /*12c40*/  LOP3.LUT R53, R16, 0xffff0000, RZ, 0xc0, !PT ;  /* 0xffff000010357812 */ /* 0x000fe200078ec0ff */
[----:B------:R-:W-:Y:S01]  /*12c50*/  @!P0 FADD.FTZ R49, -R49, -RZ ;  /* 0x800000ff31318221 */ /* 0x000fe20000010100 */
[C---:B------:R-:W-:Y:S01]  /*12c60*/  LOP3.LUT R18, R19.reuse, 0xffff0000, RZ, 0xc0, !PT ;  /* 0xffff000013127812 */ /* 0x040fe200078ec0ff */
[----:B------:R-:W-:Y:S01]  /*12c70*/  @!P0 FADD.FTZ R48, -R48, -RZ ;  /* 0x800000ff30308221 */ /* 0x000fe20000010100 */
[----:B------:R-:W-:Y:S01]  /*12c80*/  SHF.L.U32 R16, R19, 0x10, RZ ;  /* 0x0000001013107819 */ /* 0x000fe200000006ff */
[----:B------:R-:W-:Y:S01]  /*12c90*/  FMUL.FTZ R26, R17, R26 ;  /* 0x0000001a111a7220 */ /* 0x000fe20000410000 */
[C---:B----4-:R-:W-:Y:S01]  /*12ca0*/  SHF.L.U32 R17, R29.reuse, 0x10, RZ ;  /* 0x000000101d117819 */ /* 0x050fe200000006ff */
[----:B------:R-:W-:Y:S01]  /*12cb0*/  FMUL.FTZ R27, R18, R27 ;  /* 0x0000001b121b7220 */ /* 0x000fe20000410000 */
[----:B------:R-:W-:Y:S01]  /*12cc0*/  LOP3.LUT R18, R28, 0xffff0000, RZ, 0xc0, !PT ;  /* 0xffff00001c127812 */ /* 0x000fe200078ec0ff */
[----:B------:R-:W-:Y:S01]  /*12cd0*/  FMUL.FTZ R16, R16, R25 ;  /* 0x0000001910107220 */ /* 0x000fe20000410000 */
[----:B------:R-:W-:Y:S01]  /*12ce0*/  LOP3.LUT R25, R30, 0xffff0000, RZ, 0xc0, !PT ;  /* 0xffff00001e197812 */ /* 0x000fe200078ec0ff */
        /* <DEDUP_REMOVED lines=15> */
[----:B------:R-:W-:Y:S01]  /*12de0*/  FFMA.FTZ R25, R33, R25, R26 ;  /* 0x0000001921197223 */ /* 0x000fe2000001001a */
[----:B------:R-:W-:Y:S01]  /*12df0*/  F2FP.BF16.PACK_AB R33, R4, R17 ;  /* 0x000000110421723e */ /* 0x000fe200000010ff */
[----:B------:R-:W-:Y:S02]  /*12e00*/  FFMA.FTZ R16, R47, R24, R16 ;  /* 0x000000182f107223 */ /* 0x000fe40000010010 */
[----:B------:R-:W-:Y:S01]  /*12e10*/  FFMA.FTZ R27, R32, R30, R27 ;  /* 0x0000001e201b7223 */ /* 0x000fe2000001001b */
[----:B------:R-:W-:Y:S02]  /*12e20*/  F2FP.BF16.PACK_AB R32, R18, R19 ;  /* 0x000000131220723e */ /* 0x000fe400000010ff */
[----:B------:R-:W-:-:S02]  /*12e30*/  F2FP.BF16.PACK_AB R34, R25, R28 ;  /* 0x0000001c1922723e */ /* 0x000fc400000010ff */
[----:B------:R-:W-:Y:S02]  /*12e40*/  F2FP.BF16.PACK_AB R35, R27, R16 ;  /* 0x000000101b23723e */ /* 0x000fe400000010ff */
.L_x_1037:
[----:B------:R-:W-:Y:S05]  /*12e50*/  BSYNC B0 ;  /* 0x0000000000007941 */ /* 0x000fea0003800000 */
.L_x_1036:
[----:B-----5:R3:W-:Y:S02]  /*12e60*/  STS.128 [R245+0x800], R32 ;  /* 0x00080020f5007388 */ /* 0x0207e40000000c00 */
.L_x_1035:
[----:B------:R-:W-:Y:S05]  /*12e70*/  BSYNC B1 ;  /* 0x0000000000017941 */ /* 0x000fea0003800000 */
.L_x_1034:
        /* <DEDUP_REMOVED lines=8> */
[-C--:B------:R-:W-:Y:S01]  /*12f00*/  ISETP.GE.AND P0, PT, R11, R7.reuse, PT ;  /* 0x000000070b00720c */ /* 0x080fe20003f06270 */
[----:B------:R-:W-:Y:S01]  /*12f10*/  IMAD.MOV.U32 R19, RZ, RZ, RZ ;  /* 0x000000ffff137224 */ /* 0x000fe200078e00ff */
[----:B------:R-:W-:Y:S02]  /*12f20*/  IADD3 R4, R12, 0x40, RZ ;  /* 0x000000400c047810 */ /* 0x000fe40007ffe0ff */
[----:B------:R-:W-:Y:S02]  /*12f30*/  MOV R17, R7 ;  /* 0x0000000700117202 */ /* 0x000fe40000000f00 */
[----:B------:R-:W-:-:S04]  /*12f40*/  IADD3 R5, P1, R4, R2, RZ ;  /* 0x0000000204057210 */ /* 0x000fc80007f3e0ff */
[----:B------:R-:W-:-:S03]  /*12f50*/  LEA.HI.X.SX32 R4, R4, R3, 0x1, P1 ;  /* 0x0000000304047211 */ /* 0x000fc600008f0eff */
        /* <DEDUP_REMOVED lines=13> */
[----:B--2---:R-:W2:Y:S03]  /*13030*/  LD.E.128 R16, [R16.64+0x80] ;  /* 0x0000800610107980 */ /* 0x004ea6000c101d00 */
        /* <DEDUP_REMOVED lines=62> */
.L_x_1041:
[----:B------:R-:W-:Y:S05]  /*13420*/  BSYNC B0 ;  /* 0x0000000000007941 */ /* 0x000fea0003800000 */
.L_x_1040:
[----:B-----5:R3:W-:Y:S02]  /*13430*/  STS.128 [R245+0x2800], R32 ;  /* 0x00280020f5007388 */ /* 0x0207e40000000c00 */
.L_x_1039:
[----:B------:R-:W-:Y:S05]  /*13440*/  BSYNC B1 ;  /* 0x0000000000017941 */ /* 0x000fea0003800000 */
.L_x_1038:
        /* <DEDUP_REMOVED lines=90> */
.L_x_1045:
[----:B------:R-:W-:Y:S05]  /*139f0*/  BSYNC B0 ;  /* 0x0000000000007941 */ /* 0x000fea0003800000 */
.L_x_1044:
[----:B-----5:R3:W-:Y:S02]  /*13a00*/  STS.128 [R245+0x4800], R32 ;  /* 0x00480020f5007388 */ /* 0x0207e40000000c00 */
.L_x_1043:
[----:B------:R-:W-:Y:S05]  /*13a10*/  BSYNC B1 ;  /* 0x0000000000017941 */ /* 0x000fea0003800000 */
.L_x_1042:
[----:B------:R-:W-:-:S13]  /*13a20*/  ISETP.GE.AND P0, PT, R9, R6, PT ;  /* 0x000000060900720c */ /* 0x000fda0003f06270 */
[----:B------:R1:W-:Y:S01]  /*13a30*/  @P0 STS.128 [R245+0x6800], RZ ;  /* 0x006800fff5000388 */ /* 0x0003e20000000c00 */
[----:B------:R-:W-:Y:S05]  /*13a40*/  @P0 BRA `(.L_x_1033) ;  /* 0x0000059000000947 */ /* 0x000fea0003800000 */
[----:B------:R1:W5:Y:S01]  /*13a50*/  LD.E.128 R16, [R42.64+0x180] ;  /* 0x000180062a107980 */ /* 0x000362000c101d00 */
        /* <DEDUP_REMOVED lines=12> */
[----:B------:R-:W-:Y:S02]  /*13b20*/  IADD3 R27, P1, R25, R5, RZ ;  /* 0x00000005191b7210 */ /* 0x000fe40007f3e0ff */
[----:B------:R-:W-:Y:S02]  /*13b30*/  @P0 IADD3 R12, -R7, RZ, RZ ;  /* 0x000000ff070c0210 */ /* 0x000fe40007ffe1ff */
[----:B------:R-:W-:Y:S02]  /*13b40*/  LEA.HI.X.SX32 R25, R25, R4, 0x1, P1 ;  /* 0x0000000419197211 */ /* 0x000fe400008f0eff */
[----:B------:R-:W-:Y:S01]  /*13b50*/  LEA R24, P1, R27, R22, 0x1 ;  /* 0x000000161b187211 */ /* 0x000fe200078208ff */
[----:B------:R-:W-:-:S03]  /*13b60*/  IMAD.WIDE R28, R29, 0x2, R42 ;  /* 0x000000021d1c7825 */ /* 0x000fc600078e022a */
[----:B------:R-:W-:Y:S02]  /*13b70*/  LEA.HI.X R25, R27, R23, R25, 0x1, P1 ;  /* 0x000000171b197211 */ /* 0x000fe400008f0c19 */
[C---:B------:R-:W-:Y:S01]  /*13b80*/  IADD3 R5, P1, R12.reuse, R5, RZ ;  /* 0x000000050c057210 */ /* 0x040fe20007f3e0ff */
[----:B--2---:R-:W2:Y:S03]  /*13b90*/  LD.E.128 R28, [R28.64+0x180] ;  /* 0x000180061c1c7980 */ /* 0x004ea6000c101d00 */
[----:B------:R-:W-:Y:S01]  /*13ba0*/  LEA.HI.X.SX32 R4, R12, R4, 0x1, P1 ;  /* 0x000000040c047211 */ /* 0x000fe200008f0eff */
[----:B---3--:R-:W3:Y:S01]  /*13bb0*/  LD.E.128 R24, [R24.64] ;  /* 0x0000000618187980 */ /* 0x008ee2000c101d00 */
[----:B-1----:R-:W-:-:S04]  /*13bc0*/  LEA R32, P1, R5, R36, 0x1 ;  /* 0x0000002405207211 */ /* 0x002fc800078208ff */
[----:B------:R-:W-:-:S06]  /*13bd0*/  LEA.HI.X R33, R5, R37, R4, 0x1, P1 ;  /* 0x0000002505217211 */ /* 0x000fcc00008f0c04 */
[----:B----4-:R-:W4:Y:S01]  /*13be0*/  LD.E.128 R32, [R32.64] ;  /* 0x0000000620207980 */ /* 0x010f22000c101d00 */
[C---:B-----5:R-:W-:Y:S01]  /*13bf0*/  IMAD.U32 R12, R16.reuse, 0x10000, RZ ;  /* 0x00010000100c7824 */ /* 0x060fe200078e00ff */
[----:B------:R-:W-:Y:S01]  /*13c00*/  LOP3.LUT R5, R16, 0xffff0000, RZ, 0xc0, !PT ;  /* 0xffff000010057812 */ /* 0x000fe200078ec0ff */
[C---:B------:R-:W-:Y:S01]  /*13c10*/  IMAD.U32 R43, R17.reuse, 0x10000, RZ ;  /* 0x00010000112b7824 */ /* 0x040fe200078e00ff */
[----:B------:R-:W-:Y:S01]  /*13c20*/  LOP3.LUT R4, R17, 0xffff0000, RZ, 0xc0, !PT ;  /* 0xffff000011047812 */ /* 0x000fe200078ec0ff */
[C---:B------:R-:W-:Y:S01]  /*13c30*/  IMAD.U32 R45, R19.reuse, 0x10000, RZ ;  /* 0x00010000132d7824 */ /* 0x040fe200078e00ff */
[----:B------:R-:W-:Y:S02]  /*13c40*/  LOP3.LUT R16, R19, 0xffff0000, RZ, 0xc0, !PT ;  /* 0xffff000013107812 */ /* 0x000fe400078ec0ff */
[C---:B------:R-:W-:Y:S02]  /*13c50*/  SHF.L.U32 R42, R18.reuse, 0x10, RZ ;  /* 0x00000010122a7819 */ /* 0x040fe400000006ff */
[----:B------:R-:W-:-:S02]  /*13c60*/  LOP3.LUT R17, R18, 0xffff0000, RZ, 0xc0, !PT ;  /* 0xffff000012117812 */ /* 0x000fc400078ec0ff */
[----:B--2---:R-:W-:Y:S02]  /*13c70*/  SHF.L.U32 R49, R28, 0x10, RZ ;  /* 0x000000101c317819 */ /* 0x004fe400000006ff */
[----:B---3--:R-:W-:Y:S01]  /*13c80*/  LOP3.LUT R19, R24, 0xffff0000, RZ, 0xc0, !PT ;  /* 0xffff000018137812 */ /* 0x008fe200078ec0ff */
[----:B------:R-:W-:Y:S01]  /*13c90*/  IMAD.U32 R46, R26, 0x10000, RZ ;  /* 0x000100001a2e7824 */ /* 0x000fe200078e00ff */
[C---:B------:R-:W-:Y:S02]  /*13ca0*/  SHF.L.U32 R18, R25.reuse, 0x10, RZ ;  /* 0x0000001019127819 */ /* 0x040fe400000006ff */
[----:B------:R-:W-:Y:S01]  /*13cb0*/  LOP3.LUT R47, R25, 0xffff0000, RZ, 0xc0, !PT ;  /* 0xffff0000192f7812 */ /* 0x000fe200078ec0ff */
[----:B------:R-:W-:Y:S01]  /*13cc0*/  IMAD.U32 R44, R24, 0x10000, RZ ;  /* 0x00010000182c7824 */ /* 0x000fe200078e00ff */
[----:B------:R-:W-:Y:S01]  /*13cd0*/  LOP3.LUT R25, R26, 0xffff0000, RZ, 0xc0, !PT ;  /* 0xffff00001a197812 */ /* 0x000fe200078ec0ff */
[C---:B------:R-:W-:Y:S01]  /*13ce0*/  IMAD.U32 R24, R27.reuse, 0x10000, RZ ;  /* 0x000100001b187824 */ /* 0x040fe200078e00ff */
[----:B------:R-:W-:Y:S01]  /*13cf0*/  LOP3.LUT R26, R27, 0xffff0000, RZ, 0xc0, !PT ;  /* 0xffff00001b1a7812 */ /* 0x000fe200078ec0ff */
[----:B------:R-:W-:Y:S01]  /*13d00*/  IMAD.U32 R27, R29, 0x10000, RZ ;  /* 0x000100001d1b7824 */ /* 0x000fe200078e00ff */
[----:B------:R-:W-:Y:S01]  /*13d10*/  LOP3.LUT R28, R28, 0xffff0000, RZ, 0xc0, !PT ;  /* 0xffff00001c1c7812 */ /* 0x000fe200078ec0ff */
[----:B------:R-:W-:Y:S01]  /*13d20*/  @!P0 FADD.FTZ R19, -R19, -RZ ;  /* 0x800000ff13138221 */ /* 0x000fe20000010100 */
[----:B------:R-:W-:Y:S01]  /*13d30*/  LOP3.LUT R48, R29, 0xffff0000, RZ, 0xc0, !PT ;  /* 0xffff00001d307812 */ /* 0x000fe200078ec0ff */
[----:B------:R-:W-:Y:S01]  /*13d40*/  IMAD.U32 R29, R31, 0x10000, RZ ;  /* 0x000100001f1d7824 */ /* 0x000fe200078e00ff */
[----:B------:R-:W-:Y:S01]  /*13d50*/  SHF.L.U32 R51, R30, 0x10, RZ ;  /* 0x000000101e337819 */ /* 0x000fe200000006ff */
[----:B------:R-:W-:Y:S01]  /*13d60*/  @!P0 FADD.FTZ R18, -R18, -RZ ;  /* 0x800000ff12128221 */ /* 0x000fe20000010100 */
[----:B------:R-:W-:Y:S01]  /*13d70*/  LOP3.LUT R30, R30, 0xffff0000, RZ, 0xc0, !PT ;  /* 0xffff00001e1e7812 */ /* 0x000fe200078ec0ff */
[----:B------:R-:W-:Y:S01]  /*13d80*/  @!P0 FADD.FTZ R47, -R47, -RZ ;  /* 0x800000ff2f2f8221 */ /* 0x000fe20000010100 */
[----:B------:R-:W-:Y:S01]  /*13d90*/  LOP3.LUT R31, R31, 0xffff0000, RZ, 0xc0, !PT ;  /* 0xffff00001f1f7812 */ /* 0x000fe200078ec0ff */
[----:B------:R-:W-:-:S02]  /*13da0*/  @!P0 FADD.FTZ R25, -R25, -RZ ;  /* 0x800000ff19198221 */ /* 0x000fc40000010100 */
[----:B------:R-:W-:Y:S02]  /*13db0*/  @!P0 FADD.FTZ R26, -R26, -RZ ;  /* 0x800000ff1a1a8221 */ /* 0x000fe40000010100 */
[----:B------:R-:W-:Y:S02]  /*13dc0*/  FMUL.FTZ R28, R28, R19 ;  /* 0x000000131c1c7220 */ /* 0x000fe40000410000 */
[----:B------:R-:W-:Y:S02]  /*13dd0*/  @!P0 FADD.FTZ R24, -R24, -RZ ;  /* 0x800000ff18188221 */ /* 0x000fe40000010100 */
[C---:B----4-:R-:W-:Y:S01]  /*13de0*/  IMAD.U32 R19, R33.reuse, 0x10000, RZ ;  /* 0x0001000021137824 */ /* 0x050fe200078e00ff */
[----:B------:R-:W-:Y:S01]  /*13df0*/  LOP3.LUT R33, R33, 0xffff0000, RZ, 0xc0, !PT ;  /* 0xffff000021217812 */ /* 0x000fe200078ec0ff */
[----:B------:R-:W-:Y:S02]  /*13e00*/  @!P0 FADD.FTZ R46, -R46, -RZ ;  /* 0x800000ff2e2e8221 */ /* 0x000fe40000010100 */
[----:B------:R-:W-:-:S02]  /*13e10*/  @!P0 FADD.FTZ R44, -R44, -RZ ;  /* 0x800000ff2c2c8221 */ /* 0x000fc40000010100 */
[----:B------:R-:W-:Y:S02]  /*13e20*/  FMUL.FTZ R18, R27, R18 ;  /* 0x000000121b127220 */ /* 0x000fe40000410000 */
[----:B------:R-:W-:Y:S02]  /*13e30*/  FMUL.FTZ R47, R48, R47 ;  /* 0x0000002f302f7220 */ /* 0x000fe40000410000 */
[----:B------:R-:W-:Y:S01]  /*13e40*/  FMUL.FTZ R30, R30, R25 ;  /* 0x000000191e1e7220 */ /* 0x000fe20000410000 */
[C---:B------:R-:W-:Y:S01]  /*13e50*/  LOP3.LUT R25, R32.reuse, 0xffff0000, RZ, 0xc0, !PT ;  /* 0xffff000020197812 */ /* 0x040fe200078ec0ff */
[----:B------:R-:W-:Y:S01]  /*13e60*/  FMUL.FTZ R31, R31, R26 ;  /* 0x0000001a1f1f7220 */ /* 0x000fe20000410000 */
[----:B------:R-:W-:Y:S01]  /*13e70*/  SHF.L.U32 R26, R32, 0x10, RZ ;  /* 0x00000010201a7819 */ /* 0x000fe200000006ff */
[----:B------:R-:W-:Y:S01]  /*13e80*/  FMUL.FTZ R24, R29, R24 ;  /* 0x000000181d187220 */ /* 0x000fe20000410000 */
[C---:B------:R-:W-:Y:S01]  /*13e90*/  SHF.L.U32 R32, R34.reuse, 0x10, RZ ;  /* 0x0000001022207819 */ /* 0x040fe200000006ff */
[----:B------:R-:W-:Y:S01]  /*13ea0*/  FMUL.FTZ R51, R51, R46 ;  /* 0x0000002e33337220 */ /* 0x000fe20000410000 */
[----:B------:R-:W-:Y:S01]  /*13eb0*/  LOP3.LUT R29, R34, 0xffff0000, RZ, 0xc0, !PT ;  /* 0xffff0000221d7812 */ /* 0x000fe200078ec0ff */
[----:B------:R-:W-:Y:S01]  /*13ec0*/  FMUL.FTZ R49, R49, R44 ;  /* 0x0000002c31317220 */ /* 0x000fe20000410000 */
[C---:B------:R-:W-:Y:S01]  /*13ed0*/  LOP3.LUT R34, R35.reuse, 0xffff0000, RZ, 0xc0, !PT ;  /* 0xffff000023227812 */ /* 0x040fe200078ec0ff */
[----:B------:R-:W-:-:S02]  /*13ee0*/  IMAD.U32 R27, R35, 0x10000, RZ ;  /* 0x00010000231b7824 */ /* 0x000fc400078e00ff */
[----:B------:R-:W-:Y:S02]  /*13ef0*/  FFMA.FTZ R18, R43, R19, R18 ;  /* 0x000000132b127223 */ /* 0x000fe40000010012 */
[----:B------:R-:W-:Y:S02]  /*13f00*/  FFMA.FTZ R33, R4, R33, R47 ;  /* 0x0000002104217223 */ /* 0x000fe4000001002f */
[----:B------:R-:W-:Y:S02]  /*13f10*/  FFMA.FTZ R32, R42, R32, R51 ;  /* 0x000000202a207223 */ /* 0x000fe40000010033 */
[----:B------:R-:W-:Y:S01]  /*13f20*/  FFMA.FTZ R17, R17, R29, R30 ;  /* 0x0000001d11117223 */ /* 0x000fe2000001001e */
[----:B------:R-:W-:Y:S01]  /*13f30*/  F2FP.BF16.PACK_AB R33, R33, R18 ;  /* 0x000000122121723e */ /* 0x000fe200000010ff */
[----:B------:R-:W-:Y:S02]  /*13f40*/  FFMA.FTZ R12, R12, R26, R49 ;  /* 0x0000001a0c0c7223 */ /* 0x000fe40000010031 */
[----:B------:R-:W-:-:S02]  /*13f50*/  FFMA.FTZ R5, R5, R25, R28 ;  /* 0x0000001905057223 */ /* 0x000fc4000001001c */
[----:B------:R-:W-:Y:S02]  /*13f60*/  FFMA.FTZ R24, R45, R27, R24 ;  /* 0x0000001b2d187223 */ /* 0x000fe40000010018 */
[----:B------:R-:W-:Y:S01]  /*13f70*/  FFMA.FTZ R31, R16, R34, R31 ;  /* 0x00000022101f7223 */ /* 0x000fe2000001001f */
[----:B------:R-:W-:Y:S02]  /*13f80*/  F2FP.BF16.PACK_AB R18, R17, R32 ;  /* 0x000000201112723e */ /* 0x000fe400000010ff */
[----:B------:R-:W-:Y:S02]  /*13f90*/  F2FP.BF16.PACK_AB R16, R5, R12 ;  /* 0x0000000c0510723e */ /* 0x000fe400000010ff */
[----:B------:R-:W-:Y:S02]  /*13fa0*/  F2FP.BF16.PACK_AB R19, R31, R24 ;  /* 0x000000181f13723e */ /* 0x000fe400000010ff */
[----:B------:R-:W-:Y:S02]  /*13fb0*/  MOV R17, R33 ;  /* 0x0000002100117202 */ /* 0x000fe40000000f00 */
.L_x_1047:
[----:B------:R-:W-:Y:S05]  /*13fc0*/  BSYNC B0 ;  /* 0x0000000000007941 */ /* 0x000fea0003800000 */
.L_x_1046:
[----:B-----5:R1:W-:Y:S02]  /*13fd0*/  STS.128 [R245+0x6800], R16 ;  /* 0x00680010f5007388 */ /* 0x0203e40000000c00 */
.L_x_1033:
[----:B------:R-:W-:Y:S05]  /*13fe0*/  BSYNC B2 ;  /* 0x0000000000027941 */ /* 0x000fea0003800000 */
.L_x_1032:
        /* <DEDUP_REMOVED lines=13> */
[----:B------:R-:W-:Y:S01]  /*140c0*/  ISETP.GE.AND P0, PT, R14, R7, PT ;  /* 0x000000070e00720c */ /* 0x000fe20003f06270 */
[----:B------:R-:W-:Y:S02]  /*140d0*/  IMAD.SHL.U32 R4, R7, 0x20, RZ ;  /* 0x0000002007047824 */ /* 0x000fe400078e00ff */
[----:B------:R-:W-:Y:S02]  /*140e0*/  IMAD.MOV.U32 R19, RZ, RZ, RZ ;  /* 0x000000ffff137224 */ /* 0x000fe400078e00ff */
[----:B------:R-:W-:Y:S01]  /*140f0*/  IMAD.MOV.U32 R17, RZ, RZ, R7 ;  /* 0x000000ffff117224 */ /* 0x000fe200078e0007 */
[----:B------:R-:W-:-:S04]  /*14100*/  IADD3 R5, P1, R4, R2, RZ ;  /* 0x0000000204057210 */ /* 0x000fc80007f3e0ff */
[----:B------:R-:W-:-:S03]  /*14110*/  LEA.HI.X.SX32 R4, R4, R3, 0x1, P1 ;  /* 0x0000000304047211 */ /* 0x000fc600008f0eff */
[----:B------:R-:W-:Y:S01]  /*14120*/  @P0 IADD3 R19, -R7, RZ, RZ ;  /* 0x000000ff07130210 */ /* 0x000fe20007ffe1ff */
[----:B------:R-:W-:-:S03]  /*14130*/  @P0 IMAD.MOV R17, RZ, RZ, -R7 ;  /* 0x000000ffff110224 */ /* 0x000fc600078e0a07 */
[----:B------:R-:W-:-:S04]  /*14140*/  IADD3 R25, P1, R19, R5, RZ ;  /* 0x0000000513197210 */ /* 0x000fc80007f3e0ff */
[----:B------:R-:W-:Y:S02]  /*14150*/  LEA.HI.X.SX32 R19, R19, R4, 0x1, P1 ;  /* 0x0000000413137211 */ /* 0x000fe400008f0eff */
[C---:B------:R-:W-:Y:S02]  /*14160*/  LEA R24, P1, R25.reuse, R22, 0x1 ;  /* 0x0000001619187211 */ /* 0x040fe400078208ff */
[----:B------:R-:W-:Y:S01]  /*14170*/  MOV R28, RZ ;  /* 0x000000ff001c7202 */ /* 0x000fe20000000f00 */
[----:B------:R-:W-:Y:S01]  /*14180*/  @P0 IMAD.MOV R28, RZ, RZ, -R7 ;  /* 0x000000ffff1c0224 */ /* 0x000fe200078e0a07 */
[----:B------:R-:W-:Y:S01]  /*14190*/  LEA.HI.X R25, R25, R23, R19, 0x1, P1 ;  /* 0x0000001719197211 */ /* 0x000fe200008f0c13 */
[----:B------:R-:W-:-:S03]  /*141a0*/  IMAD.WIDE R16, R17, 0x2, R40 ;  /* 0x0000000211107825 */ /* 0x000fc600078e0228 */
[C---:B------:R-:W-:Y:S02]  /*141b0*/  IADD3 R5, P1, R28.reuse, R5, RZ ;  /* 0x000000051c057210 */ /* 0x040fe40007f3e0ff */
[----:B------:R-:W3:Y:S02]  /*141c0*/  LD.E.128 R24, [R24.64] ;  /* 0x0000000618187980 */ /* 0x000ee4000c101d00 */
        /* <DEDUP_REMOVED lines=16> */
[----:B------:R-:W-:Y:S01]  /*142d0*/  SHF.L.U32 R24, R25, 0x10, RZ ;  /* 0x0000001019187819 */ /* 0x000fe200000006ff */
[----:B------:R-:W-:Y:S01]  /*142e0*/  @!P0 FADD.FTZ R35, -R35, -RZ ;  /* 0x800000ff23238221 */ /* 0x000fe20000010100 */
[----:B------:R-:W-:Y:S01]  /*142f0*/  LOP3.LUT R47, R25, 0xffff0000, RZ, 0xc0, !PT ;  /* 0xffff0000192f7812 */ /* 0x000fe200078ec0ff */
[----:B--2---:R-:W-:Y:S01]  /*14300*/  IMAD.U32 R53, R18, 0x10000, RZ ;  /* 0x0001000012357824 */ /* 0x004fe200078e00ff */
[C---:B------:R-:W-:Y:S01]  /*14310*/  SHF.L.U32 R25, R27.reuse, 0x10, RZ ;  /* 0x000000101b197819 */ /* 0x040fe200000006ff */
[----:B------:R-:W-:Y:S01]  /*14320*/  IMAD.U32 R48, R16, 0x10000, RZ ;  /* 0x0001000010307824 */ /* 0x000fe200078e00ff */
        /* <DEDUP_REMOVED lines=43> */
.L_x_1053:
[----:B------:R-:W-:Y:S05]  /*145e0*/  BSYNC B0 ;  /* 0x0000000000007941 */ /* 0x000fea0003800000 */
.L_x_1052:
[----:B-----5:R3:W-:Y:S02]  /*145f0*/  STS.128 [R245+0x1000], R32 ;  /* 0x00100020f5007388 */ /* 0x0207e40000000c00 */
.L_x_1051:
[----:B------:R-:W-:Y:S05]  /*14600*/  BSYNC B1 ;  /* 0x0000000000017941 */ /* 0x000fea0003800000 */
.L_x_1050:
        /* <DEDUP_REMOVED lines=10> */
[----:B------:R-:W-:Y:S02]  /*146b0*/  LEA R4, R7, 0x40, 0x5 ;  /* 0x0000004007047811 */ /* 0x000fe400078e28ff */
        /* <DEDUP_REMOVED lines=79> */
.L_x_1057:
[----:B------:R-:W-:Y:S05]  /*14bb0*/  BSYNC B0 ;  /* 0x0000000000007941 */ /* 0x000fea0003800000 */
.L_x_1056:
[----:B-----5:R3:W-:Y:S02]  /*14bc0*/  STS.128 [R245+0x3000], R32 ;  /* 0x00300020f5007388 */ /* 0x0207e40000000c00 */
.L_x_1055:
[----:B------:R-:W-:Y:S05]  /*14bd0*/  BSYNC B1 ;  /* 0x0000000000017941 */ /* 0x000fea0003800000 */
.L_x_1054:
        /* <DEDUP_REMOVED lines=90> */
.L_x_1061:
[----:B------:R-:W-:Y:S05]  /*15180*/  BSYNC B0 ;  /* 0x0000000000007941 */ /* 0x000fea0003800000 */
.L_x_1060:
[----:B-----5:R3:W-:Y:S02]  /*15190*/  STS.128 [R245+0x5000], R32 ;  /* 0x00500020f5007388 */ /* 0x0207e40000000c00 */
.L_x_1059:
[----:B------:R-:W-:Y:S05]  /*151a0*/  BSYNC B1 ;  /* 0x0000000000017941 */ /* 0x000fea0003800000 */
.L_x_1058:
        /* <DEDUP_REMOVED lines=8> */
[----:B-1----:R-:W-:Y:S01]  /*15230*/  IMAD.MOV.U32 R17, RZ, RZ, RZ ;  /* 0x000000ffff117224 */ /* 0x002fe200078e00ff */
[----:B------:R-:W-:Y:S02]  /*15240*/  LEA R4, R7, 0xc0, 0x5 ;  /* 0x000000c007047811 */ /* 0x000fe400078e28ff */
[----:B------:R-:W-:Y:S02]  /*15250*/  MOV R29, R7 ;  /* 0x00000007001d7202 */ /* 0x000fe40000000f00 */
[----:B------:R-:W-:-:S04]  /*15260*/  IADD3 R5, P1, R4, R2, RZ ;  /* 0x0000000204057210 */ /* 0x000fc80007f3e0ff */
[----:B------:R-:W-:-:S03]  /*15270*/  LEA.HI.X.SX32 R4, R4, R3, 0x1, P1 ;  /* 0x0000000304047211 */ /* 0x000fc600008f0eff */
[--C-:B------:R-:W-:Y:S02]  /*15280*/  @P0 IMAD.MOV R17, RZ, RZ, -R7.reuse ;  /* 0x000000ffff110224 */ /* 0x100fe400078e0a07 */
[----:B---3--:R-:W-:Y:S02]  /*15290*/  IMAD.MOV.U32 R32, RZ, RZ, RZ ;  /* 0x000000ffff207224 */ /* 0x008fe400078e00ff */
[----:B------:R-:W-:Y:S01]  /*152a0*/  @P0 IMAD.MOV R29, RZ, RZ, -R7 ;  /* 0x000000ffff1d0224 */ /* 0x000fe200078e0a07 */
[----:B------:R-:W-:-:S04]  /*152b0*/  IADD3 R19, P1, R17, R5, RZ ;  /* 0x0000000511137210 */ /* 0x000fc80007f3e0ff */
[----:B------:R-:W-:Y:S02]  /*152c0*/  LEA.HI.X.SX32 R17, R17, R4, 0x1, P1 ;  /* 0x0000000411117211 */ /* 0x000fe400008f0eff */
[----:B------:R-:W-:Y:S02]  /*152d0*/  LEA R16, P1, R19, R22, 0x1 ;  /* 0x0000001613107211 */ /* 0x000fe400078208ff */
[----:B------:R-:W-:Y:S02]  /*152e0*/  @P0 IADD3 R32, -R7, RZ, RZ ;  /* 0x000000ff07200210 */ /* 0x000fe40007ffe1ff */
[----:B------:R-:W-:Y:S02]  /*152f0*/  LEA.HI.X R17, R19, R23, R17, 0x1, P1 ;  /* 0x0000001713117211 */ /* 0x000fe400008f0c11 */
[----:B------:R-:W-:Y:S01]  /*15300*/  IADD3 R5, P1, R32, R5, RZ ;  /* 0x0000000520057210 */ /* 0x000fe20007f3e0ff */
[----:B------:R-:W-:-:S03]  /*15310*/  IMAD.WIDE R28, R29, 0x2, R40 ;  /* 0x000000021d1c7825 */ /* 0x000fc600078e0228 */
        /* <DEDUP_REMOVED lines=16> */
[C---:B------:R-:W-:Y:S01]  /*15420*/  IMAD.U32 R44, R18.reuse, 0x10000, RZ ;  /* 0x00010000122c7824 */ /* 0x040fe200078e00ff */
[----:B------:R-:W-:Y:S01]  /*15430*/  SHF.L.U32 R16, R17, 0x10, RZ ;  /* 0x0000001011107819 */ /* 0x000fe200000006ff */
[----:B--2---:R-:W-:Y:S01]  /*15440*/  IMAD.U32 R47, R29, 0x10000, RZ ;  /* 0x000100001d2f7824 */ /* 0x004fe200078e00ff */
[----:B------:R-:W-:Y:S01]  /*15450*/  LOP3.LUT R45, R17, 0xffff0000, RZ, 0xc0, !PT ;  /* 0xffff0000112d7812 */ /* 0x000fe200078ec0ff */
[C---:B------:R-:W-:Y:S01]  /*15460*/  IMAD.U32 R17, R19.reuse, 0x10000, RZ ;  /* 0x0001000013117824 */ /* 0x040fe200078e00ff */
[----:B------:R-:W-:Y:S01]  /*15470*/  LOP3.LUT R18, R18, 0xffff0000, RZ, 0xc0, !PT ;  /* 0xffff000012127812 */ /* 0x000fe200078ec0ff */
[----:B------:R-:W-:Y:S01]  /*15480*/  @!P0 FADD.FTZ R16, -R16, -RZ ;  /* 0x800000ff10108221 */ /* 0x000fe20000010100 */
[----:B------:R-:W-:Y:S01]  /*15490*/  LOP3.LUT R19, R19, 0xffff0000, RZ, 0xc0, !PT ;  /* 0xffff000013137812 */ /* 0x000fe200078ec0ff */
[----:B------:R-:W-:Y:S01]  /*154a0*/  @!P0 FADD.FTZ R45, -R45, -RZ ;  /* 0x800000ff2d2d8221 */ /* 0x000fe20000010100 */
[----:B------:R-:W-:Y:S01]  /*154b0*/  LOP3.LUT R48, R29, 0xffff0000, RZ, 0xc0, !PT ;  /* 0xffff00001d307812 */ /* 0x000fe200078ec0ff */
[----:B------:R-:W-:Y:S01]  /*154c0*/  @!P0 FADD.FTZ R18, -R18, -RZ ;  /* 0x800000ff12128221 */ /* 0x000fe20000010100 */
[C---:B------:R-:W-:Y:S01]  /*154d0*/  SHF.L.U32 R46, R28.reuse, 0x10, RZ ;  /* 0x000000101c2e7819 */ /* 0x040fe200000006ff */
[----:B------:R-:W-:Y:S01]  /*154e0*/  @!P0 FADD.FTZ R17, -R17, -RZ ;  /* 0x800000ff11118221 */ /* 0x000fe20000010100 */
[----:B------:R-:W-:Y:S01]  /*154f0*/  LOP3.LUT R49, R28, 0xffff0000, RZ, 0xc0, !PT ;  /* 0xffff00001c317812 */ /* 0x000fe200078ec0ff */
[----:B------:R-:W-:Y:S01]  /*15500*/  IMAD.U32 R28, R31, 0x10000, RZ ;  /* 0x000100001f1c7824 */ /* 0x000fe200078e00ff */
[C---:B------:R-:W-:Y:S01]  /*15510*/  LOP3.LUT R29, R30.reuse, 0xffff0000, RZ, 0xc0, !PT ;  /* 0xffff00001e1d7812 */ /* 0x040fe200078ec0ff */
[----:B------:R-:W-:Y:S01]  /*15520*/  FMUL.FTZ R47, R47, R16 ;  /* 0x000000102f2f7220 */ /* 0x000fe20000410000 */
[----:B------:R-:W-:Y:S01]  /*15530*/  SHF.L.U32 R51, R30, 0x10, RZ ;  /* 0x000000101e337819 */ /* 0x000fe200000006ff */
[----:B------:R-:W-:Y:S01]  /*15540*/  @!P0 FADD.FTZ R27, -R27, -RZ ;  /* 0x800000ff1b1b8221 */ /* 0x000fe20000010100 */
[----:B------:R-:W-:Y:S01]  /*15550*/  LOP3.LUT R30, R31, 0xffff0000, RZ, 0xc0, !PT ;  /* 0xffff00001f1e7812 */ /* 0x000fe200078ec0ff */
[----:B------:R-:W-:Y:S01]  /*15560*/  @!P0 FADD.FTZ R26, -R26, -RZ ;  /* 0x800000ff1a1a8221 */ /* 0x000fe20000010100 */
[----:B----4-:R-:W-:Y:S01]  /*15570*/  LOP3.LUT R31, R34, 0xffff0000, RZ, 0xc0, !PT ;  /* 0xffff0000221f7812 */ /* 0x010fe200078ec0ff */
[C---:B------:R-:W-:Y:S01]  /*15580*/  IMAD.U32 R16, R33.reuse, 0x10000, RZ ;  /* 0x0001000021107824 */ /* 0x040fe200078e00ff */
[----:B------:R-:W-:Y:S01]  /*15590*/  LOP3.LUT R33, R33, 0xffff0000, RZ, 0xc0, !PT ;  /* 0xffff000021217812 */ /* 0x000fe200078ec0ff */
[----:B------:R-:W-:-:S02]  /*155a0*/  @!P0 FADD.FTZ R44, -R44, -RZ ;  /* 0x800000ff2c2c8221 */ /* 0x000fc40000010100 */
[----:B------:R-:W-:Y:S02]  /*155b0*/  @!P0 FADD.FTZ R19, -R19, -RZ ;  /* 0x800000ff13138221 */ /* 0x000fe40000010100 */
[----:B------:R-:W-:Y:S02]  /*155c0*/  FMUL.FTZ R45, R48, R45 ;  /* 0x0000002d302d7220 */ /* 0x000fe40000410000 */
[----:B------:R-:W-:Y:S01]  /*155d0*/  FMUL.FTZ R18, R29, R18 ;  /* 0x000000121d127220 */ /* 0x000fe20000410000 */
[----:B------:R-:W-:Y:S01]  /*155e0*/  SHF.L.U32 R29, R32, 0x10, RZ ;  /* 0x00000010201d7819 */ /* 0x000fe200000006ff */
[----:B------:R-:W-:Y:S01]  /*155f0*/  FMUL.FTZ R28, R28, R17 ;  /* 0x000000111c1c7220 */ /* 0x000fe20000410000 */
[----:B------:R-:W-:Y:S01]  /*15600*/  LOP3.LUT R17, R32, 0xffff0000, RZ, 0xc0, !PT ;  /* 0xffff000020117812 */ /* 0x000fe200078ec0ff */
[----:B------:R-:W-:Y:S01]  /*15610*/  FMUL.FTZ R27, R46, R27 ;  /* 0x0000001b2e1b7220 */ /* 0x000fe20000410000 */
[----:B------:R-:W-:Y:S01]  /*15620*/  SHF.L.U32 R32, R34, 0x10, RZ ;  /* 0x0000001022207819 */ /* 0x000fe200000006ff */
[----:B------:R-:W-:Y:S01]  /*15630*/  FMUL.FTZ R26, R49, R26 ;  /* 0x0000001a311a7220 */ /* 0x000fe20000410000 */
[----:B------:R-:W-:Y:S01]  /*15640*/  LOP3.LUT R34, R35, 0xffff0000, RZ, 0xc0, !PT ;  /* 0xffff000023227812 */ /* 0x000fe200078ec0ff */
[----:B------:R-:W-:-:S02]  /*15650*/  FMUL.FTZ R44, R51, R44 ;  /* 0x0000002c332c7220 */ /* 0x000fc40000410000 */
[----:B------:R-:W-:Y:S02]  /*15660*/  FMUL.FTZ R19, R30, R19 ;  /* 0x000000131e137220 */ /* 0x000fe40000410000 */
[----:B------:R-:W-:Y:S02]  /*15670*/  IMAD.U32 R30, R35, 0x10000, RZ ;  /* 0x00010000231e7824 */ /* 0x000fe400078e00ff */
[----:B------:R-:W-:Y:S02]  /*15680*/  FFMA.FTZ R16, R42, R16, R47 ;  /* 0x000000102a107223 */ /* 0x000fe4000001002f */
[----:B------:R-:W-:Y:S02]  /*15690*/  FFMA.FTZ R33, R4, R33, R45 ;  /* 0x0000002104217223 */ /* 0x000fe4000001002d */
[----:B------:R-:W-:Y:S02]  /*156a0*/  FFMA.FTZ R27, R40, R29, R27 ;  /* 0x0000001d281b7223 */ /* 0x000fe4000001001b */
[----:B------:R-:W-:Y:S01]  /*156b0*/  FFMA.FTZ R26, R5, R17, R26 ;  /* 0x00000011051a7223 */ /* 0x000fe2000001001a */
[----:B------:R-:W-:Y:S01]  /*156c0*/  F2FP.BF16.PACK_AB R33, R33, R16 ;  /* 0x000000102121723e */ /* 0x000fe200000010ff */
[----:B------:R-:W-:-:S02]  /*156d0*/  FFMA.FTZ R32, R41, R32, R44 ;  /* 0x0000002029207223 */ /* 0x000fc4000001002c */
[----:B------:R-:W-:Y:S02]  /*156e0*/  FFMA.FTZ R25, R25, R31, R18 ;  /* 0x0000001f19197223 */ /* 0x000fe40000010012 */
[----:B------:R-:W-:Y:S02]  /*156f0*/  FFMA.FTZ R28, R43, R30, R28 ;  /* 0x0000001e2b1c7223 */ /* 0x000fe4000001001c */
[----:B------:R-:W-:Y:S01]  /*15700*/  FFMA.FTZ R19, R24, R34, R19 ;  /* 0x0000002218137223 */ /* 0x000fe20000010013 */
[----:B------:R-:W-:Y:S02]  /*15710*/  F2FP.BF16.PACK_AB R24, R26, R27 ;  /* 0x0000001b1a18723e */ /* 0x000fe400000010ff */
[----:B------:R-:W-:Y:S02]  /*15720*/  F2FP.BF16.PACK_AB R26, R25, R32 ;  /* 0x00000020191a723e */ /* 0x000fe400000010ff */
[----:B------:R-:W-:Y:S02]  /*15730*/  F2FP.BF16.PACK_AB R27, R19, R28 ;  /* 0x0000001c131b723e */ /* 0x000fe400000010ff */
[----:B------:R-:W-:-:S02]  /*15740*/  MOV R25, R33 ;  /* 0x0000002100197202 */ /* 0x000fc40000000f00 */
.L_x_1063:
[----:B------:R-:W-:Y:S05]  /*15750*/  BSYNC B0 ;  /* 0x0000000000007941 */ /* 0x000fea0003800000 */
.L_x_1062:
[----:B-----5:R1:W-:Y:S02]  /*15760*/  STS.128 [R245+0x7000], R24 ;  /* 0x00700018f5007388 */ /* 0x0203e40000000c00 */
.L_x_1049:
[----:B------:R-:W-:Y:S05]  /*15770*/  BSYNC B2 ;  /* 0x0000000000027941 */ /* 0x000fea0003800000 */
.L_x_1048:
[----:B------:R-:W-:-:S04]  /*15780*/  IADD3 R4, R184, 0x30, RZ ;  /* 0x00000030b8047810 */ /* 0x000fc80007ffe0ff */
[----:B------:R-:W-:-:S04]  /*15790*/  ISETP.GE.AND P0, PT, R4, R13, PT ;  /* 0x0000000d0400720c */ /* 0x000fc80003f06270 */
[----:B------:R-:W-:-:S13]  /*157a0*/  ISETP.LT.OR P0, PT, R75, -0x187, P0 ;  /* 0xfffffe794b00780c */ /* 0x000fda0000701670 */
[----:B------:R-:W-:Y:S05]  /*157b0*/  @P0 BRA `(.L_x_1001) ;  /* 0x0000211000000947 */ /* 0x000fea0003800000 */
[----:B------:R-:W-:Y:S01]  /*157c0*/  ISETP.GE.AND P0, PT, R14, R6, PT ;  /* 0x000000060e00720c */ /* 0x000fe20003f06270 */
[----:B------:R-:W-:-:S12]  /*157d0*/  BSSY B1, `(.L_x_1064) ;  /* 0x000005d000017945 */ /* 0x000fd80003800000 */
[----:B------:R1:W-:Y:S01]  /*157e0*/  @P0 STS.128 [R245+0x1800], RZ ;  /* 0x001800fff5000388 */ /* 0x0003e20000000c00 */
[----:B------:R-:W-:Y:S05]  /*157f0*/  @P0 BRA `(.L_x_1065) ;  /* 0x000005a000000947 */ /* 0x000fea0003800000 */
[----:B-1----:R1:W5:Y:S01]  /*15800*/  LD.E.128 R16, [R38.64] ;  /* 0x0000000626107980 */ /* 0x002362000c101d00 */
[----:B------:R-:W-:Y:S01]  /*15810*/  ISETP.GE.AND P0, PT, R14, R0, PT ;  /* 0x000000000e00720c */ /* 0x000fe20003f06270 */
[----:B------:R-:W-:-:S12]  /*15820*/  BSSY B0, `(.L_x_1066) ;  /* 0x0000056000007945 */ /* 0x000fd80003800000 */
[----:B------:R-:W-:Y:S05]  /*15830*/  @P0 BRA `(.L_x_1067) ;  /* 0x0000054000000947 */ /* 0x000fea0003800000 */
[-C--:B------:R-:W-:Y:S01]  /*15840*/  ISETP.GE.AND P0, PT, R14, R7.reuse, PT ;  /* 0x000000070e00720c */ /* 0x080fe20003f06270 */
[----:B------:R-:W-:Y:S01]  /*15850*/  IMAD R5, R7, 0x30, RZ ;  /* 0x0000003007057824 */ /* 0x000fe200078e02ff */
[----:B------:R-:W-:Y:S01]  /*15860*/  MOV R15, R7 ;  /* 0x00000007000f7202 */ /* 0x000fe20000000f00 */
[----:B------:R-:W-:-:S03]  /*15870*/  IMAD.MOV.U32 R14, RZ, RZ, RZ ;  /* 0x000000ffff0e7224 */ /* 0x000fc600078e00ff */
[----:B------:R-:W-:-:S04]  /*15880*/  IADD3 R13, P1, R5, R2, RZ ;  /* 0x00000002050d7210 */ /* 0x000fc80007f3e0ff */
[----:B------:R-:W-:-:S03]  /*15890*/  LEA.HI.X.SX32 R5, R5, R3, 0x1, P1 ;  /* 0x0000000305057211 */ /* 0x000fc600008f0eff */
[--C-:B------:R-:W-:Y:S02]  /*158a0*/  @P0 IMAD.MOV R14, RZ, RZ, -R7.reuse ;  /* 0x000000ffff0e0224 */ /* 0x100fe400078e0a07 */
[----:B------:R-:W-:-:S03]  /*158b0*/  @P0 IMAD.MOV R15, RZ, RZ, -R7 ;  /* 0x000000ffff0f0224 */ /* 0x000fc600078e0a07 */
[----:B------:R-:W-:-:S04]  /*158c0*/  IADD3 R27, P1, R14, R13, RZ ;  /* 0x0000000d0e1b7210 */ /* 0x000fc80007f3e0ff */
[----:B------:R-:W-:Y:S01]  /*158d0*/  LEA.HI.X.SX32 R25, R14, R5, 0x1, P1 ;  /* 0x000000050e197211 */ /* 0x000fe200008f0eff */
[----:B------:R-:W-:Y:S01]  /*158e0*/  IMAD.MOV.U32 R14, RZ, RZ, RZ ;  /* 0x000000ffff0e7224 */ /* 0x000fe200078e00ff */
[----:B------:R-:W-:Y:S02]  /*158f0*/  LEA R28, P1, R27, R22, 0x1 ;  /* 0x000000161b1c7211 */ /* 0x000fe400078208ff */
[----:B------:R-:W-:Y:S02]  /*15900*/  @P0 IADD3 R14, -R7, RZ, RZ ;  /* 0x000000ff070e0210 */ /* 0x000fe40007ffe1ff */
[----:B------:R-:W-:Y:S02]  /*15910*/  LEA.HI.X R29, R27, R23, R25, 0x1, P1 ;  /* 0x000000171b1d7211 */ /* 0x000fe400008f0c19 */
[----:B------:R-:W-:Y:S01]  /*15920*/  IADD3 R13, P1, R14, R13, RZ ;  /* 0x0000000d0e0d7210 */ /* 0x000fe20007f3e0ff */
[----:B------:R-:W-:-:S03]  /*15930*/  IMAD.WIDE R24, R15, 0x2, R38 ;  /* 0x000000020f187825 */ /* 0x000fc600078e0226 */
[----:B------:R-:W-:Y:S01]  /*15940*/  LEA.HI.X.SX32 R5, R14, R5, 0x1, P1 ;  /* 0x000000050e057211 */ /* 0x000fe200008f0eff */
[----:B--2---:R-:W2:Y:S01]  /*15950*/  LD.E.128 R28, [R28.64] ;  /* 0x000000061c1c7980 */ /* 0x004ea2000c101d00 */
[----:B---3--:R-:W-:-:S03]  /*15960*/  LEA R32, P1, R13, R36, 0x1 ;  /* 0x000000240d207211 */ /* 0x008fc600078208ff */
[----:B------:R-:W3:Y:S01]  /*15970*/  LD.E.128 R24, [R24.64] ;  /* 0x0000000618187980 */ /* 0x000ee2000c101d00 */
[----:B------:R-:W-:-:S06]  /*15980*/  LEA.HI.X R33, R13, R37, R5, 0x1, P1 ;  /* 0x000000250d217211 */ /* 0x000fcc00008f0c05 */
[----:B----4-:R-:W4:Y:S01]  /*15990*/  LD.E.128 R32, [R32.64] ;  /* 0x0000000620207980 */ /* 0x010f22000c101d00 */
[C---:B-----5:R-:W-:Y:S01]  /*159a0*/  IMAD.U32 R14, R16.reuse, 0x10000, RZ ;  /* 0x00010000100e7824 */ /* 0x060fe200078e00ff */
[----:B------:R-:W-:Y:S02]  /*159b0*/  LOP3.LUT R13, R16, 0xffff0000, RZ, 0xc0, !PT ;  /* 0xffff0000100d7812 */ /* 0x000fe400078ec0ff */
[C---:B------:R-:W-:Y:S02]  /*159c0*/  LOP3.LUT R5, R17.reuse, 0xffff0000, RZ, 0xc0, !PT ;  /* 0xffff000011057812 */ /* 0x040fe400078ec0ff */
[----:B------:R-:W-:Y:S01]  /*159d0*/  SHF.L.U32 R40, R17, 0x10, RZ ;  /* 0x0000001011287819 */ /* 0x000fe200000006ff */
[C---:B------:R-:W-:Y:S01]  /*159e0*/  IMAD.U32 R17, R18.reuse, 0x10000, RZ ;  /* 0x0001000012117824 */ /* 0x040fe200078e00ff */
[----:B------:R-:W-:Y:S02]  /*159f0*/  LOP3.LUT R16, R18, 0xffff0000, RZ, 0xc0, !PT ;  /* 0xffff000012107812 */ /* 0x000fe400078ec0ff */
[----:B------:R-:W-:-:S02]  /*15a00*/  LOP3.LUT R15, R19, 0xffff0000, RZ, 0xc0, !PT ;  /* 0xffff0000130f7812 */ /* 0x000fc400078ec0ff */
[----:B------:R-:W-:Y:S02]  /*15a10*/  SHF.L.U32 R42, R19, 0x10, RZ ;  /* 0x00000010132a7819 */ /* 0x000fe400000006ff */
[C---:B--2---:R-:W-:Y:S01]  /*15a20*/  LOP3.LUT R19, R28.reuse, 0xffff0000, RZ, 0xc0, !PT ;  /* 0xffff00001c137812 */ /* 0x044fe200078ec0ff */
[----:B------:R-:W-:Y:S01]  /*15a30*/  IMAD.U32 R41, R28, 0x10000, RZ ;  /* 0x000100001c297824 */ /* 0x000fe200078e00ff */
[C---:B------:R-:W-:Y:S01]  /*15a40*/  SHF.L.U32 R18, R29.reuse, 0x10, RZ ;  /* 0x000000101d127819 */ /* 0x040fe200000006ff */
[----:B------:R-:W-:Y:S01]  /*15a50*/  IMAD.U32 R43, R30, 0x10000, RZ ;  /* 0x000100001e2b7824 */ /* 0x000fe200078e00ff */
[----:B------:R-:W-:Y:S01]  /*15a60*/  LOP3.LUT R44, R29, 0xffff0000, RZ, 0xc0, !PT ;  /* 0xffff00001d2c7812 */ /* 0x000fe200078ec0ff */
[----:B---3--:R-:W-:Y:S01]  /*15a70*/  IMAD.U32 R46, R24, 0x10000, RZ ;  /* 0x00010000182e7824 */ /* 0x008fe200078e00ff */
[----:B------:R-:W-:Y:S01]  /*15a80*/  LOP3.LUT R29, R30, 0xffff0000, RZ, 0xc0, !PT ;  /* 0xffff00001e1d7812 */ /* 0x000fe200078ec0ff */
[----:B------:R-:W-:Y:S01]  /*15a90*/  IMAD.U32 R48, R26, 0x10000, RZ ;  /* 0x000100001a307824 */ /* 0x000fe200078e00ff */
[----:B------:R-:W-:Y:S01]  /*15aa0*/  SHF.L.U32 R28, R31, 0x10, RZ ;  /* 0x000000101f1c7819 */ /* 0x000fe200000006ff */
        /* <DEDUP_REMOVED lines=10> */
[----:B------:R-:W-:Y:S01]  /*15b50*/  FMUL.FTZ R24, R24, R19 ;  /* 0x0000001318187220 */ /* 0x000fe20000410000 */
[----:B------:R-:W-:Y:S01]  /*15b60*/  SHF.L.U32 R25, R27, 0x10, RZ ;  /* 0x000000101b197819 */ /* 0x000fe200000006ff */
[----:B------:R-:W-:Y:S01]  /*15b70*/  FMUL.FTZ R31, R31, R18 ;  /* 0x000000121f1f7220 */ /* 0x000fe20000410000 */
[----:B------:R-:W-:Y:S01]  /*15b80*/  LOP3.LUT R27, R27, 0xffff0000, RZ, 0xc0, !PT ;  /* 0xffff00001b1b7812 */ /* 0x000fe200078ec0ff */
[----:B------:R-:W-:Y:S01]  /*15b90*/  @!P0 FADD.FTZ R28, -R28, -RZ ;  /* 0x800000ff1c1c8221 */ /* 0x000fe20000010100 */
[----:B----4-:R-:W-:Y:S01]  /*15ba0*/  LOP3.LUT R19, R32, 0xffff0000, RZ, 0xc0, !PT ;  /* 0xffff000020137812 */ /* 0x010fe200078ec0ff */
[----:B------:R-:W-:Y:S01]  /*15bb0*/  @!P0 FADD.FTZ R30, -R30, -RZ ;  /* 0x800000ff1e1e8221 */ /* 0x000fe20000010100 */
[C---:B------:R-:W-:Y:S01]  /*15bc0*/  SHF.L.U32 R18, R33.reuse, 0x10, RZ ;  /* 0x0000001021127819 */ /* 0x040fe200000006ff */
[----:B------:R-:W-:Y:S01]  /*15bd0*/  FMUL.FTZ R29, R26, R29 ;  /* 0x0000001d1a1d7220 */ /* 0x000fe20000410000 */
[----:B------:R-:W-:Y:S01]  /*15be0*/  LOP3.LUT R33, R33, 0xffff0000, RZ, 0xc0, !PT ;  /* 0xffff000021217812 */ /* 0x000fe200078ec0ff */
[----:B------:R-:W-:-:S02]  /*15bf0*/  FMUL.FTZ R41, R46, R41 ;  /* 0x000000292e297220 */ /* 0x000fc40000410000 */
[----:B------:R-:W-:Y:S02]  /*15c00*/  @!P0 FADD.FTZ R43, -R43, -RZ ;  /* 0x800000ff2b2b8221 */ /* 0x000fe40000010100 */
[----:B------:R-:W-:Y:S02]  /*15c10*/  IMAD.U32 R26, R32, 0x10000, RZ ;  /* 0x00010000201a7824 */ /* 0x000fe400078e00ff */
[----:B------:R-:W-:Y:S02]  /*15c20*/  FMUL.FTZ R44, R45, R44 ;  /* 0x0000002c2d2c7220 */ /* 0x000fe40000410000 */
[----:B------:R-:W-:Y:S01]  /*15c30*/  FMUL.FTZ R25, R25, R28 ;  /* 0x0000001c19197220 */ /* 0x000fe20000410000 */
[C---:B------:R-:W-:Y:S01]  /*15c40*/  LOP3.LUT R28, R34.reuse, 0xffff0000, RZ, 0xc0, !PT ;  /* 0xffff0000221c7812 */ /* 0x040fe200078ec0ff */
[----:B------:R-:W-:Y:S01]  /*15c50*/  FMUL.FTZ R30, R27, R30 ;  /* 0x0000001e1b1e7220 */ /* 0x000fe20000410000 */
[C---:B------:R-:W-:Y:S01]  /*15c60*/  SHF.L.U32 R27, R35.reuse, 0x10, RZ ;  /* 0x00000010231b7819 */ /* 0x040fe200000006ff */
[----:B------:R-:W-:Y:S01]  /*15c70*/  IMAD.U32 R32, R34, 0x10000, RZ ;  /* 0x0001000022207824 */ /* 0x000fe200078e00ff */
[----:B------:R-:W-:Y:S01]  /*15c80*/  LOP3.LUT R34, R35, 0xffff0000, RZ, 0xc0, !PT ;  /* 0xffff000023227812 */ /* 0x000fe200078ec0ff */
[----:B------:R-:W-:-:S02]  /*15c90*/  FMUL.FTZ R48, R48, R43 ;  /* 0x0000002b30307220 */ /* 0x000fc40000410000 */
[----:B------:R-:W-:Y:S02]  /*15ca0*/  FFMA.FTZ R14, R14, R26, R41 ;  /* 0x0000001a0e0e7223 */ /* 0x000fe40000010029 */
[----:B------:R-:W-:Y:S02]  /*15cb0*/  FFMA.FTZ R13, R13, R19, R24 ;  /* 0x000000130d0d7223 */ /* 0x000fe40000010018 */
[----:B------:R-:W-:Y:S02]  /*15cc0*/  FFMA.FTZ R18, R40, R18, R31 ;  /* 0x0000001228127223 */ /* 0x000fe4000001001f */
[----:B------:R-:W-:Y:S01]  /*15cd0*/  FFMA.FTZ R5, R5, R33, R44 ;  /* 0x0000002105057223 */ /* 0x000fe2000001002c */
[----:B------:R-:W-:Y:S01]  /*15ce0*/  F2FP.BF16.PACK_AB R13, R13, R14 ;  /* 0x0000000e0d0d723e */ /* 0x000fe200000010ff */
[----:B------:R-:W-:Y:S02]  /*15cf0*/  FFMA.FTZ R17, R17, R32, R48 ;  /* 0x0000002011117223 */ /* 0x000fe40000010030 */
[----:B------:R-:W-:Y:S01]  /*15d00*/  FFMA.FTZ R16, R16, R28, R29 ;  /* 0x0000001c10107223 */ /* 0x000fe2000001001d */
[----:B------:R-:W-:Y:S01]  /*15d10*/  F2FP.BF16.PACK_AB R14, R5, R18 ;  /* 0x00000012050e723e */ /* 0x000fe200000010ff */
[----:B------:R-:W-:-:S02]  /*15d20*/  FFMA.FTZ R25, R42, R27, R25 ;  /* 0x0000001b2a197223 */ /* 0x000fc40000010019 */
[----:B------:R-:W-:Y:S01]  /*15d30*/  FFMA.FTZ R30, R15, R34, R30 ;  /* 0x000000220f1e7223 */ /* 0x000fe2000001001e */
[----:B------:R-:W-:Y:S01]  /*15d40*/  F2FP.BF16.PACK_AB R18, R16, R17 ;  /* 0x000000111012723e */ /* 0x000fe200000010ff */
[----:B------:R-:W-:Y:S01]  /*15d50*/  IMAD.MOV.U32 R16, RZ, RZ, R13 ;  /* 0x000000ffff107224 */ /* 0x000fe200078e000d */
[----:B------:R-:W-:Y:S02]  /*15d60*/  MOV R17, R14 ;  /* 0x0000000e00117202 */ /* 0x000fe40000000f00 */
[----:B------:R-:W-:Y:S02]  /*15d70*/  F2FP.BF16.PACK_AB R19, R30, R25 ;  /* 0x000000191e13723e */ /* 0x000fe400000010ff */
.L_x_1067:
[----:B------:R-:W-:Y:S05]  /*15d80*/  BSYNC B0 ;  /* 0x0000000000007941 */ /* 0x000fea0003800000 */
.L_x_1066:
[----:B-----5:R1:W-:Y:S02]  /*15d90*/  STS.128 [R245+0x1800], R16 ;  /* 0x00180010f5007388 */ /* 0x0203e40000000c00 */
.L_x_1065:
[----:B------:R-:W-:Y:S05]  /*15da0*/  BSYNC B1 ;  /* 0x0000000000017941 */ /* 0x000fea0003800000 */
.L_x_1064:
[----:B------:R-:W-:Y:S01]  /*15db0*/  ISETP.GE.AND P0, PT, R11, R6, PT ;  /* 0x000000060b00720c */ /* 0x000fe20003f06270 */
[----:B------:R-:W-:-:S12]  /*15dc0*/  BSSY B1, `(.L_x_1068) ;  /* 0x000005d000017945 */ /* 0x000fd80003800000 */
[----:B------:R1:W-:Y:S01]  /*15dd0*/  @P0 STS.128 [R245+0x3800], RZ ;  /* 0x003800fff5000388 */ /* 0x0003e20000000c00 */
[----:B------:R-:W-:Y:S05]  /*15de0*/  @P0 BRA `(.L_x_1069) ;  /* 0x000005a000000947 */ /* 0x000fea0003800000 */
[----:B-1----:R1:W5:Y:S01]  /*15df0*/  LD.E.128 R16, [R38.64+0x80] ;  /* 0x0000800626107980 */ /* 0x002362000c101d00 */
[----:B------:R-:W-:Y:S01]  /*15e00*/  ISETP.GE.AND P0, PT, R11, R0, PT ;  /* 0x000000000b00720c */ /* 0x000fe20003f06270 */
[----:B------:R-:W-:-:S12]  /*15e10*/  BSSY B0, `(.L_x_1070) ;  /* 0x0000056000007945 */ /* 0x000fd80003800000 */
[----:B------:R-:W-:Y:S05]  /*15e20*/  @P0 BRA `(.L_x_1071) ;  /* 0x0000054000000947 */ /* 0x000fea0003800000 */
[----:B------:R-:W-:Y:S01]  /*15e30*/  ISETP.GE.AND P0, PT, R11, R7, PT ;  /* 0x000000070b00720c */ /* 0x000fe20003f06270 */
[----:B------:R-:W-:Y:S02]  /*15e40*/  IMAD.MOV.U32 R14, RZ, RZ, 0x30 ;  /* 0x00000030ff0e7424 */ /* 0x000fe400078e00ff */
[----:B------:R-:W-:Y:S02]  /*15e50*/  IMAD.MOV.U32 R13, RZ, RZ, R7 ;  /* 0x000000ffff0d7224 */ /* 0x000fe400078e0007 */
[----:B------:R-:W-:Y:S02]  /*15e60*/  IMAD R5, R7, R14, 0x40 ;  /* 0x0000004007057424 */ /* 0x000fe400078e020e */
[----:B------:R-:W-:-:S03]  /*15e70*/  IMAD.MOV.U32 R14, RZ, RZ, RZ ;  /* 0x000000ffff0e7224 */ /* 0x000fc600078e00ff */
[----:B------:R-:W-:-:S03]  /*15e80*/  IADD3 R11, P1, R5, R2, RZ ;  /* 0x00000002050b7210 */ /* 0x000fc60007f3e0ff */
[----:B------:R-:W-:Y:S01]  /*15e90*/  @P0 IADD3 R14, -R7, RZ, RZ ;  /* 0x000000ff070e0210 */ /* 0x000fe20007ffe1ff */
[----:B------:R-:W-:Y:S01]  /*15ea0*/  @P0 IMAD.MOV R13, RZ, RZ, -R7 ;  /* 0x000000ffff0d0224 */ /* 0x000fe200078e0a07 */
[----:B------:R-:W-:Y:S02]  /*15eb0*/  LEA.HI.X.SX32 R5, R5, R3, 0x1, P1 ;  /* 0x0000000305057211 */ /* 0x000fe400008f0eff */
        /* <DEDUP_REMOVED lines=8> */
[----:B--2---:R-:W2:Y:S02]  /*15f40*/  LD.E.128 R28, [R28.64] ;  /* 0x000000061c1c7980 */ /* 0x004ea4000c101d00 */
[----:B------:R-:W-:Y:S02]  /*15f50*/  LEA.HI.X.SX32 R5, R14, R5, 0x1, P1 ;  /* 0x000000050e057211 */ /* 0x000fe400008f0eff */
[C---:B---3--:R-:W-:Y:S01]  /*15f60*/  LEA R32, P1, R11.reuse, R36, 0x1 ;  /* 0x000000240b207211 */ /* 0x048fe200078208ff */
[----:B------:R-:W3:Y:S03]  /*15f70*/  LD.E.128 R24, [R24.64+0x80] ;  /* 0x0000800618187980 */ /* 0x000ee6000c101d00 */
[----:B------:R-:W-:-:S06]  /*15f80*/  LEA.HI.X R33, R11, R37, R5, 0x1, P1 ;  /* 0x000000250b217211 */ /* 0x000fcc00008f0c05 */
[----:B----4-:R-:W4:Y:S01]  /*15f90*/  LD.E.128 R32, [R32.64] ;  /* 0x0000000620207980 */ /* 0x010f22000c101d00 */
[C---:B-----5:R-:W-:Y:S01]  /*15fa0*/  SHF.L.U32 R13, R16.reuse, 0x10, RZ ;  /* 0x00000010100d7819 */ /* 0x060fe200000006ff */
[C---:B------:R-:W-:Y:S01]  /*15fb0*/  IMAD.U32 R41, R19.reuse, 0x10000, RZ ;  /* 0x0001000013297824 */ /* 0x040fe200078e00ff */
[----:B------:R-:W-:Y:S02]  /*15fc0*/  LOP3.LUT R11, R16, 0xffff0000, RZ, 0xc0, !PT ;  /* 0xffff0000100b7812 */ /* 0x000fe400078ec0ff */
[C---:B------:R-:W-:Y:S02]  /*15fd0*/  SHF.L.U32 R16, R18.reuse, 0x10, RZ ;  /* 0x0000001012107819 */ /* 0x040fe400000006ff */
[----:B------:R-:W-:Y:S02]  /*15fe0*/  LOP3.LUT R15, R18, 0xffff0000, RZ, 0xc0, !PT ;  /* 0xffff0000120f7812 */ /* 0x000fe400078ec0ff */
[----:B------:R-:W-:Y:S02]  /*15ff0*/  LOP3.LUT R14, R19, 0xffff0000, RZ, 0xc0, !PT ;  /* 0xffff0000130e7812 */ /* 0x000fe400078ec0ff */
[C---:B------:R-:W-:Y:S01]  /*16000*/  LOP3.LUT R5, R17.reuse, 0xffff0000, RZ, 0xc0, !PT ;  /* 0xffff000011057812 */ /* 0x040fe200078ec0ff */
[----:B------:R-:W-:-:S02]  /*16010*/  IMAD.U32 R17, R17, 0x10000, RZ ;  /* 0x0001000011117824 */ /* 0x000fc400078e00ff */
[C---:B--2---:R-:W-:Y:S01]  /*16020*/  IMAD.U32 R18, R29.reuse, 0x10000, RZ ;  /* 0x000100001d127824 */ /* 0x044fe200078e00ff */
[----:B------:R-:W-:Y:S02]  /*16030*/  LOP3.LUT R43, R29, 0xffff0000, RZ, 0xc0, !PT ;  /* 0xffff00001d2b7812 */ /* 0x000fe400078ec0ff */
[----:B------:R-:W-:Y:S01]  /*16040*/  SHF.L.U32 R40, R28, 0x10, RZ ;  /* 0x000000101c287819 */ /* 0x000fe200000006ff */
[----:B------:R-:W-:Y:S01]  /*16050*/  @!P0 FADD.FTZ R18, -R18, -RZ ;  /* 0x800000ff12128221 */ /* 0x000fe20000010100 */
[----:B------:R-:W-:Y:S01]  /*16060*/  LOP3.LUT R19, R28, 0xffff0000, RZ, 0xc0, !PT ;  /* 0xffff00001c137812 */ /* 0x000fe200078ec0ff */
[C---:B------:R-:W-:Y:S01]  /*16070*/  IMAD.U32 R28, R31.reuse, 0x10000, RZ ;  /* 0x000100001f1c7824 */ /* 0x040fe200078e00ff */
[----:B------:R-:W-:Y:S01]  /*16080*/  LOP3.LUT R29, R30, 0xffff0000, RZ, 0xc0, !PT ;  /* 0xffff00001e1d7812 */ /* 0x000fe200078ec0ff */
[----:B------:R-:W-:Y:S01]  /*16090*/  @!P0 FADD.FTZ R40, -R40, -RZ ;  /* 0x800000ff28288221 */ /* 0x000fe20000010100 */
[----:B------:R-:W-:Y:S01]  /*160a0*/  SHF.L.U32 R42, R30, 0x10, RZ ;  /* 0x000000101e2a7819 */ /* 0x000fe200000006ff */
[----:B------:R-:W-:Y:S01]  /*160b0*/  @!P0 FADD.FTZ R28, -R28, -RZ ;  /* 0x800000ff1c1c8221 */ /* 0x000fe20000010100 */
[----:B------:R-:W-:Y:S01]  /*160c0*/  LOP3.LUT R30, R31, 0xffff0000, RZ, 0xc0, !PT ;  /* 0xffff00001f1e7812 */ /* 0x000fe200078ec0ff */
[----:B---3--:R-:W-:Y:S01]  /*160d0*/  IMAD.U32 R31, R25, 0x10000, RZ ;  /* 0x00010000191f7824 */ /* 0x008fe200078e00ff */
[C---:B------:R-:W-:Y:S01]  /*160e0*/  SHF.L.U32 R47, R26.reuse, 0x10, RZ ;  /* 0x000000101a2f7819 */ /* 0x040fe200000006ff */
[----:B------:R-:W-:Y:S01]  /*160f0*/  @!P0 FADD.FTZ R29, -R29, -RZ ;  /* 0x800000ff1d1d8221 */ /* 0x000fe20000010100 */
[----:B------:R-:W-:Y:S01]  /*16100*/  LOP3.LUT R44, R25, 0xffff0000, RZ, 0xc0, !PT ;  /* 0xffff0000192c7812 */ /* 0x000fe200078ec0ff */
[----:B------:R-:W-:Y:S01]  /*16110*/  IMAD.U32 R25, R27, 0x10000, RZ ;  /* 0x000100001b197824 */ /* 0x000fe200078e00ff */
[----:B------:R-:W-:Y:S01]  /*16120*/  LOP3.LUT R26, R26, 0xffff0000, RZ, 0xc0, !PT ;  /* 0xffff00001a1a7812 */ /* 0x000fe200078ec0ff */
[----:B------:R-:W-:Y:S01]  /*16130*/  @!P0 FADD.FTZ R19, -R19, -RZ ;  /* 0x800000ff13138221 */ /* 0x000fe20000010100 */
[C---:B------:R-:W-:Y:S01]  /*16140*/  SHF.L.U32 R45, R24.reuse, 0x10, RZ ;  /* 0x00000010182d7819 */ /* 0x040fe200000006ff */
[----:B------:R-:W-:Y:S01]  /*16150*/  FMUL.FTZ R28, R25, R28 ;  /* 0x0000001c191c7220 */ /* 0x000fe20000410000 */
[----:B------:R-:W-:Y:S01]  /*16160*/  LOP3.LUT R24, R24, 0xffff0000, RZ, 0xc0, !PT ;  /* 0xffff000018187812 */ /* 0x000fe200078ec0ff */
[----:B------:R-:W-:Y:S01]  /*16170*/  FMUL.FTZ R26, R26, R29 ;  /* 0x0000001d1a1a7220 */ /* 0x000fe20000410000 */
[----:B------:R-:W-:Y:S01]  /*16180*/  LOP3.LUT R27, R27, 0xffff0000, RZ, 0xc0, !PT ;  /* 0xffff00001b1b7812 */ /* 0x000fe200078ec0ff */
[----:B------:R-:W-:Y:S01]  /*16190*/  @!P0 FADD.FTZ R42, -R42, -RZ ;  /* 0x800000ff2a2a8221 */ /* 0x000fe20000010100 */
[----:B----4-:R-:W-:Y:S01]  /*161a0*/  SHF.L.U32 R29, R32, 0x10, RZ ;  /* 0x00000010201d7819 */ /* 0x010fe200000006ff */
[----:B------:R-:W-:Y:S01]  /*161b0*/  @!P0 FADD.FTZ R30, -R30, -RZ ;  /* 0x800000ff1e1e8221 */ /* 0x000fe20000010100 */
[----:B------:R-:W-:Y:S01]  /*161c0*/  LOP3.LUT R25, R32, 0xffff0000, RZ, 0xc0, !PT ;  /* 0xffff000020197812 */ /* 0x000fe200078ec0ff */
[----:B------:R-:W-:Y:S01]  /*161d0*/  @!P0 FADD.FTZ R43, -R43, -RZ ;  /* 0x800000ff2b2b8221 */ /* 0x000fe20000010100 */
[----:B------:R-:W-:Y:S01]  /*161e0*/  SHF.L.U32 R32, R34, 0x10, RZ ;  /* 0x0000001022207819 */ /* 0x000fe200000006ff */
[----:B------:R-:W-:-:S02]  /*161f0*/  FMUL.FTZ R40, R45, R40 ;  /* 0x000000282d287220 */ /* 0x000fc40000410000 */
[----:B------:R-:W-:Y:S02]  /*16200*/  FMUL.FTZ R24, R24, R19 ;  /* 0x0000001318187220 */ /* 0x000fe40000410000 */
[----:B------:R-:W-:Y:S01]  /*16210*/  FMUL.FTZ R18, R31, R18 ;  /* 0x000000121f127220 */ /* 0x000fe20000410000 */
[----:B------:R-:W-:Y:S01]  /*16220*/  LOP3.LUT R31, R34, 0xffff0000, RZ, 0xc0, !PT ;  /* 0xffff0000221f7812 */ /* 0x000fe200078ec0ff */
[C---:B------:R-:W-:Y:S01]  /*16230*/  IMAD.U32 R19, R33.reuse, 0x10000, RZ ;  /* 0x0001000021137824 */ /* 0x040fe200078e00ff */
[----:B------:R-:W-:Y:S01]  /*16240*/  LOP3.LUT R33, R33, 0xffff0000, RZ, 0xc0, !PT ;  /* 0xffff000021217812 */ /* 0x000fe200078ec0ff */
[----:B------:R-:W-:Y:S01]  /*16250*/  FMUL.FTZ R47, R47, R42 ;  /* 0x0000002a2f2f7220 */ /* 0x000fe20000410000 */
[----:B------:R-:W-:Y:S01]  /*16260*/  LOP3.LUT R34, R35, 0xffff0000, RZ, 0xc0, !PT ;  /* 0xffff000023227812 */ /* 0x000fe200078ec0ff */
[----:B------:R-:W-:Y:S02]  /*16270*/  FMUL.FTZ R27, R27, R30 ;  /* 0x0000001e1b1b7220 */ /* 0x000fe40000410000 */
[----:B------:R-:W-:-:S02]  /*16280*/  FMUL.FTZ R44, R44, R43 ;  /* 0x0000002b2c2c7220 */ /* 0x000fc40000410000 */
[----:B------:R-:W-:Y:S02]  /*16290*/  IMAD.U32 R30, R35, 0x10000, RZ ;  /* 0x00010000231e7824 */ /* 0x000fe400078e00ff */
[----:B------:R-:W-:Y:S02]  /*162a0*/  FFMA.FTZ R13, R13, R29, R40 ;  /* 0x0000001d0d0d7223 */ /* 0x000fe40000010028 */
[----:B------:R-:W-:Y:S02]  /*162b0*/  FFMA.FTZ R24, R11, R25, R24 ;  /* 0x000000190b187223 */ /* 0x000fe40000010018 */
[----:B------:R-:W-:Y:S02]  /*162c0*/  FFMA.FTZ R16, R16, R32, R47 ;  /* 0x0000002010107223 */ /* 0x000fe4000001002f */
[----:B------:R-:W-:Y:S01]  /*162d0*/  FFMA.FTZ R15, R15, R31, R26 ;  /* 0x0000001f0f0f7223 */ /* 0x000fe2000001001a */
[----:B------:R-:W-:Y:S01]  /*162e0*/  F2FP.BF16.PACK_AB R13, R24, R13 ;  /* 0x0000000d180d723e */ /* 0x000fe200000010ff */
[----:B------:R-:W-:-:S02]  /*162f0*/  FFMA.FTZ R17, R17, R19, R18 ;  /* 0x0000001311117223 */ /* 0x000fc40000010012 */
[----:B------:R-:W-:Y:S01]  /*16300*/  FFMA.FTZ R44, R5, R33, R44 ;  /* 0x00000021052c7223 */ /* 0x000fe2000001002c */
[----:B------:R-:W-:Y:S01]  /*16310*/  F2FP.BF16.PACK_AB R18, R15, R16 ;  /* 0x000000100f12723e */ /* 0x000fe200000010ff */
[----:B------:R-:W-:Y:S01]  /*16320*/  FFMA.FTZ R28, R41, R30, R28 ;  /* 0x0000001e291c7223 */ /* 0x000fe2000001001c */
[----:B------:R-:W-:Y:S01]  /*16330*/  MOV R16, R13 ;  /* 0x0000000d00107202 */ /* 0x000fe20000000f00 */
[----:B------:R-:W-:Y:S01]  /*16340*/  FFMA.FTZ R27, R14, R34, R27 ;  /* 0x000000220e1b7223 */ /* 0x000fe2000001001b */
[----:B------:R-:W-:-:S04]  /*16350*/  F2FP.BF16.PACK_AB R17, R44, R17 ;  /* 0x000000112c11723e */ /* 0x000fc800000010ff */
[----:B------:R-:W-:Y:S02]  /*16360*/  F2FP.BF16.PACK_AB R19, R27, R28 ;  /* 0x0000001c1b13723e */ /* 0x000fe400000010ff */
.L_x_1071:
[----:B------:R-:W-:Y:S05]  /*16370*/  BSYNC B0 ;  /* 0x0000000000007941 */ /* 0x000fea0003800000 */
.L_x_1070:
[----:B-----5:R1:W-:Y:S02]  /*16380*/  STS.128 [R245+0x3800], R16 ;  /* 0x00380010f5007388 */ /* 0x0203e40000000c00 */
.L_x_1069:
[----:B------:R-:W-:Y:S05]  /*16390*/  BSYNC B1 ;  /* 0x0000000000017941 */ /* 0x000fea0003800000 */
.L_x_1068:
        /* <DEDUP_REMOVED lines=10> */
[----:B------:R-:W-:Y:S02]  /*16440*/  IMAD.MOV.U32 R13, RZ, RZ, RZ ;  /* 0x000000ffff0d7224 */ /* 0x000fe400078e00ff */
[----:B------:R-:W-:Y:S02]  /*16450*/  IMAD R5, R7, R10, 0x80 ;  /* 0x0000008007057424 */ /* 0x000fe400078e020a */
[----:B------:R-:W-:-:S03]  /*16460*/  IMAD.MOV.U32 R11, RZ, RZ, R7 ;  /* 0x000000ffff0b7224 */ /* 0x000fc600078e0007 */
[----:B------:R-:W-:-:S03]  /*16470*/  IADD3 R10, P1, R5, R2, RZ ;  /* 0x00000002050a7210 */ /* 0x000fc60007f3e0ff */
[----:B------:R-:W-:Y:S01]  /*16480*/  @P0 IADD3 R13, -R7, RZ, RZ ;  /* 0x000000ff070d0210 */ /* 0x000fe20007ffe1ff */
[----:B------:R-:W-:Y:S01]  /*16490*/  @P0 IMAD.MOV R11, RZ, RZ, -R7 ;  /* 0x000000ffff0b0224 */ /* 0x000fe200078e0a07 */
[----:B------:R-:W-:Y:S02]  /*164a0*/  LEA.HI.X.SX32 R5, R5, R3, 0x1, P1 ;  /* 0x0000000305057211 */ /* 0x000fe400008f0eff */
[----:B------:R-:W-:Y:S01]  /*164b0*/  IADD3 R15, P1, R13, R10, RZ ;  /* 0x0000000a0d0f7210 */ /* 0x000fe20007f3e0ff */
[----:B------:R-:W-:Y:S01]  /*164c0*/  IMAD.WIDE R24, R11, 0x2, R38 ;  /* 0x000000020b187825 */ /* 0x000fe200078e0226 */
[----:B------:R-:W-:Y:S02]  /*164d0*/  MOV R11, RZ ;  /* 0x000000ff000b7202 */ /* 0x000fe40000000f00 */
[----:B------:R-:W-:Y:S01]  /*164e0*/  LEA.HI.X.SX32 R13, R13, R5, 0x1, P1 ;  /* 0x000000050d0d7211 */ /* 0x000fe200008f0eff */
[----:B------:R-:W-:Y:S01]  /*164f0*/  @P0 IMAD.MOV R11, RZ, RZ, -R7 ;  /* 0x000000ffff0b0224 */ /* 0x000fe200078e0a07 */
[C---:B------:R-:W-:Y:S01]  /*16500*/  LEA R28, P1, R15.reuse, R22, 0x1 ;  /* 0x000000160f1c7211 */ /* 0x040fe200078208ff */
[----:B--2---:R-:W2:Y:S03]  /*16510*/  LD.E.128 R24, [R24.64+0x100] ;  /* 0x0001000618187980 */ /* 0x004ea6000c101d00 */
[----:B------:R-:W-:-:S02]  /*16520*/  LEA.HI.X R29, R15, R23, R13, 0x1, P1 ;  /* 0x000000170f1d7211 */ /* 0x000fc400008f0c0d */
[----:B------:R-:W-:-:S04]  /*16530*/  IADD3 R13, P1, R11, R10, RZ ;  /* 0x0000000a0b0d7210 */ /* 0x000fc80007f3e0ff */
[----:B------:R-:W-:Y:S01]  /*16540*/  LEA.HI.X.SX32 R5, R11, R5, 0x1, P1 ;  /* 0x000000050b057211 */ /* 0x000fe200008f0eff */
[----:B---3--:R-:W3:Y:S01]  /*16550*/  LD.E.128 R28, [R28.64] ;  /* 0x000000061c1c7980 */ /* 0x008ee2000c101d00 */
[----:B------:R-:W-:-:S04]  /*16560*/  LEA R32, P1, R13, R36, 0x1 ;  /* 0x000000240d207211 */ /* 0x000fc800078208ff */
[----:B------:R-:W-:-:S06]  /*16570*/  LEA.HI.X R33, R13, R37, R5, 0x1, P1 ;  /* 0x000000250d217211 */ /* 0x000fcc00008f0c05 */
[----:B----4-:R-:W4:Y:S01]  /*16580*/  LD.E.128 R32, [R32.64] ;  /* 0x0000000620207980 */ /* 0x010f22000c101d00 */
[C---:B-----5:R-:W-:Y:S01]  /*16590*/  SHF.L.U32 R11, R16.reuse, 0x10, RZ ;  /* 0x00000010100b7819 */ /* 0x060fe200000006ff */
[----:B------:R-:W-:Y:S01]  /*165a0*/  IMAD.U32 R40, R19, 0x10000, RZ ;  /* 0x0001000013287824 */ /* 0x000fe200078e00ff */
[----:B------:R-:W-:Y:S01]  /*165b0*/  LOP3.LUT R10, R16, 0xffff0000, RZ, 0xc0, !PT ;  /* 0xffff0000100a7812 */ /* 0x000fe200078ec0ff */
[----:B------:R-:W-:Y:S01]  /*165c0*/  IMAD.U32 R16, R17, 0x10000, RZ ;  /* 0x0001000011107824 */ /* 0x000fe200078e00ff */
[----:B------:R-:W-:Y:S02]  /*165d0*/  LOP3.LUT R13, R19, 0xffff0000, RZ, 0xc0, !PT ;  /* 0xffff0000130d7812 */ /* 0x000fe400078ec0ff */
[----:B------:R-:W-:Y:S02]  /*165e0*/  LOP3.LUT R5, R17, 0xffff0000, RZ, 0xc0, !PT ;  /* 0xffff000011057812 */ /* 0x000fe400078ec0ff */
[C---:B------:R-:W-:Y:S02]  /*165f0*/  SHF.L.U32 R15, R18.reuse, 0x10, RZ ;  /* 0x00000010120f7819 */ /* 0x040fe400000006ff */
[----:B------:R-:W-:-:S02]  /*16600*/  LOP3.LUT R14, R18, 0xffff0000, RZ, 0xc0, !PT ;  /* 0xffff0000120e7812 */ /* 0x000fc400078ec0ff */
[----:B--2---:R-:W-:Y:S02]  /*16610*/  SHF.L.U32 R44, R24, 0x10, RZ ;  /* 0x00000010182c7819 */ /* 0x004fe400000006ff */
[----:B------:R-:W-:Y:S02]  /*16620*/  LOP3.LUT R43, R25, 0xffff0000, RZ, 0xc0, !PT ;  /* 0xffff0000192b7812 */ /* 0x000fe400078ec0ff */
[C---:B---3--:R-:W-:Y:S01]  /*16630*/  SHF.L.U32 R19, R28.reuse, 0x10, RZ ;  /* 0x000000101c137819 */ /* 0x048fe200000006ff */
[C---:B------:R-:W-:Y:S01]  /*16640*/  IMAD.U32 R17, R29.reuse, 0x10000, RZ ;  /* 0x000100001d117824 */ /* 0x040fe200078e00ff */
[----:B------:R-:W-:Y:S02]  /*16650*/  LOP3.LUT R42, R29, 0xffff0000, RZ, 0xc0, !PT ;  /* 0xffff00001d2a7812 */ /* 0x000fe400078ec0ff */
[----:B------:R-:W-:Y:S01]  /*16660*/  LOP3.LUT R18, R28, 0xffff0000, RZ, 0xc0, !PT ;  /* 0xffff00001c127812 */ /* 0x000fe200078ec0ff */
[----:B------:R-:W-:Y:S01]  /*16670*/  IMAD.U32 R28, R31, 0x10000, RZ ;  /* 0x000100001f1c7824 */ /* 0x000fe200078e00ff */
[----:B------:R-:W-:-:S02]  /*16680*/  SHF.L.U32 R41, R30, 0x10, RZ ;  /* 0x000000101e297819 */ /* 0x000fc400000006ff */
[----:B------:R-:W-:Y:S02]  /*16690*/  LOP3.LUT R29, R30, 0xffff0000, RZ, 0xc0, !PT ;  /* 0xffff00001e1d7812 */ /* 0x000fe400078ec0ff */
[----:B------:R-:W-:Y:S01]  /*166a0*/  LOP3.LUT R30, R31, 0xffff0000, RZ, 0xc0, !PT ;  /* 0xffff00001f1e7812 */ /* 0x000fe200078ec0ff */
[----:B------:R-:W-:Y:S01]  /*166b0*/  @!P0 FADD.FTZ R19, -R19, -RZ ;  /* 0x800000ff13138221 */ /* 0x000fe20000010100 */
[----:B------:R-:W-:Y:S01]  /*166c0*/  LOP3.LUT R31, R24, 0xffff0000, RZ, 0xc0, !PT ;  /* 0xffff0000181f7812 */ /* 0x000fe200078ec0ff */
[----:B------:R-:W-:Y:S02]  /*166d0*/  IMAD.U32 R24, R25, 0x10000, RZ ;  /* 0x0001000019187824 */ /* 0x000fe400078e00ff */
[----:B------:R-:W-:Y:S02]  /*166e0*/  @!P0 FADD.FTZ R17, -R17, -RZ ;  /* 0x800000ff11118221 */ /* 0x000fe40000010100 */
[C---:B------:R-:W-:Y:S01]  /*166f0*/  IMAD.U32 R25, R27.reuse, 0x10000, RZ ;  /* 0x000100001b197824 */ /* 0x040fe200078e00ff */
[----:B------:R-:W-:Y:S01]  /*16700*/  LOP3.LUT R27, R27, 0xffff0000, RZ, 0xc0, !PT ;  /* 0xffff00001b1b7812 */ /* 0x000fe200078ec0ff */
[----:B------:R-:W-:Y:S01]  /*16710*/  @!P0 FADD.FTZ R18, -R18, -RZ ;  /* 0x800000ff12128221 */ /* 0x000fe20000010100 */
[----:B------:R-:W-:Y:S01]  /*16720*/  SHF.L.U32 R46, R26, 0x10, RZ ;  /* 0x000000101a2e7819 */ /* 0x000fe200000006ff */
[----:B------:R-:W-:Y:S01]  /*16730*/  @!P0 FADD.FTZ R28, -R28, -RZ ;  /* 0x800000ff1c1c8221 */ /* 0x000fe20000010100 */
[----:B------:R-:W-:Y:S01]  /*16740*/  LOP3.LUT R26, R26, 0xffff0000, RZ, 0xc0, !PT ;  /* 0xffff00001a1a7812 */ /* 0x000fe200078ec0ff */
[----:B------:R-:W-:-:S02]  /*16750*/  @!P0 FADD.FTZ R30, -R30, -RZ ;  /* 0x800000ff1e1e8221 */ /* 0x000fc40000010100 */
[----:B------:R-:W-:Y:S01]  /*16760*/  FMUL.FTZ R44, R44, R19 ;  /* 0x000000132c2c7220 */ /* 0x000fe20000410000 */
[----:B----4-:R-:W-:Y:S01]  /*16770*/  LOP3.LUT R19, R32, 0xffff0000, RZ, 0xc0, !PT ;  /* 0xffff000020137812 */ /* 0x010fe200078ec0ff */
[----:B------:R-:W-:Y:S01]  /*16780*/  FMUL.FTZ R17, R24, R17 ;  /* 0x0000001118117220 */ /* 0x000fe20000410000 */
[----:B------:R-:W-:Y:S01]  /*16790*/  SHF.L.U32 R24, R32, 0x10, RZ ;  /* 0x0000001020187819 */ /* 0x000fe200000006ff */
[----:B------:R-:W-:Y:S02]  /*167a0*/  @!P0 FADD.FTZ R42, -R42, -RZ ;  /* 0x800000ff2a2a8221 */ /* 0x000fe40000010100 */
[----:B------:R-:W-:Y:S02]  /*167b0*/  @!P0 FADD.FTZ R29, -R29, -RZ ;  /* 0x800000ff1d1d8221 */ /* 0x000fe40000010100 */
[----:B------:R-:W-:Y:S02]  /*167c0*/  FMUL.FTZ R31, R31, R18 ;  /* 0x000000121f1f7220 */ /* 0x000fe40000410000 */
[----:B------:R-:W-:Y:S01]  /*167d0*/  @!P0 FADD.FTZ R41, -R41, -RZ ;  /* 0x800000ff29298221 */ /* 0x000fe20000010100 */
[----:B------:R-:W-:Y:S01]  /*167e0*/  LOP3.LUT R32, R33, 0xffff0000, RZ, 0xc0, !PT ;  /* 0xffff000021207812 */ /* 0x000fe200078ec0ff */
[----:B------:R-:W-:Y:S01]  /*167f0*/  FMUL.FTZ R25, R25, R28 ;  /* 0x0000001c19197220 */ /* 0x000fe20000410000 */
[C---:B------:R-:W-:Y:S01]  /*16800*/  SHF.L.U32 R28, R34.reuse, 0x10, RZ ;  /* 0x00000010221c7819 */ /* 0x040fe200000006ff */
[----:B------:R-:W-:Y:S01]  /*16810*/  FMUL.FTZ R30, R27, R30 ;  /* 0x0000001e1b1e7220 */ /* 0x000fe20000410000 */
[----:B------:R-:W-:Y:S01]  /*16820*/  LOP3.LUT R27, R34, 0xffff0000, RZ, 0xc0, !PT ;  /* 0xffff0000221b7812 */ /* 0x000fe200078ec0ff */
[----:B------:R-:W-:Y:S01]  /*16830*/  FMUL.FTZ R42, R43, R42 ;  /* 0x0000002a2b2a7220 */ /* 0x000fe20000410000 */
[----:B------:R-:W-:Y:S01]  /*16840*/  LOP3.LUT R34, R35, 0xffff0000, RZ, 0xc0, !PT ;  /* 0xffff000023227812 */ /* 0x000fe200078ec0ff */
[----:B------:R-:W-:-:S02]  /*16850*/  FMUL.FTZ R29, R26, R29 ;  /* 0x0000001d1a1d7220 */ /* 0x000fc40000410000 */
[----:B------:R-:W-:Y:S02]  /*16860*/  IMAD.U32 R18, R33, 0x10000, RZ ;  /* 0x0001000021127824 */ /* 0x000fe400078e00ff */
[----:B------:R-:W-:Y:S02]  /*16870*/  FMUL.FTZ R46, R46, R41 ;  /* 0x000000292e2e7220 */ /* 0x000fe40000410000 */
[----:B------:R-:W-:Y:S02]  /*16880*/  IMAD.U32 R26, R35, 0x10000, RZ ;  /* 0x00010000231a7824 */ /* 0x000fe400078e00ff */
[----:B------:R-:W-:Y:S02]  /*16890*/  FFMA.FTZ R11, R11, R24, R44 ;  /* 0x000000180b0b7223 */ /* 0x000fe4000001002c */
[----:B------:R-:W-:Y:S02]  /*168a0*/  FFMA.FTZ R10, R10, R19, R31 ;  /* 0x000000130a0a7223 */ /* 0x000fe4000001001f */
[----:B------:R-:W-:-:S02]  /*168b0*/  FFMA.FTZ R16, R16, R18, R17 ;  /* 0x0000001210107223 */ /* 0x000fc40000010011 */
[----:B------:R-:W-:Y:S01]  /*168c0*/  FFMA.FTZ R5, R5, R32, R42 ;  /* 0x0000002005057223 */ /* 0x000fe2000001002a */
[----:B------:R-:W-:Y:S01]  /*168d0*/  F2FP.BF16.PACK_AB R10, R10, R11 ;  /* 0x0000000b0a0a723e */ /* 0x000fe200000010ff */
[----:B------:R-:W-:Y:S02]  /*168e0*/  FFMA.FTZ R15, R15, R28, R46 ;  /* 0x0000001c0f0f7223 */ /* 0x000fe4000001002e */
[----:B------:R-:W-:Y:S02]  /*168f0*/  FFMA.FTZ R14, R14, R27, R29 ;  /* 0x0000001b0e0e7223 */ /* 0x000fe4000001001d */
[----:B------:R-:W-:Y:S02]  /*16900*/  FFMA.FTZ R25, R40, R26, R25 ;  /* 0x0000001a28197223 */ /* 0x000fe40000010019 */
[----:B------:R-:W-:Y:S01]  /*16910*/  FFMA.FTZ R30, R13, R34, R30 ;  /* 0x000000220d1e7223 */ /* 0x000fe2000001001e */
[----:B------:R-:W-:Y:S02]  /*16920*/  F2FP.BF16.PACK_AB R17, R5, R16 ;  /* 0x000000100511723e */ /* 0x000fe400000010ff */
[----:B------:R-:W-:-:S02]  /*16930*/  F2FP.BF16.PACK_AB R18, R14, R15 ;  /* 0x0000000f0e12723e */ /* 0x000fc400000010ff */
[----:B------:R-:W-:Y:S02]  /*16940*/  F2FP.BF16.PACK_AB R19, R30, R25 ;  /* 0x000000191e13723e */ /* 0x000fe400000010ff */
[----:B------:R-:W-:Y:S02]  /*16950*/  MOV R16, R10 ;  /* 0x0000000a00107202 */ /* 0x000fe40000000f00 */
.L_x_1075:
[----:B------:R-:W-:Y:S05]  /*16960*/  BSYNC B0 ;  /* 0x0000000000007941 */ /* 0x000fea0003800000 */
.L_x_1074:
[----:B-----5:R1:W-:Y:S02]  /*16970*/  STS.128 [R245+0x5800], R16 ;  /* 0x00580010f5007388 */ /* 0x0203e40000000c00 */
.L_x_1073:
[----:B------:R-:W-:Y:S05]  /*16980*/  BSYNC B1 ;  /* 0x0000000000017941 */ /* 0x000fea0003800000 */
.L_x_1072:
[----:B------:R-:W-:-:S13]  /*16990*/  ISETP.GE.AND P0, PT, R9, R6, PT ;  /* 0x000000060900720c */ /* 0x000fda0003f06270 */
[----:B------:R1:W-:Y:S01]  /*169a0*/  @P0 STS.128 [R245+0x7800], RZ ;  /* 0x007800fff5000388 */ /* 0x0003e20000000c00 */
[----:B------:R-:W-:Y:S05]  /*169b0*/  @P0 BRA `(.L_x_1001) ;  /* 0x00000f1000000947 */ /* 0x000fea0003800000 */
[----:B-1----:R1:W5:Y:S01]  /*169c0*/  LD.E.128 R16, [R38.64+0x180] ;  /* 0x0001800626107980 */ /* 0x002362000c101d00 */
[----:B------:R-:W-:Y:S01]  /*169d0*/  ISETP.GE.AND P0, PT, R9, R0, PT ;  /* 0x000000000900720c */ /* 0x000fe20003f06270 */
[----:B------:R-:W-:Y:S01]  /*169e0*/  BSSY B0, `(.L_x_1076) ;  /* 0x0000057000007945 */ /* 0x000fe20003800000 */
[----:B------:R-:W-:-:S05]  /*169f0*/  IADD3 R10, P1, R38, 0x180, RZ ;  /* 0x00000180260a7810 */ /* 0x000fca0007f3e0ff */
[----:B------:R-:W-:-:S06]  /*16a00*/  IMAD.X R11, RZ, RZ, R39, P1 ;  /* 0x000000ffff0b7224 */ /* 0x000fcc00008e0627 */
[----:B------:R-:W-:Y:S05]  /*16a10*/  @P0 BRA `(.L_x_1077) ;  /* 0x0000053000000947 */ /* 0x000fea0003800000 */
[-C--:B------:R-:W-:Y:S01]  /*16a20*/  ISETP.GE.AND P0, PT, R9, R7.reuse, PT ;  /* 0x000000070900720c */ /* 0x080fe20003f06270 */
[----:B------:R-:W-:Y:S01]  /*16a30*/  IMAD.MOV.U32 R6, RZ, RZ, 0x30 ;  /* 0x00000030ff067424 */ /* 0x000fe200078e00ff */
[----:B------:R-:W-:Y:S01]  /*16a40*/  MOV R0, R7 ;  /* 0x0000000700007202 */ /* 0x000fe20000000f00 */
[----:B------:R-:W-:Y:S02]  /*16a50*/  IMAD.MOV.U32 R5, RZ, RZ, RZ ;  /* 0x000000ffff057224 */ /* 0x000fe400078e00ff */
[----:B------:R-:W-:-:S05]  /*16a60*/  IMAD R6, R7, R6, 0xc0 ;  /* 0x000000c007067424 */ /* 0x000fca00078e0206 */
[----:B------:R-:W-:-:S03]  /*16a70*/  IADD3 R2, P1, R6, R2, RZ ;  /* 0x0000000206027210 */ /* 0x000fc60007f3e0ff */
[--C-:B------:R-:W-:Y:S01]  /*16a80*/  @P0 IMAD.MOV R5, RZ, RZ, -R7.reuse ;  /* 0x000000ffff050224 */ /* 0x100fe200078e0a07 */
[----:B------:R-:W-:Y:S01]  /*16a90*/  LEA.HI.X.SX32 R3, R6, R3, 0x1, P1 ;  /* 0x0000000306037211 */ /* 0x000fe200008f0eff */
[----:B------:R-:W-:-:S03]  /*16aa0*/  @P0 IMAD.MOV R0, RZ, RZ, -R7 ;  /* 0x000000ffff000224 */ /* 0x000fc600078e0a07 */
[C---:B------:R-:W-:Y:S01]  /*16ab0*/  IADD3 R9, P1, R5.reuse, R2, RZ ;  /* 0x0000000205097210 */ /* 0x040fe20007f3e0ff */
[----:B------:R-:W-:Y:S01]  /*16ac0*/  IMAD.WIDE R10, R0, 0x2, R10 ;  /* 0x00000002000a7825 */ /* 0x000fe200078e020a */
[----:B------:R-:W-:Y:S02]  /*16ad0*/  MOV R0, RZ ;  /* 0x000000ff00007202 */ /* 0x000fe40000000f00 */
[----:B------:R-:W-:Y:S01]  /*16ae0*/  LEA.HI.X.SX32 R5, R5, R3, 0x1, P1 ;  /* 0x0000000305057211 */ /* 0x000fe200008f0eff */
[----:B------:R-:W-:Y:S01]  /*16af0*/  @P0 IMAD.MOV R0, RZ, RZ, -R7 ;  /* 0x000000ffff000224 */ /* 0x000fe200078e0a07 */
[C---:B------:R-:W-:Y:S01]  /*16b00*/  LEA R28, P1, R9.reuse, R22, 0x1 ;  /* 0x00000016091c7211 */ /* 0x040fe200078208ff */
[----:B--2---:R-:W2:Y:S03]  /*16b10*/  LD.E.128 R24, [R10.64] ;  /* 0x000000060a187980 */ /* 0x004ea6000c101d00 */
[----:B------:R-:W-:-:S02]  /*16b20*/  LEA.HI.X R29, R9, R23, R5, 0x1, P1 ;  /* 0x00000017091d7211 */ /* 0x000fc400008f0c05 */
[----:B------:R-:W-:-:S04]  /*16b30*/  IADD3 R5, P1, R0, R2, RZ ;  /* 0x0000000200057210 */ /* 0x000fc80007f3e0ff */
[----:B------:R-:W-:Y:S01]  /*16b40*/  LEA.HI.X.SX32 R0, R0, R3, 0x1, P1 ;  /* 0x0000000300007211 */ /* 0x000fe200008f0eff */
[----:B---3--:R-:W3:Y:S01]  /*16b50*/  LD.E.128 R28, [R28.64] ;  /* 0x000000061c1c7980 */ /* 0x008ee2000c101d00 */
[----:B------:R-:W-:-:S04]  /*16b60*/  LEA R32, P1, R5, R36, 0x1 ;  /* 0x0000002405207211 */ /* 0x000fc800078208ff */
[----:B------:R-:W-:-:S06]  /*16b70*/  LEA.HI.X R33, R5, R37, R0, 0x1, P1 ;  /* 0x0000002505217211 */ /* 0x000fcc00008f0c00 */
[----:B----4-:R-:W4:Y:S01]  /*16b80*/  LD.E.128 R32, [R32.64] ;  /* 0x0000000620207980 */ /* 0x010f22000c101d00 */
[C---:B-----5:R-:W-:Y:S01]  /*16b90*/  IMAD.U32 R7, R18.reuse, 0x10000, RZ ;  /* 0x0001000012077824 */ /* 0x060fe200078e00ff */
[----:B------:R-:W-:Y:S01]  /*16ba0*/  LOP3.LUT R6, R18, 0xffff0000, RZ, 0xc0, !PT ;  /* 0xffff000012067812 */ /* 0x000fe200078ec0ff */
[C---:B------:R-:W-:Y:S01]  /*16bb0*/  IMAD.U32 R3, R16.reuse, 0x10000, RZ ;  /* 0x0001000010037824 */ /* 0x040fe200078e00ff */
[----:B------:R-:W-:Y:S02]  /*16bc0*/  LOP3.LUT R2, R16, 0xffff0000, RZ, 0xc0, !PT ;  /* 0xffff000010027812 */ /* 0x000fe400078ec0ff */
[C---:B------:R-:W-:Y:S02]  /*16bd0*/  LOP3.LUT R5, R19.reuse, 0xffff0000, RZ, 0xc0, !PT ;  /* 0xffff000013057812 */ /* 0x040fe400078ec0ff */
[----:B------:R-:W-:Y:S02]  /*16be0*/  SHF.L.U32 R18, R19, 0x10, RZ ;  /* 0x0000001013127819 */ /* 0x000fe400000006ff */
[----:B------:R-:W-:-:S02]  /*16bf0*/  LOP3.LUT R0, R17, 0xffff0000, RZ, 0xc0, !PT ;  /* 0xffff000011007812 */ /* 0x000fc400078ec0ff */
[----:B------:R-:W-:Y:S01]  /*16c00*/  SHF.L.U32 R16, R17, 0x10, RZ ;  /* 0x0000001011107819 */ /* 0x000fe200000006ff */
[C---:B--2---:R-:W-:Y:S01]  /*16c10*/  IMAD.U32 R15, R26.reuse, 0x10000, RZ ;  /* 0x000100001a0f7824 */ /* 0x044fe200078e00ff */
[----:B------:R-:W-:Y:S01]  /*16c20*/  LOP3.LUT R14, R26, 0xffff0000, RZ, 0xc0, !PT ;  /* 0xffff00001a0e7812 */ /* 0x000fe200078ec0ff */
[C---:B------:R-:W-:Y:S01]  /*16c30*/  IMAD.U32 R11, R24.reuse, 0x10000, RZ ;  /* 0x00010000180b7824 */ /* 0x040fe200078e00ff */
[----:B------:R-:W-:Y:S02]  /*16c40*/  SHF.L.U32 R9, R25, 0x10, RZ ;  /* 0x0000001019097819 */ /* 0x000fe400000006ff */
[----:B------:R-:W-:Y:S02]  /*16c50*/  LOP3.LUT R10, R24, 0xffff0000, RZ, 0xc0, !PT ;  /* 0xffff0000180a7812 */ /* 0x000fe400078ec0ff */
[----:B------:R-:W-:Y:S02]  /*16c60*/  SHF.L.U32 R13, R27, 0x10, RZ ;  /* 0x000000101b0d7819 */ /* 0x000fe400000006ff */
[----:B------:R-:W-:Y:S01]  /*16c70*/  LOP3.LUT R24, R25, 0xffff0000, RZ, 0xc0, !PT ;  /* 0xffff000019187812 */ /* 0x000fe200078ec0ff */
[----:B---3--:R-:W-:Y:S01]  /*16c80*/  IMAD.U32 R26, R28, 0x10000, RZ ;  /* 0x000100001c1a7824 */ /* 0x008fe200078e00ff */
[C---:B------:R-:W-:Y:S01]  /*16c90*/  SHF.L.U32 R22, R29.reuse, 0x10, RZ ;  /* 0x000000101d167819 */ /* 0x040fe200000006ff */
[C---:B------:R-:W-:Y:S01]  /*16ca0*/  IMAD.U32 R36, R30.reuse, 0x10000, RZ ;  /* 0x000100001e247824 */ /* 0x040fe200078e00ff */
[----:B------:R-:W-:Y:S01]  /*16cb0*/  LOP3.LUT R19, R30, 0xffff0000, RZ, 0xc0, !PT ;  /* 0xffff00001e137812 */ /* 0x000fe200078ec0ff */
        /* <DEDUP_REMOVED lines=10> */
[----:B------:R-:W-:-:S02]  /*16d60*/  @!P0 FADD.FTZ R29, -R29, -RZ ;  /* 0x800000ff1d1d8221 */ /* 0x000fc40000010100 */
[----:B------:R-:W-:Y:S02]  /*16d70*/  @!P0 FADD.FTZ R28, -R28, -RZ ;  /* 0x800000ff1c1c8221 */ /* 0x000fe40000010100 */
[----:B------:R-:W-:Y:S02]  /*16d80*/  @!P0 FADD.FTZ R30, -R30, -RZ ;  /* 0x800000ff1e1e8221 */ /* 0x000fe40000010100 */
[----:B------:R-:W-:Y:S01]  /*16d90*/  FMUL.FTZ R26, R11, R26 ;  /* 0x0000001a0b1a7220 */ /* 0x000fe20000410000 */
[----:B----4-:R-:W-:Y:S01]  /*16da0*/  LOP3.LUT R11, R32, 0xffff0000, RZ, 0xc0, !PT ;  /* 0xffff0000200b7812 */ /* 0x010fe200078ec0ff */
[----:B------:R-:W-:Y:S01]  /*16db0*/  FMUL.FTZ R9, R9, R22 ;  /* 0x0000001609097220 */ /* 0x000fe20000410000 */
[----:B------:R-:W-:Y:S01]  /*16dc0*/  LOP3.LUT R22, R34, 0xffff0000, RZ, 0xc0, !PT ;  /* 0xffff000022167812 */ /* 0x000fe200078ec0ff */
[----:B------:R-:W-:Y:S02]  /*16dd0*/  FMUL.FTZ R19, R14, R19 ;  /* 0x000000130e137220 */ /* 0x000fe40000410000 */
[----:B------:R-:W-:Y:S01]  /*16de0*/  FMUL.FTZ R17, R10, R17 ;  /* 0x000000110a117220 */ /* 0x000fe20000410000 */
[----:B------:R-:W-:Y:S01]  /*16df0*/  SHF.L.U32 R10, R33, 0x10, RZ ;  /* 0x00000010210a7819 */ /* 0x000fe200000006ff */
[----:B------:R-:W-:Y:S01]  /*16e00*/  FMUL.FTZ R36, R15, R36 ;  /* 0x000000240f247220 */ /* 0x000fe20000410000 */
[----:B------:R-:W-:Y:S01]  /*16e10*/  SHF.L.U32 R15, R35, 0x10, RZ ;  /* 0x00000010230f7819 */ /* 0x000fe200000006ff */
[----:B------:R-:W-:Y:S01]  /*16e20*/  IMAD.U32 R14, R32, 0x10000, RZ ;  /* 0x00010000200e7824 */ /* 0x000fe200078e00ff */
[----:B------:R-:W-:Y:S01]  /*16e30*/  LOP3.LUT R32, R33, 0xffff0000, RZ, 0xc0, !PT ;  /* 0xffff000021207812 */ /* 0x000fe200078ec0ff */
[----:B------:R-:W-:Y:S01]  /*16e40*/  IMAD.U32 R23, R34, 0x10000, RZ ;  /* 0x0001000022177824 */ /* 0x000fe200078e00ff */
[----:B------:R-:W-:Y:S01]  /*16e50*/  LOP3.LUT R34, R35, 0xffff0000, RZ, 0xc0, !PT ;  /* 0xffff000023227812 */ /* 0x000fe200078ec0ff */
[----:B------:R-:W-:-:S02]  /*16e60*/  FMUL.FTZ R29, R24, R29 ;  /* 0x0000001d181d7220 */ /* 0x000fc40000410000 */
[----:B------:R-:W-:Y:S02]  /*16e70*/  FMUL.FTZ R13, R13, R28 ;  /* 0x0000001c0d0d7220 */ /* 0x000fe40000410000 */
[----:B------:R-:W-:Y:S02]  /*16e80*/  FMUL.FTZ R30, R27, R30 ;  /* 0x0000001e1b1e7220 */ /* 0x000fe40000410000 */
        /* <DEDUP_REMOVED lines=8> */
[----:B------:R-:W-:Y:S02]  /*16f10*/  FFMA.FTZ R30, R5, R34, R30 ;  /* 0x00000022051e7223 */ /* 0x000fe4000001001e */
[----:B------:R-:W-:-:S03]  /*16f20*/  FFMA.FTZ R6, R6, R22, R19 ;  /* 0x0000001606067223 */ /* 0x000fc60000010013 */
[----:B------:R-:W-:Y:S02]  /*16f30*/  F2FP.BF16.PACK_AB R19, R30, R13 ;  /* 0x0000000d1e13723e */ /* 0x000fe400000010ff */
[----:B------:R-:W-:Y:S02]  /*16f40*/  F2FP.BF16.PACK_AB R18, R6, R7 ;  /* 0x000000070612723e */ /* 0x000fe400000010ff */
.L_x_1077:
[----:B------:R-:W-:Y:S05]  /*16f50*/  BSYNC B0 ;  /* 0x0000000000007941 */ /* 0x000fea0003800000 */
.L_x_1076:
[----:B-----5:R1:W-:Y:S01]  /*16f60*/  STS.128 [R245+0x7800], R16 ;  /* 0x00780010f5007388 */ /* 0x0203e20000000c00 */
[----:B------:R-:W-:Y:S05]  /*16f70*/  BRA `(.L_x_1001) ;  /* 0x0000095000007947 */ /* 0x000fea0003800000 */
.L_x_951:
[----:B------:R-:W-:Y:S01]  /*16f80*/  IMAD.IADD R5, R244, 0x1, -R57 ;  /* 0x00000001f4057824 */ /* 0x000fe200078e0a39 */
[----:B------:R-:W-:Y:S01]  /*16f90*/  BSSY B0, `(.L_x_1078) ;  /* 0x0000024000007945 */ /* 0x000fe20003800000 */
[-C--:B------:R-:W-:Y:S02]  /*16fa0*/  ISETP.GE.AND P2, PT, R10, R81.reuse, PT ;  /* 0x000000510a00720c */ /* 0x080fe40003f46270 */
[----:B------:R-:W-:Y:S02]  /*16fb0*/  ISETP.GE.AND P1, PT, R9, R81, PT ;  /* 0x000000510900720c */ /* 0x000fe40003f26270 */
[----:B------:R-:W-:Y:S02]  /*16fc0*/  ISETP.GE.AND P3, PT, R184, R5, PT ;  /* 0x00000005b800720c */ /* 0x000fe40003f66270 */
[----:B------:R-:W-:-:S11]  /*16fd0*/  ISETP.GE.AND P0, PT, R11, R81, PT ;  /* 0x000000510b00720c */ /* 0x000fd60003f06270 */
[----:B------:R-:W-:Y:S05]  /*16fe0*/  @P3 BRA `(.L_x_1079) ;  /* 0x000001e000003947 */ /* 0x000fea0003800000 */
[----:B------:R-:W-:Y:S02]  /*16ff0*/  ISETP.GE.AND P6, PT, R14, R81, PT ;  /* 0x000000510e00720c */ /* 0x000fe40003fc6270 */
[CC--:B-----5:R-:W-:Y:S02]  /*17000*/  @!P0 LEA R8, P4, R190.reuse, R196.reuse, 0x1 ;  /* 0x000000c4be088211 */ /* 0x0e0fe400078808ff */
[C---:B------:R-:W-:Y:S02]  /*17010*/  @!P2 LEA R6, P3, R190.reuse, R196, 0x1 ;  /* 0x000000c4be06a211 */ /* 0x040fe400078608ff */
[CCC-:B------:R-:W-:Y:S02]  /*17020*/  @!P0 LEA.HI.X R9, R190.reuse, R197.reuse, R193.reuse, 0x1, P4 ;  /* 0x000000c5be098211 */ /* 0x1c0fe400020f0cc1 */
[----:B------:R-:W-:-:S05]  /*17030*/  @!P2 LEA.HI.X R7, R190, R197, R193, 0x1, P3 ;  /* 0x000000c5be07a211 */ /* 0x000fca00018f0cc1 */
[C---:B------:R-:W-:Y:S01]  /*17040*/  @!P6 LEA R10, P5, R190.reuse, R196, 0x1 ;  /* 0x000000c4be0ae211 */ /* 0x040fe200078a08ff */
[----:B------:R1:W-:Y:S03]  /*17050*/  @P6 STS.128 [R245], RZ ;  /* 0x000000fff5006388 */ /* 0x0003e60000000c00 */
[----:B------:R-:W-:-:S05]  /*17060*/  @!P6 LEA.HI.X R11, R190, R197, R193, 0x1, P5 ;  /* 0x000000c5be0be211 */ /* 0x000fca00028f0cc1 */
        /* <DEDUP_REMOVED lines=22> */
.L_x_1079:
[----:B------:R-:W-:Y:S05]  /*171d0*/  BSYNC B0 ;  /* 0x0000000000007941 */ /* 0x000fea0003800000 */
.L_x_1078:
[----:B-1----:R-:W-:Y:S01]  /*171e0*/  IADD3 R8, R184, 0x10, RZ ;  /* 0x00000010b8087810 */ /* 0x002fe20007ffe0ff */
[----:B------:R-:W-:Y:S03]  /*171f0*/  BSSY B0, `(.L_x_1080) ;  /* 0x0000023000007945 */ /* 0x000fe60003800000 */
[----:B------:R-:W-:-:S13]  /*17200*/  ISETP.GE.AND P3, PT, R8, R5, PT ;  /* 0x000000050800720c */ /* 0x000fda0003f66270 */
[----:B------:R-:W-:Y:S05]  /*17210*/  @P3 BRA `(.L_x_1081) ;  /* 0x0000020000003947 */ /* 0x000fea0003800000 */
[----:B------:R-:W-:Y:S02]  /*17220*/  ISETP.GE.AND P5, PT, R14, R81, PT ;  /* 0x000000510e00720c */ /* 0x000fe40003fa6270 */
[----:B------:R-:W-:-:S04]  /*17230*/  IADD3 R3, P3, R3, R190, RZ ;  /* 0x000000be03037210 */ /* 0x000fc80007f7e0ff */
[-C--:B-----5:R-:W-:Y:S01]  /*17240*/  @!P0 LEA R10, P4, R3, R196.reuse, 0x1 ;  /* 0x000000c4030a8211 */ /* 0x0a0fe200078808ff */
[----:B------:R-:W-:Y:S01]  /*17250*/  IMAD.X R13, R13, 0x1, R193, P3 ;  /* 0x000000010d0d7824 */ /* 0x000fe200018e06c1 */
[----:B------:R-:W-:-:S04]  /*17260*/  @!P2 LEA R6, P3, R3, R196, 0x1 ;  /* 0x000000c40306a211 */ /* 0x000fc800078608ff */
[CCC-:B------:R-:W-:Y:S01]  /*17270*/  @!P0 LEA.HI.X R11, R3.reuse, R197.reuse, R13.reuse, 0x1, P4 ;  /* 0x000000c5030b8211 */ /* 0x1c0fe200020f0c0d */
[----:B------:R1:W-:Y:S01]  /*17280*/  @P5 STS.128 [R245+0x800], RZ ;  /* 0x000800fff5005388 */ /* 0x0003e20000000c00 */
[C---:B------:R-:W-:Y:S02]  /*17290*/  @!P5 LEA R16, P6, R3.reuse, R196, 0x1 ;  /* 0x000000c40310d211 */ /* 0x040fe400078c08ff */
[CCC-:B------:R-:W-:Y:S02]  /*172a0*/  @!P2 LEA.HI.X R7, R3.reuse, R197.reuse, R13.reuse, 0x1, P3 ;  /* 0x000000c50307a211 */ /* 0x1c0fe400018f0c0d */
[----:B------:R-:W-:-:S05]  /*172b0*/  @!P5 LEA.HI.X R17, R3, R197, R13, 0x1, P6 ;  /* 0x000000c50311d211 */ /* 0x000fca00030f0c0d */
        /* <DEDUP_REMOVED lines=16> */
[----:B------:R-:W-:-:S04]  /*173c0*/  LEA R2, P3, R3, R196, 0x1 ;  /* 0x000000c403027211 */ /* 0x000fc800078608ff */
[----:B------:R-:W-:-:S05]  /*173d0*/  LEA.HI.X R3, R3, R197, R13, 0x1, P3 ;  /* 0x000000c503037211 */ /* 0x000fca00018f0c0d */
[----:B------:R-:W-:Y:S01]  /*173e0*/  @!PT LDS RZ, [RZ] ;  /* 0x00000000fffff984 */ /* 0x000fe20000000800 */
[----:B------:R-:W-:Y:S01]  /*173f0*/  @!PT LDS RZ, [RZ] ;  /* 0x00000000fffff984 */ /* 0x000fe20000000800 */
[----:B------:R-:W-:Y:S01]  /*17400*/  @!PT LDS RZ, [RZ] ;  /* 0x00000000fffff984 */ /* 0x000fe20000000800 */
[----:B------:R2:W-:Y:S04]  /*17410*/  LDGSTS.E.BYPASS.LTC128B.128 [R245+0x6800], [R2.64+0x180] ;  /* 0x0680018002f57fae */ /* 0x0005e8000b901d46 */
.L_x_1081:
[----:B------:R-:W-:Y:S05]  /*17420*/  BSYNC B0 ;  /* 0x0000000000007941 */ /* 0x000fea0003800000 */
.L_x_1080:
[----:B------:R-:W-:Y:S01]  /*17430*/  IADD3 R12, R184, 0x20, RZ ;  /* 0x00000020b80c7810 */ /* 0x000fe20007ffe0ff */
[----:B------:R-:W-:Y:S03]  /*17440*/  BSSY B0, `(.L_x_1082) ;  /* 0x0000023000007945 */ /* 0x000fe60003800000 */
[----:B------:R-:W-:-:S13]  /*17450*/  ISETP.GE.AND P3, PT, R12, R5, PT ;  /* 0x000000050c00720c */ /* 0x000fda0003f66270 */
[----:B------:R-:W-:Y:S05]  /*17460*/  @P3 BRA `(.L_x_1083) ;  /* 0x0000020000003947 */ /* 0x000fea0003800000 */
[----:B------:R-:W-:Y:S02]  /*17470*/  ISETP.GE.AND P5, PT, R14, R81, PT ;  /* 0x000000510e00720c */ /* 0x000fe40003fa6270 */
[----:B-1----:R-:W-:-:S04]  /*17480*/  LEA R7, P3, R194, R190, 0x5 ;  /* 0x000000bec2077211 */ /* 0x002fc800078628ff */
[----:B--2---:R-:W-:Y:S02]  /*17490*/  LEA.HI.X R3, R194, R193, R195, 0x5, P3 ;  /* 0x000000c1c2037211 */ /* 0x004fe400018f2cc3 */
[CC--:B-----5:R-:W-:Y:S02]  /*174a0*/  @!P0 LEA R16, P4, R7.reuse, R196.reuse, 0x1 ;  /* 0x000000c407108211 */ /* 0x0e0fe400078808ff */
[CC--:B------:R-:W-:Y:S02]  /*174b0*/  @!P2 LEA R10, P3, R7.reuse, R196.reuse, 0x1 ;  /* 0x000000c4070aa211 */ /* 0x0c0fe400078608ff */
[CCC-:B------:R-:W-:Y:S01]  /*174c0*/  @!P0 LEA.HI.X R17, R7.reuse, R197.reuse, R3.reuse, 0x1, P4 ;  /* 0x000000c507118211 */ /* 0x1c0fe200020f0c03 */
[----:B------:R1:W-:Y:S01]  /*174d0*/  @P5 STS.128 [R245+0x1000], RZ ;  /* 0x001000fff5005388 */ /* 0x0003e20000000c00 */
[C---:B------:R-:W-:Y:S02]  /*174e0*/  @!P5 LEA R18, P6, R7.reuse, R196, 0x1 ;  /* 0x000000c40712d211 */ /* 0x040fe400078c08ff */
[----:B------:R-:W-:-:S02]  /*174f0*/  @!P2 LEA.HI.X R11, R7, R197, R3, 0x1, P3 ;  /* 0x000000c5070ba211 */ /* 0x000fc400018f0c03 */
        /* <DEDUP_REMOVED lines=23> */
.L_x_1083:
[----:B------:R-:W-:Y:S05]  /*17670*/  BSYNC B0 ;  /* 0x0000000000007941 */ /* 0x000fea0003800000 */
.L_x_1082:
[----:B------:R-:W-:-:S04]  /*17680*/  IADD3 R4, R184, 0x30, RZ ;  /* 0x00000030b8047810 */ /* 0x000fc80007ffe0ff */
[----:B------:R-:W-:-:S13]  /*17690*/  ISETP.GE.AND P3, PT, R4, R5, PT ;  /* 0x000000050400720c */ /* 0x000fda0003f66270 */
[----:B------:R-:W-:Y:S05]  /*176a0*/  @P3 BRA `(.L_x_1001) ;  /* 0x0000022000003947 */ /* 0x000fea0003800000 */
[----:B------:R-:W-:Y:S01]  /*176b0*/  ISETP.GE.AND P5, PT, R14, R81, PT ;  /* 0x000000510e00720c */ /* 0x000fe20003fa6270 */
[----:B------:R-:W-:Y:S02]  /*176c0*/  IMAD.MOV.U32 R191, RZ, RZ, R193 ;  /* 0x000000ffffbf7224 */ /* 0x000fe400078e00c1 */
[----:B------:R-:W-:Y:S02]  /*176d0*/  IMAD R0, R195, 0x30, RZ ;  /* 0x00000030c3007824 */ /* 0x000fe400078e02ff */
[----:B------:R-:W-:-:S04]  /*176e0*/  IMAD.WIDE.U32 R194, R194, 0x30, R190 ;  /* 0x00000030c2c27825 */ /* 0x000fc800078e00be */
[----:B--2---:R-:W-:Y:S01]  /*176f0*/  IMAD.IADD R3, R0, 0x1, R195 ;  /* 0x0000000100037824 */ /* 0x004fe200078e02c3 */
[CC--:B-1---5:R-:W-:Y:S02]  /*17700*/  @!P0 LEA R10, P4, R194.reuse, R196.reuse, 0x1 ;  /* 0x000000c4c20a8211 */ /* 0x0e2fe400078808ff */
[CC--:B------:R-:W-:Y:S01]  /*17710*/  @!P2 LEA R6, P3, R194.reuse, R196.reuse, 0x1 ;  /* 0x000000c4c206a211 */ /* 0x0c0fe200078608ff */
[----:B------:R1:W-:Y:S01]  /*17720*/  @P5 STS.128 [R245+0x1800], RZ ;  /* 0x001800fff5005388 */ /* 0x0003e20000000c00 */
[C---:B------:R-:W-:Y:S02]  /*17730*/  @!P5 LEA R14, P6, R194.reuse, R196, 0x1 ;  /* 0x000000c4c20ed211 */ /* 0x040fe400078c08ff */
[CCC-:B------:R-:W-:Y:S02]  /*17740*/  @!P0 LEA.HI.X R11, R194.reuse, R197.reuse, R3.reuse, 0x1, P4 ;  /* 0x000000c5c20b8211 */ /* 0x1c0fe400020f0c03 */
[CCC-:B------:R-:W-:Y:S02]  /*17750*/  @!P5 LEA.HI.X R15, R194.reuse, R197.reuse, R3.reuse, 0x1, P6 ;  /* 0x000000c5c20fd211 */ /* 0x1c0fe400030f0c03 */
[----:B------:R-:W-:-:S03]  /*17760*/  @!P2 LEA.HI.X R7, R194, R197, R3, 0x1, P3 ;  /* 0x000000c5c207a211 */ /* 0x000fc600018f0c03 */
        /* <DEDUP_REMOVED lines=22> */
.L_x_1001:
[----:B------:R-:W-:Y:S05]  /*178d0*/  BSYNC B3 ;  /* 0x0000000000037941 */ /* 0x000fea0003800000 */
.L_x_950:
[----:B------:R-:W-:Y:S01]  /*178e0*/  IADD3 R247, R165, -0x1, RZ ;  /* 0xffffffffa5f77810 */ /* 0x000fe20007ffe0ff */
[----:B------:R-:W-:Y:S01]  /*178f0*/  BSSY B0, `(.L_x_1084) ;  /* 0x0000021000007945 */ /* 0x000fe20003800000 */
[----:B------:R-:W-:-:S03]  /*17900*/  LOP3.LUT R250, R77, 0xff, RZ, 0xc0, !PT ;  /* 0x000000ff4dfa7812 */ /* 0x000fc600078ec0ff */
[----:B------:R-:W-:-:S04]  /*17910*/  IMAD.SHL.U32 R22, R247, 0x40, RZ ;  /* 0x00000040f7167824 */ /* 0x000fc800078e00ff */
[----:B--2---:R-:W-:-:S05]  /*17920*/  IMAD.IADD R3, R59, 0x1, -R22 ;  /* 0x000000013b037824 */ /* 0x004fca00078e0a16 */
[----:B------:R-:W-:-:S13]  /*17930*/  ISETP.GE.AND P0, PT, R184, R3, PT ;  /* 0x00000003b800720c */ /* 0x000fda0003f06270 */
[----:B------:R-:W-:Y:S05]  /*17940*/  @P0 BRA `(.L_x_1085) ;  /* 0x000001b000000947 */ /* 0x000fea0003800000 */
[C---:B------:R-:W-:Y:S02]  /*17950*/  LOP3.LUT R0, R250.reuse, 0x1, RZ, 0xc0, !PT ;  /* 0x00000001fa007812 */ /* 0x040fe400078ec0ff */
[----:B------:R-:W-:Y:S02]  /*17960*/  R2P PR, R250, 0xe ;  /* 0x0000000efa007804 */ /* 0x000fe40000000000 */
[----:B------:R-:W-:-:S11]  /*17970*/  ISETP.NE.U32.AND P0, PT, R0, 0x1, PT ;  /* 0x000000010000780c */ /* 0x000fd60003f05070 */
[----:B-1----:R-:W-:Y:S01]  /*17980*/  @P1 IMAD.MOV.U32 R10, RZ, RZ, R238 ;  /* 0x000000ffff0a1224 */ /* 0x002fe200078e00ee */
[----:B------:R-:W-:Y:S01]  /*17990*/  @P2 MOV R6, R238 ;  /* 0x000000ee00062202 */ /* 0x000fe20000000f00 */
[--C-:B------:R-:W-:Y:S01]  /*179a0*/  @P1 IMAD.MOV.U32 R11, RZ, RZ, R239.reuse ;  /* 0x000000ffff0b1224 */ /* 0x100fe200078e00ef */
[----:B------:R-:W-:Y:S01]  /*179b0*/  @!PT LDS RZ, [RZ] ;  /* 0x00000000fffff984 */ /* 0x000fe20000000800 */
[----:B------:R-:W-:Y:S01]  /*179c0*/  @!PT LDS RZ, [RZ] ;  /* 0x00000000fffff984 */ /* 0x000fe20000000800 */
[----:B------:R-:W-:Y:S01]  /*179d0*/  @!PT LDS RZ, [RZ] ;  /* 0x00000000fffff984 */ /* 0x000fe20000000800 */
[----:B------:R1:W-:Y:S01]  /*179e0*/  @!P0 LDGSTS.E.BYPASS.LTC128B.128 [R245+0x8000], [R238.64] ;  /* 0x08000000eef58fae */ /* 0x0003e2000b901d46 */
[----:B------:R-:W-:-:S03]  /*179f0*/  @P2 IMAD.MOV.U32 R7, RZ, RZ, R239 ;  /* 0x000000ffff072224 */ /* 0x000fc600078e00ef */
[----:B------:R1:W-:Y:S04]  /*17a00*/  @P0 STS.128 [R245+0x8000], RZ ;  /* 0x008000fff5000388 */ /* 0x0003e80000000c00 */
[----:B------:R-:W-:Y:S01]  /*17a10*/  @!PT LDS RZ, [RZ] ;  /* 0x00000000fffff984 */ /* 0x000fe20000000800 */
[----:B------:R-:W-:Y:S01]  /*17a20*/  @!PT LDS RZ, [RZ] ;  /* 0x00000000fffff984 */ /* 0x000fe20000000800 */
[----:B------:R-:W-:Y:S01]  /*17a30*/  @!PT LDS RZ, [RZ] ;  /* 0x00000000fffff984 */ /* 0x000fe20000000800 */
[----:B------:R1:W-:Y:S04]  /*17a40*/  @P1 LDGSTS.E.BYPASS.LTC128B.128 [R245+0xa000], [R10.64+0x80] ;  /* 0x0a0000800af51fae */ /* 0x0003e8000b901d46 */
[----:B------:R1:W-:Y:S04]  /*17a50*/  @!P1 STS.128 [R245+0xa000], RZ ;  /* 0x00a000fff5009388 */ /* 0x0003e80000000c00 */
        /* <DEDUP_REMOVED lines=9> */
[----:B------:R1:W-:Y:S02]  /*17af0*/  @!P3 STS.128 [R245+0xe000], RZ ;  /* 0x00e000fff500b388 */ /* 0x0003e40000000c00 */
.L_x_1085:
[----:B------:R-:W-:Y:S05]  /*17b00*/  BSYNC B0 ;  /* 0x0000000000007941 */ /* 0x000fea0003800000 */
.L_x_1084:
[----:B------:R-:W-:Y:S01]  /*17b10*/  ISETP.GE.AND P0, PT, R8, R3, PT ;  /* 0x000000030800720c */ /* 0x000fe20003f06270 */
[----:B------:R-:W-:-:S12]  /*17b20*/  BSSY B0, `(.L_x_1086) ;  /* 0x0000025000007945 */ /* 0x000fd80003800000 */
[----:B------:R-:W-:Y:S05]  /*17b30*/  @P0 BRA `(.L_x_1087) ;  /* 0x0000023000000947 */ /* 0x000fea0003800000 */
[C---:B------:R-:W-:Y:S02]  /*17b40*/  LOP3.LUT R0, R250.reuse, 0x1, RZ, 0xc0, !PT ;  /* 0x00000001fa007812 */ /* 0x040fe400078ec0ff */
[----:B------:R-:W-:Y:S02]  /*17b50*/  LOP3.LUT P4, RZ, R250, 0x2, RZ, 0xc0, !PT ;  /* 0x00000002faff7812 */ /* 0x000fe4000788c0ff */
[----:B------:R-:W-:Y:S02]  /*17b60*/  ISETP.NE.U32.AND P5, PT, R0, 0x1, PT ;  /* 0x000000010000780c */ /* 0x000fe40003fa5070 */
[C---:B------:R-:W-:Y:S02]  /*17b70*/  LOP3.LUT P3, RZ, R250.reuse, 0x4, RZ, 0xc0, !PT ;  /* 0x00000004faff7812 */ /* 0x040fe4000786c0ff */
[----:B------:R-:W-:Y:S02]  /*17b80*/  LOP3.LUT P1, RZ, R250, 0x8, RZ, 0xc0, !PT ;  /* 0x00000008faff7812 */ /* 0x000fe4000782c0ff */
[----:B-1----:R-:W-:-:S05]  /*17b90*/  IADD3 R7, P2, R236, R180, RZ ;  /* 0x000000b4ec077210 */ /* 0x002fca0007f5e0ff */
[----:B------:R-:W-:Y:S01]  /*17ba0*/  IMAD.X R5, R237, 0x1, R183, P2 ;  /* 0x00000001ed057824 */ /* 0x000fe200010e06b7 */
[C---:B------:R-:W-:Y:S02]  /*17bb0*/  @P4 LEA R14, P6, R7.reuse, R186, 0x1 ;  /* 0x000000ba070e4211 */ /* 0x040fe400078c08ff */
[C---:B---3--:R-:W-:Y:S02]  /*17bc0*/  @!P5 LEA R16, P0, R236.reuse, R238, 0x1 ;  /* 0x000000eeec10d211 */ /* 0x048fe400078008ff */
[CC--:B------:R-:W-:Y:S02]  /*17bd0*/  @P3 LEA R10, P2, R7.reuse, R186.reuse, 0x1 ;  /* 0x000000ba070a3211 */ /* 0x0c0fe400078408ff */
[----:B------:R-:W-:Y:S02]  /*17be0*/  @!P5 LEA.HI.X R17, R236, R239, R237, 0x1, P0 ;  /* 0x000000efec11d211 */ /* 0x000fe400000f0ced */
[C---:B------:R-:W-:Y:S02]  /*17bf0*/  @P1 LEA R6, P0, R7.reuse, R186, 0x1 ;  /* 0x000000ba07061211 */ /* 0x040fe400078008ff */
[CCC-:B------:R-:W-:Y:S01]  /*17c00*/  @P4 LEA.HI.X R15, R7.reuse, R187.reuse, R5.reuse, 0x1, P6 ;  /* 0x000000bb070f4211 */ /* 0x1c0fe200030f0c05 */
[----:B------:R-:W-:Y:S01]  /*17c10*/  @!PT LDS RZ, [RZ] ;  /* 0x00000000fffff984 */ /* 0x000fe20000000800 */
[----:B------:R-:W-:Y:S01]  /*17c20*/  @!PT LDS RZ, [RZ] ;  /* 0x00000000fffff984 */ /* 0x000fe20000000800 */
[----:B------:R-:W-:Y:S01]  /*17c30*/  @!PT LDS RZ, [RZ] ;  /* 0x00000000fffff984 */ /* 0x000fe20000000800 */
[----:B------:R1:W-:Y:S01]  /*17c40*/  @!P5 LDGSTS.E.BYPASS.LTC128B.128 [R245+0x8800], [R16.64] ;  /* 0x0880000010f5dfae */ /* 0x0003e2000b901d46 */
[----:B------:R-:W-:-:S02]  /*17c50*/  @P3 LEA.HI.X R11, R7, R187, R5, 0x1, P2 ;  /* 0x000000bb070b3211 */ /* 0x000fc400010f0c05 */
[----:B------:R-:W-:Y:S01]  /*17c60*/  @P1 LEA.HI.X R7, R7, R187, R5, 0x1, P0 ;  /* 0x000000bb07071211 */ /* 0x000fe200000f0c05 */
        /* <DEDUP_REMOVED lines=16> */
.L_x_1087:
[----:B------:R-:W-:Y:S05]  /*17d70*/  BSYNC B0 ;  /* 0x0000000000007941 */ /* 0x000fea0003800000 */
.L_x_1086:
[----:B------:R-:W-:Y:S01]  /*17d80*/  ISETP.GE.AND P0, PT, R12, R3, PT ;  /* 0x000000030c00720c */ /* 0x000fe20003f06270 */
[----:B------:R-:W-:-:S12]  /*17d90*/  BSSY B0, `(.L_x_1088) ;  /* 0x0000027000007945 */ /* 0x000fd80003800000 */
[----:B------:R-:W-:Y:S05]  /*17da0*/  @P0 BRA `(.L_x_1089) ;  /* 0x0000025000000947 */ /* 0x000fea0003800000 */
[C---:B------:R-:W-:Y:S02]  /*17db0*/  LOP3.LUT R0, R250.reuse, 0x1, RZ, 0xc0, !PT ;  /* 0x00000001fa007812 */ /* 0x040fe400078ec0ff */
[----:B------:R-:W-:Y:S02]  /*17dc0*/  LOP3.LUT P4, RZ, R250, 0x2, RZ, 0xc0, !PT ;  /* 0x00000002faff7812 */ /* 0x000fe4000788c0ff */
[----:B------:R-:W-:Y:S01]  /*17dd0*/  ISETP.NE.U32.AND P5, PT, R0, 0x1, PT ;  /* 0x000000010000780c */ /* 0x000fe20003fa5070 */
[----:B------:R-:W-:Y:S01]  /*17de0*/  IMAD.SHL.U32 R0, R68, 0x20, RZ ;  /* 0x0000002044007824 */ /* 0x000fe200078e00ff */
[C---:B------:R-:W-:Y:S02]  /*17df0*/  LOP3.LUT P3, RZ, R250.reuse, 0x4, RZ, 0xc0, !PT ;  /* 0x00000004faff7812 */ /* 0x040fe4000786c0ff */
[----:B------:R-:W-:Y:S02]  /*17e00*/  LOP3.LUT P1, RZ, R250, 0x8, RZ, 0xc0, !PT ;  /* 0x00000008faff7812 */ /* 0x000fe4000782c0ff */
[----:B------:R-:W-:-:S02]  /*17e10*/  SHF.L.U64.HI R2, R68, 0x5, R69 ;  /* 0x0000000544027819 */ /* 0x000fc40000010245 */
[----:B------:R-:W-:-:S04]  /*17e20*/  LEA R5, P0, R68, R180, 0x5 ;  /* 0x000000b444057211 */ /* 0x000fc800078028ff */
[----:B-1-3--:R-:W-:Y:S02]  /*17e30*/  @P4 LEA R16, P6, R5, R186, 0x1 ;  /* 0x000000ba05104211 */ /* 0x00afe400078c08ff */
[----:B------:R-:W-:-:S04]  /*17e40*/  @!P5 LEA R6, P2, R0, R238, 0x1 ;  /* 0x000000ee0006d211 */ /* 0x000fc800078408ff */
[----:B------:R-:W-:Y:S02]  /*17e50*/  @!P5 LEA.HI.X R7, R0, R239, R2, 0x1, P2 ;  /* 0x000000ef0007d211 */ /* 0x000fe400010f0c02 */
[----:B------:R-:W-:Y:S02]  /*17e60*/  LEA.HI.X R0, R68, R183, R69, 0x5, P0 ;  /* 0x000000b744007211 */ /* 0x000fe400000f2c45 */
[CC--:B------:R-:W-:Y:S01]  /*17e70*/  @P3 LEA R14, P2, R5.reuse, R186.reuse, 0x1 ;  /* 0x000000ba050e3211 */ /* 0x0c0fe200078408ff */
[----:B------:R-:W-:Y:S01]  /*17e80*/  @!PT LDS RZ, [RZ] ;  /* 0x00000000fffff984 */ /* 0x000fe20000000800 */
[----:B------:R-:W-:Y:S01]  /*17e90*/  @!PT LDS RZ, [RZ] ;  /* 0x00000000fffff984 */ /* 0x000fe20000000800 */
[----:B------:R-:W-:Y:S01]  /*17ea0*/  @!PT LDS RZ, [RZ] ;  /* 0x00000000fffff984 */ /* 0x000fe20000000800 */
[----:B------:R1:W-:Y:S01]  /*17eb0*/  @!P5 LDGSTS.E.BYPASS.LTC128B.128 [R245+0x9000], [R6.64] ;  /* 0x0900000006f5dfae */ /* 0x0003e2000b901d46 */
[C---:B------:R-:W-:Y:S02]  /*17ec0*/  @P1 LEA R10, P0, R5.reuse, R186, 0x1 ;  /* 0x000000ba050a1211 */ /* 0x040fe400078008ff */
[CCC-:B------:R-:W-:Y:S01]  /*17ed0*/  @P4 LEA.HI.X R17, R5.reuse, R187.reuse, R0.reuse, 0x1, P6 ;  /* 0x000000bb05114211 */ /* 0x1c0fe200030f0c00 */
[----:B------:R1:W-:Y:S01]  /*17ee0*/  @P5 STS.128 [R245+0x9000], RZ ;  /* 0x009000fff5005388 */ /* 0x0003e20000000c00 */
[----:B------:R-:W-:-:S02]  /*17ef0*/  @P3 LEA.HI.X R15, R5, R187, R0, 0x1, P2 ;  /* 0x000000bb050f3211 */ /* 0x000fc400010f0c00 */
[----:B------:R-:W-:Y:S01]  /*17f00*/  @P1 LEA.HI.X R11, R5, R187, R0, 0x1, P0 ;  /* 0x000000bb050b1211 */ /* 0x000fe200000f0c00 */
        /* <DEDUP_REMOVED lines=15> */
.L_x_1089:
[----:B------:R-:W-:Y:S05]  /*18000*/  BSYNC B0 ;  /* 0x0000000000007941 */ /* 0x000fea0003800000 */
.L_x_1088:
[----:B------:R-:W-:Y:S01]  /*18010*/  ISETP.GE.AND P0, PT, R4, R3, PT ;  /* 0x000000030400720c */ /* 0x000fe20003f06270 */
[----:B------:R-:W-:-:S12]  /*18020*/  BSSY B0, `(.L_x_1090) ;  /* 0x0000028000007945 */ /* 0x000fd80003800000 */
[----:B------:R-:W-:Y:S05]  /*18030*/  @P0 BRA `(.L_x_1091) ;  /* 0x0000026000000947 */ /* 0x000fea0003800000 */
[C---:B------:R-:W-:Y:S01]  /*18040*/  LOP3.LUT R0, R250.reuse, 0x1, RZ, 0xc0, !PT ;  /* 0x00000001fa007812 */ /* 0x040fe200078ec0ff */
[----:B------:R-:W-:Y:S01]  /*18050*/  IMAD.MOV.U32 R182, RZ, RZ, R180 ;  /* 0x000000ffffb67224 */ /* 0x000fe200078e00b4 */
[----:B------:R-:W-:Y:S02]  /*18060*/  LOP3.LUT P4, RZ, R250, 0x2, RZ, 0xc0, !PT ;  /* 0x00000002faff7812 */ /* 0x000fe4000788c0ff */
[----:B------:R-:W-:Y:S01]  /*18070*/  ISETP.NE.U32.AND P5, PT, R0, 0x1, PT ;  /* 0x000000010000780c */ /* 0x000fe20003fa5070 */
[----:B------:R-:W-:Y:S01]  /*18080*/  IMAD R0, R69, 0x30, RZ ;  /* 0x0000003045007824 */ /* 0x000fe200078e02ff */
[----:B------:R-:W-:Y:S01]  /*18090*/  LOP3.LUT P3, RZ, R250, 0x4, RZ, 0xc0, !PT ;  /* 0x00000004faff7812 */ /* 0x000fe2000786c0ff */
[----:B------:R-:W-:Y:S01]  /*180a0*/  IMAD.WIDE.U32 R182, R68, 0x30, R182 ;  /* 0x0000003044b67825 */ /* 0x000fe200078e00b6 */
[----:B------:R-:W-:-:S03]  /*180b0*/  LOP3.LUT P1, RZ, R250, 0x8, RZ, 0xc0, !PT ;  /* 0x00000008faff7812 */ /* 0x000fc6000782c0ff */
[----:B------:R-:W-:-:S04]  /*180c0*/  IMAD.IADD R5, R183, 0x1, R0 ;  /* 0x00000001b7057824 */ /* 0x000fc800078e0200 */
[-C--:B-1----:R-:W-:Y:S02]  /*180d0*/  @P4 LEA R14, P6, R182, R186.reuse, 0x1 ;  /* 0x000000bab60e4211 */ /* 0x082fe400078c08ff */
[----:B------:R-:W-:Y:S02]  /*180e0*/  @!P5 IMAD.WIDE.U32 R6, R68, 0x60, R238 ;  /* 0x000000604406d825 */ /* 0x000fe400078e00ee */
[CC--:B------:R-:W-:Y:S02]  /*180f0*/  @P3 LEA R10, P2, R182.reuse, R186.reuse, 0x1 ;  /* 0x000000bab60a3211 */ /* 0x0c0fe400078408ff */
[----:B------:R-:W-:Y:S01]  /*18100*/  @!P5 IMAD R69, R69, 0x60, RZ ;  /* 0x000000604545d824 */ /* 0x000fe200078e02ff */
[C---:B---3--:R-:W-:Y:S02]  /*18110*/  @P1 LEA R16, P0, R182.reuse, R186, 0x1 ;  /* 0x000000bab6101211 */ /* 0x048fe400078008ff */
[CC--:B------:R-:W-:Y:S01]  /*18120*/  @P4 LEA.HI.X R15, R182.reuse, R187.reuse, R5, 0x1, P6 ;  /* 0x000000bbb60f4211 */ /* 0x0c0fe200030f0c05 */
[----:B------:R-:W-:Y:S01]  /*18130*/  @!P5 IMAD.IADD R7, R69, 0x1, R7 ;  /* 0x000000014507d824 */ /* 0x000fe200078e0207 */
[----:B------:R-:W-:-:S02]  /*18140*/  @P3 LEA.HI.X R11, R182, R187, R5, 0x1, P2 ;  /* 0x000000bbb60b3211 */ /* 0x000fc400010f0c05 */
[----:B------:R-:W-:Y:S02]  /*18150*/  @P1 LEA.HI.X R17, R182, R187, R5, 0x1, P0 ;  /* 0x000000bbb6111211 */ /* 0x000fe400000f0c05 */
        /* <DEDUP_REMOVED lines=20> */
.L_x_1091:
[----:B------:R-:W-:Y:S05]  /*182a0*/  BSYNC B0 ;  /* 0x0000000000007941 */ /* 0x000fea0003800000 */
.L_x_1090:
[----:B------:R-:W0:Y:S04]  /*182b0*/  LDGDEPBAR ;  /* 0x00000000000079af */ /* 0x000e280000000000 */
[----:B------:R2:W5:Y:S01]  /*182c0*/  LD.E R0, [R20.64+0x188] ;  /* 0x0001880614007980 */ /* 0x000562000c101900 */
[----:B------:R-:W-:Y:S01]  /*182d0*/  ISETP.GE.AND P0, PT, R184, R3, PT ;  /* 0x00000003b800720c */ /* 0x000fe20003f06270 */
[----:B------:R-:W-:Y:S01]  /*182e0*/  IMAD.SHL.U32 R23, R75, 0x2, RZ ;  /* 0x000000024b177824 */ /* 0x000fe200078e00ff */
[----:B------:R-:W-:Y:S01]  /*182f0*/  SHF.R.S32.HI R5, RZ, 0x1f, R76 ;  /* 0x0000001fff057819 */ /* 0x000fe2000001144c */
[----:B------:R-:W-:Y:S03]  /*18300*/  BSSY B0, `(.L_x_1092) ;  /* 0x0000026000007945 */ /* 0x000fe60003800000 */
[----:B------:R-:W-:-:S02]  /*18310*/  LEA.HI R5, R5, R76, RZ, 0x2 ;  /* 0x0000004c05057211 */ /* 0x000fc400078f10ff */
[----:B------:R-:W-:Y:S02]  /*18320*/  LOP3.LUT R23, R23, 0x6, RZ, 0xc0, !PT ;  /* 0x0000000617177812 */ /* 0x000fe400078ec0ff */
[----:B------:R-:W-:Y:S01]  /*18330*/  SHF.R.S32.HI R53, RZ, 0x2, R5 ;  /* 0x00000002ff357819 */ /* 0x000fe20000011405 */
[----:B------:R-:W-:-:S04]  /*18340*/  DEPBAR.LE SB0, 0x0 ;  /* 0x000080000000791a */ /* 0x000fc80000000000 */
[----:B------:R-:W-:Y:S06]  /*18350*/  BAR.SYNC.DEFER_BLOCKING 0x0 ;  /* 0x0000000000007b1d */ /* 0x000fec0000010000 */
[----:B------:R2:W-:Y:S04]  /*18360*/  @P0 STS.128 [R245+0x10000], RZ ;  /* 0x010000fff5000388 */ /* 0x0005e80000000c00 */
[----:B------:R2:W-:Y:S04]  /*18370*/  @P0 STS.128 [R245+0x12000], RZ ;  /* 0x012000fff5000388 */ /* 0x0005e80000000c00 */
[----:B------:R2:W-:Y:S04]  /*18380*/  @P0 STS.128 [R245+0x14000], RZ ;  /* 0x014000fff5000388 */ /* 0x0005e80000000c00 */
[----:B------:R2:W-:Y:S01]  /*18390*/  @P0 STS.128 [R245+0x16000], RZ ;  /* 0x016000fff5000388 */ /* 0x0005e20000000c00 */
[----:B------:R-:W-:Y:S05]  /*183a0*/  @P0 BRA `(.L_x_1093) ;  /* 0x000001b000000947 */ /* 0x000fea0003800000 */
[C---:B------:R-:W-:Y:S02]  /*183b0*/  LOP3.LUT R2, R250.reuse, 0x1, RZ, 0xc0, !PT ;  /* 0x00000001fa027812 */ /* 0x040fe400078ec0ff */
[----:B------:R-:W-:-:S02]  /*183c0*/  R2P PR, R250, 0xe ;  /* 0x0000000efa007804 */ /* 0x000fc40000000000 */
        /* <DEDUP_REMOVED lines=25> */
.L_x_1093:
[----:B------:R-:W-:Y:S05]  /*18560*/  BSYNC B0 ;  /* 0x0000000000007941 */ /* 0x000fea0003800000 */
.L_x_1092:
[----:B------:R-:W-:Y:S01]  /*18570*/  ISETP.GE.AND P0, PT, R8, R3, PT ;  /* 0x000000030800720c */ /* 0x000fe20003f06270 */
[----:B------:R-:W-:-:S12]  /*18580*/  BSSY B0, `(.L_x_1094) ;  /* 0x0000027000007945 */ /* 0x000fd80003800000 */
[----:B------:R1:W-:Y:S04]  /*18590*/  @P0 STS.128 [R245+0x10800], RZ ;  /* 0x010800fff5000388 */ /* 0x0003e80000000c00 */
[----:B------:R1:W-:Y:S04]  /*185a0*/  @P0 STS.128 [R245+0x12800], RZ ;  /* 0x012800fff5000388 */ /* 0x0003e80000000c00 */
[----:B------:R1:W-:Y:S04]  /*185b0*/  @P0 STS.128 [R245+0x14800], RZ ;  /* 0x014800fff5000388 */ /* 0x0003e80000000c00 */
[----:B------:R1:W-:Y:S01]  /*185c0*/  @P0 STS.128 [R245+0x16800], RZ ;  /* 0x016800fff5000388 */ /* 0x0003e20000000c00 */
[----:B------:R-:W-:Y:S05]  /*185d0*/  @P0 BRA `(.L_x_1095) ;  /* 0x0000021000000947 */ /* 0x000fea0003800000 */
[C---:B------:R-:W-:Y:S02]  /*185e0*/  LOP3.LUT R2, R250.reuse, 0x1, RZ, 0xc0, !PT ;  /* 0x00000001fa027812 */ /* 0x040fe400078ec0ff */
[----:B------:R-:W-:-:S02]  /*185f0*/  LOP3.LUT P5, RZ, R250, 0x2, RZ, 0xc0, !PT ;  /* 0x00000002faff7812 */ /* 0x000fc400078ac0ff */
[----:B------:R-:W-:Y:S02]  /*18600*/  ISETP.NE.U32.AND P6, PT, R2, 0x1, PT ;  /* 0x000000010200780c */ /* 0x000fe40003fc5070 */
[C---:B------:R-:W-:Y:S02]  /*18610*/  LOP3.LUT P3, RZ, R250.reuse, 0x4, RZ, 0xc0, !PT ;  /* 0x00000004faff7812 */ /* 0x040fe4000786c0ff */
[----:B------:R-:W-:-:S07]  /*18620*/  LOP3.LUT P1, RZ, R250, 0x8, RZ, 0xc0, !PT ;  /* 0x00000008faff7812 */ /* 0x000fce000782c0ff */
[CC--:B-1----:R-:W-:Y:S02]  /*18630*/  @P5 LEA R10, P4, R234.reuse, R188.reuse, 0x1 ;  /* 0x000000bcea0a5211 */ /* 0x0c2fe400078808ff */
[CC--:B------:R-:W-:Y:S02]  /*18640*/  @!P6 LEA R14, P0, R234.reuse, R188.reuse, 0x1 ;  /* 0x000000bcea0ee211 */ /* 0x0c0fe400078008ff */
[CC--:B------:R-:W-:Y:S02]  /*18650*/  @P3 LEA R8, P2, R234.reuse, R188.reuse, 0x1 ;  /* 0x000000bcea083211 */ /* 0x0c0fe400078408ff */
[CCC-:B------:R-:W-:Y:S02]  /*18660*/  @!P6 LEA.HI.X R15, R234.reuse, R189.reuse, R235.reuse, 0x1, P0 ;  /* 0x000000bdea0fe211 */ /* 0x1c0fe400000f0ceb */
        /* <DEDUP_REMOVED lines=24> */
.L_x_1095:
[----:B------:R-:W-:Y:S05]  /*187f0*/  BSYNC B0 ;  /* 0x0000000000007941 */ /* 0x000fea0003800000 */
.L_x_1094:
        /* <DEDUP_REMOVED lines=9> */
[----:B------:R-:W-:Y:S01]  /*18890*/  ISETP.NE.U32.AND P6, PT, R2, 0x1, PT ;  /* 0x000000010200780c */ /* 0x000fe20003fc5070 */
[----:B------:R-:W-:Y:S01]  /*188a0*/  IMAD.SHL.U32 R2, R70, 0x20, RZ ;  /* 0x0000002046027824 */ /* 0x000fe200078e00ff */
[C---:B------:R-:W-:Y:S02]  /*188b0*/  LOP3.LUT P3, RZ, R250.reuse, 0x4, RZ, 0xc0, !PT ;  /* 0x00000004faff7812 */ /* 0x040fe4000786c0ff */
[----:B------:R-:W-:Y:S02]  /*188c0*/  LOP3.LUT P1, RZ, R250, 0x8, RZ, 0xc0, !PT ;  /* 0x00000008faff7812 */ /* 0x000fe4000782c0ff */
[----:B------:R-:W-:-:S05]  /*188d0*/  SHF.L.U64.HI R5, R70, 0x5, R71 ;  /* 0x0000000546057819 */ /* 0x000fca0000010247 */
        /* <DEDUP_REMOVED lines=28> */
.L_x_1097:
[----:B------:R-:W-:Y:S05]  /*18aa0*/  BSYNC B0 ;  /* 0x0000000000007941 */ /* 0x000fea0003800000 */
.L_x_1096:
[----:B------:R-:W-:Y:S01]  /*18ab0*/  ISETP.GE.AND P0, PT, R4, R3, PT ;  /* 0x000000030400720c */ /* 0x000fe20003f06270 */
[----:B------:R-:W-:-:S12]  /*18ac0*/  BSSY B0, `(.L_x_1098) ;  /* 0x000002f000007945 */ /* 0x000fd80003800000 */
[----:B------:R1:W-:Y:S04]  /*18ad0*/  @P0 STS.128 [R245+0x11800], RZ ;  /* 0x011800fff5000388 */ /* 0x0003e80000000c00 */
[----:B------:R1:W-:Y:S04]  /*18ae0*/  @P0 STS.128 [R245+0x13800], RZ ;  /* 0x013800fff5000388 */ /* 0x0003e80000000c00 */
[----:B------:R1:W-:Y:S04]  /*18af0*/  @P0 STS.128 [R245+0x15800], RZ ;  /* 0x015800fff5000388 */ /* 0x0003e80000000c00 */
[----:B------:R1:W-:Y:S01]  /*18b00*/  @P0 STS.128 [R245+0x17800], RZ ;  /* 0x017800fff5000388 */ /* 0x0003e20000000c00 */
[----:B------:R-:W-:Y:S05]  /*18b10*/  @P0 BRA `(.L_x_1099) ;  /* 0x0000029000000947 */ /* 0x000fea0003800000 */
[C---:B------:R-:W-:Y:S02]  /*18b20*/  R2P PR, R250.reuse, 0xe ;  /* 0x0000000efa007804 */ /* 0x040fe40000000000 */
[----:B------:R-:W-:-:S04]  /*18b30*/  LOP3.LUT R2, R250, 0x1, RZ, 0xc0, !PT ;  /* 0x00000001fa027812 */ /* 0x000fc800078ec0ff */
[----:B------:R-:W-:-:S07]  /*18b40*/  ISETP.NE.U32.AND P0, PT, R2, 0x1, PT ;  /* 0x000000010200780c */ /* 0x000fce0003f05070 */
[-C--:B------:R-:W-:Y:S01]  /*18b50*/  @P1 MOV R4, R188.reuse ;  /* 0x000000bc00041202 */ /* 0x080fe20000000f00 */
[C---:B-1----:R-:W-:Y:S01]  /*18b60*/  @P3 IMAD.WIDE.U32 R6, R70.reuse, 0x60, R188 ;  /* 0x0000006046063825 */ /* 0x042fe200078e00bc */
[-C--:B------:R-:W-:Y:S02]  /*18b70*/  @P1 MOV R5, R189.reuse ;  /* 0x000000bd00051202 */ /* 0x080fe40000000f00 */
[----:B------:R-:W-:Y:S02]  /*18b80*/  @P2 MOV R2, R188 ;  /* 0x000000bc00022202 */ /* 0x000fe40000000f00 */
[----:B------:R-:W-:Y:S01]  /*18b90*/  @P2 MOV R3, R189 ;  /* 0x000000bd00032202 */ /* 0x000fe20000000f00 */
[----:B------:R-:W-:-:S04]  /*18ba0*/  @P1 IMAD.WIDE.U32 R10, R70, 0x60, R4 ;  /* 0x00000060460a1825 */ /* 0x000fc800078e0004 */
[----:B------:R-:W-:-:S04]  /*18bb0*/  @P2 IMAD.WIDE.U32 R8, R70, 0x60, R2 ;  /* 0x0000006046082825 */ /* 0x000fc800078e0002 */
[C---:B------:R-:W-:Y:S02]  /*18bc0*/  @P1 IMAD R4, R71.reuse, 0x60, RZ ;  /* 0x0000006047041824 */ /* 0x040fe400078e02ff */
[C---:B------:R-:W-:Y:S02]  /*18bd0*/  @P2 IMAD R3, R71.reuse, 0x60, RZ ;  /* 0x0000006047032824 */ /* 0x040fe400078e02ff */
[----:B------:R-:W-:Y:S02]  /*18be0*/  @P3 IMAD R2, R71, 0x60, RZ ;  /* 0x0000006047023824 */ /* 0x000fe400078e02ff */
[----:B------:R-:W-:Y:S01]  /*18bf0*/  @!P0 IMAD.WIDE.U32 R12, R70, 0x60, R188 ;  /* 0x00000060460c8825 */ /* 0x000fe200078e00bc */
[----:B------:R-:W-:Y:S02]  /*18c00*/  @P2 IADD3 R3, R3, R9, RZ ;  /* 0x0000000903032210 */ /* 0x000fe40007ffe0ff */
[----:B------:R-:W-:Y:S01]  /*18c10*/  @P3 IADD3 R7, R2, R7, RZ ;  /* 0x0000000702073210 */ /* 0x000fe20007ffe0ff */
[----:B------:R-:W-:Y:S01]  /*18c20*/  @!P0 IMAD R71, R71, 0x60, RZ ;  /* 0x0000006047478824 */ /* 0x000fe200078e02ff */
[----:B------:R-:W-:Y:S01]  /*18c30*/  @P2 MOV R2, R8 ;  /* 0x0000000800022202 */ /* 0x000fe20000000f00 */
[----:B------:R-:W-:Y:S01]  /*18c40*/  @P1 IMAD.IADD R5, R4, 0x1, R11 ;  /* 0x0000000104051824 */ /* 0x000fe200078e020b */
[----:B------:R-:W-:Y:S01]  /*18c50*/  @P1 MOV R4, R10 ;  /* 0x0000000a00041202 */ /* 0x000fe20000000f00 */
[----:B------:R-:W-:-:S05]  /*18c60*/  @!P0 IMAD.IADD R13, R71, 0x1, R13 ;  /* 0x00000001470d8824 */ /* 0x000fca00078e020d */
        /* <DEDUP_REMOVED lines=20> */
.L_x_1099:
[----:B------:R-:W-:Y:S05]  /*18db0*/  BSYNC B0 ;  /* 0x0000000000007941 */ /* 0x000fea0003800000 */
.L_x_1098:
[C---:B-1----:R-:W-:Y:S01]  /*18dc0*/  IMAD.SHL.U32 R2, R73.reuse, 0x40, RZ ;  /* 0x0000004049027824 */ /* 0x042fe200078e00ff */
[----:B------:R-:W-:Y:S01]  /*18dd0*/  R2P PR, R73, 0x6 ;  /* 0x0000000649007804 */ /* 0x000fe20000000000 */
[----:B------:R-:W-:Y:S01]  /*18de0*/  IMAD.SHL.U32 R184, R184, 0x8, RZ ;  /* 0x00000008b8b87824 */ /* 0x000fe200078e00ff */
[----:B------:R-:W0:Y:S01]  /*18df0*/  LDGDEPBAR ;  /* 0x00000000000079af */ /* 0x000e220000000000 */
[----:B------:R-:W-:Y:S01]  /*18e00*/  IMAD R229, R72, 0x400, R55 ;  /* 0x0000040048e57824 */ /* 0x000fe200078e0237 */
[----:B------:R-:W-:Y:S01]  /*18e10*/  LOP3.LUT R3, R2, 0x1c0, RZ, 0xc0, !PT ;  /* 0x000001c002037812 */ /* 0x000fe200078ec0ff */
[----:B------:R-:W-:Y:S01]  /*18e20*/  IMAD R72, R72, 0x10, R53 ;  /* 0x0000001048487824 */ /* 0x000fe200078e0235 */
[----:B------:R-:W-:Y:S01]  /*18e30*/  ISETP.GE.AND P5, PT, R165, 0x2, PT ;  /* 0x00000002a500780c */ /* 0x000fe20003fa6270 */
[----:B------:R-:W-:Y:S01]  /*18e40*/  IMAD.SHL.U32 R229, R229, 0x2, RZ ;  /* 0x00000002e5e57824 */ /* 0x000fe200078e00ff */
[----:B------:R-:W-:Y:S01]  /*18e50*/  LOP3.LUT R184, R3, 0x8, R184, 0xf8, !PT ;  /* 0x0000000803b87812 */ /* 0x000fe200078ef8b8 */
[----:B------:R-:W-:Y:S01]  /*18e60*/  BSSY B1, `(.L_x_1100) ;  /* 0x00001b9000017945 */ /* 0x000fe20003800000 */
[----:B------:R-:W-:Y:S01]  /*18e70*/  SHF.R.U32.HI R3, RZ, 0x3, R3 ;  /* 0x00000003ff037819 */ /* 0x000fe20000011603 */
[--C-:B------:R-:W-:Y:S01]  /*18e80*/  IMAD R227, R58, 0x2, R229.reuse ;  /* 0x000000023ae37824 */ /* 0x100fe200078e02e5 */
[----:B---3--:R-:W-:Y:S01]  /*18e90*/  LDSM.16.M88.4 R44, [R229] ;  /* 0x00000000e52c783b */ /* 0x008fe20000000200 */
[----:B------:R-:W-:Y:S01]  /*18ea0*/  IMAD R225, R56, 0x2, R229 ;  /* 0x0000000238e17824 */ /* 0x000fe200078e02e5 */
[----:B------:R-:W-:Y:S01]  /*18eb0*/  LOP3.LUT R3, R184, R3, RZ, 0x3c, !PT ;  /* 0x00000003b8037212 */ /* 0x000fe200078e3cff */
[----:B------:R-:W-:Y:S01]  /*18ec0*/  IMAD R224, R56, 0x2, R227 ;  /* 0x0000000238e07824 */ /* 0x000fe200078e02e3 */
[----:B------:R-:W-:Y:S01]  /*18ed0*/  LDSM.16.M88.4 R64, [R227] ;  /* 0x00000000e340783b */ /* 0x000fe20000000200 */
[----:B------:R-:W-:-:S02]  /*18ee0*/  IADD3 R57, R72, 0x1, R57 ;  /* 0x0000000148397810 */ /* 0x000fc40007ffe039 */
[----:B------:R-:W-:Y:S01]  /*18ef0*/  IMAD R228, R74, 0x200, R3 ;  /* 0x000002004ae47824 */ /* 0x000fe200078e0203 */
[----:B------:R-:W-:Y:S01]  /*18f00*/  LDSM.16.M88.4 R40, [R225] ;  /* 0x00000000e128783b */ /* 0x000fe20000000200 */
[----:B------:R-:W-:Y:S01]  /*18f10*/  IMAD.MOV.U32 R3, RZ, RZ, 0x40 ;  /* 0x00000040ff037424 */ /* 0x000fe200078e00ff */
[----:B------:R-:W-:Y:S01]  /*18f20*/  IADD3 R57, R59, R57, -R244 ;  /* 0x000000393b397210 */ /* 0x000fe20007ffe8f4 */
[----:B------:R-:W-:Y:S01]  /*18f30*/  IMAD.SHL.U32 R228, R228, 0x2, RZ ;  /* 0x00000002e4e47824 */ /* 0x000fe200078e00ff */
[----:B------:R-:W-:Y:S02]  /*18f40*/  ISETP.NE.U32.AND P0, PT, R248, RZ, PT ;  /* 0x000000fff800720c */ /* 0x000fe40003f05070 */
[----:B------:R-:W-:Y:S01]  /*18f50*/  SEL R3, R3, 0xffffffc0, !P2 ;  /* 0xffffffc003037807 */ /* 0x000fe20005000000 */
[----:B-----5:R-:W-:Y:S01]  /*18f60*/  IMAD.IADD R0, R0, 0x1, R57 ;  /* 0x0000000100007824 */ /* 0x020fe200078e0239 */
[----:B------:R-:W1:Y:S01]  /*18f70*/  LDSM.16.M88.4 R8, [R228+0x8800] ;  /* 0x00880000e408783b */ /* 0x000e620000000200 */
[----:B------:R-:W-:-:S02]  /*18f80*/  IADD3 R2, R228, 0x8000, RZ ;  /* 0x00008000e4027810 */ /* 0x000fc40007ffe0ff */
[----:B------:R-:W-:Y:S01]  /*18f90*/  IADD3 R226, R228, 0x8020, RZ ;  /* 0x00008020e4e27810 */ /* 0x000fe20007ffe0ff */
[----:B------:R-:W3:Y:S01]  /*18fa0*/  LDSM.16.M88.4 R16, [R228+0x8000] ;  /* 0x00800000e410783b */ /* 0x000ee20000000200 */
[----:B------:R-:W-:Y:S01]  /*18fb0*/  @P1 IADD3 R226, R2, -0x20, RZ ;  /* 0xffffffe002e21810 */ /* 0x000fe20007ffe0ff */
[----:B------:R-:W-:Y:S01]  /*18fc0*/  IMAD.IADD R223, R228, 0x1, R3 ;  /* 0x00000001e4df7824 */ /* 0x000fe200078e0203 */
[C---:B------:R-:W-:Y:S01]  /*18fd0*/  IADD3 R2, R0.reuse, 0x8, RZ ;  /* 0x0000000800027810 */ /* 0x040fe20007ffe0ff */
[----:B------:R-:W2:Y:S01]  /*18fe0*/  LDSM.16.M88.4 R88, [R228+0x9000] ;  /* 0x00900000e458783b */ /* 0x000ea20000000200 */
[-C--:B------:R-:W-:Y:S01]  /*18ff0*/  IMNMX R0, R0, R59.reuse, PT ;  /* 0x0000003b00007217 */ /* 0x080fe20003800200 */
[----:B------:R-:W-:Y:S01]  /*19000*/  IMAD.IADD R219, R3, 0x1, R226 ;  /* 0x0000000103db7824 */ /* 0x000fe200078e02e2 */
[----:B------:R-:W-:Y:S01]  /*19010*/  IMNMX R2, R2, R59, PT ;  /* 0x0000003b02027217 */ /* 0x000fe20003800200 */
[----:B------:R-:W4:Y:S01]  /*19020*/  LDSM.16.M88.4 R84, [R228+0x9800] ;  /* 0x00980000e454783b */ /* 0x000f220000000200 */
[----:B------:R-:W-:-:S02]  /*19030*/  ISETP.NE.AND.EX P0, PT, R249, RZ, PT, P0 ;  /* 0x000000fff900720c */ /* 0x000fc40003f05300 */
[C---:B------:R-:W-:Y:S01]  /*19040*/  IADD3 R222, R226.reuse, 0x800, RZ ;  /* 0x00000800e2de7810 */ /* 0x040fe20007ffe0ff */
[----:B------:R-:W2:Y:S01]  /*19050*/  LDSM.16.M88.4 R76, [R226+0x800] ;  /* 0x00080000e24c783b */ /* 0x000ea20000000200 */
[C---:B------:R-:W-:Y:S02]  /*19060*/  IADD3 R221, R226.reuse, 0x1000, RZ ;  /* 0x00001000e2dd7810 */ /* 0x040fe40007ffe0ff */
[C---:B------:R-:W-:Y:S01]  /*19070*/  IADD3 R220, R226.reuse, 0x1800, RZ ;  /* 0x00001800e2dc7810 */ /* 0x040fe20007ffe0ff */
[----:B------:R-:W2:Y:S01]  /*19080*/  LDSM.16.M88.4 R80, [R226] ;  /* 0x00000000e250783b */ /* 0x000ea20000000200 */
[C---:B------:R-:W-:Y:S02]  /*19090*/  IADD3 R218, R226.reuse, 0x2000, RZ ;  /* 0x00002000e2da7810 */ /* 0x040fe40007ffe0ff */
[C---:B------:R-:W-:Y:S01]  /*190a0*/  IADD3 R217, R226.reuse, 0x2800, RZ ;  /* 0x00002800e2d97810 */ /* 0x040fe20007ffe0ff */
[----:B------:R-:W2:Y:S01]  /*190b0*/  LDSM.16.M88.4 R68, [R226+0x1000] ;  /* 0x00100000e244783b */ /* 0x000ea20000000200 */
[----:B------:R-:W-:-:S02]  /*190c0*/  IADD3 R216, R226, 0x3000, RZ ;  /* 0x00003000e2d87810 */ /* 0x000fc40007ffe0ff */
[C---:B------:R-:W-:Y:S01]  /*190d0*/  IADD3 R215, R226.reuse, 0x3800, RZ ;  /* 0x00003800e2d77810 */ /* 0x040fe20007ffe0ff */
[----:B------:R-:W2:Y:S01]  /*190e0*/  LDSM.16.M88.4 R60, [R226+0x1800] ;  /* 0x00180000e23c783b */ /* 0x000ea20000000200 */
[C---:B------:R-:W-:Y:S02]  /*190f0*/  IADD3 R214, R226.reuse, 0x4000, RZ ;  /* 0x00004000e2d67810 */ /* 0x040fe40007ffe0ff */
[C---:B------:R-:W-:Y:S01]  /*19100*/  IADD3 R213, R226.reuse, 0x4800, RZ ;  /* 0x00004800e2d57810 */ /* 0x040fe20007ffe0ff */
[----:B------:R-:W2:Y:S01]  /*19110*/  LDSM.16.M88.4 R32, [R223+0x8800] ;  /* 0x00880000df20783b */ /* 0x000ea20000000200 */
[C---:B------:R-:W-:Y:S02]  /*19120*/  IADD3 R212, R226.reuse, 0x5000, RZ ;  /* 0x00005000e2d47810 */ /* 0x040fe40007ffe0ff */
[C---:B------:R-:W-:Y:S01]  /*19130*/  IADD3 R211, R226.reuse, 0x5800, RZ ;  /* 0x00005800e2d37810 */ /* 0x040fe20007ffe0ff */
[----:B------:R-:W4:Y:S01]  /*19140*/  LDSM.16.M88.4 R36, [R223+0x8000] ;  /* 0x00800000df24783b */ /* 0x000f220000000200 */
[----:B------:R-:W-:-:S02]  /*19150*/  IADD3 R210, R226, 0x6000, RZ ;  /* 0x00006000e2d27810 */ /* 0x000fc40007ffe0ff */
[C---:B------:R-:W-:Y:S01]  /*19160*/  IADD3 R209, R226.reuse, 0x6800, RZ ;  /* 0x00006800e2d17810 */ /* 0x040fe20007ffe0ff */
[C---:B-1----:R-:W-:Y:S01]  /*19170*/  HMMA.16816.F32.BF16 R12, R44.reuse, R8, RZ ;  /* 0x000000082c0c723c */ /* 0x042fe200000418ff */
[----:B------:R-:W1:Y:S01]  /*19180*/  LDSM.16.M88.4 R28, [R223+0x9000] ;  /* 0x00900000df1c783b */ /* 0x000e620000000200 */
[C---:B------:R-:W-:Y:S02]  /*19190*/  IADD3 R208, R226.reuse, 0x7000, RZ ;  /* 0x00007000e2d07810 */ /* 0x040fe40007ffe0ff */
[----:B------:R-:W-:Y:S01]  /*191a0*/  IADD3 R167, R226, 0x7800, RZ ;  /* 0x00007800e2a77810 */ /* 0x000fe20007ffe0ff */
[----:B------:R-:W1:Y:S03]  /*191b0*/  LDSM.16.M88.4 R92, [R223+0x9800] ;  /* 0x00980000df5c783b */ /* 0x000e660000000200 */
[C---:B------:R-:W-:Y:S08]  /*191c0*/  HMMA.16816.F32.BF16 R8, R44.reuse, R10, RZ ;  /* 0x0000000a2c08723c */ /* 0x040ff000000418ff */
[C---:B---3--:R-:W-:Y:S08]  /*191d0*/  HMMA.16816.F32.BF16 R24, R44.reuse, R16, RZ ;  /* 0x000000102c18723c */ /* 0x048ff000000418ff */
[C---:B------:R-:W-:Y:S08]  /*191e0*/  HMMA.16816.F32.BF16 R16, R44.reuse, R18, RZ ;  /* 0x000000122c10723c */ /* 0x040ff000000418ff */
[C---:B--2---:R-:W-:Y:S08]  /*191f0*/  HMMA.16816.F32.BF16 R4, R44.reuse, R88, RZ ;  /* 0x000000582c04723c */ /* 0x044ff000000418ff */
[C---:B------:R-:W-:Y:S08]  /*19200*/  HMMA.16816.F32.BF16 R88, R44.reuse, R90, RZ ;  /* 0x0000005a2c58723c */ /* 0x040ff000000418ff */
[C---:B----4-:R-:W-:Y:S08]  /*19210*/  HMMA.16816.F32.BF16 R48, R44.reuse, R84, RZ ;  /* 0x000000542c30723c */ /* 0x050ff000000418ff */
[----:B------:R-:W-:Y:S01]  /*19220*/  HMMA.16816.F32.BF16 R44, R44, R86, RZ ;  /* 0x000000562c2c723c */ /* 0x000fe200000418ff */
[----:B------:R-:W-:Y:S07]  /*19230*/  LDSM.16.M88.4 R84, [R224] ;  /* 0x00000000e054783b */ /* 0x000fee0000000200 */
[C---:B------:R-:W-:Y:S08]  /*19240*/  HMMA.16816.F32.BF16 R12, R64.reuse, R76, R12 ;  /* 0x0000004c400c723c */ /* 0x040ff0000004180c */
[C---:B------:R-:W-:Y:S01]  /*19250*/  HMMA.16816.F32.BF16 R8, R64.reuse, R78, R8 ;  /* 0x0000004e4008723c */ /* 0x040fe20000041808 */
[----:B------:R-:W2:Y:S07]  /*19260*/  LDSM.16.M88.4 R76, [R219+0x800] ;  /* 0x00080000db4c783b */ /* 0x000eae0000000200 */
[C---:B------:R-:W-:Y:S08]  /*19270*/  HMMA.16816.F32.BF16 R24, R64.reuse, R80, R24 ;  /* 0x000000504018723c */ /* 0x040ff00000041818 */
[C---:B------:R-:W-:Y:S01]  /*19280*/  HMMA.16816.F32.BF16 R16, R64.reuse, R82, R16 ;  /* 0x000000524010723c */ /* 0x040fe20000041810 */
[----:B------:R-:W3:Y:S07]  /*19290*/  LDSM.16.M88.4 R80, [R219] ;  /* 0x00000000db50783b */ /* 0x000eee0000000200 */
[C---:B------:R-:W-:Y:S08]  /*192a0*/  HMMA.16816.F32.BF16 R4, R64.reuse, R68, R4 ;  /* 0x000000444004723c */ /* 0x040ff00000041804 */
[C---:B------:R-:W-:Y:S01]  /*192b0*/  HMMA.16816.F32.BF16 R88, R64.reuse, R70, R88 ;  /* 0x000000464058723c */ /* 0x040fe20000041858 */
[----:B------:R-:W4:Y:S07]  /*192c0*/  LDSM.16.M88.4 R68, [R219+0x1000] ;  /* 0x00100000db44783b */ /* 0x000f2e0000000200 */
[C---:B------:R-:W-:Y:S08]  /*192d0*/  HMMA.16816.F32.BF16 R48, R64.reuse, R60, R48 ;  /* 0x0000003c4030723c */ /* 0x040ff00000041830 */
[----:B------:R-:W-:Y:S01]  /*192e0*/  HMMA.16816.F32.BF16 R44, R64, R62, R44 ;  /* 0x0000003e402c723c */ /* 0x000fe2000004182c */
[----:B------:R-:W2:Y:S07]  /*192f0*/  LDSM.16.M88.4 R64, [R219+0x1800] ;  /* 0x00180000db40783b */ /* 0x000eae0000000200 */
[C---:B------:R-:W-:Y:S08]  /*19300*/  HMMA.16816.F32.BF16 R12, R40.reuse, R32, R12 ;  /* 0x00000020280c723c */ /* 0x040ff0000004180c */
[C---:B------:R-:W-:Y:S01]  /*19310*/  HMMA.16816.F32.BF16 R8, R40.reuse, R34, R8 ;  /* 0x000000222808723c */ /* 0x040fe20000041808 */
[----:B------:R-:W-:Y:S07]  /*19320*/  LDSM.16.M88.4 R32, [R228+0xa000] ;  /* 0x00a00000e420783b */ /* 0x000fee0000000200 */
[C---:B------:R-:W-:Y:S08]  /*19330*/  HMMA.16816.F32.BF16 R24, R40.reuse, R36, R24 ;  /* 0x000000242818723c */ /* 0x040ff00000041818 */
[C---:B------:R-:W-:Y:S01]  /*19340*/  HMMA.16816.F32.BF16 R16, R40.reuse, R38, R16 ;  /* 0x000000262810723c */ /* 0x040fe20000041810 */
[----:B------:R-:W-:Y:S07]  /*19350*/  LDSM.16.M88.4 R36, [R229+0x2000] ;  /* 0x00200000e524783b */ /* 0x000fee0000000200 */
[C---:B-1----:R-:W-:Y:S01]  /*19360*/  HMMA.16816.F32.BF16 R60, R40.reuse, R28, R4 ;  /* 0x0000001c283c723c */ /* 0x042fe20000041804 */
[----:B------:R-:W1:Y:S07]  /*19370*/  LDSM.16.M88.4 R4, [R228+0xa800] ;  /* 0x00a80000e404783b */ /* 0x000e6e0000000200 */
[C---:B------:R-:W-:Y:S01]  /*19380*/  HMMA.16816.F32.BF16 R88, R40.reuse, R30, R88 ;  /* 0x0000001e2858723c */ /* 0x040fe20000041858 */
[----:B------:R-:W1:Y:S07]  /*19390*/  LDSM.16.M88.4 R28, [R228+0xb000] ;  /* 0x00b00000e41c783b */ /* 0x000e6e0000000200 */
[C---:B------:R-:W-:Y:S08]  /*193a0*/  HMMA.16816.F32.BF16 R48, R40.reuse, R92, R48 ;  /* 0x0000005c2830723c */ /* 0x040ff00000041830 */
[----:B------:R-:W-:Y:S01]  /*193b0*/  HMMA.16816.F32.BF16 R44, R40, R94, R44 ;  /* 0x0000005e282c723c */ /* 0x000fe2000004182c */
[----:B------:R-:W1:Y:S04]  /*193c0*/  LDSM.16.M88.4 R92, [R228+0xb800] ;  /* 0x00b80000e45c783b */ /* 0x000e680000000200 */
[----:B------:R-:W-:Y:S03]  /*193d0*/  LDSM.16.M88.4 R40, [R226+0x2800] ;  /* 0x00280000e228783b */ /* 0x000fe60000000200 */
[C---:B--2---:R-:W-:Y:S08]  /*193e0*/  HMMA.16816.F32.BF16 R12, R84.reuse, R76, R12 ;  /* 0x0000004c540c723c */ /* 0x044ff0000004180c */
[C---:B------:R-:W-:Y:S01]  /*193f0*/  HMMA.16816.F32.BF16 R8, R84.reuse, R78, R8 ;  /* 0x0000004e5408723c */ /* 0x040fe20000041808 */
[----:B------:R-:W2:Y:S07]  /*19400*/  LDSM.16.M88.4 R76, [R227+0x2000] ;  /* 0x00200000e34c783b */ /* 0x000eae0000000200 */
[C---:B---3--:R-:W-:Y:S08]  /*19410*/  HMMA.16816.F32.BF16 R24, R84.reuse, R80, R24 ;  /* 0x000000505418723c */ /* 0x048ff00000041818 */
[C---:B------:R-:W-:Y:S08]  /*19420*/  HMMA.16816.F32.BF16 R16, R84.reuse, R82, R16 ;  /* 0x000000525410723c */ /* 0x040ff00000041810 */
[C---:B----4-:R-:W-:Y:S01]  /*19430*/  HMMA.16816.F32.BF16 R80, R84.reuse, R68, R60 ;  /* 0x000000445450723c */ /* 0x050fe2000004183c */
[----:B------:R-:W3:Y:S07]  /*19440*/  LDSM.16.M88.4 R60, [R226+0x2000] ;  /* 0x00200000e23c783b */ /* 0x000eee0000000200 */
[C---:B------:R-:W-:Y:S01]  /*19450*/  HMMA.16816.F32.BF16 R88, R84.reuse, R70, R88 ;  /* 0x000000465458723c */ /* 0x040fe20000041858 */
[----:B------:R-:W4:Y:S07]  /*19460*/  LDSM.16.M88.4 R68, [R226+0x3000] ;  /* 0x00300000e244783b */ /* 0x000f2e0000000200 */
[C---:B------:R-:W-:Y:S08]  /*19470*/  HMMA.16816.F32.BF16 R48, R84.reuse, R64, R48 ;  /* 0x000000405430723c */ /* 0x040ff00000041830 */
[----:B------:R-:W-:Y:S01]  /*19480*/  HMMA.16816.F32.BF16 R44, R84, R66, R44 ;  /* 0x00000042542c723c */ /* 0x000fe2000004182c */
[----:B------:R-:W2:Y:S04]  /*19490*/  LDSM.16.M88.4 R84, [R226+0x3800] ;  /* 0x00380000e254783b */ /* 0x000ea80000000200 */
[----:B------:R-:W-:Y:S03]  /*194a0*/  LDSM.16.M88.4 R64, [R225+0x2000] ;  /* 0x00200000e140783b */ /* 0x000fe60000000200 */
[C---:B-1----:R-:W-:Y:S08]  /*194b0*/  HMMA.16816.F32.BF16 R12, R36.reuse, R4, R12 ;  /* 0x00000004240c723c */ /* 0x042ff0000004180c */
[C---:B------:R-:W-:Y:S01]  /*194c0*/  HMMA.16816.F32.BF16 R8, R36.reuse, R6, R8 ;  /* 0x000000062408723c */ /* 0x040fe20000041808 */
[----:B------:R-:W1:Y:S07]  /*194d0*/  LDSM.16.M88.4 R4, [R223+0xa800] ;  /* 0x00a80000df04783b */ /* 0x000e6e0000000200 */
[C---:B------:R-:W-:Y:S08]  /*194e0*/  HMMA.16816.F32.BF16 R24, R36.reuse, R32, R24 ;  /* 0x000000202418723c */ /* 0x040ff00000041818 */
[C---:B------:R-:W-:Y:S01]  /*194f0*/  HMMA.16816.F32.BF16 R16, R36.reuse, R34, R16 ;  /* 0x000000222410723c */ /* 0x040fe20000041810 */
[----:B------:R-:W1:Y:S07]  /*19500*/  LDSM.16.M88.4 R32, [R223+0xa000] ;  /* 0x00a00000df20783b */ /* 0x000e6e0000000200 */
[C---:B------:R-:W-:Y:S08]  /*19510*/  HMMA.16816.F32.BF16 R80, R36.reuse, R28, R80 ;  /* 0x0000001c2450723c */ /* 0x040ff00000041850 */
        /* <DEDUP_REMOVED lines=35> */
[C---:B------:R-:W-:Y:S08]  /*19750*/  HMMA.16816.F32.BF16 R24, R60.reuse, R40, R24 ;  /* 0x000000283c18723c */ /* 0x040ff00000041818 */
[C---:B------:R-:W-:Y:S01]  /*19760*/  HMMA.16816.F32.BF16 R16, R60.reuse, R42, R16 ;  /* 0x0000002a3c10723c */ /* 0x040fe20000041810 */
[----:B------:R-:W2:Y:S07]  /*19770*/  LDSM.16.M88.4 R40, [R226+0x4000] ;  /* 0x00400000e228783b */ /* 0x000eae0000000200 */
[C---:B---3--:R-:W-:Y:S08]  /*19780*/  HMMA.16816.F32.BF16 R80, R60.reuse, R68, R80 ;  /* 0x000000443c50723c */ /* 0x048ff00000041850 */
[C---:B------:R-:W-:Y:S01]  /*19790*/  HMMA.16816.F32.BF16 R88, R60.reuse, R70, R88 ;  /* 0x000000463c58723c */ /* 0x040fe20000041858 */
[----:B------:R-:W3:Y:S07]  /*197a0*/  LDSM.16.M88.4 R68, [R226+0x5000] ;  /* 0x00500000e244783b */ /* 0x000eee0000000200 */
[C---:B----4-:R-:W-:Y:S08]  /*197b0*/  HMMA.16816.F32.BF16 R48, R60.reuse, R84, R48 ;  /* 0x000000543c30723c */ /* 0x050ff00000041830 */
        /* <DEDUP_REMOVED lines=78> */
[----:B------:R-:W-:Y:S08]  /*19ca0*/  HMMA.16816.F32.BF16 R44, R60, R86, R44 ;  /* 0x000000563c2c723c */ /* 0x000ff0000004182c */
[C---:B-1----:R-:W-:Y:S08]  /*19cb0*/  HMMA.16816.F32.BF16 R12, R76.reuse, R4, R12 ;  /* 0x000000044c0c723c */ /* 0x042ff0000004180c */
[----:B------:R-:W-:Y:S01]  /*19cc0*/  HMMA.16816.F32.BF16 R8, R76, R6, R8 ;  /* 0x000000064c08723c */ /* 0x000fe20000041808 */
[----:B------:R-:W1:Y:S01]  /*19cd0*/  LDSM.16.M88.4 R4, [R219+0x7800] ;  /* 0x00780000db04783b */ /* 0x000e620000000200 */
[----:B------:R-:W-:-:S06]  /*19ce0*/  DEPBAR.LE SB0, 0x0 ;  /* 0x000080000000791a */ /* 0x000fcc0000000000 */
[C---:B------:R-:W-:Y:S08]  /*19cf0*/  HMMA.16816.F32.BF16 R24, R76.reuse, R32, R24 ;  /* 0x000000204c18723c */ /* 0x040ff00000041818 */
[C---:B------:R-:W-:Y:S08]  /*19d00*/  HMMA.16816.F32.BF16 R16, R76.reuse, R34, R16 ;  /* 0x000000224c10723c */ /* 0x040ff00000041810 */
[C---:B------:R-:W-:Y:S08]  /*19d10*/  HMMA.16816.F32.BF16 R80, R76.reuse, R28, R80 ;  /* 0x0000001c4c50723c */ /* 0x040ff00000041850 */
[C---:B------:R-:W-:Y:S08]  /*19d20*/  HMMA.16816.F32.BF16 R88, R76.reuse, R30, R88 ;  /* 0x0000001e4c58723c */ /* 0x040ff00000041858 */
[C---:B------:R-:W-:Y:S08]  /*19d30*/  HMMA.16816.F32.BF16 R48, R76.reuse, R92, R48 ;  /* 0x0000005c4c30723c */ /* 0x040ff00000041830 */
[----:B------:R-:W-:Y:S08]  /*19d40*/  HMMA.16816.F32.BF16 R44, R76, R94, R44 ;  /* 0x0000005e4c2c723c */ /* 0x000ff0000004182c */
[C---:B--2---:R-:W-:Y:S08]  /*19d50*/  HMMA.16816.F32.BF16 R24, R36.reuse, R64, R24 ;  /* 0x000000402418723c */ /* 0x044ff00000041818 */
[C---:B------:R-:W-:Y:S08]  /*19d60*/  HMMA.16816.F32.BF16 R16, R36.reuse, R66, R16 ;  /* 0x000000422410723c */ /* 0x040ff00000041810 */
[C---:B------:R-:W-:Y:S08]  /*19d70*/  HMMA.16816.F32.BF16 R12, R36.reuse, R40, R12 ;  /* 0x00000028240c723c */ /* 0x040ff0000004180c */
[C---:B------:R-:W-:Y:S08]  /*19d80*/  HMMA.16816.F32.BF16 R8, R36.reuse, R42, R8 ;  /* 0x0000002a2408723c */ /* 0x040ff00000041808 */
[C---:B---3--:R-:W-:Y:S08]  /*19d90*/  HMMA.16816.F32.BF16 R80, R36.reuse, R68, R80 ;  /* 0x000000442450723c */ /* 0x048ff00000041850 */
[C---:B------:R-:W-:Y:S08]  /*19da0*/  HMMA.16816.F32.BF16 R88, R36.reuse, R70, R88 ;  /* 0x000000462458723c */ /* 0x040ff00000041858 */
[C---:B-1----:R-:W-:Y:S08]  /*19db0*/  HMMA.16816.F32.BF16 R48, R36.reuse, R4, R48 ;  /* 0x000000042430723c */ /* 0x042ff00000041830 */
[----:B------:R-:W-:Y:S01]  /*19dc0*/  HMMA.16816.F32.BF16 R44, R36, R6, R44 ;  /* 0x00000006242c723c */ /* 0x000fe2000004182c */
[----:B------:R-:W-:Y:S06]  /*19dd0*/  BAR.SYNC.DEFER_BLOCKING 0x0 ;  /* 0x0000000000007b1d */ /* 0x000fec0000010000 */
[----:B------:R-:W-:Y:S01]  /*19de0*/  @!UPT UIADD3 URZ, URZ, URZ, URZ ;  /* 0x0000003f3f3ff290 */ /* 0x000fe2000fffe03f */
[----:B------:R-:W-:Y:S11]  /*19df0*/  @!P5 BRA `(.L_x_1101) ;  /* 0x00000bf00000d947 */ /* 0x000ff60003800000 */
[----:B------:R-:W-:Y:S01]  /*19e00*/  BSSY B0, `(.L_x_1102) ;  /* 0x0000041000007945 */ /* 0x000fe20003800000 */
[----:B------:R-:W-:Y:S05]  /*19e10*/  @!P0 BRA `(.L_x_1103) ;  /* 0x000003c000008947 */ /* 0x000fea0003800000 */
[----:B------:R-:W2:Y:S01]  /*19e20*/  LD.E R5, [R20.64+0x170] ;  /* 0x0001700614057980 */ /* 0x000ea2000c101900 */
[----:B------:R-:W-:-:S02]  /*19e30*/  IADD3 R30, R22, -0x40, RZ ;  /* 0xffffffc0161e7810 */ /* 0x000fc40007ffe0ff */
[----:B------:R-:W-:Y:S02]  /*19e40*/  IABS R7, R22 ;  /* 0x0000001600077213 */ /* 0x000fe40000000000 */
[-C--:B--2---:R-:W-:Y:S02]  /*19e50*/  IABS R6, R5.reuse ;  /* 0x0000000500067213 */ /* 0x084fe40000000000 */
        /* <DEDUP_REMOVED lines=8> */
[----:B------:R-:W-:Y:S01]  /*19ee0*/  IMAD R32, R3, R6, RZ ;  /* 0x0000000603207224 */ /* 0x000fe200078e02ff */
[----:B------:R-:W-:Y:S02]  /*19ef0*/  IABS R3, R30 ;  /* 0x0000001e00037213 */ /* 0x000fe40000000000 */
[----:B------:R-:W-:Y:S01]  /*19f00*/  LOP3.LUT R30, R30, R5, RZ, 0x3c, !PT ;  /* 0x000000051e1e7212 */ /* 0x000fe200078e3cff */
[----:B------:R-:W-:-:S03]  /*19f10*/  IMAD.HI.U32 R32, R29, R32, R28 ;  /* 0x000000201d207227 */ /* 0x000fc600078e001c */
[----:B------:R-:W-:Y:S02]  /*19f20*/  ISETP.GE.AND P1, PT, R30, RZ, PT ;  /* 0x000000ff1e00720c */ /* 0x000fe40003f26270 */
[----:B------:R-:W2:Y:S01]  /*19f30*/  LD.E.64 R30, [R20.64+0x20] ;  /* 0x00002006141e7980 */ /* 0x000ea2000c101b00 */
[----:B------:R-:W-:-:S04]  /*19f40*/  IMAD.HI.U32 R28, R32, R3, RZ ;  /* 0x00000003201c7227 */ /* 0x000fc800078e00ff */
[----:B------:R-:W-:-:S04]  /*19f50*/  IMAD.HI.U32 R29, R32, R7, RZ ;  /* 0x00000007201d7227 */ /* 0x000fc800078e00ff */
[-C--:B------:R-:W-:Y:S02]  /*19f60*/  IMAD R3, R28, R4.reuse, R3 ;  /* 0x000000041c037224 */ /* 0x080fe400078e0203 */
[----:B------:R-:W-:-:S03]  /*19f70*/  IMAD R7, R29, R4, R7 ;  /* 0x000000041d077224 */ /* 0x000fc600078e0207 */
[C---:B------:R-:W-:Y:S02]  /*19f80*/  ISETP.GT.U32.AND P2, PT, R6.reuse, R3, PT ;  /* 0x000000030600720c */ /* 0x040fe40003f44070 */
[----:B------:R-:W-:-:S11]  /*19f90*/  ISETP.GT.U32.AND P3, PT, R6, R7, PT ;  /* 0x000000070600720c */ /* 0x000fd60003f64070 */
[----:B------:R-:W-:Y:S01]  /*19fa0*/  @!P2 IMAD.IADD R3, R3, 0x1, -R6 ;  /* 0x000000010303a824 */ /* 0x000fe200078e0a06 */
[----:B------:R-:W-:Y:S02]  /*19fb0*/  @!P2 IADD3 R28, R28, 0x1, RZ ;  /* 0x000000011c1ca810 */ /* 0x000fe40007ffe0ff */
[-C--:B------:R-:W-:Y:S02]  /*19fc0*/  @!P3 IADD3 R7, R7, -R6.reuse, RZ ;  /* 0x800000060707b210 */ /* 0x080fe40007ffe0ff */
[-C--:B------:R-:W-:Y:S02]  /*19fd0*/  ISETP.GE.U32.AND P4, PT, R3, R6.reuse, PT ;  /* 0x000000060300720c */ /* 0x080fe40003f86070 */
[----:B------:R-:W-:Y:S02]  /*19fe0*/  ISETP.GE.U32.AND P6, PT, R7, R6, PT ;  /* 0x000000060700720c */ /* 0x000fe40003fc6070 */
[----:B------:R-:W-:Y:S02]  /*19ff0*/  LOP3.LUT R3, R22, R5, RZ, 0x3c, !PT ;  /* 0x0000000516037212 */ /* 0x000fe400078e3cff */
[----:B------:R-:W-:-:S02]  /*1a000*/  @!P3 IADD3 R29, R29, 0x1, RZ ;  /* 0x000000011d1db810 */ /* 0x000fc40007ffe0ff */
[----:B------:R-:W-:Y:S02]  /*1a010*/  ISETP.GE.AND P3, PT, R3, RZ, PT ;  /* 0x000000ff0300720c */ /* 0x000fe40003f66270 */
[----:B------:R-:W-:Y:S02]  /*1a020*/  ISETP.NE.AND P2, PT, R5, RZ, PT ;  /* 0x000000ff0500720c */ /* 0x000fe40003f45270 */
[----:B------:R-:W-:Y:S02]  /*1a030*/  LOP3.LUT R3, RZ, R5, RZ, 0x33, !PT ;  /* 0x00000005ff037212 */ /* 0x000fe400078e33ff */
[----:B------:R-:W-:Y:S02]  /*1a040*/  @P4 IADD3 R28, R28, 0x1, RZ ;  /* 0x000000011c1c4810 */ /* 0x000fe40007ffe0ff */
[----:B------:R-:W-:-:S03]  /*1a050*/  @P6 IADD3 R29, R29, 0x1, RZ ;  /* 0x000000011d1d6810 */ /* 0x000fc60007ffe0ff */
[----:B------:R-:W-:Y:S02]  /*1a060*/  @!P1 IMAD.MOV R28, RZ, RZ, -R28 ;  /* 0x000000ffff1c9224 */ /* 0x000fe400078e0a1c */
[----:B------:R-:W-:-:S03]  /*1a070*/  @!P3 IMAD.MOV R29, RZ, RZ, -R29 ;  /* 0x000000ffff1db224 */ /* 0x000fc600078e0a1d */
[C---:B------:R-:W-:Y:S02]  /*1a080*/  SEL R4, R3.reuse, R28, !P2 ;  /* 0x0000001c03047207 */ /* 0x040fe40005000000 */
[----:B------:R-:W-:Y:S02]  /*1a090*/  SEL R3, R3, R29, !P2 ;  /* 0x0000001d03037207 */ /* 0x000fe40005000000 */
[----:B------:R-:W3:Y:S01]  /*1a0a0*/  LD.E.64 R28, [R20.64+0x38] ;  /* 0x00003806141c7980 */ /* 0x000ee2000c101b00 */
[----:B------:R-:W-:-:S04]  /*1a0b0*/  IMAD.WIDE R36, R4, 0x4, R248 ;  /* 0x0000000404247825 */ /* 0x000fc800078e02f8 */
[C---:B------:R-:W-:Y:S01]  /*1a0c0*/  IMAD.WIDE R34, R3.reuse, 0x4, R248 ;  /* 0x0000000403227825 */ /* 0x040fe200078e02f8 */
[----:B------:R-:W4:Y:S04]  /*1a0d0*/  LD.E R6, [R36.64] ;  /* 0x0000000624067980 */ /* 0x000f28000c101900 */
[----:B------:R-:W4:Y:S01]  /*1a0e0*/  LD.E R7, [R34.64] ;  /* 0x0000000622077980 */ /* 0x000f22000c101900 */
[----:B------:R-:W-:-:S05]  /*1a0f0*/  IADD3 R4, R3, -R4, RZ ;  /* 0x8000000403047210 */ /* 0x000fca0007ffe0ff */
[----:B------:R-:W-:-:S05]  /*1a100*/  IMAD R5, R5, R4, -0x40 ;  /* 0xffffffc005057424 */ /* 0x000fca00078e0204 */
[----:B------:R-:W-:Y:S01]  /*1a110*/  SHF.R.S32.HI R4, RZ, 0x1f, R5 ;  /* 0x0000001fff047819 */ /* 0x000fe20000011405 */
[-C--:B---3--:R-:W-:Y:S02]  /*1a120*/  IMAD R3, R29, R5.reuse, RZ ;  /* 0x000000051d037224 */ /* 0x088fe400078e02ff */
[----:B------:R-:W-:-:S04]  /*1a130*/  IMAD.WIDE.U32 R32, R28, R5, RZ ;  /* 0x000000051c207225 */ /* 0x000fc800078e00ff */
[----:B------:R-:W-:Y:S02]  /*1a140*/  IMAD R4, R28, R4, R3 ;  /* 0x000000041c047224 */ /* 0x000fe400078e0203 */
[----:B----4-:R-:W-:Y:S02]  /*1a150*/  IMAD.IADD R7, R6, 0x1, -R7 ;  /* 0x0000000106077824 */ /* 0x010fe400078e0a07 */
[----:B------:R-:W-:Y:S02]  /*1a160*/  IMAD.IADD R33, R33, 0x1, R4 ;  /* 0x0000000121217824 */ /* 0x000fe400078e0204 */
[----:B--2---:R-:W-:Y:S01]  /*1a170*/  IMAD R3, R31, R7, RZ ;  /* 0x000000071f037224 */ /* 0x004fe200078e02ff */
[----:B------:R-:W-:-:S05]  /*1a180*/  SHF.R.S32.HI R5, RZ, 0x1f, R7 ;  /* 0x0000001fff057819 */ /* 0x000fca0000011407 */
[----:B------:R-:W-:Y:S02]  /*1a190*/  IMAD R3, R30, R5, R3 ;  /* 0x000000051e037224 */ /* 0x000fe400078e0203 */
[----:B------:R-:W-:-:S04]  /*1a1a0*/  IMAD.WIDE.U32 R30, R7, R30, R32 ;  /* 0x0000001e071e7225 */ /* 0x000fc800078e0020 */
[----:B------:R-:W-:Y:S01]  /*1a1b0*/  IMAD.MOV.U32 R5, RZ, RZ, R30 ;  /* 0x000000ffff057224 */ /* 0x000fe200078e001e */
[----:B------:R-:W-:Y:S01]  /*1a1c0*/  IADD3 R4, R31, R3, RZ ;  /* 0x000000031f047210 */ /* 0x000fe20007ffe0ff */
[----:B------:R-:W-:Y:S05]  /*1a1d0*/  BRA `(.L_x_1104) ;  /* 0x0000003000007947 */ /* 0x000fea0003800000 */
.L_x_1103:
[----:B------:R-:W2:Y:S02]  /*1a1e0*/  LD.E R5, [R20.64+0x38] ;  /* 0x0000380614057980 */ /* 0x000ea4000c101900 */
[----:B--2---:R-:W-:-:S04]  /*1a1f0*/  LEA R5, -R5, RZ, 0x6 ;  /* 0x000000ff05057211 */ /* 0x004fc800078e31ff */
[----:B------:R-:W-:Y:S02]  /*1a200*/  SHF.R.S32.HI R4, RZ, 0x1f, R5 ;  /* 0x0000001fff047819 */ /* 0x000fe40000011405 */
.L_x_1104:
[----:B------:R-:W-:Y:S05]  /*1a210*/  BSYNC B0 ;  /* 0x0000000000007941 */ /* 0x000fea0003800000 */
.L_x_1102:
[C---:B------:R-:W-:Y:S02]  /*1a220*/  LOP3.LUT P6, RZ, R250.reuse, 0x1, RZ, 0xc0, !PT ;  /* 0x00000001faff7812 */ /* 0x040fe400078cc0ff */
[C---:B------:R-:W-:Y:S02]  /*1a230*/  LOP3.LUT P4, RZ, R250.reuse, 0x2, RZ, 0xc0, !PT ;  /* 0x00000002faff7812 */ /* 0x040fe4000788c0ff */
[C---:B------:R-:W-:Y:S02]  /*1a240*/  LEA R42, P2, R5.reuse, R238, 0x1 ;  /* 0x000000ee052a7211 */ /* 0x040fe400078408ff */
[C---:B------:R-:W-:Y:S02]  /*1a250*/  IADD3 R3, P1, R5.reuse, R236, RZ ;  /* 0x000000ec05037210 */ /* 0x040fe40007f3e0ff */
[----:B------:R-:W-:Y:S02]  /*1a260*/  LOP3.LUT P3, RZ, R250, 0x4, RZ, 0xc0, !PT ;  /* 0x00000004faff7812 */ /* 0x000fe4000786c0ff */
[----:B------:R-:W-:Y:S01]  /*1a270*/  LEA.HI.X R43, R5, R239, R4, 0x1, P2 ;  /* 0x000000ef052b7211 */ /* 0x000fe200010f0c04 */
[----:B------:R-:W-:Y:S01]  /*1a280*/  IMAD.X R4, R4, 0x1, R237, P1 ;  /* 0x0000000104047824 */ /* 0x000fe200008e06ed */
[----:B------:R-:W-:-:S02]  /*1a290*/  LOP3.LUT P2, RZ, R250, 0x8, RZ, 0xc0, !PT ;  /* 0x00000008faff7812 */ /* 0x000fc4000784c0ff */
[CC--:B------:R-:W-:Y:S01]  /*1a2a0*/  @P6 LEA R40, P1, R3.reuse, R238.reuse, 0x1 ;  /* 0x000000ee03286211 */ /* 0x0c0fe200078208ff */
[----:B------:R-:W-:Y:S01]  /*1a2b0*/  @P4 IMAD.MOV.U32 R5, RZ, RZ, R43 ;  /* 0x000000ffff054224 */ /* 0x000fe200078e002b */
[----:B------:R-:W-:Y:S01]  /*1a2c0*/  @!PT LDS RZ, [RZ] ;  /* 0x00000000fffff984 */ /* 0x000fe20000000800 */
[----:B------:R-:W-:Y:S01]  /*1a2d0*/  @!PT LDS RZ, [RZ] ;  /* 0x00000000fffff984 */ /* 0x000fe20000000800 */
[----:B------:R-:W-:Y:S01]  /*1a2e0*/  @!PT LDS RZ, [RZ] ;  /* 0x00000000fffff984 */ /* 0x000fe20000000800 */
[----:B------:R1:W-:Y:S02]  /*1a2f0*/  @P6 LDGSTS.E.BYPASS.LTC128B.128 [R245+0x8000], [R42.64] ;  /* 0x080000002af56fae */ /* 0x0003e4000b901d46 */
[CCC-:B------:R-:W-:Y:S02]  /*1a300*/  @P6 LEA.HI.X R41, R3.reuse, R239.reuse, R4.reuse, 0x1, P1 ;  /* 0x000000ef03296211 */ /* 0x1c0fe400008f0c04 */
[C---:B------:R-:W-:Y:S01]  /*1a310*/  @P4 LEA R36, P1, R3.reuse, R238, 0x1 ;  /* 0x000000ee03244211 */ /* 0x040fe200078208ff */
[----:B------:R1:W-:Y:S03]  /*1a320*/  @!P6 STS.128 [R245+0x8000], RZ ;  /* 0x008000fff500e388 */ /* 0x0003e60000000c00 */
[----:B------:R-:W-:-:S02]  /*1a330*/  @P4 LEA.HI.X R37, R3, R239, R4, 0x1, P1 ;  /* 0x000000ef03254211 */ /* 0x000fc400008f0c04 */
[----:B------:R-:W-:-:S04]  /*1a340*/  @P3 LEA R34, P1, R3, R238, 0x1 ;  /* 0x000000ee03223211 */ /* 0x000fc800078208ff */
[C---:B------:R-:W-:Y:S02]  /*1a350*/  @P3 LEA.HI.X R35, R3.reuse, R239, R4, 0x1, P1 ;  /* 0x000000ef03233211 */ /* 0x040fe400008f0c04 */
[----:B------:R-:W-:-:S04]  /*1a360*/  @P2 LEA R32, P1, R3, R238, 0x1 ;  /* 0x000000ee03202211 */ /* 0x000fc800078208ff */
[C---:B------:R-:W-:Y:S02]  /*1a370*/  @P2 LEA.HI.X R33, R3.reuse, R239, R4, 0x1, P1 ;  /* 0x000000ef03212211 */ /* 0x040fe400008f0c04 */
[----:B------:R-:W-:-:S05]  /*1a380*/  IADD3 R3, P1, R3, R236, RZ ;  /* 0x000000ec03037210 */ /* 0x000fca0007f3e0ff */
[----:B------:R-:W-:Y:S01]  /*1a390*/  IMAD.X R4, R4, 0x1, R237, P1 ;  /* 0x0000000104047824 */ /* 0x000fe200008e06ed */
[----:B------:R-:W-:-:S04]  /*1a3a0*/  @P6 LEA R38, P1, R3, R238, 0x1 ;  /* 0x000000ee03266211 */ /* 0x000fc800078208ff */
[C---:B------:R-:W-:Y:S02]  /*1a3b0*/  @P6 LEA.HI.X R39, R3.reuse, R239, R4, 0x1, P1 ;  /* 0x000000ef03276211 */ /* 0x040fe400008f0c04 */
[----:B------:R-:W-:-:S04]  /*1a3c0*/  @P4 LEA R30, P1, R3, R238, 0x1 ;  /* 0x000000ee031e4211 */ /* 0x000fc800078208ff */
[C---:B------:R-:W-:Y:S02]  /*1a3d0*/  @P4 LEA.HI.X R31, R3.reuse, R239, R4, 0x1, P1 ;  /* 0x000000ef031f4211 */ /* 0x040fe400008f0c04 */
        /* <DEDUP_REMOVED lines=12> */
[----:B------:R-:W-:Y:S01]  /*1a4a0*/  @P2 LEA R64, P1, R3, R238, 0x1 ;  /* 0x000000ee03402211 */ /* 0x000fe200078208ff */
[----:B------:R-:W-:-:S03]  /*1a4b0*/  IMAD.MOV.U32 R238, RZ, RZ, R42 ;  /* 0x000000ffffee7224 */ /* 0x000fc600078e002a */
[----:B------:R-:W-:Y:S01]  /*1a4c0*/  @P2 LEA.HI.X R65, R3, R239, R4, 0x1, P1 ;  /* 0x000000ef03412211 */ /* 0x000fe200008f0c04 */
[----:B------:R-:W-:Y:S02]  /*1a4d0*/  @P4 IMAD.MOV.U32 R4, RZ, RZ, R42 ;  /* 0x000000ffff044224 */ /* 0x000fe400078e002a */
[----:B------:R-:W-:-:S03]  /*1a4e0*/  IMAD.MOV.U32 R239, RZ, RZ, R43 ;  /* 0x000000ffffef7224 */ /* 0x000fc600078e002b */
[----:B------:R-:W-:Y:S01]  /*1a4f0*/  @!PT LDS RZ, [RZ] ;  /* 0x00000000fffff984 */ /* 0x000fe20000000800 */
[----:B------:R-:W-:Y:S01]  /*1a500*/  @!PT LDS RZ, [RZ] ;  /* 0x00000000fffff984 */ /* 0x000fe20000000800 */
[----:B------:R-:W-:Y:S01]  /*1a510*/  @!PT LDS RZ, [RZ] ;  /* 0x00000000fffff984 */ /* 0x000fe20000000800 */
[----:B------:R2:W-:Y:S04]  /*1a520*/  @P4 LDGSTS.E.BYPASS.LTC128B.128 [R245+0xa000], [R4.64+0x80] ;  /* 0x0a00008004f54fae */ /* 0x0005e8000b901d46 */
[----:B------:R1:W-:Y:S01]  /*1a530*/  @!P4 STS.128 [R245+0xa000], RZ ;  /* 0x00a000fff500c388 */ /* 0x0003e20000000c00 */
[----:B--2---:R-:W-:Y:S02]  /*1a540*/  @P3 IMAD.MOV.U32 R4, RZ, RZ, R42 ;  /* 0x000000ffff043224 */ /* 0x004fe400078e002a */
[----:B------:R-:W-:-:S05]  /*1a550*/  @P3 IMAD.MOV.U32 R5, RZ, RZ, R43 ;  /* 0x000000ffff053224 */ /* 0x000fca00078e002b */
        /* <DEDUP_REMOVED lines=15> */
[----:B------:R1:W-:Y:S04]  /*1a650*/  @P6 LDGSTS.E.BYPASS.LTC128B.128 [R245+0x8800], [R40.64] ;  /* 0x0880000028f56fae */ /* 0x0003e8000b901d46 */
        /* <DEDUP_REMOVED lines=56> */
[----:B------:R-:W0:Y:S02]  /*1a9e0*/  LDGDEPBAR ;  /* 0x00000000000079af */ /* 0x000e240000000000 */
.L_x_1101:
[----:B------:R-:W-:Y:S05]  /*1a9f0*/  BSYNC B1 ;  /* 0x0000000000017941 */ /* 0x000fea0003800000 */
.L_x_1100:
[----:B-1----:R1:W2:Y:S01]  /*1aa00*/  LD.E R29, [R20.64+0xdc] ;  /* 0x0000dc06141d7980 */ /* 0x0022a2000c101900 */
[----:B------:R-:W-:-:S02]  /*1aa10*/  IMAD.IADD R23, R22, 0x1, R23 ;  /* 0x0000000116177824 */ /* 0x000fc400078e0217 */
[----:B------:R-:W-:-:S03]  /*1aa20*/  IMAD.SHL.U32 R233, R55, 0x2, RZ ;  /* 0x0000000237e97824 */ /* 0x000fc600078e00ff */
[C---:B------:R-:W-:Y:S01]  /*1aa30*/  IADD3 R3, R23.reuse, 0x1, RZ ;  /* 0x0000000117037810 */ /* 0x040fe20007ffe0ff */
[--C-:B------:R-:W-:Y:S01]  /*1aa40*/  IMAD R232, R58, 0x2, R233.reuse ;  /* 0x000000023ae87824 */ /* 0x100fe200078e02e9 */
[----:B------:R-:W-:Y:S01]  /*1aa50*/  IADD3 R5, R23, 0x8, RZ ;  /* 0x0000000817057810 */ /* 0x000fe20007ffe0ff */
[C---:B------:R-:W-:Y:S01]  /*1aa60*/  IMAD R231, R56.reuse, 0x2, R233 ;  /* 0x0000000238e77824 */ /* 0x040fe200078e02e9 */
[C---:B------:R-:W-:Y:S01]  /*1aa70*/  ISETP.GE.AND P6, PT, R3.reuse, R0, PT ;  /* 0x000000000300720c */ /* 0x040fe20003fc6270 */
[----:B------:R-:W-:Y:S01]  /*1aa80*/  IMAD R230, R56, 0x2, R232 ;  /* 0x0000000238e67824 */ /* 0x000fe200078e02e8 */
[----:B------:R-:W-:Y:S01]  /*1aa90*/  ISETP.GE.AND P2, PT, R3, R2, PT ;  /* 0x000000020300720c */ /* 0x000fe20003f46270 */
[----:B------:R-:W-:Y:S01]  /*1aaa0*/  LDSM.16.MT88.4 R40, [R232+0x10000] ;  /* 0x01000000e828783b */ /* 0x000fe20000004200 */
[----:B------:R-:W-:Y:S02]  /*1aab0*/  ISETP.GE.AND P1, PT, R5, R0, PT ;  /* 0x000000000500720c */ /* 0x000fe40003f26270 */
[----:B------:R-:W-:Y:S01]  /*1aac0*/  IADD3 R3, R23, 0x9, RZ ;  /* 0x0000000917037810 */ /* 0x000fe20007ffe0ff */
[----:B------:R-:W-:Y:S01]  /*1aad0*/  LDSM.16.MT88.4 R156, [R233+0x10000] ;  /* 0x01000000e99c783b */ /* 0x000fe20000004200 */
[----:B------:R-:W-:-:S02]  /*1aae0*/  FSEL R16, R16, -INF , !P1 ;  /* 0xff80000010107808 */ /* 0x000fc40004800000 */
[----:B------:R-:W-:Y:S01]  /*1aaf0*/  ISETP.GE.AND P3, PT, R5, R2, PT ;  /* 0x000000020500720c */ /* 0x000fe20003f66270 */
[----:B------:R-:W-:Y:S01]  /*1ab00*/  LDSM.16.MT88.4 R56, [R230+0x10000] ;  /* 0x01000000e638783b */ /* 0x000fe20000004200 */
[C---:B------:R-:W-:Y:S02]  /*1ab10*/  ISETP.GE.AND P4, PT, R3.reuse, R0, PT ;  /* 0x000000000300720c */ /* 0x040fe40003f86270 */
[----:B------:R-:W-:Y:S01]  /*1ab20*/  ISETP.GE.AND P1, PT, R3, R2, PT ;  /* 0x000000020300720c */ /* 0x000fe20003f26270 */
[----:B------:R-:W-:Y:S01]  /*1ab30*/  LDSM.16.MT88.4 R64, [R233+0x12000] ;  /* 0x01200000e940783b */ /* 0x000fe20000004200 */
[C---:B------:R-:W-:Y:S02]  /*1ab40*/  IADD3 R5, R23.reuse, 0x10, RZ ;  /* 0x0000001017057810 */ /* 0x040fe40007ffe0ff */
[----:B------:R-:W-:Y:S01]  /*1ab50*/  IADD3 R3, R23, 0x11, RZ ;  /* 0x0000001117037810 */ /* 0x000fe20007ffe0ff */
[----:B------:R-:W-:Y:S01]  /*1ab60*/  LDSM.16.MT88.4 R72, [R232+0x12000] ;  /* 0x01200000e848783b */ /* 0x000fe20000004200 */
[----:B------:R-:W-:-:S02]  /*1ab70*/  FSEL R18, R18, -INF , !P3 ;  /* 0xff80000012127808 */ /* 0x000fc40005800000 */
[----:B------:R-:W-:Y:S01]  /*1ab80*/  FSEL R17, R17, -INF , !P4 ;  /* 0xff80000011117808 */ /* 0x000fe20006000000 */
[----:B------:R-:W-:Y:S01]  /*1ab90*/  LDSM.16.MT88.4 R96, [R233+0x14000] ;  /* 0x01400000e960783b */ /* 0x000fe20000004200 */
[----:B------:R-:W-:Y:S02]  /*1aba0*/  FSEL R19, R19, -INF , !P1 ;  /* 0xff80000013137808 */ /* 0x000fe40004800000 */
[C---:B------:R-:W-:Y:S01]  /*1abb0*/  ISETP.GE.AND P3, PT, R5.reuse, R0, PT ;  /* 0x000000000500720c */ /* 0x040fe20003f66270 */
[----:B------:R-:W-:Y:S01]  /*1abc0*/  LDSM.16.MT88.4 R104, [R232+0x14000] ;  /* 0x01400000e868783b */ /* 0x000fe20000004200 */
[----:B------:R-:W-:Y:S02]  /*1abd0*/  ISETP.GE.AND P4, PT, R5, R2, PT ;  /* 0x000000020500720c */ /* 0x000fe40003f86270 */
        /* <DEDUP_REMOVED lines=9> */
[C---:B------:R-:W-:Y:S01]  /*1ac70*/  ISETP.GE.AND P4, PT, R5.reuse, R0, PT ;  /* 0x000000000500720c */ /* 0x040fe20003f86270 */
[----:B------:R-:W-:Y:S01]  /*1ac80*/  LDSM.16.MT88.4 R152, [R232+0x16000] ;  /* 0x01600000e898783b */ /* 0x000fe20000004200 */
[----:B------:R-:W-:-:S02]  /*1ac90*/  ISETP.GE.AND P1, PT, R5, R2, PT ;  /* 0x000000020500720c */ /* 0x000fc40003f26270 */
[----:B------:R-:W-:Y:S01]  /*1aca0*/  FSEL R4, R12, -INF , !P3 ;  /* 0xff8000000c047808 */ /* 0x000fe20005800000 */
[----:B------:R-:W-:Y:S01]  /*1acb0*/  LDSM.16.MT88.4 R140, [R231+0x16000] ;  /* 0x01600000e78c783b */ /* 0x000fe20000004200 */
[----:B------:R-:W-:Y:S02]  /*1acc0*/  IADD3 R5, R23, 0x20, RZ ;  /* 0x0000002017057810 */ /* 0x000fe40007ffe0ff */
[----:B------:R-:W-:Y:S02]  /*1acd0*/  ISETP.GE.AND P3, PT, R3, R2, PT ;  /* 0x000000020300720c */ /* 0x000fe40003f66270 */
[----:B------:R-:W-:Y:S02]  /*1ace0*/  FSEL R24, R24, -INF , !P6 ;  /* 0xff80000018187808 */ /* 0x000fe40007000000 */
[----:B------:R-:W-:Y:S02]  /*1acf0*/  IADD3 R3, R23, 0x19, RZ ;  /* 0x0000001917037810 */ /* 0x000fe40007ffe0ff */
[----:B------:R-:W-:-:S02]  /*1ad00*/  FSEL R8, R8, -INF , !P4 ;  /* 0xff80000008087808 */ /* 0x000fc40006000000 */
[----:B------:R-:W-:Y:S02]  /*1ad10*/  FSEL R10, R10, -INF , !P1 ;  /* 0xff8000000a0a7808 */ /* 0x000fe40004800000 */
[C---:B------:R-:W-:Y:S02]  /*1ad20*/  ISETP.GE.AND P4, PT, R5.reuse, R0, PT ;  /* 0x000000000500720c */ /* 0x040fe40003f86270 */
[----:B------:R-:W-:Y:S02]  /*1ad30*/  ISETP.GE.AND P1, PT, R5, R2, PT ;  /* 0x000000020500720c */ /* 0x000fe40003f26270 */
[----:B------:R-:W-:Y:S02]  /*1ad40*/  FSEL R15, R15, -INF , !P3 ;  /* 0xff8000000f0f7808 */ /* 0x000fe40005800000 */
[----:B------:R-:W-:Y:S02]  /*1ad50*/  FSEL R27, R27, -INF , !P2 ;  /* 0xff8000001b1b7808 */ /* 0x000fe40005000000 */
[----:B------:R-:W-:-:S02]  /*1ad60*/  FMNMX.FTZ R5, R24, R25, !PT ;  /* 0x0000001918057209 */ /* 0x000fc40007810000 */
[C---:B------:R-:W-:Y:S02]  /*1ad70*/  ISETP.GE.AND P2, PT, R3.reuse, R0, PT ;  /* 0x000000000300720c */ /* 0x040fe40003f46270 */
[----:B------:R-:W-:Y:S02]  /*1ad80*/  ISETP.GE.AND P3, PT, R3, R2, PT ;  /* 0x000000020300720c */ /* 0x000fe40003f66270 */
[----:B------:R-:W-:Y:S02]  /*1ad90*/  IADD3 R3, R23, 0x21, RZ ;  /* 0x0000002117037810 */ /* 0x000fe40007ffe0ff */
[----:B------:R-:W-:Y:S02]  /*1ada0*/  FMNMX.FTZ R6, R16, R5, !PT ;  /* 0x0000000510067209 */ /* 0x000fe40007810000 */
[----:B------:R-:W-:Y:S02]  /*1adb0*/  FSEL R9, R9, -INF , !P2 ;  /* 0xff80000009097808 */ /* 0x000fe40005000000 */
[----:B------:R-:W-:-:S02]  /*1adc0*/  ISETP.GE.AND P6, PT, R3, R0, PT ;  /* 0x000000000300720c */ /* 0x000fc40003fc6270 */
[----:B------:R-:W-:Y:S02]  /*1add0*/  ISETP.GE.AND P2, PT, R3, R2, PT ;  /* 0x000000020300720c */ /* 0x000fe40003f46270 */
[----:B------:R-:W-:Y:S02]  /*1ade0*/  IADD3 R3, R23, 0x28, RZ ;  /* 0x0000002817037810 */ /* 0x000fe40007ffe0ff */
[----:B------:R-:W-:Y:S02]  /*1adf0*/  FSEL R12, R11, -INF , !P3 ;  /* 0xff8000000b0c7808 */ /* 0x000fe40005800000 */
[----:B------:R-:W-:Y:S02]  /*1ae00*/  FMNMX.FTZ R5, R17, R6, !PT ;  /* 0x0000000611057209 */ /* 0x000fe40007810000 */
[----:B------:R-:W-:Y:S02]  /*1ae10*/  ISETP.GE.AND P3, PT, R23, R2, PT ;  /* 0x000000021700720c */ /* 0x000fe40003f66270 */
[----:B------:R-:W-:-:S02]  /*1ae20*/  FSEL R178, R80, -INF , !P4 ;  /* 0xff80000050b27808 */ /* 0x000fc40006000000 */
[----:B------:R-:W-:Y:S02]  /*1ae30*/  FSEL R182, R82, -INF , !P1 ;  /* 0xff80000052b67808 */ /* 0x000fe40004800000 */
[C---:B------:R-:W-:Y:S02]  /*1ae40*/  ISETP.GE.AND P4, PT, R3.reuse, R0, PT ;  /* 0x000000000300720c */ /* 0x040fe40003f86270 */
[----:B------:R-:W-:Y:S02]  /*1ae50*/  ISETP.GE.AND P1, PT, R3, R2, PT ;  /* 0x000000020300720c */ /* 0x000fe40003f26270 */
[----:B------:R-:W-:Y:S02]  /*1ae60*/  FMNMX.FTZ R6, R4, R5, !PT ;  /* 0x0000000504067209 */ /* 0x000fe40007810000 */
[----:B------:R-:W-:Y:S02]  /*1ae70*/  IADD3 R3, R23, 0x29, RZ ;  /* 0x0000002917037810 */ /* 0x000fe40007ffe0ff */
[----:B------:R-:W-:-:S02]  /*1ae80*/  FSEL R26, R26, -INF , !P3 ;  /* 0xff8000001a1a7808 */ /* 0x000fc40005800000 */
[----:B------:R-:W-:Y:S02]  /*1ae90*/  FSEL R181, R81, -INF , !P6 ;  /* 0xff80000051b57808 */ /* 0x000fe40007000000 */
[----:B------:R-:W-:Y:S02]  /*1aea0*/  FMNMX.FTZ R5, R13, R6, !PT ;  /* 0x000000060d057209 */ /* 0x000fe40007810000 */
[C---:B------:R-:W-:Y:S02]  /*1aeb0*/  ISETP.GE.AND P6, PT, R3.reuse, R0, PT ;  /* 0x000000000300720c */ /* 0x040fe40003fc6270 */
[----:B------:R-:W-:Y:S02]  /*1aec0*/  ISETP.GE.AND P3, PT, R3, R2, PT ;  /* 0x000000020300720c */ /* 0x000fe40003f66270 */
[----:B------:R-:W-:Y:S02]  /*1aed0*/  FMNMX.FTZ R3, R26, R27, !PT ;  /* 0x0000001b1a037209 */ /* 0x000fe40007810000 */
[----:B-1----:R-:W-:-:S02]  /*1aee0*/  FMNMX.FTZ R20, R8, R5, !PT ;  /* 0x0000000508147209 */ /* 0x002fc40007810000 */
[----:B------:R-:W-:Y:S02]  /*1aef0*/  FMNMX.FTZ R6, R18, R3, !PT ;  /* 0x0000000312067209 */ /* 0x000fe40007810000 */
[----:B------:R-:W-:Y:S02]  /*1af00*/  FMNMX.FTZ R21, R9, R20, !PT ;  /* 0x0000001409157209 */ /* 0x000fe40007810000 */
[----:B------:R-:W-:Y:S02]  /*1af10*/  FMNMX.FTZ R11, R19, R6, !PT ;  /* 0x00000006130b7209 */ /* 0x000fe40007810000 */
[----:B------:R-:W-:Y:S02]  /*1af20*/  FMNMX.FTZ R6, R178, R21, !PT ;  /* 0x00000015b2067209 */ /* 0x000fe40007810000 */
[----:B------:R-:W-:Y:S02]  /*1af30*/  FMNMX.FTZ R20, R14, R11, !PT ;  /* 0x0000000b0e147209 */ /* 0x000fe40007810000 */
[----:B------:R-:W-:-:S02]  /*1af40*/  IADD3 R7, R23, 0x30, RZ ;  /* 0x0000003017077810 */ /* 0x000fc40007ffe0ff */
[----:B------:R-:W-:Y:S02]  /*1af50*/  FSEL R180, R88, -INF , !P4 ;  /* 0xff80000058b47808 */ /* 0x000fe40006000000 */
[----:B------:R-:W-:Y:S02]  /*1af60*/  FMNMX.FTZ R11, R181, R6, !PT ;  /* 0x00000006b50b7209 */ /* 0x000fe40007810000 */
[----:B------:R-:W-:Y:S02]  /*1af70*/  FMNMX.FTZ R21, R15, R20, !PT ;  /* 0x000000140f157209 */ /* 0x000fe40007810000 */
[----:B------:R-:W-:Y:S02]  /*1af80*/  FSEL R185, R83, -INF , !P2 ;  /* 0xff80000053b97808 */ /* 0x000fe40005000000 */
[----:B------:R-:W-:Y:S01]  /*1af90*/  IADD3 R5, R23, 0x31, RZ ;  /* 0x0000003117057810 */ /* 0x000fe20007ffe0ff */
[----:B------:R-:W-:Y:S01]  /*1afa0*/  LDSM.16.MT88.4 R80, [R231+0x12000] ;  /* 0x01200000e750783b */ /* 0x000fe20000004200 */
[----:B------:R-:W-:-:S02]  /*1afb0*/  ISETP.GE.AND P2, PT, R7, R0, PT ;  /* 0x000000000700720c */ /* 0x000fc40003f46270 */
[----:B------:R-:W-:Y:S02]  /*1afc0*/  FSEL R183, R89, -INF , !P6 ;  /* 0xff80000059b77808 */ /* 0x000fe40007000000 */
[----:B------:R-:W-:Y:S02]  /*1afd0*/  FMNMX.FTZ R6, R180, R11, !PT ;  /* 0x0000000bb4067209 */ /* 0x000fe40007810000 */
[----:B------:R-:W-:Y:S02]  /*1afe0*/  FMNMX.FTZ R21, R10, R21, !PT ;  /* 0x000000150a157209 */ /* 0x000fe40007810000 */
[----:B------:R-:W-:Y:S02]  /*1aff0*/  IADD3 R3, R23, 0x38, RZ ;  /* 0x0000003817037810 */ /* 0x000fe40007ffe0ff */
[----:B------:R-:W-:Y:S02]  /*1b000*/  ISETP.GE.AND P4, PT, R5, R0, PT ;  /* 0x000000000500720c */ /* 0x000fe40003f86270 */
[----:B------:R-:W-:-:S02]  /*1b010*/  FSEL R195, R48, -INF , !P2 ;  /* 0xff80000030c37808 */ /* 0x000fc40005000000 */
[----:B------:R-:W-:Y:S02]  /*1b020*/  FMNMX.FTZ R6, R183, R6, !PT ;  /* 0x00000006b7067209 */ /* 0x000fe40007810000 */
[----:B------:R-:W-:Y:S02]  /*1b030*/  FMNMX.FTZ R21, R12, R21, !PT ;  /* 0x000000150c157209 */ /* 0x000fe40007810000 */
[----:B------:R-:W-:Y:S02]  /*1b040*/  ISETP.GE.AND P2, PT, R3, R0, PT ;  /* 0x000000000300720c */ /* 0x000fe40003f46270 */
[----:B------:R-:W-:Y:S02]  /*1b050*/  FSEL R194, R49, -INF , !P4 ;  /* 0xff80000031c27808 */ /* 0x000fe40006000000 */
[----:B------:R-:W-:Y:S02]  /*1b060*/  FMNMX.FTZ R11, R195, R6, !PT ;  /* 0x00000006c30b7209 */ /* 0x000fe40007810000 */
[----:B------:R-:W-:-:S02]  /*1b070*/  FMNMX.FTZ R6, R182, R21, !PT ;  /* 0x00000015b6067209 */ /* 0x000fc40007810000 */
[----:B------:R-:W-:Y:S02]  /*1b080*/  FSEL R193, R44, -INF , !P2 ;  /* 0xff8000002cc17808 */ /* 0x000fe40005000000 */
[----:B------:R-:W-:Y:S02]  /*1b090*/  FMNMX.FTZ R20, R194, R11, !PT ;  /* 0x0000000bc2147209 */ /* 0x000fe40007810000 */
[----:B------:R-:W-:Y:S02]  /*1b0a0*/  FSEL R184, R90, -INF , !P1 ;  /* 0xff8000005ab87808 */ /* 0x000fe40004800000 */
[----:B------:R-:W-:Y:S02]  /*1b0b0*/  FMNMX.FTZ R11, R185, R6, !PT ;  /* 0x00000006b90b7209 */ /* 0x000fe40007810000 */
[----:B------:R-:W-:Y:S02]  /*1b0c0*/  FMNMX.FTZ R6, R193, R20, !PT ;  /* 0x00000014c1067209 */ /* 0x000fe40007810000 */
[----:B------:R-:W-:-:S02]  /*1b0d0*/  ISETP.GE.AND P1, PT, R7, R2, PT ;  /* 0x000000020700720c */ /* 0x000fc40003f26270 */
[----:B------:R-:W-:Y:S02]  /*1b0e0*/  FSEL R187, R91, -INF , !P3 ;  /* 0xff8000005bbb7808 */ /* 0x000fe40005800000 */
[----:B------:R-:W-:Y:S01]  /*1b0f0*/  FMNMX.FTZ R20, R184, R11, !PT ;  /* 0x0000000bb8147209 */ /* 0x000fe20007810000 */
[----:B------:R-:W-:Y:S01]  /*1b100*/  LDSM.16.MT88.4 R88, [R230+0x12000] ;  /* 0x01200000e658783b */ /* 0x000fe20000004200 */
[----:B------:R-:W-:Y:S02]  /*1b110*/  IADD3 R23, R23, 0x39, RZ ;  /* 0x0000003917177810 */ /* 0x000fe40007ffe0ff */
[----:B------:R-:W-:Y:S02]  /*1b120*/  ISETP.GE.AND P2, PT, R5, R2, PT ;  /* 0x000000020500720c */ /* 0x000fe40003f46270 */
[----:B------:R-:W-:Y:S02]  /*1b130*/  FSEL R190, R50, -INF , !P1 ;  /* 0xff80000032be7808 */ /* 0x000fe40004800000 */
[----:B------:R-:W-:-:S02]  /*1b140*/  FMNMX.FTZ R7, R187, R20, !PT ;  /* 0x00000014bb077209 */ /* 0x000fc40007810000 */
[----:B------:R-:W-:Y:S02]  /*1b150*/  ISETP.GE.AND P4, PT, R23, R0, PT ;  /* 0x000000001700720c */ /* 0x000fe40003f86270 */
[-C--:B------:R-:W-:Y:S02]  /*1b160*/  ISETP.GE.AND P1, PT, R3, R2.reuse, PT ;  /* 0x000000020300720c */ /* 0x080fe40003f26270 */
[----:B------:R-:W-:Y:S02]  /*1b170*/  FSEL R186, R51, -INF , !P2 ;  /* 0xff80000033ba7808 */ /* 0x000fe40005000000 */
[----:B------:R-:W-:Y:S01]  /*1b180*/  FMNMX.FTZ R7, R190, R7, !PT ;  /* 0x00000007be077209 */ /* 0x000fe20007810000 */
[----:B------:R-:W-:Y:S01]  /*1b190*/  LDSM.16.MT88.4 R48, [R231+0x10000] ;  /* 0x01000000e730783b */ /* 0x000fe20000004200 */
[----:B------:R-:W-:Y:S02]  /*1b1a0*/  FSEL R191, R45, -INF , !P4 ;  /* 0xff8000002dbf7808 */ /* 0x000fe40006000000 */
[----:B------:R-:W-:-:S02]  /*1b1b0*/  ISETP.GE.AND P2, PT, R23, R2, PT ;  /* 0x000000021700720c */ /* 0x000fc40003f46270 */
[----:B------:R-:W-:Y:S02]  /*1b1c0*/  FSEL R31, R46, -INF , !P1 ;  /* 0xff8000002e1f7808 */ /* 0x000fe40004800000 */
[----:B------:R-:W-:Y:S02]  /*1b1d0*/  FMNMX.FTZ R20, R186, R7, !PT ;  /* 0x00000007ba147209 */ /* 0x000fe40007810000 */
[----:B------:R-:W-:Y:S02]  /*1b1e0*/  FMNMX.FTZ R6, R191, R6, !PT ;  /* 0x00000006bf067209 */ /* 0x000fe40007810000 */
[----:B------:R-:W-:Y:S02]  /*1b1f0*/  FSEL R30, R47, -INF , !P2 ;  /* 0xff8000002f1e7808 */ /* 0x000fe40005000000 */
[----:B------:R-:W-:Y:S01]  /*1b200*/  FMNMX.FTZ R3, R31, R20, !PT ;  /* 0x000000141f037209 */ /* 0x000fe20007810000 */
[----:B------:R-:W1:Y:S03]  /*1b210*/  SHFL.BFLY PT, R5, R6, 0x2, 0x1f ;  /* 0x0c401f0006057f89 */ /* 0x000e6600000e0000 */
[----:B------:R-:W-:-:S05]  /*1b220*/  FMNMX.FTZ R20, R30, R3, !PT ;  /* 0x000000031e147209 */ /* 0x000fca0007810000 */
[----:B------:R-:W3:Y:S01]  /*1b230*/  SHFL.BFLY PT, R3, R20, 0x2, 0x1f ;  /* 0x0c401f0014037f89 */ /* 0x000ee200000e0000 */
[----:B-1----:R-:W-:-:S05]  /*1b240*/  FMNMX.FTZ R5, R6, R5, !PT ;  /* 0x0000000506057209 */ /* 0x002fca0007810000 */
[----:B------:R-:W1:Y:S01]  /*1b250*/  SHFL.BFLY PT, R164, R5, 0x1, 0x1f ;  /* 0x0c201f0005a47f89 */ /* 0x000e6200000e0000 */
[----:B---3--:R-:W-:-:S03]  /*1b260*/  FMNMX.FTZ R6, R20, R3, !PT ;  /* 0x0000000314067209 */ /* 0x008fc60007810000 */
[----:B------:R-:W-:Y:S04]  /*1b270*/  LDSM.16.MT88.4 R20, [R230+0x10800] ;  /* 0x01080000e614783b */ /* 0x000fe80000004200 */
[----:B------:R-:W3:Y:S01]  /*1b280*/  SHFL.BFLY PT, R3, R6, 0x1, 0x1f ;  /* 0x0c201f0006037f89 */ /* 0x000ee200000e0000 */
[----:B-1----:R-:W-:-:S04]  /*1b290*/  FMNMX.FTZ R164, R5, R164, !PT ;  /* 0x000000a405a47209 */ /* 0x002fc80007810000 */
[----:B------:R-:W-:Y:S02]  /*1b2a0*/  FSETP.NEU.FTZ.AND P1, PT, R164, -INF , PT ;  /* 0xff800000a400780b */ /* 0x000fe40003f3d000 */
[----:B---3--:R-:W-:Y:S01]  /*1b2b0*/  FMNMX.FTZ R3, R6, R3, !PT ;  /* 0x0000000306037209 */ /* 0x008fe20007810000 */
[----:B--2---:R-:W-:-:S04]  /*1b2c0*/  FMUL.FTZ R192, R29, R164 ;  /* 0x000000a41dc07220 */ /* 0x004fc80000410000 */
[----:B------:R-:W-:Y:S01]  /*1b2d0*/  FMUL.FTZ R28, R29, R3 ;  /* 0x000000031d1c7220 */ /* 0x000fe20000410000 */
[----:B------:R-:W-:Y:S02]  /*1b2e0*/  FSEL R192, R192, RZ, P1 ;  /* 0x000000ffc0c07208 */ /* 0x000fe40000800000 */
[----:B------:R-:W-:-:S03]  /*1b2f0*/  FSETP.NEU.FTZ.AND P1, PT, R3, -INF , PT ;  /* 0xff8000000300780b */ /* 0x000fc60003f3d000 */
[-CC-:B------:R-:W-:Y:S01]  /*1b300*/  FFMA.FTZ R175, R24, R29.reuse, -R192.reuse ;  /* 0x0000001d18af7223 */ /* 0x180fe200000108c0 */
[----:B------:R-:W-:Y:S01]  /*1b310*/  FSEL R28, R28, RZ, P1 ;  /* 0x000000ff1c1c7208 */ /* 0x000fe20000800000 */
[-CC-:B------:R-:W-:Y:S02]  /*1b320*/  FFMA.FTZ R174, R25, R29.reuse, -R192.reuse ;  /* 0x0000001d19ae7223 */ /* 0x180fe400000108c0 */
[-CC-:B------:R-:W-:Y:S02]  /*1b330*/  FFMA.FTZ R172, R16, R29.reuse, -R192.reuse ;  /* 0x0000001d10ac7223 */ /* 0x180fe400000108c0 */
[-C--:B------:R-:W-:Y:S01]  /*1b340*/  FFMA.FTZ R169, R17, R29.reuse, -R192 ;  /* 0x0000001d11a97223 */ /* 0x080fe200000108c0 */
[----:B------:R-:W-:Y:S01]  /*1b350*/  MUFU.EX2 R175, R175 ;  /* 0x000000af00af7308 */ /* 0x000fe20000000800 */
[-CC-:B------:R-:W-:Y:S02]  /*1b360*/  FFMA.FTZ R177, R26, R29.reuse, -R28.reuse ;  /* 0x0000001d1ab17223 */ /* 0x180fe4000001081c */
[----:B------:R-:W-:-:S02]  /*1b370*/  FFMA.FTZ R176, R27, R29, -R28 ;  /* 0x0000001d1bb07223 */ /* 0x000fc4000001081c */
[-CC-:B------:R-:W-:Y:S01]  /*1b380*/  FFMA.FTZ R179, R18, R29.reuse, -R28.reuse ;  /* 0x0000001d12b37223 */ /* 0x180fe2000001081c */
[----:B------:R-:W-:Y:S01]  /*1b390*/  LDSM.16.MT88.4 R24, [R230+0x12800] ;  /* 0x01280000e618783b */ /* 0x000fe20000004200 */
[-C--:B------:R-:W-:Y:S01]  /*1b3a0*/  FFMA.FTZ R170, R19, R29.reuse, -R28 ;  /* 0x0000001d13aa7223 */ /* 0x080fe2000001081c */
[----:B------:R-:W1:Y:S01]  /*1b3b0*/  MUFU.EX2 R174, R174 ;  /* 0x000000ae00ae7308 */ /* 0x000e620000000800 */
[-CC-:B------:R-:W-:Y:S01]  /*1b3c0*/  FFMA.FTZ R173, R4, R29.reuse, -R192.reuse ;  /* 0x0000001d04ad7223 */ /* 0x180fe200000108c0 */
[----:B------:R-:W-:Y:S01]  /*1b3d0*/  LDSM.16.MT88.4 R16, [R233+0x10800] ;  /* 0x01080000e910783b */ /* 0x000fe20000004200 */
[-CC-:B------:R-:W-:Y:S02]  /*1b3e0*/  FFMA.FTZ R166, R8, R29.reuse, -R192.reuse ;  /* 0x0000001d08a67223 */ /* 0x180fe400000108c0 */
[-C--:B------:R-:W-:Y:S01]  /*1b3f0*/  FFMA.FTZ R33, R9, R29.reuse, -R192 ;  /* 0x0000001d09217223 */ /* 0x080fe200000108c0 */
[----:B------:R-:W2:Y:S01]  /*1b400*/  LDSM.16.MT88.4 R4, [R230+0x16000] ;  /* 0x01600000e604783b */ /* 0x000ea20000004200 */
[-C--:B------:R-:W-:Y:S01]  /*1b410*/  FFMA.FTZ R35, R10, R29.reuse, -R28 ;  /* 0x0000001d0a237223 */ /* 0x080fe2000001081c */
[----:B------:R-:W-:Y:S01]  /*1b420*/  MUFU.EX2 R172, R172 ;  /* 0x000000ac00ac7308 */ /* 0x000fe20000000800 */
[-C--:B------:R-:W-:Y:S01]  /*1b430*/  FFMA.FTZ R168, R13, R29.reuse, -R192 ;  /* 0x0000001d0da87223 */ /* 0x080fe200000108c0 */
[----:B------:R-:W3:Y:S01]  /*1b440*/  LDSM.16.MT88.4 R8, [R232+0x10800] ;  /* 0x01080000e808783b */ /* 0x000ee20000004200 */
[----:B------:R-:W-:-:S02]  /*1b450*/  FFMA.FTZ R171, R14, R29, -R28 ;  /* 0x0000001d0eab7223 */ /* 0x000fc4000001081c */
[-CC-:B------:R-:W-:Y:S02]  /*1b460*/  FFMA.FTZ R34, R15, R29.reuse, -R28.reuse ;  /* 0x0000001d0f227223 */ /* 0x180fe4000001081c */
[----:B------:R-:W-:Y:S01]  /*1b470*/  FFMA.FTZ R32, R12, R29, -R28 ;  /* 0x0000001d0c207223 */ /* 0x000fe2000001081c */
[----:B------:R-:W4:Y:S01]  /*1b480*/  MUFU.EX2 R169, R169 ;  /* 0x000000a900a97308 */ /* 0x000f220000000800 */
[----:B-1----:R-:W-:Y:S01]  /*1b490*/  F2FP.BF16.PACK_AB R144, R174, R175 ;  /* 0x000000afae90723e */ /* 0x002fe200000010ff */
[----:B------:R-:W1:Y:S01]  /*1b4a0*/  LDSM.16.MT88.4 R12, [R231+0x10800] ;  /* 0x01080000e70c783b */ /* 0x000e620000004200 */
[-CC-:B------:R-:W-:Y:S02]  /*1b4b0*/  FFMA.FTZ R178, R178, R29.reuse, -R192.reuse ;  /* 0x0000001db2b27223 */ /* 0x180fe400000108c0 */
[-CC-:B------:R-:W-:Y:S02]  /*1b4c0*/  FFMA.FTZ R181, R181, R29.reuse, -R192.reuse ;  /* 0x0000001db5b57223 */ /* 0x180fe400000108c0 */
[-CC-:B------:R-:W-:Y:S01]  /*1b4d0*/  FFMA.FTZ R180, R180, R29.reuse, -R192.reuse ;  /* 0x0000001db4b47223 */ /* 0x180fe200000108c0 */
[----:B------:R-:W-:Y:S01]  /*1b4e0*/  MUFU.EX2 R177, R177 ;  /* 0x000000b100b17308 */ /* 0x000fe20000000800 */
[----:B------:R-:W-:-:S02]  /*1b4f0*/  FFMA.FTZ R183, R183, R29, -R192 ;  /* 0x0000001db7b77223 */ /* 0x000fc400000108c0 */
[-CC-:B------:R-:W-:Y:S02]  /*1b500*/  FFMA.FTZ R182, R182, R29.reuse, -R28.reuse ;  /* 0x0000001db6b67223 */ /* 0x180fe4000001081c */
[-CC-:B------:R-:W-:Y:S02]  /*1b510*/  FFMA.FTZ R185, R185, R29.reuse, -R28.reuse ;  /* 0x0000001db9b97223 */ /* 0x180fe4000001081c */
[-CC-:B------:R-:W-:Y:S01]  /*1b520*/  FFMA.FTZ R184, R184, R29.reuse, -R28.reuse ;  /* 0x0000001db8b87223 */ /* 0x180fe2000001081c */
[----:B------:R-:W5:Y:S01]  /*1b530*/  MUFU.EX2 R176, R176 ;  /* 0x000000b000b07308 */ /* 0x000f620000000800 */
[----:B----4-:R-:W-:Y:S01]  /*1b540*/  F2FP.BF16.PACK_AB R146, R169, R172 ;  /* 0x000000aca992723e */ /* 0x010fe200000010ff */
[-C--:B------:R-:W-:Y:S02]  /*1b550*/  FFMA.FTZ R187, R187, R29.reuse, -R28 ;  /* 0x0000001dbbbb7223 */ /* 0x080fe4000001081c */
[-C--:B------:R-:W-:Y:S02]  /*1b560*/  FFMA.FTZ R252, R191, R29.reuse, -R192 ;  /* 0x0000001dbffc7223 */ /* 0x080fe400000108c0 */
[----:B------:R-:W-:-:S02]  /*1b570*/  FFMA.FTZ R191, R186, R29, -R28 ;  /* 0x0000001dbabf7223 */ /* 0x000fc4000001081c */
[----:B------:R-:W-:Y:S01]  /*1b580*/  MUFU.EX2 R179, R179 ;  /* 0x000000b300b37308 */ /* 0x000fe20000000800 */
[-CC-:B------:R-:W-:Y:S02]  /*1b590*/  FFMA.FTZ R195, R195, R29.reuse, -R192.reuse ;  /* 0x0000001dc3c37223 */ /* 0x180fe400000108c0 */
[-CC-:B------:R-:W-:Y:S02]  /*1b5a0*/  FFMA.FTZ R194, R194, R29.reuse, -R192.reuse ;  /* 0x0000001dc2c27223 */ /* 0x180fe400000108c0 */
[-C--:B------:R-:W-:Y:S02]  /*1b5b0*/  FFMA.FTZ R193, R193, R29.reuse, -R192 ;  /* 0x0000001dc1c17223 */ /* 0x080fe400000108c0 */
[--C-:B------:R-:W-:Y:S01]  /*1b5c0*/  FFMA.FTZ R190, R190, R29, -R28.reuse ;  /* 0x0000001dbebe7223 */ /* 0x100fe2000001081c */
[----:B------:R-:W4:Y:S01]  /*1b5d0*/  MUFU.EX2 R170, R170 ;  /* 0x000000aa00aa7308 */ /* 0x000f220000000800 */
[----:B-----5:R-:W-:Y:S01]  /*1b5e0*/  F2FP.BF16.PACK_AB R145, R176, R177 ;  /* 0x000000b1b091723e */ /* 0x020fe200000010ff */
[----:B------:R-:W-:-:S02]  /*1b5f0*/  FFMA.FTZ R186, R31, R29, -R28 ;  /* 0x0000001d1fba7223 */ /* 0x000fc4000001081c */
[----:B------:R-:W-:Y:S02]  /*1b600*/  FFMA.FTZ R251, R30, R29, -R28 ;  /* 0x0000001d1efb7223 */ /* 0x000fe4000001081c */
[----:B------:R-:W-:Y:S01]  /*1b610*/  FADD.FTZ R175, R175, R174 ;  /* 0x000000aeafaf7221 */ /* 0x000fe20000010000 */
[----:B------:R-:W-:Y:S01]  /*1b620*/  LDSM.16.MT88.4 R28, [R233+0x15800] ;  /* 0x01580000e91c783b */ /* 0x000fe20000004200 */
[----:B------:R-:W-:Y:S01]  /*1b630*/  MUFU.EX2 R173, R173 ;  /* 0x000000ad00ad7308 */ /* 0x000fe20000000800 */
[----:B------:R-:W-:Y:S02]  /*1b640*/  FADD.FTZ R176, R177, R176 ;  /* 0x000000b0b1b07221 */ /* 0x000fe40000010000 */
[----:B------:R-:W-:-:S04]  /*1b650*/  FADD.FTZ R172, R172, R175 ;  /* 0x000000afacac7221 */ /* 0x000fc80000010000 */
[----:B------:R-:W-:Y:S01]  /*1b660*/  FADD.FTZ R172, R169, R172 ;  /* 0x000000aca9ac7221 */ /* 0x000fe20000010000 */
[----:B----4-:R-:W-:Y:S01]  /*1b670*/  F2FP.BF16.PACK_AB R147, R170, R179 ;  /* 0x000000b3aa93723e */ /* 0x010fe200000010ff */
[----:B------:R-:W4:Y:S01]  /*1b680*/  MUFU.EX2 R168, R168 ;  /* 0x000000a800a87308 */ /* 0x000f220000000800 */
        /* <DEDUP_REMOVED lines=9> */
[----:B------:R-:W5:Y:S06]  /*1b720*/  MUFU.EX2 R34, R34 ;  /* 0x0000002200227308 */ /* 0x000f6c0000000800 */
        /* <DEDUP_REMOVED lines=45> */
[----:B----4-:R-:W-:Y:S01]  /*1ba00*/  F2FP.BF16.PACK_AB R4, R168, R173 ;  /* 0x000000ada804723e */ /* 0x010fe200000010ff */
[----:B------:R-:W-:Y:S01]  /*1ba10*/  HMMA.16816.F32.BF16 R144, R144, R6, RZ ;  /* 0x000000069090723c */ /* 0x000fe200000418ff */
[----:B-----5:R-:W-:Y:S01]  /*1ba20*/  F2FP.BF16.PACK_AB R5, R34, R171 ;  /* 0x000000ab2205723e */ /* 0x020fe200000010ff */
[----:B------:R-:W-:-:S02]  /*1ba30*/  FADD.FTZ R173, R173, R172 ;  /* 0x000000acadad7221 */ /* 0x000fc40000010000 */
[----:B------:R-:W-:Y:S02]  /*1ba40*/  FADD.FTZ R171, R171, R170 ;  /* 0x000000aaabab7221 */ /* 0x000fe40000010000 */
[----:B------:R-:W-:Y:S01]  /*1ba50*/  FADD.FTZ R173, R168, R173 ;  /* 0x000000ada8ad7221 */ /* 0x000fe20000010000 */
[----:B------:R-:W-:Y:S01]  /*1ba60*/  F2FP.BF16.PACK_AB R6, R33, R166 ;  /* 0x000000a62106723e */ /* 0x000fe200000010ff */
[----:B------:R-:W-:Y:S01]  /*1ba70*/  FADD.FTZ R34, R34, R171 ;  /* 0x000000ab22227221 */ /* 0x000fe20000010000 */
[----:B-1----:R-:W-:Y:S01]  /*1ba80*/  F2FP.BF16.PACK_AB R7, R32, R35 ;  /* 0x000000232007723e */ /* 0x002fe200000010ff */
[----:B------:R-:W-:Y:S02]  /*1ba90*/  FADD.FTZ R166, R166, R173 ;  /* 0x000000ada6a67221 */ /* 0x000fe40000010000 */
[----:B------:R-:W-:Y:S02]  /*1baa0*/  FADD.FTZ R35, R35, R34 ;  /* 0x0000002223237221 */ /* 0x000fe40000010000 */
[----:B------:R-:W-:-:S02]  /*1bab0*/  FADD.FTZ R33, R33, R166 ;  /* 0x000000a621217221 */ /* 0x000fc40000010000 */
[----:B---3--:R-:W-:Y:S01]  /*1bac0*/  HMMA.16816.F32.BF16 R36, R4, R8, R36 ;  /* 0x000000080424723c */ /* 0x008fe20000041824 */
[----:B------:R-:W-:-:S07]  /*1bad0*/  FADD.FTZ R35, R32, R35 ;  /* 0x0000002320237221 */ /* 0x000fce0000010000 */
[C---:B------:R-:W-:Y:S01]  /*1bae0*/  HMMA.16816.F32.BF16 R40, R4.reuse, R10, R40 ;  /* 0x0000000a0428723c */ /* 0x040fe20000041828 */
[----:B------:R-:W1:Y:S07]  /*1baf0*/  LDSM.16.MT88.4 R8, [R232+0x12800] ;  /* 0x01280000e808783b */ /* 0x000e6e0000004200 */
[C---:B------:R-:W-:Y:S08]  /*1bb00*/  HMMA.16816.F32.BF16 R160, R4.reuse, R16, R160 ;  /* 0x0000001004a0723c */ /* 0x040ff000000418a0 */
[C---:B------:R-:W-:Y:S01]  /*1bb10*/  HMMA.16816.F32.BF16 R156, R4.reuse, R18, R156 ;  /* 0x00000012049c723c */ /* 0x040fe2000004189c */
[----:B------:R-:W2:Y:S07]  /*1bb20*/  LDSM.16.MT88.4 R16, [R233+0x12800] ;  /* 0x01280000e910783b */ /* 0x000eae0000004200 */
[C---:B------:R-:W-:Y:S08]  /*1bb30*/  HMMA.16816.F32.BF16 R44, R4.reuse, R12, R44 ;  /* 0x0000000c042c723c */ /* 0x040ff0000004182c */
[C---:B------:R-:W-:Y:S01]  /*1bb40*/  HMMA.16816.F32.BF16 R48, R4.reuse, R14, R48 ;  /* 0x0000000e0430723c */ /* 0x040fe20000041830 */
[----:B------:R-:W3:Y:S07]  /*1bb50*/  LDSM.16.MT88.4 R12, [R231+0x12800] ;  /* 0x01280000e70c783b */ /* 0x000eee0000004200 */
[C---:B------:R-:W-:Y:S08]  /*1bb60*/  HMMA.16816.F32.BF16 R52, R4.reuse, R20, R52 ;  /* 0x000000140434723c */ /* 0x040ff00000041834 */
[C---:B-1----:R-:W-:Y:S08]  /*1bb70*/  HMMA.16816.F32.BF16 R68, R4.reuse, R8, R68 ;  /* 0x000000080444723c */ /* 0x042ff00000041844 */
[C---:B------:R-:W-:Y:S01]  /*1bb80*/  HMMA.16816.F32.BF16 R72, R4.reuse, R10, R72 ;  /* 0x0000000a0448723c */ /* 0x040fe20000041848 */
[----:B------:R-:W1:Y:S07]  /*1bb90*/  LDSM.16.MT88.4 R8, [R232+0x14800] ;  /* 0x01480000e808783b */ /* 0x000e6e0000004200 */
        /* <DEDUP_REMOVED lines=12> */
[C---:B--2---:R-:W-:Y:S08]  /*1bc60*/  HMMA.16816.F32.BF16 R92, R4.reuse, R16, R92 ;  /* 0x00000010045c723c */ /* 0x044ff0000004185c */
[C---:B------:R-:W-:Y:S01]  /*1bc70*/  HMMA.16816.F32.BF16 R96, R4.reuse, R18, R96 ;  /* 0x000000120460723c */ /* 0x040fe20000041860 */
[----:B------:R-:W2:Y:S07]  /*1bc80*/  LDSM.16.MT88.4 R16, [R233+0x16800] ;  /* 0x01680000e910783b */ /* 0x000eae0000004200 */
[C---:B---3--:R-:W-:Y:S08]  /*1bc90*/  HMMA.16816.F32.BF16 R108, R4.reuse, R12, R108 ;  /* 0x0000000c046c723c */ /* 0x048ff0000004186c */
[C---:B------:R-:W-:Y:S01]  /*1bca0*/  HMMA.16816.F32.BF16 R112, R4.reuse, R14, R112 ;  /* 0x0000000e0470723c */ /* 0x040fe20000041870 */
[----:B------:R-:W3:Y:S07]  /*1bcb0*/  LDSM.16.MT88.4 R12, [R231+0x16800] ;  /* 0x01680000e70c783b */ /* 0x000eee0000004200 */
[C---:B------:R-:W-:Y:S01]  /*1bcc0*/  HMMA.16816.F32.BF16 R120, R4.reuse, R22, R120 ;  /* 0x000000160478723c */ /* 0x040fe20000041878 */
[----:B------:R-:W4:Y:S07]  /*1bcd0*/  LDSM.16.MT88.4 R20, [R230+0x16800] ;  /* 0x01680000e614783b */ /* 0x000f2e0000004200 */
[C---:B-1----:R-:W-:Y:S08]  /*1bce0*/  HMMA.16816.F32.BF16 R132, R4.reuse, R8, R132 ;  /* 0x000000080484723c */ /* 0x042ff00000041884 */
[C---:B------:R-:W-:Y:S01]  /*1bcf0*/  HMMA.16816.F32.BF16 R152, R4.reuse, R10, R152 ;  /* 0x0000000a0498723c */ /* 0x040fe20000041898 */
[----:B------:R-:W1:Y:S07]  /*1bd00*/  LDSM.16.MT88.4 R8, [R232+0x11000] ;  /* 0x01100000e808783b */ /* 0x000e6e0000004200 */
[C---:B------:R-:W-:Y:S08]  /*1bd10*/  HMMA.16816.F32.BF16 R84, R4.reuse, R24, R84 ;  /* 0x000000180454723c */ /* 0x040ff00000041854 */
[C---:B------:R-:W-:Y:S01]  /*1bd20*/  HMMA.16816.F32.BF16 R88, R4.reuse, R26, R88 ;  /* 0x0000001a0458723c */ /* 0x040fe20000041858 */
[----:B------:R-:W-:Y:S07]  /*1bd30*/  LDSM.16.MT88.4 R24, [R230+0x11000] ;  /* 0x01100000e618783b */ /* 0x000fee0000004200 */
[C---:B--2---:R-:W-:Y:S08]  /*1bd40*/  HMMA.16816.F32.BF16 R124, R4.reuse, R16, R124 ;  /* 0x00000010047c723c */ /* 0x044ff0000004187c */
[C---:B------:R-:W-:Y:S01]  /*1bd50*/  HMMA.16816.F32.BF16 R128, R4.reuse, R18, R128 ;  /* 0x000000120480723c */ /* 0x040fe20000041880 */
[----:B------:R-:W-:Y:S07]  /*1bd60*/  LDSM.16.MT88.4 R16, [R233+0x11000] ;  /* 0x01100000e910783b */ /* 0x000fee0000004200 */
[C---:B---3--:R-:W-:Y:S08]  /*1bd70*/  HMMA.16816.F32.BF16 R136, R4.reuse, R12, R136 ;  /* 0x0000000c0488723c */ /* 0x048ff00000041888 */
[C---:B------:R-:W-:Y:S01]  /*1bd80*/  HMMA.16816.F32.BF16 R140, R4.reuse, R14, R140 ;  /* 0x0000000e048c723c */ /* 0x040fe2000004188c */
[----:B------:R-:W2:Y:S07]  /*1bd90*/  LDSM.16.MT88.4 R12, [R231+0x11000] ;  /* 0x01100000e70c783b */ /* 0x000eae0000004200 */
        /* <DEDUP_REMOVED lines=8> */
[----:B------:R-:W-:Y:S01]  /*1be20*/  F2FP.BF16.PACK_AB R7, R187, R184 ;  /* 0x000000b8bb07723e */ /* 0x000fe200000010ff */
[----:B------:R-:W-:Y:S02]  /*1be30*/  FADD.FTZ R181, R181, R178 ;  /* 0x000000b2b5b57221 */ /* 0x000fe40000010000 */
[----:B------:R-:W-:Y:S02]  /*1be40*/  FADD.FTZ R185, R185, R182 ;  /* 0x000000b6b9b97221 */ /* 0x000fe40000010000 */
[----:B------:R-:W-:Y:S02]  /*1be50*/  FADD.FTZ R180, R180, R181 ;  /* 0x000000b5b4b47221 */ /* 0x000fe40000010000 */
[----:B-1----:R-:W-:Y:S01]  /*1be60*/  HMMA.16816.F32.BF16 R36, R4, R8, R36 ;  /* 0x000000080424723c */ /* 0x002fe20000041824 */
[----:B------:R-:W-:-:S02]  /*1be70*/  FADD.FTZ R184, R184, R185 ;  /* 0x000000b9b8b87221 */ /* 0x000fc40000010000 */
[----:B------:R-:W-:Y:S02]  /*1be80*/  FADD.FTZ R180, R183, R180 ;  /* 0x000000b4b7b47221 */ /* 0x000fe40000010000 */
[----:B------:R-:W-:-:S03]  /*1be90*/  FADD.FTZ R187, R187, R184 ;  /* 0x000000b8bbbb7221 */ /* 0x000fc60000010000 */
[C---:B------:R-:W-:Y:S01]  /*1bea0*/  HMMA.16816.F32.BF16 R40, R4.reuse, R10, R40 ;  /* 0x0000000a0428723c */ /* 0x040fe20000041828 */
[----:B------:R-:W1:Y:S07]  /*1beb0*/  LDSM.16.MT88.4 R8, [R232+0x13000] ;  /* 0x01300000e808783b */ /* 0x000e6e0000004200 */
[C---:B--2---:R-:W-:Y:S08]  /*1bec0*/  HMMA.16816.F32.BF16 R44, R4.reuse, R12, R44 ;  /* 0x0000000c042c723c */ /* 0x044ff0000004182c */
[C---:B------:R-:W-:Y:S01]  /*1bed0*/  HMMA.16816.F32.BF16 R48, R4.reuse, R14, R48 ;  /* 0x0000000e0430723c */ /* 0x040fe20000041830 */
[----:B------:R-:W2:Y:S07]  /*1bee0*/  LDSM.16.MT88.4 R12, [R230+0x13000] ;  /* 0x01300000e60c783b */ /* 0x000eae0000004200 */
[C---:B------:R-:W-:Y:S08]  /*1bef0*/  HMMA.16816.F32.BF16 R160, R4.reuse, R16, R160 ;  /* 0x0000001004a0723c */ /* 0x040ff000000418a0 */
[C---:B------:R-:W-:Y:S01]  /*1bf00*/  HMMA.16816.F32.BF16 R156, R4.reuse, R18, R156 ;  /* 0x00000012049c723c */ /* 0x040fe2000004189c */
[----:B------:R-:W-:Y:S07]  /*1bf10*/  LDSM.16.MT88.4 R16, [R231+0x13000] ;  /* 0x01300000e710783b */ /* 0x000fee0000004200 */
[C---:B------:R-:W-:Y:S08]  /*1bf20*/  HMMA.16816.F32.BF16 R52, R4.reuse, R24, R52 ;  /* 0x000000180434723c */ /* 0x040ff00000041834 */
[C---:B-1----:R-:W-:Y:S08]  /*1bf30*/  HMMA.16816.F32.BF16 R68, R4.reuse, R8, R68 ;  /* 0x000000080444723c */ /* 0x042ff00000041844 */
[C---:B------:R-:W-:Y:S01]  /*1bf40*/  HMMA.16816.F32.BF16 R72, R4.reuse, R10, R72 ;  /* 0x0000000a0448723c */ /* 0x040fe20000041848 */
[----:B------:R-:W1:Y:S07]  /*1bf50*/  LDSM.16.MT88.4 R8, [R232+0x15000] ;  /* 0x01500000e808783b */ /* 0x000e6e0000004200 */
        /* <DEDUP_REMOVED lines=44> */
[----:B--2---:R-:W-:Y:S01]  /*1c220*/  HMMA.16816.F32.BF16 R160, R4, R12, R160 ;  /* 0x0000000c04a0723c */ /* 0x004fe200000418a0 */
[----:B------:R-:W-:-:S02]  /*1c230*/  FADD.FTZ R186, R186, R191 ;  /* 0x000000bfbaba7221 */ /* 0x000fc40000010000 */
[----:B------:R-:W-:Y:S02]  /*1c240*/  FADD.FTZ R252, R252, R193 ;  /* 0x000000c1fcfc7221 */ /* 0x000fe40000010000 */
[----:B------:R-:W-:-:S03]  /*1c250*/  FADD.FTZ R251, R251, R186 ;  /* 0x000000bafbfb7221 */ /* 0x000fc60000010000 */
[C---:B------:R-:W-:Y:S01]  /*1c260*/  HMMA.16816.F32.BF16 R156, R4.reuse, R14, R156 ;  /* 0x0000000e049c723c */ /* 0x040fe2000004189c */
[----:B------:R-:W2:Y:S07]  /*1c270*/  LDSM.16.MT88.4 R12, [R233+0x13800] ;  /* 0x01380000e90c783b */ /* 0x000eae0000004200 */
[C---:B-1----:R-:W-:Y:S08]  /*1c280*/  HMMA.16816.F32.BF16 R44, R4.reuse, R8, R44 ;  /* 0x00000008042c723c */ /* 0x042ff0000004182c */
[C---:B------:R-:W-:Y:S01]  /*1c290*/  HMMA.16816.F32.BF16 R48, R4.reuse, R10, R48 ;  /* 0x0000000a0430723c */ /* 0x040fe20000041830 */
[----:B------:R-:W1:Y:S07]  /*1c2a0*/  LDSM.16.MT88.4 R8, [R230+0x13800] ;  /* 0x01380000e608783b */ /* 0x000e6e0000004200 */
[C---:B-----5:R-:W-:Y:S08]  /*1c2b0*/  HMMA.16816.F32.BF16 R36, R4.reuse, R16, R36 ;  /* 0x000000100424723c */ /* 0x060ff00000041824 */
[C---:B------:R-:W-:Y:S01]  /*1c2c0*/  HMMA.16816.F32.BF16 R40, R4.reuse, R18, R40 ;  /* 0x000000120428723c */ /* 0x040fe20000041828 */
[----:B------:R-:W4:Y:S07]  /*1c2d0*/  LDSM.16.MT88.4 R16, [R231+0x13800] ;  /* 0x01380000e710783b */ /* 0x000f2e0000004200 */
[C---:B---3--:R-:W-:Y:S08]  /*1c2e0*/  HMMA.16816.F32.BF16 R52, R4.reuse, R24, R52 ;  /* 0x000000180434723c */ /* 0x048ff00000041834 */
[C---:B--2---:R-:W-:Y:S08]  /*1c2f0*/  HMMA.16816.F32.BF16 R60, R4.reuse, R12, R60 ;  /* 0x0000000c043c723c */ /* 0x044ff0000004183c */
[C---:B------:R-:W-:Y:S01]  /*1c300*/  HMMA.16816.F32.BF16 R64, R4.reuse, R14, R64 ;  /* 0x0000000e0440723c */ /* 0x040fe20000041840 */
[----:B------:R-:W2:Y:S07]  /*1c310*/  LDSM.16.MT88.4 R12, [R232+0x15800] ;  /* 0x01580000e80c783b */ /* 0x000eae0000004200 */
[C---:B-1----:R-:W-:Y:S08]  /*1c320*/  HMMA.16816.F32.BF16 R84, R4.reuse, R8, R84 ;  /* 0x000000080454723c */ /* 0x042ff00000041854 */
[C---:B------:R-:W-:Y:S01]  /*1c330*/  HMMA.16816.F32.BF16 R88, R4.reuse, R10, R88 ;  /* 0x0000000a0458723c */ /* 0x040fe20000041858 */
[----:B------:R-:W1:Y:S07]  /*1c340*/  LDSM.16.MT88.4 R8, [R233+0x17800] ;  /* 0x01780000e908783b */ /* 0x000e6e0000004200 */
[C---:B------:R-:W-:Y:S01]  /*1c350*/  HMMA.16816.F32.BF16 R56, R4.reuse, R26, R56 ;  /* 0x0000001a0438723c */ /* 0x040fe20000041838 */
[----:B------:R-:W3:Y:S07]  /*1c360*/  LDSM.16.MT88.4 R24, [R231+0x15800] ;  /* 0x01580000e718783b */ /* 0x000eee0000004200 */
[C---:B------:R-:W-:Y:S08]  /*1c370*/  HMMA.16816.F32.BF16 R68, R4.reuse, R20, R68 ;  /* 0x000000140444723c */ /* 0x040ff00000041844 */
[C---:B------:R-:W-:Y:S01]  /*1c380*/  HMMA.16816.F32.BF16 R72, R4.reuse, R22, R72 ;  /* 0x000000160448723c */ /* 0x040fe20000041848 */
[----:B------:R-:W5:Y:S07]  /*1c390*/  LDSM.16.MT88.4 R20, [R230+0x15800] ;  /* 0x01580000e614783b */ /* 0x000f6e0000004200 */
        /* <DEDUP_REMOVED lines=10> */
[C---:B------:R-:W-:Y:S08]  /*1c440*/  HMMA.16816.F32.BF16 R96, R4.reuse, R30, R96 ;  /* 0x0000001e0460723c */ /* 0x040ff00000041860 */
[C---:B---3--:R-:W-:Y:S08]  /*1c450*/  HMMA.16816.F32.BF16 R108, R4.reuse, R24, R108 ;  /* 0x00000018046c723c */ /* 0x048ff0000004186c */
[C---:B------:R-:W-:Y:S08]  /*1c460*/  HMMA.16816.F32.BF16 R112, R4.reuse, R26, R112 ;  /* 0x0000001a0470723c */ /* 0x040ff00000041870 */
[C---:B-----5:R-:W-:Y:S08]  /*1c470*/  HMMA.16816.F32.BF16 R116, R4.reuse, R20, R116 ;  /* 0x000000140474723c */ /* 0x060ff00000041874 */
[C---:B------:R-:W-:Y:S08]  /*1c480*/  HMMA.16816.F32.BF16 R120, R4.reuse, R22, R120 ;  /* 0x000000160478723c */ /* 0x040ff00000041878 */
[C---:B----4-:R-:W-:Y:S08]  /*1c490*/  HMMA.16816.F32.BF16 R132, R4.reuse, R16, R132 ;  /* 0x000000100484723c */ /* 0x050ff00000041884 */
[C---:B------:R-:W-:Y:S08]  /*1c4a0*/  HMMA.16816.F32.BF16 R152, R4.reuse, R18, R152 ;  /* 0x000000120498723c */ /* 0x040ff00000041898 */
[C---:B--2---:R-:W-:Y:S08]  /*1c4b0*/  HMMA.16816.F32.BF16 R136, R4.reuse, R12, R136 ;  /* 0x0000000c0488723c */ /* 0x044ff00000041888 */
[C---:B------:R-:W-:Y:S08]  /*1c4c0*/  HMMA.16816.F32.BF16 R140, R4.reuse, R14, R140 ;  /* 0x0000000e048c723c */ /* 0x040ff0000004188c */
[C---:B-1----:R-:W-:Y:S08]  /*1c4d0*/  HMMA.16816.F32.BF16 R148, R4.reuse, R8, R148 ;  /* 0x000000080494723c */ /* 0x042ff00000041894 */
[----:B------:R-:W-:Y:S01]  /*1c4e0*/  HMMA.16816.F32.BF16 R144, R4, R10, R144 ;  /* 0x0000000a0490723c */ /* 0x000fe20000041890 */
[----:B------:R-:W-:Y:S07]  /*1c4f0*/  @!P5 BRA `(.L_x_1105) ;  /* 0x00004a100000d947 */ /* 0x000fee0003800000 */
[----:B------:R-:W-:Y:S01]  /*1c500*/  ULDC.64 UR4, c[0x0][0x40] ;  /* 0x0000100000047ab9 */ /* 0x000fe20000000a00 */
[----:B------:R-:W-:-:S04]  /*1c510*/  DEPBAR.LE SB0, 0x0 ;  /* 0x000080000000791a */ /* 0x000fc80000000000 */
[----:B------:R-:W-:Y:S01]  /*1c520*/  UIADD3 UR4, UP0, UR4, 0x160, URZ ;  /* 0x0000016004047890 */ /* 0x000fe2000ff1e03f */
[----:B------:R-:W-:-:S03]  /*1c530*/  IADD3 R247, R165, -0x2, RZ ;  /* 0xfffffffea5f77810 */ /* 0x000fc60007ffe0ff */
[----:B------:R-:W-:Y:S02]  /*1c540*/  UIADD3.X UR5, URZ, UR5, URZ, UP0, !UPT ;  /* 0x000000053f057290 */ /* 0x000fe400087fe43f */
[----:B------:R-:W-:-:S04]  /*1c550*/  IMAD.U32 R196, RZ, RZ, UR4 ;  /* 0x00000004ffc47e24 */ /* 0x000fc8000f8e00ff */
[----:B------:R-:W-:Y:S01]  /*1c560*/  MOV R197, UR5 ;  /* 0x0000000500c57c02 */ /* 0x000fe20008000f00 */
[----:B------:R-:W-:Y:S01]  /*1c570*/  WARPSYNC 0xffffffff ;  /* 0xffffffff00007948 */ /* 0x000fe20003800000 */
[----:B------:R-:W-:Y:S01]  /*1c580*/  BSSY B0, `(.L_x_1106) ;  /* 0x0000045000007945 */ /* 0x000fe20003800000 */
[----:B------:R-:W-:Y:S06]  /*1c590*/  BAR.SYNC.DEFER_BLOCKING 0x0 ;  /* 0x0000000000007b1d */ /* 0x000fec0000010000 */
[----:B------:R-:W-:Y:S05]  /*1c5a0*/  @!P0 BRA `(.L_x_1107) ;  /* 0x000003e000008947 */ /* 0x000fea0003800000 */
[----:B------:R-:W-:Y:S02]  /*1c5b0*/  ULDC.64 UR4, c[0x0][0x118] ;  /* 0x0000460000047ab9 */ /* 0x000fe40000000a00 */
[----:B------:R-:W2:Y:S01]  /*1c5c0*/  LD.E R11, [R196.64+0x170] ;  /* 0x00017004c40b7980 */ /* 0x000ea2000c101900 */
[----:B------:R-:W-:-:S05]  /*1c5d0*/  IMAD.SHL.U32 R4, R247, 0x40, RZ ;  /* 0x00000040f7047824 */ /* 0x000fca00078e00ff */
[C---:B------:R-:W-:Y:S02]  /*1c5e0*/  IADD3 R12, R4.reuse, 0x40, RZ ;  /* 0x00000040040c7810 */ /* 0x040fe40007ffe0ff */
[----:B------:R-:W-:Y:S02]  /*1c5f0*/  IABS R5, R4 ;  /* 0x0000000400057213 */ /* 0x000fe40000000000 */
[-C--:B--2---:R-:W-:Y:S02]  /*1c600*/  IABS R8, R11.reuse ;  /* 0x0000000b00087213 */ /* 0x084fe40000000000 */
[-C--:B------:R-:W-:Y:S02]  /*1c610*/  IABS R6, R11.reuse ;  /* 0x0000000b00067213 */ /* 0x080fe40000000000 */
[----:B------:R-:W1:Y:S01]  /*1c620*/  I2F.RP R9, R8 ;  /* 0x0000000800097306 */ /* 0x000e620000209400 */
[----:B------:R-:W-:Y:S02]  /*1c630*/  LOP3.LUT R4, R4, R11, RZ, 0x3c, !PT ;  /* 0x0000000b04047212 */ /* 0x000fe400078e3cff */
[----:B------:R-:W-:-:S02]  /*1c640*/  IMAD.MOV R6, RZ, RZ, -R6 ;  /* 0x000000ffff067224 */ /* 0x000fc400078e0a06 */
[----:B------:R-:W-:Y:S02]  /*1c650*/  ISETP.GE.AND P1, PT, R4, RZ, PT ;  /* 0x000000ff0400720c */ /* 0x000fe40003f26270 */
[----:B------:R-:W-:Y:S01]  /*1c660*/  LOP3.LUT R4, RZ, R11, RZ, 0x33, !PT ;  /* 0x0000000bff047212 */ /* 0x000fe200078e33ff */
        /* <DEDUP_REMOVED lines=22> */
[----:B------:R-:W-:Y:S02]  /*1c7d0*/  @!P2 IADD3 R9, R9, 0x1, RZ ;  /* 0x000000010909a810 */ /* 0x000fe40007ffe0ff */
[----:B------:R-:W-:-:S07]  /*1c7e0*/  ISETP.NE.AND P2, PT, R11, RZ, PT ;  /* 0x000000ff0b00720c */ /* 0x000fce0003f45270 */
        /* <DEDUP_REMOVED lines=8> */
[----:B------:R-:W-:Y:S01]  /*1c870*/  IMAD.WIDE R16, R6, 0x4, R248 ;  /* 0x0000000406107825 */ /* 0x000fe200078e02f8 */
        /* <DEDUP_REMOVED lines=11> */
[----:B------:R-:W-:Y:S01]  /*1c930*/  SHF.R.S32.HI R4, RZ, 0x1f, R5 ;  /* 0x0000001fff047819 */ /* 0x000fe20000011405 */
[----:B------:R-:W-:-:S04]  /*1c940*/  IMAD.WIDE.U32 R10, R5, R12, R10 ;  /* 0x0000000c050a7225 */ /* 0x000fc800078e000a */
[----:B------:R-:W-:Y:S02]  /*1c950*/  IMAD R4, R12, R4, R7 ;  /* 0x000000040c047224 */ /* 0x000fe400078e0207 */
[----:B------:R-:W-:-:S03]  /*1c960*/  IMAD.MOV.U32 R5, RZ, RZ, R10 ;  /* 0x000000ffff057224 */ /* 0x000fc600078e000a */
[----:B------:R-:W-:Y:S01]  /*1c970*/  IADD3 R4, R11, R4, RZ ;  /* 0x000000040b047210 */ /* 0x000fe20007ffe0ff */
[----:B------:R-:W-:Y:S05]  /*1c980*/  BRA `(.L_x_1108) ;  /* 0x0000004000007947 */ /* 0x000fea0003800000 */
.L_x_1107:
[----:B------:R-:W-:Y:S02]  /*1c990*/  ULDC.64 UR4, c[0x0][0x118] ;  /* 0x0000460000047ab9 */ /* 0x000fe40000000a00 */
[----:B------:R-:W2:Y:S02]  /*1c9a0*/  LD.E R5, [R196.64+0x40] ;  /* 0x00004004c4057980 */ /* 0x000ea4000c101900 */
[----:B--2---:R-:W-:-:S04]  /*1c9b0*/  LEA R5, -R5, RZ, 0x6 ;  /* 0x000000ff05057211 */ /* 0x004fc800078e31ff */
[----:B------:R-:W-:Y:S02]  /*1c9c0*/  SHF.R.S32.HI R4, RZ, 0x1f, R5 ;  /* 0x0000001fff047819 */ /* 0x000fe40000011405 */
.L_x_1108:
[----:B------:R-:W-:Y:S05]  /*1c9d0*/  BSYNC B0 ;  /* 0x0000000000007941 */ /* 0x000fea0003800000 */
.L_x_1106:
[C---:B------:R-:W-:Y:S01]  /*1c9e0*/  LOP3.LUT P3, RZ, R250.reuse, 0x1, RZ, 0xc0, !PT ;  /* 0x00000001faff7812 */ /* 0x040fe2000786c0ff */
[----:B------:R-:W-:Y:S01]  /*1c9f0*/  ULDC.64 UR4, c[0x0][0x118] ;  /* 0x0000460000047ab9 */ /* 0x000fe20000000a00 */
[C---:B------:R-:W-:Y:S01]  /*1ca00*/  LOP3.LUT P6, RZ, R250.reuse, 0x2, RZ, 0xc0, !PT ;  /* 0x00000002faff7812 */ /* 0x040fe200078cc0ff */
[----:B------:R-:W-:Y:S01]  /*1ca10*/  BSSY B1, `(.L_x_1109) ;  /* 0x0000265000017945 */ /* 0x000fe20003800000 */
[C---:B------:R-:W-:Y:S02]  /*1ca20*/  LOP3.LUT P5, RZ, R250.reuse, 0x4, RZ, 0xc0, !PT ;  /* 0x00000004faff7812 */ /* 0x040fe400078ac0ff */
[C---:B------:R-:W-:Y:S02]  /*1ca30*/  IADD3 R7, P1, R5.reuse, R234, RZ ;  /* 0x000000ea05077210 */ /* 0x040fe40007f3e0ff */
[C---:B------:R-:W-:Y:S02]  /*1ca40*/  LEA R198, P2, R5.reuse, R188, 0x1 ;  /* 0x000000bc05c67211 */ /* 0x040fe400078408ff */
[----:B------:R-:W-:Y:S01]  /*1ca50*/  LOP3.LUT P4, RZ, R250, 0x8, RZ, 0xc0, !PT ;  /* 0x00000008faff7812 */ /* 0x000fe2000788c0ff */
[----:B------:R-:W-:Y:S01]  /*1ca60*/  IMAD.X R6, R4, 0x1, R235, P1 ;  /* 0x0000000104067824 */ /* 0x000fe200008e06eb */
[----:B------:R-:W-:-:S02]  /*1ca70*/  LEA.HI.X R199, R5, R189, R4, 0x1, P2 ;  /* 0x000000bd05c77211 */ /* 0x000fc400010f0c04 */
[CC--:B------:R-:W-:Y:S02]  /*1ca80*/  @P3 LEA R14, P2, R7.reuse, R188.reuse, 0x1 ;  /* 0x000000bc070e3211 */ /* 0x0c0fe400078408ff */
[CC--:B------:R-:W-:Y:S01]  /*1ca90*/  @P6 LEA R12, P1, R7.reuse, R188.reuse, 0x1 ;  /* 0x000000bc070c6211 */ /* 0x0c0fe200078208ff */
[----:B------:R-:W-:Y:S01]  /*1caa0*/  @!PT LDS RZ, [RZ] ;  /* 0x00000000fffff984 */ /* 0x000fe20000000800 */
[----:B------:R-:W-:Y:S01]  /*1cab0*/  @!PT LDS RZ, [RZ] ;  /* 0x00000000fffff984 */ /* 0x000fe20000000800 */
[----:B------:R-:W-:Y:S01]  /*1cac0*/  @!PT LDS RZ, [RZ] ;  /* 0x00000000fffff984 */ /* 0x000fe20000000800 */
[----:B------:R1:W-:Y:S01]  /*1cad0*/  @P3 LDGSTS.E.BYPASS.LTC128B.128 [R245+0x10000], [R198.64] ;  /* 0x10000000c6f53fae */ /* 0x0003e2000b901d44 */
[CCC-:B------:R-:W-:Y:S02]  /*1cae0*/  @P3 LEA.HI.X R15, R7.reuse, R189.reuse, R6.reuse, 0x1, P2 ;  /* 0x000000bd070f3211 */ /* 0x1c0fe400010f0c06 */
[C---:B------:R-:W-:Y:S01]  /*1caf0*/  @P5 LEA R10, P2, R7.reuse, R188, 0x1 ;  /* 0x000000bc070a5211 */ /* 0x040fe200078408ff */
[----:B------:R-:W-:Y:S01]  /*1cb00*/  @!P3 STS.128 [R245+0x10000], RZ ;  /* 0x010000fff500b388 */ /* 0x000fe20000000c00 */
[CCC-:B------:R-:W-:Y:S02]  /*1cb10*/  @P6 LEA.HI.X R13, R7.reuse, R189.reuse, R6.reuse, 0x1, P1 ;  /* 0x000000bd070d6211 */ /* 0x1c0fe400008f0c06 */
[----:B------:R-:W-:-:S02]  /*1cb20*/  @P5 LEA.HI.X R11, R7, R189, R6, 0x1, P2 ;  /* 0x000000bd070b5211 */ /* 0x000fc400010f0c06 */
[C---:B------:R-:W-:Y:S02]  /*1cb30*/  @P4 LEA R8, P1, R7.reuse, R188, 0x1 ;  /* 0x000000bc07084211 */ /* 0x040fe400078208ff */
[C---:B------:R-:W-:Y:S02]  /*1cb40*/  IADD3 R5, P2, R7.reuse, R234, RZ ;  /* 0x000000ea07057210 */ /* 0x040fe40007f5e0ff */
[----:B------:R-:W-:Y:S02]  /*1cb50*/  @P4 LEA.HI.X R9, R7, R189, R6, 0x1, P1 ;  /* 0x000000bd07094211 */ /* 0x000fe400008f0c06 */
[CC--:B------:R-:W-:Y:S01]  /*1cb60*/  @P6 LEA R20, P1, R5.reuse, R188.reuse, 0x1 ;  /* 0x000000bc05146211 */ /* 0x0c0fe200078208ff */
[----:B------:R-:W-:Y:S01]  /*1cb70*/  IMAD.X R6, R6, 0x1, R235, P2 ;  /* 0x0000000106067824 */ /* 0x000fe200010e06eb */
[----:B------:R-:W-:-:S04]  /*1cb80*/  @P3 LEA R22, P2, R5, R188, 0x1 ;  /* 0x000000bc05163211 */ /* 0x000fc800078408ff */
[CCC-:B------:R-:W-:Y:S02]  /*1cb90*/  @P3 LEA.HI.X R23, R5.reuse, R189.reuse, R6.reuse, 0x1, P2 ;  /* 0x000000bd05173211 */ /* 0x1c0fe400010f0c06 */
[CC--:B------:R-:W-:Y:S02]  /*1cba0*/  @P5 LEA R18, P2, R5.reuse, R188.reuse, 0x1 ;  /* 0x000000bc05125211 */ /* 0x0c0fe400078408ff */
[CCC-:B------:R-:W-:Y:S02]  /*1cbb0*/  @P6 LEA.HI.X R21, R5.reuse, R189.reuse, R6.reuse, 0x1, P1 ;  /* 0x000000bd05156211 */ /* 0x1c0fe400008f0c06 */
[C---:B------:R-:W-:Y:S02]  /*1cbc0*/  @P5 LEA.HI.X R19, R5.reuse, R189, R6, 0x1, P2 ;  /* 0x000000bd05135211 */ /* 0x040fe400010f0c06 */
[C---:B------:R-:W-:Y:S02]  /*1cbd0*/  @P4 LEA R16, P1, R5.reuse, R188, 0x1 ;  /* 0x000000bc05104211 */ /* 0x040fe400078208ff */
[----:B------:R-:W-:-:S02]  /*1cbe0*/  IADD3 R4, P2, R5, R234, RZ ;  /* 0x000000ea05047210 */ /* 0x000fc40007f5e0ff */
[----:B------:R-:W-:Y:S01]  /*1cbf0*/  @P4 LEA.HI.X R17, R5, R189, R6, 0x1, P1 ;  /* 0x000000bd05114211 */ /* 0x000fe200008f0c06 */
[----:B------:R-:W-:Y:S01]  /*1cc00*/  @P6 IMAD.MOV.U32 R5, RZ, RZ, R199 ;  /* 0x000000ffff056224 */ /* 0x000fe200078e00c7 */
[-C--:B------:R-:W-:Y:S01]  /*1cc10*/  @P6 LEA R30, P1, R4, R188.reuse, 0x1 ;  /* 0x000000bc041e6211 */ /* 0x080fe200078208ff */
[----:B------:R-:W-:Y:S01]  /*1cc20*/  IMAD.X R6, R6, 0x1, R235, P2 ;  /* 0x0000000106067824 */ /* 0x000fe200010e06eb */
[----:B------:R-:W-:-:S04]  /*1cc30*/  @P3 LEA R32, P2, R4, R188, 0x1 ;  /* 0x000000bc04203211 */ /* 0x000fc800078408ff */
[CCC-:B------:R-:W-:Y:S02]  /*1cc40*/  @P3 LEA.HI.X R33, R4.reuse, R189.reuse, R6.reuse, 0x1, P2 ;  /* 0x000000bd04213211 */ /* 0x1c0fe400010f0c06 */
[CCC-:B------:R-:W-:Y:S02]  /*1cc50*/  @P6 LEA.HI.X R31, R4.reuse, R189.reuse, R6.reuse, 0x1, P1 ;  /* 0x000000bd041f6211 */ /* 0x1c0fe400008f0c06 */
[CC--:B------:R-:W-:Y:S02]  /*1cc60*/  @P5 LEA R28, P2, R4.reuse, R188.reuse, 0x1 ;  /* 0x000000bc041c5211 */ /* 0x0c0fe400078408ff */
[C---:B------:R-:W-:Y:S02]  /*1cc70*/  @P4 LEA R168, P1, R4.reuse, R188, 0x1 ;  /* 0x000000bc04a84211 */ /* 0x040fe400078208ff */
[CCC-:B------:R-:W-:Y:S02]  /*1cc80*/  @P5 LEA.HI.X R29, R4.reuse, R189.reuse, R6.reuse, 0x1, P2 ;  /* 0x000000bd041d5211 */ /* 0x1c0fe400010f0c06 */
[----:B------:R-:W-:Y:S01]  /*1cc90*/  @P4 LEA.HI.X R169, R4, R189, R6, 0x1, P1 ;  /* 0x000000bd04a94211 */ /* 0x000fe200008f0c06 */
[----:B------:R-:W-:-:S05]  /*1cca0*/  @P6 IMAD.MOV.U32 R4, RZ, RZ, R198 ;  /* 0x000000ffff046224 */ /* 0x000fca00078e00c6 */
[----:B------:R-:W-:Y:S01]  /*1ccb0*/  @!PT LDS RZ, [RZ] ;  /* 0x00000000fffff984 */ /* 0x000fe20000000800 */
[----:B------:R-:W-:Y:S01]  /*1ccc0*/  @!PT LDS RZ, [RZ] ;  /* 0x00000000fffff984 */ /* 0x000fe20000000800 */
[----:B------:R-:W-:Y:S01]  /*1ccd0*/  @!PT LDS RZ, [RZ] ;  /* 0x00000000fffff984 */ /* 0x000fe20000000800 */
[----:B------:R2:W-:Y:S04]  /*1cce0*/  @P6 LDGSTS.E.BYPASS.LTC128B.128 [R245+0x12000], [R4.64+0x80] ;  /* 0x1200008004f56fae */ /* 0x0005e8000b901d44 */
[----:B------:R-:W-:Y:S01]  /*1ccf0*/  @!P6 STS.128 [R245+0x12000], RZ ;  /* 0x012000fff500e388 */ /* 0x000fe20000000c00 */
[----:B--2---:R-:W-:Y:S02]  /*1cd00*/  @P5 IMAD.MOV.U32 R4, RZ, RZ, R198 ;  /* 0x000000ffff045224 */ /* 0x004fe400078e00c6 */
        /* <DEDUP_REMOVED lines=12> */
[----:B------:R-:W-:Y:S04]  /*1cdd0*/  @!P4 STS.128 [R245+0x16000], RZ ;  /* 0x016000fff500c388 */ /* 0x000fe80000000c00 */
[----:B------:R-:W-:Y:S01]  /*1cde0*/  @!PT LDS RZ, [RZ] ;  /* 0x00000000fffff984 */ /* 0x000fe20000000800 */
[----:B------:R-:W-:Y:S01]  /*1cdf0*/  @!PT LDS RZ, [RZ] ;  /* 0x00000000fffff984 */ /* 0x000fe20000000800 */
[----:B------:R-:W-:Y:S01]  /*1ce00*/  @!PT LDS RZ, [RZ] ;  /* 0x00000000fffff984 */ /* 0x000fe20000000800 */
[----:B------:R3:W-:Y:S04]  /*1ce10*/  @P3 LDGSTS.E.BYPASS.LTC128B.128 [R245+0x10800], [R14.64] ;  /* 0x108000000ef53fae */ /* 0x0007e8000b901d44 */
[----:B------:R-:W-:Y:S04]  /*1ce20*/  @!P3 STS.128 [R245+0x10800], RZ ;  /* 0x010800fff500b388 */ /* 0x000fe80000000c00 */
        /* <DEDUP_REMOVED lines=55> */
[----:B------:R-:W-:Y:S04]  /*1d1a0*/  LDSM.16.M88.4 R24, [R229] ;  /* 0x00000000e518783b */ /* 0x000fe80000000200 */
[----:B--2---:R-:W4:Y:S04]  /*1d1b0*/  LDSM.16.M88.4 R4, [R228+0x8000] ;  /* 0x00800000e404783b */ /* 0x004f280000000200 */
[----:B------:R-:W2:Y:S04]  /*1d1c0*/  LDSM.16.M88.4 R172, [R228+0x8800] ;  /* 0x00880000e4ac783b */ /* 0x000ea80000000200 */
[----:B-1----:R-:W1:Y:S04]  /*1d1d0*/  LDSM.16.M88.4 R32, [R228+0x9000] ;  /* 0x00900000e420783b */ /* 0x002e680000000200 */
[----:B------:R-:W1:Y:S04]  /*1d1e0*/  LDSM.16.M88.4 R16, [R228+0x9800] ;  /* 0x00980000e410783b */ /* 0x000e680000000200 */
[----:B------:R-:W-:Y:S04]  /*1d1f0*/  LDSM.16.M88.4 R180, [R227] ;  /* 0x00000000e3b4783b */ /* 0x000fe80000000200 */
[----:B---3--:R-:W3:Y:S04]  /*1d200*/  LDSM.16.M88.4 R12, [R226] ;  /* 0x00000000e20c783b */ /* 0x008ee80000000200 */
[----:B------:R-:W1:Y:S04]  /*1d210*/  LDSM.16.M88.4 R192, [R222] ;  /* 0x00000000dec0783b */ /* 0x000e680000000200 */
[----:B------:R-:W1:Y:S04]  /*1d220*/  LDSM.16.M88.4 R188, [R221] ;  /* 0x00000000ddbc783b */ /* 0x000e680000000200 */
[----:B------:R-:W1:Y:S04]  /*1d230*/  LDSM.16.M88.4 R184, [R220] ;  /* 0x00000000dcb8783b */ /* 0x000e680000000200 */
[----:B-----5:R-:W-:Y:S01]  /*1d240*/  LDSM.16.M88.4 R20, [R225] ;  /* 0x00000000e114783b */ /* 0x020fe20000000200 */
[C---:B----4-:R-:W-:Y:S03]  /*1d250*/  HMMA.16816.F32.BF16 R8, R24.reuse, R4, RZ ;  /* 0x000000041808723c */ /* 0x050fe600000418ff */
[----:B------:R-:W0:Y:S05]  /*1d260*/  LDGDEPBAR ;  /* 0x00000000000079af */ /* 0x000e2a0000000000 */
[C---:B------:R-:W-:Y:S08]  /*1d270*/  HMMA.16816.F32.BF16 R4, R24.reuse, R6, RZ ;  /* 0x000000061804723c */ /* 0x040ff000000418ff */
[C---:B--2---:R-:W-:Y:S08]  /*1d280*/  HMMA.16816.F32.BF16 R176, R24.reuse, R172, RZ ;  /* 0x000000ac18b0723c */ /* 0x044ff000000418ff */
[C---:B------:R-:W-:Y:S08]  /*1d290*/  HMMA.16816.F32.BF16 R172, R24.reuse, R174, RZ ;  /* 0x000000ae18ac723c */ /* 0x040ff000000418ff */
[C---:B-1----:R-:W-:Y:S08]  /*1d2a0*/  HMMA.16816.F32.BF16 R168, R24.reuse, R32, RZ ;  /* 0x0000002018a8723c */ /* 0x042ff000000418ff */
[C---:B------:R-:W-:Y:S08]  /*1d2b0*/  HMMA.16816.F32.BF16 R32, R24.reuse, R34, RZ ;  /* 0x000000221820723c */ /* 0x040ff000000418ff */
[C---:B------:R-:W-:Y:S08]  /*1d2c0*/  HMMA.16816.F32.BF16 R28, R24.reuse, R16, RZ ;  /* 0x00000010181c723c */ /* 0x040ff000000418ff */
[----:B------:R-:W-:Y:S01]  /*1d2d0*/  HMMA.16816.F32.BF16 R24, R24, R18, RZ ;  /* 0x000000121818723c */ /* 0x000fe200000418ff */
[----:B------:R-:W1:Y:S07]  /*1d2e0*/  LDSM.16.M88.4 R16, [R223+0x8000] ;  /* 0x00800000df10783b */ /* 0x000e6e0000000200 */
[C---:B---3--:R-:W-:Y:S08]  /*1d2f0*/  HMMA.16816.F32.BF16 R8, R180.reuse, R12, R8 ;  /* 0x0000000cb408723c */ /* 0x048ff00000041808 */
[C---:B------:R-:W-:Y:S01]  /*1d300*/  HMMA.16816.F32.BF16 R4, R180.reuse, R14, R4 ;  /* 0x0000000eb404723c */ /* 0x040fe20000041804 */
[----:B------:R-:W2:Y:S07]  /*1d310*/  LDSM.16.M88.4 R12, [R223+0x8800] ;  /* 0x00880000df0c783b */ /* 0x000eae0000000200 */
[C---:B------:R-:W-:Y:S08]  /*1d320*/  HMMA.16816.F32.BF16 R176, R180.reuse, R192, R176 ;  /* 0x000000c0b4b0723c */ /* 0x040ff000000418b0 */
[C---:B------:R-:W-:Y:S01]  /*1d330*/  HMMA.16816.F32.BF16 R172, R180.reuse, R194, R172 ;  /* 0x000000c2b4ac723c */ /* 0x040fe200000418ac */
[----:B------:R-:W-:Y:S07]  /*1d340*/  LDSM.16.M88.4 R192, [R219+0x1000] ;  /* 0x00100000dbc0783b */ /* 0x000fee0000000200 */
[C---:B------:R-:W-:Y:S08]  /*1d350*/  HMMA.16816.F32.BF16 R168, R180.reuse, R188, R168 ;  /* 0x000000bcb4a8723c */ /* 0x040ff000000418a8 */
[C---:B------:R-:W-:Y:S01]  /*1d360*/  HMMA.16816.F32.BF16 R32, R180.reuse, R190, R32 ;  /* 0x000000beb420723c */ /* 0x040fe20000041820 */
[----:B------:R-:W3:Y:S07]  /*1d370*/  LDSM.16.M88.4 R188, [R223+0x9000] ;  /* 0x00900000dfbc783b */ /* 0x000eee0000000200 */
[C---:B------:R-:W-:Y:S08]  /*1d380*/  HMMA.16816.F32.BF16 R28, R180.reuse, R184, R28 ;  /* 0x000000b8b41c723c */ /* 0x040ff0000004181c */
[----:B------:R-:W-:Y:S01]  /*1d390*/  HMMA.16816.F32.BF16 R24, R180, R186, R24 ;  /* 0x000000bab418723c */ /* 0x000fe20000041818 */
[----:B------:R-:W4:Y:S04]  /*1d3a0*/  LDSM.16.M88.4 R184, [R223+0x9800] ;  /* 0x00980000dfb8783b */ /* 0x000f280000000200 */
[----:B------:R-:W-:Y:S03]  /*1d3b0*/  LDSM.16.M88.4 R180, [R224] ;  /* 0x00000000e0b4783b */ /* 0x000fe60000000200 */
[C---:B-1----:R-:W-:Y:S08]  /*1d3c0*/  HMMA.16816.F32.BF16 R8, R20.reuse, R16, R8 ;  /* 0x000000101408723c */ /* 0x042ff00000041808 */
[C---:B------:R-:W-:Y:S01]  /*1d3d0*/  HMMA.16816.F32.BF16 R4, R20.reuse, R18, R4 ;  /* 0x000000121404723c */ /* 0x040fe20000041804 */
[----:B------:R-:W1:Y:S07]  /*1d3e0*/  LDSM.16.M88.4 R16, [R219] ;  /* 0x00000000db10783b */ /* 0x000e6e0000000200 */
        /* <DEDUP_REMOVED lines=8> */
[----:B------:R-:W-:Y:S04]  /*1d470*/  LDSM.16.M88.4 R184, [R229+0x2000] ;  /* 0x00200000e5b8783b */ /* 0x000fe80000000200 */
[----:B------:R-:W4:Y:S03]  /*1d480*/  LDSM.16.M88.4 R20, [R228+0xa000] ;  /* 0x00a00000e414783b */ /* 0x000f260000000200 */
[C---:B-1----:R-:W-:Y:S08]  /*1d490*/  HMMA.16816.F32.BF16 R8, R180.reuse, R16, R8 ;  /* 0x00000010b408723c */ /* 0x042ff00000041808 */
[C---:B------:R-:W-:Y:S01]  /*1d4a0*/  HMMA.16816.F32.BF16 R4, R180.reuse, R18, R4 ;  /* 0x00000012b404723c */ /* 0x040fe20000041804 */
[----:B------:R-:W1:Y:S07]  /*1d4b0*/  LDSM.16.M88.4 R16, [R228+0xa800] ;  /* 0x00a80000e410783b */ /* 0x000e6e0000000200 */
[C---:B--2---:R-:W-:Y:S08]  /*1d4c0*/  HMMA.16816.F32.BF16 R176, R180.reuse, R12, R176 ;  /* 0x0000000cb4b0723c */ /* 0x044ff000000418b0 */
[C---:B------:R-:W-:Y:S01]  /*1d4d0*/  HMMA.16816.F32.BF16 R172, R180.reuse, R14, R172 ;  /* 0x0000000eb4ac723c */ /* 0x040fe200000418ac */
[----:B------:R-:W2:Y:S07]  /*1d4e0*/  LDSM.16.M88.4 R12, [R228+0xb000] ;  /* 0x00b00000e40c783b */ /* 0x000eae0000000200 */
[C---:B------:R-:W-:Y:S08]  /*1d4f0*/  HMMA.16816.F32.BF16 R168, R180.reuse, R192, R168 ;  /* 0x000000c0b4a8723c */ /* 0x040ff000000418a8 */
[C---:B------:R-:W-:Y:S01]  /*1d500*/  HMMA.16816.F32.BF16 R32, R180.reuse, R194, R32 ;  /* 0x000000c2b420723c */ /* 0x040fe20000041820 */
[----:B------:R-:W5:Y:S07]  /*1d510*/  LDSM.16.M88.4 R192, [R228+0xb800] ;  /* 0x00b80000e4c0783b */ /* 0x000f6e0000000200 */
[C---:B---3--:R-:W-:Y:S08]  /*1d520*/  HMMA.16816.F32.BF16 R28, R180.reuse, R188, R28 ;  /* 0x000000bcb41c723c */ /* 0x048ff0000004181c */
[----:B------:R-:W-:Y:S01]  /*1d530*/  HMMA.16816.F32.BF16 R24, R180, R190, R24 ;  /* 0x000000beb418723c */ /* 0x000fe20000041818 */
[----:B------:R-:W-:Y:S04]  /*1d540*/  LDSM.16.M88.4 R180, [R227+0x2000] ;  /* 0x00200000e3b4783b */ /* 0x000fe80000000200 */
[----:B------:R-:W-:Y:S03]  /*1d550*/  LDSM.16.M88.4 R188, [R215] ;  /* 0x00000000d7bc783b */ /* 0x000fe60000000200 */
[C---:B----4-:R-:W-:Y:S08]  /*1d560*/  HMMA.16816.F32.BF16 R8, R184.reuse, R20, R8 ;  /* 0x00000014b808723c */ /* 0x050ff00000041808 */
[C---:B------:R-:W-:Y:S01]  /*1d570*/  HMMA.16816.F32.BF16 R4, R184.reuse, R22, R4 ;  /* 0x00000016b804723c */ /* 0x040fe20000041804 */
[----:B------:R-:W3:Y:S07]  /*1d580*/  LDSM.16.M88.4 R20, [R218] ;  /* 0x00000000da14783b */ /* 0x000eee0000000200 */
[C---:B-1----:R-:W-:Y:S08]  /*1d590*/  HMMA.16816.F32.BF16 R176, R184.reuse, R16, R176 ;  /* 0x00000010b8b0723c */ /* 0x042ff000000418b0 */
[C---:B------:R-:W-:Y:S01]  /*1d5a0*/  HMMA.16816.F32.BF16 R172, R184.reuse, R18, R172 ;  /* 0x00000012b8ac723c */ /* 0x040fe200000418ac */
[----:B------:R-:W1:Y:S07]  /*1d5b0*/  LDSM.16.M88.4 R16, [R217] ;  /* 0x00000000d910783b */ /* 0x000e6e0000000200 */
[C---:B--2---:R-:W-:Y:S08]  /*1d5c0*/  HMMA.16816.F32.BF16 R168, R184.reuse, R12, R168 ;  /* 0x0000000cb8a8723c */ /* 0x044ff000000418a8 */
[C---:B------:R-:W-:Y:S01]  /*1d5d0*/  HMMA.16816.F32.BF16 R32, R184.reuse, R14, R32 ;  /* 0x0000000eb820723c */ /* 0x040fe20000041820 */
[----:B------:R-:W2:Y:S07]  /*1d5e0*/  LDSM.16.M88.4 R12, [R216] ;  /* 0x00000000d80c783b */ /* 0x000eae0000000200 */
[C---:B-----5:R-:W-:Y:S08]  /*1d5f0*/  HMMA.16816.F32.BF16 R28, R184.reuse, R192, R28 ;  /* 0x000000c0b81c723c */ /* 0x060ff0000004181c */
[----:B------:R-:W-:Y:S01]  /*1d600*/  HMMA.16816.F32.BF16 R24, R184, R194, R24 ;  /* 0x000000c2b818723c */ /* 0x000fe20000041818 */
[----:B------:R-:W-:Y:S04]  /*1d610*/  LDSM.16.M88.4 R184, [R223+0xb000] ;  /* 0x00b00000dfb8783b */ /* 0x000fe80000000200 */
[----:B------:R-:W-:Y:S03]  /*1d620*/  LDSM.16.M88.4 R192, [R227+0x4000] ;  /* 0x00400000e3c0783b */ /* 0x000fe60000000200 */
[C---:B---3--:R-:W-:Y:S08]  /*1d630*/  HMMA.16816.F32.BF16 R8, R180.reuse, R20, R8 ;  /* 0x00000014b408723c */ /* 0x048ff00000041808 */
[C---:B------:R-:W-:Y:S01]  /*1d640*/  HMMA.16816.F32.BF16 R4, R180.reuse, R22, R4 ;  /* 0x00000016b404723c */ /* 0x040fe20000041804 */
[----:B------:R-:W-:Y:S07]  /*1d650*/  LDSM.16.M88.4 R20, [R223+0xa000] ;  /* 0x00a00000df14783b */ /* 0x000fee0000000200 */
[C---:B-1----:R-:W-:Y:S08]  /*1d660*/  HMMA.16816.F32.BF16 R176, R180.reuse, R16, R176 ;  /* 0x00000010b4b0723c */ /* 0x042ff000000418b0 */
[C---:B------:R-:W-:Y:S01]  /*1d670*/  HMMA.16816.F32.BF16 R172, R180.reuse, R18, R172 ;  /* 0x00000012b4ac723c */ /* 0x040fe200000418ac */
[----:B------:R-:W1:Y:S07]  /*1d680*/  LDSM.16.M88.4 R16, [R225+0x2000] ;  /* 0x00200000e110783b */ /* 0x000e6e0000000200 */
[C---:B--2---:R-:W-:Y:S08]  /*1d690*/  HMMA.16816.F32.BF16 R168, R180.reuse, R12, R168 ;  /* 0x0000000cb4a8723c */ /* 0x044ff000000418a8 */
[C---:B------:R-:W-:Y:S01]  /*1d6a0*/  HMMA.16816.F32.BF16 R32, R180.reuse, R14, R32 ;  /* 0x0000000eb420723c */ /* 0x040fe20000041820 */
[----:B------:R-:W2:Y:S07]  /*1d6b0*/  LDSM.16.M88.4 R12, [R223+0xa800] ;  /* 0x00a80000df0c783b */ /* 0x000eae0000000200 */
[C---:B------:R-:W-:Y:S08]  /*1d6c0*/  HMMA.16816.F32.BF16 R28, R180.reuse, R188, R28 ;  /* 0x000000bcb41c723c */ /* 0x040ff0000004181c */
[----:B------:R-:W-:Y:S01]  /*1d6d0*/  HMMA.16816.F32.BF16 R24, R180, R190, R24 ;  /* 0x000000beb418723c */ /* 0x000fe20000041818 */
[----:B------:R-:W3:Y:S04]  /*1d6e0*/  LDSM.16.M88.4 R180, [R223+0xb800] ;  /* 0x00b80000dfb4783b */ /* 0x000ee80000000200 */
[----:B------:R-:W-:Y:S03]  /*1d6f0*/  LDSM.16.M88.4 R188, [R219+0x2800] ;  /* 0x00280000dbbc783b */ /* 0x000fe60000000200 */
        /* <DEDUP_REMOVED lines=8> */
[----:B------:R-:W4:Y:S07]  /*1d780*/  LDSM.16.M88.4 R184, [R219+0x3000] ;  /* 0x00300000dbb8783b */ /* 0x000f2e0000000200 */
[C---:B---3--:R-:W-:Y:S08]  /*1d790*/  HMMA.16816.F32.BF16 R28, R16.reuse, R180, R28 ;  /* 0x000000b4101c723c */ /* 0x048ff0000004181c */
[----:B------:R-:W-:Y:S01]  /*1d7a0*/  HMMA.16816.F32.BF16 R24, R16, R182, R24 ;  /* 0x000000b61018723c */ /* 0x000fe20000041818 */
[----:B------:R-:W3:Y:S04]  /*1d7b0*/  LDSM.16.M88.4 R180, [R219+0x3800] ;  /* 0x00380000dbb4783b */ /* 0x000ee80000000200 */
[----:B------:R-:W-:Y:S03]  /*1d7c0*/  LDSM.16.M88.4 R16, [R229+0x4000] ;  /* 0x00400000e510783b */ /* 0x000fe60000000200 */
[C---:B-1----:R-:W-:Y:S08]  /*1d7d0*/  HMMA.16816.F32.BF16 R176, R20.reuse, R188, R176 ;  /* 0x000000bc14b0723c */ /* 0x042ff000000418b0 */
[C---:B--2---:R-:W-:Y:S08]  /*1d7e0*/  HMMA.16816.F32.BF16 R8, R20.reuse, R12, R8 ;  /* 0x0000000c1408723c */ /* 0x044ff00000041808 */
[C---:B------:R-:W-:Y:S01]  /*1d7f0*/  HMMA.16816.F32.BF16 R4, R20.reuse, R14, R4 ;  /* 0x0000000e1404723c */ /* 0x040fe20000041804 */
[----:B------:R-:W1:Y:S07]  /*1d800*/  LDSM.16.M88.4 R12, [R228+0xc000] ;  /* 0x00c00000e40c783b */ /* 0x000e6e0000000200 */
[C---:B----4-:R-:W-:Y:S08]  /*1d810*/  HMMA.16816.F32.BF16 R168, R20.reuse, R184, R168 ;  /* 0x000000b814a8723c */ /* 0x050ff000000418a8 */
[C---:B------:R-:W-:Y:S01]  /*1d820*/  HMMA.16816.F32.BF16 R32, R20.reuse, R186, R32 ;  /* 0x000000ba1420723c */ /* 0x040fe20000041820 */
[----:B------:R-:W2:Y:S07]  /*1d830*/  LDSM.16.M88.4 R184, [R228+0xc800] ;  /* 0x00c80000e4b8783b */ /* 0x000eae0000000200 */
[C---:B---3--:R-:W-:Y:S08]  /*1d840*/  HMMA.16816.F32.BF16 R28, R20.reuse, R180, R28 ;  /* 0x000000b4141c723c */ /* 0x048ff0000004181c */
[C---:B------:R-:W-:Y:S01]  /*1d850*/  HMMA.16816.F32.BF16 R24, R20.reuse, R182, R24 ;  /* 0x000000b61418723c */ /* 0x040fe20000041818 */
[----:B------:R-:W3:Y:S07]  /*1d860*/  LDSM.16.M88.4 R180, [R228+0xd000] ;  /* 0x00d00000e4b4783b */ /* 0x000eee0000000200 */
        /* <DEDUP_REMOVED lines=8> */
[----:B------:R-:W2:Y:S07]  /*1d8f0*/  LDSM.16.M88.4 R184, [R212] ;  /* 0x00000000d4b8783b */ /* 0x000eae0000000200 */
[C---:B---3--:R-:W-:Y:S08]  /*1d900*/  HMMA.16816.F32.BF16 R168, R16.reuse, R180, R168 ;  /* 0x000000b410a8723c */ /* 0x048ff000000418a8 */
[C---:B------:R-:W-:Y:S01]  /*1d910*/  HMMA.16816.F32.BF16 R32, R16.reuse, R182, R32 ;  /* 0x000000b61020723c */ /* 0x040fe20000041820 */
[----:B------:R-:W3:Y:S07]  /*1d920*/  LDSM.16.M88.4 R180, [R211] ;  /* 0x00000000d3b4783b */ /* 0x000eee0000000200 */
        /* <DEDUP_REMOVED lines=15> */
[----:B------:R-:W-:Y:S04]  /*1da20*/  LDSM.16.M88.4 R192, [R224+0x4000] ;  /* 0x00400000e0c0783b */ /* 0x000fe80000000200 */
[----:B------:R-:W-:Y:S03]  /*1da30*/  LDSM.16.M88.4 R188, [R219+0x4000] ;  /* 0x00400000dbbc783b */ /* 0x000fe60000000200 */
[C---:B----4-:R-:W-:Y:S08]  /*1da40*/  HMMA.16816.F32.BF16 R8, R20.reuse, R16, R8 ;  /* 0x000000101408723c */ /* 0x050ff00000041808 */
[C---:B------:R-:W-:Y:S01]  /*1da50*/  HMMA.16816.F32.BF16 R4, R20.reuse, R18, R4 ;  /* 0x000000121404723c */ /* 0x040fe20000041804 */
[----:B------:R-:W4:Y:S07]  /*1da60*/  LDSM.16.M88.4 R16, [R219+0x4800] ;  /* 0x00480000db10783b */ /* 0x000f2e0000000200 */
[C---:B-1----:R-:W-:Y:S08]  /*1da70*/  HMMA.16816.F32.BF16 R176, R20.reuse, R12, R176 ;  /* 0x0000000c14b0723c */ /* 0x042ff000000418b0 */
[C---:B------:R-:W-:Y:S01]  /*1da80*/  HMMA.16816.F32.BF16 R172, R20.reuse, R14, R172 ;  /* 0x0000000e14ac723c */ /* 0x040fe200000418ac */
[----:B------:R-:W1:Y:S07]  /*1da90*/  LDSM.16.M88.4 R12, [R219+0x5800] ;  /* 0x00580000db0c783b */ /* 0x000e6e0000000200 */
        /* <DEDUP_REMOVED lines=10> */
[C---:B------:R-:W-:Y:S08]  /*1db40*/  HMMA.16816.F32.BF16 R8, R192.reuse, R188, R8 ;  /* 0x000000bcc008723c */ /* 0x040ff00000041808 */
[C---:B------:R-:W-:Y:S01]  /*1db50*/  HMMA.16816.F32.BF16 R4, R192.reuse, R190, R4 ;  /* 0x000000bec004723c */ /* 0x040fe20000041804 */
[----:B------:R-:W-:Y:S07]  /*1db60*/  LDSM.16.M88.4 R188, [R227+0x6000] ;  /* 0x00600000e3bc783b */ /* 0x000fee0000000200 */
[C---:B-1----:R-:W-:Y:S08]  /*1db70*/  HMMA.16816.F32.BF16 R28, R192.reuse, R12, R28 ;  /* 0x0000000cc01c723c */ /* 0x042ff0000004181c */
[C---:B--2---:R-:W-:Y:S08]  /*1db80*/  HMMA.16816.F32.BF16 R168, R192.reuse, R20, R168 ;  /* 0x00000014c0a8723c */ /* 0x044ff000000418a8 */
[C---:B------:R-:W-:Y:S01]  /*1db90*/  HMMA.16816.F32.BF16 R32, R192.reuse, R22, R32 ;  /* 0x00000016c020723c */ /* 0x040fe20000041820 */
[----:B------:R-:W1:Y:S07]  /*1dba0*/  LDSM.16.M88.4 R20, [R228+0xf000] ;  /* 0x00f00000e414783b */ /* 0x000e6e0000000200 */
[----:B------:R-:W-:Y:S01]  /*1dbb0*/  HMMA.16816.F32.BF16 R24, R192, R14, R24 ;  /* 0x0000000ec018723c */ /* 0x000fe20000041818 */
[----:B------:R-:W2:Y:S07]  /*1dbc0*/  LDSM.16.M88.4 R12, [R228+0xf800] ;  /* 0x00f80000e40c783b */ /* 0x000eae0000000200 */
[C---:B---3--:R-:W-:Y:S08]  /*1dbd0*/  HMMA.16816.F32.BF16 R8, R184.reuse, R180, R8 ;  /* 0x000000b4b808723c */ /* 0x048ff00000041808 */
[C---:B------:R-:W-:Y:S01]  /*1dbe0*/  HMMA.16816.F32.BF16 R4, R184.reuse, R182, R4 ;  /* 0x000000b6b804723c */ /* 0x040fe20000041804 */
[----:B------:R-:W3:Y:S07]  /*1dbf0*/  LDSM.16.M88.4 R180, [R210] ;  /* 0x00000000d2b4783b */ /* 0x000eee0000000200 */
[C---:B----4-:R-:W-:Y:S08]  /*1dc00*/  HMMA.16816.F32.BF16 R176, R184.reuse, R16, R176 ;  /* 0x00000010b8b0723c */ /* 0x050ff000000418b0 */
[C---:B------:R-:W-:Y:S01]  /*1dc10*/  HMMA.16816.F32.BF16 R172, R184.reuse, R18, R172 ;  /* 0x00000012b8ac723c */ /* 0x040fe200000418ac */
[----:B------:R-:W4:Y:S07]  /*1dc20*/  LDSM.16.M88.4 R16, [R209] ;  /* 0x00000000d110783b */ /* 0x000f2e0000000200 */
[C---:B-1----:R-:W-:Y:S08]  /*1dc30*/  HMMA.16816.F32.BF16 R168, R184.reuse, R20, R168 ;  /* 0x00000014b8a8723c */ /* 0x042ff000000418a8 */
[C---:B------:R-:W-:Y:S01]  /*1dc40*/  HMMA.16816.F32.BF16 R32, R184.reuse, R22, R32 ;  /* 0x00000016b820723c */ /* 0x040fe20000041820 */
[----:B------:R-:W1:Y:S07]  /*1dc50*/  LDSM.16.M88.4 R20, [R208] ;  /* 0x00000000d014783b */ /* 0x000e6e0000000200 */
[C---:B--2---:R-:W-:Y:S08]  /*1dc60*/  HMMA.16816.F32.BF16 R28, R184.reuse, R12, R28 ;  /* 0x0000000cb81c723c */ /* 0x044ff0000004181c */
[----:B------:R-:W-:Y:S01]  /*1dc70*/  HMMA.16816.F32.BF16 R24, R184, R14, R24 ;  /* 0x0000000eb818723c */ /* 0x000fe20000041818 */
[----:B------:R-:W2:Y:S04]  /*1dc80*/  LDSM.16.M88.4 R12, [R167] ;  /* 0x00000000a70c783b */ /* 0x000ea80000000200 */
[----:B------:R-:W-:Y:S03]  /*1dc90*/  LDSM.16.M88.4 R184, [R225+0x6000] ;  /* 0x00600000e1b8783b */ /* 0x000fe60000000200 */
[C---:B---3--:R-:W-:Y:S08]  /*1dca0*/  HMMA.16816.F32.BF16 R8, R188.reuse, R180, R8 ;  /* 0x000000b4bc08723c */ /* 0x048ff00000041808 */
[C---:B------:R-:W-:Y:S01]  /*1dcb0*/  HMMA.16816.F32.BF16 R4, R188.reuse, R182, R4 ;  /* 0x000000b6bc04723c */ /* 0x040fe20000041804 */
[----:B------:R-:W3:Y:S07]  /*1dcc0*/  LDSM.16.M88.4 R180, [R223+0xe000] ;  /* 0x00e00000dfb4783b */ /* 0x000eee0000000200 */
[C---:B----4-:R-:W-:Y:S08]  /*1dcd0*/  HMMA.16816.F32.BF16 R176, R188.reuse, R16, R176 ;  /* 0x00000010bcb0723c */ /* 0x050ff000000418b0 */
[C---:B------:R-:W-:Y:S01]  /*1dce0*/  HMMA.16816.F32.BF16 R172, R188.reuse, R18, R172 ;  /* 0x00000012bcac723c */ /* 0x040fe200000418ac */
[----:B------:R-:W4:Y:S07]  /*1dcf0*/  LDSM.16.M88.4 R16, [R223+0xe800] ;  /* 0x00e80000df10783b */ /* 0x000f2e0000000200 */
[C---:B-1----:R-:W-:Y:S08]  /*1dd00*/  HMMA.16816.F32.BF16 R168, R188.reuse, R20, R168 ;  /* 0x00000014bca8723c */ /* 0x042ff000000418a8 */
[C---:B------:R-:W-:Y:S01]  /*1dd10*/  HMMA.16816.F32.BF16 R32, R188.reuse, R22, R32 ;  /* 0x00000016bc20723c */ /* 0x040fe20000041820 */
[----:B------:R-:W1:Y:S07]  /*1dd20*/  LDSM.16.M88.4 R20, [R223+0xf000] ;  /* 0x00f00000df14783b */ /* 0x000e6e0000000200 */
[C---:B--2---:R-:W-:Y:S08]  /*1dd30*/  HMMA.16816.F32.BF16 R28, R188.reuse, R12, R28 ;  /* 0x0000000cbc1c723c */ /* 0x044ff0000004181c */
[----:B------:R-:W-:Y:S01]  /*1dd40*/  HMMA.16816.F32.BF16 R24, R188, R14, R24 ;  /* 0x0000000ebc18723c */ /* 0x000fe20000041818 */
[----:B------:R-:W-:Y:S04]  /*1dd50*/  LDSM.16.M88.4 R12, [R219+0x6000] ;  /* 0x00600000db0c783b */ /* 0x000fe80000000200 */
[----:B------:R-:W-:Y:S03]  /*1dd60*/  LDSM.16.M88.4 R188, [R219+0x6800] ;  /* 0x00680000dbbc783b */ /* 0x000fe60000000200 */
[C---:B---3--:R-:W-:Y:S08]  /*1dd70*/  HMMA.16816.F32.BF16 R8, R184.reuse, R180, R8 ;  /* 0x000000b4b808723c */ /* 0x048ff00000041808 */
[C---:B------:R-:W-:Y:S01]  /*1dd80*/  HMMA.16816.F32.BF16 R4, R184.reuse, R182, R4 ;  /* 0x000000b6b804723c */ /* 0x040fe20000041804 */
[----:B------:R-:W2:Y:S07]  /*1dd90*/  LDSM.16.M88.4 R180, [R224+0x6000] ;  /* 0x00600000e0b4783b */ /* 0x000eae0000000200 */
[C---:B----4-:R-:W-:Y:S08]  /*1dda0*/  HMMA.16816.F32.BF16 R176, R184.reuse, R16, R176 ;  /* 0x00000010b8b0723c */ /* 0x050ff000000418b0 */
[C---:B------:R-:W-:Y:S01]  /*1ddb0*/  HMMA.16816.F32.BF16 R172, R184.reuse, R18, R172 ;  /* 0x00000012b8ac723c */ /* 0x040fe200000418ac */
[----:B------:R-:W3:Y:S07]  /*1ddc0*/  LDSM.16.M88.4 R16, [R223+0xf800] ;  /* 0x00f80000df10783b */ /* 0x000eee0000000200 */
[C---:B-1----:R-:W-:Y:S01]  /*1ddd0*/  HMMA.16816.F32.BF16 R168, R184.reuse, R20, R168 ;  /* 0x00000014b8a8723c */ /* 0x042fe200000418a8 */
[----:B------:R-:W1:Y:S07]  /*1dde0*/  S2R R20, SR_TID.X ;  /* 0x0000000000147919 */ /* 0x000e6e0000002100 */
[----:B------:R-:W-:Y:S08]  /*1ddf0*/  HMMA.16816.F32.BF16 R32, R184, R22, R32 ;  /* 0x00000016b820723c */ /* 0x000ff00000041820 */
[C---:B--2---:R-:W-:Y:S08]  /*1de00*/  HMMA.16816.F32.BF16 R8, R180.reuse, R12, R8 ;  /* 0x0000000cb408723c */ /* 0x044ff00000041808 */
[----:B------:R-:W-:Y:S01]  /*1de10*/  HMMA.16816.F32.BF16 R4, R180, R14, R4 ;  /* 0x0000000eb404723c */ /* 0x000fe20000041804 */
[----:B------:R-:W2:Y:S07]  /*1de20*/  LDSM.16.M88.4 R12, [R219+0x7000] ;  /* 0x00700000db0c783b */ /* 0x000eae0000000200 */
[C---:B---3--:R-:W-:Y:S07]  /*1de30*/  HMMA.16816.F32.BF16 R28, R184.reuse, R16, R28 ;  /* 0x00000010b81c723c */ /* 0x048fee000004181c */
[----:B-1----:R-:W-:Y:S01]  /*1de40*/  IMAD.SHL.U32 R16, R20, 0x2, RZ ;  /* 0x0000000214107824 */ /* 0x002fe200078e00ff */
[----:B------:R-:W-:Y:S04]  /*1de50*/  HMMA.16816.F32.BF16 R24, R184, R18, R24 ;  /* 0x00000012b818723c */ /* 0x000fe80000041818 */
[----:B------:R-:W-:-:S04]  /*1de60*/  LOP3.LUT R16, R16, 0x6, RZ, 0xc0, !PT ;  /* 0x0000000610107812 */ /* 0x000fc800078ec0ff */
[----:B------:R-:W-:Y:S01]  /*1de70*/  HMMA.16816.F32.BF16 R176, R180, R188, R176 ;  /* 0x000000bcb4b0723c */ /* 0x000fe200000418b0 */
[----:B------:R-:W-:Y:S02]  /*1de80*/  IMAD R23, R247, 0x40, R16 ;  /* 0x00000040f7177824 */ /* 0x000fe400078e0210 */
[----:B------:R-:W1:Y:S01]  /*1de90*/  LDSM.16.M88.4 R16, [R219+0x7800] ;  /* 0x00780000db10783b */ /* 0x000e620000000200 */
[----:B------:R-:W-:-:S04]  /*1dea0*/  DEPBAR.LE SB0, 0x0 ;  /* 0x000080000000791a */ /* 0x000fc80000000000 */
[C---:B------:R-:W-:Y:S01]  /*1deb0*/  IADD3 R21, R23.reuse, 0x1, RZ ;  /* 0x0000000117157810 */ /* 0x040fe20007ffe0ff */
[C---:B------:R-:W-:Y:S01]  /*1dec0*/  HMMA.16816.F32.BF16 R172, R180.reuse, R190, R172 ;  /* 0x000000beb4ac723c */ /* 0x040fe200000418ac */
[----:B------:R-:W-:Y:S01]  /*1ded0*/  IADD3 R185, R23, 0x8, RZ ;  /* 0x0000000817b97810 */ /* 0x000fe20007ffe0ff */
[----:B------:R-:W-:Y:S01]  /*1dee0*/  IMAD.MOV.U32 R188, RZ, RZ, R198 ;  /* 0x000000ffffbc7224 */ /* 0x000fe200078e00c6 */
[C---:B------:R-:W-:Y:S01]  /*1def0*/  ISETP.GE.AND P1, PT, R21.reuse, R0, PT ;  /* 0x000000001500720c */ /* 0x040fe20003f26270 */
[----:B------:R-:W-:Y:S01]  /*1df00*/  IMAD.MOV.U32 R189, RZ, RZ, R199 ;  /* 0x000000ffffbd7224 */ /* 0x000fe200078e00c7 */
[----:B------:R-:W-:Y:S01]  /*1df10*/  BAR.SYNC.DEFER_BLOCKING 0x0 ;  /* 0x0000000000007b1d */ /* 0x000fe20000010000 */
[----:B------:R-:W-:Y:S02]  /*1df20*/  ISETP.GE.AND P3, PT, R21, R2, PT ;  /* 0x000000021500720c */ /* 0x000fe40003f66270 */
[----:B------:R-:W-:Y:S01]  /*1df30*/  ISETP.GE.AND P2, PT, R185, R0, PT ;  /* 0x00000000b900720c */ /* 0x000fe20003f46270 */
[----:B--2---:R-:W-:Y:S01]  /*1df40*/  HMMA.16816.F32.BF16 R168, R180, R12, R168 ;  /* 0x0000000cb4a8723c */ /* 0x004fe200000418a8 */
[----:B------:R-:W-:-:S02]  /*1df50*/  IADD3 R21, R23, 0x9, RZ ;  /* 0x0000000917157810 */ /* 0x000fc40007ffe0ff */
[----:B------:R-:W-:Y:S02]  /*1df60*/  FSEL R9, R9, -INF , !P1 ;  /* 0xff80000009097808 */ /* 0x000fe40004800000 */
[----:B------:R-:W-:Y:S02]  /*1df70*/  FSEL R11, R11, -INF , !P3 ;  /* 0xff8000000b0b7808 */ /* 0x000fe40005800000 */
[----:B------:R-:W-:Y:S01]  /*1df80*/  FSEL R4, R4, -INF , !P2 ;  /* 0xff80000004047808 */ /* 0x000fe20005000000 */
[----:B------:R-:W-:Y:S01]  /*1df90*/  HMMA.16816.F32.BF16 R32, R180, R14, R32 ;  /* 0x0000000eb420723c */ /* 0x000fe20000041820 */
[----:B------:R-:W-:Y:S02]  /*1dfa0*/  ISETP.GE.AND P1, PT, R185, R2, PT ;  /* 0x00000002b900720c */ /* 0x000fe40003f26270 */
[C---:B------:R-:W-:Y:S02]  /*1dfb0*/  ISETP.GE.AND P3, PT, R21.reuse, R0, PT ;  /* 0x000000001500720c */ /* 0x040fe40003f66270 */
[----:B------:R-:W-:-:S02]  /*1dfc0*/  ISETP.GE.AND P2, PT, R21, R2, PT ;  /* 0x000000021500720c */ /* 0x000fc40003f46270 */
[C---:B------:R-:W-:Y:S02]  /*1dfd0*/  IADD3 R185, R23.reuse, 0x10, RZ ;  /* 0x0000001017b97810 */ /* 0x040fe40007ffe0ff */
[----:B------:R-:W-:Y:S02]  /*1dfe0*/  IADD3 R21, R23, 0x11, RZ ;  /* 0x0000001117157810 */ /* 0x000fe40007ffe0ff */
[----:B------:R-:W-:Y:S02]  /*1dff0*/  FSEL R6, R6, -INF , !P1 ;  /* 0xff80000006067808 */ /* 0x000fe40004800000 */
[----:B------:R-:W-:Y:S02]  /*1e000*/  FSEL R5, R5, -INF , !P3 ;  /* 0xff80000005057808 */ /* 0x000fe40005800000 */
[----:B------:R-:W-:Y:S02]  /*1e010*/  FSEL R7, R7, -INF , !P2 ;  /* 0xff80000007077808 */ /* 0x000fe40005000000 */
[C---:B------:R-:W-:Y:S01]  /*1e020*/  ISETP.GE.AND P1, PT, R185.reuse, R0, PT ;  /* 0x00000000b900720c */ /* 0x040fe20003f26270 */
[----:B-1----:R-:W-:Y:S01]  /*1e030*/  HMMA.16816.F32.BF16 R28, R180, R16, R28 ;  /* 0x00000010b41c723c */ /* 0x002fe2000004181c */
[----:B------:R-:W-:-:S02]  /*1e040*/  ISETP.GE.AND P3, PT, R185, R2, PT ;  /* 0x00000002b900720c */ /* 0x000fc40003f66270 */
[----:B------:R-:W-:Y:S02]  /*1e050*/  ISETP.GE.AND P2, PT, R21, R0, PT ;  /* 0x000000001500720c */ /* 0x000fe40003f46270 */
[----:B------:R-:W-:Y:S02]  /*1e060*/  IADD3 R13, R23, 0x18, RZ ;  /* 0x00000018170d7810 */ /* 0x000fe40007ffe0ff */
[----:B------:R-:W-:Y:S01]  /*1e070*/  FSEL R176, R176, -INF , !P1 ;  /* 0xff800000b0b07808 */ /* 0x000fe20004800000 */
[----:B------:R-:W-:Y:S01]  /*1e080*/  HMMA.16816.F32.BF16 R24, R180, R18, R24 ;  /* 0x00000012b418723c */ /* 0x000fe20000041818 */
[----:B------:R-:W-:Y:S02]  /*1e090*/  FSEL R178, R178, -INF , !P3 ;  /* 0xff800000b2b27808 */ /* 0x000fe40005800000 */
[----:B------:R-:W-:Y:S02]  /*1e0a0*/  FSEL R22, R177, -INF , !P2 ;  /* 0xff800000b1167808 */ /* 0x000fe40005000000 */
[----:B------:R-:W-:-:S02]  /*1e0b0*/  ISETP.GE.AND P1, PT, R21, R2, PT ;  /* 0x000000021500720c */ /* 0x000fc40003f26270 */
[C---:B------:R-:W-:Y:S02]  /*1e0c0*/  ISETP.GE.AND P3, PT, R13.reuse, R0, PT ;  /* 0x000000000d00720c */ /* 0x040fe40003f66270 */
[----:B------:R-:W-:Y:S02]  /*1e0d0*/  ISETP.GE.AND P2, PT, R13, R2, PT ;  /* 0x000000020d00720c */ /* 0x000fe40003f46270 */
[----:B------:R-:W-:Y:S02]  /*1e0e0*/  IADD3 R13, R23, 0x19, RZ ;  /* 0x00000019170d7810 */ /* 0x000fe40007ffe0ff */
[----:B------:R-:W-:Y:S02]  /*1e0f0*/  FSEL R185, R179, -INF , !P1 ;  /* 0xff800000b3b97808 */ /* 0x000fe40004800000 */
[----:B------:R-:W-:Y:S02]  /*1e100*/  ISETP.GE.AND P1, PT, R13, R0, PT ;  /* 0x000000000d00720c */ /* 0x000fe40003f26270 */
[----:B------:R-:W-:-:S02]  /*1e110*/  IADD3 R15, R23, 0x20, RZ ;  /* 0x00000020170f7810 */ /* 0x000fc40007ffe0ff */
[----:B------:R-:W-:Y:S02]  /*1e120*/  FSEL R21, R172, -INF , !P3 ;  /* 0xff800000ac157808 */ /* 0x000fe40005800000 */
[----:B------:R-:W-:Y:S02]  /*1e130*/  FSEL R195, R174, -INF , !P2 ;  /* 0xff800000aec37808 */ /* 0x000fe40005000000 */
[----:B------:R-:W-:Y:S02]  /*1e140*/  FSEL R20, R173, -INF , !P1 ;  /* 0xff800000ad147808 */ /* 0x000fe40004800000 */
        /* <DEDUP_REMOVED lines=14> */
[----:B------:R-:W-:-:S02]  /*1e230*/  FSEL R194, R32, -INF , !P1 ;  /* 0xff80000020c27808 */ /* 0x000fc40004800000 */
[----:B------:R-:W-:Y:S02]  /*1e240*/  ISETP.GE.AND P3, PT, R15, R2, PT ;  /* 0x000000020f00720c */ /* 0x000fe40003f66270 */
[C---:B------:R-:W-:Y:S02]  /*1e250*/  ISETP.GE.AND P2, PT, R13.reuse, R0, PT ;  /* 0x000000000d00720c */ /* 0x040fe40003f46270 */
[----:B------:R-:W-:Y:S02]  /*1e260*/  ISETP.GE.AND P1, PT, R13, R2, PT ;  /* 0x000000020d00720c */ /* 0x000fe40003f26270 */
[C---:B------:R-:W-:Y:S02]  /*1e270*/  IADD3 R15, R23.reuse, 0x30, RZ ;  /* 0x00000030170f7810 */ /* 0x040fe40007ffe0ff */
[----:B------:R-:W-:Y:S02]  /*1e280*/  IADD3 R13, R23, 0x31, RZ ;  /* 0x00000031170d7810 */ /* 0x000fe40007ffe0ff */
[----:B------:R-:W-:-:S02]  /*1e290*/  FSEL R190, R34, -INF , !P3 ;  /* 0xff80000022be7808 */ /* 0x000fc40005800000 */
[----:B------:R-:W-:Y:S02]  /*1e2a0*/  FSEL R192, R33, -INF , !P2 ;  /* 0xff80000021c07808 */ /* 0x000fe40005000000 */
[----:B------:R-:W-:Y:S02]  /*1e2b0*/  FSEL R182, R35, -INF , !P1 ;  /* 0xff80000023b67808 */ /* 0x000fe40004800000 */
[C---:B------:R-:W-:Y:S02]  /*1e2c0*/  ISETP.GE.AND P3, PT, R15.reuse, R0, PT ;  /* 0x000000000f00720c */ /* 0x040fe40003f66270 */
[----:B------:R-:W-:Y:S02]  /*1e2d0*/  ISETP.GE.AND P2, PT, R15, R2, PT ;  /* 0x000000020f00720c */ /* 0x000fe40003f46270 */
[----:B------:R-:W-:Y:S02]  /*1e2e0*/  ISETP.GE.AND P1, PT, R13, R0, PT ;  /* 0x000000000d00720c */ /* 0x000fe40003f26270 */
[----:B------:R-:W-:-:S02]  /*1e2f0*/  IADD3 R15, R23, 0x38, RZ ;  /* 0x00000038170f7810 */ /* 0x000fc40007ffe0ff */
[----:B------:R-:W-:Y:S02]  /*1e300*/  FSEL R177, R29, -INF , !P1 ;  /* 0xff8000001db17808 */ /* 0x000fe40004800000 */
[----:B------:R-:W-:Y:S02]  /*1e310*/  ISETP.GE.AND P1, PT, R15, R2, PT ;  /* 0x000000020f00720c */ /* 0x000fe40003f26270 */
[----:B------:R-:W-:Y:S02]  /*1e320*/  FSEL R172, R28, -INF , !P3 ;  /* 0xff8000001cac7808 */ /* 0x000fe40005800000 */
[----:B------:R-:W-:Y:S02]  /*1e330*/  FSEL R28, R26, -INF , !P1 ;  /* 0xff8000001a1c7808 */ /* 0x000fe40004800000 */
[----:B------:R-:W-:Y:S02]  /*1e340*/  FSEL R171, R30, -INF , !P2 ;  /* 0xff8000001eab7808 */ /* 0x000fe40005000000 */
[----:B------:R-:W-:-:S02]  /*1e350*/  ISETP.GE.AND P1, PT, R165, 0x3, PT ;  /* 0x00000003a500780c */ /* 0x000fc40003f26270 */
[----:B------:R-:W-:Y:S02]  /*1e360*/  ISETP.GE.AND P3, PT, R13, R2, PT ;  /* 0x000000020d00720c */ /* 0x000fe40003f66270 */
[-C--:B------:R-:W-:Y:S02]  /*1e370*/  ISETP.GE.AND P2, PT, R15, R0.reuse, PT ;  /* 0x000000000f00720c */ /* 0x080fe40003f46270 */
        /* <DEDUP_REMOVED lines=12> */
[----:B------:R-:W-:Y:S01]  /*1e440*/  BSSY B0, `(.L_x_1111) ;  /* 0x0000045000007945 */ /* 0x000fe20003800000 */
[----:B------:R-:W-:Y:S05]  /*1e450*/  @!P0 BRA `(.L_x_1112) ;  /* 0x000003f000008947 */ /* 0x000fea0003800000 */
[----:B------:R-:W-:Y:S02]  /*1e460*/  ULDC.64 UR4, c[0x0][0x118] ;  /* 0x0000460000047ab9 */ /* 0x000fe40000000a00 */
[----:B------:R-:W2:Y:S01]  /*1e470*/  LD.E R17, [R196.64+0x170] ;  /* 0x00017004c4117980 */ /* 0x000ea2000c101900 */
[----:B------:R-:W-:-:S03]  /*1e480*/  IMAD.SHL.U32 R2, R247, 0x40, RZ ;  /* 0x00000040f7027824 */ /* 0x000fc600078e00ff */
[----:B------:R-:W3:Y:S02]  /*1e490*/  LD.E.64 R26, [R196.64+0x20] ;  /* 0x00002004c41a7980 */ /* 0x000ee4000c101b00 */
[----:B------:R-:W-:Y:S02]  /*1e4a0*/  IADD3 R14, R2, -0x40, RZ ;  /* 0xffffffc0020e7810 */ /* 0x000fe40007ffe0ff */
[-C--:B--2---:R-:W-:Y:S02]  /*1e4b0*/  IABS R12, R17.reuse ;  /* 0x00000011000c7213 */ /* 0x084fe40000000000 */
[----:B------:R-:W-:Y:S02]  /*1e4c0*/  IABS R8, R17 ;  /* 0x0000001100087213 */ /* 0x000fe40000000000 */
[----:B------:R-:W1:Y:S02]  /*1e4d0*/  I2F.RP R0, R12 ;  /* 0x0000000c00007306 */ /* 0x000e640000209400 */
[----:B------:R-:W-:-:S06]  /*1e4e0*/  IADD3 R8, RZ, -R8, RZ ;  /* 0x80000008ff087210 */ /* 0x000fcc0007ffe0ff */
[----:B-1----:R-:W1:Y:S02]  /*1e4f0*/  MUFU.RCP R24, R0 ;  /* 0x0000000000187308 */ /* 0x002e640000001000 */
[----:B-1----:R-:W-:Y:S02]  /*1e500*/  IADD3 R24, R24, 0xffffffe, RZ ;  /* 0x0ffffffe18187810 */ /* 0x002fe40007ffe0ff */
[----:B------:R-:W-:-:S04]  /*1e510*/  IABS R0, R14 ;  /* 0x0000000e00007213 */ /* 0x000fc80000000000 */
[----:B------:R-:W1:Y:S01]  /*1e520*/  F2I.FTZ.U32.TRUNC.NTZ R25, R24 ;  /* 0x0000001800197305 */ /* 0x000e62000021f000 */
[-C--:B------:R-:W-:Y:S01]  /*1e530*/  LOP3.LUT R14, R14, R17.reuse, RZ, 0x3c, !PT ;  /* 0x000000110e0e7212 */ /* 0x080fe200078e3cff */
[--C-:B-1----:R-:W-:Y:S02]  /*1e540*/  IMAD.MOV R15, RZ, RZ, -R25.reuse ;  /* 0x000000ffff0f7224 */ /* 0x102fe400078e0a19 */
[----:B------:R-:W-:Y:S02]  /*1e550*/  IMAD.MOV.U32 R24, RZ, RZ, RZ ;  /* 0x000000ffff187224 */ /* 0x000fe400078e00ff */
[----:B------:R-:W-:Y:S01]  /*1e560*/  IMAD R18, R15, R12, RZ ;  /* 0x0000000c0f127224 */ /* 0x000fe200078e02ff */
[----:B------:R-:W-:Y:S02]  /*1e570*/  IABS R15, R2 ;  /* 0x00000002000f7213 */ /* 0x000fe40000000000 */
[----:B------:R-:W-:Y:S01]  /*1e580*/  LOP3.LUT R2, R2, R17, RZ, 0x3c, !PT ;  /* 0x0000001102027212 */ /* 0x000fe200078e3cff */
[----:B------:R-:W-:-:S02]  /*1e590*/  IMAD.HI.U32 R18, R25, R18, R24 ;  /* 0x0000001219127227 */ /* 0x000fc400078e0018 */
[----:B------:R-:W2:Y:S04]  /*1e5a0*/  LD.E.64 R24, [R196.64+0x38] ;  /* 0x00003804c4187980 */ /* 0x000ea8000c101b00 */
[----:B------:R-:W-:-:S04]  /*1e5b0*/  IMAD.HI.U32 R16, R18, R15, RZ ;  /* 0x0000000f12107227 */ /* 0x000fc800078e00ff */
[----:B------:R-:W-:Y:S02]  /*1e5c0*/  IMAD R15, R16, R8, R15 ;  /* 0x00000008100f7224 */ /* 0x000fe400078e020f */
[----:B------:R-:W-:-:S03]  /*1e5d0*/  IMAD.HI.U32 R19, R18, R0, RZ ;  /* 0x0000000012137227 */ /* 0x000fc600078e00ff */
[----:B------:R-:W-:Y:S01]  /*1e5e0*/  ISETP.GT.U32.AND P2, PT, R12, R15, PT ;  /* 0x0000000f0c00720c */ /* 0x000fe20003f44070 */
[----:B------:R-:W-:-:S05]  /*1e5f0*/  IMAD R23, R19, R8, R0 ;  /* 0x0000000813177224 */ /* 0x000fca00078e0200 */
[----:B------:R-:W-:-:S07]  /*1e600*/  ISETP.GT.U32.AND P1, PT, R12, R23, PT ;  /* 0x000000170c00720c */ /* 0x000fce0003f24070 */
[--C-:B------:R-:W-:Y:S01]  /*1e610*/  @!P2 IMAD.IADD R15, R15, 0x1, -R12.reuse ;  /* 0x000000010f0fa824 */ /* 0x100fe200078e0a0c */
[----:B------:R-:W-:Y:S02]  /*1e620*/  @!P2 IADD3 R16, R16, 0x1, RZ ;  /* 0x000000011010a810 */ /* 0x000fe40007ffe0ff */
[----:B------:R-:W-:Y:S02]  /*1e630*/  ISETP.GE.AND P2, PT, R2, RZ, PT ;  /* 0x000000ff0200720c */ /* 0x000fe40003f46270 */
[-C--:B------:R-:W-:Y:S01]  /*1e640*/  ISETP.GE.U32.AND P0, PT, R15, R12.reuse, PT ;  /* 0x0000000c0f00720c */ /* 0x080fe20003f06070 */
[----:B------:R-:W-:Y:S01]  /*1e650*/  @!P1 IMAD.IADD R23, R23, 0x1, -R12 ;  /* 0x0000000117179824 */ /* 0x000fe200078e0a0c */
[----:B------:R-:W-:Y:S02]  /*1e660*/  @!P1 IADD3 R19, R19, 0x1, RZ ;  /* 0x0000000113139810 */ /* 0x000fe40007ffe0ff */
[----:B------:R-:W-:Y:S02]  /*1e670*/  ISETP.NE.AND P1, PT, R17, RZ, PT ;  /* 0x000000ff1100720c */ /* 0x000fe40003f25270 */
[----:B------:R-:W-:-:S02]  /*1e680*/  ISETP.GE.U32.AND P3, PT, R23, R12, PT ;  /* 0x0000000c1700720c */ /* 0x000fc40003f66070 */
[----:B------:R-:W-:-:S05]  /*1e690*/  LOP3.LUT R15, RZ, R17, RZ, 0x33, !PT ;  /* 0x00000011ff0f7212 */ /* 0x000fca00078e33ff */
[----:B------:R-:W-:Y:S02]  /*1e6a0*/  @P0 IADD3 R16, R16, 0x1, RZ ;  /* 0x0000000110100810 */ /* 0x000fe40007ffe0ff */
[----:B------:R-:W-:-:S03]  /*1e6b0*/  ISETP.GE.AND P0, PT, R14, RZ, PT ;  /* 0x000000ff0e00720c */ /* 0x000fc60003f06270 */
[----:B------:R-:W-:Y:S01]  /*1e6c0*/  @!P2 IMAD.MOV R16, RZ, RZ, -R16 ;  /* 0x000000ffff10a224 */ /* 0x000fe200078e0a10 */
[----:B------:R-:W-:-:S04]  /*1e6d0*/  @P3 IADD3 R19, R19, 0x1, RZ ;  /* 0x0000000113133810 */ /* 0x000fc80007ffe0ff */
[----:B------:R-:W-:Y:S02]  /*1e6e0*/  MOV R2, R19 ;  /* 0x0000001300027202 */ /* 0x000fe40000000f00 */
[----:B------:R-:W-:-:S03]  /*1e6f0*/  SEL R19, R15, R16, !P1 ;  /* 0x000000100f137207 */ /* 0x000fc60004800000 */
[----:B------:R-:W-:Y:S02]  /*1e700*/  @!P0 IMAD.MOV R2, RZ, RZ, -R2 ;  /* 0x000000ffff028224 */ /* 0x000fe400078e0a02 */
[----:B------:R-:W-:-:S03]  /*1e710*/  IMAD.WIDE R34, R19, 0x4, R248 ;  /* 0x0000000413227825 */ /* 0x000fc600078e02f8 */
[----:B------:R-:W-:Y:S02]  /*1e720*/  SEL R2, R15, R2, !P1 ;  /* 0x000000020f027207 */ /* 0x000fe40004800000 */
[----:B------:R-:W4:Y:S03]  /*1e730*/  LD.E R15, [R34.64] ;  /* 0x00000004220f7980 */ /* 0x000f26000c101900 */
[----:B------:R-:W-:-:S05]  /*1e740*/  IMAD.WIDE R32, R2, 0x4, R248 ;  /* 0x0000000402207825 */ /* 0x000fca00078e02f8 */
[----:B------:R-:W4:Y:S01]  /*1e750*/  LD.E R0, [R32.64] ;  /* 0x0000000420007980 */ /* 0x000f22000c101900 */
[----:B------:R-:W-:-:S05]  /*1e760*/  IADD3 R8, R19, -R2, RZ ;  /* 0x8000000213087210 */ /* 0x000fca0007ffe0ff */
[----:B------:R-:W-:-:S05]  /*1e770*/  IMAD R8, R17, R8, -0x40 ;  /* 0xffffffc011087424 */ /* 0x000fca00078e0208 */
[----:B------:R-:W-:Y:S01]  /*1e780*/  SHF.R.S32.HI R17, RZ, 0x1f, R8 ;  /* 0x0000001fff117819 */ /* 0x000fe20000011408 */
[-C--:B--2---:R-:W-:Y:S02]  /*1e790*/  IMAD R2, R25, R8.reuse, RZ ;  /* 0x0000000819027224 */ /* 0x084fe400078e02ff */
[----:B------:R-:W-:-:S04]  /*1e7a0*/  IMAD.WIDE.U32 R18, R24, R8, RZ ;  /* 0x0000000818127225 */ /* 0x000fc800078e00ff */
[----:B------:R-:W-:-:S04]  /*1e7b0*/  IMAD R2, R24, R17, R2 ;  /* 0x0000001118027224 */ /* 0x000fc800078e0202 */
[----:B------:R-:W-:Y:S02]  /*1e7c0*/  IMAD.IADD R19, R19, 0x1, R2 ;  /* 0x0000000113137824 */ /* 0x000fe400078e0202 */
[----:B----4-:R-:W-:-:S04]  /*1e7d0*/  IMAD.IADD R15, R0, 0x1, -R15 ;  /* 0x00000001000f7824 */ /* 0x010fc800078e0a0f */
[----:B---3--:R-:W-:Y:S01]  /*1e7e0*/  IMAD R17, R27, R15, RZ ;  /* 0x0000000f1b117224 */ /* 0x008fe200078e02ff */
[----:B------:R-:W-:Y:S01]  /*1e7f0*/  SHF.R.S32.HI R0, RZ, 0x1f, R15 ;  /* 0x0000001fff007819 */ /* 0x000fe2000001140f */
[----:B------:R-:W-:-:S04]  /*1e800*/  IMAD.WIDE.U32 R18, R15, R26, R18 ;  /* 0x0000001a0f127225 */ /* 0x000fc800078e0012 */
[----:B------:R-:W-:Y:S02]  /*1e810*/  IMAD R0, R26, R0, R17 ;  /* 0x000000001a007224 */ /* 0x000fe400078e0211 */
[----:B------:R-:W-:-:S03]  /*1e820*/  IMAD.MOV.U32 R17, RZ, RZ, R18 ;  /* 0x000000ffff117224 */ /* 0x000fc600078e0012 */
[----:B------:R-:W-:Y:S01]  /*1e830*/  IADD3 R8, R19, R0, RZ ;  /* 0x0000000013087210 */ /* 0x000fe20007ffe0ff */
[----:B------:R-:W-:Y:S05]  /*1e840*/  BRA `(.L_x_1113) ;  /* 0x0000004000007947 */ /* 0x000fea0003800000 */
.L_x_1112:
[----:B------:R-:W-:Y:S02]  /*1e850*/  ULDC.64 UR4, c[0x0][0x118] ;  /* 0x0000460000047ab9 */ /* 0x000fe40000000a00 */
[----:B------:R-:W2:Y:S02]  /*1e860*/  LD.E R17, [R196.64+0x38] ;  /* 0x00003804c4117980 */ /* 0x000ea4000c101900 */
[----:B--2---:R-:W-:-:S04]  /*1e870*/  LEA R17, -R17, RZ, 0x6 ;  /* 0x000000ff11117211 */ /* 0x004fc800078e31ff */
[----:B------:R-:W-:Y:S02]  /*1e880*/  SHF.R.S32.HI R8, RZ, 0x1f, R17 ;  /* 0x0000001fff087819 */ /* 0x000fe40000011411 */
.L_x_1113:
[----:B------:R-:W-:Y:S05]  /*1e890*/  BSYNC B0 ;  /* 0x0000000000007941 */ /* 0x000fea0003800000 */
.L_x_1111:
[----:B------:R-:W-:Y:S01]  /*1e8a0*/  @P6 IADD3 R23, P0, R17, R236, RZ ;  /* 0x000000ec11176210 */ /* 0x000fe20007f1e0ff */
[----:B------:R-:W-:Y:S01]  /*1e8b0*/  ULDC.64 UR4, c[0x0][0x118] ;  /* 0x0000460000047ab9 */ /* 0x000fe20000000a00 */
[----:B------:R-:W-:Y:S02]  /*1e8c0*/  LOP3.LUT R2, R250, 0x1, RZ, 0xc0, !PT ;  /* 0x00000001fa027812 */ /* 0x000fe400078ec0ff */
[----:B------:R-:W-:Y:S01]  /*1e8d0*/  @P6 LEA R34, P2, R23, R238, 0x1 ;  /* 0x000000ee17226211 */ /* 0x000fe200078408ff */
[--C-:B------:R-:W-:Y:S01]  /*1e8e0*/  @P6 IMAD.X R0, R8, 0x1, R237.reuse, P0 ;  /* 0x0000000108006824 */ /* 0x100fe200000e06ed */
[CC--:B------:R-:W-:Y:S02]  /*1e8f0*/  @P5 IADD3 R15, P0, R17.reuse, R236.reuse, RZ ;  /* 0x000000ec110f5210 */ /* 0x0c0fe40007f1e0ff */
[----:B------:R-:W-:Y:S02]  /*1e900*/  ISETP.NE.U32.AND P3, PT, R2, 0x1, PT ;  /* 0x000000010200780c */ /* 0x000fe40003f65070 */
[----:B------:R-:W-:Y:S01]  /*1e910*/  @P4 IADD3 R19, P1, R17, R236, RZ ;  /* 0x000000ec11134210 */ /* 0x000fe20007f3e0ff */
[----:B------:R-:W-:Y:S01]  /*1e920*/  @P5 IMAD.X R2, R8, 0x1, R237, P0 ;  /* 0x0000000108025824 */ /* 0x000fe200000e06ed */
[----:B------:R-:W-:-:S02]  /*1e930*/  @P5 LEA R32, P0, R15, R238, 0x1 ;  /* 0x000000ee0f205211 */ /* 0x000fc400078008ff */
[-C--:B------:R-:W-:Y:S01]  /*1e940*/  @P6 LEA.HI.X R35, R23, R239.reuse, R0, 0x1, P2 ;  /* 0x000000ef17236211 */ /* 0x080fe200010f0c00 */
[----:B------:R-:W-:Y:S01]  /*1e950*/  @P4 IMAD.X R0, R8, 0x1, R237, P1 ;  /* 0x0000000108004824 */ /* 0x000fe200008e06ed */
[----:B------:R-:W-:Y:S02]  /*1e960*/  @P4 LEA R26, P1, R19, R238, 0x1 ;  /* 0x000000ee131a4211 */ /* 0x000fe400078208ff */
[-C--:B------:R-:W-:Y:S02]  /*1e970*/  @P5 LEA.HI.X R33, R15, R239.reuse, R2, 0x1, P0 ;  /* 0x000000ef0f215211 */ /* 0x080fe400000f0c02 */
[----:B------:R-:W-:Y:S02]  /*1e980*/  IADD3 R15, P2, P0, R236, R236, R17 ;  /* 0x000000ecec0f7210 */ /* 0x000fe4000785e011 */
[----:B------:R-:W-:Y:S02]  /*1e990*/  @P4 LEA.HI.X R27, R19, R239, R0, 0x1, P1 ;  /* 0x000000ef131b4211 */ /* 0x000fe400008f0c00 */
[----:B------:R-:W-:-:S02]  /*1e9a0*/  LEA R180, P1, R17, R238, 0x1 ;  /* 0x000000ee11b47211 */ /* 0x000fc400078208ff */
[--C-:B------:R-:W-:Y:S02]  /*1e9b0*/  IADD3.X R2, R237, R237, R8.reuse, P2, P0 ;  /* 0x000000eded027210 */ /* 0x100fe400017e0408 */
[CC--:B------:R-:W-:Y:S02]  /*1e9c0*/  @!P3 LEA R168, P0, R15.reuse, R238.reuse, 0x1 ;  /* 0x000000ee0fa8b211 */ /* 0x0c0fe400078008ff */
[-C--:B------:R-:W-:Y:S02]  /*1e9d0*/  @P6 LEA R24, P2, R15, R238.reuse, 0x1 ;  /* 0x000000ee0f186211 */ /* 0x080fe400078408ff */
[-C--:B------:R-:W-:Y:S02]  /*1e9e0*/  LEA.HI.X R181, R17, R239.reuse, R8, 0x1, P1 ;  /* 0x000000ef11b57211 */ /* 0x080fe400008f0c08 */
[C---:B------:R-:W-:Y:S02]  /*1e9f0*/  @P5 LEA R18, P1, R15.reuse, R238, 0x1 ;  /* 0x000000ee0f125211 */ /* 0x040fe400078208ff */
[CCC-:B------:R-:W-:Y:S01]  /*1ea00*/  @!P3 LEA.HI.X R169, R15.reuse, R239.reuse, R2.reuse, 0x1, P0 ;  /* 0x000000ef0fa9b211 */ /* 0x1c0fe200000f0c02 */
[----:B------:R-:W-:Y:S01]  /*1ea10*/  @!PT LDS RZ, [RZ] ;  /* 0x00000000fffff984 */ /* 0x000fe20000000800 */
[----:B------:R-:W-:Y:S01]  /*1ea20*/  @!PT LDS RZ, [RZ] ;  /* 0x00000000fffff984 */ /* 0x000fe20000000800 */
[----:B------:R-:W-:Y:S01]  /*1ea30*/  @!PT LDS RZ, [RZ] ;  /* 0x00000000fffff984 */ /* 0x000fe20000000800 */
[----:B------:R1:W-:Y:S01]  /*1ea40*/  @!P3 LDGSTS.E.BYPASS.LTC128B.128 [R245+0x8000], [R180.64] ;  /* 0x08000000b4f5bfae */ /* 0x0003e2000b901d44 */
[----:B------:R-:W-:-:S02]  /*1ea50*/  @P6 LEA.HI.X R25, R15, R239, R2, 0x1, P2 ;  /* 0x000000ef0f196211 */ /* 0x000fc400010f0c02 */
[C---:B------:R-:W-:Y:S01]  /*1ea60*/  @P4 LEA R14, P0, R15.reuse, R238, 0x1 ;  /* 0x000000ee0f0e4211 */ /* 0x040fe200078008ff */
[----:B------:R1:W-:Y:S01]  /*1ea70*/  @P3 STS.128 [R245+0x8000], RZ ;  /* 0x008000fff5003388 */ /* 0x0003e20000000c00 */
[CC--:B------:R-:W-:Y:S02]  /*1ea80*/  IADD3 R0, P2, R15.reuse, R236.reuse, RZ ;  /* 0x000000ec0f007210 */ /* 0x0c0fe40007f5e0ff */
[CCC-:B------:R-:W-:Y:S01]  /*1ea90*/  @P5 LEA.HI.X R19, R15.reuse, R239.reuse, R2.reuse, 0x1, P1 ;  /* 0x000000ef0f135211 */ /* 0x1c0fe200008f0c02 */
[----:B------:R-:W-:Y:S01]  /*1eaa0*/  @!PT LDS RZ, [RZ] ;  /* 0x00000000fffff984 */ /* 0x000fe20000000800 */
[----:B------:R-:W-:Y:S01]  /*1eab0*/  @!PT LDS RZ, [RZ] ;  /* 0x00000000fffff984 */ /* 0x000fe20000000800 */
[----:B------:R-:W-:Y:S01]  /*1eac0*/  @!PT LDS RZ, [RZ] ;  /* 0x00000000fffff984 */ /* 0x000fe20000000800 */
[----:B------:R1:W-:Y:S01]  /*1ead0*/  @P6 LDGSTS.E.BYPASS.LTC128B.128 [R245+0xa000], [R180.64+0x80] ;  /* 0x0a000080b4f56fae */ /* 0x0003e2000b901d44 */
[----:B------:R-:W-:Y:S01]  /*1eae0*/  @P4 LEA.HI.X R15, R15, R239, R2, 0x1, P0 ;  /* 0x000000ef0f0f4211 */ /* 0x000fe200000f0c02 */
[----:B------:R-:W-:Y:S01]  /*1eaf0*/  IMAD.X R2, R2, 0x1, R237, P2 ;  /* 0x0000000102027824 */ /* 0x000fe200010e06ed */
[----:B------:R-:W-:Y:S01]  /*1eb00*/  @!P3 IADD3 R17, P1, R17, R236, RZ ;  /* 0x000000ec1111b210 */ /* 0x000fe20007f3e0ff */
[----:B------:R1:W-:Y:S01]  /*1eb10*/  @!P6 STS.128 [R245+0xa000], RZ ;  /* 0x00a000fff500e388 */ /* 0x0003e20000000c00 */
[----:B------:R-:W-:-:S02]  /*1eb20*/  @P6 LEA R204, P2, R0, R238, 0x1 ;  /* 0x000000ee00cc6211 */ /* 0x000fc400078408ff */
[-C--:B------:R-:W-:Y:S01]  /*1eb30*/  @!P3 LEA R198, P0, R0, R238.reuse, 0x1 ;  /* 0x000000ee00c6b211 */ /* 0x080fe200078008ff */
[----:B------:R-:W-:Y:S01]  /*1eb40*/  @!P3 IMAD.X R8, R8, 0x1, R237, P1 ;  /* 0x000000010808b824 */ /* 0x000fe200008e06ed */
[CC--:B------:R-:W-:Y:S01]  /*1eb50*/  @P6 LEA.HI.X R205, R0.reuse, R239.reuse, R2, 0x1, P2 ;  /* 0x000000ef00cd6211 */ /* 0x0c0fe200010f0c02 */
[----:B------:R-:W-:Y:S01]  /*1eb60*/  @!PT LDS RZ, [RZ] ;  /* 0x00000000fffff984 */ /* 0x000fe20000000800 */
[----:B------:R-:W-:Y:S01]  /*1eb70*/  @!PT LDS RZ, [RZ] ;  /* 0x00000000fffff984 */ /* 0x000fe20000000800 */
[----:B------:R-:W-:Y:S01]  /*1eb80*/  @!PT LDS RZ, [RZ] ;  /* 0x00000000fffff984 */ /* 0x000fe20000000800 */
[----:B------:R1:W-:Y:S01]  /*1eb90*/  @P5 LDGSTS.E.BYPASS.LTC128B.128 [R245+0xc000], [R180.64+0x100] ;  /* 0x0c000100b4f55fae */ /* 0x0003e2000b901d44 */
[CC--:B------:R-:W-:Y:S02]  /*1eba0*/  @!P3 LEA R16, P2, R17.reuse, R238.reuse, 0x1 ;  /* 0x000000ee1110b211 */ /* 0x0c0fe400078408ff */
[CC--:B------:R-:W-:Y:S01]  /*1ebb0*/  @P5 LEA R202, P1, R0.reuse, R238.reuse, 0x1 ;  /* 0x000000ee00ca5211 */ /* 0x0c0fe200078208ff */
[----:B------:R1:W-:Y:S01]  /*1ebc0*/  @!P5 STS.128 [R245+0xc000], RZ ;  /* 0x00c000fff500d388 */ /* 0x0003e20000000c00 */
[-C--:B------:R-:W-:Y:S02]  /*1ebd0*/  @!P3 LEA.HI.X R17, R17, R239.reuse, R8, 0x1, P2 ;  /* 0x000000ef1111b211 */ /* 0x080fe400010f0c08 */
[CC--:B------:R-:W-:Y:S01]  /*1ebe0*/  @!P3 LEA.HI.X R199, R0.reuse, R239.reuse, R2, 0x1, P0 ;  /* 0x000000ef00c7b211 */ /* 0x0c0fe200000f0c02 */
[----:B------:R-:W-:Y:S01]  /*1ebf0*/  @!PT LDS RZ, [RZ] ;  /* 0x00000000fffff984 */ /* 0x000fe20000000800 */
[----:B------:R-:W-:Y:S01]  /*1ec00*/  @!PT LDS RZ, [RZ] ;  /* 0x00000000fffff984 */ /* 0x000fe20000000800 */
[----:B------:R-:W-:Y:S01]  /*1ec10*/  @!PT LDS RZ, [RZ] ;  /* 0x00000000fffff984 */ /* 0x000fe20000000800 */
[----:B------:R1:W-:Y:S01]  /*1ec20*/  @P4 LDGSTS.E.BYPASS.LTC128B.128 [R245+0xe000], [R180.64+0x180] ;  /* 0x0e000180b4f54fae */ /* 0x0003e2000b901d44 */
[C---:B------:R-:W-:Y:S01]  /*1ec30*/  @P4 LEA R200, P0, R0.reuse, R238, 0x1 ;  /* 0x000000ee00c84211 */ /* 0x040fe200078008ff */
[----:B------:R-:W-:Y:S01]  /*1ec40*/  IMAD.MOV.U32 R238, RZ, RZ, R180 ;  /* 0x000000ffffee7224 */ /* 0x000fe200078e00b4 */
[CCC-:B------:R-:W-:Y:S01]  /*1ec50*/  @P5 LEA.HI.X R203, R0.reuse, R239.reuse, R2.reuse, 0x1, P1 ;  /* 0x000000ef00cb5211 */ /* 0x1c0fe200008f0c02 */
[----:B------:R1:W-:Y:S01]  /*1ec60*/  @!P4 STS.128 [R245+0xe000], RZ ;  /* 0x00e000fff500c388 */ /* 0x0003e20000000c00 */
[----:B------:R-:W-:Y:S01]  /*1ec70*/  @P4 LEA.HI.X R201, R0, R239, R2, 0x1, P0 ;  /* 0x000000ef00c94211 */ /* 0x000fe200000f0c02 */
[----:B------:R-:W-:-:S02]  /*1ec80*/  IMAD.MOV.U32 R239, RZ, RZ, R181 ;  /* 0x000000ffffef7224 */ /* 0x000fc400078e00b5 */
        /* <DEDUP_REMOVED lines=61> */
.L_x_1110:
[----:B------:R-:W-:Y:S05]  /*1f060*/  BSYNC B1 ;  /* 0x0000000000017941 */ /* 0x000fea0003800000 */
.L_x_1109:
[----:B------:R-:W-:Y:S01]  /*1f070*/  ULDC.64 UR4, c[0x0][0x118] ;  /* 0x0000460000047ab9 */ /* 0x000fe20000000a00 */
[----:B------:R-:W-:Y:S01]  /*1f080*/  FMNMX.FTZ R0, R164, R13, !PT ;  /* 0x0000000da4007209 */ /* 0x000fe20007810000 */
[----:B------:R-:W2:Y:S01]  /*1f090*/  LD.E R170, [R196.64+0xdc] ;  /* 0x0000dc04c4aa7980 */ /* 0x000ea2000c101900 */
[----:B------:R-:W-:-:S02]  /*1f0a0*/  FMNMX.FTZ R2, R3, R10, !PT ;  /* 0x0000000a03027209 */ /* 0x000fc40007810000 */
[----:B-1----:R-:W-:Y:S01]  /*1f0b0*/  FMNMX.FTZ R15, R9, R0, !PT ;  /* 0x00000000090f7209 */ /* 0x002fe20007810000 */
[----:B------:R-:W-:Y:S01]  /*1f0c0*/  LDSM.16.MT88.4 R24, [R230+0x11000] ;  /* 0x01100000e618783b */ /* 0x000fe20000004200 */
[----:B------:R-:W-:Y:S02]  /*1f0d0*/  FMNMX.FTZ R17, R11, R2, !PT ;  /* 0x000000020b117209 */ /* 0x000fe40007810000 */
[----:B------:R-:W-:-:S04]  /*1f0e0*/  FMNMX.FTZ R0, R4, R15, !PT ;  /* 0x0000000f04007209 */ /* 0x000fc80007810000 */
[----:B------:R-:W-:-:S04]  /*1f0f0*/  FMNMX.FTZ R15, R5, R0, !PT ;  /* 0x00000000050f7209 */ /* 0x000fc80007810000 */
[----:B------:R-:W-:-:S04]  /*1f100*/  FMNMX.FTZ R15, R176, R15, !PT ;  /* 0x0000000fb00f7209 */ /* 0x000fc80007810000 */
[----:B------:R-:W-:-:S04]  /*1f110*/  FMNMX.FTZ R0, R22, R15, !PT ;  /* 0x0000000f16007209 */ /* 0x000fc80007810000 */
        /* <DEDUP_REMOVED lines=20> */
[----:B------:R-:W1:Y:S01]  /*1f260*/  SHFL.BFLY PT, R17, R2, 0x2, 0x1f ;  /* 0x0c401f0002117f89 */ /* 0x000e6200000e0000 */
[----:B------:R-:W-:-:S04]  /*1f270*/  FMNMX.FTZ R15, R171, R0, !PT ;  /* 0x00000000ab0f7209 */ /* 0x000fc80007810000 */
[----:B------:R-:W-:-:S04]  /*1f280*/  FMNMX.FTZ R15, R30, R15, !PT ;  /* 0x0000000f1e0f7209 */ /* 0x000fc80007810000 */
[----:B------:R-:W-:-:S04]  /*1f290*/  FMNMX.FTZ R0, R28, R15, !PT ;  /* 0x0000000f1c007209 */ /* 0x000fc80007810000 */
[----:B------:R-:W-:-:S05]  /*1f2a0*/  FMNMX.FTZ R0, R29, R0, !PT ;  /* 0x000000001d007209 */ /* 0x000fca0007810000 */
[----:B------:R-:W3:Y:S01]  /*1f2b0*/  SHFL.BFLY PT, R15, R0, 0x2, 0x1f ;  /* 0x0c401f00000f7f89 */ /* 0x000ee200000e0000 */
[----:B-1----:R-:W-:-:S05]  /*1f2c0*/  FMNMX.FTZ R17, R2, R17, !PT ;  /* 0x0000001102117209 */ /* 0x002fca0007810000 */
[----:B------:R-:W1:Y:S01]  /*1f2d0*/  SHFL.BFLY PT, R168, R17, 0x1, 0x1f ;  /* 0x0c201f0011a87f89 */ /* 0x000e6200000e0000 */
[----:B---3--:R-:W-:-:S05]  /*1f2e0*/  FMNMX.FTZ R15, R0, R15, !PT ;  /* 0x0000000f000f7209 */ /* 0x008fca0007810000 */
[----:B------:R-:W3:Y:S01]  /*1f2f0*/  SHFL.BFLY PT, R166, R15, 0x1, 0x1f ;  /* 0x0c201f000fa67f89 */ /* 0x000ee200000e0000 */
[----:B-1----:R-:W-:-:S03]  /*1f300*/  FMNMX.FTZ R168, R17, R168, !PT ;  /* 0x000000a811a87209 */ /* 0x002fc60007810000 */
[----:B------:R-:W-:Y:S01]  /*1f310*/  LDSM.16.MT88.4 R16, [R233+0x10000] ;  /* 0x01000000e910783b */ /* 0x000fe20000004200 */
[----:B------:R-:W-:Y:S02]  /*1f320*/  FSETP.NEU.FTZ.AND P1, PT, R168, -INF , PT ;  /* 0xff800000a800780b */ /* 0x000fe40003f3d000 */
[----:B---3--:R-:W-:-:S04]  /*1f330*/  FMNMX.FTZ R166, R15, R166, !PT ;  /* 0x000000a60fa67209 */ /* 0x008fc80007810000 */
[----:B------:R-:W-:Y:S01]  /*1f340*/  FSETP.NEU.FTZ.AND P0, PT, R166, -INF , PT ;  /* 0xff800000a600780b */ /* 0x000fe20003f1d000 */
[C---:B--2---:R-:W-:Y:S02]  /*1f350*/  FMUL.FTZ R179, R170.reuse, R168 ;  /* 0x000000a8aab37220 */ /* 0x044fe40000410000 */
[----:B------:R-:W-:-:S03]  /*1f360*/  FMUL.FTZ R31, R170, R166 ;  /* 0x000000a6aa1f7220 */ /* 0x000fc60000410000 */
[----:B------:R-:W-:Y:S02]  /*1f370*/  FSEL R179, R179, RZ, P1 ;  /* 0x000000ffb3b37208 */ /* 0x000fe40000800000 */
[----:B------:R-:W-:-:S03]  /*1f380*/  FSEL R31, R31, RZ, P0 ;  /* 0x000000ff1f1f7208 */ /* 0x000fc60000000000 */
[-CC-:B------:R-:W-:Y:S02]  /*1f390*/  FFMA.FTZ R165, R13, R170.reuse, -R179.reuse ;  /* 0x000000aa0da57223 */ /* 0x180fe400000108b3 */
[-C--:B------:R-:W-:Y:S01]  /*1f3a0*/  FFMA.FTZ R35, R9, R170.reuse, -R179 ;  /* 0x000000aa09237223 */ /* 0x080fe200000108b3 */
[----:B------:R-:W1:Y:S01]  /*1f3b0*/  LDSM.16.MT88.4 R12, [R232+0x10000] ;  /* 0x01000000e80c783b */ /* 0x000e620000004200 */
[-CC-:B------:R-:W-:Y:S02]  /*1f3c0*/  FFMA.FTZ R32, R10, R170.reuse, -R31.reuse ;  /* 0x000000aa0a207223 */ /* 0x180fe4000001081f */
[-C--:B------:R-:W-:Y:S01]  /*1f3d0*/  FFMA.FTZ R2, R11, R170.reuse, -R31 ;  /* 0x000000aa0b027223 */ /* 0x080fe2000001081f */
[----:B------:R-:W-:Y:S01]  /*1f3e0*/  MUFU.EX2 R165, R165 ;  /* 0x000000a500a57308 */ /* 0x000fe20000000800 */
[----:B------:R-:W2:Y:S01]  /*1f3f0*/  LDSM.16.MT88.4 R8, [R231+0x10000] ;  /* 0x01000000e708783b */ /* 0x000ea20000004200 */
[-CC-:B------:R-:W-:Y:S01]  /*1f400*/  FFMA.FTZ R34, R4, R170.reuse, -R179.reuse ;  /* 0x000000aa04227223 */ /* 0x180fe200000108b3 */
[----:B------:R-:W-:Y:S01]  /*1f410*/  FSEL R4, R166, RZ, P0 ;  /* 0x000000ffa6047208 */ /* 0x000fe20000000000 */
[-C--:B------:R-:W-:Y:S01]  /*1f420*/  FFMA.FTZ R33, R5, R170.reuse, -R179 ;  /* 0x000000aa05217223 */ /* 0x080fe200000108b3 */
[----:B------:R-:W-:Y:S01]  /*1f430*/  FSEL R5, R168, RZ, P1 ;  /* 0x000000ffa8057208 */ /* 0x000fe20000800000 */
[----:B------:R-:W-:-:S02]  /*1f440*/  FFMA.FTZ R0, R6, R170, -R31 ;  /* 0x000000aa06007223 */ /* 0x000fc4000001081f */
[----:B------:R-:W-:Y:S01]  /*1f450*/  FADD.FTZ R3, R3, -R4 ;  /* 0x8000000403037221 */ /* 0x000fe20000010000 */
[----:B------:R-:W3:Y:S01]  /*1f460*/  MUFU.EX2 R35, R35 ;  /* 0x0000002300237308 */ /* 0x000ee20000000800 */
[----:B------:R-:W-:Y:S02]  /*1f470*/  FADD.FTZ R5, R164, -R5 ;  /* 0x80000005a4057221 */ /* 0x000fe40000010000 */
[-C--:B------:R-:W-:Y:S02]  /*1f480*/  FFMA.FTZ R169, R7, R170.reuse, -R31 ;  /* 0x000000aa07a97223 */ /* 0x080fe4000001081f */
[C---:B------:R-:W-:Y:S02]  /*1f490*/  FMUL.FTZ R164, R170.reuse, R5 ;  /* 0x00000005aaa47220 */ /* 0x040fe40000410000 */
[----:B------:R-:W-:Y:S01]  /*1f4a0*/  FMUL.FTZ R3, R170, R3 ;  /* 0x00000003aa037220 */ /* 0x000fe20000410000 */
[----:B------:R-:W-:Y:S01]  /*1f4b0*/  MUFU.EX2 R34, R34 ;  /* 0x0000002200227308 */ /* 0x000fe20000000800 */
[----:B------:R-:W-:-:S02]  /*1f4c0*/  FFMA.FTZ R174, R176, R170, -R179 ;  /* 0x000000aab0ae7223 */ /* 0x000fc400000108b3 */
[-CC-:B------:R-:W-:Y:S02]  /*1f4d0*/  FFMA.FTZ R181, R22, R170.reuse, -R179.reuse ;  /* 0x000000aa16b57223 */ /* 0x180fe400000108b3 */
[-CC-:B------:R-:W-:Y:S02]  /*1f4e0*/  FFMA.FTZ R176, R21, R170.reuse, -R179.reuse ;  /* 0x000000aa15b07223 */ /* 0x180fe400000108b3 */
[-C--:B------:R-:W-:Y:S01]  /*1f4f0*/  FFMA.FTZ R183, R20, R170.reuse, -R179 ;  /* 0x000000aa14b77223 */ /* 0x080fe200000108b3 */
[----:B------:R-:W4:Y:S01]  /*1f500*/  MUFU.EX2 R33, R33 ;  /* 0x0000002100217308 */ /* 0x000f220000000800 */
[----:B---3--:R-:W-:Y:S01]  /*1f510*/  F2FP.BF16.PACK_AB R4, R35, R165 ;  /* 0x000000a52304723e */ /* 0x008fe200000010ff */
[----:B------:R-:W-:Y:S01]  /*1f520*/  LDSM.16.MT88.4 R20, [R230+0x16000] ;  /* 0x01600000e614783b */ /* 0x000fe20000004200 */
[-CC-:B------:R-:W-:Y:S02]  /*1f530*/  FFMA.FTZ R178, R178, R170.reuse, -R31.reuse ;  /* 0x000000aab2b27223 */ /* 0x180fe4000001081f */
[----:B------:R-:W-:-:S02]  /*1f540*/  FFMA.FTZ R185, R185, R170, -R31 ;  /* 0x000000aab9b97223 */ /* 0x000fc4000001081f */
[-CC-:B------:R-:W-:Y:S01]  /*1f550*/  FFMA.FTZ R180, R195, R170.reuse, -R31.reuse ;  /* 0x000000aac3b47223 */ /* 0x180fe2000001081f */
[----:B------:R-:W-:Y:S01]  /*1f560*/  MUFU.EX2 R32, R32 ;  /* 0x0000002000207308 */ /* 0x000fe20000000800 */
[-C--:B------:R-:W-:Y:S02]  /*1f570*/  FFMA.FTZ R187, R187, R170.reuse, -R31 ;  /* 0x000000aabbbb7223 */ /* 0x080fe4000001081f */
[-C--:B------:R-:W-:Y:S02]  /*1f580*/  FFMA.FTZ R196, R191, R170.reuse, -R179 ;  /* 0x000000aabfc47223 */ /* 0x080fe400000108b3 */
[-C--:B------:R-:W-:Y:S02]  /*1f590*/  FFMA.FTZ R195, R186, R170.reuse, -R31 ;  /* 0x000000aabac37223 */ /* 0x080fe4000001081f */
[--C-:B------:R-:W-:Y:S01]  /*1f5a0*/  FFMA.FTZ R193, R193, R170, -R179.reuse ;  /* 0x000000aac1c17223 */ /* 0x100fe200000108b3 */
[----:B------:R-:W3:Y:S01]  /*1f5b0*/  MUFU.EX2 R2, R2 ;  /* 0x0000000200027308 */ /* 0x000ee20000000800 */
[----:B----4-:R-:W-:Y:S01]  /*1f5c0*/  F2FP.BF16.PACK_AB R6, R33, R34 ;  /* 0x000000222106723e */ /* 0x010fe200000010ff */
[----:B------:R-:W-:-:S02]  /*1f5d0*/  FFMA.FTZ R191, R194, R170, -R179 ;  /* 0x000000aac2bf7223 */ /* 0x000fc400000108b3 */
[-C--:B------:R-:W-:Y:S02]  /*1f5e0*/  FFMA.FTZ R192, R192, R170.reuse, -R179 ;  /* 0x000000aac0c07223 */ /* 0x080fe400000108b3 */
[-CC-:B------:R-:W-:Y:S02]  /*1f5f0*/  FFMA.FTZ R184, R184, R170.reuse, -R31.reuse ;  /* 0x000000aab8b87223 */ /* 0x180fe4000001081f */
[----:B------:R-:W-:Y:S01]  /*1f600*/  MUFU.EX2 R0, R0 ;  /* 0x0000000000007308 */ /* 0x000fe20000000800 */
[-CC-:B------:R-:W-:Y:S02]  /*1f610*/  FFMA.FTZ R186, R190, R170.reuse, -R31.reuse ;  /* 0x000000aabeba7223 */ /* 0x180fe4000001081f */
[-C--:B------:R-:W-:Y:S02]  /*1f620*/  FFMA.FTZ R197, R182, R170.reuse, -R31 ;  /* 0x000000aab6c57223 */ /* 0x080fe4000001081f */
[-CC-:B------:R-:W-:Y:S02]  /*1f630*/  FFMA.FTZ R182, R173, R170.reuse, -R179.reuse ;  /* 0x000000aaadb67223 */ /* 0x180fe400000108b3 */
[--C-:B------:R-:W-:Y:S01]  /*1f640*/  FFMA.FTZ R172, R172, R170, -R179.reuse ;  /* 0x000000aaacac7223 */ /* 0x100fe200000108b3 */
[----:B------:R-:W4:Y:S01]  /*1f650*/  MUFU.EX2 R169, R169 ;  /* 0x000000a900a97308 */ /* 0x000f220000000800 */
[----:B---3--:R-:W-:Y:S01]  /*1f660*/  F2FP.BF16.PACK_AB R5, R2, R32 ;  /* 0x000000200205723e */ /* 0x008fe200000010ff */
[----:B------:R-:W-:-:S02]  /*1f670*/  FFMA.FTZ R177, R177, R170, -R179 ;  /* 0x000000aab1b17223 */ /* 0x000fc400000108b3 */
[-C--:B------:R-:W-:Y:S02]  /*1f680*/  FFMA.FTZ R175, R175, R170.reuse, -R179 ;  /* 0x000000aaafaf7223 */ /* 0x080fe400000108b3 */
[-CC-:B------:R-:W-:Y:S02]  /*1f690*/  FFMA.FTZ R171, R171, R170.reuse, -R31.reuse ;  /* 0x000000aaabab7223 */ /* 0x180fe4000001081f */
[----:B------:R-:W3:Y:S01]  /*1f6a0*/  MUFU.EX2 R164, R164 ;  /* 0x000000a400a47308 */ /* 0x000ee20000000800 */
[-CC-:B------:R-:W-:Y:S02]  /*1f6b0*/  FFMA.FTZ R190, R30, R170.reuse, -R31.reuse ;  /* 0x000000aa1ebe7223 */ /* 0x180fe4000001081f */
[-CC-:B------:R-:W-:Y:S02]  /*1f6c0*/  FFMA.FTZ R173, R28, R170.reuse, -R31.reuse ;  /* 0x000000aa1cad7223 */ /* 0x180fe4000001081f */
[----:B------:R-:W-:Y:S02]  /*1f6d0*/  FFMA.FTZ R170, R29, R170, -R31 ;  /* 0x000000aa1daa7223 */ /* 0x000fe4000001081f */
[----:B------:R-:W-:Y:S01]  /*1f6e0*/  LDSM.16.MT88.4 R28, [R230+0x11800] ;  /* 0x01180000e61c783b */ /* 0x000fe20000004200 */
[----:B------:R-:W5:Y:S01]  /*1f6f0*/  MUFU.EX2 R3, R3 ;  /* 0x0000000300037308 */ /* 0x000f620000000800 */
[----:B----4-:R-:W-:Y:S01]  /*1f700*/  F2FP.BF16.PACK_AB R7, R169, R0 ;  /* 0x00000000a907723e */ /* 0x010fe200000010ff */
[----:B---3--:R-:W-:-:S06]  /*1f710*/  FMUL.FTZ R36, R36, R164 ;  /* 0x000000a424247220 */ /* 0x008fcc0000410000 */
[----:B------:R-:W-:Y:S01]  /*1f720*/  MUFU.EX2 R174, R174 ;  /* 0x000000ae00ae7308 */ /* 0x000fe20000000800 */
[-C--:B------:R-:W-:Y:S02]  /*1f730*/  FMUL.FTZ R37, R37, R164.reuse ;  /* 0x000000a425257220 */ /* 0x080fe40000410000 */
[-C--:B------:R-:W-:Y:S02]  /*1f740*/  FMUL.FTZ R40, R40, R164.reuse ;  /* 0x000000a428287220 */ /* 0x080fe40000410000 */
[----:B------:R-:W-:Y:S02]  /*1f750*/  FMUL.FTZ R41, R41, R164 ;  /* 0x000000a429297220 */ /* 0x000fe40000410000 */
[-C--:B-----5:R-:W-:Y:S01]  /*1f760*/  FMUL.FTZ R38, R38, R3.reuse ;  /* 0x0000000326267220 */ /* 0x0a0fe20000410000 */
[----:B------:R-:W3:Y:S01]  /*1f770*/  MUFU.EX2 R181, R181 ;  /* 0x000000b500b57308 */ /* 0x000ee20000000800 */
[-C--:B------:R-:W-:Y:S02]  /*1f780*/  FMUL.FTZ R39, R39, R3.reuse ;  /* 0x0000000327277220 */ /* 0x080fe40000410000 */
[----:B------:R-:W-:-:S02]  /*1f790*/  FMUL.FTZ R42, R42, R3 ;  /* 0x000000032a2a7220 */ /* 0x000fc40000410000 */
[-C--:B------:R-:W-:Y:S02]  /*1f7a0*/  FMUL.FTZ R43, R43, R3.reuse ;  /* 0x000000032b2b7220 */ /* 0x080fe40000410000 */
[-C--:B------:R-:W-:Y:S01]  /*1f7b0*/  FMUL.FTZ R44, R44, R164.reuse ;  /* 0x000000a42c2c7220 */ /* 0x080fe20000410000 */
[C---:B-1----:R-:W-:Y:S01]  /*1f7c0*/  HMMA.16816.F32.BF16 R36, R4.reuse, R12, R36 ;  /* 0x0000000c0424723c */ /* 0x042fe20000041824 */
[-C--:B------:R-:W-:Y:S01]  /*1f7d0*/  FMUL.FTZ R45, R45, R164.reuse ;  /* 0x000000a42d2d7220 */ /* 0x080fe20000410000 */
[----:B------:R-:W-:Y:S01]  /*1f7e0*/  MUFU.EX2 R176, R176 ;  /* 0x000000b000b07308 */ /* 0x000fe20000000800 */
[-C--:B------:R-:W-:Y:S02]  /*1f7f0*/  FMUL.FTZ R46, R46, R3.reuse ;  /* 0x000000032e2e7220 */ /* 0x080fe40000410000 */
[-C--:B------:R-:W-:Y:S02]  /*1f800*/  FMUL.FTZ R47, R47, R3.reuse ;  /* 0x000000032f2f7220 */ /* 0x080fe40000410000 */
[-C--:B------:R-:W-:Y:S01]  /*1f810*/  FMUL.FTZ R48, R48, R164.reuse ;  /* 0x000000a430307220 */ /* 0x080fe20000410000 */
[----:B------:R-:W-:Y:S01]  /*1f820*/  HMMA.16816.F32.BF16 R40, R4, R14, R40 ;  /* 0x0000000e0428723c */ /* 0x000fe20000041828 */
[----:B------:R-:W-:Y:S01]  /*1f830*/  FMUL.FTZ R49, R49, R164 ;  /* 0x000000a431317220 */ /* 0x000fe20000410000 */
[----:B------:R-:W1:Y:S01]  /*1f840*/  LDSM.16.MT88.4 R12, [R233+0x12000] ;  /* 0x01200000e90c783b */ /* 0x000e620000004200 */
[-C--:B------:R-:W-:Y:S01]  /*1f850*/  FMUL.FTZ R50, R50, R3.reuse ;  /* 0x0000000332327220 */ /* 0x080fe20000410000 */
[----:B------:R-:W-:Y:S01]  /*1f860*/  MUFU.EX2 R183, R183 ;  /* 0x000000b700b77308 */ /* 0x000fe20000000800 */
[----:B------:R-:W-:-:S02]  /*1f870*/  FMUL.FTZ R51, R51, R3 ;  /* 0x0000000333337220 */ /* 0x000fc40000410000 */
[-C--:B------:R-:W-:Y:S01]  /*1f880*/  FMUL.FTZ R160, R160, R164.reuse ;  /* 0x000000a4a0a07220 */ /* 0x080fe20000410000 */
[C---:B--2---:R-:W-:Y:S01]  /*1f890*/  HMMA.16816.F32.BF16 R44, R4.reuse, R8, R44 ;  /* 0x00000008042c723c */ /* 0x044fe2000004182c */
[-C--:B------:R-:W-:Y:S02]  /*1f8a0*/  FMUL.FTZ R161, R161, R164.reuse ;  /* 0x000000a4a1a17220 */ /* 0x080fe40000410000 */
[-C--:B------:R-:W-:Y:S01]  /*1f8b0*/  FMUL.FTZ R162, R162, R3.reuse ;  /* 0x00000003a2a27220 */ /* 0x080fe20000410000 */
[----:B------:R-:W-:Y:S01]  /*1f8c0*/  MUFU.EX2 R178, R178 ;  /* 0x000000b200b27308 */ /* 0x000fe20000000800 */
[-C--:B------:R-:W-:Y:S02]  /*1f8d0*/  FMUL.FTZ R163, R163, R3.reuse ;  /* 0x00000003a3a37220 */ /* 0x080fe40000410000 */
[-C--:B------:R-:W-:Y:S01]  /*1f8e0*/  FMUL.FTZ R156, R156, R164.reuse ;  /* 0x000000a49c9c7220 */ /* 0x080fe20000410000 */
[----:B------:R-:W-:Y:S01]  /*1f8f0*/  HMMA.16816.F32.BF16 R48, R4, R10, R48 ;  /* 0x0000000a0430723c */ /* 0x000fe20000041830 */
[----:B------:R-:W-:Y:S01]  /*1f900*/  FMUL.FTZ R157, R157, R164 ;  /* 0x000000a49d9d7220 */ /* 0x000fe20000410000 */
[----:B------:R-:W2:Y:S01]  /*1f910*/  LDSM.16.MT88.4 R8, [R232+0x12000] ;  /* 0x01200000e808783b */ /* 0x000ea20000004200 */
[-C--:B------:R-:W-:Y:S01]  /*1f920*/  FMUL.FTZ R158, R158, R3.reuse ;  /* 0x000000039e9e7220 */ /* 0x080fe20000410000 */
[----:B------:R-:W4:Y:S01]  /*1f930*/  MUFU.EX2 R185, R185 ;  /* 0x000000b900b97308 */ /* 0x000f220000000800 */
[----:B------:R-:W-:-:S02]  /*1f940*/  FMUL.FTZ R159, R159, R3 ;  /* 0x000000039f9f7220 */ /* 0x000fc40000410000 */
[-C--:B------:R-:W-:Y:S01]  /*1f950*/  FMUL.FTZ R60, R60, R164.reuse ;  /* 0x000000a43c3c7220 */ /* 0x080fe20000410000 */
[C---:B------:R-:W-:Y:S01]  /*1f960*/  HMMA.16816.F32.BF16 R160, R4.reuse, R16, R160 ;  /* 0x0000001004a0723c */ /* 0x040fe200000418a0 */
[-C--:B------:R-:W-:Y:S02]  /*1f970*/  FMUL.FTZ R61, R61, R164.reuse ;  /* 0x000000a43d3d7220 */ /* 0x080fe40000410000 */
[-C--:B------:R-:W-:Y:S01]  /*1f980*/  FMUL.FTZ R62, R62, R3.reuse ;  /* 0x000000033e3e7220 */ /* 0x080fe20000410000 */
[----:B------:R-:W-:Y:S01]  /*1f990*/  MUFU.EX2 R180, R180 ;  /* 0x000000b400b47308 */ /* 0x000fe20000000800 */
[----:B------:R-:W-:Y:S02]  /*1f9a0*/  FMUL.FTZ R63, R63, R3 ;  /* 0x000000033f3f7220 */ /* 0x000fe40000410000 */
[-C--:B------:R-:W-:Y:S01]  /*1f9b0*/  FMUL.FTZ R64, R64, R164.reuse ;  /* 0x000000a440407220 */ /* 0x080fe20000410000 */
[----:B------:R-:W-:Y:S01]  /*1f9c0*/  HMMA.16816.F32.BF16 R156, R4, R18, R156 ;  /* 0x00000012049c723c */ /* 0x000fe2000004189c */
[----:B------:R-:W5:Y:S01]  /*1f9d0*/  LDSM.16.MT88.4 R16, [R230+0x10000] ;  /* 0x01000000e610783b */ /* 0x000f620000004200 */
[----:B------:R-:W-:-:S02]  /*1f9e0*/  FMUL.FTZ R65, R65, R164 ;  /* 0x000000a441417220 */ /* 0x000fc40000410000 */
[-C--:B------:R-:W-:Y:S01]  /*1f9f0*/  FMUL.FTZ R66, R66, R3.reuse ;  /* 0x0000000342427220 */ /* 0x080fe20000410000 */
[----:B------:R-:W2:Y:S01]  /*1fa00*/  MUFU.EX2 R187, R187 ;  /* 0x000000bb00bb7308 */ /* 0x000ea20000000800 */
[-C--:B------:R-:W-:Y:S02]  /*1fa10*/  FMUL.FTZ R67, R67, R3.reuse ;  /* 0x0000000343437220 */ /* 0x080fe40000410000 */
[-C--:B------:R-:W-:Y:S02]  /*1fa20*/  FMUL.FTZ R68, R68, R164.reuse ;  /* 0x000000a444447220 */ /* 0x080fe40000410000 */
[----:B------:R-:W-:Y:S01]  /*1fa30*/  FMUL.FTZ R69, R69, R164 ;  /* 0x000000a445457220 */ /* 0x000fe20000410000 */
[----:B-1----:R-:W-:Y:S01]  /*1fa40*/  HMMA.16816.F32.BF16 R60, R4, R12, R60 ;  /* 0x0000000c043c723c */ /* 0x002fe2000004183c */
[-C--:B------:R-:W-:Y:S01]  /*1fa50*/  FMUL.FTZ R70, R70, R3.reuse ;  /* 0x0000000346467220 */ /* 0x080fe20000410000 */
[----:B------:R-:W-:Y:S01]  /*1fa60*/  MUFU.EX2 R193, R193 ;  /* 0x000000c100c17308 */ /* 0x000fe20000000800 */
[----:B------:R-:W-:-:S02]  /*1fa70*/  FMUL.FTZ R71, R71, R3 ;  /* 0x0000000347477220 */ /* 0x000fc40000410000 */
[-C--:B------:R-:W-:Y:S02]  /*1fa80*/  FMUL.FTZ R72, R72, R164.reuse ;  /* 0x000000a448487220 */ /* 0x080fe40000410000 */
[-C--:B------:R-:W-:Y:S01]  /*1fa90*/  FMUL.FTZ R73, R73, R164.reuse ;  /* 0x000000a449497220 */ /* 0x080fe20000410000 */
[C---:B------:R-:W-:Y:S01]  /*1faa0*/  HMMA.16816.F32.BF16 R64, R4.reuse, R14, R64 ;  /* 0x0000000e0440723c */ /* 0x040fe20000041840 */
[-C--:B------:R-:W-:Y:S01]  /*1fab0*/  FMUL.FTZ R74, R74, R3.reuse ;  /* 0x000000034a4a7220 */ /* 0x080fe20000410000 */
[----:B------:R-:W1:Y:S01]  /*1fac0*/  LDSM.16.MT88.4 R12, [R230+0x12000] ;  /* 0x01200000e60c783b */ /* 0x000e620000004200 */
[-C--:B------:R-:W-:Y:S01]  /*1fad0*/  FMUL.FTZ R75, R75, R3.reuse ;  /* 0x000000034b4b7220 */ /* 0x080fe20000410000 */
[----:B------:R-:W1:Y:S01]  /*1fae0*/  MUFU.EX2 R196, R196 ;  /* 0x000000c400c47308 */ /* 0x000e620000000800 */
[-C--:B------:R-:W-:Y:S02]  /*1faf0*/  FMUL.FTZ R52, R52, R164.reuse ;  /* 0x000000a434347220 */ /* 0x080fe40000410000 */
[----:B------:R-:W-:Y:S01]  /*1fb00*/  FMUL.FTZ R53, R53, R164 ;  /* 0x000000a435357220 */ /* 0x000fe20000410000 */
[----:B--2---:R-:W-:Y:S01]  /*1fb10*/  HMMA.16816.F32.BF16 R68, R4, R8, R68 ;  /* 0x000000080444723c */ /* 0x004fe20000041844 */
[----:B------:R-:W-:-:S02]  /*1fb20*/  FMUL.FTZ R54, R54, R3 ;  /* 0x0000000336367220 */ /* 0x000fc40000410000 */
[-C--:B------:R-:W-:Y:S01]  /*1fb30*/  FMUL.FTZ R55, R55, R3.reuse ;  /* 0x0000000337377220 */ /* 0x080fe20000410000 */
[----:B------:R-:W-:Y:S01]  /*1fb40*/  MUFU.EX2 R191, R191 ;  /* 0x000000bf00bf7308 */ /* 0x000fe20000000800 */
[-C--:B------:R-:W-:Y:S02]  /*1fb50*/  FMUL.FTZ R56, R56, R164.reuse ;  /* 0x000000a438387220 */ /* 0x080fe40000410000 */
[-C--:B------:R-:W-:Y:S01]  /*1fb60*/  FMUL.FTZ R57, R57, R164.reuse ;  /* 0x000000a439397220 */ /* 0x080fe20000410000 */
[----:B------:R-:W-:Y:S01]  /*1fb70*/  HMMA.16816.F32.BF16 R72, R4, R10, R72 ;  /* 0x0000000a0448723c */ /* 0x000fe20000041848 */
[-C--:B------:R-:W-:Y:S01]  /*1fb80*/  FMUL.FTZ R58, R58, R3.reuse ;  /* 0x000000033a3a7220 */ /* 0x080fe20000410000 */
[----:B------:R-:W2:Y:S01]  /*1fb90*/  LDSM.16.MT88.4 R8, [R233+0x14000] ;  /* 0x01400000e908783b */ /* 0x000ea20000004200 */
[----:B------:R-:W-:Y:S01]  /*1fba0*/  FMUL.FTZ R59, R59, R3 ;  /* 0x000000033b3b7220 */ /* 0x000fe20000410000 */
[----:B------:R-:W-:Y:S01]  /*1fbb0*/  MUFU.EX2 R192, R192 ;  /* 0x000000c000c07308 */ /* 0x000fe20000000800 */
[----:B------:R-:W-:-:S02]  /*1fbc0*/  FMUL.FTZ R84, R84, R164 ;  /* 0x000000a454547220 */ /* 0x000fc40000410000 */
[-C--:B------:R-:W-:Y:S01]  /*1fbd0*/  FMUL.FTZ R85, R85, R164.reuse ;  /* 0x000000a455557220 */ /* 0x080fe20000410000 */
[C---:B-----5:R-:W-:Y:S01]  /*1fbe0*/  HMMA.16816.F32.BF16 R52, R4.reuse, R16, R52 ;  /* 0x000000100434723c */ /* 0x060fe20000041834 */
[-C--:B------:R-:W-:Y:S02]  /*1fbf0*/  FMUL.FTZ R86, R86, R3.reuse ;  /* 0x0000000356567220 */ /* 0x080fe40000410000 */
[-C--:B------:R-:W-:Y:S01]  /*1fc00*/  FMUL.FTZ R87, R87, R3.reuse ;  /* 0x0000000357577220 */ /* 0x080fe20000410000 */
[----:B------:R-:W-:Y:S01]  /*1fc10*/  MUFU.EX2 R184, R184 ;  /* 0x000000b800b87308 */ /* 0x000fe20000000800 */
[-C--:B------:R-:W-:Y:S02]  /*1fc20*/  FMUL.FTZ R88, R88, R164.reuse ;  /* 0x000000a458587220 */ /* 0x080fe40000410000 */
[----:B------:R-:W-:Y:S01]  /*1fc30*/  FMUL.FTZ R89, R89, R164 ;  /* 0x000000a459597220 */ /* 0x000fe20000410000 */
[----:B------:R-:W-:Y:S01]  /*1fc40*/  HMMA.16816.F32.BF16 R56, R4, R18, R56 ;  /* 0x000000120438723c */ /* 0x000fe20000041838 */
[----:B------:R-:W5:Y:S01]  /*1fc50*/  LDSM.16.MT88.4 R16, [R231+0x12000] ;  /* 0x01200000e710783b */ /* 0x000f620000004200 */
[----:B------:R-:W-:-:S02]  /*1fc60*/  FMUL.FTZ R90, R90, R3 ;  /* 0x000000035a5a7220 */ /* 0x000fc40000410000 */
[-C--:B------:R-:W-:Y:S01]  /*1fc70*/  FMUL.FTZ R91, R91, R3.reuse ;  /* 0x000000035b5b7220 */ /* 0x080fe20000410000 */
[----:B------:R-:W2:Y:S01]  /*1fc80*/  MUFU.EX2 R195, R195 ;  /* 0x000000c300c37308 */ /* 0x000ea20000000800 */
[-C--:B------:R-:W-:Y:S02]  /*1fc90*/  FMUL.FTZ R92, R92, R164.reuse ;  /* 0x000000a45c5c7220 */ /* 0x080fe40000410000 */
[-C--:B------:R-:W-:Y:S02]  /*1fca0*/  FMUL.FTZ R93, R93, R164.reuse ;  /* 0x000000a45d5d7220 */ /* 0x080fe40000410000 */
[-C--:B------:R-:W-:Y:S01]  /*1fcb0*/  FMUL.FTZ R94, R94, R3.reuse ;  /* 0x000000035e5e7220 */ /* 0x080fe20000410000 */
[----:B-1----:R-:W-:Y:S01]  /*1fcc0*/  HMMA.16816.F32.BF16 R84, R4, R12, R84 ;  /* 0x0000000c0454723c */ /* 0x002fe20000041854 */
[----:B------:R-:W-:Y:S01]  /*1fcd0*/  FMUL.FTZ R95, R95, R3 ;  /* 0x000000035f5f7220 */ /* 0x000fe20000410000 */
        /* <DEDUP_REMOVED lines=9> */
[----:B------:R-:W-:Y:S02]  /*1fd70*/  FMUL.FTZ R77, R77, R164 ;  /* 0x000000a44d4d7220 */ /* 0x000fe40000410000 */
[-C--:B------:R-:W-:Y:S01]  /*1fd80*/  FMUL.FTZ R78, R78, R3.reuse ;  /* 0x000000034e4e7220 */ /* 0x080fe20000410000 */
[----:B--2---:R-:W-:Y:S01]  /*1fd90*/  HMMA.16816.F32.BF16 R92, R4, R8, R92 ;  /* 0x00000008045c723c */ /* 0x004fe2000004185c */
[----:B------:R-:W-:-:S02]  /*1fda0*/  FMUL.FTZ R79, R79, R3 ;  /* 0x000000034f4f7220 */ /* 0x000fc40000410000 */
        /* <DEDUP_REMOVED lines=8> */
[----:B------:R-:W1:Y:S01]  /*1fe30*/  MUFU.EX2 R177, R177 ;  /* 0x000000b100b17308 */ /* 0x000e620000000800 */
[----:B------:R-:W-:-:S02]  /*1fe40*/  FMUL.FTZ R109, R109, R164 ;  /* 0x000000a46d6d7220 */ /* 0x000fc40000410000 */
[-C--:B------:R-:W-:Y:S01]  /*1fe50*/  FMUL.FTZ R110, R110, R3.reuse ;  /* 0x000000036e6e7220 */ /* 0x080fe20000410000 */
[C---:B-----5:R-:W-:Y:S01]  /*1fe60*/  HMMA.16816.F32.BF16 R76, R4.reuse, R16, R76 ;  /* 0x00000010044c723c */ /* 0x060fe2000004184c */
        /* <DEDUP_REMOVED lines=9> */
[----:B------:R-:W-:Y:S01]  /*1ff00*/  MUFU.EX2 R182, R182 ;  /* 0x000000b600b67308 */ /* 0x000fe20000000800 */
        /* <DEDUP_REMOVED lines=23> */
[----:B------:R-:W2:Y:S01]  /*20080*/  LDSM.16.MT88.4 R8, [R231+0x16000] ;  /* 0x01600000e708783b */ /* 0x000ea20000004200 */
[-C--:B------:R-:W-:Y:S02]  /*20090*/  FMUL.FTZ R132, R132, R164.reuse ;  /* 0x000000a484847220 */ /* 0x080fe40000410000 */
[----:B------:R-:W-:Y:S01]  /*200a0*/  FMUL.FTZ R133, R133, R164 ;  /* 0x000000a485857220 */ /* 0x000fe20000410000 */
[----:B------:R-:W1:Y:S01]  /*200b0*/  MUFU.EX2 R170, R170 ;  /* 0x000000aa00aa7308 */ /* 0x000e620000000800 */
[----:B------:R-:W-:-:S02]  /*200c0*/  FMUL.FTZ R134, R134, R3 ;  /* 0x0000000386867220 */ /* 0x000fc40000410000 */
[C---:B-----5:R-:W-:Y:S01]  /*200d0*/  HMMA.16816.F32.BF16 R100, R4.reuse, R16, R100 ;  /* 0x000000100464723c */ /* 0x060fe20000041864 */
[-C--:B------:R-:W-:Y:S02]  /*200e0*/  FMUL.FTZ R135, R135, R3.reuse ;  /* 0x0000000387877220 */ /* 0x080fe40000410000 */
[-C--:B------:R-:W-:Y:S02]  /*200f0*/  FMUL.FTZ R152, R152, R164.reuse ;  /* 0x000000a498987220 */ /* 0x080fe40000410000 */
[----:B------:R-:W-:Y:S02]  /*20100*/  FMUL.FTZ R153, R153, R164 ;  /* 0x000000a499997220 */ /* 0x000fe40000410000 */
[-C--:B------:R-:W-:Y:S01]  /*20110*/  FMUL.FTZ R154, R154, R3.reuse ;  /* 0x000000039a9a7220 */ /* 0x080fe20000410000 */
[----:B------:R-:W-:Y:S01]  /*20120*/  HMMA.16816.F32.BF16 R104, R4, R18, R104 ;  /* 0x000000120468723c */ /* 0x000fe20000041868 */
[----:B------:R-:W5:Y:S01]  /*20130*/  LDSM.16.MT88.4 R16, [R233+0x16000] ;  /* 0x01600000e910783b */ /* 0x000f620000004200 */
[----:B------:R-:W-:-:S02]  /*20140*/  FMUL.FTZ R155, R155, R3 ;  /* 0x000000039b9b7220 */ /* 0x000fc40000410000 */
[-C--:B------:R-:W-:Y:S02]  /*20150*/  FMUL.FTZ R136, R136, R164.reuse ;  /* 0x000000a488887220 */ /* 0x080fe40000410000 */
[-C--:B------:R-:W-:Y:S02]  /*20160*/  FMUL.FTZ R137, R137, R164.reuse ;  /* 0x000000a489897220 */ /* 0x080fe40000410000 */
[-C--:B------:R-:W-:Y:S02]  /*20170*/  FMUL.FTZ R138, R138, R3.reuse ;  /* 0x000000038a8a7220 */ /* 0x080fe40000410000 */
[----:B------:R-:W-:Y:S01]  /*20180*/  FMUL.FTZ R139, R139, R3 ;  /* 0x000000038b8b7220 */ /* 0x000fe20000410000 */
[----:B-1----:R-:W-:Y:S01]  /*20190*/  HMMA.16816.F32.BF16 R132, R4, R12, R132 ;  /* 0x0000000c0484723c */ /* 0x002fe20000041884 */
[-C--:B------:R-:W-:Y:S02]  /*201a0*/  FMUL.FTZ R140, R140, R164.reuse ;  /* 0x000000a48c8c7220 */ /* 0x080fe40000410000 */
[----:B------:R-:W-:-:S02]  /*201b0*/  FMUL.FTZ R141, R141, R164 ;  /* 0x000000a48d8d7220 */ /* 0x000fc40000410000 */
[-C--:B------:R-:W-:Y:S02]  /*201c0*/  FMUL.FTZ R142, R142, R3.reuse ;  /* 0x000000038e8e7220 */ /* 0x080fe40000410000 */
[-C--:B------:R-:W-:Y:S01]  /*201d0*/  FMUL.FTZ R143, R143, R3.reuse ;  /* 0x000000038f8f7220 */ /* 0x080fe20000410000 */
[C---:B------:R-:W-:Y:S01]  /*201e0*/  HMMA.16816.F32.BF16 R152, R4.reuse, R14, R152 ;  /* 0x0000000e0498723c */ /* 0x040fe20000041898 */
[-C--:B------:R-:W-:Y:S01]  /*201f0*/  FMUL.FTZ R124, R124, R164.reuse ;  /* 0x000000a47c7c7220 */ /* 0x080fe20000410000 */
[----:B------:R-:W1:Y:S01]  /*20200*/  LDSM.16.MT88.4 R12, [R233+0x10800] ;  /* 0x01080000e90c783b */ /* 0x000e620000004200 */
[-C--:B------:R-:W-:Y:S02]  /*20210*/  FMUL.FTZ R125, R125, R164.reuse ;  /* 0x000000a47d7d7220 */ /* 0x080fe40000410000 */
[-C--:B------:R-:W-:Y:S02]  /*20220*/  FMUL.FTZ R126, R126, R3.reuse ;  /* 0x000000037e7e7220 */ /* 0x080fe40000410000 */
[----:B------:R-:W-:Y:S01]  /*20230*/  FMUL.FTZ R127, R127, R3 ;  /* 0x000000037f7f7220 */ /* 0x000fe20000410000 */
[----:B--2---:R-:W-:Y:S01]  /*20240*/  HMMA.16816.F32.BF16 R136, R4, R8, R136 ;  /* 0x000000080488723c */ /* 0x004fe20000041888 */
[----:B------:R-:W-:-:S02]  /*20250*/  FMUL.FTZ R128, R128, R164 ;  /* 0x000000a480807220 */ /* 0x000fc40000410000 */
[-C--:B------:R-:W-:Y:S02]  /*20260*/  FMUL.FTZ R129, R129, R164.reuse ;  /* 0x000000a481817220 */ /* 0x080fe40000410000 */
[-C--:B------:R-:W-:Y:S02]  /*20270*/  FMUL.FTZ R130, R130, R3.reuse ;  /* 0x0000000382827220 */ /* 0x080fe40000410000 */
[-C--:B------:R-:W-:Y:S01]  /*20280*/  FMUL.FTZ R131, R131, R3.reuse ;  /* 0x0000000383837220 */ /* 0x080fe20000410000 */
[----:B------:R-:W-:Y:S01]  /*20290*/  HMMA.16816.F32.BF16 R140, R4, R10, R140 ;  /* 0x0000000a048c723c */ /* 0x000fe2000004188c */
[----:B------:R-:W2:Y:S01]  /*202a0*/  LDSM.16.MT88.4 R8, [R232+0x10800] ;  /* 0x01080000e808783b */ /* 0x000ea20000004200 */
[-C--:B------:R-:W-:Y:S02]  /*202b0*/  FMUL.FTZ R148, R148, R164.reuse ;  /* 0x000000a494947220 */ /* 0x080fe40000410000 */
[----:B------:R-:W-:Y:S02]  /*202c0*/  FMUL.FTZ R149, R149, R164 ;  /* 0x000000a495957220 */ /* 0x000fe40000410000 */
        /* <DEDUP_REMOVED lines=9> */
[----:B------:R-:W-:Y:S02]  /*20360*/  FFMA.FTZ R164, R252, R164, R165 ;  /* 0x000000a4fca47223 */ /* 0x000fe400000100a5 */
[----:B------:R-:W-:Y:S02]  /*20370*/  FFMA.FTZ R3, R251, R3, R32 ;  /* 0x00000003fb037223 */ /* 0x000fe40000010020 */
[C---:B------:R-:W-:Y:S01]  /*20380*/  HMMA.16816.F32.BF16 R148, R4.reuse, R20, R148 ;  /* 0x000000140494723c */ /* 0x040fe20000041894 */
[----:B------:R-:W-:Y:S01]  /*20390*/  FADD.FTZ R35, R35, R164 ;  /* 0x000000a423237221 */ /* 0x000fe20000010000 */
[----:B------:R-:W-:Y:S01]  /*203a0*/  MOV R164, R168 ;  /* 0x000000a800a47202 */ /* 0x000fe20000000f00 */
[----:B------:R-:W-:Y:S02]  /*203b0*/  FADD.FTZ R3, R2, R3 ;  /* 0x0000000302037221 */ /* 0x000fe40000010000 */
[----:B------:R-:W-:Y:S02]  /*203c0*/  FADD.FTZ R34, R34, R35 ;  /* 0x0000002322227221 */ /* 0x000fe40000010000 */
[----:B------:R-:W-:Y:S01]  /*203d0*/  FADD.FTZ R0, R0, R3 ;  /* 0x0000000300007221 */ /* 0x000fe20000010000 */
[----:B------:R-:W-:Y:S01]  /*203e0*/  HMMA.16816.F32.BF16 R144, R4, R22, R144 ;  /* 0x000000160490723c */ /* 0x000fe20000041890 */
[----:B------:R-:W5:Y:S01]  /*203f0*/  LDSM.16.MT88.4 R20, [R230+0x10800] ;  /* 0x01080000e614783b */ /* 0x000f620000004200 */
[----:B------:R-:W-:-:S02]  /*20400*/  FADD.FTZ R33, R33, R34 ;  /* 0x0000002221217221 */ /* 0x000fc40000010000 */
[----:B------:R-:W-:-:S03]  /*20410*/  FADD.FTZ R169, R169, R0 ;  /* 0x00000000a9a97221 */ /* 0x000fc60000010000 */
[----:B---3--:R-:W-:Y:S01]  /*20420*/  F2FP.BF16.PACK_AB R4, R181, R174 ;  /* 0x000000aeb504723e */ /* 0x008fe200000010ff */
[----:B------:R-:W-:Y:S01]  /*20430*/  FADD.FTZ R174, R174, R33 ;  /* 0x00000021aeae7221 */ /* 0x000fe20000010000 */
[----:B----4-:R-:W-:Y:S01]  /*20440*/  F2FP.BF16.PACK_AB R5, R185, R178 ;  /* 0x000000b2b905723e */ /* 0x010fe200000010ff */
[----:B------:R-:W-:Y:S01]  /*20450*/  FADD.FTZ R178, R178, R169 ;  /* 0x000000a9b2b27221 */ /* 0x000fe20000010000 */
[----:B------:R-:W-:Y:S01]  /*20460*/  F2FP.BF16.PACK_AB R6, R183, R176 ;  /* 0x000000b0b706723e */ /* 0x000fe200000010ff */
[----:B------:R-:W-:Y:S01]  /*20470*/  FADD.FTZ R181, R181, R174 ;  /* 0x000000aeb5b57221 */ /* 0x000fe20000010000 */
[----:B------:R-:W-:Y:S01]  /*20480*/  F2FP.BF16.PACK_AB R7, R187, R180 ;  /* 0x000000b4bb07723e */ /* 0x000fe200000010ff */
[----:B------:R-:W-:Y:S02]  /*20490*/  FADD.FTZ R185, R185, R178 ;  /* 0x000000b2b9b97221 */ /* 0x000fe40000010000 */
[----:B------:R-:W-:Y:S02]  /*204a0*/  FADD.FTZ R0, R176, R181 ;  /* 0x000000b5b0007221 */ /* 0x000fe40000010000 */
[----:B------:R-:W-:-:S02]  /*204b0*/  FADD.FTZ R180, R180, R185 ;  /* 0x000000b9b4b47221 */ /* 0x000fc40000010000 */
[----:B-1----:R-:W-:Y:S01]  /*204c0*/  HMMA.16816.F32.BF16 R160, R4, R12, R160 ;  /* 0x0000000c04a0723c */ /* 0x002fe200000418a0 */
[----:B------:R-:W-:Y:S02]  /*204d0*/  FADD.FTZ R0, R183, R0 ;  /* 0x00000000b7007221 */ /* 0x000fe40000010000 */
[----:B------:R-:W-:-:S05]  /*204e0*/  FADD.FTZ R187, R187, R180 ;  /* 0x000000b4bbbb7221 */ /* 0x000fca0000010000 */
[C---:B------:R-:W-:Y:S01]  /*204f0*/  HMMA.16816.F32.BF16 R156, R4.reuse, R14, R156 ;  /* 0x0000000e049c723c */ /* 0x040fe2000004189c */
[----:B------:R-:W1:Y:S07]  /*20500*/  LDSM.16.MT88.4 R12, [R233+0x12800] ;  /* 0x01280000e90c783b */ /* 0x000e6e0000004200 */
[C---:B--2---:R-:W-:Y:S08]  /*20510*/  HMMA.16816.F32.BF16 R36, R4.reuse, R8, R36 ;  /* 0x000000080424723c */ /* 0x044ff00000041824 */
[C---:B------:R-:W-:Y:S01]  /*20520*/  HMMA.16816.F32.BF16 R40, R4.reuse, R10, R40 ;  /* 0x0000000a0428723c */ /* 0x040fe20000041828 */
[----:B------:R-:W2:Y:S07]  /*20530*/  LDSM.16.MT88.4 R8, [R232+0x12800] ;  /* 0x01280000e808783b */ /* 0x000eae0000004200 */
[C---:B-----5:R-:W-:Y:S08]  /*20540*/  HMMA.16816.F32.BF16 R44, R4.reuse, R16, R44 ;  /* 0x00000010042c723c */ /* 0x060ff0000004182c */
        /* <DEDUP_REMOVED lines=14> */
[C---:B----4-:R-:W-:Y:S08]  /*20630*/  HMMA.16816.F32.BF16 R84, R4.reuse, R20, R84 ;  /* 0x000000140454723c */ /* 0x050ff00000041854 */
        /* <DEDUP_REMOVED lines=24> */
[----:B------:R-:W-:Y:S01]  /*207c0*/  HMMA.16816.F32.BF16 R144, R4, R22, R144 ;  /* 0x000000160490723c */ /* 0x000fe20000041890 */
[----:B------:R-:W4:Y:S06]  /*207d0*/  LDSM.16.MT88.4 R20, [R231+0x13000] ;  /* 0x01300000e714783b */ /* 0x000f2c0000004200 */
[----:B------:R-:W-:Y:S01]  /*207e0*/  F2FP.BF16.PACK_AB R4, R196, R193 ;  /* 0x000000c1c404723e */ /* 0x000fe200000010ff */
[----:B------:R-:W-:Y:S01]  /*207f0*/  FADD.FTZ R193, R193, R0 ;  /* 0x00000000c1c17221 */ /* 0x000fe20000010000 */
[----:B------:R-:W-:Y:S01]  /*20800*/  F2FP.BF16.PACK_AB R5, R195, R184 ;  /* 0x000000b8c305723e */ /* 0x000fe200000010ff */
[----:B------:R-:W-:Y:S01]  /*20810*/  FADD.FTZ R184, R184, R187 ;  /* 0x000000bbb8b87221 */ /* 0x000fe20000010000 */
[----:B------:R-:W-:Y:S01]  /*20820*/  F2FP.BF16.PACK_AB R6, R192, R191 ;  /* 0x000000bfc006723e */ /* 0x000fe200000010ff */
[----:B------:R-:W-:Y:S01]  /*20830*/  FADD.FTZ R196, R196, R193 ;  /* 0x000000c1c4c47221 */ /* 0x000fe20000010000 */
[----:B------:R-:W-:Y:S01]  /*20840*/  F2FP.BF16.PACK_AB R7, R197, R186 ;  /* 0x000000bac507723e */ /* 0x000fe200000010ff */
        /* <DEDUP_REMOVED lines=15> */
[C---:B-1----:R-:W-:Y:S08]  /*20940*/  HMMA.16816.F32.BF16 R60, R4.reuse, R12, R60 ;  /* 0x0000000c043c723c */ /* 0x042ff0000004183c */
[C---:B------:R-:W-:Y:S01]  /*20950*/  HMMA.16816.F32.BF16 R64, R4.reuse, R14, R64 ;  /* 0x0000000e0440723c */ /* 0x040fe20000041840 */
[----:B------:R-:W1:Y:S07]  /*20960*/  LDSM.16.MT88.4 R12, [R233+0x15000] ;  /* 0x01500000e90c783b */ /* 0x000e6e0000004200 */
[C---:B--2---:R-:W-:Y:S08]  /*20970*/  HMMA.16816.F32.BF16 R68, R4.reuse, R8, R68 ;  /* 0x000000080444723c */ /* 0x044ff00000041844 */
[C---:B------:R-:W-:Y:S01]  /*20980*/  HMMA.16816.F32.BF16 R72, R4.reuse, R10, R72 ;  /* 0x0000000a0448723c */ /* 0x040fe20000041848 */
[----:B------:R-:W2:Y:S07]  /*20990*/  LDSM.16.MT88.4 R8, [R232+0x15000] ;  /* 0x01500000e808783b */ /* 0x000eae0000004200 */
[C---:B------:R-:W-:Y:S01]  /*209a0*/  HMMA.16816.F32.BF16 R80, R4.reuse, R22, R80 ;  /* 0x000000160450723c */ /* 0x040fe20000041850 */
[----:B------:R-:W4:Y:S07]  /*209b0*/  LDSM.16.MT88.4 R20, [R231+0x15000] ;  /* 0x01500000e714783b */ /* 0x000f2e0000004200 */
[C---:B---3--:R-:W-:Y:S08]  /*209c0*/  HMMA.16816.F32.BF16 R84, R4.reuse, R16, R84 ;  /* 0x000000100454723c */ /* 0x048ff00000041854 */
[C---:B------:R-:W-:Y:S01]  /*209d0*/  HMMA.16816.F32.BF16 R88, R4.reuse, R18, R88 ;  /* 0x000000120458723c */ /* 0x040fe20000041858 */
[----:B------:R-:W3:Y:S07]  /*209e0*/  LDSM.16.MT88.4 R16, [R230+0x15000] ;  /* 0x01500000e610783b */ /* 0x000eee0000004200 */
[C---:B------:R-:W-:Y:S08]  /*209f0*/  HMMA.16816.F32.BF16 R52, R4.reuse, R24, R52 ;  /* 0x000000180434723c */ /* 0x040ff00000041834 */
[C---:B------:R-:W-:Y:S01]  /*20a00*/  HMMA.16816.F32.BF16 R56, R4.reuse, R26, R56 ;  /* 0x0000001a0438723c */ /* 0x040fe20000041838 */
[----:B------:R-:W-:Y:S07]  /*20a10*/  LDSM.16.MT88.4 R24, [R231+0x17000] ;  /* 0x01700000e718783b */ /* 0x000fee0000004200 */
[C---:B-1----:R-:W-:Y:S08]  /*20a20*/  HMMA.16816.F32.BF16 R92, R4.reuse, R12, R92 ;  /* 0x0000000c045c723c */ /* 0x042ff0000004185c */
[C---:B------:R-:W-:Y:S01]  /*20a30*/  HMMA.16816.F32.BF16 R96, R4.reuse, R14, R96 ;  /* 0x0000000e0460723c */ /* 0x040fe20000041860 */
[----:B------:R-:W1:Y:S07]  /*20a40*/  LDSM.16.MT88.4 R12, [R233+0x17000] ;  /* 0x01700000e90c783b */ /* 0x000e6e0000004200 */
[C---:B--2---:R-:W-:Y:S08]  /*20a50*/  HMMA.16816.F32.BF16 R100, R4.reuse, R8, R100 ;  /* 0x000000080464723c */ /* 0x044ff00000041864 */
[C---:B------:R-:W-:Y:S01]  /*20a60*/  HMMA.16816.F32.BF16 R104, R4.reuse, R10, R104 ;  /* 0x0000000a0468723c */ /* 0x040fe20000041868 */
[----:B------:R-:W2:Y:S07]  /*20a70*/  LDSM.16.MT88.4 R8, [R232+0x17000] ;  /* 0x01700000e808783b */ /* 0x000eae0000004200 */
[C---:B----4-:R-:W-:Y:S08]  /*20a80*/  HMMA.16816.F32.BF16 R108, R4.reuse, R20, R108 ;  /* 0x00000014046c723c */ /* 0x050ff0000004186c */
[C---:B------:R-:W-:Y:S01]  /*20a90*/  HMMA.16816.F32.BF16 R112, R4.reuse, R22, R112 ;  /* 0x000000160470723c */ /* 0x040fe20000041870 */
[----:B------:R-:W4:Y:S07]  /*20aa0*/  LDSM.16.MT88.4 R20, [R230+0x17000] ;  /* 0x01700000e614783b */ /* 0x000f2e0000004200 */
[C---:B---3--:R-:W-:Y:S08]  /*20ab0*/  HMMA.16816.F32.BF16 R116, R4.reuse, R16, R116 ;  /* 0x000000100474723c */ /* 0x048ff00000041874 */
        /* <DEDUP_REMOVED lines=11> */
[C---:B----4-:R-:W-:Y:S08]  /*20b70*/  HMMA.16816.F32.BF16 R148, R4.reuse, R20, R148 ;  /* 0x000000140494723c */ /* 0x050ff00000041894 */
        /* <DEDUP_REMOVED lines=8> */
[----:B------:R-:W-:Y:S01]  /*20c00*/  F2FP.BF16.PACK_AB R7, R170, R173 ;  /* 0x000000adaa07723e */ /* 0x000fe200000010ff */
[----:B------:R-:W-:Y:S01]  /*20c10*/  FADD.FTZ R190, R190, R171 ;  /* 0x000000abbebe7221 */ /* 0x000fe20000010000 */
[----:B------:R-:W-:Y:S01]  /*20c20*/  MOV R3, R166 ;  /* 0x000000a600037202 */ /* 0x000fe20000000f00 */
[----:B------:R-:W-:-:S02]  /*20c30*/  FADD.FTZ R175, R175, R172 ;  /* 0x000000acafaf7221 */ /* 0x000fc40000010000 */
[----:B------:R-:W-:Y:S02]  /*20c40*/  FADD.FTZ R173, R173, R190 ;  /* 0x000000beadad7221 */ /* 0x000fe40000010000 */
[----:B---3--:R-:W-:Y:S01]  /*20c50*/  HMMA.16816.F32.BF16 R160, R4, R16, R160 ;  /* 0x0000001004a0723c */ /* 0x008fe200000418a0 */
[----:B------:R-:W-:Y:S02]  /*20c60*/  FADD.FTZ R252, R182, R175 ;  /* 0x000000afb6fc7221 */ /* 0x000fe40000010000 */
[----:B------:R-:W-:-:S05]  /*20c70*/  FADD.FTZ R251, R170, R173 ;  /* 0x000000adaafb7221 */ /* 0x000fca0000010000 */
        /* <DEDUP_REMOVED lines=9> */
[C---:B---3--:R-:W-:Y:S08]  /*20d10*/  HMMA.16816.F32.BF16 R76, R4.reuse, R16, R76 ;  /* 0x00000010044c723c */ /* 0x048ff0000004184c */
[C---:B------:R-:W-:Y:S01]  /*20d20*/  HMMA.16816.F32.BF16 R80, R4.reuse, R18, R80 ;  /* 0x000000120450723c */ /* 0x040fe20000041850 */
[----:B------:R-:W3:Y:S07]  /*20d30*/  LDSM.16.MT88.4 R16, [R233+0x17800] ;  /* 0x01780000e910783b */ /* 0x000eee0000004200 */
[C---:B------:R-:W-:Y:S01]  /*20d40*/  HMMA.16816.F32.BF16 R56, R4.reuse, R30, R56 ;  /* 0x0000001e0438723c */ /* 0x040fe20000041838 */
[----:B------:R-:W-:Y:S07]  /*20d50*/  LDSM.16.MT88.4 R28, [R231+0x15800] ;  /* 0x01580000e71c783b */ /* 0x000fee0000004200 */
[C---:B------:R-:W-:Y:S08]  /*20d60*/  HMMA.16816.F32.BF16 R60, R4.reuse, R24, R60 ;  /* 0x00000018043c723c */ /* 0x040ff0000004183c */
[C---:B------:R-:W-:Y:S01]  /*20d70*/  HMMA.16816.F32.BF16 R64, R4.reuse, R26, R64 ;  /* 0x0000001a0440723c */ /* 0x040fe20000041840 */
[----:B------:R-:W4:Y:S07]  /*20d80*/  LDSM.16.MT88.4 R24, [R232+0x15800] ;  /* 0x01580000e818783b */ /* 0x000f2e0000004200 */
[C---:B------:R-:W-:Y:S08]  /*20d90*/  HMMA.16816.F32.BF16 R68, R4.reuse, R20, R68 ;  /* 0x000000140444723c */ /* 0x040ff00000041844 */
[C---:B------:R-:W-:Y:S01]  /*20da0*/  HMMA.16816.F32.BF16 R72, R4.reuse, R22, R72 ;  /* 0x000000160448723c */ /* 0x040fe20000041848 */
[----:B------:R-:W5:Y:S07]  /*20db0*/  LDSM.16.MT88.4 R20, [R230+0x15800] ;  /* 0x01580000e614783b */ /* 0x000f6e0000004200 */
        /* <DEDUP_REMOVED lines=10> */
[C---:B------:R-:W-:Y:S08]  /*20e60*/  HMMA.16816.F32.BF16 R104, R4.reuse, R26, R104 ;  /* 0x0000001a0468723c */ /* 0x040ff00000041868 */
[C---:B------:R-:W-:Y:S08]  /*20e70*/  HMMA.16816.F32.BF16 R108, R4.reuse, R28, R108 ;  /* 0x0000001c046c723c */ /* 0x040ff0000004186c */
[C---:B------:R-:W-:Y:S08]  /*20e80*/  HMMA.16816.F32.BF16 R112, R4.reuse, R30, R112 ;  /* 0x0000001e0470723c */ /* 0x040ff00000041870 */
[C---:B-----5:R-:W-:Y:S08]  /*20e90*/  HMMA.16816.F32.BF16 R116, R4.reuse, R20, R116 ;  /* 0x000000140474723c */ /* 0x060ff00000041874 */
[C---:B------:R-:W-:Y:S08]  /*20ea0*/  HMMA.16816.F32.BF16 R120, R4.reuse, R22, R120 ;  /* 0x000000160478723c */ /* 0x040ff00000041878 */
[C---:B-1----:R-:W-:Y:S08]  /*20eb0*/  HMMA.16816.F32.BF16 R132, R4.reuse, R12, R132 ;  /* 0x0000000c0484723c */ /* 0x042ff00000041884 */
[C---:B------:R-:W-:Y:S08]  /*20ec0*/  HMMA.16816.F32.BF16 R152, R4.reuse, R14, R152 ;  /* 0x0000000e0498723c */ /* 0x040ff00000041898 */
[C---:B--2---:R-:W-:Y:S08]  /*20ed0*/  HMMA.16816.F32.BF16 R136, R4.reuse, R8, R136 ;  /* 0x000000080488723c */ /* 0x044ff00000041888 */
[C---:B------:R-:W-:Y:S08]  /*20ee0*/  HMMA.16816.F32.BF16 R140, R4.reuse, R10, R140 ;  /* 0x0000000a048c723c */ /* 0x040ff0000004188c */
[C---:B---3--:R-:W-:Y:S08]  /*20ef0*/  HMMA.16816.F32.BF16 R148, R4.reuse, R16, R148 ;  /* 0x000000100494723c */ /* 0x048ff00000041894 */
[----:B------:R-:W-:Y:S08]  /*20f00*/  HMMA.16816.F32.BF16 R144, R4, R18, R144 ;  /* 0x000000120490723c */ /* 0x000ff00000041890 */
.L_x_1105:
[----:B------:R-:W-:-:S13]  /*20f10*/  ISETP.GE.AND P0, PT, R247, 0x1, PT ;  /* 0x00000001f700780c */ /* 0x000fda0003f06270 */
[----:B------:R-:W-:Y:S05]  /*20f20*/  @!P0 BRA `(.L_x_1114) ;  /* 0x0000455000008947 */ /* 0x000fea0003800000 */
[----:B------:R-:W-:Y:S02]  /*20f30*/  MOV R0, R3 ;  /* 0x0000000300007202 */ /* 0x000fe40000000f00 */
[----:B------:R-:W-:Y:S02]  /*20f40*/  MOV R165, R164 ;  /* 0x000000a400a57202 */ /* 0x000fe40000000f00 */
.L_x_1123:
[----:B------:R-:W-:Y:S01]  /*20f50*/  ULDC.64 UR4, c[0x0][0x40] ;  /* 0x0000100000047ab9 */ /* 0x000fe20000000a00 */
[----:B------:R-:W-:Y:S04]  /*20f60*/  DEPBAR.LE SB0, 0x0 ;  /* 0x000080000000791a */ /* 0x000fe80000000000 */
[----:B------:R-:W-:Y:S01]  /*20f70*/  ISETP.NE.U32.AND P0, PT, R248, RZ, PT ;  /* 0x000000fff800720c */ /* 0x000fe20003f05070 */
[----:B------:R-:W-:Y:S03]  /*20f80*/  UIADD3 UR4, UP0, UR4, 0x160, URZ ;  /* 0x0000016004047890 */ /* 0x000fe6000ff1e03f */
[----:B------:R-:W-:Y:S01]  /*20f90*/  ISETP.NE.AND.EX P0, PT, R249, RZ, PT, P0 ;  /* 0x000000fff900720c */ /* 0x000fe20003f05300 */
[----:B------:R-:W-:Y:S02]  /*20fa0*/  UIADD3.X UR5, URZ, UR5, URZ, UP0, !UPT ;  /* 0x000000053f057290 */ /* 0x000fe400087fe43f */
[----:B------:R-:W-:Y:S04]  /*20fb0*/  IMAD.U32 R2, RZ, RZ, UR4 ;  /* 0x00000004ff027e24 */ /* 0x000fe8000f8e00ff */
[----:B------:R-:W-:Y:S01]  /*20fc0*/  IMAD.U32 R3, RZ, RZ, UR5 ;  /* 0x00000005ff037e24 */ /* 0x000fe2000f8e00ff */
[----:B------:R-:W-:Y:S01]  /*20fd0*/  WARPSYNC 0xffffffff ;  /* 0xffffffff00007948 */ /* 0x000fe20003800000 */
[----:B------:R-:W-:Y:S06]  /*20fe0*/  BAR.SYNC.DEFER_BLOCKING 0x0 ;  /* 0x0000000000007b1d */ /* 0x000fec0000010000 */
[----:B------:R-:W-:Y:S01]  /*20ff0*/  BSSY B0, `(.L_x_1115) ;  /* 0x0000046000007945 */ /* 0x000fe20003800000 */
[----:B------:R-:W-:-:S05]  /*21000*/  @!P0 BRA `(.L_x_1116) ;  /* 0x0000040000008947 */ /* 0x000fca0003800000 */
[----:B------:R-:W-:Y:S01]  /*21010*/  IMAD.SHL.U32 R12, R247, 0x40, RZ ;  /* 0x00000040f70c7824 */ /* 0x000fe200078e00ff */
[----:B------:R-:W-:Y:S02]  /*21020*/  ULDC.64 UR4, c[0x0][0x118] ;  /* 0x0000460000047ab9 */ /* 0x000fe40000000a00 */
[----:B------:R-:W2:Y:S02]  /*21030*/  LD.E R11, [R2.64+0x170] ;  /* 0x00017004020b7980 */ /* 0x000ea4000c101900 */
[----:B------:R-:W-:Y:S02]  /*21040*/  IABS R7, R12 ;  /* 0x0000000c00077213 */ /* 0x000fe40000000000 */
[-C--:B--2---:R-:W-:Y:S02]  /*21050*/  IABS R8, R11.reuse ;  /* 0x0000000b00087213 */ /* 0x084fe40000000000 */
[-C--:B------:R-:W-:Y:S02]  /*21060*/  IABS R6, R11.reuse ;  /* 0x0000000b00067213 */ /* 0x080fe40000000000 */
[----:B------:R-:W1:Y:S03]  /*21070*/  I2F.RP R9, R8 ;  /* 0x0000000800097306 */ /* 0x000e660000209400 */
[----:B------:R-:W-:Y:S07]  /*21080*/  IMAD.MOV R6, RZ, RZ, -R6 ;  /* 0x000000ffff067224 */ /* 0x000fee00078e0a06 */
[----:B-1----:R-:W1:Y:S02]  /*21090*/  MUFU.RCP R4, R9 ;  /* 0x0000000900047308 */ /* 0x002e640000001000 */
[----:B-1----:R-:W-:Y:S02]  /*210a0*/  IADD3 R14, R4, 0xffffffe, RZ ;  /* 0x0ffffffe040e7810 */ /* 0x002fe40007ffe0ff */
[C---:B------:R-:W-:Y:S06]  /*210b0*/  IADD3 R4, R12.reuse, -0x40, RZ ;  /* 0xffffffc00c047810 */ /* 0x040fec0007ffe0ff */
[----:B------:R-:W1:Y:S01]  /*210c0*/  F2I.FTZ.U32.TRUNC.NTZ R15, R14 ;  /* 0x0000000e000f7305 */ /* 0x000e62000021f000 */
[-C--:B------:R-:W-:Y:S04]  /*210d0*/  LOP3.LUT R12, R12, R11.reuse, RZ, 0x3c, !PT ;  /* 0x0000000b0c0c7212 */ /* 0x080fe800078e3cff */
[----:B------:R-:W-:Y:S01]  /*210e0*/  ISETP.GE.AND P2, PT, R12, RZ, PT ;  /* 0x000000ff0c00720c */ /* 0x000fe20003f46270 */
[--C-:B-1----:R-:W-:Y:S02]  /*210f0*/  IMAD.MOV R5, RZ, RZ, -R15.reuse ;  /* 0x000000ffff057224 */ /* 0x102fe400078e0a0f */
[----:B------:R-:W-:Y:S02]  /*21100*/  IMAD.MOV.U32 R14, RZ, RZ, RZ ;  /* 0x000000ffff0e7224 */ /* 0x000fe400078e00ff */
[----:B------:R-:W-:Y:S01]  /*21110*/  IMAD R10, R5, R8, RZ ;  /* 0x00000008050a7224 */ /* 0x000fe200078e02ff */
[----:B------:R-:W-:Y:S02]  /*21120*/  IABS R5, R4 ;  /* 0x0000000400057213 */ /* 0x000fe40000000000 */
[----:B------:R-:W-:Y:S01]  /*21130*/  LOP3.LUT R4, R4, R11, RZ, 0x3c, !PT ;  /* 0x0000000b04047212 */ /* 0x000fe200078e3cff */
[----:B------:R-:W-:Y:S02]  /*21140*/  IMAD.HI.U32 R10, R15, R10, R14 ;  /* 0x0000000a0f0a7227 */ /* 0x000fe400078e000e */
[----:B------:R-:W2:Y:S01]  /*21150*/  LD.E.64 R14, [R2.64+0x28] ;  /* 0x00002804020e7980 */ /* 0x000ea2000c101b00 */
[----:B------:R-:W-:Y:S03]  /*21160*/  ISETP.GE.AND P0, PT, R4, RZ, PT ;  /* 0x000000ff0400720c */ /* 0x000fe60003f06270 */
        /* <DEDUP_REMOVED lines=12> */
[----:B------:R-:W-:Y:S02]  /*21230*/  ISETP.NE.AND P1, PT, R11, RZ, PT ;  /* 0x000000ff0b00720c */ /* 0x000fe40003f25270 */
[----:B------:R-:W-:Y:S07]  /*21240*/  LOP3.LUT R7, RZ, R11, RZ, 0x33, !PT ;  /* 0x0000000bff077212 */ /* 0x000fee00078e33ff */
[----:B------:R-:W-:Y:S02]  /*21250*/  @P4 IADD3 R9, R9, 0x1, RZ ;  /* 0x0000000109094810 */ /* 0x000fe40007ffe0ff */
[----:B------:R-:W-:Y:S03]  /*21260*/  @P5 IADD3 R10, R10, 0x1, RZ ;  /* 0x000000010a0a5810 */ /* 0x000fe60007ffe0ff */
[----:B------:R-:W-:Y:S02]  /*21270*/  @!P0 IMAD.MOV R9, RZ, RZ, -R9 ;  /* 0x000000ffff098224 */ /* 0x000fe400078e0a09 */
[----:B------:R-:W-:Y:S03]  /*21280*/  @!P2 IMAD.MOV R10, RZ, RZ, -R10 ;  /* 0x000000ffff0aa224 */ /* 0x000fe600078e0a0a */
[C---:B------:R-:W-:Y:S02]  /*21290*/  SEL R13, R7.reuse, R9, !P1 ;  /* 0x00000009070d7207 */ /* 0x040fe40004800000 */
[----:B------:R-:W-:Y:S01]  /*212a0*/  SEL R7, R7, R10, !P1 ;  /* 0x0000000a07077207 */ /* 0x000fe20004800000 */
[----:B------:R-:W3:Y:S01]  /*212b0*/  LD.E.64 R8, [R2.64+0x40] ;  /* 0x0000400402087980 */ /* 0x000ee2000c101b00 */
[-C--:B------:R-:W-:Y:S02]  /*212c0*/  LEA R18, P1, R13, R248.reuse, 0x2 ;  /* 0x000000f80d127211 */ /* 0x080fe400078210ff */
[C---:B------:R-:W-:Y:S01]  /*212d0*/  LEA R16, P0, R7.reuse, R248, 0x2 ;  /* 0x000000f807107211 */ /* 0x040fe200078010ff */
[----:B------:R-:W-:Y:S01]  /*212e0*/  IMAD.IADD R6, R7, 0x1, -R13 ;  /* 0x0000000107067824 */ /* 0x000fe200078e0a0d */
[-C--:B------:R-:W-:Y:S02]  /*212f0*/  LEA.HI.X.SX32 R19, R13, R249.reuse, 0x2, P1 ;  /* 0x000000f90d137211 */ /* 0x080fe400008f16ff */
[----:B------:R-:W-:Y:S01]  /*21300*/  LEA.HI.X.SX32 R17, R7, R249, 0x2, P0 ;  /* 0x000000f907117211 */ /* 0x000fe200000f16ff */
[----:B------:R-:W-:Y:S02]  /*21310*/  IMAD R11, R11, R6, -0x40 ;  /* 0xffffffc00b0b7424 */ /* 0x000fe400078e0206 */
[----:B------:R-:W4:Y:S03]  /*21320*/  LD.E R4, [R18.64] ;  /* 0x0000000412047980 */ /* 0x000f26000c101900 */
[----:B------:R-:W-:Y:S01]  /*21330*/  SHF.R.S32.HI R7, RZ, 0x1f, R11 ;  /* 0x0000001fff077819 */ /* 0x000fe2000001140b */
[----:B------:R-:W4:Y:S01]  /*21340*/  LD.E R5, [R16.64] ;  /* 0x0000000410057980 */ /* 0x000f22000c101900 */
[-C--:B---3--:R-:W-:Y:S02]  /*21350*/  IMAD R6, R9, R11.reuse, RZ ;  /* 0x0000000b09067224 */ /* 0x088fe400078e02ff */
[C---:B------:R-:W-:Y:S04]  /*21360*/  IMAD.WIDE.U32 R10, R8.reuse, R11, RZ ;  /* 0x0000000b080a7225 */ /* 0x040fe800078e00ff */
[----:B------:R-:W-:Y:S04]  /*21370*/  IMAD R6, R8, R7, R6 ;  /* 0x0000000708067224 */ /* 0x000fe800078e0206 */
[----:B------:R-:W-:Y:S02]  /*21380*/  IMAD.IADD R11, R11, 0x1, R6 ;  /* 0x000000010b0b7824 */ /* 0x000fe400078e0206 */
[----:B----4-:R-:W-:Y:S04]  /*21390*/  IMAD.IADD R5, R4, 0x1, -R5 ;  /* 0x0000000104057824 */ /* 0x010fe800078e0a05 */
[----:B--2---:R-:W-:Y:S01]  /*213a0*/  IMAD R7, R15, R5, RZ ;  /* 0x000000050f077224 */ /* 0x004fe200078e02ff */
[----:B------:R-:W-:Y:S01]  /*213b0*/  SHF.R.S32.HI R4, RZ, 0x1f, R5 ;  /* 0x0000001fff047819 */ /* 0x000fe20000011405 */
[----:B------:R-:W-:Y:S04]  /*213c0*/  IMAD.WIDE.U32 R10, R5, R14, R10 ;  /* 0x0000000e050a7225 */ /* 0x000fe800078e000a */
[----:B------:R-:W-:Y:S02]  /*213d0*/  IMAD R7, R14, R4, R7 ;  /* 0x000000040e077224 */ /* 0x000fe400078e0207 */
[----:B------:R-:W-:Y:S02]  /*213e0*/  IMAD.MOV.U32 R9, RZ, RZ, R10 ;  /* 0x000000ffff097224 */ /* 0x000fe400078e000a */
[----:B------:R-:W-:Y:S01]  /*213f0*/  IMAD.IADD R4, R11, 0x1, R7 ;  /* 0x000000010b047824 */ /* 0x000fe200078e0207 */
[----:B------:R-:W-:-:S05]  /*21400*/  BRA `(.L_x_1117) ;  /* 0x0000004000007947 */ /* 0x000fca0003800000 */
.L_x_1116:
[----:B------:R-:W-:Y:S02]  /*21410*/  ULDC.64 UR4, c[0x0][0x118] ;  /* 0x0000460000047ab9 */ /* 0x000fe40000000a00 */
[----:B------:R-:W2:Y:S02]  /*21420*/  LD.E R9, [R2.64+0x40] ;  /* 0x0000400402097980 */ /* 0x000ea4000c101900 */
[----:B--2---:R-:W-:Y:S04]  /*21430*/  LEA R9, -R9, RZ, 0x6 ;  /* 0x000000ff09097211 */ /* 0x004fe800078e31ff */
[----:B------:R-:W-:Y:S02]  /*21440*/  SHF.R.S32.HI R4, RZ, 0x1f, R9 ;  /* 0x0000001fff047819 */ /* 0x000fe40000011409 */
.L_x_1117:
[----:B------:R-:W-:Y:S05]  /*21450*/  BSYNC B0 ;  /* 0x0000000000007941 */ /* 0x000fea0003800000 */
.L_x_1115:
[----:B------:R1:W-:Y:S01]  /*21460*/  STL.64 [R1], R2 ;  /* 0x0000000201007387 */ /* 0x0003e20000100a00 */
[C---:B------:R-:W-:Y:S01]  /*21470*/  LOP3.LUT P6, RZ, R250.reuse, 0x1, RZ, 0xc0, !PT ;  /* 0x00000001faff7812 */ /* 0x040fe200078cc0ff */
[----:B------:R-:W-:Y:S01]  /*21480*/  ULDC.64 UR4, c[0x0][0x118] ;  /* 0x0000460000047ab9 */ /* 0x000fe20000000a00 */
[C---:B------:R-:W-:Y:S01]  /*21490*/  LOP3.LUT P4, RZ, R250.reuse, 0x4, RZ, 0xc0, !PT ;  /* 0x00000004faff7812 */ /* 0x040fe2000788c0ff */
[----:B------:R-:W-:Y:S01]  /*214a0*/  BSSY B1, `(.L_x_1118) ;  /* 0x0000210000017945 */ /* 0x000fe20003800000 */
[C---:B------:R-:W-:Y:S02]  /*214b0*/  LOP3.LUT P5, RZ, R250.reuse, 0x2, RZ, 0xc0, !PT ;  /* 0x00000002faff7812 */ /* 0x040fe400078ac0ff */
[----:B------:R-:W-:Y:S02]  /*214c0*/  LOP3.LUT P3, RZ, R250, 0x8, RZ, 0xc0, !PT ;  /* 0x00000008faff7812 */ /* 0x000fe4000786c0ff */
[-C--:B------:R-:W-:Y:S04]  /*214d0*/  IADD3 R7, P1, R9, R234.reuse, RZ ;  /* 0x000000ea09077210 */ /* 0x080fe80007f3e0ff */
[C---:B------:R-:W-:Y:S01]  /*214e0*/  IADD3 R5, P2, R7.reuse, R234, RZ ;  /* 0x000000ea07057210 */ /* 0x040fe20007f5e0ff */
[--C-:B------:R-:W-:Y:S01]  /*214f0*/  IMAD.X R6, R4, 0x1, R235.reuse, P1 ;  /* 0x0000000104067824 */ /* 0x100fe200008e06eb */
[CC--:B------:R-:W-:Y:S04]  /*21500*/  @P6 LEA R16, P1, R7.reuse, R188.reuse, 0x1 ;  /* 0x000000bc07106211 */ /* 0x0c0fe800078208ff */
[CC--:B------:R-:W-:Y:S02]  /*21510*/  @P6 LEA.HI.X R17, R7.reuse, R189.reuse, R6, 0x1, P1 ;  /* 0x000000bd07116211 */ /* 0x0c0fe400008f0c06 */
[-C--:B------:R-:W-:Y:S02]  /*21520*/  @P3 LEA R8, P1, R7, R188.reuse, 0x1 ;  /* 0x000000bc07083211 */ /* 0x080fe400078208ff */
[CC--:B-1----:R-:W-:Y:S04]  /*21530*/  LEA R2, P0, R9.reuse, R188.reuse, 0x1 ;  /* 0x000000bc09027211 */ /* 0x0c2fe800078008ff */
[-C--:B------:R-:W-:Y:S01]  /*21540*/  LEA.HI.X R3, R9, R189.reuse, R4, 0x1, P0 ;  /* 0x000000bd09037211 */ /* 0x080fe200000f0c04 */
[--C-:B------:R-:W-:Y:S01]  /*21550*/  IMAD.X R4, R6, 0x1, R235.reuse, P2 ;  /* 0x0000000106047824 */ /* 0x100fe200010e06eb */
[CC--:B------:R-:W-:Y:S02]  /*21560*/  @P4 LEA R10, P2, R7.reuse, R188.reuse, 0x1 ;  /* 0x000000bc070a4211 */ /* 0x0c0fe400078408ff */
[CC--:B------:R-:W-:Y:S01]  /*21570*/  @P5 LEA R12, P0, R7.reuse, R188.reuse, 0x1 ;  /* 0x000000bc070c5211 */ /* 0x0c0fe200078008ff */
[----:B------:R-:W-:Y:S01]  /*21580*/  @!PT LDS RZ, [RZ] ;  /* 0x00000000fffff984 */ /* 0x000fe20000000800 */
[----:B------:R-:W-:Y:S01]  /*21590*/  @!PT LDS RZ, [RZ] ;  /* 0x00000000fffff984 */ /* 0x000fe20000000800 */
[----:B------:R-:W-:Y:S01]  /*215a0*/  @!PT LDS RZ, [RZ] ;  /* 0x00000000fffff984 */ /* 0x000fe20000000800 */
[----:B------:R1:W-:Y:S01]  /*215b0*/  @P6 LDGSTS.E.BYPASS.LTC128B.128 [R245+0x10000], [R2.64] ;  /* 0x1000000002f56fae */ /* 0x0003e2000b901d44 */
[-CC-:B------:R-:W-:Y:S02]  /*215c0*/  @P4 LEA.HI.X R11, R7, R189.reuse, R6.reuse, 0x1, P2 ;  /* 0x000000bd070b4211 */ /* 0x180fe400010f0c06 */
[-C--:B------:R-:W-:Y:S01]  /*215d0*/  @P5 LEA R22, P2, R5, R188.reuse, 0x1 ;  /* 0x000000bc05165211 */ /* 0x080fe200078408ff */
[----:B------:R-:W-:Y:S01]  /*215e0*/  @!P6 STS.128 [R245+0x10000], RZ ;  /* 0x010000fff500e388 */ /* 0x000fe20000000c00 */
[-CC-:B------:R-:W-:Y:S02]  /*215f0*/  @P5 LEA.HI.X R13, R7, R189.reuse, R6.reuse, 0x1, P0 ;  /* 0x000000bd070d5211 */ /* 0x180fe400000f0c06 */
[----:B------:R-:W-:Y:S02]  /*21600*/  @P6 LEA R14, P0, R5, R188, 0x1 ;  /* 0x000000bc050e6211 */ /* 0x000fe400078008ff */
[-C--:B------:R-:W-:Y:S02]  /*21610*/  @P3 LEA.HI.X R9, R7, R189.reuse, R6, 0x1, P1 ;  /* 0x000000bd07093211 */ /* 0x080fe400008f0c06 */
[CCC-:B------:R-:W-:Y:S02]  /*21620*/  @P5 LEA.HI.X R23, R5.reuse, R189.reuse, R4.reuse, 0x1, P2 ;  /* 0x000000bd05175211 */ /* 0x1c0fe400010f0c04 */
[C---:B------:R-:W-:Y:S02]  /*21630*/  IADD3 R6, P2, R5.reuse, R234, RZ ;  /* 0x000000ea05067210 */ /* 0x040fe40007f5e0ff */
[CC--:B------:R-:W-:Y:S02]  /*21640*/  @P4 LEA R20, P1, R5.reuse, R188.reuse, 0x1 ;  /* 0x000000bc05144211 */ /* 0x0c0fe400078208ff */
[CCC-:B------:R-:W-:Y:S02]  /*21650*/  @P6 LEA.HI.X R15, R5.reuse, R189.reuse, R4.reuse, 0x1, P0 ;  /* 0x000000bd050f6211 */ /* 0x1c0fe400000f0c04 */
[CC--:B------:R-:W-:Y:S02]  /*21660*/  @P3 LEA R18, P0, R5.reuse, R188.reuse, 0x1 ;  /* 0x000000bc05123211 */ /* 0x0c0fe400078008ff */
[CCC-:B------:R-:W-:Y:S02]  /*21670*/  @P4 LEA.HI.X R21, R5.reuse, R189.reuse, R4.reuse, 0x1, P1 ;  /* 0x000000bd05154211 */ /* 0x1c0fe400008f0c04 */
[-C--:B------:R-:W-:Y:S01]  /*21680*/  @P3 LEA.HI.X R19, R5, R189.reuse, R4, 0x1, P0 ;  /* 0x000000bd05133211 */ /* 0x080fe200000f0c04 */
[----:B------:R-:W-:Y:S01]  /*21690*/  IMAD.X R4, R4, 0x1, R235, P2 ;  /* 0x0000000104047824 */ /* 0x000fe200010e06eb */
[CC--:B------:R-:W-:Y:S01]  /*216a0*/  @P6 LEA R24, P0, R6.reuse, R188.reuse, 0x1 ;  /* 0x000000bc06186211 */ /* 0x0c0fe200078008ff */
[--C-:B------:R-:W-:Y:S01]  /*216b0*/  @P5 IMAD.MOV.U32 R5, RZ, RZ, R3.reuse ;  /* 0x000000ffff055224 */ /* 0x100fe200078e0003 */
[CC--:B------:R-:W-:Y:S02]  /*216c0*/  @P5 LEA R30, P2, R6.reuse, R188.reuse, 0x1 ;  /* 0x000000bc061e5211 */ /* 0x0c0fe400078408ff */
[CC--:B------:R-:W-:Y:S02]  /*216d0*/  @P4 LEA R28, P1, R6.reuse, R188.reuse, 0x1 ;  /* 0x000000bc061c4211 */ /* 0x0c0fe400078208ff */
[CCC-:B------:R-:W-:Y:S02]  /*216e0*/  @P6 LEA.HI.X R25, R6.reuse, R189.reuse, R4.reuse, 0x1, P0 ;  /* 0x000000bd06196211 */ /* 0x1c0fe400000f0c04 */
[C---:B------:R-:W-:Y:S02]  /*216f0*/  @P3 LEA R188, P0, R6.reuse, R188, 0x1 ;  /* 0x000000bc06bc3211 */ /* 0x040fe400078008ff */
[CCC-:B------:R-:W-:Y:S02]  /*21700*/  @P5 LEA.HI.X R31, R6.reuse, R189.reuse, R4.reuse, 0x1, P2 ;  /* 0x000000bd061f5211 */ /* 0x1c0fe400010f0c04 */
[CCC-:B------:R-:W-:Y:S02]  /*21710*/  @P4 LEA.HI.X R29, R6.reuse, R189.reuse, R4.reuse, 0x1, P1 ;  /* 0x000000bd061d4211 */ /* 0x1c0fe400008f0c04 */
[----:B------:R-:W-:Y:S01]  /*21720*/  @P3 LEA.HI.X R189, R6, R189, R4, 0x1, P0 ;  /* 0x000000bd06bd3211 */ /* 0x000fe200000f0c04 */
[--C-:B------:R-:W-:Y:S01]  /*21730*/  @P5 IMAD.MOV.U32 R4, RZ, RZ, R2.reuse ;  /* 0x000000ffff045224 */ /* 0x100fe200078e0002 */
[----:B------:R-:W-:Y:S04]  /*21740*/  ISETP.GE.AND P0, PT, R247, 0x2, PT ;  /* 0x00000002f700780c */ /* 0x000fe80003f06270 */
[----:B------:R-:W-:Y:S01]  /*21750*/  @!PT LDS RZ, [RZ] ;  /* 0x00000000fffff984 */ /* 0x000fe20000000800 */
[----:B------:R-:W-:Y:S01]  /*21760*/  @!PT LDS RZ, [RZ] ;  /* 0x00000000fffff984 */ /* 0x000fe20000000800 */
[----:B------:R-:W-:Y:S01]  /*21770*/  @!PT LDS RZ, [RZ] ;  /* 0x00000000fffff984 */ /* 0x000fe20000000800 */
[----:B------:R2:W-:Y:S04]  /*21780*/  @P5 LDGSTS.E.BYPASS.LTC128B.128 [R245+0x12000], [R4.64+0x80] ;  /* 0x1200008004f55fae */ /* 0x0005e8000b901d44 */
[----:B------:R-:W-:Y:S01]  /*21790*/  @!P5 STS.128 [R245+0x12000], RZ ;  /* 0x012000fff500d388 */ /* 0x000fe20000000c00 */
[--C-:B--2---:R-:W-:Y:S02]  /*217a0*/  @P4 IMAD.MOV.U32 R4, RZ, RZ, R2.reuse ;  /* 0x000000ffff044224 */ /* 0x104fe400078e0002 */
[--C-:B------:R-:W-:Y:S05]  /*217b0*/  @P4 IMAD.MOV.U32 R5, RZ, RZ, R3.reuse ;  /* 0x000000ffff054224 */ /* 0x100fea00078e0003 */
        /* <DEDUP_REMOVED lines=73> */
[----:B-1----:R-:W1:Y:S04]  /*21c50*/  LDSM.16.M88.4 R8, [R228+0x8000] ;  /* 0x00800000e408783b */ /* 0x002e680000000200 */
[----:B---3--:R-:W4:Y:S04]  /*21c60*/  LDSM.16.M88.4 R16, [R228+0x8800] ;  /* 0x00880000e410783b */ /* 0x008f280000000200 */
[----:B------:R-:W3:Y:S04]  /*21c70*/  LDSM.16.M88.4 R24, [R228+0x9000] ;  /* 0x00900000e418783b */ /* 0x000ee80000000200 */
[----:B------:R-:W0:Y:S04]  /*21c80*/  LDGDEPBAR ;  /* 0x00000000000079af */ /* 0x000e280000000000 */
[----:B------:R-:W3:Y:S04]  /*21c90*/  LDSM.16.M88.4 R168, [R228+0x9800] ;  /* 0x00980000e4a8783b */ /* 0x000ee80000000200 */
[----:B------:R-:W-:Y:S04]  /*21ca0*/  LDSM.16.M88.4 R172, [R227] ;  /* 0x00000000e3ac783b */ /* 0x000fe80000000200 */
[----:B------:R-:W3:Y:S04]  /*21cb0*/  LDSM.16.M88.4 R176, [R226] ;  /* 0x00000000e2b0783b */ /* 0x000ee80000000200 */
[----:B------:R-:W3:Y:S04]  /*21cc0*/  LDSM.16.M88.4 R180, [R222] ;  /* 0x00000000deb4783b */ /* 0x000ee80000000200 */
[----:B------:R-:W3:Y:S04]  /*21cd0*/  LDSM.16.M88.4 R184, [R221] ;  /* 0x00000000ddb8783b */ /* 0x000ee80000000200 */
[----:B--2---:R-:W2:Y:S01]  /*21ce0*/  LDSM.16.M88.4 R188, [R220] ;  /* 0x00000000dcbc783b */ /* 0x004ea20000000200 */
[C---:B-1----:R-:W-:Y:S03]  /*21cf0*/  HMMA.16816.F32.BF16 R4, R32.reuse, R8, RZ ;  /* 0x000000082004723c */ /* 0x042fe600000418ff */
[----:B------:R-:W-:Y:S04]  /*21d00*/  LDSM.16.M88.4 R192, [R225] ;  /* 0x00000000e1c0783b */ /* 0x000fe80000000200 */
[----:B------:R-:W1:Y:S01]  /*21d10*/  LDSM.16.M88.4 R196, [R223+0x8000] ;  /* 0x00800000dfc4783b */ /* 0x000e620000000200 */
[C---:B------:R-:W-:Y:S03]  /*21d20*/  HMMA.16816.F32.BF16 R8, R32.reuse, R10, RZ ;  /* 0x0000000a2008723c */ /* 0x040fe600000418ff */
[----:B------:R-:W1:Y:S04]  /*21d30*/  LDSM.16.M88.4 R200, [R223+0x8800] ;  /* 0x00880000dfc8783b */ /* 0x000e680000000200 */
[----:B------:R-:W-:Y:S01]  /*21d40*/  LDSM.16.M88.4 R204, [R223+0x9800] ;  /* 0x00980000dfcc783b */ /* 0x000fe20000000200 */
[C---:B----4-:R-:W-:Y:S08]  /*21d50*/  HMMA.16816.F32.BF16 R12, R32.reuse, R16, RZ ;  /* 0x00000010200c723c */ /* 0x050ff000000418ff */
[C---:B------:R-:W-:Y:S08]  /*21d60*/  HMMA.16816.F32.BF16 R16, R32.reuse, R18, RZ ;  /* 0x000000122010723c */ /* 0x040ff000000418ff */
[C---:B---3--:R-:W-:Y:S08]  /*21d70*/  HMMA.16816.F32.BF16 R20, R32.reuse, R24, RZ ;  /* 0x000000182014723c */ /* 0x048ff000000418ff */
[C---:B------:R-:W-:Y:S08]  /*21d80*/  HMMA.16816.F32.BF16 R24, R32.reuse, R26, RZ ;  /* 0x0000001a2018723c */ /* 0x040ff000000418ff */
[C---:B------:R-:W-:Y:S08]  /*21d90*/  HMMA.16816.F32.BF16 R28, R32.reuse, R168, RZ ;  /* 0x000000a8201c723c */ /* 0x040ff000000418ff */
[----:B------:R-:W-:Y:S01]  /*21da0*/  HMMA.16816.F32.BF16 R32, R32, R170, RZ ;  /* 0x000000aa2020723c */ /* 0x000fe200000418ff */
[----:B------:R-:W3:Y:S07]  /*21db0*/  LDSM.16.M88.4 R168, [R223+0x9000] ;  /* 0x00900000dfa8783b */ /* 0x000eee0000000200 */
[C---:B------:R-:W-:Y:S08]  /*21dc0*/  HMMA.16816.F32.BF16 R4, R172.reuse, R176, R4 ;  /* 0x000000b0ac04723c */ /* 0x040ff00000041804 */
[C---:B------:R-:W-:Y:S01]  /*21dd0*/  HMMA.16816.F32.BF16 R8, R172.reuse, R178, R8 ;  /* 0x000000b2ac08723c */ /* 0x040fe20000041808 */
[----:B------:R-:W-:Y:S07]  /*21de0*/  LDSM.16.M88.4 R176, [R224] ;  /* 0x00000000e0b0783b */ /* 0x000fee0000000200 */
[C---:B------:R-:W-:Y:S08]  /*21df0*/  HMMA.16816.F32.BF16 R12, R172.reuse, R180, R12 ;  /* 0x000000b4ac0c723c */ /* 0x040ff0000004180c */
[C---:B------:R-:W-:Y:S01]  /*21e00*/  HMMA.16816.F32.BF16 R16, R172.reuse, R182, R16 ;  /* 0x000000b6ac10723c */ /* 0x040fe20000041810 */
[----:B------:R-:W4:Y:S07]  /*21e10*/  LDSM.16.M88.4 R180, [R219] ;  /* 0x00000000dbb4783b */ /* 0x000f2e0000000200 */
[C---:B------:R-:W-:Y:S08]  /*21e20*/  HMMA.16816.F32.BF16 R20, R172.reuse, R184, R20 ;  /* 0x000000b8ac14723c */ /* 0x040ff00000041814 */
[C---:B------:R-:W-:Y:S01]  /*21e30*/  HMMA.16816.F32.BF16 R24, R172.reuse, R186, R24 ;  /* 0x000000baac18723c */ /* 0x040fe20000041818 */
[----:B------:R-:W3:Y:S07]  /*21e40*/  LDSM.16.M88.4 R184, [R219+0x800] ;  /* 0x00080000dbb8783b */ /* 0x000eee0000000200 */
[C---:B--2---:R-:W-:Y:S08]  /*21e50*/  HMMA.16816.F32.BF16 R28, R172.reuse, R188, R28 ;  /* 0x000000bcac1c723c */ /* 0x044ff0000004181c */
[----:B------:R-:W-:Y:S01]  /*21e60*/  HMMA.16816.F32.BF16 R32, R172, R190, R32 ;  /* 0x000000beac20723c */ /* 0x000fe20000041820 */
[----:B------:R-:W2:Y:S04]  /*21e70*/  LDSM.16.M88.4 R172, [R219+0x1000] ;  /* 0x00100000dbac783b */ /* 0x000ea80000000200 */
[----:B------:R-:W2:Y:S03]  /*21e80*/  LDSM.16.M88.4 R188, [R219+0x1800] ;  /* 0x00180000dbbc783b */ /* 0x000ea60000000200 */
[C---:B-1----:R-:W-:Y:S08]  /*21e90*/  HMMA.16816.F32.BF16 R4, R192.reuse, R196, R4 ;  /* 0x000000c4c004723c */ /* 0x042ff00000041804 */
[C---:B------:R-:W-:Y:S01]  /*21ea0*/  HMMA.16816.F32.BF16 R8, R192.reuse, R198, R8 ;  /* 0x000000c6c008723c */ /* 0x040fe20000041808 */
[----:B------:R-:W-:Y:S07]  /*21eb0*/  LDSM.16.M88.4 R196, [R228+0xa000] ;  /* 0x00a00000e4c4783b */ /* 0x000fee0000000200 */
[C---:B------:R-:W-:Y:S08]  /*21ec0*/  HMMA.16816.F32.BF16 R12, R192.reuse, R200, R12 ;  /* 0x000000c8c00c723c */ /* 0x040ff0000004180c */
[C---:B------:R-:W-:Y:S01]  /*21ed0*/  HMMA.16816.F32.BF16 R16, R192.reuse, R202, R16 ;  /* 0x000000cac010723c */ /* 0x040fe20000041810 */
[----:B------:R-:W-:Y:S07]  /*21ee0*/  LDSM.16.M88.4 R200, [R228+0xa800] ;  /* 0x00a80000e4c8783b */ /* 0x000fee0000000200 */
[C---:B---3--:R-:W-:Y:S08]  /*21ef0*/  HMMA.16816.F32.BF16 R20, R192.reuse, R168, R20 ;  /* 0x000000a8c014723c */ /* 0x048ff00000041814 */
[C---:B------:R-:W-:Y:S01]  /*21f00*/  HMMA.16816.F32.BF16 R24, R192.reuse, R170, R24 ;  /* 0x000000aac018723c */ /* 0x040fe20000041818 */
[----:B------:R-:W1:Y:S07]  /*21f10*/  LDSM.16.M88.4 R168, [R229+0x2000] ;  /* 0x00200000e5a8783b */ /* 0x000e6e0000000200 */
[C---:B------:R-:W-:Y:S08]  /*21f20*/  HMMA.16816.F32.BF16 R28, R192.reuse, R204, R28 ;  /* 0x000000ccc01c723c */ /* 0x040ff0000004181c */
[----:B------:R-:W-:Y:S01]  /*21f30*/  HMMA.16816.F32.BF16 R32, R192, R206, R32 ;  /* 0x000000cec020723c */ /* 0x000fe20000041820 */
[----:B------:R-:W3:Y:S04]  /*21f40*/  LDSM.16.M88.4 R192, [R228+0xb000] ;  /* 0x00b00000e4c0783b */ /* 0x000ee80000000200 */
[----:B------:R-:W1:Y:S03]  /*21f50*/  LDSM.16.M88.4 R204, [R228+0xb800] ;  /* 0x00b80000e4cc783b */ /* 0x000e660000000200 */
[C---:B----4-:R-:W-:Y:S08]  /*21f60*/  HMMA.16816.F32.BF16 R4, R176.reuse, R180, R4 ;  /* 0x000000b4b004723c */ /* 0x050ff00000041804 */
[C---:B------:R-:W-:Y:S01]  /*21f70*/  HMMA.16816.F32.BF16 R8, R176.reuse, R182, R8 ;  /* 0x000000b6b008723c */ /* 0x040fe20000041808 */
[----:B------:R-:W-:Y:S07]  /*21f80*/  LDSM.16.M88.4 R180, [R218] ;  /* 0x00000000dab4783b */ /* 0x000fee0000000200 */
[C---:B------:R-:W-:Y:S08]  /*21f90*/  HMMA.16816.F32.BF16 R12, R176.reuse, R184, R12 ;  /* 0x000000b8b00c723c */ /* 0x040ff0000004180c */
[C---:B------:R-:W-:Y:S01]  /*21fa0*/  HMMA.16816.F32.BF16 R16, R176.reuse, R186, R16 ;  /* 0x000000bab010723c */ /* 0x040fe20000041810 */
[----:B------:R-:W-:Y:S07]  /*21fb0*/  LDSM.16.M88.4 R184, [R217] ;  /* 0x00000000d9b8783b */ /* 0x000fee0000000200 */
[C---:B--2---:R-:W-:Y:S08]  /*21fc0*/  HMMA.16816.F32.BF16 R20, R176.reuse, R172, R20 ;  /* 0x000000acb014723c */ /* 0x044ff00000041814 */
[C---:B------:R-:W-:Y:S01]  /*21fd0*/  HMMA.16816.F32.BF16 R24, R176.reuse, R174, R24 ;  /* 0x000000aeb018723c */ /* 0x040fe20000041818 */
[----:B------:R-:W2:Y:S07]  /*21fe0*/  LDSM.16.M88.4 R172, [R227+0x2000] ;  /* 0x00200000e3ac783b */ /* 0x000eae0000000200 */
[C---:B------:R-:W-:Y:S08]  /*21ff0*/  HMMA.16816.F32.BF16 R28, R176.reuse, R188, R28 ;  /* 0x000000bcb01c723c */ /* 0x040ff0000004181c */
[----:B------:R-:W-:Y:S01]  /*22000*/  HMMA.16816.F32.BF16 R32, R176, R190, R32 ;  /* 0x000000beb020723c */ /* 0x000fe20000041820 */
[----:B------:R-:W4:Y:S04]  /*22010*/  LDSM.16.M88.4 R176, [R216] ;  /* 0x00000000d8b0783b */ /* 0x000f280000000200 */
[----:B------:R-:W2:Y:S03]  /*22020*/  LDSM.16.M88.4 R188, [R215] ;  /* 0x00000000d7bc783b */ /* 0x000ea60000000200 */
        /* <DEDUP_REMOVED lines=13> */
[C---:B--2---:R-:W-:Y:S08]  /*22100*/  HMMA.16816.F32.BF16 R4, R172.reuse, R180, R4 ;  /* 0x000000b4ac04723c */ /* 0x044ff00000041804 */
[C---:B------:R-:W-:Y:S01]  /*22110*/  HMMA.16816.F32.BF16 R8, R172.reuse, R182, R8 ;  /* 0x000000b6ac08723c */ /* 0x040fe20000041808 */
[----:B------:R-:W-:Y:S07]  /*22120*/  LDSM.16.M88.4 R180, [R219+0x2000] ;  /* 0x00200000dbb4783b */ /* 0x000fee0000000200 */
[C---:B------:R-:W-:Y:S08]  /*22130*/  HMMA.16816.F32.BF16 R12, R172.reuse, R184, R12 ;  /* 0x000000b8ac0c723c */ /* 0x040ff0000004180c */
[C---:B------:R-:W-:Y:S01]  /*22140*/  HMMA.16816.F32.BF16 R16, R172.reuse, R186, R16 ;  /* 0x000000baac10723c */ /* 0x040fe20000041810 */
[----:B------:R-:W-:Y:S07]  /*22150*/  LDSM.16.M88.4 R184, [R219+0x2800] ;  /* 0x00280000dbb8783b */ /* 0x000fee0000000200 */
[C---:B----4-:R-:W-:Y:S08]  /*22160*/  HMMA.16816.F32.BF16 R20, R172.reuse, R176, R20 ;  /* 0x000000b0ac14723c */ /* 0x050ff00000041814 */
[C---:B------:R-:W-:Y:S01]  /*22170*/  HMMA.16816.F32.BF16 R24, R172.reuse, R178, R24 ;  /* 0x000000b2ac18723c */ /* 0x040fe20000041818 */
[----:B------:R-:W2:Y:S07]  /*22180*/  LDSM.16.M88.4 R176, [R224+0x2000] ;  /* 0x00200000e0b0783b */ /* 0x000eae0000000200 */
[C---:B------:R-:W-:Y:S08]  /*22190*/  HMMA.16816.F32.BF16 R28, R172.reuse, R188, R28 ;  /* 0x000000bcac1c723c */ /* 0x040ff0000004181c */
[----:B------:R-:W-:Y:S01]  /*221a0*/  HMMA.16816.F32.BF16 R32, R172, R190, R32 ;  /* 0x000000beac20723c */ /* 0x000fe20000041820 */
[----:B------:R-:W4:Y:S04]  /*221b0*/  LDSM.16.M88.4 R172, [R219+0x3000] ;  /* 0x00300000dbac783b */ /* 0x000f280000000200 */
        /* <DEDUP_REMOVED lines=16> */
[----:B------:R-:W-:Y:S07]  /*222c0*/  LDSM.16.M88.4 R180, [R214] ;  /* 0x00000000d6b4783b */ /* 0x000fee0000000200 */
[C---:B------:R-:W-:Y:S08]  /*222d0*/  HMMA.16816.F32.BF16 R12, R176.reuse, R184, R12 ;  /* 0x000000b8b00c723c */ /* 0x040ff0000004180c */
[C---:B------:R-:W-:Y:S01]  /*222e0*/  HMMA.16816.F32.BF16 R16, R176.reuse, R186, R16 ;  /* 0x000000bab010723c */ /* 0x040fe20000041810 */
[----:B------:R-:W-:Y:S07]  /*222f0*/  LDSM.16.M88.4 R184, [R213] ;  /* 0x00000000d5b8783b */ /* 0x000fee0000000200 */
[C---:B----4-:R-:W-:Y:S08]  /*22300*/  HMMA.16816.F32.BF16 R20, R176.reuse, R172, R20 ;  /* 0x000000acb014723c */ /* 0x050ff00000041814 */
        /* <DEDUP_REMOVED lines=84> */
[C---:B-1----:R-:W-:Y:S01]  /*22850*/  HMMA.16816.F32.BF16 R4, R192.reuse, R196, R4 ;  /* 0x000000c4c004723c */ /* 0x042fe20000041804 */
[----:B------:R-:W-:Y:S04]  /*22860*/  DEPBAR.LE SB0, 0x0 ;  /* 0x000080000000791a */ /* 0x000fe80000000000 */
[----:B------:R-:W-:Y:S03]  /*22870*/  BAR.SYNC.DEFER_BLOCKING 0x0 ;  /* 0x0000000000007b1d */ /* 0x000fe60000010000 */
[C---:B------:R-:W-:Y:S08]  /*22880*/  HMMA.16816.F32.BF16 R8, R192.reuse, R198, R8 ;  /* 0x000000c6c008723c */ /* 0x040ff00000041808 */
[C---:B------:R-:W-:Y:S08]  /*22890*/  HMMA.16816.F32.BF16 R12, R192.reuse, R200, R12 ;  /* 0x000000c8c00c723c */ /* 0x040ff0000004180c */
[C---:B------:R-:W-:Y:S08]  /*228a0*/  HMMA.16816.F32.BF16 R16, R192.reuse, R202, R16 ;  /* 0x000000cac010723c */ /* 0x040ff00000041810 */
[C---:B---3--:R-:W-:Y:S08]  /*228b0*/  HMMA.16816.F32.BF16 R20, R192.reuse, R168, R20 ;  /* 0x000000a8c014723c */ /* 0x048ff00000041814 */
[C---:B------:R-:W-:Y:S08]  /*228c0*/  HMMA.16816.F32.BF16 R24, R192.reuse, R170, R24 ;  /* 0x000000aac018723c */ /* 0x040ff00000041818 */
[C---:B------:R-:W-:Y:S08]  /*228d0*/  HMMA.16816.F32.BF16 R28, R192.reuse, R204, R28 ;  /* 0x000000ccc01c723c */ /* 0x040ff0000004181c */
[----:B------:R-:W-:Y:S08]  /*228e0*/  HMMA.16816.F32.BF16 R32, R192, R206, R32 ;  /* 0x000000cec020723c */ /* 0x000ff00000041820 */
[C---:B--2---:R-:W-:Y:S08]  /*228f0*/  HMMA.16816.F32.BF16 R4, R176.reuse, R180, R4 ;  /* 0x000000b4b004723c */ /* 0x044ff00000041804 */
[C---:B------:R-:W-:Y:S08]  /*22900*/  HMMA.16816.F32.BF16 R8, R176.reuse, R182, R8 ;  /* 0x000000b6b008723c */ /* 0x040ff00000041808 */
[C---:B------:R-:W-:Y:S08]  /*22910*/  HMMA.16816.F32.BF16 R12, R176.reuse, R184, R12 ;  /* 0x000000b8b00c723c */ /* 0x040ff0000004180c */
[C---:B------:R-:W-:Y:S08]  /*22920*/  HMMA.16816.F32.BF16 R16, R176.reuse, R186, R16 ;  /* 0x000000bab010723c */ /* 0x040ff00000041810 */
[C---:B----4-:R-:W-:Y:S08]  /*22930*/  HMMA.16816.F32.BF16 R20, R176.reuse, R172, R20 ;  /* 0x000000acb014723c */ /* 0x050ff00000041814 */
[C---:B------:R-:W-:Y:S08]  /*22940*/  HMMA.16816.F32.BF16 R24, R176.reuse, R174, R24 ;  /* 0x000000aeb018723c */ /* 0x040ff00000041818 */
[C---:B------:R-:W-:Y:S07]  /*22950*/  HMMA.16816.F32.BF16 R28, R176.reuse, R188, R28 ;  /* 0x000000bcb01c723c */ /* 0x040fee000004181c */
[----:B------:R-:W-:Y:S01]  /*22960*/  IMAD.MOV.U32 R188, RZ, RZ, R2 ;  /* 0x000000ffffbc7224 */ /* 0x000fe200078e0002 */
[----:B------:R-:W-:Y:S04]  /*22970*/  HMMA.16816.F32.BF16 R32, R176, R190, R32 ;  /* 0x000000beb020723c */ /* 0x000fe80000041820 */
[----:B------:R-:W-:Y:S02]  /*22980*/  IMAD.MOV.U32 R189, RZ, RZ, R3 ;  /* 0x000000ffffbd7224 */ /* 0x000fe400078e0003 */
[----:B------:R1:W5:Y:S02]  /*22990*/  LDL.LU.64 R2, [R1] ;  /* 0x0000000001027983 */ /* 0x0003640000300a00 */
[----:B------:R-:W-:-:S11]  /*229a0*/  @!P0 BRA `(.L_x_1119) ;  /* 0x00000bf000008947 */ /* 0x000fd60003800000 */
[----:B------:R-:W-:Y:S01]  /*229b0*/  ISETP.NE.U32.AND P0, PT, R248, RZ, PT ;  /* 0x000000fff800720c */ /* 0x000fe20003f05070 */
[----:B------:R-:W-:Y:S03]  /*229c0*/  BSSY B0, `(.L_x_1120) ;  /* 0x0000049000007945 */ /* 0x000fe60003800000 */
[----:B------:R-:W-:Y:S11]  /*229d0*/  ISETP.NE.AND.EX P0, PT, R249, RZ, PT, P0 ;  /* 0x000000fff900720c */ /* 0x000ff60003f05300 */
[----:B------:R-:W-:Y:S02]  /*229e0*/  @!UPT UIADD3 URZ, URZ, URZ, URZ ;  /* 0x0000003f3f3ff290 */ /* 0x000fe4000fffe03f */
[----:B------:R-:W-:-:S05]  /*229f0*/  @!P0 BRA `(.L_x_1121) ;  /* 0x0000041000008947 */ /* 0x000fca0003800000 */
[----:B------:R-:W-:Y:S01]  /*22a00*/  IMAD.MOV.U32 R172, RZ, RZ, RZ ;  /* 0x000000ffffac7224 */ /* 0x000fe200078e00ff */
[----:B------:R-:W-:Y:S02]  /*22a10*/  ULDC.64 UR4, c[0x0][0x118] ;  /* 0x0000460000047ab9 */ /* 0x000fe40000000a00 */
[----:B-----5:R-:W2:Y:S04]  /*22a20*/  LD.E R175, [R2.64+0x170] ;  /* 0x0001700402af7980 */ /* 0x020ea8000c101900 */
[----:B------:R-:W3:Y:S01]  /*22a30*/  LD.E.64 R178, [R2.64+0x20] ;  /* 0x0000200402b27980 */ /* 0x000ee2000c101b00 */
[-C--:B--2---:R-:W-:Y:S02]  /*22a40*/  IABS R171, R175.reuse ;  /* 0x000000af00ab7213 */ /* 0x084fe40000000000 */
[----:B------:R-:W-:Y:S02]  /*22a50*/  IABS R169, R175 ;  /* 0x000000af00a97213 */ /* 0x000fe40000000000 */
[----:B------:R-:W2:Y:S03]  /*22a60*/  I2F.RP R174, R171 ;  /* 0x000000ab00ae7306 */ /* 0x000ea60000209400 */
[----:B------:R-:W-:Y:S07]  /*22a70*/  IMAD.MOV R169, RZ, RZ, -R169 ;  /* 0x000000ffffa97224 */ /* 0x000fee00078e0aa9 */
[----:B--2---:R-:W2:Y:S02]  /*22a80*/  MUFU.RCP R164, R174 ;  /* 0x000000ae00a47308 */ /* 0x004ea40000001000 */
[----:B--2---:R-:W-:Y:S01]  /*22a90*/  IADD3 R168, R164, 0xffffffe, RZ ;  /* 0x0ffffffea4a87810 */ /* 0x004fe20007ffe0ff */
[----:B------:R-:W-:Y:S07]  /*22aa0*/  IMAD.SHL.U32 R164, R247, 0x40, RZ ;  /* 0x00000040f7a47824 */ /* 0x000fee00078e00ff */
[----:B------:R-:W2:Y:S01]  /*22ab0*/  F2I.FTZ.U32.TRUNC.NTZ R173, R168 ;  /* 0x000000a800ad7305 */ /* 0x000ea2000021f000 */
[----:B------:R-:W-:Y:S01]  /*22ac0*/  IADD3 R170, R164, -0x80, RZ ;  /* 0xffffff80a4aa7810 */ /* 0x000fe20007ffe0ff */
[--C-:B--2---:R-:W-:Y:S04]  /*22ad0*/  IMAD.MOV R166, RZ, RZ, -R173.reuse ;  /* 0x000000ffffa67224 */ /* 0x104fe800078e0aad */
[----:B------:R-:W-:Y:S01]  /*22ae0*/  IMAD R177, R166, R171, RZ ;  /* 0x000000aba6b17224 */ /* 0x000fe200078e02ff */
[----:B------:R-:W-:Y:S02]  /*22af0*/  IABS R166, R170 ;  /* 0x000000aa00a67213 */ /* 0x000fe40000000000 */
[----:B------:R-:W-:Y:S01]  /*22b00*/  LOP3.LUT R170, R170, R175, RZ, 0x3c, !PT ;  /* 0x000000afaaaa7212 */ /* 0x000fe200078e3cff */
[----:B------:R-:W-:Y:S01]  /*22b10*/  IMAD.HI.U32 R173, R173, R177, R172 ;  /* 0x000000b1adad7227 */ /* 0x000fe200078e00ac */
[----:B------:R-:W-:Y:S01]  /*22b20*/  IADD3 R172, R164, -0x40, RZ ;  /* 0xffffffc0a4ac7810 */ /* 0x000fe20007ffe0ff */
[----:B------:R-:W2:Y:S03]  /*22b30*/  LD.E.64 R176, [R2.64+0x38] ;  /* 0x0000380402b07980 */ /* 0x000ea6000c101b00 */
[----:B------:R-:W-:Y:S01]  /*22b40*/  IABS R164, R172 ;  /* 0x000000ac00a47213 */ /* 0x000fe20000000000 */
[C---:B------:R-:W-:Y:S01]  /*22b50*/  IMAD.HI.U32 R168, R173.reuse, R166, RZ ;  /* 0x000000a6ada87227 */ /* 0x040fe200078e00ff */
[----:B------:R-:W-:Y:S03]  /*22b60*/  LOP3.LUT R172, R172, R175, RZ, 0x3c, !PT ;  /* 0x000000afacac7212 */ /* 0x000fe600078e3cff */
[CC--:B------:R-:W-:Y:S02]  /*22b70*/  IMAD R166, R168.reuse, R169.reuse, R166 ;  /* 0x000000a9a8a67224 */ /* 0x0c0fe400078e02a6 */
[----:B------:R-:W-:Y:S03]  /*22b80*/  IMAD.HI.U32 R173, R173, R164, RZ ;  /* 0x000000a4adad7227 */ /* 0x000fe600078e00ff */
[----:B------:R-:W-:Y:S01]  /*22b90*/  ISETP.GT.U32.AND P2, PT, R171, R166, PT ;  /* 0x000000a6ab00720c */ /* 0x000fe20003f44070 */
[----:B------:R-:W-:Y:S05]  /*22ba0*/  IMAD R164, R173, R169, R164 ;  /* 0x000000a9ada47224 */ /* 0x000fea00078e02a4 */
[----:B------:R-:W-:Y:S07]  /*22bb0*/  ISETP.GT.U32.AND P0, PT, R171, R164, PT ;  /* 0x000000a4ab00720c */ /* 0x000fee0003f04070 */
[----:B------:R-:W-:Y:S01]  /*22bc0*/  @!P2 IADD3 R168, R168, 0x1, RZ ;  /* 0x00000001a8a8a810 */ /* 0x000fe20007ffe0ff */
[--C-:B------:R-:W-:Y:S05]  /*22bd0*/  @!P2 IMAD.IADD R166, R166, 0x1, -R171.reuse ;  /* 0x00000001a6a6a824 */ /* 0x100fea00078e0aab */
[-C--:B------:R-:W-:Y:S01]  /*22be0*/  ISETP.GE.U32.AND P1, PT, R166, R171.reuse, PT ;  /* 0x000000aba600720c */ /* 0x080fe20003f26070 */
[----:B------:R-:W-:Y:S01]  /*22bf0*/  @!P0 IMAD.IADD R164, R164, 0x1, -R171 ;  /* 0x00000001a4a48824 */ /* 0x000fe200078e0aab */
[----:B------:R-:W-:Y:S02]  /*22c00*/  @!P0 IADD3 R173, R173, 0x1, RZ ;  /* 0x00000001adad8810 */ /* 0x000fe40007ffe0ff */
[----:B------:R-:W-:Y:S02]  /*22c10*/  ISETP.GE.AND P0, PT, R170, RZ, PT ;  /* 0x000000ffaa00720c */ /* 0x000fe40003f06270 */
[----:B------:R-:W-:Y:S02]  /*22c20*/  ISETP.GE.U32.AND P2, PT, R164, R171, PT ;  /* 0x000000aba400720c */ /* 0x000fe40003f46070 */
[----:B------:R-:W-:Y:S05]  /*22c30*/  LOP3.LUT R164, RZ, R175, RZ, 0x33, !PT ;  /* 0x000000afffa47212 */ /* 0x000fea00078e33ff */
[----:B------:R-:W-:Y:S02]  /*22c40*/  @P1 IADD3 R168, R168, 0x1, RZ ;  /* 0x00000001a8a81810 */ /* 0x000fe40007ffe0ff */
[----:B------:R-:W-:Y:S03]  /*22c50*/  ISETP.GE.AND P1, PT, R172, RZ, PT ;  /* 0x000000ffac00720c */ /* 0x000fe60003f26270 */
[----:B------:R-:W-:Y:S01]  /*22c60*/  @!P0 IMAD.MOV R168, RZ, RZ, -R168 ;  /* 0x000000ffffa88224 */ /* 0x000fe200078e0aa8 */
[----:B------:R-:W-:Y:S02]  /*22c70*/  @P2 IADD3 R173, R173, 0x1, RZ ;  /* 0x00000001adad2810 */ /* 0x000fe40007ffe0ff */
[----:B------:R-:W-:Y:S04]  /*22c80*/  ISETP.NE.AND P2, PT, R175, RZ, PT ;  /* 0x000000ffaf00720c */ /* 0x000fe80003f45270 */
[C---:B------:R-:W-:Y:S03]  /*22c90*/  SEL R171, R164.reuse, R168, !P2 ;  /* 0x000000a8a4ab7207 */ /* 0x040fe60005000000 */
[----:B------:R-:W-:Y:S01]  /*22ca0*/  @!P1 IMAD.MOV R173, RZ, RZ, -R173 ;  /* 0x000000ffffad9224 */ /* 0x000fe200078e0aad */
[CC--:B------:R-:W-:Y:S04]  /*22cb0*/  LEA R182, P1, R171.reuse, R248.reuse, 0x2 ;  /* 0x000000f8abb67211 */ /* 0x0c0fe800078210ff */
[----:B------:R-:W-:Y:S02]  /*22cc0*/  SEL R173, R164, R173, !P2 ;  /* 0x000000ada4ad7207 */ /* 0x000fe40005000000 */
[-C--:B------:R-:W-:Y:S02]  /*22cd0*/  LEA.HI.X.SX32 R183, R171, R249.reuse, 0x2, P1 ;  /* 0x000000f9abb77211 */ /* 0x080fe400008f16ff */
[C---:B------:R-:W-:Y:S01]  /*22ce0*/  LEA R180, P0, R173.reuse, R248, 0x2 ;  /* 0x000000f8adb47211 */ /* 0x040fe200078010ff */
[C---:B------:R-:W-:Y:S02]  /*22cf0*/  IMAD.IADD R166, R173.reuse, 0x1, -R171 ;  /* 0x00000001ada67824 */ /* 0x040fe400078e0aab */
[----:B------:R-:W4:Y:S01]  /*22d00*/  LD.E R164, [R182.64] ;  /* 0x00000004b6a47980 */ /* 0x000f22000c101900 */
[----:B------:R-:W-:Y:S01]  /*22d10*/  LEA.HI.X.SX32 R181, R173, R249, 0x2, P0 ;  /* 0x000000f9adb57211 */ /* 0x000fe200000f16ff */
[----:B------:R-:W-:Y:S04]  /*22d20*/  IMAD R175, R175, R166, -0x40 ;  /* 0xffffffc0afaf7424 */ /* 0x000fe800078e02a6 */
[----:B------:R-:W4:Y:S01]  /*22d30*/  LD.E R169, [R180.64] ;  /* 0x00000004b4a97980 */ /* 0x000f22000c101900 */
[----:B------:R-:W-:Y:S01]  /*22d40*/  SHF.R.S32.HI R171, RZ, 0x1f, R175 ;  /* 0x0000001fffab7819 */ /* 0x000fe200000114af */
[-C--:B--2---:R-:W-:Y:S02]  /*22d50*/  IMAD R166, R177, R175.reuse, RZ ;  /* 0x000000afb1a67224 */ /* 0x084fe400078e02ff */
[C---:B------:R-:W-:Y:S04]  /*22d60*/  IMAD.WIDE.U32 R172, R176.reuse, R175, RZ ;  /* 0x000000afb0ac7225 */ /* 0x040fe800078e00ff */
[----:B------:R-:W-:Y:S04]  /*22d70*/  IMAD R166, R176, R171, R166 ;  /* 0x000000abb0a67224 */ /* 0x000fe800078e02a6 */
[----:B------:R-:W-:Y:S02]  /*22d80*/  IMAD.IADD R173, R173, 0x1, R166 ;  /* 0x00000001adad7824 */ /* 0x000fe400078e02a6 */
[----:B----4-:R-:W-:Y:S04]  /*22d90*/  IMAD.IADD R169, R164, 0x1, -R169 ;  /* 0x00000001a4a97824 */ /* 0x010fe800078e0aa9 */
[----:B---3--:R-:W-:Y:S01]  /*22da0*/  IMAD R171, R179, R169, RZ ;  /* 0x000000a9b3ab7224 */ /* 0x008fe200078e02ff */
[----:B------:R-:W-:Y:S01]  /*22db0*/  SHF.R.S32.HI R164, RZ, 0x1f, R169 ;  /* 0x0000001fffa47819 */ /* 0x000fe200000114a9 */
[----:B------:R-:W-:Y:S04]  /*22dc0*/  IMAD.WIDE.U32 R172, R169, R178, R172 ;  /* 0x000000b2a9ac7225 */ /* 0x000fe800078e00ac */
[----:B------:R-:W-:Y:S04]  /*22dd0*/  IMAD R171, R178, R164, R171 ;  /* 0x000000a4b2ab7224 */ /* 0x000fe800078e02ab */
[----:B------:R-:W-:Y:S02]  /*22de0*/  IMAD.IADD R164, R173, 0x1, R171 ;  /* 0x00000001ada47824 */ /* 0x000fe400078e02ab */
[----:B------:R-:W-:Y:S01]  /*22df0*/  IMAD.MOV.U32 R173, RZ, RZ, R172 ;  /* 0x000000ffffad7224 */ /* 0x000fe200078e00ac */
[----:B------:R-:W-:-:S05]  /*22e00*/  BRA `(.L_x_1122) ;  /* 0x0000004000007947 */ /* 0x000fca0003800000 */
.L_x_1121:
[----:B------:R-:W-:Y:S02]  /*22e10*/  ULDC.64 UR4, c[0x0][0x118] ;  /* 0x0000460000047ab9 */ /* 0x000fe40000000a00 */
[----:B-----5:R-:W2:Y:S02]  /*22e20*/  LD.E R173, [R2.64+0x38] ;  /* 0x0000380402ad7980 */ /* 0x020ea4000c101900 */
[----:B--2---:R-:W-:Y:S04]  /*22e30*/  LEA R173, -R173, RZ, 0x6 ;  /* 0x000000ffadad7211 */ /* 0x004fe800078e31ff */
[----:B------:R-:W-:Y:S02]  /*22e40*/  SHF.R.S32.HI R164, RZ, 0x1f, R173 ;  /* 0x0000001fffa47819 */ /* 0x000fe400000114ad */
.L_x_1122:
[----:B------:R-:W-:Y:S05]  /*22e50*/  BSYNC B0 ;  /* 0x0000000000007941 */ /* 0x000fea0003800000 */
.L_x_1120:
[C---:B------:R-:W-:Y:S01]  /*22e60*/  LEA R180, P0, R173.reuse, R238, 0x1 ;  /* 0x000000eeadb47211 */ /* 0x040fe200078008ff */
[----:B------:R-:W-:Y:S01]  /*22e70*/  ULDC.64 UR4, c[0x0][0x118] ;  /* 0x0000460000047ab9 */ /* 0x000fe20000000a00 */
[C---:B------:R-:W-:Y:S02]  /*22e80*/  IADD3 R171, P1, R173.reuse, R236, RZ ;  /* 0x000000ecadab7210 */ /* 0x040fe40007f3e0ff */
[-C--:B------:R-:W-:Y:S02]  /*22e90*/  LEA.HI.X R181, R173, R239.reuse, R164, 0x1, P0 ;  /* 0x000000efadb57211 */ /* 0x080fe400000f0ca4 */
[CC--:B------:R-:W-:Y:S01]  /*22ea0*/  @P5 LEA R174, P0, R171.reuse, R238.reuse, 0x1 ;  /* 0x000000eeabae5211 */ /* 0x0c0fe200078008ff */
[--C-:B------:R-:W-:Y:S01]  /*22eb0*/  IMAD.X R166, R164, 0x1, R237.reuse, P1 ;  /* 0x00000001a4a67824 */ /* 0x100fe200008e06ed */
[C---:B------:R-:W-:Y:S01]  /*22ec0*/  @P6 LEA R178, P1, R171.reuse, R238, 0x1 ;  /* 0x000000eeabb26211 */ /* 0x040fe200078208ff */
[----:B------:R-:W-:Y:S01]  /*22ed0*/  @!PT LDS RZ, [RZ] ;  /* 0x00000000fffff984 */ /* 0x000fe20000000800 */
[----:B------:R-:W-:Y:S01]  /*22ee0*/  @!PT LDS RZ, [RZ] ;  /* 0x00000000fffff984 */ /* 0x000fe20000000800 */
[----:B------:R-:W-:Y:S01]  /*22ef0*/  @!PT LDS RZ, [RZ] ;  /* 0x00000000fffff984 */ /* 0x000fe20000000800 */
[----:B------:R2:W-:Y:S01]  /*22f00*/  @P6 LDGSTS.E.BYPASS.LTC128B.128 [R245+0x8000], [R180.64] ;  /* 0x08000000b4f56fae */ /* 0x0005e2000b901d44 */
[C---:B------:R-:W-:Y:S02]  /*22f10*/  IADD3 R169, P2, R171.reuse, R236, RZ ;  /* 0x000000ecaba97210 */ /* 0x040fe40007f5e0ff */
[CCC-:B------:R-:W-:Y:S01]  /*22f20*/  @P6 LEA.HI.X R179, R171.reuse, R239.reuse, R166.reuse, 0x1, P1 ;  /* 0x000000efabb36211 */ /* 0x1c0fe200008f0ca6 */
[----:B------:R2:W-:Y:S01]  /*22f30*/  @!P6 STS.128 [R245+0x8000], RZ ;  /* 0x008000fff500e388 */ /* 0x0005e20000000c00 */
[CCC-:B------:R-:W-:Y:S01]  /*22f40*/  @P5 LEA.HI.X R175, R171.reuse, R239.reuse, R166.reuse, 0x1, P0 ;  /* 0x000000efabaf5211 */ /* 0x1c0fe200000f0ca6 */
[--C-:B------:R-:W-:Y:S01]  /*22f50*/  IMAD.X R164, R166, 0x1, R237.reuse, P2 ;  /* 0x00000001a6a47824 */ /* 0x100fe200010e06ed */
[CC--:B------:R-:W-:Y:S01]  /*22f60*/  @P4 LEA R172, P2, R171.reuse, R238.reuse, 0x1 ;  /* 0x000000eeabac4211 */ /* 0x0c0fe200078408ff */
[----:B------:R-:W-:Y:S01]  /*22f70*/  @!PT LDS RZ, [RZ] ;  /* 0x00000000fffff984 */ /* 0x000fe20000000800 */
[----:B------:R-:W-:Y:S01]  /*22f80*/  @!PT LDS RZ, [RZ] ;  /* 0x00000000fffff984 */ /* 0x000fe20000000800 */
[----:B------:R-:W-:Y:S01]  /*22f90*/  @!PT LDS RZ, [RZ] ;  /* 0x00000000fffff984 */ /* 0x000fe20000000800 */
[----:B------:R2:W-:Y:S01]  /*22fa0*/  @P5 LDGSTS.E.BYPASS.LTC128B.128 [R245+0xa000], [R180.64+0x80] ;  /* 0x0a000080b4f55fae */ /* 0x0005e2000b901d44 */
[CC--:B------:R-:W-:Y:S02]  /*22fb0*/  @P3 LEA R170, P1, R171.reuse, R238.reuse, 0x1 ;  /* 0x000000eeabaa3211 */ /* 0x0c0fe400078208ff */
[CCC-:B------:R-:W-:Y:S01]  /*22fc0*/  @P4 LEA.HI.X R173, R171.reuse, R239.reuse, R166.reuse, 0x1, P2 ;  /* 0x000000efabad4211 */ /* 0x1c0fe200010f0ca6 */
[----:B------:R2:W-:Y:S01]  /*22fd0*/  @!P5 STS.128 [R245+0xa000], RZ ;  /* 0x00a000fff500d388 */ /* 0x0005e20000000c00 */
[-C--:B------:R-:W-:Y:S02]  /*22fe0*/  @P3 LEA.HI.X R171, R171, R239.reuse, R166, 0x1, P1 ;  /* 0x000000efabab3211 */ /* 0x080fe400008f0ca6 */
        /* <DEDUP_REMOVED lines=8> */
[CCC-:B------:R-:W-:Y:S02]  /*23070*/  @P5 LEA.HI.X R185, R169.reuse, R239.reuse, R164.reuse, 0x1, P2 ;  /* 0x000000efa9b95211 */ /* 0x1c0fe400010f0ca4 */
[CC--:B------:R-:W-:Y:S01]  /*23080*/  @P4 LEA R182, P1, R169.reuse, R238.reuse, 0x1 ;  /* 0x000000eea9b64211 */ /* 0x0c0fe200078208ff */
[----:B------:R-:W-:Y:S01]  /*23090*/  @!PT LDS RZ, [RZ] ;  /* 0x00000000fffff984 */ /* 0x000fe20000000800 */
[----:B------:R-:W-:Y:S01]  /*230a0*/  @!PT LDS RZ, [RZ] ;  /* 0x00000000fffff984 */ /* 0x000fe20000000800 */
[----:B------:R-:W-:Y:S01]  /*230b0*/  @!PT LDS RZ, [RZ] ;  /* 0x00000000fffff984 */ /* 0x000fe20000000800 */
[----:B------:R2:W-:Y:S01]  /*230c0*/  @P3 LDGSTS.E.BYPASS.LTC128B.128 [R245+0xe000], [R180.64+0x180] ;  /* 0x0e000180b4f53fae */ /* 0x0005e2000b901d44 */
[C---:B------:R-:W-:Y:S02]  /*230d0*/  @P3 LEA R168, P0, R169.reuse, R238, 0x1 ;  /* 0x000000eea9a83211 */ /* 0x040fe400078008ff */
[CCC-:B------:R-:W-:Y:S01]  /*230e0*/  @P4 LEA.HI.X R183, R169.reuse, R239.reuse, R164.reuse, 0x1, P1 ;  /* 0x000000efa9b74211 */ /* 0x1c0fe200008f0ca4 */
[----:B------:R2:W-:Y:S01]  /*230f0*/  @!P3 STS.128 [R245+0xe000], RZ ;  /* 0x00e000fff500b388 */ /* 0x0005e20000000c00 */
[C---:B------:R-:W-:Y:S02]  /*23100*/  IADD3 R166, P2, R169.reuse, R236, RZ ;  /* 0x000000eca9a67210 */ /* 0x040fe40007f5e0ff */
[-C--:B------:R-:W-:Y:S01]  /*23110*/  @P3 LEA.HI.X R169, R169, R239.reuse, R164, 0x1, P0 ;  /* 0x000000efa9a93211 */ /* 0x080fe200000f0ca4 */
[----:B------:R-:W-:Y:S01]  /*23120*/  @!PT LDS RZ, [RZ] ;  /* 0x00000000fffff984 */ /* 0x000fe20000000800 */
[----:B------:R-:W-:Y:S01]  /*23130*/  @!PT LDS RZ, [RZ] ;  /* 0x00000000fffff984 */ /* 0x000fe20000000800 */
[----:B------:R-:W-:Y:S01]  /*23140*/  @!PT LDS RZ, [RZ] ;  /* 0x00000000fffff984 */ /* 0x000fe20000000800 */
[----:B------:R2:W-:Y:S01]  /*23150*/  @P6 LDGSTS.E.BYPASS.LTC128B.128 [R245+0x8800], [R178.64] ;  /* 0x08800000b2f56fae */ /* 0x0005e2000b901d44 */
[-C--:B------:R-:W-:Y:S01]  /*23160*/  @P6 LEA R192, P0, R166, R238.reuse, 0x1 ;  /* 0x000000eea6c06211 */ /* 0x080fe200078008ff */
[----:B------:R-:W-:Y:S01]  /*23170*/  IMAD.X R164, R164, 0x1, R237, P2 ;  /* 0x00000001a4a47824 */ /* 0x000fe200010e06ed */
[CC--:B------:R-:W-:Y:S01]  /*23180*/  @P5 LEA R190, P2, R166.reuse, R238.reuse, 0x1 ;  /* 0x000000eea6be5211 */ /* 0x0c0fe200078408ff */
[----:B------:R2:W-:Y:S01]  /*23190*/  @!P6 STS.128 [R245+0x8800], RZ ;  /* 0x008800fff500e388 */ /* 0x0005e20000000c00 */
[CC--:B------:R-:W-:Y:S02]  /*231a0*/  @P4 LEA R186, P1, R166.reuse, R238.reuse, 0x1 ;  /* 0x000000eea6ba4211 */ /* 0x0c0fe400078208ff */
[CCC-:B------:R-:W-:Y:S01]  /*231b0*/  @P6 LEA.HI.X R193, R166.reuse, R239.reuse, R164.reuse, 0x1, P0 ;  /* 0x000000efa6c16211 */ /* 0x1c0fe200000f0ca4 */
[----:B------:R-:W-:Y:S01]  /*231c0*/  @!PT LDS RZ, [RZ] ;  /* 0x00000000fffff984 */ /* 0x000fe20000000800 */
[----:B------:R-:W-:Y:S01]  /*231d0*/  @!PT LDS RZ, [RZ] ;  /* 0x00000000fffff984 */ /* 0x000fe20000000800 */
[----:B------:R-:W-:Y:S01]  /*231e0*/  @!PT LDS RZ, [RZ] ;  /* 0x00000000fffff984 */ /* 0x000fe20000000800 */
[----:B------:R2:W-:Y:S01]  /*231f0*/  @P5 LDGSTS.E.BYPASS.LTC128B.128 [R245+0xa800], [R174.64+0x80] ;  /* 0x0a800080aef55fae */ /* 0x0005e2000b901d44 */
[CCC-:B------:R-:W-:Y:S02]  /*23200*/  @P5 LEA.HI.X R191, R166.reuse, R239.reuse, R164.reuse, 0x1, P2 ;  /* 0x000000efa6bf5211 */ /* 0x1c0fe400010f0ca4 */
[CC--:B------:R-:W-:Y:S01]  /*23210*/  @P4 LEA.HI.X R187, R166.reuse, R239.reuse, R164, 0x1, P1 ;  /* 0x000000efa6bb4211 */ /* 0x0c0fe200008f0ca4 */
[----:B------:R2:W-:Y:S01]  /*23220*/  @!P5 STS.128 [R245+0xa800], RZ ;  /* 0x00a800fff500d388 */ /* 0x0005e20000000c00 */
[C---:B------:R-:W-:Y:S01]  /*23230*/  @P3 LEA R194, P0, R166.reuse, R238, 0x1 ;  /* 0x000000eea6c23211 */ /* 0x040fe200078008ff */
[----:B------:R-:W-:Y:S02]  /*23240*/  IMAD.MOV.U32 R238, RZ, RZ, R180 ;  /* 0x000000ffffee7224 */ /* 0x000fe400078e00b4 */
[----:B------:R-:W-:Y:S01]  /*23250*/  @!PT LDS RZ, [RZ] ;  /* 0x00000000fffff984 */ /* 0x000fe20000000800 */
[----:B------:R-:W-:Y:S01]  /*23260*/  @!PT LDS RZ, [RZ] ;  /* 0x00000000fffff984 */ /* 0x000fe20000000800 */
[----:B------:R-:W-:Y:S01]  /*23270*/  @!PT LDS RZ, [RZ] ;  /* 0x00000000fffff984 */ /* 0x000fe20000000800 */
[----:B------:R2:W-:Y:S01]  /*23280*/  @P4 LDGSTS.E.BYPASS.LTC128B.128 [R245+0xc800], [R172.64+0x100] ;  /* 0x0c800100acf54fae */ /* 0x0005e2000b901d44 */
[----:B------:R-:W-:Y:S01]  /*23290*/  @P3 LEA.HI.X R195, R166, R239, R164, 0x1, P0 ;  /* 0x000000efa6c33211 */ /* 0x000fe200000f0ca4 */
[----:B------:R-:W-:Y:S02]  /*232a0*/  IMAD.MOV.U32 R239, RZ, RZ, R181 ;  /* 0x000000ffffef7224 */ /* 0x000fe400078e00b5 */
        /* <DEDUP_REMOVED lines=47> */
.L_x_1119:
[----:B------:R-:W-:Y:S05]  /*235a0*/  BSYNC B1 ;  /* 0x0000000000017941 */ /* 0x000fea0003800000 */
.L_x_1118:
[----:B------:R-:W-:Y:S01]  /*235b0*/  ULDC.64 UR4, c[0x0][0x118] ;  /* 0x0000460000047ab9 */ /* 0x000fe20000000a00 */
[----:B------:R-:W-:Y:S01]  /*235c0*/  FMNMX.FTZ R164, R4, R165, !PT ;  /* 0x000000a504a47209 */ /* 0x000fe20007810000 */
[----:B-----5:R3:W4:Y:S01]  /*235d0*/  LD.E R166, [R2.64+0xdc] ;  /* 0x0000dc0402a67980 */ /* 0x020722000c101900 */
[----:B--2---:R-:W-:Y:S02]  /*235e0*/  FMNMX.FTZ R168, R6, R0, !PT ;  /* 0x0000000006a87209 */ /* 0x004fe40007810000 */
        /* <DEDUP_REMOVED lines=8> */
[----:B------:R-:W-:Y:S04]  /*23670*/  FMNMX.FTZ R164, R12, R169, !PT ;  /* 0x000000a90ca47209 */ /* 0x000fe80007810000 */
[----:B------:R-:W-:Y:S01]  /*23680*/  FMNMX.FTZ R169, R13, R164, !PT ;  /* 0x000000a40da97209 */ /* 0x000fe20007810000 */
[----:B------:R-:W-:Y:S01]  /*23690*/  LDSM.16.MT88.4 R180, [R231+0x12800] ;  /* 0x01280000e7b4783b */ /* 0x000fe20000004200 */
[----:B------:R-:W-:Y:S02]  /*236a0*/  FMNMX.FTZ R164, R14, R171, !PT ;  /* 0x000000ab0ea47209 */ /* 0x000fe40007810000 */
[----:B---3--:R-:W-:Y:S02]  /*236b0*/  FMNMX.FTZ R2, R16, R169, !PT ;  /* 0x000000a910027209 */ /* 0x008fe40007810000 */
[----:B------:R-:W-:Y:S03]  /*236c0*/  FMNMX.FTZ R169, R15, R164, !PT ;  /* 0x000000a40fa97209 */ /* 0x000fe60007810000 */
        /* <DEDUP_REMOVED lines=19> */
[----:B------:R-:W2:Y:S01]  /*23800*/  SHFL.BFLY PT, R164, R171, 0x2, 0x1f ;  /* 0x0c401f00aba47f89 */ /* 0x000ea200000e0000 */
[----:B------:R-:W-:Y:S07]  /*23810*/  FMNMX.FTZ R170, R35, R2, !PT ;  /* 0x0000000223aa7209 */ /* 0x000fee0007810000 */
[----:B------:R-:W3:Y:S01]  /*23820*/  SHFL.BFLY PT, R3, R170, 0x2, 0x1f ;  /* 0x0c401f00aa037f89 */ /* 0x000ee200000e0000 */
[----:B--2---:R-:W-:Y:S07]  /*23830*/  FMNMX.FTZ R169, R171, R164, !PT ;  /* 0x000000a4aba97209 */ /* 0x004fee0007810000 */
[----:B------:R-:W2:Y:S01]  /*23840*/  SHFL.BFLY PT, R164, R169, 0x1, 0x1f ;  /* 0x0c201f00a9a47f89 */ /* 0x000ea200000e0000 */
[----:B---3--:R-:W-:Y:S07]  /*23850*/  FMNMX.FTZ R168, R170, R3, !PT ;  /* 0x00000003aaa87209 */ /* 0x008fee0007810000 */
[----:B------:R-:W3:Y:S01]  /*23860*/  SHFL.BFLY PT, R3, R168, 0x1, 0x1f ;  /* 0x0c201f00a8037f89 */ /* 0x000ee200000e0000 */
[----:B--2---:R-:W-:Y:S04]  /*23870*/  FMNMX.FTZ R164, R169, R164, !PT ;  /* 0x000000a4a9a47209 */ /* 0x004fe80007810000 */
[C---:B------:R-:W-:Y:S01]  /*23880*/  FSETP.NEU.FTZ.AND P0, PT, R164.reuse, -INF , PT ;  /* 0xff800000a400780b */ /* 0x040fe20003f1d000 */
[----:B------:R-:W-:Y:S01]  /*23890*/  FADD.FTZ R165, -R164, R165 ;  /* 0x000000a5a4a57221 */ /* 0x000fe20000010100 */
[----:B---3--:R-:W-:Y:S02]  /*238a0*/  FMNMX.FTZ R3, R168, R3, !PT ;  /* 0x00000003a8037209 */ /* 0x008fe40007810000 */
[----:B------:R-:W2:Y:S01]  /*238b0*/  LDSM.16.MT88.4 R168, [R233+0x10000] ;  /* 0x01000000e9a8783b */ /* 0x000ea20000004200 */
[C---:B----4-:R-:W-:Y:S02]  /*238c0*/  FMUL.FTZ R201, R166.reuse, R164 ;  /* 0x000000a4a6c97220 */ /* 0x050fe40000410000 */
[C---:B------:R-:W-:Y:S02]  /*238d0*/  FMUL.FTZ R199, R166.reuse, R3 ;  /* 0x00000003a6c77220 */ /* 0x040fe40000410000 */
[C---:B------:R-:W-:Y:S01]  /*238e0*/  FMUL.FTZ R2, R166.reuse, R165 ;  /* 0x000000a5a6027220 */ /* 0x040fe20000410000 */
[----:B------:R-:W-:Y:S01]  /*238f0*/  FSEL R201, R201, RZ, P0 ;  /* 0x000000ffc9c97208 */ /* 0x000fe20000000000 */
[C---:B------:R-:W-:Y:S01]  /*23900*/  FADD.FTZ R165, -R3.reuse, R0 ;  /* 0x0000000003a57221 */ /* 0x040fe20000010100 */
[----:B------:R-:W-:Y:S03]  /*23910*/  FSETP.NEU.FTZ.AND P0, PT, R3, -INF , PT ;  /* 0xff8000000300780b */ /* 0x000fe60003f1d000 */
[----:B------:R-:W-:Y:S01]  /*23920*/  FMUL.FTZ R0, R166, R165 ;  /* 0x000000a5a6007220 */ /* 0x000fe20000410000 */
[----:B------:R-:W-:Y:S01]  /*23930*/  FSEL R199, R199, RZ, P0 ;  /* 0x000000ffc7c77208 */ /* 0x000fe20000000000 */
[-CC-:B------:R-:W-:Y:S01]  /*23940*/  FFMA.FTZ R193, R4, R166.reuse, -R201.reuse ;  /* 0x000000a604c17223 */ /* 0x180fe200000108c9 */
[----:B------:R-:W3:Y:S01]  /*23950*/  MUFU.EX2 R2, R2 ;  /* 0x0000000200027308 */ /* 0x000ee20000000800 */
[-C--:B------:R-:W-:Y:S01]  /*23960*/  FFMA.FTZ R165, R5, R166.reuse, -R201 ;  /* 0x000000a605a57223 */ /* 0x080fe200000108c9 */
[----:B------:R-:W-:Y:S01]  /*23970*/  ISETP.GT.AND P0, PT, R247, 0x1, PT ;  /* 0x00000001f700780c */ /* 0x000fe20003f04270 */
[-CC-:B------:R-:W-:Y:S02]  /*23980*/  FFMA.FTZ R190, R6, R166.reuse, -R199.reuse ;  /* 0x000000a606be7223 */ /* 0x180fe400000108c7 */
[-C--:B------:R-:W-:Y:S02]  /*23990*/  FFMA.FTZ R191, R7, R166.reuse, -R199 ;  /* 0x000000a607bf7223 */ /* 0x080fe400000108c7 */
[-CC-:B------:R-:W-:Y:S02]  /*239a0*/  FFMA.FTZ R192, R8, R166.reuse, -R201.reuse ;  /* 0x000000a608c07223 */ /* 0x180fe400000108c9 */
[-C--:B------:R-:W-:Y:S01]  /*239b0*/  FFMA.FTZ R195, R9, R166.reuse, -R201 ;  /* 0x000000a609c37223 */ /* 0x080fe200000108c9 */
[----:B------:R-:W4:Y:S01]  /*239c0*/  MUFU.EX2 R0, R0 ;  /* 0x0000000000007308 */ /* 0x000f220000000800 */
[-CC-:B------:R-:W-:Y:S02]  /*239d0*/  FFMA.FTZ R194, R10, R166.reuse, -R199.reuse ;  /* 0x000000a60ac27223 */ /* 0x180fe400000108c7 */
[-C--:B------:R-:W-:Y:S02]  /*239e0*/  FFMA.FTZ R197, R11, R166.reuse, -R199 ;  /* 0x000000a60bc57223 */ /* 0x080fe400000108c7 */
[-CC-:B------:R-:W-:Y:S02]  /*239f0*/  FFMA.FTZ R206, R32, R166.reuse, -R201.reuse ;  /* 0x000000a620ce7223 */ /* 0x180fe400000108c9 */
[-CC-:B------:R-:W-:Y:S02]  /*23a00*/  FFMA.FTZ R196, R12, R166.reuse, -R201.reuse ;  /* 0x000000a60cc47223 */ /* 0x180fe400000108c9 */
[-C--:B------:R-:W-:Y:S01]  /*23a10*/  FFMA.FTZ R203, R13, R166.reuse, -R201 ;  /* 0x000000a60dcb7223 */ /* 0x080fe200000108c9 */
[----:B------:R-:W-:Y:S01]  /*23a20*/  MUFU.EX2 R193, R193 ;  /* 0x000000c100c17308 */ /* 0x000fe20000000800 */
[-CC-:B------:R-:W-:Y:S02]  /*23a30*/  FFMA.FTZ R198, R14, R166.reuse, -R199.reuse ;  /* 0x000000a60ec67223 */ /* 0x180fe400000108c7 */
[----:B------:R-:W-:Y:S02]  /*23a40*/  FFMA.FTZ R205, R15, R166, -R199 ;  /* 0x000000a60fcd7223 */ /* 0x000fe400000108c7 */
[C---:B---3--:R-:W-:Y:S02]  /*23a50*/  FMUL.FTZ R4, R2.reuse, R160 ;  /* 0x000000a002047220 */ /* 0x048fe40000410000 */
[C---:B------:R-:W-:Y:S02]  /*23a60*/  FMUL.FTZ R5, R2.reuse, R161 ;  /* 0x000000a102057220 */ /* 0x040fe40000410000 */
[C---:B------:R-:W-:Y:S01]  /*23a70*/  FMUL.FTZ R8, R2.reuse, R156 ;  /* 0x0000009c02087220 */ /* 0x040fe20000410000 */
[----:B------:R-:W3:Y:S01]  /*23a80*/  MUFU.EX2 R165, R165 ;  /* 0x000000a500a57308 */ /* 0x000ee20000000800 */
[C---:B------:R-:W-:Y:S02]  /*23a90*/  FMUL.FTZ R9, R2.reuse, R157 ;  /* 0x0000009d02097220 */ /* 0x040fe40000410000 */
[----:B------:R-:W-:Y:S02]  /*23aa0*/  FMUL.FTZ R36, R2, R36 ;  /* 0x0000002402247220 */ /* 0x000fe40000410000 */
[C---:B----4-:R-:W-:Y:S02]  /*23ab0*/  FMUL.FTZ R6, R0.reuse, R162 ;  /* 0x000000a200067220 */ /* 0x050fe40000410000 */
[C---:B------:R-:W-:Y:S02]  /*23ac0*/  FMUL.FTZ R7, R0.reuse, R163 ;  /* 0x000000a300077220 */ /* 0x040fe40000410000 */
[C---:B------:R-:W-:Y:S01]  /*23ad0*/  FMUL.FTZ R10, R0.reuse, R158 ;  /* 0x0000009e000a7220 */ /* 0x040fe20000410000 */
[----:B------:R-:W-:Y:S01]  /*23ae0*/  MUFU.EX2 R190, R190 ;  /* 0x000000be00be7308 */ /* 0x000fe20000000800 */
[----:B------:R-:W-:Y:S02]  /*23af0*/  FMUL.FTZ R11, R0, R159 ;  /* 0x0000009f000b7220 */ /* 0x000fe40000410000 */
[----:B------:R-:W4:Y:S01]  /*23b00*/  LDSM.16.MT88.4 R156, [R230+0x10000] ;  /* 0x01000000e69c783b */ /* 0x000f220000004200 */
[----:B------:R-:W-:Y:S02]  /*23b10*/  FMUL.FTZ R37, R2, R37 ;  /* 0x0000002502257220 */ /* 0x000fe40000410000 */
[C---:B------:R-:W-:Y:S02]  /*23b20*/  FMUL.FTZ R38, R0.reuse, R38 ;  /* 0x0000002600267220 */ /* 0x040fe40000410000 */
[----:B------:R-:W-:Y:S02]  /*23b30*/  FMUL.FTZ R39, R0, R39 ;  /* 0x0000002700277220 */ /* 0x000fe40000410000 */
        /* <DEDUP_REMOVED lines=11> */
[----:B------:R-:W-:Y:S01]  /*23bf0*/  LDSM.16.MT88.4 R152, [R230+0x16000] ;  /* 0x01600000e698783b */ /* 0x000fe20000004200 */
[C---:B------:R-:W-:Y:S02]  /*23c00*/  FMUL.FTZ R44, R2.reuse, R44 ;  /* 0x0000002c022c7220 */ /* 0x040fe40000410000 */
[----:B------:R-:W3:Y:S01]  /*23c10*/  MUFU.EX2 R195, R195 ;  /* 0x000000c300c37308 */ /* 0x000ee20000000800 */
[----:B------:R-:W-:Y:S02]  /*23c20*/  FMUL.FTZ R45, R2, R45 ;  /* 0x0000002d022d7220 */ /* 0x000fe40000410000 */
[C---:B------:R-:W-:Y:S01]  /*23c30*/  FMUL.FTZ R46, R0.reuse, R46 ;  /* 0x0000002e002e7220 */ /* 0x040fe20000410000 */
[----:B-1----:R-:W-:Y:S01]  /*23c40*/  F2FP.BF16.PACK_AB R161, R191, R190 ;  /* 0x000000bebfa1723e */ /* 0x002fe200000010ff */
[----:B------:R-:W-:Y:S02]  /*23c50*/  FMUL.FTZ R47, R0, R47 ;  /* 0x0000002f002f7220 */ /* 0x000fe40000410000 */
[C---:B------:R-:W-:Y:S02]  /*23c60*/  FMUL.FTZ R48, R2.reuse, R48 ;  /* 0x0000003002307220 */ /* 0x040fe40000410000 */
[----:B------:R-:W-:Y:S01]  /*23c70*/  FMUL.FTZ R49, R2, R49 ;  /* 0x0000003102317220 */ /* 0x000fe20000410000 */
        /* <DEDUP_REMOVED lines=8> */
[C---:B------:R-:W-:Y:S01]  /*23d00*/  FMUL.FTZ R56, R2.reuse, R56 ;  /* 0x0000003802387220 */ /* 0x040fe20000410000 */
[----:B---3--:R-:W-:Y:S01]  /*23d10*/  F2FP.BF16.PACK_AB R162, R195, R192 ;  /* 0x000000c0c3a2723e */ /* 0x008fe200000010ff */
        /* <DEDUP_REMOVED lines=17> */
[C---:B--2---:R-:W-:Y:S05]  /*23e30*/  HMMA.16816.F32.BF16 R4, R160.reuse, R168, R4 ;  /* 0x000000a8a004723c */ /* 0x044fea0000041804 */
[C---:B------:R-:W-:Y:S02]  /*23e40*/  FMUL.FTZ R70, R0.reuse, R70 ;  /* 0x0000004600467220 */ /* 0x040fe40000410000 */
[----:B------:R-:W-:Y:S01]  /*23e50*/  FMUL.FTZ R71, R0, R71 ;  /* 0x0000004700477220 */ /* 0x000fe20000410000 */
[C---:B------:R-:W-:Y:S01]  /*23e60*/  HMMA.16816.F32.BF16 R8, R160.reuse, R170, R8 ;  /* 0x000000aaa008723c */ /* 0x040fe20000041808 */
[----:B------:R-:W1:Y:S01]  /*23e70*/  LDSM.16.MT88.4 R168, [R233+0x12000] ;  /* 0x01200000e9a8783b */ /* 0x000e620000004200 */
[----:B------:R-:W2:Y:S02]  /*23e80*/  MUFU.EX2 R205, R205 ;  /* 0x000000cd00cd7308 */ /* 0x000ea40000000800 */
[C---:B------:R-:W-:Y:S02]  /*23e90*/  FMUL.FTZ R72, R2.reuse, R72 ;  /* 0x0000004802487220 */ /* 0x040fe40000410000 */
[----:B------:R-:W-:Y:S02]  /*23ea0*/  FMUL.FTZ R73, R2, R73 ;  /* 0x0000004902497220 */ /* 0x000fe40000410000 */
[C---:B------:R-:W-:Y:S04]  /*23eb0*/  HMMA.16816.F32.BF16 R36, R160.reuse, R172, R36 ;  /* 0x000000aca024723c */ /* 0x040fe80000041824 */
[C---:B------:R-:W-:Y:S01]  /*23ec0*/  FMUL.FTZ R74, R0.reuse, R74 ;  /* 0x0000004a004a7220 */ /* 0x040fe20000410000 */
[----:B------:R-:W-:Y:S01]  /*23ed0*/  MUFU.EX2 R206, R206 ;  /* 0x000000ce00ce7308 */ /* 0x000fe20000000800 */
[----:B------:R-:W-:Y:S02]  /*23ee0*/  FMUL.FTZ R75, R0, R75 ;  /* 0x0000004b004b7220 */ /* 0x000fe40000410000 */
[C---:B------:R-:W-:Y:S01]  /*23ef0*/  HMMA.16816.F32.BF16 R40, R160.reuse, R174, R40 ;  /* 0x000000aea028723c */ /* 0x040fe20000041828 */
[----:B------:R-:W2:Y:S03]  /*23f00*/  LDSM.16.MT88.4 R172, [R232+0x12000] ;  /* 0x01200000e8ac783b */ /* 0x000ea60000004200 */
[C---:B------:R-:W-:Y:S02]  /*23f10*/  FMUL.FTZ R76, R2.reuse, R76 ;  /* 0x0000004c024c7220 */ /* 0x040fe40000410000 */
[----:B------:R-:W-:Y:S02]  /*23f20*/  FMUL.FTZ R77, R2, R77 ;  /* 0x0000004d024d7220 */ /* 0x000fe40000410000 */
[C---:B------:R-:W-:Y:S04]  /*23f30*/  HMMA.16816.F32.BF16 R44, R160.reuse, R176, R44 ;  /* 0x000000b0a02c723c */ /* 0x040fe8000004182c */
[C---:B------:R-:W-:Y:S02]  /*23f40*/  FMUL.FTZ R78, R0.reuse, R78 ;  /* 0x0000004e004e7220 */ /* 0x040fe40000410000 */
[----:B------:R-:W-:Y:S02]  /*23f50*/  FMUL.FTZ R79, R0, R79 ;  /* 0x0000004f004f7220 */ /* 0x000fe40000410000 */
        /* <DEDUP_REMOVED lines=11> */
[C---:B-1----:R-:W-:Y:S04]  /*24010*/  HMMA.16816.F32.BF16 R60, R160.reuse, R168, R60 ;  /* 0x000000a8a03c723c */ /* 0x042fe8000004183c */
[C---:B------:R-:W-:Y:S02]  /*24020*/  FMUL.FTZ R86, R0.reuse, R86 ;  /* 0x0000005600567220 */ /* 0x040fe40000410000 */
[----:B------:R-:W-:Y:S02]  /*24030*/  FMUL.FTZ R87, R0, R87 ;  /* 0x0000005700577220 */ /* 0x000fe40000410000 */
[C---:B------:R-:W-:Y:S01]  /*24040*/  HMMA.16816.F32.BF16 R64, R160.reuse, R170, R64 ;  /* 0x000000aaa040723c */ /* 0x040fe20000041840 */
[----:B------:R-:W1:Y:S03]  /*24050*/  LDSM.16.MT88.4 R168, [R230+0x12000] ;  /* 0x01200000e6a8783b */ /* 0x000e660000004200 */
[C---:B------:R-:W-:Y:S02]  /*24060*/  FMUL.FTZ R88, R2.reuse, R88 ;  /* 0x0000005802587220 */ /* 0x040fe40000410000 */
[----:B------:R-:W-:Y:S02]  /*24070*/  FMUL.FTZ R89, R2, R89 ;  /* 0x0000005902597220 */ /* 0x000fe40000410000 */
[C---:B--2---:R-:W-:Y:S04]  /*24080*/  HMMA.16816.F32.BF16 R68, R160.reuse, R172, R68 ;  /* 0x000000aca044723c */ /* 0x044fe80000041844 */
[C---:B------:R-:W-:Y:S02]  /*24090*/  FMUL.FTZ R90, R0.reuse, R90 ;  /* 0x0000005a005a7220 */ /* 0x040fe40000410000 */
[----:B------:R-:W-:Y:S02]  /*240a0*/  FMUL.FTZ R91, R0, R91 ;  /* 0x0000005b005b7220 */ /* 0x000fe40000410000 */
[C---:B------:R-:W-:Y:S01]  /*240b0*/  HMMA.16816.F32.BF16 R72, R160.reuse, R174, R72 ;  /* 0x000000aea048723c */ /* 0x040fe20000041848 */
[----:B------:R-:W2:Y:S03]  /*240c0*/  LDSM.16.MT88.4 R172, [R233+0x14000] ;  /* 0x01400000e9ac783b */ /* 0x000ea60000004200 */
[C---:B------:R-:W-:Y:S02]  /*240d0*/  FMUL.FTZ R92, R2.reuse, R92 ;  /* 0x0000005c025c7220 */ /* 0x040fe40000410000 */
[----:B------:R-:W-:Y:S02]  /*240e0*/  FMUL.FTZ R93, R2, R93 ;  /* 0x0000005d025d7220 */ /* 0x000fe40000410000 */
[C---:B------:R-:W-:Y:S01]  /*240f0*/  FMUL.FTZ R94, R0.reuse, R94 ;  /* 0x0000005e005e7220 */ /* 0x040fe20000410000 */
[C---:B----4-:R-:W-:Y:S03]  /*24100*/  HMMA.16816.F32.BF16 R76, R160.reuse, R156, R76 ;  /* 0x0000009ca04c723c */ /* 0x050fe6000004184c */
[----:B------:R-:W-:Y:S02]  /*24110*/  FMUL.FTZ R95, R0, R95 ;  /* 0x0000005f005f7220 */ /* 0x000fe40000410000 */
[C---:B------:R-:W-:Y:S02]  /*24120*/  FMUL.FTZ R96, R2.reuse, R96 ;  /* 0x0000006002607220 */ /* 0x040fe40000410000 */
[----:B------:R-:W-:Y:S01]  /*24130*/  FMUL.FTZ R97, R2, R97 ;  /* 0x0000006102617220 */ /* 0x000fe20000410000 */
        /* <DEDUP_REMOVED lines=30> */
[C---:B------:R-:W-:Y:S04]  /*24320*/  FMUL.FTZ R116, R2.reuse, R116 ;  /* 0x0000007402747220 */ /* 0x040fe80000410000 */
[----:B------:R-:W-:Y:S01]  /*24330*/  FMUL.FTZ R117, R2, R117 ;  /* 0x0000007502757220 */ /* 0x000fe20000410000 */
[C---:B------:R-:W-:Y:S01]  /*24340*/  HMMA.16816.F32.BF16 R112, R160.reuse, R170, R112 ;  /* 0x000000aaa070723c */ /* 0x040fe20000041870 */
[----:B------:R-:W1:Y:S02]  /*24350*/  LDSM.16.MT88.4 R168, [R232+0x16000] ;  /* 0x01600000e8a8783b */ /* 0x000e640000004200 */
        /* <DEDUP_REMOVED lines=18> */
[C---:B------:R-:W-:Y:S02]  /*24480*/  FMUL.FTZ R132, R2.reuse, R132 ;  /* 0x0000008402847220 */ /* 0x040fe40000410000 */
[----:B------:R-:W-:Y:S03]  /*24490*/  FMUL.FTZ R133, R2, R133 ;  /* 0x0000008502857220 */ /* 0x000fe60000410000 */
[C---:B------:R-:W-:Y:S01]  /*244a0*/  HMMA.16816.F32.BF16 R128, R160.reuse, R158, R128 ;  /* 0x0000009ea080723c */ /* 0x040fe20000041880 */
[----:B------:R-:W4:Y:S02]  /*244b0*/  LDSM.16.MT88.4 R156, [R233+0x10800] ;  /* 0x01080000e99c783b */ /* 0x000f240000004200 */
[C---:B------:R-:W-:Y:S02]  /*244c0*/  FMUL.FTZ R134, R0.reuse, R134 ;  /* 0x0000008600867220 */ /* 0x040fe40000410000 */
[----:B------:R-:W-:Y:S02]  /*244d0*/  FMUL.FTZ R135, R0, R135 ;  /* 0x0000008700877220 */ /* 0x000fe40000410000 */
[C---:B------:R-:W-:Y:S02]  /*244e0*/  FMUL.FTZ R136, R2.reuse, R136 ;  /* 0x0000008802887220 */ /* 0x040fe40000410000 */
[----:B------:R-:W-:Y:S03]  /*244f0*/  FMUL.FTZ R137, R2, R137 ;  /* 0x0000008902897220 */ /* 0x000fe60000410000 */
[C---:B-1----:R-:W-:Y:S03]  /*24500*/  HMMA.16816.F32.BF16 R132, R160.reuse, R168, R132 ;  /* 0x000000a8a084723c */ /* 0x042fe60000041884 */
[C---:B------:R-:W-:Y:S02]  /*24510*/  FMUL.FTZ R138, R0.reuse, R138 ;  /* 0x0000008a008a7220 */ /* 0x040fe40000410000 */
[----:B------:R-:W-:Y:S02]  /*24520*/  FMUL.FTZ R139, R0, R139 ;  /* 0x0000008b008b7220 */ /* 0x000fe40000410000 */
[-CC-:B------:R-:W-:Y:S01]  /*24530*/  FFMA.FTZ R200, R16, R166.reuse, -R201.reuse ;  /* 0x000000a610c87223 */ /* 0x180fe200000108c9 */
[C---:B------:R-:W-:Y:S01]  /*24540*/  HMMA.16816.F32.BF16 R12, R160.reuse, R170, R12 ;  /* 0x000000aaa00c723c */ /* 0x040fe2000004180c */
[----:B------:R-:W1:Y:S03]  /*24550*/  LDSM.16.MT88.4 R168, [R232+0x10800] ;  /* 0x01080000e8a8783b */ /* 0x000e660000004200 */
[-C--:B------:R-:W-:Y:S01]  /*24560*/  FFMA.FTZ R207, R17, R166.reuse, -R201 ;  /* 0x000000a611cf7223 */ /* 0x080fe200000108c9 */
[----:B------:R-:W-:Y:S01]  /*24570*/  MUFU.EX2 R200, R200 ;  /* 0x000000c800c87308 */ /* 0x000fe20000000800 */
[-CC-:B------:R-:W-:Y:S02]  /*24580*/  FFMA.FTZ R202, R18, R166.reuse, -R199.reuse ;  /* 0x000000a612ca7223 */ /* 0x180fe400000108c7 */
[C---:B--2---:R-:W-:Y:S04]  /*24590*/  HMMA.16816.F32.BF16 R136, R160.reuse, R172, R136 ;  /* 0x000000aca088723c */ /* 0x044fe80000041888 */
[----:B------:R-:W-:Y:S02]  /*245a0*/  FFMA.FTZ R204, R19, R166, -R199 ;  /* 0x000000a613cc7223 */ /* 0x000fe400000108c7 */
[C---:B------:R-:W-:Y:S01]  /*245b0*/  FMUL.FTZ R140, R2.reuse, R140 ;  /* 0x0000008c028c7220 */ /* 0x040fe20000410000 */
[----:B------:R-:W2:Y:S01]  /*245c0*/  MUFU.EX2 R207, R207 ;  /* 0x000000cf00cf7308 */ /* 0x000ea20000000800 */
[----:B------:R-:W-:Y:S04]  /*245d0*/  FMUL.FTZ R141, R2, R141 ;  /* 0x0000008d028d7220 */ /* 0x000fe80000410000 */
[C---:B------:R-:W-:Y:S02]  /*245e0*/  FMUL.FTZ R142, R0.reuse, R142 ;  /* 0x0000008e008e7220 */ /* 0x040fe40000410000 */
[----:B------:R-:W-:Y:S02]  /*245f0*/  FMUL.FTZ R143, R0, R143 ;  /* 0x0000008f008f7220 */ /* 0x000fe40000410000 */
[C---:B------:R-:W-:Y:S01]  /*24600*/  FMUL.FTZ R16, R2.reuse, R148 ;  /* 0x0000009402107220 */ /* 0x040fe20000410000 */
[----:B------:R-:W-:Y:S01]  /*24610*/  MUFU.EX2 R202, R202 ;  /* 0x000000ca00ca7308 */ /* 0x000fe20000000800 */
[----:B---3--:R-:W-:Y:S01]  /*24620*/  F2FP.BF16.PACK_AB R148, R203, R196 ;  /* 0x000000c4cb94723e */ /* 0x008fe200000010ff */
[----:B------:R-:W-:Y:S01]  /*24630*/  FMUL.FTZ R17, R2, R149 ;  /* 0x0000009502117220 */ /* 0x000fe20000410000 */
[----:B------:R-:W-:Y:S01]  /*24640*/  F2FP.BF16.PACK_AB R149, R205, R198 ;  /* 0x000000c6cd95723e */ /* 0x000fe200000010ff */
[C---:B------:R-:W-:Y:S01]  /*24650*/  HMMA.16816.F32.BF16 R140, R160.reuse, R174, R140 ;  /* 0x000000aea08c723c */ /* 0x040fe2000004188c */
[----:B------:R-:W3:Y:S02]  /*24660*/  LDSM.16.MT88.4 R172, [R231+0x10800] ;  /* 0x01080000e7ac783b */ /* 0x000ee40000004200 */
[C---:B------:R-:W-:Y:S02]  /*24670*/  FMUL.FTZ R18, R0.reuse, R150 ;  /* 0x0000009600127220 */ /* 0x040fe40000410000 */
[----:B------:R-:W-:Y:S01]  /*24680*/  FMUL.FTZ R19, R0, R151 ;  /* 0x0000009700137220 */ /* 0x000fe20000410000 */
[----:B------:R-:W1:Y:S01]  /*24690*/  MUFU.EX2 R204, R204 ;  /* 0x000000cc00cc7308 */ /* 0x000e620000000800 */
[C---:B------:R-:W-:Y:S02]  /*246a0*/  FMUL.FTZ R144, R2.reuse, R144 ;  /* 0x0000009002907220 */ /* 0x040fe40000410000 */
[----:B------:R-:W-:Y:S03]  /*246b0*/  FMUL.FTZ R145, R2, R145 ;  /* 0x0000009102917220 */ /* 0x000fe60000410000 */
[C---:B------:R-:W-:Y:S03]  /*246c0*/  HMMA.16816.F32.BF16 R16, R160.reuse, R152, R16 ;  /* 0x00000098a010723c */ /* 0x040fe60000041810 */
[C---:B------:R-:W-:Y:S01]  /*246d0*/  FMUL.FTZ R146, R0.reuse, R146 ;  /* 0x0000009200927220 */ /* 0x040fe20000410000 */
[----:B--2---:R-:W-:Y:S01]  /*246e0*/  F2FP.BF16.PACK_AB R150, R207, R200 ;  /* 0x000000c8cf96723e */ /* 0x004fe200000010ff */
[----:B------:R-:W-:Y:S02]  /*246f0*/  FMUL.FTZ R147, R0, R147 ;  /* 0x0000009300937220 */ /* 0x000fe40000410000 */
[----:B------:R-:W-:Y:S02]  /*24700*/  FFMA.FTZ R193, R2, R252, R193 ;  /* 0x000000fc02c17223 */ /* 0x000fe400000100c1 */
[----:B------:R-:W-:Y:S03]  /*24710*/  FFMA.FTZ R190, R0, R251, R190 ;  /* 0x000000fb00be7223 */ /* 0x000fe600000100be */
[----:B------:R-:W-:Y:S01]  /*24720*/  HMMA.16816.F32.BF16 R144, R160, R154, R144 ;  /* 0x0000009aa090723c */ /* 0x000fe20000041890 */
[----:B------:R-:W2:Y:S02]  /*24730*/  LDSM.16.MT88.4 R152, [R230+0x10800] ;  /* 0x01080000e698783b */ /* 0x000ea40000004200 */
[----:B------:R-:W-:Y:S01]  /*24740*/  IADD3 R0, R247, -0x1, RZ ;  /* 0xfffffffff7007810 */ /* 0x000fe20007ffe0ff */
[----:B------:R-:W-:Y:S01]  /*24750*/  FADD.FTZ R193, R165, R193 ;  /* 0x000000c1a5c17221 */ /* 0x000fe20000010000 */
[----:B------:R-:W-:Y:S01]  /*24760*/  MOV R165, R164 ;  /* 0x000000a400a57202 */ /* 0x000fe20000000f00 */
[----:B------:R-:W-:Y:S01]  /*24770*/  FADD.FTZ R191, R191, R190 ;  /* 0x000000bebfbf7221 */ /* 0x000fe20000010000 */
[----:B-1----:R-:W-:Y:S01]  /*24780*/  F2FP.BF16.PACK_AB R151, R204, R202 ;  /* 0x000000cacc97723e */ /* 0x002fe200000010ff */
[----:B------:R-:W-:Y:S01]  /*24790*/  FADD.FTZ R192, R192, R193 ;  /* 0x000000c1c0c07221 */ /* 0x000fe20000010000 */
[----:B------:R-:W1:Y:S03]  /*247a0*/  LDSM.16.MT88.4 R160, [R233+0x12800] ;  /* 0x01280000e9a0783b */ /* 0x000e660000004200 */
[----:B------:R-:W-:Y:S01]  /*247b0*/  MOV R247, R0 ;  /* 0x0000000000f77202 */ /* 0x000fe20000000f00 */
[----:B------:R-:W-:Y:S01]  /*247c0*/  FADD.FTZ R194, R194, R191 ;  /* 0x000000bfc2c27221 */ /* 0x000fe20000010000 */
[C---:B----4-:R-:W-:Y:S05]  /*247d0*/  HMMA.16816.F32.BF16 R4, R148.reuse, R156, R4 ;  /* 0x0000009c9404723c */ /* 0x050fea0000041804 */
[----:B------:R-:W-:Y:S01]  /*247e0*/  FADD.FTZ R195, R195, R192 ;  /* 0x000000c0c3c37221 */ /* 0x000fe20000010000 */
[----:B------:R-:W-:Y:S01]  /*247f0*/  MOV R0, R3 ;  /* 0x0000000300007202 */ /* 0x000fe20000000f00 */
[----:B------:R-:W-:Y:S01]  /*24800*/  FADD.FTZ R197, R197, R194 ;  /* 0x000000c2c5c57221 */ /* 0x000fe20000010000 */
[C---:B------:R-:W-:Y:S01]  /*24810*/  HMMA.16816.F32.BF16 R8, R148.reuse, R158, R8 ;  /* 0x0000009e9408723c */ /* 0x040fe20000041808 */
[----:B------:R-:W4:Y:S03]  /*24820*/  LDSM.16.MT88.4 R156, [R230+0x12800] ;  /* 0x01280000e69c783b */ /* 0x000f260000004200 */
[----:B------:R-:W-:Y:S02]  /*24830*/  FADD.FTZ R196, R196, R195 ;  /* 0x000000c3c4c47221 */ /* 0x000fe40000010000 */
[----:B------:R-:W-:Y:S02]  /*24840*/  FADD.FTZ R198, R198, R197 ;  /* 0x000000c5c6c67221 */ /* 0x000fe40000010000 */
[C---:B------:R-:W-:Y:S04]  /*24850*/  HMMA.16816.F32.BF16 R36, R148.reuse, R168, R36 ;  /* 0x000000a89424723c */ /* 0x040fe80000041824 */
[----:B------:R-:W-:Y:S02]  /*24860*/  FADD.FTZ R203, R203, R196 ;  /* 0x000000c4cbcb7221 */ /* 0x000fe40000010000 */
[----:B------:R-:W-:Y:S02]  /*24870*/  FADD.FTZ R205, R205, R198 ;  /* 0x000000c6cdcd7221 */ /* 0x000fe40000010000 */
[C---:B------:R-:W-:Y:S01]  /*24880*/  HMMA.16816.F32.BF16 R40, R148.reuse, R170, R40 ;  /* 0x000000aa9428723c */ /* 0x040fe20000041828 */
[----:B------:R-:W4:Y:S03]  /*24890*/  LDSM.16.MT88.4 R168, [R233+0x14800] ;  /* 0x01480000e9a8783b */ /* 0x000f260000004200 */
[----:B------:R-:W-:Y:S04]  /*248a0*/  FADD.FTZ R200, R200, R203 ;  /* 0x000000cbc8c87221 */ /* 0x000fe80000010000 */
[C---:B---3--:R-:W-:Y:S04]  /*248b0*/  HMMA.16816.F32.BF16 R44, R148.reuse, R172, R44 ;  /* 0x000000ac942c723c */ /* 0x048fe8000004182c */
[----:B------:R-:W-:Y:S04]  /*248c0*/  FADD.FTZ R207, R207, R200 ;  /* 0x000000c8cfcf7221 */ /* 0x000fe80000010000 */
[C---:B------:R-:W-:Y:S01]  /*248d0*/  HMMA.16816.F32.BF16 R48, R148.reuse, R174, R48 ;  /* 0x000000ae9430723c */ /* 0x040fe20000041830 */
[----:B------:R-:W-:Y:S07]  /*248e0*/  LDSM.16.MT88.4 R172, [R233+0x13000] ;  /* 0x01300000e9ac783b */ /* 0x000fee0000004200 */
        /* <DEDUP_REMOVED lines=8> */
[----:B------:R-:W-:Y:S07]  /*24970*/  LDSM.16.MT88.4 R176, [R230+0x13000] ;  /* 0x01300000e6b0783b */ /* 0x000fee0000004200 */
[C---:B------:R-:W-:Y:S07]  /*24980*/  HMMA.16816.F32.BF16 R76, R148.reuse, R180, R76 ;  /* 0x000000b4944c723c */ /* 0x040fee000004184c */
[-CC-:B------:R-:W-:Y:S01]  /*24990*/  FFMA.FTZ R180, R20, R166.reuse, -R201.reuse ;  /* 0x000000a614b47223 */ /* 0x180fe200000108c9 */
[C---:B------:R-:W-:Y:S04]  /*249a0*/  HMMA.16816.F32.BF16 R80, R148.reuse, R182, R80 ;  /* 0x000000b69450723c */ /* 0x040fe80000041850 */
[-C--:B------:R-:W-:Y:S01]  /*249b0*/  FFMA.FTZ R181, R21, R166.reuse, -R201 ;  /* 0x000000a615b57223 */ /* 0x080fe200000108c9 */
[----:B------:R-:W-:Y:S02]  /*249c0*/  MUFU.EX2 R180, R180 ;  /* 0x000000b400b47308 */ /* 0x000fe40000000800 */
[-CC-:B------:R-:W-:Y:S01]  /*249d0*/  FFMA.FTZ R182, R22, R166.reuse, -R199.reuse ;  /* 0x000000a616b67223 */ /* 0x180fe200000108c7 */
[C---:B----4-:R-:W-:Y:S04]  /*249e0*/  HMMA.16816.F32.BF16 R84, R148.reuse, R156, R84 ;  /* 0x0000009c9454723c */ /* 0x050fe80000041854 */
[-C--:B------:R-:W-:Y:S02]  /*249f0*/  FFMA.FTZ R183, R23, R166.reuse, -R199 ;  /* 0x000000a617b77223 */ /* 0x080fe400000108c7 */
[----:B------:R-:W-:Y:S01]  /*24a00*/  LDSM.16.MT88.4 R20, [R231+0x16800] ;  /* 0x01680000e714783b */ /* 0x000fe20000004200 */
[----:B------:R-:W3:Y:S01]  /*24a10*/  MUFU.EX2 R181, R181 ;  /* 0x000000b500b57308 */ /* 0x000ee20000000800 */
[C---:B------:R-:W-:Y:S06]  /*24a20*/  HMMA.16816.F32.BF16 R88, R148.reuse, R158, R88 ;  /* 0x0000009e9458723c */ /* 0x040fec0000041858 */
[----:B------:R-:W4:Y:S02]  /*24a30*/  LDSM.16.MT88.4 R156, [R233+0x16800] ;  /* 0x01680000e99c783b */ /* 0x000f240000004200 */
[C---:B------:R-:W-:Y:S01]  /*24a40*/  HMMA.16816.F32.BF16 R92, R148.reuse, R168, R92 ;  /* 0x000000a8945c723c */ /* 0x040fe2000004185c */
[----:B------:R-:W-:Y:S07]  /*24a50*/  MUFU.EX2 R182, R182 ;  /* 0x000000b600b67308 */ /* 0x000fee0000000800 */
[C---:B------:R-:W-:Y:S01]  /*24a60*/  HMMA.16816.F32.BF16 R96, R148.reuse, R170, R96 ;  /* 0x000000aa9460723c */ /* 0x040fe20000041860 */
[----:B------:R-:W3:Y:S02]  /*24a70*/  LDSM.16.MT88.4 R168, [R232+0x16800] ;  /* 0x01680000e8a8783b */ /* 0x000ee40000004200 */
[----:B------:R-:W1:Y:S05]  /*24a80*/  MUFU.EX2 R183, R183 ;  /* 0x000000b700b77308 */ /* 0x000e6a0000000800 */
[C---:B------:R-:W-:Y:S07]  /*24a90*/  HMMA.16816.F32.BF16 R100, R148.reuse, R184, R100 ;  /* 0x000000b89464723c */ /* 0x040fee0000041864 */
[-CC-:B------:R-:W-:Y:S01]  /*24aa0*/  FFMA.FTZ R184, R24, R166.reuse, -R201.reuse ;  /* 0x000000a618b87223 */ /* 0x180fe200000108c9 */
[C---:B------:R-:W-:Y:S04]  /*24ab0*/  HMMA.16816.F32.BF16 R104, R148.reuse, R186, R104 ;  /* 0x000000ba9468723c */ /* 0x040fe80000041868 */
[-C--:B------:R-:W-:Y:S01]  /*24ac0*/  FFMA.FTZ R185, R25, R166.reuse, -R201 ;  /* 0x000000a619b97223 */ /* 0x080fe200000108c9 */
[----:B------:R-:W-:Y:S02]  /*24ad0*/  MUFU.EX2 R184, R184 ;  /* 0x000000b800b87308 */ /* 0x000fe40000000800 */
[-CC-:B------:R-:W-:Y:S01]  /*24ae0*/  FFMA.FTZ R186, R26, R166.reuse, -R199.reuse ;  /* 0x000000a61aba7223 */ /* 0x180fe200000108c7 */
[C---:B--2---:R-:W-:Y:S04]  /*24af0*/  HMMA.16816.F32.BF16 R108, R148.reuse, R152, R108 ;  /* 0x00000098946c723c */ /* 0x044fe8000004186c */
[----:B------:R-:W-:Y:S02]  /*24b00*/  FFMA.FTZ R187, R27, R166, -R199 ;  /* 0x000000a61bbb7223 */ /* 0x000fe400000108c7 */
[----:B------:R-:W-:Y:S01]  /*24b10*/  LDSM.16.MT88.4 R24, [R232+0x11000] ;  /* 0x01100000e818783b */ /* 0x000fe20000004200 */
[----:B------:R-:W2:Y:S01]  /*24b20*/  MUFU.EX2 R185, R185 ;  /* 0x000000b900b97308 */ /* 0x000ea20000000800 */
[C---:B------:R-:W-:Y:S06]  /*24b30*/  HMMA.16816.F32.BF16 R112, R148.reuse, R154, R112 ;  /* 0x0000009a9470723c */ /* 0x040fec0000041870 */
[----:B------:R-:W2:Y:S02]  /*24b40*/  LDSM.16.MT88.4 R152, [R230+0x16800] ;  /* 0x01680000e698783b */ /* 0x000ea40000004200 */
[C---:B-1----:R-:W-:Y:S01]  /*24b50*/  HMMA.16816.F32.BF16 R116, R148.reuse, R160, R116 ;  /* 0x000000a09474723c */ /* 0x042fe20000041874 */
[----:B------:R-:W-:Y:S07]  /*24b60*/  MUFU.EX2 R186, R186 ;  /* 0x000000ba00ba7308 */ /* 0x000fee0000000800 */
[C---:B------:R-:W-:Y:S01]  /*24b70*/  HMMA.16816.F32.BF16 R120, R148.reuse, R162, R120 ;  /* 0x000000a29478723c */ /* 0x040fe20000041878 */
[----:B------:R-:W-:Y:S02]  /*24b80*/  LDSM.16.MT88.4 R160, [R231+0x11000] ;  /* 0x01100000e7a0783b */ /* 0x000fe40000004200 */
[----:B------:R-:W1:Y:S05]  /*24b90*/  MUFU.EX2 R187, R187 ;  /* 0x000000bb00bb7308 */ /* 0x000e6a0000000800 */
[C---:B----4-:R-:W-:Y:S08]  /*24ba0*/  HMMA.16816.F32.BF16 R124, R148.reuse, R156, R124 ;  /* 0x0000009c947c723c */ /* 0x050ff0000004187c */
[C---:B------:R-:W-:Y:S01]  /*24bb0*/  HMMA.16816.F32.BF16 R128, R148.reuse, R158, R128 ;  /* 0x0000009e9480723c */ /* 0x040fe20000041880 */
[----:B------:R-:W4:Y:S07]  /*24bc0*/  LDSM.16.MT88.4 R156, [R233+0x11000] ;  /* 0x01100000e99c783b */ /* 0x000f2e0000004200 */
[C---:B---3--:R-:W-:Y:S08]  /*24bd0*/  HMMA.16816.F32.BF16 R132, R148.reuse, R168, R132 ;  /* 0x000000a89484723c */ /* 0x048ff00000041884 */
[C---:B------:R-:W-:Y:S01]  /*24be0*/  HMMA.16816.F32.BF16 R12, R148.reuse, R170, R12 ;  /* 0x000000aa940c723c */ /* 0x040fe2000004180c */
[----:B------:R-:W3:Y:S07]  /*24bf0*/  LDSM.16.MT88.4 R168, [R230+0x11000] ;  /* 0x01100000e6a8783b */ /* 0x000eee0000004200 */
[C---:B------:R-:W-:Y:S07]  /*24c00*/  HMMA.16816.F32.BF16 R136, R148.reuse, R20, R136 ;  /* 0x000000149488723c */ /* 0x040fee0000041888 */
[----:B------:R-:W-:Y:S01]  /*24c10*/  F2FP.BF16.PACK_AB R20, R181, R180 ;  /* 0x000000b4b514723e */ /* 0x000fe200000010ff */
[C---:B------:R-:W-:Y:S04]  /*24c20*/  HMMA.16816.F32.BF16 R140, R148.reuse, R22, R140 ;  /* 0x00000016948c723c */ /* 0x040fe8000004188c */
[----:B------:R-:W-:Y:S01]  /*24c30*/  F2FP.BF16.PACK_AB R21, R183, R182 ;  /* 0x000000b6b715723e */ /* 0x000fe200000010ff */
[----:B------:R-:W-:Y:S02]  /*24c40*/  FADD.FTZ R180, R180, R207 ;  /* 0x000000cfb4b47221 */ /* 0x000fe40000010000 */
[----:B--2---:R-:W-:Y:S01]  /*24c50*/  F2FP.BF16.PACK_AB R22, R185, R184 ;  /* 0x000000b8b916723e */ /* 0x004fe200000010ff */
[C---:B------:R-:W-:Y:S04]  /*24c60*/  HMMA.16816.F32.BF16 R16, R148.reuse, R152, R16 ;  /* 0x000000989410723c */ /* 0x040fe80000041810 */
[----:B-1----:R-:W-:Y:S01]  /*24c70*/  F2FP.BF16.PACK_AB R23, R187, R186 ;  /* 0x000000babb17723e */ /* 0x002fe200000010ff */
[----:B------:R-:W-:Y:S03]  /*24c80*/  FADD.FTZ R181, R181, R180 ;  /* 0x000000b4b5b57221 */ /* 0x000fe60000010000 */
[----:B------:R-:W-:Y:S01]  /*24c90*/  HMMA.16816.F32.BF16 R144, R148, R154, R144 ;  /* 0x0000009a9490723c */ /* 0x000fe20000041890 */
[----:B------:R-:W1:Y:S03]  /*24ca0*/  LDSM.16.MT88.4 R148, [R232+0x13000] ;  /* 0x01300000e894783b */ /* 0x000e660000004200 */
[----:B------:R-:W-:Y:S04]  /*24cb0*/  FADD.FTZ R184, R184, R181 ;  /* 0x000000b5b8b87221 */ /* 0x000fe80000010000 */
[C---:B----4-:R-:W-:Y:S01]  /*24cc0*/  HMMA.16816.F32.BF16 R4, R20.reuse, R156, R4 ;  /* 0x0000009c1404723c */ /* 0x050fe20000041804 */
[----:B------:R-:W2:Y:S04]  /*24cd0*/  LDSM.16.MT88.4 R152, [R231+0x13000] ;  /* 0x01300000e798783b */ /* 0x000ea80000004200 */
[----:B------:R-:W-:Y:S03]  /*24ce0*/  FADD.FTZ R185, R185, R184 ;  /* 0x000000b8b9b97221 */ /* 0x000fe60000010000 */
[C---:B------:R-:W-:Y:S01]  /*24cf0*/  HMMA.16816.F32.BF16 R8, R20.reuse, R158, R8 ;  /* 0x0000009e1408723c */ /* 0x040fe20000041808 */
[----:B------:R-:W-:Y:S07]  /*24d00*/  LDSM.16.MT88.4 R156, [R230+0x15000] ;  /* 0x01500000e69c783b */ /* 0x000fee0000004200 */
[C---:B------:R-:W-:Y:S08]  /*24d10*/  HMMA.16816.F32.BF16 R36, R20.reuse, R24, R36 ;  /* 0x000000181424723c */ /* 0x040ff00000041824 */
[C---:B------:R-:W-:Y:S01]  /*24d20*/  HMMA.16816.F32.BF16 R40, R20.reuse, R26, R40 ;  /* 0x0000001a1428723c */ /* 0x040fe20000041828 */
[----:B------:R-:W4:Y:S07]  /*24d30*/  LDSM.16.MT88.4 R24, [R233+0x15000] ;  /* 0x01500000e918783b */ /* 0x000f2e0000004200 */
[C---:B------:R-:W-:Y:S08]  /*24d40*/  HMMA.16816.F32.BF16 R44, R20.reuse, R160, R44 ;  /* 0x000000a0142c723c */ /* 0x040ff0000004182c */
[C---:B------:R-:W-:Y:S01]  /*24d50*/  HMMA.16816.F32.BF16 R48, R20.reuse, R162, R48 ;  /* 0x000000a21430723c */ /* 0x040fe20000041830 */
[----:B------:R-:W-:Y:S07]  /*24d60*/  LDSM.16.MT88.4 R160, [R231+0x17000] ;  /* 0x01700000e7a0783b */ /* 0x000fee0000004200 */
[C---:B---3--:R-:W-:Y:S08]  /*24d70*/  HMMA.16816.F32.BF16 R52, R20.reuse, R168, R52 ;  /* 0x000000a81434723c */ /* 0x048ff00000041834 */
[C---:B------:R-:W-:Y:S01]  /*24d80*/  HMMA.16816.F32.BF16 R56, R20.reuse, R170, R56 ;  /* 0x000000aa1438723c */ /* 0x040fe20000041838 */
[----:B------:R-:W-:Y:S07]  /*24d90*/  LDSM.16.MT88.4 R168, [R232+0x11800] ;  /* 0x01180000e8a8783b */ /* 0x000fee0000004200 */
[C---:B------:R-:W-:Y:S07]  /*24da0*/  HMMA.16816.F32.BF16 R60, R20.reuse, R172, R60 ;  /* 0x000000ac143c723c */ /* 0x040fee000004183c */
[-C--:B------:R-:W-:Y:S01]  /*24db0*/  FFMA.FTZ R172, R34, R166.reuse, -R199 ;  /* 0x000000a622ac7223 */ /* 0x080fe200000108c7 */
[C---:B------:R-:W-:Y:S03]  /*24dc0*/  HMMA.16816.F32.BF16 R64, R20.reuse, R174, R64 ;  /* 0x000000ae1440723c */ /* 0x040fe60000041840 */
[----:B------:R-:W3:Y:S05]  /*24dd0*/  MUFU.EX2 R173, R172 ;  /* 0x000000ac00ad7308 */ /* 0x000eea0000000800 */
[C---:B-1----:R-:W-:Y:S08]  /*24de0*/  HMMA.16816.F32.BF16 R68, R20.reuse, R148, R68 ;  /* 0x000000941444723c */ /* 0x042ff00000041844 */
[C---:B------:R-:W-:Y:S01]  /*24df0*/  HMMA.16816.F32.BF16 R72, R20.reuse, R150, R72 ;  /* 0x000000961448723c */ /* 0x040fe20000041848 */
[----:B------:R-:W1:Y:S07]  /*24e00*/  LDSM.16.MT88.4 R148, [R232+0x15000] ;  /* 0x01500000e894783b */ /* 0x000e6e0000004200 */
[C---:B--2---:R-:W-:Y:S08]  /*24e10*/  HMMA.16816.F32.BF16 R76, R20.reuse, R152, R76 ;  /* 0x00000098144c723c */ /* 0x044ff0000004184c */
[C---:B------:R-:W-:Y:S01]  /*24e20*/  HMMA.16816.F32.BF16 R80, R20.reuse, R154, R80 ;  /* 0x0000009a1450723c */ /* 0x040fe20000041850 */
[----:B------:R-:W2:Y:S07]  /*24e30*/  LDSM.16.MT88.4 R152, [R231+0x15000] ;  /* 0x01500000e798783b */ /* 0x000eae0000004200 */
[C---:B------:R-:W-:Y:S07]  /*24e40*/  HMMA.16816.F32.BF16 R84, R20.reuse, R176, R84 ;  /* 0x000000b01454723c */ /* 0x040fee0000041854 */
[-CC-:B------:R-:W-:Y:S01]  /*24e50*/  FFMA.FTZ R176, R28, R166.reuse, -R201.reuse ;  /* 0x000000a61cb07223 */ /* 0x180fe200000108c9 */
[C---:B------:R-:W-:Y:S04]  /*24e60*/  HMMA.16816.F32.BF16 R88, R20.reuse, R178, R88 ;  /* 0x000000b21458723c */ /* 0x040fe80000041858 */
[-CC-:B------:R-:W-:Y:S01]  /*24e70*/  FFMA.FTZ R177, R29, R166.reuse, -R201.reuse ;  /* 0x000000a61db17223 */ /* 0x180fe200000108c9 */
[----:B------:R-:W-:Y:S01]  /*24e80*/  MUFU.EX2 R176, R176 ;  /* 0x000000b000b07308 */ /* 0x000fe20000000800 */
[-C--:B------:R-:W-:Y:S02]  /*24e90*/  FFMA.FTZ R201, R33, R166.reuse, -R201 ;  /* 0x000000a621c97223 */ /* 0x080fe400000108c9 */
[C---:B----4-:R-:W-:Y:S04]  /*24ea0*/  HMMA.16816.F32.BF16 R92, R20.reuse, R24, R92 ;  /* 0x00000018145c723c */ /* 0x050fe8000004185c */
[-CC-:B------:R-:W-:Y:S02]  /*24eb0*/  FFMA.FTZ R178, R30, R166.reuse, -R199.reuse ;  /* 0x000000a61eb27223 */ /* 0x180fe400000108c7 */
[-CC-:B------:R-:W-:Y:S01]  /*24ec0*/  FFMA.FTZ R179, R31, R166.reuse, -R199.reuse ;  /* 0x000000a61fb37223 */ /* 0x180fe200000108c7 */
[----:B------:R-:W4:Y:S01]  /*24ed0*/  MUFU.EX2 R177, R177 ;  /* 0x000000b100b17308 */ /* 0x000f220000000800 */
[C---:B------:R-:W-:Y:S01]  /*24ee0*/  HMMA.16816.F32.BF16 R96, R20.reuse, R26, R96 ;  /* 0x0000001a1460723c */ /* 0x040fe20000041860 */
[----:B------:R-:W4:Y:S03]  /*24ef0*/  LDSM.16.MT88.4 R24, [R233+0x17000] ;  /* 0x01700000e918783b */ /* 0x000f260000004200 */
[----:B------:R-:W-:Y:S01]  /*24f00*/  FFMA.FTZ R199, R35, R166, -R199 ;  /* 0x000000a623c77223 */ /* 0x000fe200000108c7 */
[----:B---3--:R-:W-:Y:S03]  /*24f10*/  MOV R166, R173 ;  /* 0x000000ad00a67202 */ /* 0x008fe60000000f00 */
[C---:B-1----:R-:W-:Y:S01]  /*24f20*/  HMMA.16816.F32.BF16 R100, R20.reuse, R148, R100 ;  /* 0x000000941464723c */ /* 0x042fe20000041864 */
[----:B------:R-:W1:Y:S01]  /*24f30*/  LDSM.16.MT88.4 R28, [R232+0x17000] ;  /* 0x01700000e81c783b */ /* 0x000e620000004200 */
[----:B------:R-:W-:Y:S06]  /*24f40*/  MUFU.EX2 R178, R178 ;  /* 0x000000b200b27308 */ /* 0x000fec0000000800 */
[C---:B------:R-:W-:Y:S01]  /*24f50*/  HMMA.16816.F32.BF16 R104, R20.reuse, R150, R104 ;  /* 0x000000961468723c */ /* 0x040fe20000041868 */
[----:B------:R-:W3:Y:S03]  /*24f60*/  LDSM.16.MT88.4 R148, [R230+0x17000] ;  /* 0x01700000e694783b */ /* 0x000ee60000004200 */
[----:B------:R-:W1:Y:S04]  /*24f70*/  MUFU.EX2 R179, R179 ;  /* 0x000000b300b37308 */ /* 0x000e680000000800 */
[C---:B--2---:R-:W-:Y:S01]  /*24f80*/  HMMA.16816.F32.BF16 R108, R20.reuse, R152, R108 ;  /* 0x00000098146c723c */ /* 0x044fe2000004186c */
[----:B------:R-:W-:Y:S05]  /*24f90*/  LDSM.16.MT88.4 R32, [R231+0x11800] ;  /* 0x01180000e720783b */ /* 0x000fea0000004200 */
[----:B------:R-:W2:Y:S02]  /*24fa0*/  MUFU.EX2 R201, R201 ;  /* 0x000000c900c97308 */ /* 0x000ea40000000800 */
[C---:B------:R-:W-:Y:S01]  /*24fb0*/  HMMA.16816.F32.BF16 R112, R20.reuse, R154, R112 ;  /* 0x0000009a1470723c */ /* 0x040fe20000041870 */
[----:B------:R-:W2:Y:S07]  /*24fc0*/  LDSM.16.MT88.4 R152, [R233+0x11800] ;  /* 0x01180000e998783b */ /* 0x000eae0000004200 */
[C---:B------:R-:W-:Y:S01]  /*24fd0*/  HMMA.16816.F32.BF16 R116, R20.reuse, R156, R116 ;  /* 0x0000009c1474723c */ /* 0x040fe20000041874 */
[----:B------:R-:W-:Y:S01]  /*24fe0*/  LDSM.16.MT88.4 R172, [R233+0x17800] ;  /* 0x01780000e9ac783b */ /* 0x000fe20000004200 */
[----:B------:R-:W1:Y:S06]  /*24ff0*/  MUFU.EX2 R199, R199 ;  /* 0x000000c700c77308 */ /* 0x000e6c0000000800 */
[C---:B------:R-:W-:Y:S08]  /*25000*/  HMMA.16816.F32.BF16 R120, R20.reuse, R158, R120 ;  /* 0x0000009e1478723c */ /* 0x040ff00000041878 */
[C---:B----4-:R-:W-:Y:S08]  /*25010*/  HMMA.16816.F32.BF16 R124, R20.reuse, R24, R124 ;  /* 0x00000018147c723c */ /* 0x050ff0000004187c */
[C---:B------:R-:W-:Y:S01]  /*25020*/  HMMA.16816.F32.BF16 R128, R20.reuse, R26, R128 ;  /* 0x0000001a1480723c */ /* 0x040fe20000041880 */
[----:B------:R-:W4:Y:S07]  /*25030*/  LDSM.16.MT88.4 R24, [R230+0x11800] ;  /* 0x01180000e618783b */ /* 0x000f2e0000004200 */
[C---:B-1----:R-:W-:Y:S08]  /*25040*/  HMMA.16816.F32.BF16 R132, R20.reuse, R28, R132 ;  /* 0x0000001c1484723c */ /* 0x042ff00000041884 */
[C---:B------:R-:W-:Y:S01]  /*25050*/  HMMA.16816.F32.BF16 R12, R20.reuse, R30, R12 ;  /* 0x0000001e140c723c */ /* 0x040fe2000004180c */
[----:B------:R-:W1:Y:S07]  /*25060*/  LDSM.16.MT88.4 R28, [R233+0x13800] ;  /* 0x01380000e91c783b */ /* 0x000e6e0000004200 */
[C---:B------:R-:W-:Y:S08]  /*25070*/  HMMA.16816.F32.BF16 R136, R20.reuse, R160, R136 ;  /* 0x000000a01488723c */ /* 0x040ff00000041888 */
[C---:B------:R-:W-:Y:S08]  /*25080*/  HMMA.16816.F32.BF16 R140, R20.reuse, R162, R140 ;  /* 0x000000a2148c723c */ /* 0x040ff0000004188c */
[C---:B---3--:R-:W-:Y:S08]  /*25090*/  HMMA.16816.F32.BF16 R16, R20.reuse, R148, R16 ;  /* 0x000000941410723c */ /* 0x048ff00000041810 */
[----:B------:R-:W-:Y:S01]  /*250a0*/  HMMA.16816.F32.BF16 R144, R20, R150, R144 ;  /* 0x000000961490723c */ /* 0x000fe20000041890 */
[----:B------:R-:W-:Y:S06]  /*250b0*/  LDSM.16.MT88.4 R148, [R230+0x13800] ;  /* 0x01380000e694783b */ /* 0x000fec0000004200 */
[----:B------:R-:W-:Y:S01]  /*250c0*/  F2FP.BF16.PACK_AB R20, R177, R176 ;  /* 0x000000b0b114723e */ /* 0x000fe200000010ff */
[----:B------:R-:W-:Y:S01]  /*250d0*/  FADD.FTZ R176, R176, R185 ;  /* 0x000000b9b0b07221 */ /* 0x000fe20000010000 */
[----:B------:R-:W-:Y:S03]  /*250e0*/  F2FP.BF16.PACK_AB R21, R179, R178 ;  /* 0x000000b2b315723e */ /* 0x000fe600000010ff */
[----:B--2---:R-:W-:Y:S01]  /*250f0*/  F2FP.BF16.PACK_AB R22, R201, R206 ;  /* 0x000000cec916723e */ /* 0x004fe200000010ff */
[----:B------:R-:W-:Y:S01]  /*25100*/  FADD.FTZ R177, R177, R176 ;  /* 0x000000b0b1b17221 */ /* 0x000fe20000010000 */
[----:B------:R-:W-:Y:S03]  /*25110*/  F2FP.BF16.PACK_AB R23, R199, R166 ;  /* 0x000000a6c717723e */ /* 0x000fe600000010ff */
[----:B------:R-:W-:Y:S04]  /*25120*/  FADD.FTZ R206, R206, R177 ;  /* 0x000000b1cece7221 */ /* 0x000fe80000010000 */
[C---:B------:R-:W-:Y:S01]  /*25130*/  HMMA.16816.F32.BF16 R160, R20.reuse, R152, R4 ;  /* 0x0000009814a0723c */ /* 0x040fe20000041804 */
[----:B------:R-:W2:Y:S02]  /*25140*/  LDSM.16.MT88.4 R4, [R232+0x13800] ;  /* 0x01380000e804783b */ /* 0x000ea40000004200 */
[----:B------:R-:W-:Y:S05]  /*25150*/  FADD.FTZ R252, R201, R206 ;  /* 0x000000cec9fc7221 */ /* 0x000fea0000010000 */
[C---:B------:R-:W-:Y:S01]  /*25160*/  HMMA.16816.F32.BF16 R156, R20.reuse, R154, R8 ;  /* 0x0000009a149c723c */ /* 0x040fe20000041808 */
[----:B------:R-:W3:Y:S07]  /*25170*/  LDSM.16.MT88.4 R8, [R231+0x13800] ;  /* 0x01380000e708783b */ /* 0x000eee0000004200 */
[C---:B------:R-:W-:Y:S01]  /*25180*/  HMMA.16816.F32.BF16 R36, R20.reuse, R168, R36 ;  /* 0x000000a81424723c */ /* 0x040fe20000041824 */
[----:B------:R-:W1:Y:S07]  /*25190*/  LDSM.16.MT88.4 R152, [R233+0x15800] ;  /* 0x01580000e998783b */ /* 0x000e6e0000004200 */
[C---:B------:R-:W-:Y:S01]  /*251a0*/  HMMA.16816.F32.BF16 R40, R20.reuse, R170, R40 ;  /* 0x000000aa1428723c */ /* 0x040fe20000041828 */
[----:B------:R-:W-:Y:S07]  /*251b0*/  LDSM.16.MT88.4 R168, [R230+0x15800] ;  /* 0x01580000e6a8783b */ /* 0x000fee0000004200 */
[C---:B------:R-:W-:Y:S08]  /*251c0*/  HMMA.16816.F32.BF16 R44, R20.reuse, R32, R44 ;  /* 0x00000020142c723c */ /* 0x040ff0000004182c */
        /* <DEDUP_REMOVED lines=14> */
[C---:B------:R-:W-:Y:S08]  /*252b0*/  HMMA.16816.F32.BF16 R84, R20.reuse, R148, R84 ;  /* 0x000000941454723c */ /* 0x040ff00000041854 */
[C---:B------:R-:W-:Y:S08]  /*252c0*/  HMMA.16816.F32.BF16 R88, R20.reuse, R150, R88 ;  /* 0x000000961458723c */ /* 0x040ff00000041858 */
[C---:B------:R-:W-:Y:S08]  /*252d0*/  HMMA.16816.F32.BF16 R92, R20.reuse, R152, R92 ;  /* 0x00000098145c723c */ /* 0x040ff0000004185c */
        /* <DEDUP_REMOVED lines=9> */
[C---:B-1----:R-:W-:Y:S08]  /*25370*/  HMMA.16816.F32.BF16 R132, R20.reuse, R28, R132 ;  /* 0x0000001c1484723c */ /* 0x042ff00000041884 */
[C---:B------:R-:W-:Y:S08]  /*25380*/  HMMA.16816.F32.BF16 R152, R20.reuse, R30, R12 ;  /* 0x0000001e1498723c */ /* 0x040ff0000004180c */
[C---:B--2---:R-:W-:Y:S07]  /*25390*/  HMMA.16816.F32.BF16 R136, R20.reuse, R4, R136 ;  /* 0x000000041488723c */ /* 0x044fee0000041888 */
[----:B------:R-:W-:Y:S01]  /*253a0*/  FADD.FTZ R5, R202, R205 ;  /* 0x000000cdca057221 */ /* 0x000fe20000010000 */
[C---:B------:R-:W-:Y:S04]  /*253b0*/  HMMA.16816.F32.BF16 R140, R20.reuse, R6, R140 ;  /* 0x00000006148c723c */ /* 0x040fe8000004188c */
[----:B------:R-:W-:Y:S04]  /*253c0*/  FADD.FTZ R5, R204, R5 ;  /* 0x00000005cc057221 */ /* 0x000fe80000010000 */
[C---:B---3--:R-:W-:Y:S04]  /*253d0*/  HMMA.16816.F32.BF16 R148, R20.reuse, R8, R16 ;  /* 0x000000081494723c */ /* 0x048fe80000041810 */
[----:B------:R-:W-:Y:S04]  /*253e0*/  FADD.FTZ R182, R182, R5 ;  /* 0x00000005b6b67221 */ /* 0x000fe80000010000 */
[----:B------:R-:W-:Y:S01]  /*253f0*/  FADD.FTZ R183, R183, R182 ;  /* 0x000000b6b7b77221 */ /* 0x000fe20000010000 */
[----:B------:R-:W-:Y:S03]  /*25400*/  HMMA.16816.F32.BF16 R144, R20, R10, R144 ;  /* 0x0000000a1490723c */ /* 0x000fe60000041890 */
[----:B------:R-:W-:Y:S04]  /*25410*/  FADD.FTZ R186, R186, R183 ;  /* 0x000000b7baba7221 */ /* 0x000fe80000010000 */
[----:B------:R-:W-:Y:S05]  /*25420*/  FADD.FTZ R187, R187, R186 ;  /* 0x000000babbbb7221 */ /* 0x000fea0000010000 */
[----:B------:R-:W-:Y:S04]  /*25430*/  FADD.FTZ R178, R178, R187 ;  /* 0x000000bbb2b27221 */ /* 0x000fe80000010000 */
[----:B------:R-:W-:Y:S04]  /*25440*/  FADD.FTZ R178, R179, R178 ;  /* 0x000000b2b3b27221 */ /* 0x000fe80000010000 */
[----:B------:R-:W-:Y:S04]  /*25450*/  FADD.FTZ R178, R166, R178 ;  /* 0x000000b2a6b27221 */ /* 0x000fe80000010000 */
[----:B------:R-:W-:Y:S01]  /*25460*/  FADD.FTZ R251, R199, R178 ;  /* 0x000000b2c7fb7221 */ /* 0x000fe20000010000 */
[----:B------:R-:W-:-:S05]  /*25470*/  @P0 BRA `(.L_x_1123) ;  /* 0xffffbad000000947 */ /* 0x000fca000383ffff */
.L_x_1114:
[----:B------:R-:W-:Y:S02]  /*25480*/  ULDC.64 UR4, c[0x0][0x40] ;  /* 0x0000100000047ab9 */ /* 0x000fe40000000a00 */
[----:B------:R-:W-:-:S04]  /*25490*/  UIADD3 UR4, UP0, UR4, 0x160, URZ ;  /* 0x0000016004047890 */ /* 0x000fc8000ff1e03f */
[----:B------:R-:W-:Y:S02]  /*254a0*/  UIADD3.X UR5, URZ, UR5, URZ, UP0, !UPT ;  /* 0x000000053f057290 */ /* 0x000fe400087fe43f */
[----:B------:R-:W-:-:S04]  /*254b0*/  IMAD.U32 R8, RZ, RZ, UR4 ;  /* 0x00000004ff087e24 */ /* 0x000fc8000f8e00ff */
[----:B------:R-:W-:Y:S01]  /*254c0*/  IMAD.U32 R9, RZ, RZ, UR5 ;  /* 0x00000005ff097e24 */ /* 0x000fe2000f8e00ff */
[----:B------:R-:W-:Y:S01]  /*254d0*/  ULDC.64 UR4, c[0x0][0x118] ;  /* 0x0000460000047ab9 */ /* 0x000fe20000000a00 */
[----:B------:R-:W-:-:S03]  /*254e0*/  MOV R5, 0x1f ;  /* 0x0000001f00057802 */ /* 0x000fc60000000f00 */
[----:B------:R1:W5:Y:S01]  /*254f0*/  LD.E R2, [R8.64+0xd8] ;  /* 0x0000d80408027980 */ /* 0x000362000c101900 */
[----:B------:R-:W-:Y:S01]  /*25500*/  MOV R0, 0xffffffff ;  /* 0xffffffff00007802 */ /* 0x000fe20000000f00 */
[----:B------:R-:W-:Y:S05]  /*25510*/  BRA.DIV ~URZ, `(.L_x_1124) ;  /* 0x000020a27f007947 */ /* 0x000fea000b800000 */
[----:B------:R2:W3:Y:S02]  /*25520*/  SHFL.BFLY PT, R6, R252, 0x2, 0x1f ;  /* 0x0c401f00fc067f89 */ /* 0x0004e400000e0000 */
.L_x_1137:
[----:B--23--:R-:W-:Y:S01]  /*25530*/  FADD.FTZ R252, R6, R252 ;  /* 0x000000fc06fc7221 */ /* 0x00cfe20000010000 */
[----:B------:R-:W-:Y:S05]  /*25540*/  BRA.DIV ~URZ, `(.L_x_1125) ;  /* 0x000020b27f007947 */ /* 0x000fea000b800000 */
[----:B------:R-:W2:Y:S04]  /*25550*/  SHFL.BFLY PT, R0, R251, 0x2, 0x1f ;  /* 0x0c401f00fb007f89 */ /* 0x000ea800000e0000 */
[----:B------:R-:W3:Y:S01]  /*25560*/  SHFL.BFLY PT, R5, R252, 0x1, 0x1f ;  /* 0x0c201f00fc057f89 */ /* 0x000ee200000e0000 */
[----:B--2---:R-:W-:Y:S02]  /*25570*/  FADD.FTZ R7, R0, R251 ;  /* 0x000000fb00077221 */ /* 0x004fe40000010000 */
[----:B---3--:R-:W-:-:S03]  /*25580*/  FADD.FTZ R10, R252, R5 ;  /* 0x00000005fc0a7221 */ /* 0x008fc60000010000 */
[----:B------:R2:W3:Y:S04]  /*25590*/  SHFL.BFLY PT, R6, R7, 0x1, 0x1f ;  /* 0x0c201f0007067f89 */ /* 0x0004e800000e0000 */
.L_x_1138:
[----:B------:R-:W4:Y:S01]  /*255a0*/  S2R R4, SR_TID.X ;  /* 0x0000000000047919 */ /* 0x000f220000002100 */
[----:B------:R-:W-:Y:S01]  /*255b0*/  FSETP.NE.FTZ.AND P4, PT, R10, RZ, PT ;  /* 0x000000ff0a00720b */ /* 0x000fe20003f95000 */
[----:B---3--:R-:W-:Y:S01]  /*255c0*/  FADD.FTZ R6, R6, R7 ;  /* 0x0000000706067221 */ /* 0x008fe20000010000 */
[----:B------:R-:W-:Y:S01]  /*255d0*/  MOV R0, 0x3f800000 ;  /* 0x3f80000000007802 */ /* 0x000fe20000000f00 */
[----:B------:R-:W-:-:S03]  /*255e0*/  ULDC.64 UR4, c[0x0][0x118] ;  /* 0x0000460000047ab9 */ /* 0x000fc60000000a00 */
[----:B------:R-:W-:-:S07]  /*255f0*/  FSETP.NE.FTZ.AND P3, PT, R6, RZ, PT ;  /* 0x000000ff0600720b */ /* 0x000fce0003f75000 */
[----:B------:R-:W3:Y:S01]  /*25600*/  @P4 MUFU.RCP R0, R10 ;  /* 0x0000000a00004308 */ /* 0x000ee20000001000 */
[----:B----4-:R-:W-:-:S04]  /*25610*/  SHF.R.S32.HI R5, RZ, 0x1f, R4 ;  /* 0x0000001fff057819 */ /* 0x010fc80000011404 */
[----:B--2---:R-:W-:Y:S01]  /*25620*/  LEA.HI R7, R5, R4, RZ, 0x2 ;  /* 0x0000000405077211 */ /* 0x004fe200078f10ff */
[----:B---3--:R-:W-:-:S03]  /*25630*/  FMUL.FTZ R160, R0, R160 ;  /* 0x000000a000a07220 */ /* 0x008fc60000410000 */
[--C-:B------:R-:W-:Y:S01]  /*25640*/  SHF.R.S32.HI R12, RZ, 0x2, R7.reuse ;  /* 0x00000002ff0c7819 */ /* 0x100fe20000011407 */
[C---:B------:R-:W-:Y:S01]  /*25650*/  FMUL.FTZ R161, R0.reuse, R161 ;  /* 0x000000a100a17220 */ /* 0x040fe20000410000 */
[----:B------:R-:W-:Y:S01]  /*25660*/  SHF.R.S32.HI R11, RZ, 0x1f, R7 ;  /* 0x0000001fff0b7819 */ /* 0x000fe20000011407 */
[C---:B------:R-:W-:Y:S01]  /*25670*/  FMUL.FTZ R156, R0.reuse, R156 ;  /* 0x0000009c009c7220 */ /* 0x040fe20000410000 */
[----:B------:R-:W-:Y:S01]  /*25680*/  LOP3.LUT R7, R7, 0x3ffffffc, RZ, 0xc0, !PT ;  /* 0x3ffffffc07077812 */ /* 0x000fe200078ec0ff */
[C---:B------:R-:W-:Y:S01]  /*25690*/  FMUL.FTZ R157, R0.reuse, R157 ;  /* 0x0000009d009d7220 */ /* 0x040fe20000410000 */
[----:B------:R-:W-:Y:S01]  /*256a0*/  LEA.HI R11, R11, R12, RZ, 0x3 ;  /* 0x0000000c0b0b7211 */ /* 0x000fe200078f18ff */
[C---:B------:R-:W-:Y:S01]  /*256b0*/  FMUL.FTZ R36, R0.reuse, R36 ;  /* 0x0000002400247220 */ /* 0x040fe20000410000 */
[----:B------:R-:W-:Y:S01]  /*256c0*/  IADD3 R16, -R7, R4, RZ ;  /* 0x0000000407107210 */ /* 0x000fe20007ffe1ff */
[C---:B------:R-:W-:Y:S01]  /*256d0*/  FMUL.FTZ R37, R0.reuse, R37 ;  /* 0x0000002500257220 */ /* 0x040fe20000410000 */
[----:B------:R-:W-:Y:S01]  /*256e0*/  LOP3.LUT R11, R11, 0xfffffff8, RZ, 0xc0, !PT ;  /* 0xfffffff80b0b7812 */ /* 0x000fe200078ec0ff */
[C---:B------:R-:W-:Y:S01]  /*256f0*/  FMUL.FTZ R40, R0.reuse, R40 ;  /* 0x0000002800287220 */ /* 0x040fe20000410000 */
[----:B------:R-:W-:Y:S01]  /*25700*/  F2FP.BF16.PACK_AB R160, R161, R160 ;  /* 0x000000a0a1a0723e */ /* 0x000fe200000010ff */
[----:B------:R-:W-:Y:S01]  /*25710*/  FMUL.FTZ R41, R0, R41 ;  /* 0x0000002900297220 */ /* 0x000fe20000410000 */
[----:B------:R-:W-:Y:S01]  /*25720*/  IADD3 R12, R12, -R11, RZ ;  /* 0x8000000b0c0c7210 */ /* 0x000fe20007ffe0ff */
[C---:B------:R-:W-:Y:S01]  /*25730*/  FMUL.FTZ R44, R0.reuse, R44 ;  /* 0x0000002c002c7220 */ /* 0x040fe20000410000 */
[----:B------:R-:W-:Y:S01]  /*25740*/  LEA.HI R11, R5, R4, RZ, 0x5 ;  /* 0x00000004050b7211 */ /* 0x000fe200078f28ff */
[----:B------:R-:W-:Y:S01]  /*25750*/  FMUL.FTZ R45, R0, R45 ;  /* 0x0000002d002d7220 */ /* 0x000fe20000410000 */
[----:B------:R-:W-:Y:S01]  /*25760*/  SHF.L.U32 R14, R12, 0x6, RZ ;  /* 0x000000060c0e7819 */ /* 0x000fe200000006ff */
[C---:B------:R-:W-:Y:S01]  /*25770*/  FMUL.FTZ R48, R0.reuse, R48 ;  /* 0x0000003000307220 */ /* 0x040fe20000410000 */
[----:B------:R-:W-:Y:S01]  /*25780*/  SHF.R.S32.HI R13, RZ, 0x5, R11 ;  /* 0x00000005ff0d7819 */ /* 0x000fe2000001140b */
[----:B------:R-:W-:Y:S01]  /*25790*/  FMUL.FTZ R49, R0, R49 ;  /* 0x0000003100317220 */ /* 0x000fe20000410000 */
[----:B------:R-:W-:Y:S01]  /*257a0*/  LOP3.LUT R14, R14, 0x1c0, RZ, 0xc0, !PT ;  /* 0x000001c00e0e7812 */ /* 0x000fe200078ec0ff */
[----:B------:R-:W-:Y:S01]  /*257b0*/  FMUL.FTZ R52, R0, R52 ;  /* 0x0000003400347220 */ /* 0x000fe20000410000 */
[----:B------:R-:W-:Y:S01]  /*257c0*/  LOP3.LUT R7, R12, 0x1, RZ, 0xc0, !PT ;  /* 0x000000010c077812 */ /* 0x000fe200078ec0ff */
[C---:B------:R-:W-:Y:S01]  /*257d0*/  FMUL.FTZ R53, R0.reuse, R53 ;  /* 0x0000003500357220 */ /* 0x040fe20000410000 */
[----:B------:R-:W-:Y:S01]  /*257e0*/  LEA R16, R13, R16, 0x9 ;  /* 0x000000100d107211 */ /* 0x000fe200078e48ff */
[----:B------:R-:W-:Y:S01]  /*257f0*/  FMUL.FTZ R56, R0, R56 ;  /* 0x0000003800387220 */ /* 0x000fe20000410000 */
[----:B------:R-:W-:Y:S01]  /*25800*/  LEA.HI R15, R14, R14, RZ, 0x1d ;  /* 0x0000000e0e0f7211 */ /* 0x000fe200078fe8ff */
[C---:B------:R-:W-:Y:S01]  /*25810*/  FMUL.FTZ R57, R0.reuse, R57 ;  /* 0x0000003900397220 */ /* 0x040fe20000410000 */
[----:B------:R-:W-:Y:S01]  /*25820*/  ISETP.NE.U32.AND P0, PT, R7, 0x1, PT ;  /* 0x000000010700780c */ /* 0x000fe20003f05070 */
[----:B------:R-:W-:Y:S01]  /*25830*/  FMUL.FTZ R60, R0, R60 ;  /* 0x0000003c003c7220 */ /* 0x000fe20000410000 */
[----:B------:R-:W-:Y:S01]  /*25840*/  LEA R15, R16, R15, 0x1 ;  /* 0x0000000f100f7211 */ /* 0x000fe200078e08ff */
[----:B------:R-:W-:Y:S01]  /*25850*/  FMUL.FTZ R61, R0, R61 ;  /* 0x0000003d003d7220 */ /* 0x000fe20000410000 */
[----:B------:R-:W-:Y:S01]  /*25860*/  R2P PR, R12, 0x6 ;  /* 0x000000060c007804 */ /* 0x000fe20000000000 */
[C---:B------:R-:W-:Y:S01]  /*25870*/  FMUL.FTZ R64, R0.reuse, R64 ;  /* 0x0000004000407220 */ /* 0x040fe20000410000 */
[----:B------:R-:W-:Y:S01]  /*25880*/  MOV R7, 0x20 ;  /* 0x0000002000077802 */ /* 0x000fe20000000f00 */
[C---:B------:R-:W-:Y:S01]  /*25890*/  FMUL.FTZ R65, R0.reuse, R65 ;  /* 0x0000004100417220 */ /* 0x040fe20000410000 */
[----:B------:R-:W-:Y:S01]  /*258a0*/  SHF.L.U32 R15, R15, 0x1, RZ ;  /* 0x000000010f0f7819 */ /* 0x000fe200000006ff */
[C---:B------:R-:W-:Y:S01]  /*258b0*/  FMUL.FTZ R68, R0.reuse, R68 ;  /* 0x0000004400447220 */ /* 0x040fe20000410000 */
[----:B------:R-:W-:Y:S01]  /*258c0*/  SEL R12, R7, 0xffffffe0, !P1 ;  /* 0xffffffe0070c7807 */ /* 0x000fe20004800000 */
[C---:B------:R-:W-:Y:S01]  /*258d0*/  FMUL.FTZ R69, R0.reuse, R69 ;  /* 0x0000004500457220 */ /* 0x040fe20000410000 */
[----:B------:R-:W-:Y:S01]  /*258e0*/  MOV R7, 0x40 ;  /* 0x0000004000077802 */ /* 0x000fe20000000f00 */
[C---:B------:R-:W-:Y:S01]  /*258f0*/  FMUL.FTZ R72, R0.reuse, R72 ;  /* 0x0000004800487220 */ /* 0x040fe20000410000 */
[C---:B------:R-:W-:Y:S01]  /*25900*/  IADD3 R17, R15.reuse, -0x10, RZ ;  /* 0xfffffff00f117810 */ /* 0x040fe20007ffe0ff */
[C---:B------:R-:W-:Y:S01]  /*25910*/  FMUL.FTZ R73, R0.reuse, R73 ;  /* 0x0000004900497220 */ /* 0x040fe20000410000 */
[----:B------:R-:W-:Y:S01]  /*25920*/  @P0 IADD3 R17, R15, 0x10, RZ ;  /* 0x000000100f110810 */ /* 0x000fe20007ffe0ff */
[C---:B------:R-:W-:Y:S01]  /*25930*/  FMUL.FTZ R76, R0.reuse, R76 ;  /* 0x0000004c004c7220 */ /* 0x040fe20000410000 */
[----:B------:R-:W-:Y:S01]  /*25940*/  SEL R14, R7, 0xffffffc0, !P2 ;  /* 0xffffffc0070e7807 */ /* 0x000fe20005000000 */
[C---:B------:R-:W-:Y:S01]  /*25950*/  FMUL.FTZ R77, R0.reuse, R77 ;  /* 0x0000004d004d7220 */ /* 0x040fe20000410000 */
[----:B------:R-:W-:Y:S01]  /*25960*/  F2FP.BF16.PACK_AB R156, R157, R156 ;  /* 0x0000009c9d9c723e */ /* 0x000fe200000010ff */
[C---:B------:R-:W-:Y:S01]  /*25970*/  FMUL.FTZ R80, R0.reuse, R80 ;  /* 0x0000005000507220 */ /* 0x040fe20000410000 */
[----:B------:R-:W-:Y:S01]  /*25980*/  F2FP.BF16.PACK_AB R36, R37, R36 ;  /* 0x000000242524723e */ /* 0x000fe200000010ff */
[C---:B------:R-:W-:Y:S01]  /*25990*/  FMUL.FTZ R81, R0.reuse, R81 ;  /* 0x0000005100517220 */ /* 0x040fe20000410000 */
[----:B------:R-:W-:Y:S01]  /*259a0*/  IADD3 R19, R15, R12, RZ ;  /* 0x0000000c0f137210 */ /* 0x000fe20007ffe0ff */
[C---:B------:R-:W-:Y:S01]  /*259b0*/  FMUL.FTZ R84, R0.reuse, R84 ;  /* 0x0000005400547220 */ /* 0x040fe20000410000 */
[----:B------:R-:W-:Y:S01]  /*259c0*/  F2FP.BF16.PACK_AB R40, R41, R40 ;  /* 0x000000282928723e */ /* 0x000fe200000010ff */
[----:B------:R-:W-:Y:S01]  /*259d0*/  FMUL.FTZ R85, R0, R85 ;  /* 0x0000005500557220 */ /* 0x000fe20000410000 */
[----:B------:R-:W-:Y:S01]  /*259e0*/  IADD3 R7, R12, R17, RZ ;  /* 0x000000110c077210 */ /* 0x000fe20007ffe0ff */
[C---:B------:R-:W-:Y:S01]  /*259f0*/  FMUL.FTZ R88, R0.reuse, R88 ;  /* 0x0000005800587220 */ /* 0x040fe20000410000 */
[----:B------:R-:W-:Y:S01]  /*25a00*/  F2FP.BF16.PACK_AB R44, R45, R44 ;  /* 0x0000002c2d2c723e */ /* 0x000fe200000010ff */
[C---:B------:R-:W-:Y:S01]  /*25a10*/  FMUL.FTZ R89, R0.reuse, R89 ;  /* 0x0000005900597220 */ /* 0x040fe20000410000 */
[----:B------:R-:W-:Y:S01]  /*25a20*/  IADD3 R21, R15, R14, RZ ;  /* 0x0000000e0f157210 */ /* 0x000fe20007ffe0ff */
[C---:B------:R-:W-:Y:S01]  /*25a30*/  FMUL.FTZ R92, R0.reuse, R92 ;  /* 0x0000005c005c7220 */ /* 0x040fe20000410000 */
[----:B------:R-:W-:Y:S01]  /*25a40*/  F2FP.BF16.PACK_AB R48, R49, R48 ;  /* 0x000000303130723e */ /* 0x000fe200000010ff */
[C---:B------:R-:W-:Y:S01]  /*25a50*/  FMUL.FTZ R93, R0.reuse, R93 ;  /* 0x0000005d005d7220 */ /* 0x040fe20000410000 */
[----:B------:R-:W-:Y:S01]  /*25a60*/  STS [R15], R160 ;  /* 0x000000a00f007388 */ /* 0x000fe20000000800 */
        /* <DEDUP_REMOVED lines=52> */
[----:B------:R-:W-:Y:S01]  /*25db0*/  FMUL.FTZ R148, R0, R148 ;  /* 0x0000009400947220 */ /* 0x000fe20000410000 */
[----:B------:R-:W-:Y:S01]  /*25dc0*/  ISETP.NE.AND P0, PT, R246, -0x1, PT ;  /* 0xfffffffff600780c */ /* 0x000fe20003f05270 */
[C---:B------:R-:W-:Y:S01]  /*25dd0*/  FMUL.FTZ R149, R0.reuse, R149 ;  /* 0x0000009500957220 */ /* 0x040fe20000410000 */
[----:B------:R-:W-:Y:S01]  /*25de0*/  F2FP.BF16.PACK_AB R140, R141, R140 ;  /* 0x0000008c8d8c723e */ /* 0x000fe200000010ff */
[----:B------:R-:W-:-:S02]  /*25df0*/  FMUL.FTZ R144, R0, R144 ;  /* 0x0000009000907220 */ /* 0x000fc40000410000 */
[----:B------:R-:W-:Y:S01]  /*25e00*/  FMUL.FTZ R145, R0, R145 ;  /* 0x0000009100917220 */ /* 0x000fe20000410000 */
[----:B------:R-:W-:Y:S02]  /*25e10*/  MOV R0, 0x3f800000 ;  /* 0x3f80000000007802 */ /* 0x000fe40000000f00 */
[----:B------:R-:W-:Y:S02]  /*25e20*/  F2FP.BF16.PACK_AB R148, R149, R148 ;  /* 0x000000949594723e */ /* 0x000fe400000010ff */
[----:B------:R-:W-:Y:S02]  /*25e30*/  F2FP.BF16.PACK_AB R144, R145, R144 ;  /* 0x000000909190723e */ /* 0x000fe400000010ff */
[----:B------:R-:W2:Y:S02]  /*25e40*/  @P3 MUFU.RCP R0, R6 ;  /* 0x0000000600003308 */ /* 0x000ea40000001000 */
[C---:B--2---:R-:W-:Y:S02]  /*25e50*/  FMUL.FTZ R163, R0.reuse, R163 ;  /* 0x000000a300a37220 */ /* 0x044fe40000410000 */
[----:B------:R-:W-:-:S02]  /*25e60*/  FMUL.FTZ R162, R0, R162 ;  /* 0x000000a200a27220 */ /* 0x000fc40000410000 */
[C---:B------:R-:W-:Y:S02]  /*25e70*/  FMUL.FTZ R159, R0.reuse, R159 ;  /* 0x0000009f009f7220 */ /* 0x040fe40000410000 */
[C---:B------:R-:W-:Y:S01]  /*25e80*/  FMUL.FTZ R158, R0.reuse, R158 ;  /* 0x0000009e009e7220 */ /* 0x040fe20000410000 */
[----:B------:R-:W-:Y:S01]  /*25e90*/  F2FP.BF16.PACK_AB R162, R163, R162 ;  /* 0x000000a2a3a2723e */ /* 0x000fe200000010ff */
[C---:B------:R-:W-:Y:S02]  /*25ea0*/  FMUL.FTZ R39, R0.reuse, R39 ;  /* 0x0000002700277220 */ /* 0x040fe40000410000 */
[C---:B------:R-:W-:Y:S01]  /*25eb0*/  FMUL.FTZ R38, R0.reuse, R38 ;  /* 0x0000002600267220 */ /* 0x040fe20000410000 */
[----:B------:R-:W-:Y:S01]  /*25ec0*/  F2FP.BF16.PACK_AB R158, R159, R158 ;  /* 0x0000009e9f9e723e */ /* 0x000fe200000010ff */
[C---:B------:R-:W-:Y:S01]  /*25ed0*/  FMUL.FTZ R43, R0.reuse, R43 ;  /* 0x0000002b002b7220 */ /* 0x040fe20000410000 */
[----:B------:R-:W-:Y:S01]  /*25ee0*/  STS [R15+0x400], R162 ;  /* 0x000400a20f007388 */ /* 0x000fe20000000800 */
[C---:B------:R-:W-:Y:S01]  /*25ef0*/  FMUL.FTZ R42, R0.reuse, R42 ;  /* 0x0000002a002a7220 */ /* 0x040fe20000410000 */
[----:B------:R-:W-:Y:S01]  /*25f00*/  F2FP.BF16.PACK_AB R38, R39, R38 ;  /* 0x000000262726723e */ /* 0x000fe200000010ff */
[C---:B------:R-:W-:Y:S01]  /*25f10*/  FMUL.FTZ R47, R0.reuse, R47 ;  /* 0x0000002f002f7220 */ /* 0x040fe20000410000 */
[----:B------:R-:W-:Y:S01]  /*25f20*/  STS [R17], R156 ;  /* 0x0000009c11007388 */ /* 0x000fe20000000800 */
        /* <DEDUP_REMOVED lines=108> */
[----:B------:R-:W-:Y:S01]  /*265f0*/  FMUL.FTZ R0, R0, R146 ;  /* 0x0000009200007220 */ /* 0x000fe20000410000 */
[----:B------:R-:W-:-:S02]  /*26600*/  F2FP.BF16.PACK_AB R150, R151, R150 ;  /* 0x000000969796723e */ /* 0x000fc400000010ff */
[----:B------:R-:W-:Y:S02]  /*26610*/  STS [R27+0x2000], R88 ;  /* 0x002000581b007388 */ /* 0x000fe40000000800 */
[----:B------:R-:W-:Y:S02]  /*26620*/  F2FP.BF16.PACK_AB R0, R147, R0 ;  /* 0x000000009300723e */ /* 0x000fe400000010ff */
        /* <DEDUP_REMOVED lines=33> */
[----:B--2---:R-:W2:Y:S04]  /*26840*/  LD.E.U8 R7, [R8.64+0x1c8] ;  /* 0x0001c80408077980 */ /* 0x004ea8000c101100 */
[----:B------:R-:W4:Y:S04]  /*26850*/  @!P0 LD.E.64 R16, [R8.64+0x80] ;  /* 0x0000800408108980 */ /* 0x000f28000c101b00 */
[----:B------:R-:W3:Y:S01]  /*26860*/  LD.E.64 R82, [R8.64+0x88] ;  /* 0x0000880408527980 */ /* 0x000ee2000c101b00 */
[----:B------:R-:W1:Y:S01]  /*26870*/  @P4 MUFU.LG2 R15, R10 ;  /* 0x0000000a000f4308 */ /* 0x000e620000000c00 */
[----:B------:R-:W-:Y:S01]  /*26880*/  @!P0 SHF.R.S32.HI R14, RZ, 0x1f, R242 ;  /* 0x0000001fff0e8819 */ /* 0x000fe200000114f2 */
[----:B------:R-:W-:Y:S01]  /*26890*/  BSSY B0, `(.L_x_1126) ;  /* 0x0000020000007945 */ /* 0x000fe20003800000 */
[----:B------:R2:W5:Y:S05]  /*268a0*/  LD.E.64 R80, [R8.64+0x90] ;  /* 0x0000900408507980 */ /* 0x00056a000c101b00 */
[----:B------:R-:W1:Y:S01]  /*268b0*/  @P3 MUFU.LG2 R6, R6 ;  /* 0x0000000600063308 */ /* 0x000e620000000c00 */
[----:B------:R-:W-:Y:S01]  /*268c0*/  MOV R12, 0x7f800000 ;  /* 0x7f800000000c7802 */ /* 0x000fe20000000f00 */
[----:B-1----:R-:W-:-:S02]  /*268d0*/  @P4 FMUL.FTZ R15, R15, 0.69314718246459960938 ;  /* 0x3f3172180f0f4820 */ /* 0x002fc40000410000 */
[----:B------:R-:W-:-:S04]  /*268e0*/  @P3 FMUL.FTZ R10, R6, 0.69314718246459960938 ;  /* 0x3f317218060a3820 */ /* 0x000fc80000410000 */
[----:B-----5:R-:W-:Y:S01]  /*268f0*/  @P3 FFMA.FTZ R12, R3, R2, R10 ;  /* 0x00000002030c3223 */ /* 0x020fe2000001000a */
[----:B--2---:R-:W-:Y:S01]  /*26900*/  ISETP.NE.AND P1, PT, R7, RZ, PT ;  /* 0x000000ff0700720c */ /* 0x004fe20003f25270 */
[----:B----4-:R-:W-:-:S04]  /*26910*/  @!P0 IMAD R17, R17, R242, RZ ;  /* 0x000000f211118224 */ /* 0x010fc800078e02ff */
[----:B------:R-:W-:Y:S02]  /*26920*/  @!P0 IMAD R14, R16, R14, R17 ;  /* 0x0000000e100e8224 */ /* 0x000fe400078e0211 */
[-C--:B---3--:R-:W-:Y:S02]  /*26930*/  @P0 IMAD R0, R83, R246.reuse, RZ ;  /* 0x000000f653000224 */ /* 0x088fe400078e02ff */
[----:B------:R-:W-:-:S04]  /*26940*/  @P0 IMAD.WIDE.U32 R18, R82, R246, RZ ;  /* 0x000000f652120225 */ /* 0x000fc800078e00ff */
[----:B------:R-:W-:Y:S01]  /*26950*/  @!P0 IMAD.WIDE.U32 R16, R16, R242, RZ ;  /* 0x000000f210108225 */ /* 0x000fe200078e00ff */
[----:B------:R-:W-:Y:S02]  /*26960*/  MOV R7, 0x7f800000 ;  /* 0x7f80000000077802 */ /* 0x000fe40000000f00 */
[----:B------:R-:W-:Y:S01]  /*26970*/  @P0 IADD3 R0, R19, R0, RZ ;  /* 0x0000000013000210 */ /* 0x000fe20007ffe0ff */
[----:B------:R-:W-:Y:S01]  /*26980*/  @P4 FFMA.FTZ R7, R164, R2, R15 ;  /* 0x00000002a4074223 */ /* 0x000fe2000001000f */
[----:B------:R-:W-:Y:S02]  /*26990*/  @P0 MOV R6, R18 ;  /* 0x0000001200060202 */ /* 0x000fe40000000f00 */
[----:B------:R-:W-:Y:S02]  /*269a0*/  @!P0 IADD3 R0, R17, R14, RZ ;  /* 0x0000000e11008210 */ /* 0x000fe40007ffe0ff */
[----:B------:R-:W-:Y:S01]  /*269b0*/  @!P0 MOV R6, R16 ;  /* 0x0000001000068202 */ /* 0x000fe20000000f00 */
[----:B------:R-:W-:Y:S05]  /*269c0*/  @!P1 BRA `(.L_x_1127) ;  /* 0x0000007000009947 */ /* 0x000fea0003800000 */
[----:B------:R-:W-:Y:S01]  /*269d0*/  ISETP.NE.AND P0, PT, R246, -0x1, PT ;  /* 0xfffffffff600780c */ /* 0x000fe20003f05270 */
[----:B------:R-:W-:-:S02]  /*269e0*/  ULDC.64 UR4, c[0x0][0x118] ;  /* 0x0000460000047ab9 */ /* 0x000fc40000000a00 */
[----:B------:R-:W2:Y:S10]  /*269f0*/  LD.E R2, [R8.64+0xd4] ;  /* 0x0000d40408027980 */ /* 0x000eb4000c101900 */
[----:B------:R-:W3:Y:S02]  /*26a00*/  @!P0 LD.E R3, [R8.64+0xb4] ;  /* 0x0000b40408038980 */ /* 0x000ee4000c101900 */
[----:B---3--:R-:W-:-:S04]  /*26a10*/  @!P0 IMAD R246, R3, R242, RZ ;  /* 0x000000f203f68224 */ /* 0x008fc800078e02ff */
[----:B--2---:R-:W-:Y:S01]  /*26a20*/  IMAD R246, R2, R241, R246 ;  /* 0x000000f102f67224 */ /* 0x004fe200078e02f6 */
[----:B------:R-:W-:Y:S05]  /*26a30*/  BRA `(.L_x_1128) ;  /* 0x0000005000007947 */ /* 0x000fea0003800000 */
.L_x_1127:
[----:B------:R-:W-:Y:S02]  /*26a40*/  ULDC.64 UR4, c[0x0][0x118] ;  /* 0x0000460000047ab9 */ /* 0x000fe40000000a00 */
[----:B------:R-:W2:Y:S04]  /*26a50*/  LD.E R2, [R8.64+0x60] ;  /* 0x0000600408027980 */ /* 0x000ea8000c101900 */
[----:B------:R-:W3:Y:S01]  /*26a60*/  LD.E R246, [R8.64+0xb4] ;  /* 0x0000b40408f67980 */ /* 0x000ee2000c101900 */
[----:B--2---:R-:W-:-:S04]  /*26a70*/  IMAD R3, R2, R242, R241 ;  /* 0x000000f202037224 */ /* 0x004fc800078e02f1 */
[----:B---3--:R-:W-:Y:S02]  /*26a80*/  IMAD R246, R246, R3, RZ ;  /* 0x00000003f6f67224 */ /* 0x008fe400078e02ff */
.L_x_1128:
[----:B------:R-:W-:Y:S05]  /*26a90*/  BSYNC B0 ;  /* 0x0000000000007941 */ /* 0x000fea0003800000 */
.L_x_1126:
[----:B------:R-:W-:Y:S02]  /*26aa0*/  ULDC.64 UR4, c[0x0][0x118] ;  /* 0x0000460000047ab9 */ /* 0x000fe40000000a00 */
[----:B------:R1:W5:Y:S04]  /*26ab0*/  LD.E.64 R84, [R8.64+0x70] ;  /* 0x0000700408547980 */ /* 0x000368000c101b00 */
[----:B------:R1:W5:Y:S01]  /*26ac0*/  LD.E.64 R86, [R8.64+0xa0] ;  /* 0x0000a00408567980 */ /* 0x000362000c101b00 */
[----:B------:R-:W-:Y:S01]  /*26ad0*/  WARPSYNC 0xffffffff ;  /* 0xffffffff00007948 */ /* 0x000fe20003800000 */
[----:B------:R-:W-:Y:S01]  /*26ae0*/  LOP3.LUT R11, R11, 0xffffffe0, RZ, 0xc0, !PT ;  /* 0xffffffe00b0b7812 */ /* 0x000fe200078ec0ff */
[----:B------:R-:W-:Y:S01]  /*26af0*/  BSSY B0, `(.L_x_1129) ;  /* 0x000002f000007945 */ /* 0x000fe20003800000 */
[----:B------:R-:W-:Y:S01]  /*26b00*/  BAR.SYNC.DEFER_BLOCKING 0x0 ;  /* 0x0000000000007b1d */ /* 0x000fe20000010000 */
[----:B------:R-:W-:-:S02]  /*26b10*/  SHF.R.S32.HI R14, RZ, 0x1f, R13 ;  /* 0x0000001fff0e7819 */ /* 0x000fc4000001140d */
[----:B------:R-:W-:Y:S02]  /*26b20*/  IMAD.IADD R11, R4, 0x1, -R11 ;  /* 0x00000001040b7824 */ /* 0x000fe400078e0a0b */
[----:B------:R-:W-:Y:S01]  /*26b30*/  LEA.HI R14, R14, R13, RZ, 0x2 ;  /* 0x0000000d0e0e7211 */ /* 0x000fe200078f10ff */
[----:B------:R-:W2:Y:S02]  /*26b40*/  S2R R2, SR_TID.X ;  /* 0x0000000000027919 */ /* 0x000ea40000002100 */
[----:B------:R-:W-:Y:S02]  /*26b50*/  LOP3.LUT P0, RZ, R11, 0x3, RZ, 0xc0, !PT ;  /* 0x000000030bff7812 */ /* 0x000fe4000780c0ff */
[----:B------:R-:W-:Y:S01]  /*26b60*/  LOP3.LUT R14, R14, 0xffffffc, RZ, 0xc0, !PT ;  /* 0x0ffffffc0e0e7812 */ /* 0x000fe200078ec0ff */
[----:B------:R1:W3:Y:S04]  /*26b70*/  LDS.128 R72, [R245] ;  /* 0x00000000f5487984 */ /* 0x0002e80000000c00 */
[----:B------:R1:W4:Y:S01]  /*26b80*/  LDS.128 R68, [R245+0x800] ;  /* 0x00080000f5447984 */ /* 0x0003220000000c00 */
[----:B--2---:R-:W-:-:S03]  /*26b90*/  SHF.R.S32.HI R15, RZ, 0x1f, R2 ;  /* 0x0000001fff0f7819 */ /* 0x004fc60000011402 */
[----:B------:R1:W2:Y:S01]  /*26ba0*/  LDS.128 R64, [R245+0x1000] ;  /* 0x00100000f5407984 */ /* 0x0002a20000000c00 */
[----:B------:R-:W-:-:S03]  /*26bb0*/  LEA.HI R3, R15, R2, RZ, 0x5 ;  /* 0x000000020f037211 */ /* 0x000fc600078f28ff */
[----:B------:R1:W1:Y:S01]  /*26bc0*/  LDS.128 R60, [R245+0x1800] ;  /* 0x00180000f53c7984 */ /* 0x0002620000000c00 */
[----:B------:R-:W-:-:S03]  /*26bd0*/  LOP3.LUT R3, R3, 0xffffffe0, RZ, 0xc0, !PT ;  /* 0xffffffe003037812 */ /* 0x000fc600078ec0ff */
[----:B------:R1:W1:Y:S02]  /*26be0*/  LDS.128 R56, [R245+0x2000] ;  /* 0x00200000f5387984 */ /* 0x0002640000000c00 */
[----:B------:R-:W-:Y:S02]  /*26bf0*/  IMAD.IADD R3, R2, 0x1, -R3 ;  /* 0x0000000102037824 */ /* 0x000fe400078e0a03 */
[----:B------:R1:W1:Y:S04]  /*26c00*/  LDS.128 R52, [R245+0x2800] ;  /* 0x00280000f5347984 */ /* 0x0002680000000c00 */
[----:B------:R1:W1:Y:S01]  /*26c10*/  LDS.128 R48, [R245+0x3000] ;  /* 0x00300000f5307984 */ /* 0x0002620000000c00 */
[----:B------:R-:W-:-:S03]  /*26c20*/  SHF.R.S32.HI R10, RZ, 0x1f, R3 ;  /* 0x0000001fff0a7819 */ /* 0x000fc60000011403 */
[----:B------:R1:W1:Y:S01]  /*26c30*/  LDS.128 R44, [R245+0x3800] ;  /* 0x00380000f52c7984 */ /* 0x0002620000000c00 */
[----:B------:R-:W-:Y:S01]  /*26c40*/  LEA.HI R10, R10, R3, RZ, 0x2 ;  /* 0x000000030a0a7211 */ /* 0x000fe200078f10ff */
[----:B------:R-:W-:Y:S02]  /*26c50*/  IMAD.IADD R3, R13, 0x1, -R14 ;  /* 0x000000010d037824 */ /* 0x000fe400078e0a0e */
[----:B------:R1:W1:Y:S01]  /*26c60*/  LDS.128 R40, [R245+0x4000] ;  /* 0x00400000f5287984 */ /* 0x0002620000000c00 */
[----:B------:R-:W-:-:S03]  /*26c70*/  SHF.R.S32.HI R10, RZ, 0x2, R10 ;  /* 0x00000002ff0a7819 */ /* 0x000fc6000001140a */
[----:B------:R1:W1:Y:S02]  /*26c80*/  LDS.128 R36, [R245+0x4800] ;  /* 0x00480000f5247984 */ /* 0x0002640000000c00 */
[----:B------:R-:W-:Y:S02]  /*26c90*/  IMAD R3, R3, 0x10, R10 ;  /* 0x0000001003037824 */ /* 0x000fe400078e020a */
[----:B------:R1:W1:Y:S04]  /*26ca0*/  LDS.128 R32, [R245+0x5000] ;  /* 0x00500000f5207984 */ /* 0x0002680000000c00 */
[----:B------:R1:W1:Y:S04]  /*26cb0*/  LDS.128 R28, [R245+0x5800] ;  /* 0x00580000f51c7984 */ /* 0x0002680000000c00 */
[----:B------:R1:W1:Y:S04]  /*26cc0*/  LDS.128 R24, [R245+0x6000] ;  /* 0x00600000f5187984 */ /* 0x0002680000000c00 */
[----:B------:R1:W1:Y:S04]  /*26cd0*/  LDS.128 R20, [R245+0x6800] ;  /* 0x00680000f5147984 */ /* 0x0002680000000c00 */
[----:B------:R1:W1:Y:S04]  /*26ce0*/  LDS.128 R16, [R245+0x7000] ;  /* 0x00700000f5107984 */ /* 0x0002680000000c00 */
[----:B------:R1:W1:Y:S01]  /*26cf0*/  LDS.128 R76, [R245+0x7800] ;  /* 0x00780000f54c7984 */ /* 0x0002620000000c00 */
[----:B------:R-:W-:Y:S05]  /*26d00*/  @P0 BRA `(.L_x_1130) ;  /* 0x000000d000000947 */ /* 0x000fea0003800000 */
[----:B--234-:R-:W-:Y:S01]  /*26d10*/  IMAD R246, R243, 0x40, R246 ;  /* 0x00000040f3f67824 */ /* 0x01cfe200078e02f6 */
[----:B------:R-:W-:Y:S01]  /*26d20*/  IADD3 R13, R3, 0x8, RZ ;  /* 0x00000008030d7810 */ /* 0x000fe20007ffe0ff */
[----:B------:R-:W-:Y:S01]  /*26d30*/  IMAD R10, R243, -0x40, R244 ;  /* 0xffffffc0f30a7824 */ /* 0x000fe200078e02f4 */
[----:B------:R-:W-:-:S02]  /*26d40*/  ULDC.64 UR4, c[0x0][0x118] ;  /* 0x0000460000047ab9 */ /* 0x000fc40000000a00 */
[----:B------:R-:W-:Y:S02]  /*26d50*/  SHF.R.S32.HI R14, RZ, 0x1f, R246 ;  /* 0x0000001fff0e7819 */ /* 0x000fe400000114f6 */
[C---:B------:R-:W-:Y:S02]  /*26d60*/  IADD3 R11, P0, R3.reuse, R246, RZ ;  /* 0x000000f6030b7210 */ /* 0x040fe40007f1e0ff */
[-C--:B------:R-:W-:Y:S02]  /*26d70*/  ISETP.GE.AND P2, PT, R3, R10.reuse, PT ;  /* 0x0000000a0300720c */ /* 0x080fe40003f46270 */
[----:B------:R-:W-:Y:S02]  /*26d80*/  ISETP.GE.AND P1, PT, R13, R10, PT ;  /* 0x0000000a0d00720c */ /* 0x000fe40003f26270 */
[----:B------:R-:W-:Y:S02]  /*26d90*/  LEA.HI.X.SX32 R14, R3, R14, 0x1, P0 ;  /* 0x0000000e030e7211 */ /* 0x000fe400000f0eff */
[----:B-----5:R-:W-:-:S04]  /*26da0*/  LEA R10, P0, R11, R86, 0x2 ;  /* 0x000000560b0a7211 */ /* 0x020fc800078010ff */
[----:B------:R-:W-:-:S05]  /*26db0*/  LEA.HI.X R11, R11, R87, R14, 0x2, P0 ;  /* 0x000000570b0b7211 */ /* 0x000fca00000f140e */
[----:B------:R2:W-:Y:S04]  /*26dc0*/  @!P2 ST.E [R10.64], R7 ;  /* 0x000000070a00a985 */ /* 0x0005e8000c101904 */
[----:B------:R2:W-:Y:S02]  /*26dd0*/  @!P1 ST.E [R10.64+0x20], R12 ;  /* 0x0000200c0a009985 */ /* 0x0005e4000c101904 */
.L_x_1130:
[----:B--234-:R-:W-:Y:S05]  /*26de0*/  BSYNC B0 ;  /* 0x0000000000007941 */ /* 0x01cfea0003800000 */
.L_x_1129:
[----:B------:R-:W-:Y:S01]  /*26df0*/  LEA.HI R3, R5, R4, RZ, 0x3 ;  /* 0x0000000405037211 */ /* 0x000fe200078f18ff */
[----:B------:R-:W-:Y:S01]  /*26e00*/  ULDC.64 UR4, c[0x0][0x118] ;  /* 0x0000460000047ab9 */ /* 0x000fe20000000a00 */
[----:B------:R-:W-:Y:S01]  /*26e10*/  IMAD.SHL.U32 R243, R243, 0x40, RZ ;  /* 0x00000040f3f37824 */ /* 0x000fe200078e00ff */
[----:B------:R-:W-:Y:S01]  /*26e20*/  LEA.HI R15, R15, R2, RZ, 0x3 ;  /* 0x000000020f0f7211 */ /* 0x000fe200078f18ff */
[----:B------:R-:W-:Y:S01]  /*26e30*/  IMAD R7, R81, R241, RZ ;  /* 0x000000f151077224 */ /* 0x000fe200078e02ff */
[----:B------:R-:W-:Y:S01]  /*26e40*/  LOP3.LUT R3, R3, 0xfffffff8, RZ, 0xc0, !PT ;  /* 0xfffffff803037812 */ /* 0x000fe200078ec0ff */
[----:B-1----:R1:W5:Y:S01]  /*26e50*/  LD.E R8, [R8.64+0xc0] ;  /* 0x0000c00408087980 */ /* 0x002362000c101900 */
[----:B------:R-:W-:Y:S01]  /*26e60*/  IMAD R5, R83, R243, RZ ;  /* 0x000000f353057224 */ /* 0x000fe200078e02ff */
[----:B------:R-:W-:Y:S02]  /*26e70*/  BSSY B0, `(.L_x_1131) ;  /* 0x0000028000007945 */ /* 0x000fe40003800000 */
[----:B------:R-:W-:Y:S01]  /*26e80*/  IMAD.IADD R3, R4, 0x1, -R3 ;  /* 0x0000000104037824 */ /* 0x000fe200078e0a03 */
[----:B------:R-:W-:-:S03]  /*26e90*/  SHF.R.S32.HI R4, RZ, 0x1f, R243 ;  /* 0x0000001fff047819 */ /* 0x000fc600000114f3 */
[----:B------:R-:W-:Y:S01]  /*26ea0*/  IMAD.SHL.U32 R12, R3, 0x8, RZ ;  /* 0x00000008030c7824 */ /* 0x000fe200078e00ff */
[----:B------:R-:W-:Y:S01]  /*26eb0*/  LOP3.LUT R3, R15, 0xfffffff8, RZ, 0xc0, !PT ;  /* 0xfffffff80f037812 */ /* 0x000fe200078ec0ff */
[----:B------:R-:W-:Y:S01]  /*26ec0*/  IMAD R5, R82, R4, R5 ;  /* 0x0000000452057224 */ /* 0x000fe200078e0205 */
[----:B------:R-:W-:Y:S02]  /*26ed0*/  SHF.R.S32.HI R15, RZ, 0x3, R15 ;  /* 0x00000003ff0f7819 */ /* 0x000fe4000001140f */
[----:B------:R-:W-:Y:S01]  /*26ee0*/  SHF.R.S32.HI R13, RZ, 0x1f, R12 ;  /* 0x0000001fff0d7819 */ /* 0x000fe2000001140c */
[----:B------:R-:W-:Y:S01]  /*26ef0*/  IMAD.IADD R3, R2, 0x1, -R3 ;  /* 0x0000000102037824 */ /* 0x000fe200078e0a03 */
[----:B------:R-:W-:-:S03]  /*26f00*/  SHF.R.S32.HI R2, RZ, 0x1f, R241 ;  /* 0x0000001fff027819 */ /* 0x000fc600000114f1 */
[----:B------:R-:W-:-:S04]  /*26f10*/  IMAD.WIDE.U32 R10, R82, R243, R12 ;  /* 0x000000f3520a7225 */ /* 0x000fc800078e000c */
[----:B------:R-:W-:Y:S01]  /*26f20*/  IMAD.IADD R243, R244, 0x1, -R243 ;  /* 0x00000001f4f37824 */ /* 0x000fe200078e0af3 */
[----:B------:R-:W-:Y:S01]  /*26f30*/  IADD3 R4, P0, R6, R10, RZ ;  /* 0x0000000a06047210 */ /* 0x000fe20007f1e0ff */
[----:B------:R-:W-:Y:S01]  /*26f40*/  IMAD.SHL.U32 R3, R3, 0x8, RZ ;  /* 0x0000000803037824 */ /* 0x000fe200078e00ff */
[----:B-1----:R-:W-:Y:S01]  /*26f50*/  SHF.R.S32.HI R9, RZ, 0x1f, R15 ;  /* 0x0000001fff097819 */ /* 0x002fe2000001140f */
[----:B------:R-:W-:Y:S01]  /*26f60*/  IMAD R2, R80, R2, R7 ;  /* 0x0000000250027224 */ /* 0x000fe200078e0207 */
[----:B------:R-:W-:Y:S02]  /*26f70*/  IADD3.X R5, R0, R11, R5, P0, !PT ;  /* 0x0000000b00057210 */ /* 0x000fe400007fe405 */
[----:B------:R-:W-:Y:S02]  /*26f80*/  ISETP.GE.AND P0, PT, R15, R243, PT ;  /* 0x000000f30f00720c */ /* 0x000fe40003f06270 */
[C---:B------:R-:W-:Y:S01]  /*26f90*/  IADD3 R7, R3.reuse, 0xc0, RZ ;  /* 0x000000c003077810 */ /* 0x040fe20007ffe0ff */
[----:B------:R-:W-:Y:S01]  /*26fa0*/  IMAD.WIDE.U32 R80, R80, R241, R4 ;  /* 0x000000f150507225 */ /* 0x000fe200078e0004 */
[----:B------:R-:W-:-:S02]  /*26fb0*/  IADD3 R5, R3, 0x40, RZ ;  /* 0x0000004003057810 */ /* 0x000fc40007ffe0ff */
[----:B------:R-:W-:Y:S01]  /*26fc0*/  IADD3 R3, R3, 0x80, RZ ;  /* 0x0000008003037810 */ /* 0x000fe20007ffe0ff */
[----:B-----5:R-:W-:-:S06]  /*26fd0*/  IMAD.IADD R87, R81, 0x1, R2 ;  /* 0x0000000151577824 */ /* 0x020fcc00078e0202 */
[----:B------:R-:W-:Y:S05]  /*26fe0*/  @P0 BRA `(.L_x_1132) ;  /* 0x0000010000000947 */ /* 0x000fea0003800000 */
[----:B------:R-:W-:Y:S01]  /*26ff0*/  IMAD R0, R83, R15, RZ ;  /* 0x0000000f53007224 */ /* 0x000fe200078e02ff */
[-C--:B------:R-:W-:Y:S01]  /*27000*/  ISETP.GE.AND P4, PT, R12, R8.reuse, PT ;  /* 0x000000080c00720c */ /* 0x080fe20003f86270 */
[----:B------:R-:W-:Y:S01]  /*27010*/  IMAD.MOV.U32 R86, RZ, RZ, R80 ;  /* 0x000000ffff567224 */ /* 0x000fe200078e0050 */
[-C--:B------:R-:W-:Y:S01]  /*27020*/  ISETP.GE.AND P3, PT, R5, R8.reuse, PT ;  /* 0x000000080500720c */ /* 0x080fe20003f66270 */
[----:B------:R-:W-:Y:S01]  /*27030*/  IMAD R0, R82, R9, R0 ;  /* 0x0000000952007224 */ /* 0x000fe200078e0200 */
[----:B------:R-:W-:Y:S01]  /*27040*/  ISETP.GE.AND P2, PT, R3, R8, PT ;  /* 0x000000080300720c */ /* 0x000fe20003f46270 */
[----:B------:R-:W-:Y:S01]  /*27050*/  IMAD.WIDE.U32 R10, R15, R82, R86 ;  /* 0x000000520f0a7225 */ /* 0x000fe200078e0056 */
[----:B------:R-:W-:Y:S01]  /*27060*/  ISETP.GE.AND P1, PT, R7, R8, PT ;  /* 0x000000080700720c */ /* 0x000fe20003f26270 */
[----:B------:R-:W-:Y:S02]  /*27070*/  ULDC.64 UR4, c[0x0][0x118] ;  /* 0x0000460000047ab9 */ /* 0x000fe40000000a00 */
[----:B------:R-:W-:Y:S01]  /*27080*/  IMAD.IADD R11, R11, 0x1, R0 ;  /* 0x000000010b0b7824 */ /* 0x000fe200078e0200 */
[----:B------:R-:W-:-:S04]  /*27090*/  LEA R88, P0, R10, R84, 0x1 ;  /* 0x000000540a587211 */ /* 0x000fc800078008ff */
[----:B------:R-:W-:-:S05]  /*270a0*/  LEA.HI.X R89, R10, R85, R11, 0x1, P0 ;  /* 0x000000550a597211 */ /* 0x000fca00000f0c0b */
[----:B------:R1:W-:Y:S04]  /*270b0*/  @!P4 ST.E.128 [R88.64], R72 ;  /* 0x000000485800c985 */ /* 0x0003e8000c101d04 */
[----:B------:R1:W-:Y:S04]  /*270c0*/  @!P3 ST.E.128 [R88.64+0x80], R56 ;  /* 0x000080385800b985 */ /* 0x0003e8000c101d04 */
[----:B------:R1:W-:Y:S04]  /*270d0*/  @!P2 ST.E.128 [R88.64+0x100], R40 ;  /* 0x000100285800a985 */ /* 0x0003e8000c101d04 */
[----:B------:R1:W-:Y:S02]  /*270e0*/  @!P1 ST.E.128 [R88.64+0x180], R24 ;  /* 0x0001801858009985 */ /* 0x0003e4000c101d04 */
.L_x_1132:
[----:B------:R-:W-:Y:S05]  /*270f0*/  BSYNC B0 ;  /* 0x0000000000007941 */ /* 0x000fea0003800000 */
.L_x_1131:
[----:B------:R-:W-:Y:S01]  /*27100*/  IADD3 R0, R15, 0x10, RZ ;  /* 0x000000100f007810 */ /* 0x000fe20007ffe0ff */
[----:B------:R-:W-:Y:S03]  /*27110*/  BSSY B0, `(.L_x_1133) ;  /* 0x0000016000007945 */ /* 0x000fe60003800000 */
[----:B------:R-:W-:-:S13]  /*27120*/  ISETP.GE.AND P0, PT, R0, R243, PT ;  /* 0x000000f30000720c */ /* 0x000fda0003f06270 */
[----:B------:R-:W-:Y:S05]  /*27130*/  @P0 BRA `(.L_x_1134) ;  /* 0x0000013000000947 */ /* 0x000fea0003800000 */
[----:B-1----:R-:W-:Y:S01]  /*27140*/  IADD3 R25, P0, R15, 0x10, RZ ;  /* 0x000000100f197810 */ /* 0x002fe20007f1e0ff */
[----:B------:R-:W-:Y:S01]  /*27150*/  IMAD.MOV.U32 R26, RZ, RZ, R80 ;  /* 0x000000ffff1a7224 */ /* 0x000fe200078e0050 */
[-C--:B------:R-:W-:Y:S01]  /*27160*/  ISETP.GE.AND P3, PT, R12, R8.reuse, PT ;  /* 0x000000080c00720c */ /* 0x080fe20003f66270 */
[----:B------:R-:W-:Y:S01]  /*27170*/  IMAD.MOV.U32 R27, RZ, RZ, R87 ;  /* 0x000000ffff1b7224 */ /* 0x000fe200078e0057 */
[-C--:B------:R-:W-:Y:S01]  /*27180*/  ISETP.GE.AND P2, PT, R5, R8.reuse, PT ;  /* 0x000000080500720c */ /* 0x080fe20003f46270 */
[----:B------:R-:W-:Y:S01]  /*27190*/  IMAD.X R11, RZ, RZ, R9, P0 ;  /* 0x000000ffff0b7224 */ /* 0x000fe200000e0609 */
[-C--:B------:R-:W-:Y:S01]  /*271a0*/  ISETP.GE.AND P1, PT, R3, R8.reuse, PT ;  /* 0x000000080300720c */ /* 0x080fe20003f26270 */
[----:B------:R-:W-:Y:S01]  /*271b0*/  IMAD.WIDE.U32 R26, R82, R25, R26 ;  /* 0x00000019521a7225 */ /* 0x000fe200078e001a */
[----:B------:R-:W-:Y:S01]  /*271c0*/  ISETP.GE.AND P0, PT, R7, R8, PT ;  /* 0x000000080700720c */ /* 0x000fe20003f06270 */
[----:B------:R-:W-:Y:S02]  /*271d0*/  ULDC.64 UR4, c[0x0][0x118] ;  /* 0x0000460000047ab9 */ /* 0x000fe40000000a00 */
[----:B------:R-:W-:Y:S01]  /*271e0*/  IMAD R11, R11, R82, RZ ;  /* 0x000000520b0b7224 */ /* 0x000fe200078e02ff */
[----:B------:R-:W-:-:S03]  /*271f0*/  LEA R10, P4, R26, R84, 0x1 ;  /* 0x000000541a0a7211 */ /* 0x000fc600078808ff */
[----:B------:R-:W-:-:S04]  /*27200*/  IMAD R11, R83, R25, R11 ;  /* 0x00000019530b7224 */ /* 0x000fc800078e020b */
[----:B------:R-:W-:-:S05]  /*27210*/  IMAD.IADD R11, R27, 0x1, R11 ;  /* 0x000000011b0b7824 */ /* 0x000fca00078e020b */
[----:B------:R-:W-:-:S05]  /*27220*/  LEA.HI.X R11, R26, R85, R11, 0x1, P4 ;  /* 0x000000551a0b7211 */ /* 0x000fca00020f0c0b */
[----:B------:R1:W-:Y:S04]  /*27230*/  @!P3 ST.E.128 [R10.64], R68 ;  /* 0x000000440a00b985 */ /* 0x0003e8000c101d04 */
[----:B------:R1:W-:Y:S04]  /*27240*/  @!P2 ST.E.128 [R10.64+0x80], R52 ;  /* 0x000080340a00a985 */ /* 0x0003e8000c101d04 */
[----:B------:R1:W-:Y:S04]  /*27250*/  @!P1 ST.E.128 [R10.64+0x100], R36 ;  /* 0x000100240a009985 */ /* 0x0003e8000c101d04 */
[----:B------:R1:W-:Y:S02]  /*27260*/  @!P0 ST.E.128 [R10.64+0x180], R20 ;  /* 0x000180140a008985 */ /* 0x0003e4000c101d04 */
.L_x_1134:
[----:B------:R-:W-:Y:S05]  /*27270*/  BSYNC B0 ;  /* 0x0000000000007941 */ /* 0x000fea0003800000 */
.L_x_1133:
        /* <DEDUP_REMOVED lines=23> */
.L_x_1136:
[----:B------:R-:W-:Y:S05]  /*273f0*/  BSYNC B0 ;  /* 0x0000000000007941 */ /* 0x000fea0003800000 */
.L_x_1135:
[----:B------:R-:W-:Y:S01]  /*27400*/  IADD3 R0, R15, 0x30, RZ ;  /* 0x000000300f007810 */ /* 0x000fe20007ffe0ff */
[----:B------:R-:W-:-:S03]  /*27410*/  IMAD.MOV.U32 R241, RZ, RZ, 0x0 ;  /* 0x00000000fff17424 */ /* 0x000fc600078e00ff */
[----:B------:R-:W-:-:S13]  /*27420*/  ISETP.GE.AND P0, PT, R0, R243, PT ;  /* 0x000000f30000720c */ /* 0x000fda0003f06270 */
[----:B------:R-:W-:Y:S05]  /*27430*/  @P0 RET.REL.NODEC R240 `(_ZN5flash24flash_fwd_splitkv_kernelI23Flash_fwd_kernel_traitsILi256ELi64ELi64ELi4ELb0ELb0EN7cutlass10bfloat16_tE19Flash_kernel_traitsILi256ELi64ELi64ELi4ES3_EELb1ELb0ELb0ELb0ELb0ELb0ELb0ELb1EEEvNS_16Flash_fwd_paramsE) ;  /* 0xfffd8bc0f0000950 */ /* 0x000fea0003c3ffff */
[----:B------:R-:W-:Y:S01]  /*27440*/  IADD3 R15, P0, R15, 0x30, RZ ;  /* 0x000000300f0f7810 */ /* 0x000fe20007f1e0ff */
[----:B-1----:R-:W-:Y:S01]  /*27450*/  IMAD.MOV.U32 R10, RZ, RZ, R80 ;  /* 0x000000ffff0a7224 */ /* 0x002fe200078e0050 */
[----:B------:R-:W-:Y:S01]  /*27460*/  MOV R11, R87 ;  /* 0x00000057000b7202 */ /* 0x000fe20000000f00 */
[----:B------:R-:W-:Y:S01]  /*27470*/  ULDC.64 UR4, c[0x0][0x118] ;  /* 0x0000460000047ab9 */ /* 0x000fe20000000a00 */
[-C--:B------:R-:W-:Y:S01]  /*27480*/  ISETP.GE.AND P2, PT, R12, R8.reuse, PT ;  /* 0x000000080c00720c */ /* 0x080fe20003f46270 */
[----:B------:R-:W-:Y:S01]  /*27490*/  IMAD.X R9, RZ, RZ, R9, P0 ;  /* 0x000000ffff097224 */ /* 0x000fe200000e0609 */
[-C--:B------:R-:W-:Y:S01]  /*274a0*/  ISETP.GE.AND P0, PT, R3, R8.reuse, PT ;  /* 0x000000080300720c */ /* 0x080fe20003f06270 */
[----:B------:R-:W-:Y:S01]  /*274b0*/  IMAD.WIDE.U32 R10, R82, R15, R10 ;  /* 0x0000000f520a7225 */ /* 0x000fe200078e000a */
[----:B------:R-:W-:Y:S02]  /*274c0*/  ISETP.GE.AND P1, PT, R5, R8, PT ;  /* 0x000000080500720c */ /* 0x000fe40003f26270 */
[----:B------:R-:W-:Y:S01]  /*274d0*/  MOV R241, 0x0 ;  /* 0x0000000000f17802 */ /* 0x000fe20000000f00 */
[----:B------:R-:W-:Y:S01]  /*274e0*/  IMAD R9, R9, R82, RZ ;  /* 0x0000005209097224 */ /* 0x000fe200078e02ff */
[----:B------:R-:W-:-:S03]  /*274f0*/  LEA R2, P3, R10, R84, 0x1 ;  /* 0x000000540a027211 */ /* 0x000fc600078608ff */
[----:B------:R-:W-:-:S04]  /*27500*/  IMAD R9, R83, R15, R9 ;  /* 0x0000000f53097224 */ /* 0x000fc800078e0209 */
[----:B------:R-:W-:-:S05]  /*27510*/  IMAD.IADD R9, R11, 0x1, R9 ;  /* 0x000000010b097824 */ /* 0x000fca00078e0209 */
[----:B------:R-:W-:-:S05]  /*27520*/  LEA.HI.X R3, R10, R85, R9, 0x1, P3 ;  /* 0x000000550a037211 */ /* 0x000fca00018f0c09 */
[----:B------:R1:W-:Y:S01]  /*27530*/  @!P0 ST.E.128 [R2.64+0x100], R28 ;  /* 0x0001001c02008985 */ /* 0x0003e2000c101d04 */
[----:B------:R-:W-:-:S03]  /*27540*/  ISETP.GE.AND P0, PT, R7, R8, PT ;  /* 0x000000080700720c */ /* 0x000fc60003f06270 */
[----:B------:R1:W-:Y:S04]  /*27550*/  @!P2 ST.E.128 [R2.64], R60 ;  /* 0x0000003c0200a985 */ /* 0x0003e8000c101d04 */
[----:B------:R1:W-:Y:S06]  /*27560*/  @!P1 ST.E.128 [R2.64+0x80], R44 ;  /* 0x0000802c02009985 */ /* 0x0003ec000c101d04 */
[----:B------:R-:W-:Y:S05]  /*27570*/  @P0 RET.REL.NODEC R240 `(_ZN5flash24flash_fwd_splitkv_kernelI23Flash_fwd_kernel_traitsILi256ELi64ELi64ELi4ELb0ELb0EN7cutlass10bfloat16_tE19Flash_kernel_traitsILi256ELi64ELi64ELi4ES3_EELb1ELb0ELb0ELb0ELb0ELb0ELb0ELb1EEEvNS_16Flash_fwd_paramsE) ;  /* 0xfffd8a80f0000950 */ /* 0x000fea0003c3ffff */
[----:B------:R-:W-:Y:S01]  /*27580*/  MOV R241, 0x0 ;  /* 0x0000000000f17802 */ /* 0x000fe20000000f00 */
[----:B------:R-:W-:-:S02]  /*27590*/  ULDC.64 UR4, c[0x0][0x118] ;  /* 0x0000460000047ab9 */ /* 0x000fc40000000a00 */
[----:B------:R2:W-:Y:S01]  /*275a0*/  ST.E.128 [R2.64+0x180], R76 ;  /* 0x0001804c02007985 */ /* 0x0005e2000c101d04 */
[----:B------:R-:W-:Y:S05]  /*275b0*/  RET.REL.NODEC R240 `(_ZN5flash24flash_fwd_splitkv_kernelI23Flash_fwd_kernel_traitsILi256ELi64ELi64ELi4ELb0ELb0EN7cutlass10bfloat16_tE19Flash_kernel_traitsILi256ELi64ELi64ELi4ES3_EELb1ELb0ELb0ELb0ELb0ELb0ELb0ELb1EEEvNS_16Flash_fwd_paramsE) ;  /* 0xfffd8a40f0007950 */ /* 0x000fea0003c3ffff */
.L_x_1124:
[----:B------:R-:W-:Y:S02]  /*275c0*/  MOV R6, 0x2 ;  /* 0x0000000200067802 */ /* 0x000fe40000000f00 */
[----:B------:R-:W-:Y:S02]  /*275d0*/  MOV R4, 0x275f0 ;  /* 0x000275f000047802 */ /* 0x000fe40000000f00 */
[----:B-1---5:R-:W-:Y:S05]  /*275e0*/  CALL.REL.NOINC `($__internal_14_$__cuda_sm70_shflsync_bfly_p) ;  /* 0x000000f000007944 */ /* 0x022fea0003c00000 */
[----:B-12---:R-:W-:Y:S05]  /*275f0*/  BRA `(.L_x_1137) ;  /* 0xffffdf3000007947 */ /* 0x006fea000383ffff */
.L_x_1125:
[----:B------:R-:W-:Y:S02]  /*27600*/  MOV R6, 0x1 ;  /* 0x0000000100067802 */ /* 0x000fe40000000f00 */
[----:B------:R-:W-:Y:S02]  /*27610*/  MOV R4, 0x27630 ;  /* 0x0002763000047802 */ /* 0x000fe40000000f00 */
[----:B-1---5:R-:W-:Y:S05]  /*27620*/  CALL.REL.NOINC `($__internal_14_$__cuda_sm70_shflsync_bfly_p) ;  /* 0x000000b000007944 */ /* 0x022fea0003c00000 */
[----:B--2---:R-:W-:Y:S01]  /*27630*/  FADD.FTZ R10, R252, R6 ;  /* 0x00000006fc0a7221 */ /* 0x004fe20000010000 */
[----:B-1----:R-:W-:Y:S02]  /*27640*/  MOV R252, R251 ;  /* 0x000000fb00fc7202 */ /* 0x002fe40000000f00 */
[----:B------:R-:W-:Y:S02]  /*27650*/  MOV R6, 0x2 ;  /* 0x0000000200067802 */ /* 0x000fe40000000f00 */
[----:B------:R-:W-:-:S02]  /*27660*/  MOV R4, 0x27680 ;  /* 0x0002768000047802 */ /* 0x000fc40000000f00 */
[----:B------:R-:W-:Y:S05]  /*27670*/  CALL.REL.NOINC `($__internal_14_$__cuda_sm70_shflsync_bfly_p) ;  /* 0x0000006000007944 */ /* 0x000fea0003c00000 */
[----:B--2---:R-:W-:Y:S01]  /*27680*/  FADD.FTZ R7, R251, R6 ;  /* 0x00000006fb077221 */ /* 0x004fe20000010000 */
[----:B------:R-:W-:-:S02]  /*27690*/  MOV R6, 0x1 ;  /* 0x0000000100067802 */ /* 0x000fc40000000f00 */
[----:B------:R-:W-:Y:S02]  /*276a0*/  MOV R4, 0x276d0 ;  /* 0x000276d000047802 */ /* 0x000fe40000000f00 */
[----:B-1----:R-:W-:Y:S02]  /*276b0*/  MOV R252, R7 ;  /* 0x0000000700fc7202 */ /* 0x002fe40000000f00 */
[----:B------:R-:W-:Y:S05]  /*276c0*/  CALL.REL.NOINC `($__internal_14_$__cuda_sm70_shflsync_bfly_p) ;  /* 0x0000001000007944 */ /* 0x000fea0003c00000 */
[----:B-12---:R-:W-:Y:S05]  /*276d0*/  BRA `(.L_x_1138) ;  /* 0xffffdec000007947 */ /* 0x006fea000383ffff */
        .weak           $__internal_14_$__cuda_sm70_shflsync_bfly_p
        .type           $__internal_14_$__cuda_sm70_shflsync_bfly_p,@function
        .size           $__internal_14_$__cuda_sm70_shflsync_bfly_p,(.L_x_4875 - $__internal_14_$__cuda_sm70_shflsync_bfly_p)
$__internal_14_$__cuda_sm70_shflsync_bfly_p:
[----:B------:R-:W-:Y:S01]  /*276e0*/  MOV R12, R4 ;  /* 0x00000004000c7202 */ /* 0x000fe20000000f00 */
[----:B------:R-:W-:Y:S04]  /*276f0*/  WARPSYNC R0 ;  /* 0x0000000000007348 */ /* 0x000fe80003800000 */
[----:B------:R-:W-:Y:S01]  /*27700*/  MOV R13, 0x0 ;  /* 0x00000000000d7802 */ /* 0x000fe20000000f00 */
[----:B------:R1:W2:Y:S03]  /*27710*/  SHFL.BFLY PT, R6, R252, R6, R5 ;  /* 0x0c000006fc067389 */ /* 0x0002a600000e0005 */
[----:B------:R-:W-:Y:S05]  /*27720*/  RET.REL.NODEC R12 `(_ZN5flash24flash_fwd_splitkv_kernelI23Flash_fwd_kernel_traitsILi256ELi64ELi64ELi4ELb0ELb0EN7cutlass10bfloat16_tE19Flash_kernel_traitsILi256ELi64ELi64ELi4ES3_EELb1ELb0ELb0ELb0ELb0ELb0ELb0ELb1EEEvNS_16Flash_fwd_paramsE) ;  /* 0xfffd88d00c007950 */ /* 0x000fea0003c3ffff */
.L_x_1139:
        /* <DEDUP_REMOVED lines=13> */
.L_x_4875:


//--------------------- .text._ZN5flash24flash_fwd_splitkv_kernelI23Flash_fwd_kernel_traitsILi256ELi64ELi64ELi4ELb0ELb0EN7cutlass10bfloat16_tE19Flash_kernel_traitsILi256ELi64ELi64ELi4ES3_EELb1ELb0ELb0ELb0ELb0ELb1ELb0ELb1EEEvNS_16Flash_fwd_paramsE --------------------------
	.section	.text._ZN5flash24flash_fwd_splitkv_kernelI23Flash_fwd_kernel_traitsILi256ELi64ELi64ELi4ELb0ELb0EN7cutlass10bfloat16_tE19Flash_kernel_traitsILi256ELi64ELi64ELi4ES3_EELb1ELb0ELb0ELb0ELb0ELb1ELb0ELb1EEEvNS_16Flash_fwd_paramsE,"ax",@progbits
	.sectioninfo	@"SHI_REGISTERS=255"
	.align	128
        .global         _ZN5flash24flash_fwd_splitkv_kernelI23Flash_fwd_kernel_traitsILi256ELi64ELi64ELi4ELb0ELb0EN7cutlass10bfloat16_tE19Flash_kernel_traitsILi256ELi64ELi64ELi4ES3_EELb1ELb0ELb0ELb0ELb0ELb1ELb0ELb1EEEvNS_16Flash_fwd_paramsE
        .type           _ZN5flash24flash_fwd_splitkv_kernelI23Flash_fwd_kernel_traitsILi256ELi64ELi64ELi4ELb0ELb0EN7cutlass10bfloat16_tE19Flash_kernel_traitsILi256ELi64ELi64ELi4ES3_EELb1ELb0ELb0ELb0ELb0ELb1ELb0ELb1EEEvNS_16Flash_fwd_paramsE,@function
        .size           _ZN5flash24flash_fwd_splitkv_kernelI23Flash_fwd_kernel_traitsILi256ELi64ELi64ELi4ELb0ELb0EN7cutlass10bfloat16_tE19Flash_kernel_traitsILi256ELi64ELi64ELi4ES3_EELb1ELb0ELb0ELb0ELb0ELb1ELb0ELb1EEEvNS_16Flash_fwd_paramsE,(.L_x_4877 - _ZN5flash24flash_fwd_splitkv_kernelI23Flash_fwd_kernel_traitsILi256ELi64ELi64ELi4ELb0ELb0EN7cutlass10bfloat16_tE19Flash_kernel_traitsILi256ELi64ELi64ELi4ES3_EELb1ELb0ELb0ELb0ELb0ELb1ELb0ELb1EEEvNS_16Flash_fwd_paramsE)
        .other          _ZN5flash24flash_fwd_splitkv_kernelI23Flash_fwd_kernel_traitsILi256ELi64ELi64ELi4ELb0ELb0EN7cutlass10bfloat16_tE19Flash_kernel_traitsILi256ELi64ELi64ELi4ES3_EELb1ELb0ELb0ELb0ELb0ELb1ELb0ELb1EEEvNS_16Flash_fwd_paramsE,@"STO_CUDA_ENTRY STV_DEFAULT"
_ZN5flash24flash_fwd_splitkv_kernelI23Flash_fwd_kernel_traitsILi256ELi64ELi64ELi4ELb0ELb0EN7cutlass10bfloat16_tE19Flash_kernel_traitsILi256ELi64ELi64ELi4ES3_EELb1ELb0ELb0ELb0ELb0ELb1ELb0ELb1EEEvNS_16Flash_fwd_paramsE:
.text._ZN5flash24flash_fwd_splitkv_kernelI23Flash_fwd_kernel_traitsILi256ELi64ELi64ELi4ELb0ELb0EN7cutlass10bfloat16_tE19Flash_kernel_traitsILi256ELi64ELi64ELi4ES3_EELb1ELb0ELb0ELb0ELb0ELb1ELb0ELb1EEEvNS_16Flash_fwd_paramsE:
        /* <DEDUP_REMOVED lines=10> */
[----:B-123--:R-:W-:Y:S05]  /*00a0*/  CALL.REL.NOINC `($_ZN5flash24flash_fwd_splitkv_kernelI23Flash_fwd_kernel_traitsILi256ELi64ELi64ELi4ELb0ELb0EN7cutlass10bfloat16_tE19Flash_kernel_traitsILi256ELi64ELi64ELi4ES3_EELb1ELb0ELb0ELb0ELb0ELb1ELb0ELb1EEEvNS_16Flash_fwd_paramsE$_ZN5flash30compute_attn_1rowblock_splitkvI23Flash_fwd_kernel_traitsILi256ELi64ELi64ELi4ELb0ELb0EN7cutlass10bfloat16_tE19Flash_kernel_traitsILi256ELi64ELi64ELi4ES3_EELb1ELb0ELb0ELb0ELb0ELb1ELb0ELb1ENS_16Flash_fwd_paramsEEEvRKT8_iiiii) ;  /* 0x0000002000007944 */ /* 0x00efea0003c00000 */
[----:B------:R-:W-:Y:S05]  /*00b0*/  BSYNC B4 ;  /* 0x0000000000047941 */ /* 0x000fea0003800000 */
.L_x_1140:
[----:B------:R-:W-:Y:S05]  /*00c0*/  EXIT ;  /* 0x000000000000794d */ /* 0x000fea0003800000 */
        .type           $_ZN5flash24flash_fwd_splitkv_kernelI23Flash_fwd_kernel_traitsILi256ELi64ELi64ELi4ELb0ELb0EN7cutlass10bfloat16_tE19Flash_kernel_traitsILi256ELi64ELi64ELi4ES3_EELb1ELb0ELb0ELb0ELb0ELb1ELb0ELb1EEEvNS_16Flash_fwd_paramsE$_ZN5flash30compute_attn_1rowblock_splitkvI23Flash_fwd_kernel_traitsILi256ELi64ELi64ELi4ELb0ELb0EN7cutlass10bfloat16_tE19Flash_kernel_traitsILi256ELi64ELi64ELi4ES3_EELb1ELb0ELb0ELb0ELb0ELb1ELb0ELb1ENS_16Flash_fwd_paramsEEEvRKT8_iiiii,@function
        .size           $_ZN5flash24flash_fwd_splitkv_kernelI23Flash_fwd_kernel_traitsILi256ELi64ELi64ELi4ELb0ELb0EN7cutlass10bfloat16_tE19Flash_kernel_traitsILi256ELi64ELi64ELi4ES3_EELb1ELb0ELb0ELb0ELb0ELb1ELb0ELb1EEEvNS_16Flash_fwd_paramsE$_ZN5flash30compute_attn_1rowblock_splitkvI23Flash_fwd_kernel_traitsILi256ELi64ELi64ELi4ELb0ELb0EN7cutlass10bfloat16_tE19Flash_kernel_traitsILi256ELi64ELi64ELi4ES3_EELb1ELb0ELb0ELb0ELb0ELb1ELb0ELb1ENS_16Flash_fwd_paramsEEEvRKT8_iiiii,($__internal_15_$__cuda_sm70_shflsync_bfly_p - $_ZN5flash24flash_fwd_splitkv_kernelI23Flash_fwd_kernel_traitsILi256ELi64ELi64ELi4ELb0ELb0EN7cutlass10bfloat16_tE19Flash_kernel_traitsILi256ELi64ELi64ELi4ES3_EELb1ELb0ELb0ELb0ELb0ELb1ELb0ELb1EEEvNS_16Flash_fwd_paramsE$_ZN5flash30compute_attn_1rowblock_splitkvI23Flash_fwd_kernel_traitsILi256ELi64ELi64ELi4ELb0ELb0EN7cutlass10bfloat16_tE19Flash_kernel_traitsILi256ELi64ELi64ELi4ES3_EELb1ELb0ELb0ELb0ELb0ELb1ELb0ELb1ENS_16Flash_fwd_paramsEEEvRKT8_iiiii)
$_ZN5flash24flash_fwd_splitkv_kernelI23Flash_fwd_kernel_traitsILi256ELi64ELi64ELi4ELb0ELb0EN7cutlass10bfloat16_tE19Flash_kernel_traitsILi256ELi64ELi64ELi4ES3_EELb1ELb0ELb0ELb0ELb0ELb1ELb0ELb1EEEvNS_16Flash_fwd_paramsE$_ZN5flash30compute_attn_1rowblock_splitkvI23Flash_fwd_kernel_traitsILi256ELi64ELi64ELi4ELb0ELb0EN7cutlass10bfloat16_tE19Flash_kernel_traitsILi256ELi64ELi64ELi4ES3_EELb1ELb0ELb0ELb0ELb0ELb1ELb0ELb1ENS_16Flash_fwd_paramsEEEvRKT8_iiiii:
        /* <DEDUP_REMOVED lines=20> */
.L_x_1142:
[----:B------:R-:W-:Y:S05]  /*0210*/  BSYNC B0 ;  /* 0x0000000000007941 */ /* 0x000fea0003800000 */
.L_x_1141:
[----:B------:R-:W3:Y:S04]  /*0220*/  LD.E.64 R18, [R20.64+0xf0] ;  /* 0x0000f00614127980 */ /* 0x000ee8000c101b00 */
[----:B------:R-:W4:Y:S01]  /*0230*/  @P1 LD.E R245, [R4.64+0x4] ;  /* 0x0000040604f51980 */ /* 0x000f22000c101900 */
        /* <DEDUP_REMOVED lines=9> */
[----:B------:R-:W4:Y:S02]  /*02d0*/  LD.E.U8 R0, [R20.64+0x1b2] ;  /* 0x0001b20614007980 */ /* 0x000f24000c101100 */
[----:B----4-:R-:W-:-:S13]  /*02e0*/  ISETP.NE.AND P0, PT, R0, RZ, PT ;  /* 0x000000ff0000720c */ /* 0x010fda0003f05270 */
[----:B------:R-:W4:Y:S02]  /*02f0*/  @P0 LD.E R0, [R2.64+0x4] ;  /* 0x0000040602000980 */ /* 0x000f24000c101900 */
[----:B----4-:R-:W-:-:S06]  /*0300*/  @P0 IADD3 R77, R0, -R13, RZ ;  /* 0x8000000d004d0210 */ /* 0x010fcc0007ffe0ff */
[----:B------:R4:W5:Y:S01]  /*0310*/  @!P0 LD.E R77, [R2.64] ;  /* 0x00000006024d8980 */ /* 0x000962000c101900 */
[----:B------:R-:W-:Y:S05]  /*0320*/  BRA `(.L_x_1145) ;  /* 0x0000001000007947 */ /* 0x000fea0003800000 */
.L_x_1144:
[----:B------:R4:W5:Y:S02]  /*0330*/  LD.E R77, [R20.64+0xb8] ;  /* 0x0000b806144d7980 */ /* 0x000964000c101900 */
.L_x_1145:
[----:B------:R-:W-:Y:S05]  /*0340*/  BSYNC B0 ;  /* 0x0000000000007941 */ /* 0x000fea0003800000 */
.L_x_1143:
[----:B--2-4-:R-:W2:Y:S01]  /*0350*/  LD.E.64 R2, [R20.64+0xf8] ;  /* 0x0000f80614027980 */ /* 0x014ea2000c101b00 */
[----:B------:R-:W-:Y:S01]  /*0360*/  BSSY B1, `(.L_x_1146) ;  /* 0x0000012000017945 */ /* 0x000fe20003800000 */
[----:B-----5:R-:W-:Y:S01]  /*0370*/  IMAD.IADD R77, R77, 0x1, -R12 ;  /* 0x000000014d4d7824 */ /* 0x020fe200078e0a0c */
[----:B--2---:R-:W-:-:S04]  /*0380*/  ISETP.NE.U32.AND P0, PT, R2, RZ, PT ;  /* 0x000000ff0200720c */ /* 0x004fc80003f05070 */
[----:B------:R-:W-:-:S13]  /*0390*/  ISETP.NE.AND.EX P0, PT, R3, RZ, PT, P0 ;  /* 0x000000ff0300720c */ /* 0x000fda0003f05300 */
[----:B------:R-:W-:Y:S05]  /*03a0*/  @!P0 BRA `(.L_x_1147) ;  /* 0x0000004000008947 */ /* 0x000fea0003800000 */
[----:B------:R-:W-:-:S06]  /*03b0*/  IMAD.WIDE R2, R243, 0x4, R2 ;  /* 0x00000004f3027825 */ /* 0x000fcc00078e0202 */
[----:B------:R-:W2:Y:S02]  /*03c0*/  LD.E R3, [R2.64] ;  /* 0x0000000602037980 */ /* 0x000ea4000c101900 */
[----:B--2---:R-:W-:Y:S01]  /*03d0*/  IADD3 R70, R3, -R12, RZ ;  /* 0x8000000c03467210 */ /* 0x004fe20007ffe0ff */
[----:B------:R-:W-:Y:S05]  /*03e0*/  BRA `(.L_x_1148) ;  /* 0x0000009000007947 */ /* 0x000fea0003800000 */
.L_x_1147:
[----:B------:R-:W2:Y:S01]  /*03f0*/  LD.E.64 R2, [R20.64+0x108] ;  /* 0x0001080614027980 */ /* 0x000ea2000c101b00 */
[----:B------:R-:W-:Y:S01]  /*0400*/  BSSY B0, `(.L_x_1149) ;  /* 0x0000006000007945 */ /* 0x000fe20003800000 */
[----:B------:R-:W-:Y:S01]  /*0410*/  IMAD.MOV.U32 R70, RZ, RZ, RZ ;  /* 0x000000ffff467224 */ /* 0x000fe200078e00ff */
[----:B--2---:R-:W-:-:S04]  /*0420*/  ISETP.NE.U32.AND P0, PT, R2, RZ, PT ;  /* 0x000000ff0200720c */ /* 0x004fc80003f05070 */
[----:B------:R-:W-:-:S13]  /*0430*/  ISETP.NE.AND.EX P0, PT, R3, RZ, PT, P0 ;  /* 0x000000ff0300720c */ /* 0x000fda0003f05300 */
[----:B------:R-:W-:Y:S05]  /*0440*/  @!P0 BRA `(.L_x_1150) ;  /* 0x0000001000008947 */ /* 0x000fea0003800000 */
[----:B------:R2:W5:Y:S02]  /*0450*/  LD.E R70, [R20.64+0xbc] ;  /* 0x0000bc0614467980 */ /* 0x000564000c101900 */
.L_x_1150:
[----:B------:R-:W-:Y:S05]  /*0460*/  BSYNC B0 ;  /* 0x0000000000007941 */ /* 0x000fea0003800000 */
.L_x_1149:
[----:B-----5:R-:W-:Y:S02]  /*0470*/  IADD3 R70, R77, R70, RZ ;  /* 0x000000464d467210 */ /* 0x020fe40007ffe0ff */
.L_x_1148:
[----:B------:R-:W-:Y:S05]  /*0480*/  BSYNC B1 ;  /* 0x0000000000017941 */ /* 0x000fea0003800000 */
.L_x_1146:
[----:B------:R-:W-:Y:S01]  /*0490*/  IMAD.SHL.U32 R68, R244, 0x40, RZ ;  /* 0x00000040f4447824 */ /* 0x000fe200078e00ff */
[----:B------:R-:W-:Y:S01]  /*04a0*/  MOV R2, R242 ;  /* 0x000000f200027202 */ /* 0x000fe20000000f00 */
[----:B------:R-:W-:-:S03]  /*04b0*/  IMAD.MOV.U32 R3, RZ, RZ, 0x0 ;  /* 0x00000000ff037424 */ /* 0x000fc600078e00ff */
[----:B------:R-:W-:-:S13]  /*04c0*/  ISETP.GT.AND P0, PT, R245, R68, PT ;  /* 0x00000044f500720c */ /* 0x000fda0003f04270 */
[----:B------:R-:W-:Y:S05]  /*04d0*/  @!P0 RET.REL.NODEC R2 `(_ZN5flash24flash_fwd_splitkv_kernelI23Flash_fwd_kernel_traitsILi256ELi64ELi64ELi4ELb0ELb0EN7cutlass10bfloat16_tE19Flash_kernel_traitsILi256ELi64ELi64ELi4ES3_EELb1ELb0ELb0ELb0ELb0ELb1ELb0ELb1EEEvNS_16Flash_fwd_paramsE) ;  /* 0xfffffb2002008950 */ /* 0x000fea0003c3ffff */
[----:B------:R-:W4:Y:S04]  /*04e0*/  LD.E R7, [R20.64+0xb8] ;  /* 0x0000b80614077980 */ /* 0x000f28000c101900 */
[----:B------:R-:W5:Y:S01]  /*04f0*/  LD.E R3, [R20.64+0x188] ;  /* 0x0001880614037980 */ /* 0x000f62000c101900 */
[----:B------:R-:W-:Y:S02]  /*0500*/  IADD3 R0, -R245, 0x7f, R68 ;  /* 0x0000007ff5007810 */ /* 0x000fe40007ffe144 */
[----:B-1----:R-:W-:Y:S01]  /*0510*/  IADD3 R5, R70, 0x3f, RZ ;  /* 0x0000003f46057810 */ /* 0x002fe20007ffe0ff */
[----:B------:R-:W1:Y:S03]  /*0520*/  S2R R73, SR_TID.X ;  /* 0x0000000000497919 */ /* 0x000e660000002100 */
[----:B------:R-:W-:-:S04]  /*0530*/  SHF.R.S32.HI R2, RZ, 0x1f, R5 ;  /* 0x0000001fff027819 */ /* 0x000fc80000011405 */
[----:B------:R-:W-:-:S04]  /*0540*/  LEA.HI R2, R2, R5, RZ, 0x6 ;  /* 0x0000000502027211 */ /* 0x000fc800078f30ff */
[----:B------:R-:W-:Y:S02]  /*0550*/  SHF.R.S32.HI R2, RZ, 0x6, R2 ;  /* 0x00000006ff027819 */ /* 0x000fe40000011402 */
[----:B----4-:R-:W-:Y:S02]  /*0560*/  IADD3 R7, R7, 0x3f, RZ ;  /* 0x0000003f07077810 */ /* 0x010fe40007ffe0ff */
[----:B-----5:R-:W-:Y:S02]  /*0570*/  IADD3 R3, R3, R0, R70 ;  /* 0x0000000003037210 */ /* 0x020fe40007ffe046 */
        /* <DEDUP_REMOVED lines=11> */
[----:B------:R-:W4:Y:S04]  /*0630*/  LD.E.64 R4, [R20.64+0x88] ;  /* 0x0000880614047980 */ /* 0x000f28000c101b00 */
[----:B--2---:R1:W2:Y:S04]  /*0640*/  LD.E.64 R16, [R20.64+0x90] ;  /* 0x0000900614107980 */ /* 0x0042a8000c101b00 */
[----:B---3--:R1:W3:Y:S04]  /*0650*/  LD.E R12, [R20.64+0x60] ;  /* 0x00006006140c7980 */ /* 0x0082e8000c101900 */
[----:B------:R-:W2:Y:S04]  /*0660*/  @!P0 LD.E.64 R22, [R20.64+0x80] ;  /* 0x0000800614168980 */ /* 0x000ea8000c101b00 */
[----:B------:R1:W3:Y:S01]  /*0670*/  LD.E R9, [R20.64+0xb4] ;  /* 0x0000b40614097980 */ /* 0x0002e2000c101900 */
        /* <DEDUP_REMOVED lines=11> */
[----:B------:R-:W-:Y:S01]  /*0730*/  BSSY B0, `(.L_x_1152) ;  /* 0x000002c000007945 */ /* 0x000fe20003800000 */
[-C--:B----4-:R-:W-:Y:S02]  /*0740*/  @P0 IMAD R15, R5, R246.reuse, RZ ;  /* 0x000000f6050f0224 */ /* 0x090fe400078e02ff */
[----:B------:R-:W-:-:S04]  /*0750*/  @P0 IMAD.WIDE.U32 R18, R4, R246, RZ ;  /* 0x000000f604120225 */ /* 0x000fc800078e00ff */
[-C--:B--2---:R-:W-:Y:S02]  /*0760*/  @!P0 IMAD R11, R23, R243.reuse, RZ ;  /* 0x000000f3170b8224 */ /* 0x084fe400078e02ff */
[----:B-1----:R-:W-:-:S04]  /*0770*/  @!P0 IMAD.WIDE.U32 R20, R22, R243, RZ ;  /* 0x000000f316148225 */ /* 0x002fc800078e00ff */
[----:B------:R-:W-:Y:S01]  /*0780*/  @!P0 IMAD R14, R22, R14, R11 ;  /* 0x0000000e160e8224 */ /* 0x000fe200078e020b */
[----:B------:R-:W-:Y:S02]  /*0790*/  SHF.R.S32.HI R11, RZ, 0x1f, R10 ;  /* 0x0000001fff0b7819 */ /* 0x000fe4000001140a */
        /* <DEDUP_REMOVED lines=10> */
[----:B------:R-:W-:Y:S01]  /*0840*/  IMAD R25, R17, R241, RZ ;  /* 0x000000f111197224 */ /* 0x000fe200078e02ff */
[----:B------:R-:W-:Y:S01]  /*0850*/  SHF.R.S32.HI R14, RZ, 0x1f, R241 ;  /* 0x0000001fff0e7819 */ /* 0x000fe200000114f1 */
[----:B------:R-:W-:-:S04]  /*0860*/  IMAD.WIDE.U32 R20, R241, R16, R18 ;  /* 0x00000010f1147225 */ /* 0x000fc800078e0012 */
[----:B------:R-:W-:Y:S02]  /*0870*/  IMAD R25, R16, R14, R25 ;  /* 0x0000000e10197224 */ /* 0x000fe400078e0219 */
[----:B---3--:R-:W-:Y:S01]  /*0880*/  IMAD R243, R243, R12, R241 ;  /* 0x0000000cf3f37224 */ /* 0x008fe200078e02f1 */
[----:B------:R-:W-:Y:S02]  /*0890*/  SHF.R.S32.HI R13, RZ, 0x1f, R8 ;  /* 0x0000001fff0d7819 */ /* 0x000fe40000011408 */
[C---:B------:R-:W-:Y:S01]  /*08a0*/  IADD3 R19, R10.reuse, 0x40, RZ ;  /* 0x000000400a137810 */ /* 0x040fe20007ffe0ff */
[----:B------:R-:W-:Y:S01]  /*08b0*/  IMAD R68, R9, R243, R68 ;  /* 0x000000f309447224 */ /* 0x000fe200078e0244 */
[C---:B------:R-:W-:Y:S02]  /*08c0*/  IADD3 R17, R10.reuse, 0x80, RZ ;  /* 0x000000800a117810 */ /* 0x040fe40007ffe0ff */
        /* <DEDUP_REMOVED lines=8> */
[----:B------:R-:W-:Y:S01]  /*0950*/  ISETP.GE.AND P2, PT, R17, R0, PT ;  /* 0x000000001100720c */ /* 0x000fe20003f46270 */
        /* <DEDUP_REMOVED lines=9> */
.L_x_1153:
[----:B------:R-:W-:Y:S05]  /*09f0*/  BSYNC B0 ;  /* 0x0000000000007941 */ /* 0x000fea0003800000 */
.L_x_1152:
[----:B------:R-:W-:Y:S01]  /*0a00*/  IADD3 R16, R8, 0x10, RZ ;  /* 0x0000001008107810 */ /* 0x000fe20007ffe0ff */
[----:B------:R-:W-:Y:S03]  /*0a10*/  BSSY B0, `(.L_x_1154) ;  /* 0x0000015000007945 */ /* 0x000fe60003800000 */
[----:B------:R-:W-:-:S13]  /*0a20*/  ISETP.GE.AND P0, PT, R16, R245, PT ;  /* 0x000000f51000720c */ /* 0x000fda0003f06270 */
[----:B------:R-:W-:Y:S05]  /*0a30*/  @P0 BRA `(.L_x_1155) ;  /* 0x0000012000000947 */ /* 0x000fea0003800000 */
[----:B------:R-:W-:Y:S01]  /*0a40*/  IADD3 R23, P0, R8, 0x10, RZ ;  /* 0x0000001008177810 */ /* 0x000fe20007f1e0ff */
[----:B-1----:R-:W-:Y:S01]  /*0a50*/  IMAD.MOV.U32 R26, RZ, RZ, R20 ;  /* 0x000000ffff1a7224 */ /* 0x002fe200078e0014 */
        /* <DEDUP_REMOVED lines=16> */
.L_x_1155:
[----:B------:R-:W-:Y:S05]  /*0b60*/  BSYNC B0 ;  /* 0x0000000000007941 */ /* 0x000fea0003800000 */
.L_x_1154:
        /* <DEDUP_REMOVED lines=22> */
.L_x_1157:
[----:B------:R-:W-:Y:S05]  /*0cd0*/  BSYNC B0 ;  /* 0x0000000000007941 */ /* 0x000fea0003800000 */
.L_x_1156:
[----:B------:R-:W-:Y:S01]  /*0ce0*/  IADD3 R12, R8, 0x30, RZ ;  /* 0x00000030080c7810 */ /* 0x000fe20007ffe0ff */
[----:B------:R-:W-:Y:S03]  /*0cf0*/  BSSY B0, `(.L_x_1158) ;  /* 0x0000014000007945 */ /* 0x000fe60003800000 */
[----:B------:R-:W-:-:S13]  /*0d00*/  ISETP.GE.AND P0, PT, R12, R245, PT ;  /* 0x000000f50c00720c */ /* 0x000fda0003f06270 */
[----:B------:R-:W-:Y:S05]  /*0d10*/  @P0 BRA `(.L_x_1159) ;  /* 0x0000011000000947 */ /* 0x000fea0003800000 */
[----:B------:R-:W-:Y:S01]  /*0d20*/  IADD3 R11, P0, R8, 0x30, RZ ;  /* 0x00000030080b7810 */ /* 0x000fe20007f1e0ff */
[----:B------:R-:W-:Y:S01]  /*0d30*/  IMAD.MOV.U32 R21, RZ, RZ, R25 ;  /* 0x000000ffff157224 */ /* 0x000fe200078e0019 */
[-C--:B-----5:R-:W-:Y:S02]  /*0d40*/  ISETP.GE.AND P3, PT, R10, R0.reuse, PT ;  /* 0x000000000a00720c */ /* 0x0a0fe40003f66270 */
        /* <DEDUP_REMOVED lines=14> */
.L_x_1159:
[----:B------:R-:W-:Y:S05]  /*0e30*/  BSYNC B0 ;  /* 0x0000000000007941 */ /* 0x000fea0003800000 */
.L_x_1158:
[----:B------:R-:W-:Y:S01]  /*0e40*/  ISETP.NE.AND P4, PT, R73, RZ, PT ;  /* 0x000000ff4900720c */ /* 0x000fe20003f85270 */
[----:B------:R-:W-:Y:S01]  /*0e50*/  IMAD.MOV.U32 R243, RZ, RZ, 0x0 ;  /* 0x00000000fff37424 */ /* 0x000fe200078e00ff */
[----:B--2--5:R-:W-:-:S02]  /*0e60*/  IADD3 R3, P0, R68, R8, RZ ;  /* 0x0000000844037210 */ /* 0x024fc40007f1e0ff */
[-C--:B------:R-:W-:Y:S02]  /*0e70*/  ISETP.GE.OR P3, PT, R8, R245.reuse, P4 ;  /* 0x000000f50800720c */ /* 0x080fe40002766670 */
[-C--:B------:R-:W-:Y:S02]  /*0e80*/  ISETP.GE.OR P2, PT, R16, R245.reuse, P4 ;  /* 0x000000f51000720c */ /* 0x080fe40002746670 */
[-C--:B------:R-:W-:Y:S02]  /*0e90*/  ISETP.GE.OR P1, PT, R14, R245.reuse, P4 ;  /* 0x000000f50e00720c */ /* 0x080fe40002726670 */
[----:B------:R-:W-:Y:S02]  /*0ea0*/  ISETP.GE.OR P4, PT, R12, R245, P4 ;  /* 0x000000f50c00720c */ /* 0x000fe40002786670 */
[----:B------:R-:W-:Y:S02]  /*0eb0*/  LEA.HI.X.SX32 R13, R68, R13, 0x1, P0 ;  /* 0x0000000d440d7211 */ /* 0x000fe400000f0eff */
[----:B------:R-:W-:-:S03]  /*0ec0*/  LEA R2, P0, R3, R6, 0x2 ;  /* 0x0000000603027211 */ /* 0x000fc600078010ff */
[----:B------:R-:W-:Y:S01]  /*0ed0*/  @!P3 IMAD.MOV.U32 R9, RZ, RZ, 0x7f800000 ;  /* 0x7f800000ff09b424 */ /* 0x000fe200078e00ff */
[----:B------:R-:W-:Y:S01]  /*0ee0*/  LEA.HI.X R3, R3, R7, R13, 0x2, P0 ;  /* 0x0000000703037211 */ /* 0x000fe200000f140d */
[----:B------:R-:W-:Y:S02]  /*0ef0*/  @!P2 IMAD.MOV.U32 R7, RZ, RZ, 0x7f800000 ;  /* 0x7f800000ff07a424 */ /* 0x000fe400078e00ff */
[----:B------:R-:W-:Y:S02]  /*0f00*/  @!P1 IMAD.MOV.U32 R5, RZ, RZ, 0x7f800000 ;  /* 0x7f800000ff059424 */ /* 0x000fe400078e00ff */
[----:B------:R2:W-:Y:S04]  /*0f10*/  @!P3 ST.E [R2.64], R9 ;  /* 0x000000090200b985 */ /* 0x0005e8000c101906 */
[----:B------:R2:W-:Y:S04]  /*0f20*/  @!P2 ST.E [R2.64+0x40], R7 ;  /* 0x000040070200a985 */ /* 0x0005e8000c101906 */
[----:B------:R2:W-:Y:S01]  /*0f30*/  @!P1 ST.E [R2.64+0x80], R5 ;  /* 0x0000800502009985 */ /* 0x0005e2000c101906 */
[----:B------:R-:W-:Y:S05]  /*0f40*/  @P4 RET.REL.NODEC R242 `(_ZN5flash24flash_fwd_splitkv_kernelI23Flash_fwd_kernel_traitsILi256ELi64ELi64ELi4ELb0ELb0EN7cutlass10bfloat16_tE19Flash_kernel_traitsILi256ELi64ELi64ELi4ES3_EELb1ELb0ELb0ELb0ELb0ELb1ELb0ELb1EEEvNS_16Flash_fwd_paramsE) ;  /* 0xfffff0b0f2004950 */ /* 0x000fea0003c3ffff */
[----:B--2---:R-:W-:Y:S02]  /*0f50*/  MOV R5, 0x7f800000 ;  /* 0x7f80000000057802 */ /* 0x004fe40000000f00 */
[----:B------:R-:W-:-:S03]  /*0f60*/  MOV R243, 0x0 ;  /* 0x0000000000f37802 */ /* 0x000fc60000000f00 */
[----:B------:R2:W-:Y:S01]  /*0f70*/  ST.E [R2.64+0xc0], R5 ;  /* 0x0000c00502007985 */ /* 0x0005e2000c101906 */
[----:B------:R-:W-:Y:S05]  /*0f80*/  RET.REL.NODEC R242 `(_ZN5flash24flash_fwd_splitkv_kernelI23Flash_fwd_kernel_traitsILi256ELi64ELi64ELi4ELb0ELb0EN7cutlass10bfloat16_tE19Flash_kernel_traitsILi256ELi64ELi64ELi4ES3_EELb1ELb0ELb0ELb0ELb0ELb1ELb0ELb1EEEvNS_16Flash_fwd_paramsE) ;  /* 0xfffff070f2007950 */ /* 0x000fea0003c3ffff */
.L_x_1151:
[----:B-1----:R-:W4:Y:S04]  /*0f90*/  LD.E.64 R6, [R20.64+0x160] ;  /* 0x0001600614067980 */ /* 0x002f28000c101b00 */
[----:B--2---:R-:W2:Y:S01]  /*0fa0*/  LD.E.64 R10, [R20.64+0x158] ;  /* 0x00015806140a7980 */ /* 0x004ea2000c101b00 */
[----:B----4-:R-:W-:-:S04]  /*0fb0*/  ISETP.NE.U32.AND P1, PT, R6, RZ, PT ;  /* 0x000000ff0600720c */ /* 0x010fc80003f25070 */
[----:B------:R-:W-:-:S13]  /*0fc0*/  ISETP.NE.AND.EX P1, PT, R7, RZ, PT, P1 ;  /* 0x000000ff0700720c */ /* 0x000fda0003f25310 */
[----:B------:R-:W4:Y:S01]  /*0fd0*/  @P1 LD.E.64 R4, [R20.64+0x168] ;  /* 0x0001680614041980 */ /* 0x000f22000c101b00 */
[----:B--2---:R-:W-:Y:S01]  /*0fe0*/  ISETP.NE.U32.AND P0, PT, R10, RZ, PT ;  /* 0x000000ff0a00720c */ /* 0x004fe20003f05070 */
[----:B------:R-:W-:-:S03]  /*0ff0*/  IMAD.MOV.U32 R8, RZ, RZ, R243 ;  /* 0x000000ffff087224 */ /* 0x000fc600078e00f3 */
[----:B------:R-:W-:Y:S02]  /*1000*/  ISETP.NE.AND.EX P0, PT, R11, RZ, PT, P0 ;  /* 0x000000ff0b00720c */ /* 0x000fe40003f05300 */
[----:B------:R-:W-:Y:S01]  /*1010*/  @P1 SHF.R.S32.HI R0, RZ, 0x1f, R243 ;  /* 0x0000001fff001819 */ /* 0x000fe200000114f3 */
[----:B------:R-:W-:-:S10]  /*1020*/  CS2R R248, SRZ ;  /* 0x0000000000f87805 */ /* 0x000fd4000001ff00 */
[----:B------:R-:W-:-:S05]  /*1030*/  @P0 IMAD.WIDE R10, R243, 0x4, R10 ;  /* 0x00000004f30a0825 */ /* 0x000fca00078e020a */
[----:B------:R1:W5:Y:S01]  /*1040*/  @P0 LD.E R8, [R10.64] ;  /* 0x000000060a080980 */ /* 0x000362000c101900 */
[----:B------:R-:W-:Y:S01]  /*1050*/  BSSY B0, `(.L_x_1160) ;  /* 0x00000ac000007945 */ /* 0x000fe20003800000 */
[-C--:B----4-:R-:W-:Y:S02]  /*1060*/  @P1 IMAD R5, R5, R243.reuse, RZ ;  /* 0x000000f305051224 */ /* 0x090fe400078e02ff */
        /* <DEDUP_REMOVED lines=8> */
[----:B-1----:R-:W2:Y:S04]  /*10f0*/  LD.E R6, [R20.64+0x170] ;  /* 0x0001700614067980 */ /* 0x002ea8000c101900 */
[----:B------:R-:W4:Y:S01]  /*1100*/  LD.E R4, [R20.64+0x68] ;  /* 0x0000680614047980 */ /* 0x000f22000c101900 */
[----:B------:R-:W-:-:S03]  /*1110*/  LEA R5, R165, 0xffffffc0, 0x6 ;  /* 0xffffffc0a5057811 */ /* 0x000fc600078e30ff */
[----:B---3--:R-:W3:Y:S01]  /*1120*/  LD.E.64 R24, [R20.64+0x20] ;  /* 0x0000200614187980 */ /* 0x008ee2000c101b00 */
[----:B------:R-:W-:-:S03]  /*1130*/  IABS R2, R5 ;  /* 0x0000000500027213 */ /* 0x000fc60000000000 */
[----:B------:R-:W3:Y:S04]  /*1140*/  LD.E.64 R64, [R20.64+0x38] ;  /* 0x0000380614407980 */ /* 0x000ee8000c101b00 */
[----:B------:R-:W3:Y:S04]  /*1150*/  LD.E.64 R12, [R20.64+0x50] ;  /* 0x00005006140c7980 */ /* 0x000ee8000c101b00 */
[----:B------:R1:W5:Y:S04]  /*1160*/  LD.E.64 R22, [R20.64+0x58] ;  /* 0x0000580614167980 */ /* 0x000368000c101b00 */
[----:B------:R1:W5:Y:S01]  /*1170*/  LD.E.64 R66, [R20.64+0x40] ;  /* 0x0000400614427980 */ /* 0x000362000c101b00 */
[----:B--2---:R-:W-:-:S04]  /*1180*/  IABS R3, R6 ;  /* 0x0000000600037213 */ /* 0x004fc80000000000 */
[----:B------:R-:W2:Y:S08]  /*1190*/  I2F.RP R10, R3 ;  /* 0x00000003000a7306 */ /* 0x000eb00000209400 */
[----:B--2--5:R-:W2:Y:S02]  /*11a0*/  MUFU.RCP R8, R10 ;  /* 0x0000000a00087308 */ /* 0x024ea40000001000 */
[----:B--2---:R-:W-:Y:S01]  /*11b0*/  IADD3 R8, R8, 0xffffffe, RZ ;  /* 0x0ffffffe08087810 */ /* 0x004fe20007ffe0ff */
[----:B------:R-:W2:Y:S05]  /*11c0*/  LD.E.64 R10, [R20.64+0x28] ;  /* 0x00002806140a7980 */ /* 0x000eaa000c101b00 */
[----:B------:R-:W1:Y:S02]  /*11d0*/  F2I.FTZ.U32.TRUNC.NTZ R9, R8 ;  /* 0x0000000800097305 */ /* 0x000e64000021f000 */
[----:B-1----:R-:W-:-:S02]  /*11e0*/  IMAD.MOV R0, RZ, RZ, -R9 ;  /* 0x000000ffff007224 */ /* 0x002fc400078e0a09 */
        /* <DEDUP_REMOVED lines=25> */
[----:B-1----:R-:W-:Y:S02]  /*1380*/  IABS R3, R4 ;  /* 0x0000000400037213 */ /* 0x002fe40000000000 */
        /* <DEDUP_REMOVED lines=13> */
[----:B------:R-:W-:Y:S02]  /*1460*/  ISETP.GE.AND P0, PT, R7, RZ, PT ;  /* 0x000000ff0700720c */ /* 0x000fe40003f06270 */
[----:B------:R-:W-:Y:S01]  /*1470*/  ISETP.NE.AND P1, PT, R4, RZ, PT ;  /* 0x000000ff0400720c */ /* 0x000fe20003f25270 */
[----:B------:R-:W-:-:S04]  /*1480*/  IMAD R7, R6, R9, R5 ;  /* 0x0000000906077224 */ /* 0x000fc800078e0205 */
[----:B------:R-:W-:Y:S01]  /*1490*/  @P2 IADD3 R16, R16, 0x1, RZ ;  /* 0x0000000110102810 */ /* 0x000fe20007ffe0ff */
[----:B---3--:R-:W-:Y:S01]  /*14a0*/  IMAD R6, R65, R7, RZ ;  /* 0x0000000741067224 */ /* 0x008fe200078e02ff */
[----:B------:R-:W-:-:S04]  /*14b0*/  SHF.R.S32.HI R9, RZ, 0x1f, R7 ;  /* 0x0000001fff097819 */ /* 0x000fc80000011407 */
[----:B------:R-:W-:Y:S02]  /*14c0*/  @!P0 IMAD.MOV R16, RZ, RZ, -R16 ;  /* 0x000000ffff108224 */ /* 0x000fe400078e0a10 */
[----:B------:R-:W-:Y:S01]  /*14d0*/  IMAD R6, R64, R9, R6 ;  /* 0x0000000940067224 */ /* 0x000fe200078e0206 */
[----:B------:R-:W-:-:S04]  /*14e0*/  @!P1 LOP3.LUT R16, RZ, R4, RZ, 0x33, !PT ;  /* 0x00000004ff109212 */ /* 0x000fc800078e33ff */
[----:B------:R-:W-:Y:S02]  /*14f0*/  SHF.R.S32.HI R8, RZ, 0x1f, R16 ;  /* 0x0000001fff087819 */ /* 0x000fe40000011410 */
[----:B--2---:R-:W-:Y:S01]  /*1500*/  SHF.R.S32.HI R0, RZ, 0x1f, R2 ;  /* 0x0000001fff007819 */ /* 0x004fe20000011402 */
[-C--:B------:R-:W-:Y:S02]  /*1510*/  IMAD R3, R25, R2.reuse, RZ ;  /* 0x0000000219037224 */ /* 0x080fe400078e02ff */
[----:B------:R-:W-:-:S04]  /*1520*/  IMAD.WIDE.U32 R14, R24, R2, RZ ;  /* 0x00000002180e7225 */ /* 0x000fc800078e00ff */
[----:B------:R-:W-:-:S05]  /*1530*/  IMAD R3, R24, R0, R3 ;  /* 0x0000000018037224 */ /* 0x000fca00078e0203 */
[----:B------:R-:W-:Y:S01]  /*1540*/  IADD3 R15, R15, R3, RZ ;  /* 0x000000030f0f7210 */ /* 0x000fe20007ffe0ff */
[----:B------:R-:W-:-:S04]  /*1550*/  IMAD R3, R11, R2, RZ ;  /* 0x000000020b037224 */ /* 0x000fc800078e02ff */
[----:B------:R-:W-:-:S04]  /*1560*/  IMAD.WIDE.U32 R14, R7, R64, R14 ;  /* 0x00000040070e7225 */ /* 0x000fc800078e000e */
[----:B------:R-:W-:Y:S01]  /*1570*/  IMAD R11, R13, R16, RZ ;  /* 0x000000100d0b7224 */ /* 0x000fe200078e02ff */
[----:B------:R-:W-:Y:S01]  /*1580*/  IADD3 R15, R15, R6, RZ ;  /* 0x000000060f0f7210 */ /* 0x000fe20007ffe0ff */
[C---:B------:R-:W-:Y:S02]  /*1590*/  IMAD R3, R10.reuse, R0, R3 ;  /* 0x000000000a037224 */ /* 0x040fe400078e0203 */
[----:B------:R-:W-:-:S04]  /*15a0*/  IMAD.WIDE.U32 R24, R10, R2, RZ ;  /* 0x000000020a187225 */ /* 0x000fc800078e00ff */
[----:B------:R-:W-:Y:S02]  /*15b0*/  IMAD R0, R12, R8, R11 ;  /* 0x000000080c007224 */ /* 0x000fe400078e020b */
[----:B------:R-:W-:Y:S01]  /*15c0*/  IMAD.WIDE.U32 R12, R16, R12, R14 ;  /* 0x0000000c100c7225 */ /* 0x000fe200078e000e */
[----:B------:R-:W-:-:S03]  /*15d0*/  IADD3 R11, R25, R3, RZ ;  /* 0x00000003190b7210 */ /* 0x000fc60007ffe0ff */
[----:B------:R-:W-:Y:S01]  /*15e0*/  IMAD.MOV.U32 R10, RZ, RZ, R24 ;  /* 0x000000ffff0a7224 */ /* 0x000fe200078e0018 */
[----:B------:R-:W-:Y:S01]  /*15f0*/  MOV R2, R12 ;  /* 0x0000000c00027202 */ /* 0x000fe20000000f00 */
[----:B------:R-:W-:Y:S01]  /*1600*/  IMAD.IADD R3, R13, 0x1, R0 ;  /* 0x000000010d037824 */ /* 0x000fe200078e0200 */
[----:B------:R-:W-:Y:S05]  /*1610*/  BRA `(.L_x_1162) ;  /* 0x000004f000007947 */ /* 0x000fea0003800000 */
.L_x_1161:
[----:B-1----:R-:W2:Y:S01]  /*1620*/  LD.E R4, [R20.64+0x68] ;  /* 0x0000680614047980 */ /* 0x002ea2000c101900 */
[----:B------:R-:W-:-:S03]  /*1630*/  ISETP.NE.AND P3, PT, R13, -0x1, PT ;  /* 0xffffffff0d00780c */ /* 0x000fc60003f65270 */
[----:B------:R-:W4:Y:S04]  /*1640*/  LD.E.64 R64, [R20.64+0x38] ;  /* 0x0000380614407980 */ /* 0x000f28000c101b00 */
[----:B---3--:R-:W3:Y:S04]  /*1650*/  LD.E.64 R66, [R20.64+0x40] ;  /* 0x0000400614427980 */ /* 0x008ee8000c101b00 */
[----:B------:R-:W3:Y:S04]  /*1660*/  LD.E.64 R14, [R20.64+0x50] ;  /* 0x00005006140e7980 */ /* 0x000ee8000c101b00 */
[----:B------:R-:W3:Y:S04]  /*1670*/  @!P3 LD.E.64 R16, [R20.64+0x20] ;  /* 0x000020061410b980 */ /* 0x000ee8000c101b00 */
[----:B------:R-:W3:Y:S04]  /*1680*/  @!P3 LD.E.64 R24, [R20.64+0x28] ;  /* 0x000028061418b980 */ /* 0x000ee8000c101b00 */
[----:B------:R1:W5:Y:S01]  /*1690*/  LD.E.64 R22, [R20.64+0x58] ;  /* 0x0000580614167980 */ /* 0x000362000c101b00 */
[----:B------:R-:W-:Y:S01]  /*16a0*/  IMAD.MOV.U32 R10, RZ, RZ, RZ ;  /* 0x000000ffff0a7224 */ /* 0x000fe200078e00ff */
[----:B--2---:R-:W-:-:S04]  /*16b0*/  IABS R3, R4 ;  /* 0x0000000400037213 */ /* 0x004fc80000000000 */
[----:B------:R-:W2:Y:S08]  /*16c0*/  I2F.RP R6, R3 ;  /* 0x0000000300067306 */ /* 0x000eb00000209400 */
[----:B--2---:R-:W2:Y:S02]  /*16d0*/  MUFU.RCP R2, R6 ;  /* 0x0000000600027308 */ /* 0x004ea40000001000 */
[----:B--2---:R-:W-:-:S06]  /*16e0*/  IADD3 R2, R2, 0xffffffe, RZ ;  /* 0x0ffffffe02027810 */ /* 0x004fcc0007ffe0ff */
[----:B------:R-:W2:Y:S01]  /*16f0*/  F2I.FTZ.U32.TRUNC.NTZ R11, R2 ;  /* 0x00000002000b7305 */ /* 0x000ea2000021f000 */
[----:B------:R-:W-:Y:S02]  /*1700*/  IABS R7, R4 ;  /* 0x0000000400077213 */ /* 0x000fe40000000000 */
[----:B--2---:R-:W-:-:S05]  /*1710*/  IADD3 R0, RZ, -R11, RZ ;  /* 0x8000000bff007210 */ /* 0x004fca0007ffe0ff */
[----:B------:R-:W-:Y:S01]  /*1720*/  IMAD R5, R0, R3, RZ ;  /* 0x0000000300057224 */ /* 0x000fe200078e02ff */
[----:B------:R-:W-:-:S03]  /*1730*/  IABS R0, R241 ;  /* 0x000000f100007213 */ /* 0x000fc60000000000 */
[----:B------:R-:W-:Y:S01]  /*1740*/  IMAD.HI.U32 R5, R11, R5, R10 ;  /* 0x000000050b057227 */ /* 0x000fe200078e000a */
[----:B------:R-:W-:-:S05]  /*1750*/  IADD3 R7, RZ, -R7, RZ ;  /* 0x80000007ff077210 */ /* 0x000fca0007ffe0ff */
[----:B------:R-:W-:-:S04]  /*1760*/  IMAD.HI.U32 R2, R5, R0, RZ ;  /* 0x0000000005027227 */ /* 0x000fc800078e00ff */
[----:B------:R-:W-:-:S05]  /*1770*/  IMAD R0, R2, R7, R0 ;  /* 0x0000000702007224 */ /* 0x000fca00078e0200 */
[----:B------:R-:W-:Y:S01]  /*1780*/  ISETP.GT.U32.AND P0, PT, R3, R0, PT ;  /* 0x000000000300720c */ /* 0x000fe20003f04070 */
[-C--:B----4-:R-:W-:Y:S01]  /*1790*/  @!P3 IMAD R5, R65, R12.reuse, RZ ;  /* 0x0000000c4105b224 */ /* 0x090fe200078e02ff */
[----:B------:R-:W-:Y:S01]  /*17a0*/  @!P3 SHF.R.S32.HI R6, RZ, 0x1f, R12 ;  /* 0x0000001fff06b819 */ /* 0x000fe2000001140c */
[----:B------:R-:W-:-:S04]  /*17b0*/  @!P3 IMAD.WIDE.U32 R26, R64, R12, RZ ;  /* 0x0000000c401ab225 */ /* 0x000fc800078e00ff */
[----:B------:R-:W-:Y:S01]  /*17c0*/  @!P3 IMAD R5, R6, R64, R5 ;  /* 0x000000400605b224 */ /* 0x000fe200078e0205 */
[----:B-----5:R-:W-:-:S05]  /*17d0*/  @!P3 SHF.R.S32.HI R6, RZ, 0x1f, R8 ;  /* 0x0000001fff06b819 */ /* 0x020fca0000011408 */
[----:B------:R-:W-:Y:S01]  /*17e0*/  @!P0 IADD3 R0, R0, -R3, RZ ;  /* 0x8000000300008210 */ /* 0x000fe20007ffe0ff */
[----:B------:R-:W-:Y:S01]  /*17f0*/  @P3 IMAD.IADD R7, R12, 0x1, R13 ;  /* 0x000000010c073824 */ /* 0x000fe200078e020d */
[----:B------:R-:W-:Y:S02]  /*1800*/  @!P3 IADD3 R27, R27, R5, RZ ;  /* 0x000000051b1bb210 */ /* 0x000fe40007ffe0ff */
[----:B------:R-:W-:Y:S01]  /*1810*/  ISETP.GE.U32.AND P2, PT, R0, R3, PT ;  /* 0x000000030000720c */ /* 0x000fe20003f46070 */
[----:B---3--:R-:W-:Y:S01]  /*1820*/  @!P3 IMAD R5, R17, R8, RZ ;  /* 0x000000081105b224 */ /* 0x008fe200078e02ff */
[----:B------:R-:W-:Y:S01]  /*1830*/  LOP3.LUT R0, R241, R4, RZ, 0x3c, !PT ;  /* 0x00000004f1007212 */ /* 0x000fe200078e3cff */
[-C--:B------:R-:W-:Y:S02]  /*1840*/  @P3 IMAD R11, R65, R7.reuse, RZ ;  /* 0x00000007410b3224 */ /* 0x080fe400078e02ff */
[----:B------:R-:W-:Y:S01]  /*1850*/  @P3 IMAD.WIDE.U32 R28, R64, R7, RZ ;  /* 0x00000007401c3225 */ /* 0x000fe200078e00ff */
[----:B------:R-:W-:-:S03]  /*1860*/  ISETP.GE.AND P1, PT, R0, RZ, PT ;  /* 0x000000ff0000720c */ /* 0x000fc60003f26270 */
[----:B------:R-:W-:Y:S01]  /*1870*/  @!P3 IMAD R5, R16, R6, R5 ;  /* 0x000000061005b224 */ /* 0x000fe200078e0205 */
[----:B------:R-:W-:Y:S01]  /*1880*/  @!P0 IADD3 R2, R2, 0x1, RZ ;  /* 0x0000000102028810 */ /* 0x000fe20007ffe0ff */
[----:B------:R-:W-:Y:S01]  /*1890*/  @!P3 IMAD.WIDE.U32 R16, R16, R8, R26 ;  /* 0x000000081010b225 */ /* 0x000fe200078e001a */
[----:B------:R-:W-:Y:S02]  /*18a0*/  @!P3 SHF.R.S32.HI R3, RZ, 0x1f, R12 ;  /* 0x0000001fff03b819 */ /* 0x000fe4000001140c */
[----:B------:R-:W-:Y:S01]  /*18b0*/  ISETP.NE.AND P0, PT, R4, RZ, PT ;  /* 0x000000ff0400720c */ /* 0x000fe20003f05270 */
[----:B------:R-:W-:Y:S02]  /*18c0*/  @P3 IMAD.IADD R11, R29, 0x1, R11 ;  /* 0x000000011d0b3824 */ /* 0x000fe400078e020b */
[----:B------:R-:W-:Y:S02]  /*18d0*/  @!P3 IMAD R6, R67, R12, RZ ;  /* 0x0000000c4306b224 */ /* 0x000fe400078e02ff */
[----:B------:R-:W-:Y:S01]  /*18e0*/  @!P3 IMAD.IADD R11, R17, 0x1, R5 ;  /* 0x00000001110bb824 */ /* 0x000fe200078e0205 */
[----:B------:R-:W-:Y:S01]  /*18f0*/  LEA R5, R165, 0xffffffc0, 0x6 ;  /* 0xffffffc0a5057811 */ /* 0x000fe200078e30ff */
[----:B------:R-:W-:Y:S01]  /*1900*/  @!P3 IMAD R3, R3, R66, R6 ;  /* 0x000000420303b224 */ /* 0x000fe200078e0206 */
[----:B------:R-:W-:Y:S01]  /*1910*/  @P2 IADD3 R2, R2, 0x1, RZ ;  /* 0x0000000102022810 */ /* 0x000fe20007ffe0ff */
[----:B------:R-:W-:Y:S01]  /*1920*/  @!P3 IMAD.WIDE.U32 R26, R66, R12, RZ ;  /* 0x0000000c421ab225 */ /* 0x000fe200078e00ff */
[----:B------:R-:W-:-:S02]  /*1930*/  @P3 MOV R10, R28 ;  /* 0x0000001c000a3202 */ /* 0x000fc40000000f00 */
[----:B------:R-:W-:Y:S01]  /*1940*/  @!P3 MOV R10, R16 ;  /* 0x00000010000ab202 */ /* 0x000fe20000000f00 */
[-C--:B------:R-:W-:Y:S01]  /*1950*/  IMAD R7, R65, R5.reuse, RZ ;  /* 0x0000000541077224 */ /* 0x080fe200078e02ff */
[----:B------:R-:W-:Y:S01]  /*1960*/  SHF.R.S32.HI R9, RZ, 0x1f, R5 ;  /* 0x0000001fff097819 */ /* 0x000fe20000011405 */
[----:B------:R-:W-:Y:S01]  /*1970*/  @!P3 IMAD.IADD R27, R27, 0x1, R3 ;  /* 0x000000011b1bb824 */ /* 0x000fe200078e0203 */
[----:B------:R-:W-:Y:S01]  /*1980*/  MOV R16, R2 ;  /* 0x0000000200107202 */ /* 0x000fe20000000f00 */
[----:B------:R-:W-:Y:S01]  /*1990*/  @!P3 IMAD R0, R25, R8, RZ ;  /* 0x000000081900b224 */ /* 0x000fe200078e02ff */
[----:B------:R-:W-:Y:S01]  /*19a0*/  @!P3 SHF.R.S32.HI R3, RZ, 0x1f, R8 ;  /* 0x0000001fff03b819 */ /* 0x000fe20000011408 */
[----:B------:R-:W-:Y:S01]  /*19b0*/  IMAD R7, R9, R64, R7 ;  /* 0x0000004009077224 */ /* 0x000fe200078e0207 */
[----:B------:R-:W-:Y:S01]  /*19c0*/  @!P1 IADD3 R16, -R16, RZ, RZ ;  /* 0x000000ff10109210 */ /* 0x000fe20007ffe1ff */
[----:B------:R-:W-:Y:S01]  /*19d0*/  IMAD.WIDE.U32 R10, R64, R5, R10 ;  /* 0x00000005400a7225 */ /* 0x000fe200078e000a */
[----:B------:R-:W-:-:S02]  /*19e0*/  @!P0 LOP3.LUT R16, RZ, R4, RZ, 0x33, !PT ;  /* 0x00000004ff108212 */ /* 0x000fc400078e33ff */
[----:B------:R-:W-:Y:S01]  /*19f0*/  @P3 IADD3 R12, R12, R13, RZ ;  /* 0x0000000d0c0c3210 */ /* 0x000fe20007ffe0ff */
[C---:B------:R-:W-:Y:S01]  /*1a00*/  @!P3 IMAD R0, R24.reuse, R3, R0 ;  /* 0x000000031800b224 */ /* 0x040fe200078e0200 */
[----:B------:R-:W-:Y:S01]  /*1a10*/  IADD3 R7, R11, R7, RZ ;  /* 0x000000070b077210 */ /* 0x000fe20007ffe0ff */
[----:B------:R-:W-:Y:S01]  /*1a20*/  @!P3 IMAD.WIDE.U32 R24, R24, R8, R26 ;  /* 0x000000081818b225 */ /* 0x000fe200078e001a */
[----:B------:R-:W-:-:S03]  /*1a30*/  SHF.R.S32.HI R8, RZ, 0x1f, R16 ;  /* 0x0000001fff087819 */ /* 0x000fc60000011410 */
[----:B------:R-:W-:Y:S02]  /*1a40*/  IMAD.MOV.U32 R6, RZ, RZ, R10 ;  /* 0x000000ffff067224 */ /* 0x000fe400078e000a */
[----:B------:R-:W-:Y:S02]  /*1a50*/  IMAD R3, R15, R16, RZ ;  /* 0x000000100f037224 */ /* 0x000fe400078e02ff */
[-C--:B------:R-:W-:Y:S02]  /*1a60*/  @P3 IMAD R11, R67, R12.reuse, RZ ;  /* 0x0000000c430b3224 */ /* 0x080fe400078e02ff */
[----:B------:R-:W-:-:S04]  /*1a70*/  @P3 IMAD.WIDE.U32 R12, R66, R12, RZ ;  /* 0x0000000c420c3225 */ /* 0x000fc800078e00ff */
[----:B------:R-:W-:-:S04]  /*1a80*/  IMAD.WIDE.U32 R6, R14, R16, R6 ;  /* 0x000000100e067225 */ /* 0x000fc800078e0006 */
[----:B------:R-:W-:Y:S01]  /*1a90*/  IMAD R3, R14, R8, R3 ;  /* 0x000000080e037224 */ /* 0x000fe200078e0203 */
[----:B------:R-:W-:Y:S01]  /*1aa0*/  @P3 IADD3 R11, R13, R11, RZ ;  /* 0x0000000b0d0b3210 */ /* 0x000fe20007ffe0ff */
[----:B------:R-:W-:Y:S01]  /*1ab0*/  @P3 IMAD.MOV.U32 R10, RZ, RZ, R12 ;  /* 0x000000ffff0a3224 */ /* 0x000fe200078e000c */
[----:B------:R-:W-:Y:S01]  /*1ac0*/  @!P3 IADD3 R11, R25, R0, RZ ;  /* 0x00000000190bb210 */ /* 0x000fe20007ffe0ff */
[----:B------:R-:W-:Y:S01]  /*1ad0*/  IMAD.MOV.U32 R2, RZ, RZ, R6 ;  /* 0x000000ffff027224 */ /* 0x000fe200078e0006 */
[----:B------:R-:W-:Y:S02]  /*1ae0*/  IADD3 R3, R7, R3, RZ ;  /* 0x0000000307037210 */ /* 0x000fe40007ffe0ff */
[----:B------:R-:W-:Y:S02]  /*1af0*/  @!P3 MOV R10, R24 ;  /* 0x00000018000ab202 */ /* 0x000fe40000000f00 */
[----:B------:R-:W-:Y:S02]  /*1b00*/  MOV R7, R5 ;  /* 0x0000000500077202 */ /* 0x000fe40000000f00 */
.L_x_1162:
[----:B-1----:R-:W-:Y:S05]  /*1b10*/  BSYNC B0 ;  /* 0x0000000000007941 */ /* 0x002fea0003800000 */
.L_x_1160:
        /* <DEDUP_REMOVED lines=10> */
[----:B------:R-:W-:-:S04]  /*1bc0*/  LEA.HI R4, R0, R73, RZ, 0x3 ;  /* 0x0000004900047211 */ /* 0x000fc800078f18ff */
[----:B------:R-:W-:Y:S02]  /*1bd0*/  SHF.R.S32.HI R182, RZ, 0x3, R4 ;  /* 0x00000003ffb67819 */ /* 0x000fe40000011404 */
[----:B------:R-:W-:Y:S02]  /*1be0*/  LOP3.LUT R4, R4, 0xfffffff8, RZ, 0xc0, !PT ;  /* 0xfffffff804047812 */ /* 0x000fe400078ec0ff */
[----:B------:R-:W-:Y:S01]  /*1bf0*/  LEA.HI R72, R0, R73, RZ, 0x4 ;  /* 0x0000004900487211 */ /* 0x000fe200078f20ff */
[----:B------:R-:W-:Y:S02]  /*1c00*/  IMAD.SHL.U32 R17, R182, 0x40, RZ ;  /* 0x00000040b6117824 */ /* 0x000fe400078e00ff */
[----:B------:R-:W-:Y:S01]  /*1c10*/  IMAD.IADD R71, R73, 0x1, -R4 ;  /* 0x0000000149477824 */ /* 0x000fe200078e0a04 */
[----:B------:R-:W-:Y:S02]  /*1c20*/  LOP3.LUT R6, R72, 0xfffffff0, RZ, 0xc0, !PT ;  /* 0xfffffff048067812 */ /* 0x000fe400078ec0ff */
[----:B------:R-:W-:Y:S01]  /*1c30*/  LOP3.LUT R17, R17, 0x1c0, RZ, 0xc0, !PT ;  /* 0x000001c011117812 */ /* 0x000fe200078ec0ff */
[----:B------:R-:W-:-:S02]  /*1c40*/  IMAD.SHL.U32 R14, R71, 0x8, RZ ;  /* 0x00000008470e7824 */ /* 0x000fc400078e00ff */
[----:B------:R-:W-:Y:S01]  /*1c50*/  IMAD.IADD R6, R73, 0x1, -R6 ;  /* 0x0000000149067824 */ /* 0x000fe200078e0a06 */
[----:B------:R-:W-:Y:S02]  /*1c60*/  SHF.R.U32.HI R174, RZ, 0x3, R17 ;  /* 0x00000003ffae7819 */ /* 0x000fe40000011611 */
[----:B------:R-:W-:Y:S02]  /*1c70*/  LOP3.LUT R15, R17, 0x38, R14, 0xf8, !PT ;  /* 0x00000038110f7812 */ /* 0x000fe400078ef80e */
[----:B------:R-:W-:Y:S02]  /*1c80*/  SHF.R.S32.HI R27, RZ, 0x4, R72 ;  /* 0x00000004ff1b7819 */ /* 0x000fe40000011448 */
[----:B-1----:R-:W-:Y:S02]  /*1c90*/  SHF.R.S32.HI R19, RZ, 0x1f, R6 ;  /* 0x0000001fff137819 */ /* 0x002fe40000011406 */
[----:B------:R-:W-:Y:S02]  /*1ca0*/  LOP3.LUT R174, R15, R174, RZ, 0x3c, !PT ;  /* 0x000000ae0fae7212 */ /* 0x000fe400078e3cff */
[----:B------:R-:W-:-:S02]  /*1cb0*/  LEA.HI R72, R72, R27, RZ, 0x1 ;  /* 0x0000001b48487211 */ /* 0x000fc400078f08ff */
[----:B------:R-:W-:Y:S02]  /*1cc0*/  IADD3 R10, P1, R14, R10, RZ ;  /* 0x0000000a0e0a7210 */ /* 0x000fe40007f3e0ff */
[----:B------:R-:W-:Y:S02]  /*1cd0*/  SHF.R.S32.HI R15, RZ, 0x1f, R14 ;  /* 0x0000001fff0f7819 */ /* 0x000fe4000001140e */
[----:B------:R-:W-:Y:S02]  /*1ce0*/  LEA.HI R19, R19, R6, RZ, 0x3 ;  /* 0x0000000613137211 */ /* 0x000fe400078f18ff */
[----:B------:R-:W-:Y:S01]  /*1cf0*/  LOP3.LUT R72, R72, 0xfffffffe, RZ, 0xc0, !PT ;  /* 0xfffffffe48487812 */ /* 0x000fe200078ec0ff */
[----:B------:R-:W-:Y:S01]  /*1d00*/  IMAD R4, R9, R66, RZ ;  /* 0x0000004209047224 */ /* 0x000fe200078e02ff */
[----:B------:R-:W-:Y:S01]  /*1d10*/  LOP3.LUT R17, R19, 0xfffffff8, RZ, 0xc0, !PT ;  /* 0xfffffff813117812 */ /* 0x000fe200078ec0ff */
[----:B------:R-:W-:Y:S01]  /*1d20*/  IMAD.X R11, R15, 0x1, R11, P1 ;  /* 0x000000010f0b7824 */ /* 0x000fe200008e060b */
[----:B------:R-:W-:Y:S01]  /*1d30*/  LEA.HI R9, R0, R73, RZ, 0x6 ;  /* 0x0000004900097211 */ /* 0x000fe200078f30ff */
[----:B------:R-:W-:Y:S01]  /*1d40*/  IMAD.IADD R72, R27, 0x1, -R72 ;  /* 0x000000011b487824 */ /* 0x000fe200078e0a48 */
[----:B------:R-:W-:Y:S01]  /*1d50*/  SHF.R.S32.HI R76, RZ, 0x1f, R243 ;  /* 0x0000001fff4c7819 */ /* 0x000fe200000114f3 */
[----:B------:R-:W-:-:S02]  /*1d60*/  IMAD R4, R7, R67, R4 ;  /* 0x0000004307047224 */ /* 0x000fc400078e0204 */
[----:B------:R-:W-:-:S04]  /*1d70*/  IMAD.WIDE.U32 R26, R7, R66, R10 ;  /* 0x00000042071a7225 */ /* 0x000fc800078e000a */
[----:B------:R-:W-:Y:S02]  /*1d80*/  IMAD.IADD R17, R6, 0x1, -R17 ;  /* 0x0000000106117824 */ /* 0x000fe400078e0a11 */
[----:B------:R-:W-:-:S05]  /*1d90*/  IMAD.SHL.U32 R9, R9, 0x8, RZ ;  /* 0x0000000809097824 */ /* 0x000fca00078e00ff */
[----:B------:R-:W-:Y:S01]  /*1da0*/  LOP3.LUT R174, R174, 0xfffffe00, R9, 0xf8, !PT ;  /* 0xfffffe00aeae7812 */ /* 0x000fe200078ef809 */
[----:B------:R-:W-:Y:S02]  /*1db0*/  IMAD R23, R23, R16, RZ ;  /* 0x0000001017177224 */ /* 0x000fe400078e02ff */
[----:B------:R-:W-:Y:S02]  /*1dc0*/  IMAD.IADD R27, R27, 0x1, R4 ;  /* 0x000000011b1b7824 */ /* 0x000fe400078e0204 */
[----:B------:R-:W-:Y:S01]  /*1dd0*/  IMAD.SHL.U32 R19, R19, 0x40, RZ ;  /* 0x0000004013137824 */ /* 0x000fe200078e00ff */
[----:B------:R-:W-:Y:S01]  /*1de0*/  SHF.R.S32.HI R4, RZ, 0x1f, R241 ;  /* 0x0000001fff047819 */ /* 0x000fe200000114f1 */
[----:B------:R-:W-:Y:S01]  /*1df0*/  IMAD R189, R67, R182, RZ ;  /* 0x000000b643bd7224 */ /* 0x000fe200078e02ff */
[----:B------:R-:W-:Y:S02]  /*1e00*/  SHF.R.S32.HI R183, RZ, 0x1f, R182 ;  /* 0x0000001fffb77819 */ /* 0x000fe400000114b6 */
[----:B------:R-:W-:-:S03]  /*1e10*/  SHF.R.S32.HI R106, RZ, 0x1f, R77 ;  /* 0x0000001fff6a7819 */ /* 0x000fc6000001144d */
[----:B------:R-:W-:Y:S01]  /*1e20*/  IMAD R189, R183, R66, R189 ;  /* 0x00000042b7bd7224 */ /* 0x000fe200078e02bd */
[----:B------:R-:W-:-:S04]  /*1e30*/  LEA.HI R106, R106, R77, RZ, 0x6 ;  /* 0x0000004d6a6a7211 */ /* 0x000fc800078f30ff */
[----:B------:R-:W-:-:S04]  /*1e40*/  SHF.R.S32.HI R106, RZ, 0x6, R106 ;  /* 0x00000006ff6a7819 */ /* 0x000fc8000001146a */
[----:B------:R-:W-:Y:S01]  /*1e50*/  IMNMX R106, RZ, R106, !PT ;  /* 0x0000006aff6a7217 */ /* 0x000fe20007800200 */
[----:B------:R-:W-:Y:S01]  /*1e60*/  IMAD R181, R65, R182, RZ ;  /* 0x000000b641b57224 */ /* 0x000fe200078e02ff */
[----:B------:R-:W-:-:S03]  /*1e70*/  LEA.HI R69, R0, R73, RZ, 0x5 ;  /* 0x0000004900457211 */ /* 0x000fc600078f28ff */
[----:B------:R-:W-:Y:S01]  /*1e80*/  IMAD R181, R183, R64, R181 ;  /* 0x00000040b7b57224 */ /* 0x000fe200078e02b5 */
[----:B------:R-:W-:Y:S01]  /*1e90*/  LOP3.LUT R74, R69, 0xffffffe0, RZ, 0xc0, !PT ;  /* 0xffffffe0454a7812 */ /* 0x000fe200078ec0ff */
[----:B------:R-:W-:Y:S01]  /*1ea0*/  IMAD.MOV.U32 R57, RZ, RZ, 0x10 ;  /* 0x00000010ff397424 */ /* 0x000fe200078e00ff */
[C---:B------:R-:W-:Y:S01]  /*1eb0*/  LOP3.LUT P3, RZ, R17.reuse, 0x4, RZ, 0xc0, !PT ;  /* 0x0000000411ff7812 */ /* 0x040fe2000786c0ff */
[----:B------:R-:W-:Y:S01]  /*1ec0*/  IMAD.MOV.U32 R55, RZ, RZ, 0x20 ;  /* 0x00000020ff377424 */ /* 0x000fe200078e00ff */
[----:B------:R-:W-:Y:S01]  /*1ed0*/  LOP3.LUT P2, RZ, R17, 0x2, RZ, 0xc0, !PT ;  /* 0x0000000211ff7812 */ /* 0x000fe2000784c0ff */
[C---:B------:R-:W-:Y:S01]  /*1ee0*/  IMAD.SHL.U32 R237, R64.reuse, 0x10, RZ ;  /* 0x0000001040ed7824 */ /* 0x040fe200078e00ff */
[----:B------:R-:W-:Y:S01]  /*1ef0*/  SHF.L.U64.HI R238, R64, 0x4, R65 ;  /* 0x0000000440ee7819 */ /* 0x000fe20000010241 */
[C---:B------:R-:W-:Y:S01]  /*1f00*/  IMAD.SHL.U32 R235, R66.reuse, 0x10, RZ ;  /* 0x0000001042eb7824 */ /* 0x040fe200078e00ff */
[----:B------:R-:W-:Y:S01]  /*1f10*/  SHF.L.U64.HI R236, R66, 0x4, R67 ;  /* 0x0000000442ec7819 */ /* 0x000fe20000010243 */
[----:B------:R-:W-:Y:S01]  /*1f20*/  IMAD.IADD R74, R73, 0x1, -R74 ;  /* 0x00000001494a7824 */ /* 0x000fe200078e0a4a */
[----:B------:R-:W-:Y:S01]  /*1f30*/  SHF.R.S32.HI R69, RZ, 0x5, R69 ;  /* 0x00000005ff457819 */ /* 0x000fe20000011445 */
[----:B------:R-:W-:Y:S01]  /*1f40*/  IMAD.SHL.U32 R78, R71, 0x4, RZ ;  /* 0x00000004474e7824 */ /* 0x000fe200078e00ff */
[----:B------:R-:W-:-:S02]  /*1f50*/  SEL R57, R57, 0xfffffff0, !P2 ;  /* 0xfffffff039397807 */ /* 0x000fc40005000000 */
[----:B------:R-:W-:Y:S01]  /*1f60*/  SEL R55, R55, 0xffffffe0, !P3 ;  /* 0xffffffe037377807 */ /* 0x000fe20005800000 */
[----:B--2---:R-:W-:-:S04]  /*1f70*/  @P0 IMAD.WIDE.U32 R10, R192, R246, RZ ;  /* 0x000000f6c00a0225 */ /* 0x004fc800078e00ff */
[----:B------:R-:W-:Y:S02]  /*1f80*/  @P0 IMAD R6, R193, R246, RZ ;  /* 0x000000f6c1060224 */ /* 0x000fe400078e02ff */
[-C--:B---3--:R-:W-:Y:S02]  /*1f90*/  @!P0 IMAD R7, R29, R243.reuse, RZ ;  /* 0x000000f31d078224 */ /* 0x088fe400078e02ff */
[----:B------:R-:W-:-:S04]  /*1fa0*/  @!P0 IMAD.WIDE.U32 R30, R28, R243, RZ ;  /* 0x000000f31c1e8225 */ /* 0x000fc800078e00ff */
[----:B------:R-:W-:Y:S02]  /*1fb0*/  @!P0 IMAD R28, R28, R76, R7 ;  /* 0x0000004c1c1c8224 */ /* 0x000fe400078e0207 */
[----:B------:R-:W-:Y:S02]  /*1fc0*/  @P0 IMAD.IADD R7, R11, 0x1, R6 ;  /* 0x000000010b070824 */ /* 0x000fe400078e0206 */
[----:B------:R-:W-:Y:S02]  /*1fd0*/  IMAD.SHL.U32 R11, R17, 0x40, RZ ;  /* 0x00000040110b7824 */ /* 0x000fe400078e00ff */
[----:B------:R-:W-:Y:S02]  /*1fe0*/  @P0 IMAD.MOV.U32 R9, RZ, RZ, R10 ;  /* 0x000000ffff090224 */ /* 0x000fe400078e000a */
[----:B------:R-:W-:Y:S01]  /*1ff0*/  IMAD.SHL.U32 R10, R72, 0x8, RZ ;  /* 0x00000008480a7824 */ /* 0x000fe200078e00ff */
[----:B------:R-:W-:Y:S01]  /*2000*/  LOP3.LUT R11, R11, 0x1c0, RZ, 0xc0, !PT ;  /* 0x000001c00b0b7812 */ /* 0x000fe200078ec0ff */
[----:B------:R-:W-:-:S03]  /*2010*/  @!P0 IMAD.MOV.U32 R9, RZ, RZ, R30 ;  /* 0x000000ffff098224 */ /* 0x000fc600078e001e */
[----:B------:R-:W-:Y:S02]  /*2020*/  LOP3.LUT R10, R11, 0x8, R10, 0xf8, !PT ;  /* 0x000000080b0a7812 */ /* 0x000fe400078ef80a */
[----:B------:R-:W-:Y:S01]  /*2030*/  SHF.R.U32.HI R11, RZ, 0x3, R11 ;  /* 0x00000003ff0b7819 */ /* 0x000fe2000001160b */
[----:B------:R-:W-:Y:S01]  /*2040*/  @!P0 IMAD.IADD R7, R31, 0x1, R28 ;  /* 0x000000011f078824 */ /* 0x000fe200078e021c */
[----:B------:R-:W-:Y:S01]  /*2050*/  IADD3 R28, P1, R14, R9, RZ ;  /* 0x000000090e1c7210 */ /* 0x000fe20007f3e0ff */
[-C--:B------:R-:W-:Y:S01]  /*2060*/  IMAD R6, R8, R22.reuse, R23 ;  /* 0x0000001608067224 */ /* 0x080fe200078e0217 */
[----:B------:R-:W-:Y:S01]  /*2070*/  LOP3.LUT R10, R10, R11, RZ, 0x3c, !PT ;  /* 0x0000000b0a0a7212 */ /* 0x000fe200078e3cff */
[----:B------:R-:W-:Y:S01]  /*2080*/  IMAD.WIDE.U32 R22, R16, R22, R26 ;  /* 0x0000001610167225 */ /* 0x000fe200078e001a */
[----:B------:R-:W-:Y:S02]  /*2090*/  IADD3 R11, R14, 0x40, RZ ;  /* 0x000000400e0b7810 */ /* 0x000fe40007ffe0ff */
[----:B------:R-:W-:Y:S01]  /*20a0*/  LOP3.LUT R56, R10, 0xfffffe00, R19, 0xf8, !PT ;  /* 0xfffffe000a387812 */ /* 0x000fe200078ef813 */
[----:B------:R-:W-:Y:S01]  /*20b0*/  IMAD R9, R25, R241, RZ ;  /* 0x000000f119097224 */ /* 0x000fe200078e02ff */
[-C--:B----4-:R-:W-:Y:S01]  /*20c0*/  ISETP.GE.AND P0, PT, R11, R79.reuse, PT ;  /* 0x0000004f0b00720c */ /* 0x090fe20003f06270 */
[----:B------:R-:W-:Y:S01]  /*20d0*/  IMAD.X R29, R15, 0x1, R7, P1 ;  /* 0x000000010f1d7824 */ /* 0x000fe200008e0607 */
[----:B------:R-:W-:Y:S01]  /*20e0*/  IADD3 R10, R14, 0x80, RZ ;  /* 0x000000800e0a7810 */ /* 0x000fe20007ffe0ff */
[----:B------:R-:W-:Y:S01]  /*20f0*/  IMAD.IADD R23, R23, 0x1, R6 ;  /* 0x0000000117177824 */ /* 0x000fe200078e0206 */
[----:B------:R-:W-:Y:S01]  /*2100*/  SEL R6, RZ, 0xffffffff, P0 ;  /* 0xffffffffff067807 */ /* 0x000fe20000000000 */
[----:B------:R-:W-:Y:S01]  /*2110*/  IMAD R4, R24, R4, R9 ;  /* 0x0000000418047224 */ /* 0x000fe200078e0209 */
[-C--:B------:R-:W-:Y:S01]  /*2120*/  ISETP.GE.AND P0, PT, R10, R79.reuse, PT ;  /* 0x0000004f0a00720c */ /* 0x080fe20003f06270 */
[----:B------:R-:W-:Y:S01]  /*2130*/  IMAD.WIDE.U32 R186, R241, R24, R28 ;  /* 0x00000018f1ba7225 */ /* 0x000fe200078e001c */
[----:B------:R-:W-:-:S03]  /*2140*/  ISETP.GE.AND P1, PT, R14, R79, PT ;  /* 0x0000004f0e00720c */ /* 0x000fc60003f26270 */
[----:B------:R-:W-:Y:S01]  /*2150*/  IMAD.WIDE.U32 R22, R182, R66, R22 ;  /* 0x00000042b6167225 */ /* 0x000fe200078e0016 */
[----:B------:R-:W-:-:S03]  /*2160*/  IADD3 R9, R14, 0xc0, RZ ;  /* 0x000000c00e097810 */ /* 0x000fc60007ffe0ff */
[----:B------:R-:W-:Y:S01]  /*2170*/  IMAD.IADD R187, R187, 0x1, R4 ;  /* 0x00000001bbbb7824 */ /* 0x000fe200078e0204 */
[----:B------:R-:W-:Y:S01]  /*2180*/  SEL R4, RZ, 0x4, P0 ;  /* 0x00000004ff047807 */ /* 0x000fe20000000000 */
[----:B------:R-:W-:Y:S01]  /*2190*/  IMAD.IADD R189, R23, 0x1, R189 ;  /* 0x0000000117bd7824 */ /* 0x000fe200078e02bd */
[C---:B------:R-:W-:Y:S02]  /*21a0*/  LEA R188, P0, R22.reuse, R12, 0x1 ;  /* 0x0000000c16bc7211 */ /* 0x040fe400078008ff */
[----:B------:R-:W-:Y:S02]  /*21b0*/  SEL R7, RZ, 0x1, P1 ;  /* 0x00000001ff077807 */ /* 0x000fe40000800000 */
[----:B------:R-:W-:Y:S02]  /*21c0*/  ISETP.GE.AND P1, PT, R9, R79, PT ;  /* 0x0000004f0900720c */ /* 0x000fe40003f26270 */
[----:B------:R-:W-:Y:S02]  /*21d0*/  LEA.HI.X R189, R22, R13, R189, 0x1, P0 ;  /* 0x0000000d16bd7211 */ /* 0x000fe400000f0cbd */
[----:B------:R-:W-:-:S02]  /*21e0*/  IADD3 R178, P0, R14, R2, RZ ;  /* 0x000000020eb27210 */ /* 0x000fc40007f1e0ff */
[----:B------:R-:W-:Y:S02]  /*21f0*/  SEL R75, RZ, 0x8, P1 ;  /* 0x00000008ff4b7807 */ /* 0x000fe40000800000 */
[----:B------:R-:W-:Y:S01]  /*2200*/  ISETP.GT.AND P1, PT, R165, R106, PT ;  /* 0x0000006aa500720c */ /* 0x000fe20003f24270 */
[----:B------:R-:W-:Y:S02]  /*2210*/  IMAD.X R179, R15, 0x1, R3, P0 ;  /* 0x000000010fb37824 */ /* 0x000fe400000e0603 */
        /* <DEDUP_REMOVED lines=46> */
[----:B--2---:R-:W-:-:S04]  /*2500*/  IMAD R3, R33, R243, RZ ;  /* 0x000000f321037224 */ /* 0x004fc800078e02ff */
[----:B------:R-:W-:Y:S02]  /*2510*/  IMAD R0, R32, R76, R3 ;  /* 0x0000004c20007224 */ /* 0x000fe400078e0203 */
[----:B---3--:R-:W-:Y:S02]  /*2520*/  IMAD R3, R35, R243, RZ ;  /* 0x000000f323037224 */ /* 0x008fe400078e02ff */
[C---:B------:R-:W-:Y:S01]  /*2530*/  IMAD.WIDE.U32 R32, R243.reuse, R32, R14 ;  /* 0x00000020f3207225 */ /* 0x040fe200078e000e */
[C-C-:B----4-:R-:W-:Y:S02]  /*2540*/  SHF.L.U64.HI R129, R198.reuse, 0x4, R199.reuse ;  /* 0x00000004c6817819 */ /* 0x150fe400000102c7 */
[----:B------:R-:W-:Y:S01]  /*2550*/  SHF.L.U64.HI R131, R198, 0x5, R199 ;  /* 0x00000005c6837819 */ /* 0x000fe200000102c7 */
[----:B------:R-:W-:Y:S01]  /*2560*/  IMAD.WIDE.U32 R30, R243, R34, R14 ;  /* 0x00000022f31e7225 */ /* 0x000fe200078e000e */
[----:B------:R-:W-:Y:S02]  /*2570*/  SHF.L.U64.HI R107, R200, 0x4, R201 ;  /* 0x00000004c86b7819 */ /* 0x000fe400000102c9 */
[----:B------:R-:W-:Y:S01]  /*2580*/  SHF.L.U32 R132, R198, 0x5, RZ ;  /* 0x00000005c6847819 */ /* 0x000fe200000006ff */
[----:B------:R-:W-:Y:S01]  /*2590*/  IMAD R2, R34, R76, R3 ;  /* 0x0000004c22027224 */ /* 0x000fe200078e0203 */
[----:B------:R-:W-:Y:S01]  /*25a0*/  SHF.R.S32.HI R3, RZ, 0x1f, R5 ;  /* 0x0000001fff037819 */ /* 0x000fe20000011405 */
[----:B------:R-:W-:Y:S01]  /*25b0*/  IMAD.IADD R33, R33, 0x1, R0 ;  /* 0x0000000121217824 */ /* 0x000fe200078e0200 */
[----:B------:R-:W-:Y:S01]  /*25c0*/  SHF.L.U64.HI R117, R200, 0x5, R201 ;  /* 0x00000005c8757819 */ /* 0x000fe200000102c9 */
[-C--:B------:R-:W-:Y:S01]  /*25d0*/  IMAD R4, R199, R5.reuse, RZ ;  /* 0x00000005c7047224 */ /* 0x080fe200078e02ff */
[----:B------:R-:W-:Y:S01]  /*25e0*/  SHF.L.U64.HI R131, R132, 0x1, R131 ;  /* 0x0000000184837819 */ /* 0x000fe20000010283 */
[----:B------:R-:W-:-:S02]  /*25f0*/  IMAD R0, R201, R5, RZ ;  /* 0x00000005c9007224 */ /* 0x000fc400078e02ff */
        /* <DEDUP_REMOVED lines=70> */
[----:B------:R-:W-:Y:S01]  /*2a60*/  IADD3 R98, P1, R237, 0x80, RZ ;  /* 0x00000080ed627810 */ /* 0x000fe20007f3e0ff */
[C---:B------:R-:W-:Y:S01]  /*2a70*/  IMAD.X R141, R7.reuse, 0x1, R141, P2 ;  /* 0x00000001078d7824 */ /* 0x040fe200010e068d */
[----:B------:R-:W-:Y:S01]  /*2a80*/  IADD3.X R19, R7, R0, RZ, P0, !PT ;  /* 0x0000000007137210 */ /* 0x000fe200007fe4ff */
[----:B------:R-:W-:Y:S01]  /*2a90*/  IMAD.IADD R159, R175, 0x1, R162 ;  /* 0x00000001af9f7824 */ /* 0x000fe200078e02a2 */
[C---:B------:R-:W-:Y:S01]  /*2aa0*/  IADD3 R102, P2, R237.reuse, 0x40, RZ ;  /* 0x00000040ed667810 */ /* 0x040fe20007f5e0ff */
[----:B------:R-:W-:Y:S01]  /*2ab0*/  IMAD.X R99, RZ, RZ, R238, P1 ;  /* 0x000000ffff637224 */ /* 0x000fe200008e06ee */
        /* <DEDUP_REMOVED lines=13> */
[C---:B------:R-:W-:Y:S01]  /*2b90*/  IADD3 R113, P1, R108.reuse, 0x80, RZ ;  /* 0x000000806c717810 */ /* 0x040fe20007f3e0ff */
[--C-:B------:R-:W-:Y:S01]  /*2ba0*/  IMAD.X R94, R101, 0x1, R238.reuse, P4 ;  /* 0x00000001655e7824 */ /* 0x100fe200020e06ee */
        /* <DEDUP_REMOVED lines=32> */
.L_x_1281:
        /* <DEDUP_REMOVED lines=21> */
.L_x_1165:
[----:B------:R-:W-:Y:S05]  /*2f00*/  BSYNC B0 ;  /* 0x0000000000007941 */ /* 0x000fea0003800000 */
.L_x_1164:
        /* <DEDUP_REMOVED lines=21> */
.L_x_1167:
[----:B------:R-:W-:Y:S05]  /*3060*/  BSYNC B0 ;  /* 0x0000000000007941 */ /* 0x000fea0003800000 */
.L_x_1166:
        /* <DEDUP_REMOVED lines=21> */
.L_x_1169:
[----:B------:R-:W-:Y:S05]  /*31c0*/  BSYNC B0 ;  /* 0x0000000000007941 */ /* 0x000fea0003800000 */
.L_x_1168:
        /* <DEDUP_REMOVED lines=21> */
.L_x_1171:
[----:B------:R-:W-:Y:S05]  /*3320*/  BSYNC B0 ;  /* 0x0000000000007941 */ /* 0x000fea0003800000 */
.L_x_1170:
        /* <DEDUP_REMOVED lines=65> */
.L_x_1178:
[----:B------:R-:W-:Y:S05]  /*3740*/  BSYNC B0 ;  /* 0x0000000000007941 */ /* 0x000fea0003800000 */
.L_x_1177:
        /* <DEDUP_REMOVED lines=50> */
.L_x_1180:
[----:B------:R-:W-:Y:S05]  /*3a70*/  BSYNC B0 ;  /* 0x0000000000007941 */ /* 0x000fea0003800000 */
.L_x_1179:
        /* <DEDUP_REMOVED lines=50> */
.L_x_1182:
[----:B------:R-:W-:Y:S05]  /*3da0*/  BSYNC B0 ;  /* 0x0000000000007941 */ /* 0x000fea0003800000 */
.L_x_1181:
        /* <DEDUP_REMOVED lines=49> */
.L_x_1176:
[----:B------:R-:W-:Y:S05]  /*40c0*/  BSYNC B1 ;  /* 0x0000000000017941 */ /* 0x000fea0003800000 */
.L_x_1175:
        /* <DEDUP_REMOVED lines=63> */
.L_x_1186:
[----:B------:R-:W-:Y:S05]  /*44c0*/  BSYNC B0 ;  /* 0x0000000000007941 */ /* 0x000fea0003800000 */
.L_x_1185:
        /* <DEDUP_REMOVED lines=53> */
.L_x_1188:
[----:B------:R-:W-:Y:S05]  /*4820*/  BSYNC B0 ;  /* 0x0000000000007941 */ /* 0x000fea0003800000 */
.L_x_1187:
        /* <DEDUP_REMOVED lines=53> */
.L_x_1190:
[----:B------:R-:W-:Y:S05]  /*4b80*/  BSYNC B0 ;  /* 0x0000000000007941 */ /* 0x000fea0003800000 */
.L_x_1189:
        /* <DEDUP_REMOVED lines=52> */
.L_x_1184:
[----:B------:R-:W-:Y:S05]  /*4ed0*/  BSYNC B1 ;  /* 0x0000000000017941 */ /* 0x000fea0003800000 */
.L_x_1183:
        /* <DEDUP_REMOVED lines=63> */
.L_x_1194:
[----:B------:R-:W-:Y:S05]  /*52d0*/  BSYNC B0 ;  /* 0x0000000000007941 */ /* 0x000fea0003800000 */
.L_x_1193:
        /* <DEDUP_REMOVED lines=53> */
.L_x_1196:
[----:B------:R-:W-:Y:S05]  /*5630*/  BSYNC B0 ;  /* 0x0000000000007941 */ /* 0x000fea0003800000 */
.L_x_1195:
        /* <DEDUP_REMOVED lines=53> */
.L_x_1198:
[----:B------:R-:W-:Y:S05]  /*5990*/  BSYNC B0 ;  /* 0x0000000000007941 */ /* 0x000fea0003800000 */
.L_x_1197:
        /* <DEDUP_REMOVED lines=52> */
.L_x_1192:
[----:B------:R-:W-:Y:S05]  /*5ce0*/  BSYNC B1 ;  /* 0x0000000000017941 */ /* 0x000fea0003800000 */
.L_x_1191:
        /* <DEDUP_REMOVED lines=65> */
.L_x_1202:
[----:B------:R-:W-:Y:S05]  /*6100*/  BSYNC B0 ;  /* 0x0000000000007941 */ /* 0x000fea0003800000 */
.L_x_1201:
        /* <DEDUP_REMOVED lines=53> */
.L_x_1204:
[----:B------:R-:W-:Y:S05]  /*6460*/  BSYNC B0 ;  /* 0x0000000000007941 */ /* 0x000fea0003800000 */
.L_x_1203:
        /* <DEDUP_REMOVED lines=53> */
.L_x_1206:
[----:B------:R-:W-:Y:S05]  /*67c0*/  BSYNC B0 ;  /* 0x0000000000007941 */ /* 0x000fea0003800000 */
.L_x_1205:
        /* <DEDUP_REMOVED lines=52> */
.L_x_1200:
[----:B------:R-:W-:Y:S05]  /*6b10*/  BSYNC B1 ;  /* 0x0000000000017941 */ /* 0x000fea0003800000 */
.L_x_1199:
[----:B------:R-:W2:Y:S02]  /*6b20*/  LD.E R3, [R20.64+0xd0] ;  /* 0x0000d00614037980 */ /* 0x000ea4000c101900 */
[----:B--2---:R-:W-:Y:S05]  /*6b30*/  IMAD.U32 R3, R3, -0x20, RZ ;  /* 0xffffffe003037824 */ /* 0x004fea00078e00ff */
[C---:B------:R-:W-:Y:S02]  /*6b40*/  LEA R18, P1, R3.reuse, R18, 0x1 ;  /* 0x0000001203127211 */ /* 0x040fe400078208ff */
[C---:B------:R-:W-:Y:S02]  /*6b50*/  LEA R58, P0, R3.reuse, R58, 0x1 ;  /* 0x0000003a033a7211 */ /* 0x040fe400078008ff */
[C---:B------:R-:W-:Y:S02]  /*6b60*/  LEA.HI.X.SX32 R19, R3.reuse, R19, 0x1, P1 ;  /* 0x0000001303137211 */ /* 0x040fe400008f0eff */
[----:B------:R-:W-:Y:S01]  /*6b70*/  LEA.HI.X.SX32 R59, R3, R59, 0x1, P0 ;  /* 0x0000003b033b7211 */ /* 0x000fe200000f0eff */
[----:B------:R-:W-:-:S05]  /*6b80*/  BRA `(.L_x_1207) ;  /* 0x0000680000007947 */ /* 0x000fca0003800000 */
.L_x_1174:
        /* <DEDUP_REMOVED lines=89> */
.L_x_1213:
[----:B------:R-:W-:Y:S05]  /*7120*/  BSYNC B0 ;  /* 0x0000000000007941 */ /* 0x000fea0003800000 */
.L_x_1212:
[----:B-----5:R2:W-:Y:S02]  /*7130*/  ST.E.128 [R142.64], R44 ;  /* 0x0000002c8e007985 */ /* 0x0205e4000c101d06 */
.L_x_1211:
[----:B------:R-:W-:Y:S05]  /*7140*/  BSYNC B1 ;  /* 0x0000000000017941 */ /* 0x000fea0003800000 */
.L_x_1210:
        /* <DEDUP_REMOVED lines=87> */
.L_x_1217:
[----:B------:R-:W-:Y:S05]  /*76c0*/  BSYNC B0 ;  /* 0x0000000000007941 */ /* 0x000fea0003800000 */
.L_x_1216:
[----:B-----5:R3:W-:Y:S02]  /*76d0*/  ST.E.128 [R142.64+0x80], R44 ;  /* 0x0000802c8e007985 */ /* 0x0207e4000c101d06 */
.L_x_1215:
[----:B------:R-:W-:Y:S05]  /*76e0*/  BSYNC B1 ;  /* 0x0000000000017941 */ /* 0x000fea0003800000 */
.L_x_1214:
        /* <DEDUP_REMOVED lines=87> */
.L_x_1221:
[----:B------:R-:W-:Y:S05]  /*7c60*/  BSYNC B0 ;  /* 0x0000000000007941 */ /* 0x000fea0003800000 */
.L_x_1220:
[----:B-----5:R3:W-:Y:S02]  /*7c70*/  ST.E.128 [R142.64+0x100], R44 ;  /* 0x0001002c8e007985 */ /* 0x0207e4000c101d06 */
.L_x_1219:
[----:B------:R-:W-:Y:S05]  /*7c80*/  BSYNC B1 ;  /* 0x0000000000017941 */ /* 0x000fea0003800000 */
.L_x_1218:
        /* <DEDUP_REMOVED lines=86> */
.L_x_1223:
[----:B------:R-:W-:Y:S05]  /*81f0*/  BSYNC B0 ;  /* 0x0000000000007941 */ /* 0x000fea0003800000 */
.L_x_1222:
[----:B-----5:R3:W-:Y:S02]  /*8200*/  ST.E.128 [R142.64+0x180], R44 ;  /* 0x0001802c8e007985 */ /* 0x0207e4000c101d06 */
.L_x_1209:
[----:B------:R-:W-:Y:S05]  /*8210*/  BSYNC B2 ;  /* 0x0000000000027941 */ /* 0x000fea0003800000 */
.L_x_1208:
        /* <DEDUP_REMOVED lines=43> */
[----:B------:R-:W-:Y:S06]  /*84d0*/  LEA.HI.X R61, R209, R141, R54, 0x1, P0 ;  /* 0x0000008dd13d7211 */ /* 0x000fec00000f0c36 */
        /* <DEDUP_REMOVED lines=22> */
[----:B------:R-:W-:Y:S01]  /*8640*/  FMUL.FTZ R2, R31, R36 ;  /* 0x000000241f027220 */ /* 0x000fe20000410000 */
[C---:B----4-:R-:W-:Y:S01]  /*8650*/  LOP3.LUT R40, R60.reuse, 0xffff0000, RZ, 0xc0, !PT ;  /* 0xffff00003c287812 */ /* 0x050fe200078ec0ff */
[----:B------:R-:W-:Y:S01]  /*8660*/  IMAD.U32 R38, R60, 0x10000, RZ ;  /* 0x000100003c267824 */ /* 0x000fe200078e00ff */
        /* <DEDUP_REMOVED lines=28> */
.L_x_1229:
[----:B------:R-:W-:Y:S05]  /*8830*/  BSYNC B0 ;  /* 0x0000000000007941 */ /* 0x000fea0003800000 */
.L_x_1228:
[C---:B------:R-:W-:Y:S04]  /*8840*/  LEA R2, P0, R237.reuse, R142, 0x1 ;  /* 0x0000008eed027211 */ /* 0x040fe800078008ff */
[----:B------:R-:W-:Y:S05]  /*8850*/  LEA.HI.X R3, R237, R143, R238, 0x1, P0 ;  /* 0x0000008fed037211 */ /* 0x000fea00000f0cee */
[----:B-----5:R1:W-:Y:S04]  /*8860*/  ST.E.128 [R2.64], R48 ;  /* 0x0000003002007985 */ /* 0x0203e8000c101d06 */
.L_x_1227:
[----:B------:R-:W-:Y:S05]  /*8870*/  BSYNC B1 ;  /* 0x0000000000017941 */ /* 0x000fea0003800000 */
.L_x_1226:
        /* <DEDUP_REMOVED lines=92> */
.L_x_1233:
[----:B------:R-:W-:Y:S05]  /*8e40*/  BSYNC B0 ;  /* 0x0000000000007941 */ /* 0x000fea0003800000 */
.L_x_1232:
[C---:B------:R-:W-:Y:S04]  /*8e50*/  LEA R2, P0, R102.reuse, R142, 0x1 ;  /* 0x0000008e66027211 */ /* 0x040fe800078008ff */
[----:B------:R-:W-:Y:S05]  /*8e60*/  LEA.HI.X R3, R102, R143, R103, 0x1, P0 ;  /* 0x0000008f66037211 */ /* 0x000fea00000f0c67 */
[----:B-----5:R4:W-:Y:S04]  /*8e70*/  ST.E.128 [R2.64], R48 ;  /* 0x0000003002007985 */ /* 0x0209e8000c101d06 */
.L_x_1231:
[----:B------:R-:W-:Y:S05]  /*8e80*/  BSYNC B1 ;  /* 0x0000000000017941 */ /* 0x000fea0003800000 */
.L_x_1230:
[----:B------:R-:W-:Y:S01]  /*8e90*/  ISETP.GE.AND P0, PT, R10, R176, PT ;  /* 0x000000b00a00720c */ /* 0x000fe20003f06270 */
        /* <DEDUP_REMOVED lines=91> */
.L_x_1237:
[----:B------:R-:W-:Y:S05]  /*9450*/  BSYNC B0 ;  /* 0x0000000000007941 */ /* 0x000fea0003800000 */
.L_x_1236:
[C---:B------:R-:W-:Y:S04]  /*9460*/  LEA R2, P0, R98.reuse, R142, 0x1 ;  /* 0x0000008e62027211 */ /* 0x040fe800078008ff */
[----:B------:R-:W-:Y:S05]  /*9470*/  LEA.HI.X R3, R98, R143, R99, 0x1, P0 ;  /* 0x0000008f62037211 */ /* 0x000fea00000f0c63 */
[----:B-----5:R4:W-:Y:S04]  /*9480*/  ST.E.128 [R2.64], R48 ;  /* 0x0000003002007985 */ /* 0x0209e8000c101d06 */
.L_x_1235:
[----:B------:R-:W-:Y:S05]  /*9490*/  BSYNC B1 ;  /* 0x0000000000017941 */ /* 0x000fea0003800000 */
.L_x_1234:
        /* <DEDUP_REMOVED lines=91> */
.L_x_1239:
[----:B------:R-:W-:Y:S05]  /*9a50*/  BSYNC B0 ;  /* 0x0000000000007941 */ /* 0x000fea0003800000 */
.L_x_1238:
[C---:B------:R-:W-:Y:S04]  /*9a60*/  LEA R2, P0, R92.reuse, R142, 0x1 ;  /* 0x0000008e5c027211 */ /* 0x040fe800078008ff */
[----:B------:R-:W-:Y:S05]  /*9a70*/  LEA.HI.X R3, R92, R143, R93, 0x1, P0 ;  /* 0x0000008f5c037211 */ /* 0x000fea00000f0c5d */
[----:B-----5:R4:W-:Y:S04]  /*9a80*/  ST.E.128 [R2.64], R48 ;  /* 0x0000003002007985 */ /* 0x0209e8000c101d06 */
.L_x_1225:
[----:B------:R-:W-:Y:S05]  /*9a90*/  BSYNC B2 ;  /* 0x0000000000027941 */ /* 0x000fea0003800000 */
.L_x_1224:
        /* <DEDUP_REMOVED lines=97> */
.L_x_1245:
[----:B------:R-:W-:Y:S05]  /*a0b0*/  BSYNC B0 ;  /* 0x0000000000007941 */ /* 0x000fea0003800000 */
.L_x_1244:
[C---:B------:R-:W-:Y:S04]  /*a0c0*/  LEA R2, P0, R104.reuse, R142, 0x1 ;  /* 0x0000008e68027211 */ /* 0x040fe800078008ff */
[----:B------:R-:W-:Y:S05]  /*a0d0*/  LEA.HI.X R3, R104, R143, R105, 0x1, P0 ;  /* 0x0000008f68037211 */ /* 0x000fea00000f0c69 */
[----:B-----5:R4:W-:Y:S04]  /*a0e0*/  ST.E.128 [R2.64], R48 ;  /* 0x0000003002007985 */ /* 0x0209e8000c101d06 */
.L_x_1243:
[----:B------:R-:W-:Y:S05]  /*a0f0*/  BSYNC B1 ;  /* 0x0000000000017941 */ /* 0x000fea0003800000 */
.L_x_1242:
        /* <DEDUP_REMOVED lines=31> */
[C---:B------:R-:W-:Y:S01]  /*a2f0*/  LEA R212, P0, R205.reuse, R138, 0x1 ;  /* 0x0000008acdd47211 */ /* 0x040fe200078008ff */
[----:B------:R-:W2:Y:S03]  /*a300*/  LD.E.128 R24, [R22.64] ;  /* 0x0000000616187980 */ /* 0x000ea6000c101d00 */
[----:B------:R-:W-:Y:S02]  /*a310*/  LEA.HI.X R213, R205, R139, R202, 0x1, P0 ;  /* 0x0000008bcdd57211 */ /* 0x000fe400000f0cca */
[----:B-1----:R-:W-:Y:S03]  /*a320*/  IADD3 R209, P0, R164, R211, RZ ;  /* 0x000000d3a4d17210 */ /* 0x002fe60007f1e0ff */
[----:B------:R-:W3:Y:S01]  /*a330*/  LD.E.128 R204, [R212.64] ;  /* 0x00000006d4cc7980 */ /* 0x000ee2000c101d00 */
        /* <DEDUP_REMOVED lines=23> */
[----:B------:R-:W-:Y:S01]  /*a4b0*/  @!P1 FADD.FTZ R35, -R35, -RZ ;  /* 0x800000ff23239221 */ /* 0x000fe20000010100 */
[C---:B----4-:R-:W-:Y:S01]  /*a4c0*/  LOP3.LUT R40, R60.reuse, 0xffff0000, RZ, 0xc0, !PT ;  /* 0xffff00003c287812 */ /* 0x050fe200078ec0ff */
[----:B------:R-:W-:Y:S01]  /*a4d0*/  IMAD.U32 R38, R60, 0x10000, RZ ;  /* 0x000100003c267824 */ /* 0x000fe200078e00ff */
        /* <DEDUP_REMOVED lines=30> */
.L_x_1249:
[----:B------:R-:W-:Y:S05]  /*a6c0*/  BSYNC B0 ;  /* 0x0000000000007941 */ /* 0x000fea0003800000 */
.L_x_1248:
[C---:B------:R-:W-:Y:S04]  /*a6d0*/  LEA R2, P0, R100.reuse, R142, 0x1 ;  /* 0x0000008e64027211 */ /* 0x040fe800078008ff */
[----:B------:R-:W-:Y:S05]  /*a6e0*/  LEA.HI.X R3, R100, R143, R101, 0x1, P0 ;  /* 0x0000008f64037211 */ /* 0x000fea00000f0c65 */
[----:B-----5:R4:W-:Y:S04]  /*a6f0*/  ST.E.128 [R2.64], R48 ;  /* 0x0000003002007985 */ /* 0x0209e8000c101d06 */
.L_x_1247:
[----:B------:R-:W-:Y:S05]  /*a700*/  BSYNC B1 ;  /* 0x0000000000017941 */ /* 0x000fea0003800000 */
.L_x_1246:
        /* <DEDUP_REMOVED lines=92> */
.L_x_1253:
[----:B------:R-:W-:Y:S05]  /*acd0*/  BSYNC B0 ;  /* 0x0000000000007941 */ /* 0x000fea0003800000 */
.L_x_1252:
[C---:B------:R-:W-:Y:S04]  /*ace0*/  LEA R2, P0, R96.reuse, R142, 0x1 ;  /* 0x0000008e60027211 */ /* 0x040fe800078008ff */
[----:B------:R-:W-:Y:S05]  /*acf0*/  LEA.HI.X R3, R96, R143, R97, 0x1, P0 ;  /* 0x0000008f60037211 */ /* 0x000fea00000f0c61 */
[----:B-----5:R4:W-:Y:S04]  /*ad00*/  ST.E.128 [R2.64], R48 ;  /* 0x0000003002007985 */ /* 0x0209e8000c101d06 */
.L_x_1251:
[----:B------:R-:W-:Y:S05]  /*ad10*/  BSYNC B1 ;  /* 0x0000000000017941 */ /* 0x000fea0003800000 */
.L_x_1250:
        /* <DEDUP_REMOVED lines=91> */
.L_x_1255:
[----:B------:R-:W-:Y:S05]  /*b2d0*/  BSYNC B0 ;  /* 0x0000000000007941 */ /* 0x000fea0003800000 */
.L_x_1254:
[C---:B------:R-:W-:Y:S04]  /*b2e0*/  LEA R2, P0, R90.reuse, R142, 0x1 ;  /* 0x0000008e5a027211 */ /* 0x040fe800078008ff */
[----:B------:R-:W-:Y:S05]  /*b2f0*/  LEA.HI.X R3, R90, R143, R91, 0x1, P0 ;  /* 0x0000008f5a037211 */ /* 0x000fea00000f0c5b */
[----:B-----5:R4:W-:Y:S04]  /*b300*/  ST.E.128 [R2.64], R48 ;  /* 0x0000003002007985 */ /* 0x0209e8000c101d06 */
.L_x_1241:
[----:B------:R-:W-:Y:S05]  /*b310*/  BSYNC B2 ;  /* 0x0000000000027941 */ /* 0x000fea0003800000 */
.L_x_1240:
        /* <DEDUP_REMOVED lines=98> */
.L_x_1261:
[----:B------:R-:W-:Y:S05]  /*b940*/  BSYNC B0 ;  /* 0x0000000000007941 */ /* 0x000fea0003800000 */
.L_x_1260:
[----:B------:R-:W-:Y:S02]  /*b950*/  IMAD R0, R65, 0x60, RZ ;  /* 0x0000006041007824 */ /* 0x000fe400078e02ff */
[----:B------:R-:W-:Y:S05]  /*b960*/  IMAD.WIDE.U32 R2, R64, 0x60, R142 ;  /* 0x0000006040027825 */ /* 0x000fea00078e008e */
[----:B------:R-:W-:Y:S05]  /*b970*/  IADD3 R3, R3, R0, RZ ;  /* 0x0000000003037210 */ /* 0x000fea0007ffe0ff */
[----:B-----5:R4:W-:Y:S02]  /*b980*/  ST.E.128 [R2.64], R48 ;  /* 0x0000003002007985 */ /* 0x0209e4000c101d06 */
.L_x_1259:
[----:B------:R-:W-:Y:S05]  /*b990*/  BSYNC B1 ;  /* 0x0000000000017941 */ /* 0x000fea0003800000 */
.L_x_1258:
        /* <DEDUP_REMOVED lines=92> */
.L_x_1265:
[----:B------:R-:W-:Y:S05]  /*bf60*/  BSYNC B0 ;  /* 0x0000000000007941 */ /* 0x000fea0003800000 */
.L_x_1264:
[C---:B------:R-:W-:Y:S04]  /*bf70*/  LEA R2, P0, R95.reuse, R142, 0x1 ;  /* 0x0000008e5f027211 */ /* 0x040fe800078008ff */
[----:B------:R-:W-:Y:S05]  /*bf80*/  LEA.HI.X R3, R95, R143, R94, 0x1, P0 ;  /* 0x0000008f5f037211 */ /* 0x000fea00000f0c5e */
[----:B-----5:R4:W-:Y:S04]  /*bf90*/  ST.E.128 [R2.64], R48 ;  /* 0x0000003002007985 */ /* 0x0209e8000c101d06 */
.L_x_1263:
[----:B------:R-:W-:Y:S05]  /*bfa0*/  BSYNC B1 ;  /* 0x0000000000017941 */ /* 0x000fea0003800000 */
.L_x_1262:
        /* <DEDUP_REMOVED lines=92> */
.L_x_1269:
[----:B------:R-:W-:Y:S05]  /*c570*/  BSYNC B0 ;  /* 0x0000000000007941 */ /* 0x000fea0003800000 */
.L_x_1268:
[C---:B------:R-:W-:Y:S04]  /*c580*/  LEA R2, P0, R89.reuse, R142, 0x1 ;  /* 0x0000008e59027211 */ /* 0x040fe800078008ff */
[----:B------:R-:W-:Y:S05]  /*c590*/  LEA.HI.X R3, R89, R143, R88, 0x1, P0 ;  /* 0x0000008f59037211 */ /* 0x000fea00000f0c58 */
[----:B-----5:R4:W-:Y:S04]  /*c5a0*/  ST.E.128 [R2.64], R48 ;  /* 0x0000003002007985 */ /* 0x0209e8000c101d06 */
.L_x_1267:
[----:B------:R-:W-:Y:S05]  /*c5b0*/  BSYNC B1 ;  /* 0x0000000000017941 */ /* 0x000fea0003800000 */
.L_x_1266:
        /* <DEDUP_REMOVED lines=91> */
.L_x_1271:
[----:B------:R-:W-:Y:S05]  /*cb70*/  BSYNC B0 ;  /* 0x0000000000007941 */ /* 0x000fea0003800000 */
.L_x_1270:
[C---:B-1----:R-:W-:Y:S04]  /*cb80*/  LEA R2, P0, R87.reuse, R142, 0x1 ;  /* 0x0000008e57027211 */ /* 0x042fe800078008ff */
[----:B------:R-:W-:Y:S05]  /*cb90*/  LEA.HI.X R3, R87, R143, R86, 0x1, P0 ;  /* 0x0000008f57037211 */ /* 0x000fea00000f0c56 */
[----:B-----5:R1:W-:Y:S04]  /*cba0*/  ST.E.128 [R2.64], R24 ;  /* 0x0000001802007985 */ /* 0x0203e8000c101d06 */
.L_x_1257:
[----:B------:R-:W-:Y:S05]  /*cbb0*/  BSYNC B2 ;  /* 0x0000000000027941 */ /* 0x000fea0003800000 */
.L_x_1256:
[----:B-1--4-:R-:W4:Y:S02]  /*cbc0*/  LD.E R3, [R20.64+0xd0] ;  /* 0x0000d00614037980 */ /* 0x012f24000c101900 */
[----:B----4-:R-:W-:Y:S05]  /*cbd0*/  IMAD.U32 R3, R3, -0x20, RZ ;  /* 0xffffffe003037824 */ /* 0x010fea00078e00ff */
[C---:B------:R-:W-:Y:S02]  /*cbe0*/  LEA R140, P1, R3.reuse, R140, 0x1 ;  /* 0x0000008c038c7211 */ /* 0x040fe400078208ff */
[C---:B------:R-:W-:Y:S02]  /*cbf0*/  LEA R138, P0, R3.reuse, R138, 0x1 ;  /* 0x0000008a038a7211 */ /* 0x040fe400078008ff */
[C---:B------:R-:W-:Y:S02]  /*cc00*/  LEA.HI.X.SX32 R141, R3.reuse, R141, 0x1, P1 ;  /* 0x0000008d038d7211 */ /* 0x040fe400008f0eff */
[----:B------:R-:W-:Y:S01]  /*cc10*/  LEA.HI.X.SX32 R139, R3, R139, 0x1, P0 ;  /* 0x0000008b038b7211 */ /* 0x000fe200000f0eff */
[----:B------:R-:W-:-:S05]  /*cc20*/  BRA `(.L_x_1207) ;  /* 0x0000076000007947 */ /* 0x000fca0003800000 */
.L_x_1173:
        /* <DEDUP_REMOVED lines=14> */
.L_x_1273:
[----:B------:R-:W-:Y:S05]  /*cd10*/  BSYNC B0 ;  /* 0x0000000000007941 */ /* 0x000fea0003800000 */
.L_x_1272:
[C---:B------:R-:W-:Y:S01]  /*cd20*/  ISETP.GE.AND P0, PT, R82.reuse, R203, PT ;  /* 0x000000cb5200720c */ /* 0x040fe20003f06270 */
[----:B------:R-:W-:Y:S03]  /*cd30*/  BSSY B0, `(.L_x_1274) ;  /* 0x0000020000007945 */ /* 0x000fe60003800000 */
[----:B------:R-:W-:Y:S11]  /*cd40*/  ISETP.GE.AND P0, PT, R82, R177, !P0 ;  /* 0x000000b15200720c */ /* 0x000ff60004706270 */
[----:B------:R-:W-:Y:S02]  /*cd50*/  @!UPT UIADD3 URZ, URZ, URZ, URZ ;  /* 0x0000003f3f3ff290 */ /* 0x000fe4000fffe03f */
[----:B------:R-:W-:-:S05]  /*cd60*/  @!P0 BRA `(.L_x_1275) ;  /* 0x000001c000008947 */ /* 0x000fca0003800000 */
[----:B------:R-:W-:Y:S02]  /*cd70*/  ISETP.NE.AND P3, PT, R173, RZ, PT ;  /* 0x000000ffad00720c */ /* 0x000fe40003f65270 */
[----:B------:R-:W-:Y:S11]  /*cd80*/  ISETP.NE.AND P2, PT, R172, RZ, PT ;  /* 0x000000ffac00720c */ /* 0x000ff60003f45270 */
[C---:B------:R-:W-:Y:S02]  /*cd90*/  @P3 LEA R22, P0, R108.reuse, R136, 0x1 ;  /* 0x000000886c163211 */ /* 0x040fe400078008ff */
        /* <DEDUP_REMOVED lines=25> */
.L_x_1275:
[----:B------:R-:W-:Y:S05]  /*cf30*/  BSYNC B0 ;  /* 0x0000000000007941 */ /* 0x000fea0003800000 */
.L_x_1274:
        /* <DEDUP_REMOVED lines=33> */
.L_x_1277:
[----:B------:R-:W-:Y:S05]  /*d150*/  BSYNC B0 ;  /* 0x0000000000007941 */ /* 0x000fea0003800000 */
.L_x_1276:
        /* <DEDUP_REMOVED lines=35> */
.L_x_1207:
[----:B------:R-:W-:Y:S05]  /*d390*/  BSYNC B3 ;  /* 0x0000000000037941 */ /* 0x000fea0003800000 */
.L_x_1172:
        /* <DEDUP_REMOVED lines=89> */
.L_x_1279:
        /* <DEDUP_REMOVED lines=8> */
.L_x_1280:
[----:B------:R-:W-:Y:S05]  /*d9b0*/  BSYNC B0 ;  /* 0x0000000000007941 */ /* 0x000fea0003800000 */
.L_x_1278:
[----:B------:R-:W-:Y:S04]  /*d9c0*/  IADD3 R12, R12, -0x1, RZ ;  /* 0xffffffff0c0c7810 */ /* 0x000fe80007ffe0ff */
[----:B------:R-:W-:Y:S11]  /*d9d0*/  ISETP.GT.AND P0, PT, R12, R106, PT ;  /* 0x0000006a0c00720c */ /* 0x000ff60003f04270 */
[----:B------:R-:W-:Y:S02]  /*d9e0*/  @!UPT UIADD3 URZ, URZ, URZ, URZ ;  /* 0x0000003f3f3ff290 */ /* 0x000fe4000fffe03f */
[----:B------:R-:W-:-:S05]  /*d9f0*/  @P0 BRA `(.L_x_1281) ;  /* 0xffff53b000000947 */ /* 0x000fca000383ffff */
.L_x_1163:
        /* <DEDUP_REMOVED lines=108> */
.L_x_1290:
[----:B------:R-:W-:Y:S05]  /*e0c0*/  BSYNC B0 ;  /* 0x0000000000007941 */ /* 0x000fea0003800000 */
.L_x_1289:
[----:B-----5:R3:W-:Y:S02]  /*e0d0*/  STS.128 [R247], R24 ;  /* 0x00000018f7007388 */ /* 0x0207e40000000c00 */
.L_x_1288:
[----:B------:R-:W-:Y:S05]  /*e0e0*/  BSYNC B1 ;  /* 0x0000000000017941 */ /* 0x000fea0003800000 */
.L_x_1287:
        /* <DEDUP_REMOVED lines=47> */
.L_x_1294:
[----:B------:R-:W-:Y:S05]  /*e3e0*/  BSYNC B0 ;  /* 0x0000000000007941 */ /* 0x000fea0003800000 */
.L_x_1293:
[----:B-----5:R1:W-:Y:S02]  /*e3f0*/  STS.128 [R247+0x2000], R24 ;  /* 0x00200018f7007388 */ /* 0x0203e40000000c00 */
.L_x_1292:
[----:B------:R-:W-:Y:S05]  /*e400*/  BSYNC B1 ;  /* 0x0000000000017941 */ /* 0x000fea0003800000 */
.L_x_1291:
        /* <DEDUP_REMOVED lines=47> */
.L_x_1298:
[----:B------:R-:W-:Y:S05]  /*e700*/  BSYNC B0 ;  /* 0x0000000000007941 */ /* 0x000fea0003800000 */
.L_x_1297:
[----:B-----5:R3:W-:Y:S02]  /*e710*/  STS.128 [R247+0x4000], R24 ;  /* 0x00400018f7007388 */ /* 0x0207e40000000c00 */
.L_x_1296:
[----:B------:R-:W-:Y:S05]  /*e720*/  BSYNC B1 ;  /* 0x0000000000017941 */ /* 0x000fea0003800000 */
.L_x_1295:
        /* <DEDUP_REMOVED lines=47> */
.L_x_1300:
[----:B------:R-:W-:Y:S05]  /*ea20*/  BSYNC B0 ;  /* 0x0000000000007941 */ /* 0x000fea0003800000 */
.L_x_1299:
[----:B-----5:R3:W-:Y:S02]  /*ea30*/  STS.128 [R247+0x6000], R24 ;  /* 0x00600018f7007388 */ /* 0x0207e40000000c00 */
.L_x_1286:
[----:B------:R-:W-:Y:S05]  /*ea40*/  BSYNC B2 ;  /* 0x0000000000027941 */ /* 0x000fea0003800000 */
.L_x_1285:
        /* <DEDUP_REMOVED lines=60> */
.L_x_1306:
[----:B------:R-:W-:Y:S05]  /*ee10*/  BSYNC B0 ;  /* 0x0000000000007941 */ /* 0x000fea0003800000 */
.L_x_1305:
[----:B-----5:R3:W-:Y:S02]  /*ee20*/  STS.128 [R247+0x800], R24 ;  /* 0x00080018f7007388 */ /* 0x0207e40000000c00 */
.L_x_1304:
[----:B------:R-:W-:Y:S05]  /*ee30*/  BSYNC B1 ;  /* 0x0000000000017941 */ /* 0x000fea0003800000 */
.L_x_1303:
        /* <DEDUP_REMOVED lines=47> */
.L_x_1310:
[----:B------:R-:W-:Y:S05]  /*f130*/  BSYNC B0 ;  /* 0x0000000000007941 */ /* 0x000fea0003800000 */
.L_x_1309:
[----:B-----5:R3:W-:Y:S02]  /*f140*/  STS.128 [R247+0x2800], R24 ;  /* 0x00280018f7007388 */ /* 0x0207e40000000c00 */
.L_x_1308:
[----:B------:R-:W-:Y:S05]  /*f150*/  BSYNC B1 ;  /* 0x0000000000017941 */ /* 0x000fea0003800000 */
.L_x_1307:
        /* <DEDUP_REMOVED lines=47> */
.L_x_1314:
[----:B------:R-:W-:Y:S05]  /*f450*/  BSYNC B0 ;  /* 0x0000000000007941 */ /* 0x000fea0003800000 */
.L_x_1313:
[----:B-----5:R3:W-:Y:S02]  /*f460*/  STS.128 [R247+0x4800], R24 ;  /* 0x00480018f7007388 */ /* 0x0207e40000000c00 */
.L_x_1312:
[----:B------:R-:W-:Y:S05]  /*f470*/  BSYNC B1 ;  /* 0x0000000000017941 */ /* 0x000fea0003800000 */
.L_x_1311:
        /* <DEDUP_REMOVED lines=47> */
.L_x_1316:
[----:B------:R-:W-:Y:S05]  /*f770*/  BSYNC B0 ;  /* 0x0000000000007941 */ /* 0x000fea0003800000 */
.L_x_1315:
[----:B-----5:R3:W-:Y:S02]  /*f780*/  STS.128 [R247+0x6800], R24 ;  /* 0x00680018f7007388 */ /* 0x0207e40000000c00 */
.L_x_1302:
[----:B------:R-:W-:Y:S05]  /*f790*/  BSYNC B2 ;  /* 0x0000000000027941 */ /* 0x000fea0003800000 */
.L_x_1301:
        /* <DEDUP_REMOVED lines=60> */
.L_x_1322:
[----:B------:R-:W-:Y:S05]  /*fb60*/  BSYNC B0 ;  /* 0x0000000000007941 */ /* 0x000fea0003800000 */
.L_x_1321:
[----:B-----5:R3:W-:Y:S02]  /*fb70*/  STS.128 [R247+0x1000], R24 ;  /* 0x00100018f7007388 */ /* 0x0207e40000000c00 */
.L_x_1320:
[----:B------:R-:W-:Y:S05]  /*fb80*/  BSYNC B1 ;  /* 0x0000000000017941 */ /* 0x000fea0003800000 */
.L_x_1319:
        /* <DEDUP_REMOVED lines=46> */
.L_x_1326:
[----:B------:R-:W-:Y:S05]  /*fe70*/  BSYNC B0 ;  /* 0x0000000000007941 */ /* 0x000fea0003800000 */
.L_x_1325:
[----:B-----5:R3:W-:Y:S02]  /*fe80*/  STS.128 [R247+0x3000], R24 ;  /* 0x00300018f7007388 */ /* 0x0207e40000000c00 */
.L_x_1324:
[----:B------:R-:W-:Y:S05]  /*fe90*/  BSYNC B1 ;  /* 0x0000000000017941 */ /* 0x000fea0003800000 */
.L_x_1323:
        /* <DEDUP_REMOVED lines=46> */
.L_x_1330:
[----:B------:R-:W-:Y:S05]  /*10180*/  BSYNC B0 ;  /* 0x0000000000007941 */ /* 0x000fea0003800000 */
.L_x_1329:
[----:B-----5:R3:W-:Y:S02]  /*10190*/  STS.128 [R247+0x5000], R24 ;  /* 0x00500018f7007388 */ /* 0x0207e40000000c00 */
.L_x_1328:
[----:B------:R-:W-:Y:S05]  /*101a0*/  BSYNC B1 ;  /* 0x0000000000017941 */ /* 0x000fea0003800000 */
.L_x_1327:
        /* <DEDUP_REMOVED lines=45> */
.L_x_1332:
[----:B------:R-:W-:Y:S05]  /*10480*/  BSYNC B0 ;  /* 0x0000000000007941 */ /* 0x000fea0003800000 */
.L_x_1331:
[----:B-----5:R1:W-:Y:S02]  /*10490*/  STS.128 [R247+0x7000], R40 ;  /* 0x00700028f7007388 */ /* 0x0203e40000000c00 */
.L_x_1318:
[----:B------:R-:W-:Y:S05]  /*104a0*/  BSYNC B2 ;  /* 0x0000000000027941 */ /* 0x000fea0003800000 */
.L_x_1317:
        /* <DEDUP_REMOVED lines=60> */
.L_x_1337:
[----:B------:R-:W-:Y:S05]  /*10870*/  BSYNC B0 ;  /* 0x0000000000007941 */ /* 0x000fea0003800000 */
.L_x_1336:
[----:B-----5:R3:W-:Y:S02]  /*10880*/  STS.128 [R247+0x1800], R16 ;  /* 0x00180010f7007388 */ /* 0x0207e40000000c00 */
.L_x_1335:
[----:B------:R-:W-:Y:S05]  /*10890*/  BSYNC B1 ;  /* 0x0000000000017941 */ /* 0x000fea0003800000 */
.L_x_1334:
        /* <DEDUP_REMOVED lines=46> */
.L_x_1341:
[----:B------:R-:W-:Y:S05]  /*10b80*/  BSYNC B0 ;  /* 0x0000000000007941 */ /* 0x000fea0003800000 */
.L_x_1340:
[----:B-----5:R1:W-:Y:S02]  /*10b90*/  STS.128 [R247+0x3800], R16 ;  /* 0x00380010f7007388 */ /* 0x0203e40000000c00 */
.L_x_1339:
[----:B------:R-:W-:Y:S05]  /*10ba0*/  BSYNC B1 ;  /* 0x0000000000017941 */ /* 0x000fea0003800000 */
.L_x_1338:
        /* <DEDUP_REMOVED lines=47> */
.L_x_1345:
[----:B------:R-:W-:Y:S05]  /*10ea0*/  BSYNC B0 ;  /* 0x0000000000007941 */ /* 0x000fea0003800000 */
.L_x_1344:
[----:B-----5:R3:W-:Y:S02]  /*10eb0*/  STS.128 [R247+0x5800], R16 ;  /* 0x00580010f7007388 */ /* 0x0207e40000000c00 */
.L_x_1343:
[----:B------:R-:W-:Y:S05]  /*10ec0*/  BSYNC B1 ;  /* 0x0000000000017941 */ /* 0x000fea0003800000 */
.L_x_1342:
        /* <DEDUP_REMOVED lines=45> */
.L_x_1347:
[----:B------:R-:W-:Y:S05]  /*111a0*/  BSYNC B0 ;  /* 0x0000000000007941 */ /* 0x000fea0003800000 */
.L_x_1346:
[----:B-----5:R1:W-:Y:S01]  /*111b0*/  STS.128 [R247+0x7800], R36 ;  /* 0x00780024f7007388 */ /* 0x0203e20000000c00 */
[----:B------:R-:W-:Y:S05]  /*111c0*/  BRA `(.L_x_1333) ;  /* 0x000066f000007947 */ /* 0x000fea0003800000 */
.L_x_1284:
        /* <DEDUP_REMOVED lines=89> */
.L_x_1353:
[----:B------:R-:W-:Y:S05]  /*11760*/  BSYNC B0 ;  /* 0x0000000000007941 */ /* 0x000fea0003800000 */
.L_x_1352:
[----:B-----5:R3:W-:Y:S02]  /*11770*/  STS.128 [R247], R32 ;  /* 0x00000020f7007388 */ /* 0x0207e40000000c00 */
.L_x_1351:
[----:B------:R-:W-:Y:S05]  /*11780*/  BSYNC B1 ;  /* 0x0000000000017941 */ /* 0x000fea0003800000 */
.L_x_1350:
        /* <DEDUP_REMOVED lines=87> */
.L_x_1357:
[----:B------:R-:W-:Y:S05]  /*11d00*/  BSYNC B0 ;  /* 0x0000000000007941 */ /* 0x000fea0003800000 */
.L_x_1356:
[----:B-----5:R1:W-:Y:S02]  /*11d10*/  STS.128 [R247+0x2000], R32 ;  /* 0x00200020f7007388 */ /* 0x0203e40000000c00 */
.L_x_1355:
[----:B------:R-:W-:Y:S05]  /*11d20*/  BSYNC B1 ;  /* 0x0000000000017941 */ /* 0x000fea0003800000 */
.L_x_1354:
        /* <DEDUP_REMOVED lines=87> */
.L_x_1361:
[----:B------:R-:W-:Y:S05]  /*122a0*/  BSYNC B0 ;  /* 0x0000000000007941 */ /* 0x000fea0003800000 */
.L_x_1360:
[----:B-----5:R3:W-:Y:S02]  /*122b0*/  STS.128 [R247+0x4000], R32 ;  /* 0x00400020f7007388 */ /* 0x0207e40000000c00 */
.L_x_1359:
[----:B------:R-:W-:Y:S05]  /*122c0*/  BSYNC B1 ;  /* 0x0000000000017941 */ /* 0x000fea0003800000 */
.L_x_1358:
        /* <DEDUP_REMOVED lines=86> */
.L_x_1363:
[----:B------:R-:W-:Y:S05]  /*12830*/  BSYNC B0 ;  /* 0x0000000000007941 */ /* 0x000fea0003800000 */
.L_x_1362:
[----:B-----5:R3:W-:Y:S02]  /*12840*/  STS.128 [R247+0x6000], R32 ;  /* 0x00600020f7007388 */ /* 0x0207e40000000c00 */
.L_x_1349:
[----:B------:R-:W-:Y:S05]  /*12850*/  BSYNC B2 ;  /* 0x0000000000027941 */ /* 0x000fea0003800000 */
.L_x_1348:
        /* <DEDUP_REMOVED lines=94> */
.L_x_1369:
[----:B------:R-:W-:Y:S05]  /*12e40*/  BSYNC B0 ;  /* 0x0000000000007941 */ /* 0x000fea0003800000 */
.L_x_1368:
[----:B-----5:R3:W-:Y:S02]  /*12e50*/  STS.128 [R247+0x800], R32 ;  /* 0x00080020f7007388 */ /* 0x0207e40000000c00 */
.L_x_1367:
[----:B------:R-:W-:Y:S05]  /*12e60*/  BSYNC B1 ;  /* 0x0000000000017941 */ /* 0x000fea0003800000 */
.L_x_1366:
        /* <DEDUP_REMOVED lines=90> */
.L_x_1373:
[----:B------:R-:W-:Y:S05]  /*13410*/  BSYNC B0 ;  /* 0x0000000000007941 */ /* 0x000fea0003800000 */
.L_x_1372:
[----:B-----5:R3:W-:Y:S02]  /*13420*/  STS.128 [R247+0x2800], R32 ;  /* 0x00280020f7007388 */ /* 0x0207e40000000c00 */
.L_x_1371:
[----:B------:R-:W-:Y:S05]  /*13430*/  BSYNC B1 ;  /* 0x0000000000017941 */ /* 0x000fea0003800000 */
.L_x_1370:
        /* <DEDUP_REMOVED lines=90> */
.L_x_1377:
[----:B------:R-:W-:Y:S05]  /*139e0*/  BSYNC B0 ;  /* 0x0000000000007941 */ /* 0x000fea0003800000 */
.L_x_1376:
[----:B-----5:R3:W-:Y:S02]  /*139f0*/  STS.128 [R247+0x4800], R32 ;  /* 0x00480020f7007388 */ /* 0x0207e40000000c00 */
.L_x_1375:
[----:B------:R-:W-:Y:S05]  /*13a00*/  BSYNC B1 ;  /* 0x0000000000017941 */ /* 0x000fea0003800000 */
.L_x_1374:
        /* <DEDUP_REMOVED lines=90> */
.L_x_1379:
[----:B------:R-:W-:Y:S05]  /*13fb0*/  BSYNC B0 ;  /* 0x0000000000007941 */ /* 0x000fea0003800000 */
.L_x_1378:
[----:B-----5:R1:W-:Y:S02]  /*13fc0*/  STS.128 [R247+0x6800], R16 ;  /* 0x00680010f7007388 */ /* 0x0203e40000000c00 */
.L_x_1365:
[----:B------:R-:W-:Y:S05]  /*13fd0*/  BSYNC B2 ;  /* 0x0000000000027941 */ /* 0x000fea0003800000 */
.L_x_1364:
        /* <DEDUP_REMOVED lines=95> */
.L_x_1385:
[----:B------:R-:W-:Y:S05]  /*145d0*/  BSYNC B0 ;  /* 0x0000000000007941 */ /* 0x000fea0003800000 */
.L_x_1384:
[----:B-----5:R3:W-:Y:S02]  /*145e0*/  STS.128 [R247+0x1000], R32 ;  /* 0x00100020f7007388 */ /* 0x0207e40000000c00 */
.L_x_1383:
[----:B------:R-:W-:Y:S05]  /*145f0*/  BSYNC B1 ;  /* 0x0000000000017941 */ /* 0x000fea0003800000 */
.L_x_1382:
        /* <DEDUP_REMOVED lines=90> */
.L_x_1389:
[----:B------:R-:W-:Y:S05]  /*14ba0*/  BSYNC B0 ;  /* 0x0000000000007941 */ /* 0x000fea0003800000 */
.L_x_1388:
[----:B-----5:R3:W-:Y:S02]  /*14bb0*/  STS.128 [R247+0x3000], R32 ;  /* 0x00300020f7007388 */ /* 0x0207e40000000c00 */
.L_x_1387:
[----:B------:R-:W-:Y:S05]  /*14bc0*/  BSYNC B1 ;  /* 0x0000000000017941 */ /* 0x000fea0003800000 */
.L_x_1386:
        /* <DEDUP_REMOVED lines=90> */
.L_x_1393:
[----:B------:R-:W-:Y:S05]  /*15170*/  BSYNC B0 ;  /* 0x0000000000007941 */ /* 0x000fea0003800000 */
.L_x_1392:
[----:B-----5:R3:W-:Y:S02]  /*15180*/  STS.128 [R247+0x5000], R32 ;  /* 0x00500020f7007388 */ /* 0x0207e40000000c00 */
.L_x_1391:
[----:B------:R-:W-:Y:S05]  /*15190*/  BSYNC B1 ;  /* 0x0000000000017941 */ /* 0x000fea0003800000 */
.L_x_1390:
        /* <DEDUP_REMOVED lines=90> */
.L_x_1395:
[----:B------:R-:W-:Y:S05]  /*15740*/  BSYNC B0 ;  /* 0x0000000000007941 */ /* 0x000fea0003800000 */
.L_x_1394:
[----:B-----5:R1:W-:Y:S02]  /*15750*/  STS.128 [R247+0x7000], R24 ;  /* 0x00700018f7007388 */ /* 0x0203e40000000c00 */
.L_x_1381:
[----:B------:R-:W-:Y:S05]  /*15760*/  BSYNC B2 ;  /* 0x0000000000027941 */ /* 0x000fea0003800000 */
.L_x_1380:
        /* <DEDUP_REMOVED lines=96> */
.L_x_1399:
[----:B------:R-:W-:Y:S05]  /*15d70*/  BSYNC B0 ;  /* 0x0000000000007941 */ /* 0x000fea0003800000 */
.L_x_1398:
[----:B-----5:R1:W-:Y:S02]  /*15d80*/  STS.128 [R247+0x1800], R16 ;  /* 0x00180010f7007388 */ /* 0x0203e40000000c00 */
.L_x_1397:
[----:B------:R-:W-:Y:S05]  /*15d90*/  BSYNC B1 ;  /* 0x0000000000017941 */ /* 0x000fea0003800000 */
.L_x_1396:
        /* <DEDUP_REMOVED lines=92> */
.L_x_1403:
[----:B------:R-:W-:Y:S05]  /*16360*/  BSYNC B0 ;  /* 0x0000000000007941 */ /* 0x000fea0003800000 */
.L_x_1402:
[----:B-----5:R1:W-:Y:S02]  /*16370*/  STS.128 [R247+0x3800], R16 ;  /* 0x00380010f7007388 */ /* 0x0203e40000000c00 */
.L_x_1401:
[----:B------:R-:W-:Y:S05]  /*16380*/  BSYNC B1 ;  /* 0x0000000000017941 */ /* 0x000fea0003800000 */
.L_x_1400:
        /* <DEDUP_REMOVED lines=92> */
.L_x_1407:
[----:B------:R-:W-:Y:S05]  /*16950*/  BSYNC B0 ;  /* 0x0000000000007941 */ /* 0x000fea0003800000 */
.L_x_1406:
[----:B-----5:R1:W-:Y:S02]  /*16960*/  STS.128 [R247+0x5800], R16 ;  /* 0x00580010f7007388 */ /* 0x0203e40000000c00 */
.L_x_1405:
[----:B------:R-:W-:Y:S05]  /*16970*/  BSYNC B1 ;  /* 0x0000000000017941 */ /* 0x000fea0003800000 */
.L_x_1404:
        /* <DEDUP_REMOVED lines=92> */
.L_x_1409:
[----:B------:R-:W-:Y:S05]  /*16f40*/  BSYNC B0 ;  /* 0x0000000000007941 */ /* 0x000fea0003800000 */
.L_x_1408:
[----:B-----5:R1:W-:Y:S01]  /*16f50*/  STS.128 [R247+0x7800], R16 ;  /* 0x00780010f7007388 */ /* 0x0203e20000000c00 */
[----:B------:R-:W-:Y:S05]  /*16f60*/  BRA `(.L_x_1333) ;  /* 0x0000095000007947 */ /* 0x000fea0003800000 */
.L_x_1283:
        /* <DEDUP_REMOVED lines=37> */
.L_x_1411:
[----:B------:R-:W-:Y:S05]  /*171c0*/  BSYNC B0 ;  /* 0x0000000000007941 */ /* 0x000fea0003800000 */
.L_x_1410:
        /* <DEDUP_REMOVED lines=36> */
.L_x_1413:
[----:B------:R-:W-:Y:S05]  /*17410*/  BSYNC B0 ;  /* 0x0000000000007941 */ /* 0x000fea0003800000 */
.L_x_1412:
        /* <DEDUP_REMOVED lines=36> */
.L_x_1415:
[----:B------:R-:W-:Y:S05]  /*17660*/  BSYNC B0 ;  /* 0x0000000000007941 */ /* 0x000fea0003800000 */
.L_x_1414:
        /* <DEDUP_REMOVED lines=37> */
.L_x_1333:
[----:B------:R-:W-:Y:S05]  /*178c0*/  BSYNC B3 ;  /* 0x0000000000037941 */ /* 0x000fea0003800000 */
.L_x_1282:
[----:B------:R-:W-:Y:S01]  /*178d0*/  IADD3 R250, R165, -0x1, RZ ;  /* 0xffffffffa5fa7810 */ /* 0x000fe20007ffe0ff */
[----:B------:R-:W-:Y:S01]  /*178e0*/  BSSY B0, `(.L_x_1416) ;  /* 0x0000025000007945 */ /* 0x000fe20003800000 */
[----:B------:R-:W-:-:S03]  /*178f0*/  LOP3.LUT R251, R75, 0xff, RZ, 0xc0, !PT ;  /* 0x000000ff4bfb7812 */ /* 0x000fc600078ec0ff */
[----:B--2---:R-:W-:-:S04]  /*17900*/  IMAD.SHL.U32 R3, R250, 0x40, RZ ;  /* 0x00000040fa037824 */ /* 0x004fc800078e00ff */
[----:B------:R-:W-:-:S05]  /*17910*/  IMAD.IADD R5, R70, 0x1, -R3 ;  /* 0x0000000146057824 */ /* 0x000fca00078e0a03 */
[----:B------:R-:W-:-:S13]  /*17920*/  ISETP.GE.AND P0, PT, R182, R5, PT ;  /* 0x00000005b600720c */ /* 0x000fda0003f06270 */
[----:B------:R-:W-:Y:S05]  /*17930*/  @P0 BRA `(.L_x_1417) ;  /* 0x000001f000000947 */ /* 0x000fea0003800000 */
[C---:B------:R-:W-:Y:S02]  /*17940*/  LOP3.LUT R0, R251.reuse, 0x1, RZ, 0xc0, !PT ;  /* 0x00000001fb007812 */ /* 0x040fe400078ec0ff */
[----:B------:R-:W-:Y:S02]  /*17950*/  R2P PR, R251, 0xe ;  /* 0x0000000efb007804 */ /* 0x000fe40000000000 */
[----:B------:R-:W-:-:S11]  /*17960*/  ISETP.NE.U32.AND P0, PT, R0, 0x1, PT ;  /* 0x000000010000780c */ /* 0x000fd60003f05070 */
[----:B-1----:R-:W-:Y:S01]  /*17970*/  @P1 IMAD.MOV.U32 R14, RZ, RZ, R240 ;  /* 0x000000ffff0e1224 */ /* 0x002fe200078e00f0 */
[-C--:B------:R-:W-:Y:S01]  /*17980*/  @P2 MOV R10, R240.reuse ;  /* 0x000000f0000a2202 */ /* 0x080fe20000000f00 */
[--C-:B------:R-:W-:Y:S01]  /*17990*/  @!P0 IMAD.MOV.U32 R7, RZ, RZ, R239.reuse ;  /* 0x000000ffff078224 */ /* 0x100fe200078e00ef */
[-C--:B------:R-:W-:Y:S01]  /*179a0*/  @!P0 MOV R6, R240.reuse ;  /* 0x000000f000068202 */ /* 0x080fe20000000f00 */
[--C-:B------:R-:W-:Y:S02]  /*179b0*/  @P1 IMAD.MOV.U32 R15, RZ, RZ, R239.reuse ;  /* 0x000000ffff0f1224 */ /* 0x100fe400078e00ef */
[--C-:B------:R-:W-:Y:S02]  /*179c0*/  @P2 IMAD.MOV.U32 R11, RZ, RZ, R239.reuse ;  /* 0x000000ffff0b2224 */ /* 0x100fe400078e00ef */
        /* <DEDUP_REMOVED lines=14> */
[----:B------:R2:W-:Y:S01]  /*17ab0*/  @!P2 STS.128 [R247+0xc000], RZ ;  /* 0x00c000fff700a388 */ /* 0x0005e20000000c00 */
[----:B-1----:R-:W-:Y:S01]  /*17ac0*/  @P3 MOV R6, R240 ;  /* 0x000000f000063202 */ /* 0x002fe20000000f00 */
[----:B------:R-:W-:-:S05]  /*17ad0*/  @P3 IMAD.MOV.U32 R7, RZ, RZ, R239 ;  /* 0x000000ffff073224 */ /* 0x000fca00078e00ef */
[----:B------:R-:W-:Y:S01]  /*17ae0*/  @!PT LDS RZ, [RZ] ;  /* 0x00000000fffff984 */ /* 0x000fe20000000800 */
[----:B------:R-:W-:Y:S01]  /*17af0*/  @!PT LDS RZ, [RZ] ;  /* 0x00000000fffff984 */ /* 0x000fe20000000800 */
[----:B------:R-:W-:Y:S01]  /*17b00*/  @!PT LDS RZ, [RZ] ;  /* 0x00000000fffff984 */ /* 0x000fe20000000800 */
[----:B------:R2:W-:Y:S04]  /*17b10*/  @P3 LDGSTS.E.BYPASS.LTC128B.128 [R247+0xe000], [R6.64+0x180] ;  /* 0x0e00018006f73fae */ /* 0x0005e8000b901d46 */
[----:B------:R2:W-:Y:S02]  /*17b20*/  @!P3 STS.128 [R247+0xe000], RZ ;  /* 0x00e000fff700b388 */ /* 0x0005e40000000c00 */
.L_x_1417:
[----:B------:R-:W-:Y:S05]  /*17b30*/  BSYNC B0 ;  /* 0x0000000000007941 */ /* 0x000fea0003800000 */
.L_x_1416:
[----:B------:R-:W-:Y:S01]  /*17b40*/  ISETP.GE.AND P0, PT, R8, R5, PT ;  /* 0x000000050800720c */ /* 0x000fe20003f06270 */
[----:B------:R-:W-:-:S12]  /*17b50*/  BSSY B0, `(.L_x_1418) ;  /* 0x0000025000007945 */ /* 0x000fd80003800000 */
[----:B------:R-:W-:Y:S05]  /*17b60*/  @P0 BRA `(.L_x_1419) ;  /* 0x0000023000000947 */ /* 0x000fea0003800000 */
[C---:B------:R-:W-:Y:S02]  /*17b70*/  LOP3.LUT R0, R251.reuse, 0x1, RZ, 0xc0, !PT ;  /* 0x00000001fb007812 */ /* 0x040fe400078ec0ff */
[C---:B------:R-:W-:Y:S02]  /*17b80*/  LOP3.LUT P4, RZ, R251.reuse, 0x2, RZ, 0xc0, !PT ;  /* 0x00000002fbff7812 */ /* 0x040fe4000788c0ff */
[----:B------:R-:W-:Y:S02]  /*17b90*/  ISETP.NE.U32.AND P5, PT, R0, 0x1, PT ;  /* 0x000000010000780c */ /* 0x000fe40003fa5070 */
[C---:B------:R-:W-:Y:S02]  /*17ba0*/  LOP3.LUT P3, RZ, R251.reuse, 0x4, RZ, 0xc0, !PT ;  /* 0x00000004fbff7812 */ /* 0x040fe4000786c0ff */
[----:B------:R-:W-:Y:S02]  /*17bb0*/  LOP3.LUT P1, RZ, R251, 0x8, RZ, 0xc0, !PT ;  /* 0x00000008fbff7812 */ /* 0x000fe4000782c0ff */
[----:B------:R-:W-:-:S05]  /*17bc0*/  IADD3 R9, P2, R237, R178, RZ ;  /* 0x000000b2ed097210 */ /* 0x000fca0007f5e0ff */
[----:B-12---:R-:W-:Y:S01]  /*17bd0*/  IMAD.X R7, R238, 0x1, R181, P2 ;  /* 0x00000001ee077824 */ /* 0x006fe200010e06b5 */
[----:B------:R-:W-:Y:S02]  /*17be0*/  @P4 LEA R14, P6, R9, R184, 0x1 ;  /* 0x000000b8090e4211 */ /* 0x000fe400078c08ff */
[----:B---3--:R-:W-:Y:S02]  /*17bf0*/  @!P5 LEA R16, P0, R237, R240, 0x1 ;  /* 0x000000f0ed10d211 */ /* 0x008fe400078008ff */
[-C--:B------:R-:W-:Y:S02]  /*17c00*/  @P3 LEA R10, P2, R9, R184.reuse, 0x1 ;  /* 0x000000b8090a3211 */ /* 0x080fe400078408ff */
        /* <DEDUP_REMOVED lines=25> */
.L_x_1419:
[----:B------:R-:W-:Y:S05]  /*17da0*/  BSYNC B0 ;  /* 0x0000000000007941 */ /* 0x000fea0003800000 */
.L_x_1418:
[----:B------:R-:W-:Y:S01]  /*17db0*/  ISETP.GE.AND P0, PT, R12, R5, PT ;  /* 0x000000050c00720c */ /* 0x000fe20003f06270 */
[----:B------:R-:W-:-:S12]  /*17dc0*/  BSSY B0, `(.L_x_1420) ;  /* 0x0000027000007945 */ /* 0x000fd80003800000 */
[----:B------:R-:W-:Y:S05]  /*17dd0*/  @P0 BRA `(.L_x_1421) ;  /* 0x0000025000000947 */ /* 0x000fea0003800000 */
[C---:B------:R-:W-:Y:S02]  /*17de0*/  LOP3.LUT R0, R251.reuse, 0x1, RZ, 0xc0, !PT ;  /* 0x00000001fb007812 */ /* 0x040fe400078ec0ff */
[C---:B------:R-:W-:Y:S02]  /*17df0*/  LOP3.LUT P4, RZ, R251.reuse, 0x2, RZ, 0xc0, !PT ;  /* 0x00000002fbff7812 */ /* 0x040fe4000788c0ff */
[----:B------:R-:W-:Y:S01]  /*17e00*/  ISETP.NE.U32.AND P5, PT, R0, 0x1, PT ;  /* 0x000000010000780c */ /* 0x000fe20003fa5070 */
[C---:B------:R-:W-:Y:S01]  /*17e10*/  IMAD.SHL.U32 R0, R64.reuse, 0x20, RZ ;  /* 0x0000002040007824 */ /* 0x040fe200078e00ff */
[C---:B------:R-:W-:Y:S02]  /*17e20*/  LOP3.LUT P3, RZ, R251.reuse, 0x4, RZ, 0xc0, !PT ;  /* 0x00000004fbff7812 */ /* 0x040fe4000786c0ff */
[----:B------:R-:W-:Y:S02]  /*17e30*/  LOP3.LUT P1, RZ, R251, 0x8, RZ, 0xc0, !PT ;  /* 0x00000008fbff7812 */ /* 0x000fe4000782c0ff */
[----:B------:R-:W-:-:S02]  /*17e40*/  SHF.L.U64.HI R2, R64, 0x5, R65 ;  /* 0x0000000540027819 */ /* 0x000fc40000010241 */
[----:B-12---:R-:W-:-:S04]  /*17e50*/  LEA R7, P0, R64, R178, 0x5 ;  /* 0x000000b240077211 */ /* 0x006fc800078028ff */
[----:B---3--:R-:W-:Y:S02]  /*17e60*/  @P4 LEA R16, P6, R7, R184, 0x1 ;  /* 0x000000b807104211 */ /* 0x008fe400078c08ff */
        /* <DEDUP_REMOVED lines=28> */
.L_x_1421:
[----:B------:R-:W-:Y:S05]  /*18030*/  BSYNC B0 ;  /* 0x0000000000007941 */ /* 0x000fea0003800000 */
.L_x_1420:
        /* <DEDUP_REMOVED lines=8> */
[C---:B------:R-:W-:Y:S01]  /*180c0*/  LOP3.LUT P3, RZ, R251.reuse, 0x4, RZ, 0xc0, !PT ;  /* 0x00000004fbff7812 */ /* 0x040fe2000786c0ff */
[----:B------:R-:W-:Y:S01]  /*180d0*/  IMAD.WIDE.U32 R180, R64, 0x30, R180 ;  /* 0x0000003040b47825 */ /* 0x000fe200078e00b4 */
[----:B------:R-:W-:-:S07]  /*180e0*/  LOP3.LUT P1, RZ, R251, 0x8, RZ, 0xc0, !PT ;  /* 0x00000008fbff7812 */ /* 0x000fce000782c0ff */
[CC--:B-1-3--:R-:W-:Y:S02]  /*180f0*/  @P4 LEA R16, P6, R180.reuse, R184.reuse, 0x1 ;  /* 0x000000b8b4104211 */ /* 0x0cafe400078c08ff */
[----:B--2---:R-:W-:Y:S02]  /*18100*/  @!P5 IMAD.MOV.U32 R6, RZ, RZ, R240 ;  /* 0x000000ffff06d224 */ /* 0x004fe400078e00f0 */
[----:B------:R-:W-:Y:S01]  /*18110*/  @!P5 IMAD.MOV.U32 R7, RZ, RZ, R239 ;  /* 0x000000ffff07d224 */ /* 0x000fe200078e00ef */
[-C--:B------:R-:W-:Y:S01]  /*18120*/  @P3 LEA R14, P2, R180, R184.reuse, 0x1 ;  /* 0x000000b8b40e3211 */ /* 0x080fe200078408ff */
[----:B------:R-:W-:Y:S02]  /*18130*/  @!P5 IMAD R65, R65, 0x60, RZ ;  /* 0x000000604141d824 */ /* 0x000fe400078e02ff */
[----:B------:R-:W-:Y:S01]  /*18140*/  @!P5 IMAD.WIDE.U32 R10, R64, 0x60, R6 ;  /* 0x00000060400ad825 */ /* 0x000fe200078e0006 */
[----:B------:R-:W-:-:S03]  /*18150*/  @P1 LEA R6, P0, R180, R184, 0x1 ;  /* 0x000000b8b4061211 */ /* 0x000fc600078008ff */
[----:B------:R-:W-:Y:S02]  /*18160*/  IMAD.IADD R7, R181, 0x1, R0 ;  /* 0x00000001b5077824 */ /* 0x000fe400078e0200 */
[----:B------:R-:W-:-:S03]  /*18170*/  @!P5 IMAD.IADD R11, R65, 0x1, R11 ;  /* 0x00000001410bd824 */ /* 0x000fc600078e020b */
[CCC-:B------:R-:W-:Y:S02]  /*18180*/  @P4 LEA.HI.X R17, R180.reuse, R185.reuse, R7.reuse, 0x1, P6 ;  /* 0x000000b9b4114211 */ /* 0x1c0fe400030f0c07 */
[CCC-:B------:R-:W-:Y:S01]  /*18190*/  @P3 LEA.HI.X R15, R180.reuse, R185.reuse, R7.reuse, 0x1, P2 ;  /* 0x000000b9b40f3211 */ /* 0x1c0fe200010f0c07 */
[----:B------:R-:W-:Y:S01]  /*181a0*/  @!PT LDS RZ, [RZ] ;  /* 0x00000000fffff984 */ /* 0x000fe20000000800 */
[----:B------:R-:W-:Y:S01]  /*181b0*/  @!PT LDS RZ, [RZ] ;  /* 0x00000000fffff984 */ /* 0x000fe20000000800 */
[----:B------:R-:W-:Y:S01]  /*181c0*/  @!PT LDS RZ, [RZ] ;  /* 0x00000000fffff984 */ /* 0x000fe20000000800 */
[----:B------:R1:W-:Y:S01]  /*181d0*/  @!P5 LDGSTS.E.BYPASS.LTC128B.128 [R247+0x9800], [R10.64] ;  /* 0x098000000af7dfae */ /* 0x0003e2000b901d46 */
[----:B------:R-:W-:-:S03]  /*181e0*/  @P1 LEA.HI.X R7, R180, R185, R7, 0x1, P0 ;  /* 0x000000b9b4071211 */ /* 0x000fc600000f0c07 */
        /* <DEDUP_REMOVED lines=16> */
.L_x_1423:
[----:B------:R-:W-:Y:S05]  /*182f0*/  BSYNC B0 ;  /* 0x0000000000007941 */ /* 0x000fea0003800000 */
.L_x_1422:
[----:B------:R-:W0:Y:S04]  /*18300*/  LDGDEPBAR ;  /* 0x00000000000079af */ /* 0x000e280000000000 */
[----:B------:R1:W5:Y:S01]  /*18310*/  LD.E R2, [R20.64+0x188] ;  /* 0x0001880614027980 */ /* 0x000362000c101900 */
[----:B------:R-:W-:Y:S01]  /*18320*/  ISETP.GE.AND P0, PT, R182, R5, PT ;  /* 0x00000005b600720c */ /* 0x000fe20003f06270 */
[----:B------:R-:W-:Y:S01]  /*18330*/  IMAD.SHL.U32 R22, R73, 0x2, RZ ;  /* 0x0000000249167824 */ /* 0x000fe200078e00ff */
[----:B-12---:R-:W-:Y:S01]  /*18340*/  SHF.R.S32.HI R7, RZ, 0x1f, R74 ;  /* 0x0000001fff077819 */ /* 0x006fe2000001144a */
        /* <DEDUP_REMOVED lines=14> */
[----:B------:R-:W-:Y:S01]  /*18430*/  @P1 IMAD.MOV.U32 R10, RZ, RZ, R188 ;  /* 0x000000ffff0a1224 */ /* 0x000fe200078e00bc */
        /* <DEDUP_REMOVED lines=23> */
.L_x_1425:
[----:B------:R-:W-:Y:S05]  /*185b0*/  BSYNC B0 ;  /* 0x0000000000007941 */ /* 0x000fea0003800000 */
.L_x_1424:
        /* <DEDUP_REMOVED lines=12> */
[CC--:B--2---:R-:W-:Y:S02]  /*18680*/  @P5 LEA R10, P4, R235.reuse, R188.reuse, 0x1 ;  /* 0x000000bceb0a5211 */ /* 0x0c4fe400078808ff */
        /* <DEDUP_REMOVED lines=27> */
.L_x_1427:
[----:B------:R-:W-:Y:S05]  /*18840*/  BSYNC B0 ;  /* 0x0000000000007941 */ /* 0x000fea0003800000 */
.L_x_1426:
        /* <DEDUP_REMOVED lines=10> */
[C---:B------:R-:W-:Y:S01]  /*188f0*/  IMAD.SHL.U32 R0, R66.reuse, 0x20, RZ ;  /* 0x0000002042007824 */ /* 0x040fe200078e00ff */
[C---:B------:R-:W-:Y:S02]  /*18900*/  LOP3.LUT P3, RZ, R251.reuse, 0x4, RZ, 0xc0, !PT ;  /* 0x00000004fbff7812 */ /* 0x040fe4000786c0ff */
[----:B------:R-:W-:Y:S02]  /*18910*/  LOP3.LUT P1, RZ, R251, 0x8, RZ, 0xc0, !PT ;  /* 0x00000008fbff7812 */ /* 0x000fe4000782c0ff */
[----:B--2---:R-:W-:-:S05]  /*18920*/  SHF.L.U64.HI R6, R66, 0x5, R67 ;  /* 0x0000000542067819 */ /* 0x004fca0000010243 */
[CC--:B------:R-:W-:Y:S02]  /*18930*/  @P5 LEA R12, P4, R0.reuse, R188.reuse, 0x1 ;  /* 0x000000bc000c5211 */ /* 0x0c0fe400078808ff */
        /* <DEDUP_REMOVED lines=27> */
.L_x_1429:
[----:B------:R-:W-:Y:S05]  /*18af0*/  BSYNC B0 ;  /* 0x0000000000007941 */ /* 0x000fea0003800000 */
.L_x_1428:
        /* <DEDUP_REMOVED lines=11> */
[----:B------:R-:W-:Y:S01]  /*18bb0*/  @P2 IMAD.MOV.U32 R5, RZ, RZ, R189 ;  /* 0x000000ffff052224 */ /* 0x000fe200078e00bd */
[----:B--2---:R-:W-:Y:S01]  /*18bc0*/  @P1 MOV R6, R188 ;  /* 0x000000bc00061202 */ /* 0x004fe20000000f00 */
[----:B------:R-:W-:Y:S01]  /*18bd0*/  @P3 IMAD R0, R67, 0x60, RZ ;  /* 0x0000006043003824 */ /* 0x000fe200078e02ff */
[----:B------:R-:W-:Y:S01]  /*18be0*/  @P1 MOV R7, R189 ;  /* 0x000000bd00071202 */ /* 0x000fe20000000f00 */
[----:B------:R-:W-:-:S04]  /*18bf0*/  @P2 IMAD.WIDE.U32 R8, R66, 0x60, R4 ;  /* 0x0000006042082825 */ /* 0x000fc800078e0004 */
[C---:B------:R-:W-:Y:S02]  /*18c00*/  @P1 IMAD R5, R67.reuse, 0x60, RZ ;  /* 0x0000006043051824 */ /* 0x040fe400078e02ff */
[----:B------:R-:W-:Y:S02]  /*18c10*/  @P2 IMAD R4, R67, 0x60, RZ ;  /* 0x0000006043042824 */ /* 0x000fe400078e02ff */
[----:B------:R-:W-:-:S03]  /*18c20*/  @!P0 IMAD.WIDE.U32 R12, R66, 0x60, R188 ;  /* 0x00000060420c8825 */ /* 0x000fc600078e00bc */
[----:B------:R-:W-:Y:S01]  /*18c30*/  @P2 IADD3 R9, R4, R9, RZ ;  /* 0x0000000904092210 */ /* 0x000fe20007ffe0ff */
[----:B------:R-:W-:Y:S02]  /*18c40*/  @!P0 IMAD R67, R67, 0x60, RZ ;  /* 0x0000006043438824 */ /* 0x000fe400078e02ff */
[----:B------:R-:W-:-:S03]  /*18c50*/  @P1 IMAD.WIDE.U32 R10, R66, 0x60, R6 ;  /* 0x00000060420a1825 */ /* 0x000fc600078e0006 */
[----:B------:R-:W-:Y:S01]  /*18c60*/  @!P0 IADD3 R13, R67, R13, RZ ;  /* 0x0000000d430d8210 */ /* 0x000fe20007ffe0ff */
[----:B------:R-:W-:Y:S01]  /*18c70*/  @P3 IMAD.WIDE.U32 R6, R66, 0x60, R188 ;  /* 0x0000006042063825 */ /* 0x000fe200078e00bc */
[----:B------:R-:W-:Y:S02]  /*18c80*/  @P1 IADD3 R5, R5, R11, RZ ;  /* 0x0000000b05051210 */ /* 0x000fe40007ffe0ff */
[----:B------:R-:W-:Y:S01]  /*18c90*/  @P1 MOV R4, R10 ;  /* 0x0000000a00041202 */ /* 0x000fe20000000f00 */
[----:B------:R-:W-:Y:S01]  /*18ca0*/  @!PT LDS RZ, [RZ] ;  /* 0x00000000fffff984 */ /* 0x000fe20000000800 */
[----:B------:R-:W-:Y:S01]  /*18cb0*/  @!PT LDS RZ, [RZ] ;  /* 0x00000000fffff984 */ /* 0x000fe20000000800 */
[----:B------:R-:W-:Y:S01]  /*18cc0*/  @!PT LDS RZ, [RZ] ;  /* 0x00000000fffff984 */ /* 0x000fe20000000800 */
[----:B------:R2:W-:Y:S01]  /*18cd0*/  @!P0 LDGSTS.E.BYPASS.LTC128B.128 [R247+0x11800], [R12.64] ;  /* 0x118000000cf78fae */ /* 0x0005e2000b901d46 */
[----:B------:R-:W-:-:S03]  /*18ce0*/  @P3 IMAD.IADD R7, R0, 0x1, R7 ;  /* 0x0000000100073824 */ /* 0x000fc600078e0207 */
        /* <DEDUP_REMOVED lines=16> */
.L_x_1431:
[----:B------:R-:W-:Y:S05]  /*18df0*/  BSYNC B0 ;  /* 0x0000000000007941 */ /* 0x000fea0003800000 */
.L_x_1430:
[----:B------:R-:W-:Y:S01]  /*18e00*/  IMAD.SHL.U32 R0, R71, 0x40, RZ ;  /* 0x0000004047007824 */ /* 0x000fe200078e00ff */
[----:B------:R-:W-:Y:S01]  /*18e10*/  LEA R230, R69, R56, 0xa ;  /* 0x0000003845e67211 */ /* 0x000fe200078e50ff */
[----:B------:R-:W-:Y:S01]  /*18e20*/  IMAD.SHL.U32 R182, R182, 0x8, RZ ;  /* 0x00000008b6b67824 */ /* 0x000fe200078e00ff */
[----:B------:R-:W-:Y:S01]  /*18e30*/  R2P PR, R71, 0x6 ;  /* 0x0000000647007804 */ /* 0x000fe20000000000 */
[----:B--2---:R-:W2:Y:S01]  /*18e40*/  LD.E R23, [R20.64+0x18c] ;  /* 0x00018c0614177980 */ /* 0x004ea2000c101900 */
[----:B------:R-:W-:-:S02]  /*18e50*/  LOP3.LUT R5, R0, 0x1c0, RZ, 0xc0, !PT ;  /* 0x000001c000057812 */ /* 0x000fc400078ec0ff */
[----:B------:R-:W-:Y:S01]  /*18e60*/  SHF.L.U32 R230, R230, 0x1, RZ ;  /* 0x00000001e6e67819 */ /* 0x000fe200000006ff */
[----:B------:R-:W0:Y:S01]  /*18e70*/  LDGDEPBAR ;  /* 0x00000000000079af */ /* 0x000e220000000000 */
[----:B------:R-:W-:Y:S02]  /*18e80*/  LOP3.LUT R182, R5, 0x8, R182, 0xf8, !PT ;  /* 0x0000000805b67812 */ /* 0x000fe400078ef8b6 */
[----:B------:R-:W-:Y:S01]  /*18e90*/  SHF.R.U32.HI R229, RZ, 0x3, R5 ;  /* 0x00000003ffe57819 */ /* 0x000fe20000011605 */
[----:B---3--:R-:W-:Y:S01]  /*18ea0*/  LDSM.16.M88.4 R24, [R230] ;  /* 0x00000000e618783b */ /* 0x008fe20000000200 */
[-C--:B------:R-:W-:Y:S02]  /*18eb0*/  LEA R228, R57, R230.reuse, 0x1 ;  /* 0x000000e639e47211 */ /* 0x080fe400078e08ff */
[----:B------:R-:W-:Y:S02]  /*18ec0*/  LOP3.LUT R229, R182, R229, RZ, 0x3c, !PT ;  /* 0x000000e5b6e57212 */ /* 0x000fe400078e3cff */
[C---:B------:R-:W-:Y:S01]  /*18ed0*/  LEA R226, R55.reuse, R230, 0x1 ;  /* 0x000000e637e27211 */ /* 0x040fe200078e08ff */
[----:B------:R-:W-:Y:S01]  /*18ee0*/  LDSM.16.M88.4 R36, [R228] ;  /* 0x00000000e424783b */ /* 0x000fe20000000200 */
[----:B------:R-:W-:Y:S01]  /*18ef0*/  LEA R225, R55, R228, 0x1 ;  /* 0x000000e437e17211 */ /* 0x000fe200078e08ff */
[----:B------:R-:W-:-:S02]  /*18f00*/  IMAD R229, R72, 0x200, R229 ;  /* 0x0000020048e57824 */ /* 0x000fc400078e02e5 */
[----:B------:R-:W-:Y:S02]  /*18f10*/  LDSM.16.M88.4 R64, [R226] ;  /* 0x00000000e240783b */ /* 0x000fe40000000200 */
[----:B------:R-:W-:Y:S02]  /*18f20*/  IMAD.SHL.U32 R229, R229, 0x2, RZ ;  /* 0x00000002e5e57824 */ /* 0x000fe400078e00ff */
[----:B------:R-:W-:Y:S03]  /*18f30*/  LDSM.16.M88.4 R40, [R225] ;  /* 0x00000000e128783b */ /* 0x000fe60000000200 */
[C---:B------:R-:W-:Y:S01]  /*18f40*/  IADD3 R0, R229.reuse, 0x8000, RZ ;  /* 0x00008000e5007810 */ /* 0x040fe20007ffe0ff */
[----:B------:R-:W3:Y:S01]  /*18f50*/  LDSM.16.M88.4 R12, [R229+0x8000] ;  /* 0x00800000e50c783b */ /* 0x000ee20000000200 */
[----:B------:R-:W-:Y:S02]  /*18f60*/  IADD3 R227, R229, 0x8020, RZ ;  /* 0x00008020e5e37810 */ /* 0x000fe40007ffe0ff */
[----:B------:R-:W-:Y:S01]  /*18f70*/  @P1 IADD3 R227, R0, -0x20, RZ ;  /* 0xffffffe000e31810 */ /* 0x000fe20007ffe0ff */
[----:B------:R-:W1:Y:S01]  /*18f80*/  LDSM.16.M88.4 R44, [R229+0x8800] ;  /* 0x00880000e52c783b */ /* 0x000e620000000200 */
[----:B------:R-:W-:-:S03]  /*18f90*/  IMAD.MOV.U32 R0, RZ, RZ, 0x40 ;  /* 0x00000040ff007424 */ /* 0x000fc600078e00ff */
[----:B------:R-:W4:Y:S02]  /*18fa0*/  LDSM.16.M88.4 R76, [R229+0x9000] ;  /* 0x00900000e54c783b */ /* 0x000f240000000200 */
[----:B------:R-:W-:Y:S02]  /*18fb0*/  SEL R0, R0, 0xffffffc0, !P2 ;  /* 0xffffffc000007807 */ /* 0x000fe40005000000 */
[----:B------:R-:W1:Y:S03]  /*18fc0*/  LDSM.16.M88.4 R28, [R229+0x9800] ;  /* 0x00980000e51c783b */ /* 0x000e660000000200 */
[----:B------:R-:W-:Y:S01]  /*18fd0*/  IMAD.IADD R224, R229, 0x1, R0 ;  /* 0x00000001e5e07824 */ /* 0x000fe200078e0200 */
[----:B------:R-:W1:Y:S01]  /*18fe0*/  LDSM.16.M88.4 R4, [R227] ;  /* 0x00000000e304783b */ /* 0x000e620000000200 */
[----:B------:R-:W-:-:S03]  /*18ff0*/  IMAD.IADD R220, R0, 0x1, R227 ;  /* 0x0000000100dc7824 */ /* 0x000fc600078e02e3 */
[----:B------:R-:W4:Y:S04]  /*19000*/  LDSM.16.M88.4 R92, [R227+0x800] ;  /* 0x00080000e35c783b */ /* 0x000f280000000200 */
[----:B------:R-:W4:Y:S04]  /*19010*/  LDSM.16.M88.4 R88, [R227+0x1000] ;  /* 0x00100000e358783b */ /* 0x000f280000000200 */
[----:B------:R-:W4:Y:S04]  /*19020*/  LDSM.16.M88.4 R84, [R227+0x1800] ;  /* 0x00180000e354783b */ /* 0x000f280000000200 */
[----:B------:R-:W4:Y:S04]  /*19030*/  LDSM.16.M88.4 R8, [R224+0x8000] ;  /* 0x00800000e008783b */ /* 0x000f280000000200 */
[----:B------:R-:W4:Y:S01]  /*19040*/  LDSM.16.M88.4 R60, [R224+0x8800] ;  /* 0x00880000e03c783b */ /* 0x000f220000000200 */
[C---:B---3-5:R-:W-:Y:S03]  /*19050*/  HMMA.16816.F32.BF16 R16, R24.reuse, R12, RZ ;  /* 0x0000000c1810723c */ /* 0x068fe600000418ff */
[----:B------:R-:W3:Y:S04]  /*19060*/  LDSM.16.M88.4 R48, [R224+0x9000] ;  /* 0x00900000e030783b */ /* 0x000ee80000000200 */
[----:B------:R-:W-:Y:S01]  /*19070*/  LDSM.16.M88.4 R100, [R220+0x4800] ;  /* 0x00480000dc64783b */ /* 0x000fe20000000200 */
[C---:B------:R-:W-:Y:S03]  /*19080*/  HMMA.16816.F32.BF16 R12, R24.reuse, R14, RZ ;  /* 0x0000000e180c723c */ /* 0x040fe600000418ff */
[----:B------:R-:W-:Y:S05]  /*19090*/  LDSM.16.M88.4 R96, [R229+0xe800] ;  /* 0x00e80000e560783b */ /* 0x000fea0000000200 */
[C---:B-1----:R-:W-:Y:S08]  /*190a0*/  HMMA.16816.F32.BF16 R32, R24.reuse, R44, RZ ;  /* 0x0000002c1820723c */ /* 0x042ff000000418ff */
[C---:B----4-:R-:W-:Y:S08]  /*190b0*/  HMMA.16816.F32.BF16 R80, R24.reuse, R76, RZ ;  /* 0x0000004c1850723c */ /* 0x050ff000000418ff */
[C---:B------:R-:W-:Y:S08]  /*190c0*/  HMMA.16816.F32.BF16 R44, R24.reuse, R46, RZ ;  /* 0x0000002e182c723c */ /* 0x040ff000000418ff */
[C---:B------:R-:W-:Y:S08]  /*190d0*/  HMMA.16816.F32.BF16 R76, R24.reuse, R78, RZ ;  /* 0x0000004e184c723c */ /* 0x040ff000000418ff */
[C---:B------:R-:W-:Y:S08]  /*190e0*/  HMMA.16816.F32.BF16 R72, R24.reuse, R28, RZ ;  /* 0x0000001c1848723c */ /* 0x040ff000000418ff */
[----:B------:R-:W-:Y:S01]  /*190f0*/  HMMA.16816.F32.BF16 R24, R24, R30, RZ ;  /* 0x0000001e1818723c */ /* 0x000fe200000418ff */
[----:B------:R-:W1:Y:S07]  /*19100*/  LDSM.16.M88.4 R28, [R224+0x9800] ;  /* 0x00980000e01c783b */ /* 0x000e6e0000000200 */
[C---:B------:R-:W-:Y:S08]  /*19110*/  HMMA.16816.F32.BF16 R16, R36.reuse, R4, R16 ;  /* 0x000000042410723c */ /* 0x040ff00000041810 */
[C---:B------:R-:W-:Y:S01]  /*19120*/  HMMA.16816.F32.BF16 R12, R36.reuse, R6, R12 ;  /* 0x00000006240c723c */ /* 0x040fe2000004180c */
[----:B------:R-:W4:Y:S07]  /*19130*/  LDSM.16.M88.4 R4, [R220] ;  /* 0x00000000dc04783b */ /* 0x000f2e0000000200 */
[C---:B------:R-:W-:Y:S08]  /*19140*/  HMMA.16816.F32.BF16 R32, R36.reuse, R92, R32 ;  /* 0x0000005c2420723c */ /* 0x040ff00000041820 */
[C---:B------:R-:W-:Y:S01]  /*19150*/  HMMA.16816.F32.BF16 R44, R36.reuse, R94, R44 ;  /* 0x0000005e242c723c */ /* 0x040fe2000004182c */
[----:B------:R-:W-:Y:S07]  /*19160*/  LDSM.16.M88.4 R92, [R225+0x4000] ;  /* 0x00400000e15c783b */ /* 0x000fee0000000200 */
[C---:B------:R-:W-:Y:S08]  /*19170*/  HMMA.16816.F32.BF16 R80, R36.reuse, R88, R80 ;  /* 0x000000582450723c */ /* 0x040ff00000041850 */
[C---:B------:R-:W-:Y:S01]  /*19180*/  HMMA.16816.F32.BF16 R76, R36.reuse, R90, R76 ;  /* 0x0000005a244c723c */ /* 0x040fe2000004184c */
[----:B------:R-:W-:Y:S07]  /*19190*/  LDSM.16.M88.4 R88, [R229+0xb800] ;  /* 0x00b80000e558783b */ /* 0x000fee0000000200 */
[C---:B------:R-:W-:Y:S08]  /*191a0*/  HMMA.16816.F32.BF16 R72, R36.reuse, R84, R72 ;  /* 0x000000542448723c */ /* 0x040ff00000041848 */
[----:B------:R-:W-:Y:S01]  /*191b0*/  HMMA.16816.F32.BF16 R24, R36, R86, R24 ;  /* 0x000000562418723c */ /* 0x000fe20000041818 */
[----:B------:R-:W1:Y:S04]  /*191c0*/  LDSM.16.M88.4 R36, [R220+0x800] ;  /* 0x00080000dc24783b */ /* 0x000e680000000200 */
[----:B------:R-:W-:Y:S03]  /*191d0*/  LDSM.16.M88.4 R84, [R230+0x2000] ;  /* 0x00200000e654783b */ /* 0x000fe60000000200 */
[C---:B------:R-:W-:Y:S08]  /*191e0*/  HMMA.16816.F32.BF16 R16, R64.reuse, R8, R16 ;  /* 0x000000084010723c */ /* 0x040ff00000041810 */
[C---:B------:R-:W-:Y:S01]  /*191f0*/  HMMA.16816.F32.BF16 R12, R64.reuse, R10, R12 ;  /* 0x0000000a400c723c */ /* 0x040fe2000004180c */
[----:B------:R-:W4:Y:S07]  /*19200*/  LDSM.16.M88.4 R8, [R220+0x1000] ;  /* 0x00100000dc08783b */ /* 0x000f2e0000000200 */
[C---:B------:R-:W-:Y:S08]  /*19210*/  HMMA.16816.F32.BF16 R32, R64.reuse, R60, R32 ;  /* 0x0000003c4020723c */ /* 0x040ff00000041820 */
[C---:B------:R-:W-:Y:S01]  /*19220*/  HMMA.16816.F32.BF16 R44, R64.reuse, R62, R44 ;  /* 0x0000003e402c723c */ /* 0x040fe2000004182c */
[----:B------:R-:W-:Y:S07]  /*19230*/  LDSM.16.M88.4 R60, [R220+0x1800] ;  /* 0x00180000dc3c783b */ /* 0x000fee0000000200 */
[C---:B---3--:R-:W-:Y:S08]  /*19240*/  HMMA.16816.F32.BF16 R80, R64.reuse, R48, R80 ;  /* 0x000000304050723c */ /* 0x048ff00000041850 */
        /* <DEDUP_REMOVED lines=8> */
[----:B------:R-:W4:Y:S07]  /*192d0*/  LDSM.16.M88.4 R4, [R229+0xb000] ;  /* 0x00b00000e504783b */ /* 0x000f2e0000000200 */
[C---:B------:R-:W-:Y:S08]  /*192e0*/  HMMA.16816.F32.BF16 R32, R40.reuse, R36, R32 ;  /* 0x000000242820723c */ /* 0x040ff00000041820 */
[C---:B------:R-:W-:Y:S01]  /*192f0*/  HMMA.16816.F32.BF16 R44, R40.reuse, R38, R44 ;  /* 0x00000026282c723c */ /* 0x040fe2000004182c */
        /* <DEDUP_REMOVED lines=9> */
[----:B------:R-:W1:Y:S04]  /*19390*/  LDSM.16.M88.4 R60, [R227+0x3000] ;  /* 0x00300000e33c783b */ /* 0x000e680000000200 */
[----:B------:R-:W-:Y:S03]  /*193a0*/  LDSM.16.M88.4 R40, [R227+0x3800] ;  /* 0x00380000e328783b */ /* 0x000fe60000000200 */
[C---:B---3--:R-:W-:Y:S08]  /*193b0*/  HMMA.16816.F32.BF16 R32, R84.reuse, R24, R32 ;  /* 0x000000185420723c */ /* 0x048ff00000041820 */
[C---:B------:R-:W-:Y:S01]  /*193c0*/  HMMA.16816.F32.BF16 R44, R84.reuse, R26, R44 ;  /* 0x0000001a542c723c */ /* 0x040fe2000004182c */
[----:B------:R-:W-:Y:S07]  /*193d0*/  LDSM.16.M88.4 R24, [R224+0xa000] ;  /* 0x00a00000e018783b */ /* 0x000fee0000000200 */
[C---:B----4-:R-:W-:Y:S08]  /*193e0*/  HMMA.16816.F32.BF16 R80, R84.reuse, R4, R80 ;  /* 0x000000045450723c */ /* 0x050ff00000041850 */
[----:B------:R-:W-:Y:S01]  /*193f0*/  HMMA.16816.F32.BF16 R76, R84, R6, R76 ;  /* 0x00000006544c723c */ /* 0x000fe2000004184c */
[----:B------:R-:W3:Y:S07]  /*19400*/  LDSM.16.M88.4 R4, [R226+0x2000] ;  /* 0x00200000e204783b */ /* 0x000eee0000000200 */
[C---:B--2---:R-:W-:Y:S08]  /*19410*/  HMMA.16816.F32.BF16 R16, R36.reuse, R8, R16 ;  /* 0x000000082410723c */ /* 0x044ff00000041810 */
[----:B------:R-:W-:Y:S01]  /*19420*/  HMMA.16816.F32.BF16 R12, R36, R10, R12 ;  /* 0x0000000a240c723c */ /* 0x000fe2000004180c */
[----:B------:R-:W2:Y:S07]  /*19430*/  LDSM.16.M88.4 R8, [R224+0xb000] ;  /* 0x00b00000e008783b */ /* 0x000eae0000000200 */
[C---:B------:R-:W-:Y:S08]  /*19440*/  HMMA.16816.F32.BF16 R72, R84.reuse, R88, R72 ;  /* 0x000000585448723c */ /* 0x040ff00000041848 */
[----:B------:R-:W-:Y:S01]  /*19450*/  HMMA.16816.F32.BF16 R64, R84, R90, R64 ;  /* 0x0000005a5440723c */ /* 0x000fe20000041840 */
[----:B------:R-:W-:Y:S04]  /*19460*/  LDSM.16.M88.4 R84, [R220+0x2000] ;  /* 0x00200000dc54783b */ /* 0x000fe80000000200 */
[----:B------:R-:W-:Y:S03]  /*19470*/  LDSM.16.M88.4 R88, [R227+0x4000] ;  /* 0x00400000e358783b */ /* 0x000fe60000000200 */
[C---:B------:R-:W-:Y:S08]  /*19480*/  HMMA.16816.F32.BF16 R32, R36.reuse, R48, R32 ;  /* 0x000000302420723c */ /* 0x040ff00000041820 */
[C---:B------:R-:W-:Y:S01]  /*19490*/  HMMA.16816.F32.BF16 R44, R36.reuse, R50, R44 ;  /* 0x00000032242c723c */ /* 0x040fe2000004182c */
[----:B------:R-:W4:Y:S07]  /*194a0*/  LDSM.16.M88.4 R48, [R224+0xb800] ;  /* 0x00b80000e030783b */ /* 0x000f2e0000000200 */
[C---:B-1----:R-:W-:Y:S08]  /*194b0*/  HMMA.16816.F32.BF16 R80, R36.reuse, R60, R80 ;  /* 0x0000003c2450723c */ /* 0x042ff00000041850 */
[----:B------:R-:W-:Y:S01]  /*194c0*/  HMMA.16816.F32.BF16 R76, R36, R62, R76 ;  /* 0x0000003e244c723c */ /* 0x000fe2000004184c */
[----:B------:R-:W-:Y:S07]  /*194d0*/  LDSM.16.M88.4 R60, [R220+0x2800] ;  /* 0x00280000dc3c783b */ /* 0x000fee0000000200 */
[C---:B---3--:R-:W-:Y:S08]  /*194e0*/  HMMA.16816.F32.BF16 R16, R4.reuse, R24, R16 ;  /* 0x000000180410723c */ /* 0x048ff00000041810 */
        /* <DEDUP_REMOVED lines=8> */
[----:B------:R-:W-:Y:S07]  /*19570*/  LDSM.16.M88.4 R28, [R220+0x3800] ;  /* 0x00380000dc1c783b */ /* 0x000fee0000000200 */
[C---:B--2---:R-:W-:Y:S08]  /*19580*/  HMMA.16816.F32.BF16 R80, R4.reuse, R8, R80 ;  /* 0x000000080450723c */ /* 0x044ff00000041850 */
[C---:B------:R-:W-:Y:S01]  /*19590*/  HMMA.16816.F32.BF16 R76, R4.reuse, R10, R76 ;  /* 0x0000000a044c723c */ /* 0x040fe2000004184c */
[----:B------:R-:W2:Y:S07]  /*195a0*/  LDSM.16.M88.4 R8, [R229+0xc000] ;  /* 0x00c00000e508783b */ /* 0x000eae0000000200 */
[C---:B----4-:R-:W-:Y:S08]  /*195b0*/  HMMA.16816.F32.BF16 R72, R4.reuse, R48, R72 ;  /* 0x000000300448723c */ /* 0x050ff00000041848 */
[----:B------:R-:W-:Y:S01]  /*195c0*/  HMMA.16816.F32.BF16 R64, R4, R50, R64 ;  /* 0x000000320440723c */ /* 0x000fe20000041840 */
[----:B------:R-:W4:Y:S04]  /*195d0*/  LDSM.16.M88.4 R4, [R229+0xc800] ;  /* 0x00c80000e504783b */ /* 0x000f280000000200 */
[----:B------:R-:W-:Y:S03]  /*195e0*/  LDSM.16.M88.4 R48, [R229+0xd000] ;  /* 0x00d00000e530783b */ /* 0x000fe60000000200 */
[C---:B-1----:R-:W-:Y:S08]  /*195f0*/  HMMA.16816.F32.BF16 R16, R24.reuse, R84, R16 ;  /* 0x000000541810723c */ /* 0x042ff00000041810 */
[C---:B------:R-:W-:Y:S01]  /*19600*/  HMMA.16816.F32.BF16 R12, R24.reuse, R86, R12 ;  /* 0x00000056180c723c */ /* 0x040fe2000004180c */
[----:B------:R-:W-:Y:S07]  /*19610*/  LDSM.16.M88.4 R84, [R220+0x4000] ;  /* 0x00400000dc54783b */ /* 0x000fee0000000200 */
[C---:B------:R-:W-:Y:S08]  /*19620*/  HMMA.16816.F32.BF16 R32, R24.reuse, R60, R32 ;  /* 0x0000003c1820723c */ /* 0x040ff00000041820 */
[C---:B------:R-:W-:Y:S01]  /*19630*/  HMMA.16816.F32.BF16 R44, R24.reuse, R62, R44 ;  /* 0x0000003e182c723c */ /* 0x040fe2000004182c */
[----:B------:R-:W-:Y:S07]  /*19640*/  LDSM.16.M88.4 R60, [R229+0xd800] ;  /* 0x00d80000e53c783b */ /* 0x000fee0000000200 */
[C---:B---3--:R-:W-:Y:S08]  /*19650*/  HMMA.16816.F32.BF16 R80, R24.reuse, R40, R80 ;  /* 0x000000281850723c */ /* 0x048ff00000041850 */
[----:B------:R-:W-:Y:S01]  /*19660*/  HMMA.16816.F32.BF16 R76, R24, R42, R76 ;  /* 0x0000002a184c723c */ /* 0x000fe2000004184c */
[----:B------:R-:W1:Y:S07]  /*19670*/  LDSM.16.M88.4 R40, [R228+0x4000] ;  /* 0x00400000e428783b */ /* 0x000e6e0000000200 */
[C---:B--2---:R-:W-:Y:S08]  /*19680*/  HMMA.16816.F32.BF16 R16, R36.reuse, R8, R16 ;  /* 0x000000082410723c */ /* 0x044ff00000041810 */
[C---:B------:R-:W-:Y:S01]  /*19690*/  HMMA.16816.F32.BF16 R12, R36.reuse, R10, R12 ;  /* 0x0000000a240c723c */ /* 0x040fe2000004180c */
[----:B------:R-:W-:Y:S07]  /*196a0*/  LDSM.16.M88.4 R8, [R224+0xc000] ;  /* 0x00c00000e008783b */ /* 0x000fee0000000200 */
[C---:B----4-:R-:W-:Y:S08]  /*196b0*/  HMMA.16816.F32.BF16 R32, R36.reuse, R4, R32 ;  /* 0x000000042420723c */ /* 0x050ff00000041820 */
[----:B------:R-:W-:Y:S01]  /*196c0*/  HMMA.16816.F32.BF16 R44, R36, R6, R44 ;  /* 0x00000006242c723c */ /* 0x000fe2000004182c */
[----:B------:R-:W2:Y:S07]  /*196d0*/  LDSM.16.M88.4 R4, [R226+0x4000] ;  /* 0x00400000e204783b */ /* 0x000eae0000000200 */
[C---:B------:R-:W-:Y:S08]  /*196e0*/  HMMA.16816.F32.BF16 R72, R24.reuse, R28, R72 ;  /* 0x0000001c1848723c */ /* 0x040ff00000041848 */
[----:B------:R-:W-:Y:S01]  /*196f0*/  HMMA.16816.F32.BF16 R64, R24, R30, R64 ;  /* 0x0000001e1840723c */ /* 0x000fe20000041840 */
[----:B------:R-:W3:Y:S04]  /*19700*/  LDSM.16.M88.4 R28, [R227+0x4800] ;  /* 0x00480000e31c783b */ /* 0x000ee80000000200 */
[----:B------:R-:W4:Y:S03]  /*19710*/  LDSM.16.M88.4 R24, [R227+0x5000] ;  /* 0x00500000e318783b */ /* 0x000f260000000200 */
[C---:B-1----:R-:W-:Y:S08]  /*19720*/  HMMA.16816.F32.BF16 R16, R40.reuse, R88, R16 ;  /* 0x000000582810723c */ /* 0x042ff00000041810 */
[----:B------:R-:W-:Y:S01]  /*19730*/  HMMA.16816.F32.BF16 R12, R40, R90, R12 ;  /* 0x0000005a280c723c */ /* 0x000fe2000004180c */
[----:B------:R-:W-:Y:S07]  /*19740*/  LDSM.16.M88.4 R88, [R220+0x5000] ;  /* 0x00500000dc58783b */ /* 0x000fee0000000200 */
[C---:B------:R-:W-:Y:S08]  /*19750*/  HMMA.16816.F32.BF16 R80, R36.reuse, R48, R80 ;  /* 0x000000302450723c */ /* 0x040ff00000041850 */
[----:B------:R-:W-:Y:S01]  /*19760*/  HMMA.16816.F32.BF16 R76, R36, R50, R76 ;  /* 0x00000032244c723c */ /* 0x000fe2000004184c */
[----:B------:R-:W1:Y:S07]  /*19770*/  LDSM.16.M88.4 R48, [R227+0x5800] ;  /* 0x00580000e330783b */ /* 0x000e6e0000000200 */
[C---:B--2---:R-:W-:Y:S08]  /*19780*/  HMMA.16816.F32.BF16 R16, R4.reuse, R8, R16 ;  /* 0x000000080410723c */ /* 0x044ff00000041810 */
[----:B------:R-:W-:Y:S01]  /*19790*/  HMMA.16816.F32.BF16 R12, R4, R10, R12 ;  /* 0x0000000a040c723c */ /* 0x000fe2000004180c */
[----:B------:R-:W-:Y:S07]  /*197a0*/  LDSM.16.M88.4 R8, [R224+0xd800] ;  /* 0x00d80000e008783b */ /* 0x000fee0000000200 */
[C---:B------:R-:W-:Y:S08]  /*197b0*/  HMMA.16816.F32.BF16 R72, R36.reuse, R60, R72 ;  /* 0x0000003c2448723c */ /* 0x040ff00000041848 */
[----:B------:R-:W-:Y:S01]  /*197c0*/  HMMA.16816.F32.BF16 R64, R36, R62, R64 ;  /* 0x0000003e2440723c */ /* 0x000fe20000041840 */
[----:B------:R-:W-:Y:S04]  /*197d0*/  LDSM.16.M88.4 R60, [R230+0x6000] ;  /* 0x00600000e63c783b */ /* 0x000fe80000000200 */
[----:B------:R-:W2:Y:S03]  /*197e0*/  LDSM.16.M88.4 R36, [R229+0xe000] ;  /* 0x00e00000e524783b */ /* 0x000ea60000000200 */
        /* <DEDUP_REMOVED lines=9> */
[C---:B-1----:R-:W-:Y:S08]  /*19880*/  HMMA.16816.F32.BF16 R72, R40.reuse, R48, R72 ;  /* 0x000000302848723c */ /* 0x042ff00000041848 */
[----:B------:R-:W-:Y:S01]  /*19890*/  HMMA.16816.F32.BF16 R64, R40, R50, R64 ;  /* 0x000000322840723c */ /* 0x000fe20000041840 */
[----:B------:R-:W-:Y:S04]  /*198a0*/  LDSM.16.M88.4 R40, [R228+0x6000] ;  /* 0x00600000e428783b */ /* 0x000fe80000000200 */
[----:B------:R-:W1:Y:S03]  /*198b0*/  LDSM.16.M88.4 R48, [R227+0x6000] ;  /* 0x00600000e330783b */ /* 0x000e660000000200 */
[C---:B--2---:R-:W-:Y:S08]  /*198c0*/  HMMA.16816.F32.BF16 R16, R60.reuse, R36, R16 ;  /* 0x000000243c10723c */ /* 0x044ff00000041810 */
[----:B------:R-:W-:Y:S01]  /*198d0*/  HMMA.16816.F32.BF16 R12, R60, R38, R12 ;  /* 0x000000263c0c723c */ /* 0x000fe2000004180c */
[----:B------:R-:W-:Y:S07]  /*198e0*/  LDSM.16.M88.4 R36, [R227+0x6800] ;  /* 0x00680000e324783b */ /* 0x000fee0000000200 */
[C---:B---3--:R-:W-:Y:S08]  /*198f0*/  HMMA.16816.F32.BF16 R32, R4.reuse, R28, R32 ;  /* 0x0000001c0420723c */ /* 0x048ff00000041820 */
[C---:B------:R-:W-:Y:S01]  /*19900*/  HMMA.16816.F32.BF16 R44, R4.reuse, R30, R44 ;  /* 0x0000001e042c723c */ /* 0x040fe2000004182c */
[----:B------:R-:W-:Y:S07]  /*19910*/  LDSM.16.M88.4 R28, [R226+0x6000] ;  /* 0x00600000e21c783b */ /* 0x000fee0000000200 */
[C---:B----4-:R-:W-:Y:S08]  /*19920*/  HMMA.16816.F32.BF16 R80, R4.reuse, R24, R80 ;  /* 0x000000180450723c */ /* 0x050ff00000041850 */
[----:B------:R-:W-:Y:S01]  /*19930*/  HMMA.16816.F32.BF16 R76, R4, R26, R76 ;  /* 0x0000001a044c723c */ /* 0x000fe2000004184c */
[----:B------:R-:W2:Y:S07]  /*19940*/  LDSM.16.M88.4 R24, [R224+0xe000] ;  /* 0x00e00000e018783b */ /* 0x000eae0000000200 */
[C---:B-1----:R-:W-:Y:S08]  /*19950*/  HMMA.16816.F32.BF16 R16, R40.reuse, R48, R16 ;  /* 0x000000302810723c */ /* 0x042ff00000041810 */
[----:B------:R-:W-:Y:S01]  /*19960*/  HMMA.16816.F32.BF16 R12, R40, R50, R12 ;  /* 0x00000032280c723c */ /* 0x000fe2000004180c */
[----:B------:R-:W1:Y:S07]  /*19970*/  LDSM.16.M88.4 R48, [R229+0xf000] ;  /* 0x00f00000e530783b */ /* 0x000e6e0000000200 */
        /* <DEDUP_REMOVED lines=8> */
[C---:B--2---:R-:W-:Y:S08]  /*19a00*/  HMMA.16816.F32.BF16 R16, R28.reuse, R24, R16 ;  /* 0x000000181c10723c */ /* 0x044ff00000041810 */
[----:B------:R-:W-:Y:S01]  /*19a10*/  HMMA.16816.F32.BF16 R12, R28, R26, R12 ;  /* 0x0000001a1c0c723c */ /* 0x000fe2000004180c */
[----:B------:R-:W2:Y:S07]  /*19a20*/  LDSM.16.M88.4 R24, [R227+0x7000] ;  /* 0x00700000e318783b */ /* 0x000eae0000000200 */
[----:B------:R-:W-:Y:S01]  /*19a30*/  HMMA.16816.F32.BF16 R76, R92, R90, R76 ;  /* 0x0000005a5c4c723c */ /* 0x000fe2000004184c */
[----:B------:R-:W4:Y:S07]  /*19a40*/  LDSM.16.M88.4 R88, [R229+0xf800] ;  /* 0x00f80000e558783b */ /* 0x000f2e0000000200 */
[----:B-1----:R-:W-:Y:S08]  /*19a50*/  HMMA.16816.F32.BF16 R100, R60, R48, R100 ;  /* 0x000000303c64723c */ /* 0x002ff00000041864 */
[----:B---3--:R-:W-:Y:S08]  /*19a60*/  HMMA.16816.F32.BF16 R16, R8, R4, R16 ;  /* 0x000000040810723c */ /* 0x008ff00000041810 */
[C---:B------:R-:W-:Y:S08]  /*19a70*/  HMMA.16816.F32.BF16 R72, R92.reuse, R84, R72 ;  /* 0x000000545c48723c */ /* 0x040ff00000041848 */
[----:B------:R-:W-:Y:S01]  /*19a80*/  HMMA.16816.F32.BF16 R84, R92, R86, R64 ;  /* 0x000000565c54723c */ /* 0x000fe20000041840 */
[----:B------:R-:W-:Y:S07]  /*19a90*/  LDSM.16.M88.4 R64, [R220+0x6800] ;  /* 0x00680000dc40783b */ /* 0x000fee0000000200 */
[----:B------:R-:W-:Y:S01]  /*19aa0*/  HMMA.16816.F32.BF16 R76, R60, R50, R76 ;  /* 0x000000323c4c723c */ /* 0x000fe2000004184c */
[----:B------:R-:W-:-:S02]  /*19ab0*/  FMUL.FTZ R48, R16, R23 ;  /* 0x0000001710307220 */ /* 0x000fc40000410000 */
[----:B------:R-:W-:-:S05]  /*19ac0*/  FMUL.FTZ R49, R17, R23 ;  /* 0x0000001711317220 */ /* 0x000fca0000410000 */
[----:B--2---:R-:W-:Y:S07]  /*19ad0*/  HMMA.16816.F32.BF16 R100, R40, R24, R100 ;  /* 0x000000182864723c */ /* 0x004fee0000041864 */
[-C--:B------:R-:W-:Y:S01]  /*19ae0*/  FMUL.FTZ R24, R18, R23.reuse ;  /* 0x0000001712187220 */ /* 0x080fe20000410000 */
[----:B------:R-:W-:Y:S01]  /*19af0*/  HMMA.16816.F32.BF16 R12, R8, R6, R12 ;  /* 0x00000006080c723c */ /* 0x000fe2000004180c */
[-C--:B------:R-:W-:Y:S01]  /*19b00*/  FMUL.FTZ R25, R19, R23.reuse ;  /* 0x0000001713197220 */ /* 0x080fe20000410000 */
[----:B------:R-:W-:Y:S04]  /*19b10*/  LDSM.16.M88.4 R4, [R224+0xf000] ;  /* 0x00f00000e004783b */ /* 0x000fe80000000200 */
[----:B------:R-:W1:Y:S02]  /*19b20*/  LDSM.16.M88.4 R16, [R227+0x7800] ;  /* 0x00780000e310783b */ /* 0x000e640000000200 */
[C---:B------:R-:W-:Y:S08]  /*19b30*/  HMMA.16816.F32.BF16 R32, R60.reuse, R96, R32 ;  /* 0x000000603c20723c */ /* 0x040ff00000041820 */
[C---:B------:R-:W-:Y:S08]  /*19b40*/  HMMA.16816.F32.BF16 R44, R60.reuse, R98, R44 ;  /* 0x000000623c2c723c */ /* 0x040ff0000004182c */
[----:B----4-:R-:W-:Y:S01]  /*19b50*/  HMMA.16816.F32.BF16 R84, R60, R90, R84 ;  /* 0x0000005a3c54723c */ /* 0x010fe20000041854 */
[----:B------:R-:W-:-:S02]  /*19b60*/  FMUL.FTZ R50, R12, R23 ;  /* 0x000000170c327220 */ /* 0x000fc40000410000 */
[----:B------:R-:W-:-:S05]  /*19b70*/  FMUL.FTZ R51, R13, R23 ;  /* 0x000000170d337220 */ /* 0x000fca0000410000 */
[----:B------:R-:W-:Y:S08]  /*19b80*/  HMMA.16816.F32.BF16 R72, R60, R88, R72 ;  /* 0x000000583c48723c */ /* 0x000ff00000041848 */
[----:B------:R-:W-:Y:S07]  /*19b90*/  HMMA.16816.F32.BF16 R76, R40, R26, R76 ;  /* 0x0000001a284c723c */ /* 0x000fee000004184c */
[----:B------:R-:W-:-:S02]  /*19ba0*/  FMUL.FTZ R26, R14, R23 ;  /* 0x000000170e1a7220 */ /* 0x000fc40000410000 */
[----:B------:R-:W-:Y:S02]  /*19bb0*/  FMUL.FTZ R27, R15, R23 ;  /* 0x000000170f1b7220 */ /* 0x000fe40000410000 */
[----:B------:R-:W2:Y:S01]  /*19bc0*/  LDSM.16.M88.4 R12, [R224+0xf800] ;  /* 0x00f80000e00c783b */ /* 0x000ea20000000200 */
[C---:B------:R-:W-:Y:S08]  /*19bd0*/  HMMA.16816.F32.BF16 R32, R40.reuse, R36, R32 ;  /* 0x000000242820723c */ /* 0x040ff00000041820 */
[C---:B------:R-:W-:Y:S01]  /*19be0*/  HMMA.16816.F32.BF16 R44, R40.reuse, R38, R44 ;  /* 0x00000026282c723c */ /* 0x040fe2000004182c */
[----:B------:R-:W-:Y:S07]  /*19bf0*/  LDSM.16.M88.4 R36, [R220+0x7000] ;  /* 0x00700000dc24783b */ /* 0x000fee0000000200 */
[C---:B-1----:R-:W-:Y:S08]  /*19c00*/  HMMA.16816.F32.BF16 R84, R40.reuse, R18, R84 ;  /* 0x000000122854723c */ /* 0x042ff00000041854 */
[----:B------:R-:W-:Y:S08]  /*19c10*/  HMMA.16816.F32.BF16 R72, R40, R16, R72 ;  /* 0x000000102848723c */ /* 0x000ff00000041848 */
[C---:B------:R-:W-:Y:S08]  /*19c20*/  HMMA.16816.F32.BF16 R100, R28.reuse, R4, R100 ;  /* 0x000000041c64723c */ /* 0x040ff00000041864 */
[----:B------:R-:W-:Y:S01]  /*19c30*/  HMMA.16816.F32.BF16 R76, R28, R6, R76 ;  /* 0x000000061c4c723c */ /* 0x000fe2000004184c */
[----:B------:R-:W1:Y:S01]  /*19c40*/  LDSM.16.M88.4 R4, [R220+0x7800] ;  /* 0x00780000dc04783b */ /* 0x000e620000000200 */
[----:B------:R-:W-:-:S02]  /*19c50*/  LEA R69, R69, R52, 0x4 ;  /* 0x0000003445457211 */ /* 0x000fc400078e20ff */
[----:B------:R-:W-:Y:S01]  /*19c60*/  ISETP.GE.AND P5, PT, R165, 0x2, PT ;  /* 0x00000002a500780c */ /* 0x000fe20003fa6270 */
[----:B------:R-:W3:Y:S01]  /*19c70*/  MUFU.TANH R48, R48 ;  /* 0x0000003000307308 */ /* 0x000ee20000002400 */
[----:B------:R-:W-:Y:S01]  /*19c80*/  ISETP.NE.U32.AND P0, PT, R248, RZ, PT ;  /* 0x000000fff800720c */ /* 0x000fe20003f05070 */
[----:B------:R-:W-:-:S04]  /*19c90*/  DEPBAR.LE SB0, 0x0 ;  /* 0x000080000000791a */ /* 0x000fc80000000000 */
[C---:B------:R-:W-:Y:S08]  /*19ca0*/  HMMA.16816.F32.BF16 R32, R28.reuse, R80, R32 ;  /* 0x000000501c20723c */ /* 0x040ff00000041820 */
[C---:B------:R-:W-:Y:S08]  /*19cb0*/  HMMA.16816.F32.BF16 R44, R28.reuse, R82, R44 ;  /* 0x000000521c2c723c */ /* 0x040ff0000004182c */
[C---:B--2---:R-:W-:Y:S08]  /*19cc0*/  HMMA.16816.F32.BF16 R84, R28.reuse, R14, R84 ;  /* 0x0000000e1c54723c */ /* 0x044ff00000041854 */
[----:B------:R-:W-:Y:S08]  /*19cd0*/  HMMA.16816.F32.BF16 R72, R28, R12, R72 ;  /* 0x0000000c1c48723c */ /* 0x000ff00000041848 */
[C---:B------:R-:W-:Y:S08]  /*19ce0*/  HMMA.16816.F32.BF16 R32, R8.reuse, R64, R32 ;  /* 0x000000400820723c */ /* 0x040ff00000041820 */
[C---:B------:R-:W-:Y:S08]  /*19cf0*/  HMMA.16816.F32.BF16 R44, R8.reuse, R66, R44 ;  /* 0x00000042082c723c */ /* 0x040ff0000004182c */
[C---:B-1----:R-:W-:Y:S08]  /*19d00*/  HMMA.16816.F32.BF16 R84, R8.reuse, R6, R84 ;  /* 0x000000060854723c */ /* 0x042ff00000041854 */
[C---:B------:R-:W-:Y:S08]  /*19d10*/  HMMA.16816.F32.BF16 R100, R8.reuse, R36, R100 ;  /* 0x000000240864723c */ /* 0x040ff00000041864 */
[C---:B------:R-:W-:Y:S08]  /*19d20*/  HMMA.16816.F32.BF16 R76, R8.reuse, R38, R76 ;  /* 0x00000026084c723c */ /* 0x040ff0000004184c */
[----:B------:R-:W-:Y:S01]  /*19d30*/  HMMA.16816.F32.BF16 R72, R8, R4, R72 ;  /* 0x000000040848723c */ /* 0x000fe20000041848 */
[----:B------:R-:W-:-:S02]  /*19d40*/  FMUL.FTZ R16, R34, R23 ;  /* 0x0000001722107220 */ /* 0x000fc40000410000 */
[-C--:B------:R-:W-:Y:S02]  /*19d50*/  FMUL.FTZ R17, R35, R23.reuse ;  /* 0x0000001723117220 */ /* 0x080fe40000410000 */
[-C--:B------:R-:W-:Y:S02]  /*19d60*/  FMUL.FTZ R32, R32, R23.reuse ;  /* 0x0000001720207220 */ /* 0x080fe40000410000 */
[-C--:B------:R-:W-:Y:S02]  /*19d70*/  FMUL.FTZ R33, R33, R23.reuse ;  /* 0x0000001721217220 */ /* 0x080fe40000410000 */
[-C--:B------:R-:W-:Y:S02]  /*19d80*/  FMUL.FTZ R35, R44, R23.reuse ;  /* 0x000000172c237220 */ /* 0x080fe40000410000 */
[-C--:B------:R-:W-:Y:S02]  /*19d90*/  FMUL.FTZ R34, R45, R23.reuse ;  /* 0x000000172d227220 */ /* 0x080fe40000410000 */
[----:B------:R-:W-:-:S02]  /*19da0*/  FMUL.FTZ R12, R46, R23 ;  /* 0x000000172e0c7220 */ /* 0x000fc40000410000 */
[-C--:B------:R-:W-:Y:S02]  /*19db0*/  FMUL.FTZ R36, R47, R23.reuse ;  /* 0x000000172f247220 */ /* 0x080fe40000410000 */
[-C--:B------:R-:W-:Y:S02]  /*19dc0*/  FMUL.FTZ R31, R86, R23.reuse ;  /* 0x00000017561f7220 */ /* 0x080fe40000410000 */
[-C--:B------:R-:W-:Y:S01]  /*19dd0*/  FMUL.FTZ R30, R87, R23.reuse ;  /* 0x00000017571e7220 */ /* 0x080fe20000410000 */
[----:B------:R-:W-:Y:S01]  /*19de0*/  IADD3 R7, R69, 0x1, R68 ;  /* 0x0000000145077810 */ /* 0x000fe20007ffe044 */
[-C--:B------:R-:W-:Y:S02]  /*19df0*/  FMUL.FTZ R100, R100, R23.reuse ;  /* 0x0000001764647220 */ /* 0x080fe40000410000 */
[-C--:B------:R-:W-:Y:S02]  /*19e00*/  FMUL.FTZ R101, R101, R23.reuse ;  /* 0x0000001765657220 */ /* 0x080fe40000410000 */
        /* <DEDUP_REMOVED lines=9> */
[-C--:B------:R-:W-:Y:S02]  /*19ea0*/  FMUL.FTZ R75, R75, R23.reuse ;  /* 0x000000174b4b7220 */ /* 0x080fe40000410000 */
[-C--:B------:R-:W-:Y:S02]  /*19eb0*/  FMUL.FTZ R84, R84, R23.reuse ;  /* 0x0000001754547220 */ /* 0x080fe40000410000 */
[----:B------:R-:W-:Y:S01]  /*19ec0*/  FMUL.FTZ R85, R85, R23 ;  /* 0x0000001755557220 */ /* 0x000fe20000410000 */
[----:B------:R-:W1:Y:S01]  /*19ed0*/  MUFU.TANH R49, R49 ;  /* 0x0000003100317308 */ /* 0x000e620000002400 */
[----:B------:R-:W-:-:S07]  /*19ee0*/  IADD3 R7, R70, R7, -R245 ;  /* 0x0000000746077210 */ /* 0x000fce0007ffe8f5 */
[----:B------:R-:W2:Y:S01]  /*19ef0*/  MUFU.TANH R24, R24 ;  /* 0x0000001800187308 */ /* 0x000ea20000002400 */
[----:B------:R-:W-:-:S07]  /*19f00*/  IADD3 R7, R2, R7, RZ ;  /* 0x0000000702077210 */ /* 0x000fce0007ffe0ff */
[----:B------:R-:W4:Y:S08]  /*19f10*/  MUFU.TANH R25, R25 ;  /* 0x0000001900197308 */ /* 0x000f300000002400 */
[----:B------:R-:W1:Y:S08]  /*19f20*/  MUFU.TANH R50, R50 ;  /* 0x0000003200327308 */ /* 0x000e700000002400 */
        /* <DEDUP_REMOVED lines=26> */
[----:B------:R-:W1:Y:S01]  /*1a0d0*/  MUFU.TANH R30, R30 ;  /* 0x0000001e001e7308 */ /* 0x000e620000002400 */
[C---:B------:R-:W-:Y:S01]  /*1a0e0*/  IADD3 R5, R7.reuse, 0x8, RZ ;  /* 0x0000000807057810 */ /* 0x040fe20007ffe0ff */
[----:B------:R-:W-:Y:S01]  /*1a0f0*/  BSSY B1, `(.L_x_1432) ;  /* 0x00000d3000017945 */ /* 0x000fe20003800000 */
[----:B------:R-:W-:-:S02]  /*1a100*/  IMNMX R0, R7, R70, PT ;  /* 0x0000004607007217 */ /* 0x000fc40003800200 */
[----:B------:R-:W-:Y:S02]  /*1a110*/  IMNMX R2, R5, R70, PT ;  /* 0x0000004605027217 */ /* 0x000fe40003800200 */
[----:B------:R-:W-:Y:S02]  /*1a120*/  ISETP.NE.AND.EX P0, PT, R249, RZ, PT, P0 ;  /* 0x000000fff900720c */ /* 0x000fe40003f05300 */
[C---:B------:R-:W-:Y:S02]  /*1a130*/  IADD3 R223, R227.reuse, 0x800, RZ ;  /* 0x00000800e3df7810 */ /* 0x040fe40007ffe0ff */
[C---:B------:R-:W-:Y:S02]  /*1a140*/  IADD3 R222, R227.reuse, 0x1000, RZ ;  /* 0x00001000e3de7810 */ /* 0x040fe40007ffe0ff */
[C---:B------:R-:W-:Y:S02]  /*1a150*/  IADD3 R221, R227.reuse, 0x1800, RZ ;  /* 0x00001800e3dd7810 */ /* 0x040fe40007ffe0ff */
[----:B------:R-:W-:-:S02]  /*1a160*/  IADD3 R219, R227, 0x2000, RZ ;  /* 0x00002000e3db7810 */ /* 0x000fc40007ffe0ff */
[C---:B------:R-:W-:Y:S02]  /*1a170*/  IADD3 R218, R227.reuse, 0x2800, RZ ;  /* 0x00002800e3da7810 */ /* 0x040fe40007ffe0ff */
[C---:B------:R-:W-:Y:S02]  /*1a180*/  IADD3 R217, R227.reuse, 0x3000, RZ ;  /* 0x00003000e3d97810 */ /* 0x040fe40007ffe0ff */
        /* <DEDUP_REMOVED lines=8> */
[----:B------:R-:W-:Y:S01]  /*1a210*/  IADD3 R208, R227, 0x7800, RZ ;  /* 0x00007800e3d07810 */ /* 0x000fe20007ffe0ff */
[----:B------:R-:W-:Y:S06]  /*1a220*/  BAR.SYNC.DEFER_BLOCKING 0x0 ;  /* 0x0000000000007b1d */ /* 0x000fec0000010000 */
[----:B------:R-:W-:Y:S05]  /*1a230*/  @!P5 BRA `(.L_x_1433) ;  /* 0x00000be00000d947 */ /* 0x000fea0003800000 */
[----:B-1234-:R-:W-:Y:S01]  /*1a240*/  BSSY B0, `(.L_x_1434) ;  /* 0x0000040000007945 */ /* 0x01efe20003800000 */
        /* <DEDUP_REMOVED lines=16> */
[----:B------:R-:W-:-:S02]  /*1a350*/  IMAD.HI.U32 R13, R15, R13, R14 ;  /* 0x0000000d0f0d7227 */ /* 0x000fc400078e000e */
[----:B------:R-:W2:Y:S01]  /*1a360*/  LD.E.64 R14, [R20.64+0x20] ;  /* 0x00002006140e7980 */ /* 0x000ea2000c101b00 */
[----:B------:R-:W-:-:S03]  /*1a370*/  ISETP.GE.AND P1, PT, R11, RZ, PT ;  /* 0x000000ff0b00720c */ /* 0x000fc60003f26270 */
[----:B------:R-:W-:-:S04]  /*1a380*/  IMAD.HI.U32 R9, R13, R4, RZ ;  /* 0x000000040d097227 */ /* 0x000fc800078e00ff */
[----:B------:R-:W-:-:S04]  /*1a390*/  IMAD.HI.U32 R10, R13, R8, RZ ;  /* 0x000000080d0a7227 */ /* 0x000fc800078e00ff */
[-C--:B------:R-:W-:Y:S02]  /*1a3a0*/  IMAD R4, R9, R5.reuse, R4 ;  /* 0x0000000509047224 */ /* 0x080fe400078e0204 */
[----:B------:R-:W-:-:S03]  /*1a3b0*/  IMAD R8, R10, R5, R8 ;  /* 0x000000050a087224 */ /* 0x000fc600078e0208 */
[C---:B------:R-:W-:Y:S02]  /*1a3c0*/  ISETP.GT.U32.AND P2, PT, R7.reuse, R4, PT ;  /* 0x000000040700720c */ /* 0x040fe40003f44070 */
[----:B------:R-:W-:-:S11]  /*1a3d0*/  ISETP.GT.U32.AND P3, PT, R7, R8, PT ;  /* 0x000000080700720c */ /* 0x000fd60003f64070 */
[--C-:B------:R-:W-:Y:S01]  /*1a3e0*/  @!P2 IMAD.IADD R4, R4, 0x1, -R7.reuse ;  /* 0x000000010404a824 */ /* 0x100fe200078e0a07 */
[----:B------:R-:W-:Y:S01]  /*1a3f0*/  @!P2 IADD3 R9, R9, 0x1, RZ ;  /* 0x000000010909a810 */ /* 0x000fe20007ffe0ff */
[----:B------:R-:W-:Y:S01]  /*1a400*/  @!P3 IMAD.IADD R8, R8, 0x1, -R7 ;  /* 0x000000010808b824 */ /* 0x000fe200078e0a07 */
[----:B------:R-:W-:Y:S02]  /*1a410*/  @!P3 IADD3 R10, R10, 0x1, RZ ;  /* 0x000000010a0ab810 */ /* 0x000fe40007ffe0ff */
[-C--:B------:R-:W-:Y:S02]  /*1a420*/  ISETP.GE.U32.AND P4, PT, R4, R7.reuse, PT ;  /* 0x000000070400720c */ /* 0x080fe40003f86070 */
[----:B------:R-:W-:Y:S02]  /*1a430*/  ISETP.GE.U32.AND P6, PT, R8, R7, PT ;  /* 0x000000070800720c */ /* 0x000fe40003fc6070 */
[----:B------:R-:W-:Y:S02]  /*1a440*/  LOP3.LUT R4, R3, R6, RZ, 0x3c, !PT ;  /* 0x0000000603047212 */ /* 0x000fe400078e3cff */
[----:B------:R-:W-:-:S02]  /*1a450*/  ISETP.NE.AND P2, PT, R6, RZ, PT ;  /* 0x000000ff0600720c */ /* 0x000fc40003f45270 */
[----:B------:R-:W-:Y:S02]  /*1a460*/  ISETP.GE.AND P3, PT, R4, RZ, PT ;  /* 0x000000ff0400720c */ /* 0x000fe40003f66270 */
[----:B------:R-:W-:-:S03]  /*1a470*/  LOP3.LUT R8, RZ, R6, RZ, 0x33, !PT ;  /* 0x00000006ff087212 */ /* 0x000fc600078e33ff */
[----:B------:R-:W-:Y:S02]  /*1a480*/  @P4 IADD3 R9, R9, 0x1, RZ ;  /* 0x0000000109094810 */ /* 0x000fe40007ffe0ff */
[----:B------:R-:W-:Y:S02]  /*1a490*/  @P6 IADD3 R10, R10, 0x1, RZ ;  /* 0x000000010a0a6810 */ /* 0x000fe40007ffe0ff */
[----:B------:R-:W-:-:S04]  /*1a4a0*/  @!P1 IADD3 R9, -R9, RZ, RZ ;  /* 0x000000ff09099210 */ /* 0x000fc80007ffe1ff */
[----:B------:R-:W-:Y:S01]  /*1a4b0*/  @!P3 IMAD.MOV R10, RZ, RZ, -R10 ;  /* 0x000000ffff0ab224 */ /* 0x000fe200078e0a0a */
[----:B------:R-:W-:-:S04]  /*1a4c0*/  SEL R4, R8, R9, !P2 ;  /* 0x0000000908047207 */ /* 0x000fc80005000000 */
[----:B------:R-:W-:Y:S01]  /*1a4d0*/  SEL R5, R8, R10, !P2 ;  /* 0x0000000a08057207 */ /* 0x000fe20005000000 */
[--C-:B------:R-:W-:Y:S01]  /*1a4e0*/  IMAD.WIDE R28, R4, 0x4, R248.reuse ;  /* 0x00000004041c7825 */ /* 0x100fe200078e02f8 */
[----:B------:R-:W3:Y:S03]  /*1a4f0*/  LD.E.64 R10, [R20.64+0x38] ;  /* 0x00003806140a7980 */ /* 0x000ee6000c101b00 */
[C---:B------:R-:W-:Y:S01]  /*1a500*/  IMAD.WIDE R18, R5.reuse, 0x4, R248 ;  /* 0x0000000405127825 */ /* 0x040fe200078e02f8 */
[----:B------:R-:W4:Y:S04]  /*1a510*/  LD.E R7, [R28.64] ;  /* 0x000000061c077980 */ /* 0x000f28000c101900 */
[----:B------:R-:W4:Y:S01]  /*1a520*/  LD.E R8, [R18.64] ;  /* 0x0000000612087980 */ /* 0x000f22000c101900 */
[----:B------:R-:W-:-:S04]  /*1a530*/  IMAD.IADD R5, R5, 0x1, -R4 ;  /* 0x0000000105057824 */ /* 0x000fc800078e0a04 */
[----:B------:R-:W-:-:S05]  /*1a540*/  IMAD R6, R6, R5, -0x40 ;  /* 0xffffffc006067424 */ /* 0x000fca00078e0205 */
[----:B------:R-:W-:Y:S01]  /*1a550*/  SHF.R.S32.HI R5, RZ, 0x1f, R6 ;  /* 0x0000001fff057819 */ /* 0x000fe20000011406 */
[----:B---3--:R-:W-:-:S04]  /*1a560*/  IMAD R4, R11, R6, RZ ;  /* 0x000000060b047224 */ /* 0x008fc800078e02ff */
[C---:B------:R-:W-:Y:S02]  /*1a570*/  IMAD R4, R10.reuse, R5, R4 ;  /* 0x000000050a047224 */ /* 0x040fe400078e0204 */
[----:B----4-:R-:W-:Y:S02]  /*1a580*/  IMAD.IADD R7, R7, 0x1, -R8 ;  /* 0x0000000107077824 */ /* 0x010fe400078e0a08 */
[----:B------:R-:W-:-:S03]  /*1a590*/  IMAD.WIDE.U32 R8, R10, R6, RZ ;  /* 0x000000060a087225 */ /* 0x000fc600078e00ff */
[----:B------:R-:W-:Y:S01]  /*1a5a0*/  SHF.R.S32.HI R6, RZ, 0x1f, R7 ;  /* 0x0000001fff067819 */ /* 0x000fe20000011407 */
[----:B--2---:R-:W-:Y:S01]  /*1a5b0*/  IMAD R5, R15, R7, RZ ;  /* 0x000000070f057224 */ /* 0x004fe200078e02ff */
[----:B------:R-:W-:-:S03]  /*1a5c0*/  IADD3 R9, R9, R4, RZ ;  /* 0x0000000409097210 */ /* 0x000fc60007ffe0ff */
[----:B------:R-:W-:Y:S02]  /*1a5d0*/  IMAD R5, R14, R6, R5 ;  /* 0x000000060e057224 */ /* 0x000fe400078e0205 */
[----:B------:R-:W-:-:S04]  /*1a5e0*/  IMAD.WIDE.U32 R6, R7, R14, R8 ;  /* 0x0000000e07067225 */ /* 0x000fc800078e0008 */
[----:B------:R-:W-:Y:S01]  /*1a5f0*/  IMAD.IADD R4, R7, 0x1, R5 ;  /* 0x0000000107047824 */ /* 0x000fe200078e0205 */
[----:B------:R-:W-:Y:S05]  /*1a600*/  BRA `(.L_x_1436) ;  /* 0x0000003000007947 */ /* 0x000fea0003800000 */
.L_x_1435:
[----:B------:R-:W2:Y:S02]  /*1a610*/  LD.E R6, [R20.64+0x38] ;  /* 0x0000380614067980 */ /* 0x000ea4000c101900 */
[----:B--2---:R-:W-:-:S04]  /*1a620*/  LEA R6, -R6, RZ, 0x6 ;  /* 0x000000ff06067211 */ /* 0x004fc800078e31ff */
[----:B------:R-:W-:Y:S02]  /*1a630*/  SHF.R.S32.HI R4, RZ, 0x1f, R6 ;  /* 0x0000001fff047819 */ /* 0x000fe40000011406 */
.L_x_1436:
[----:B------:R-:W-:Y:S05]  /*1a640*/  BSYNC B0 ;  /* 0x0000000000007941 */ /* 0x000fea0003800000 */
.L_x_1434:
[C---:B------:R-:W-:Y:S02]  /*1a650*/  LOP3.LUT P6, RZ, R251.reuse, 0x1, RZ, 0xc0, !PT ;  /* 0x00000001fbff7812 */ /* 0x040fe400078cc0ff */
[C---:B------:R-:W-:Y:S02]  /*1a660*/  LOP3.LUT P4, RZ, R251.reuse, 0x2, RZ, 0xc0, !PT ;  /* 0x00000002fbff7812 */ /* 0x040fe4000788c0ff */
[C---:B------:R-:W-:Y:S02]  /*1a670*/  LEA R42, P2, R6.reuse, R240, 0x1 ;  /* 0x000000f0062a7211 */ /* 0x040fe400078408ff */
[C---:B------:R-:W-:Y:S02]  /*1a680*/  IADD3 R5, P1, R6.reuse, R237, RZ ;  /* 0x000000ed06057210 */ /* 0x040fe40007f3e0ff */
[C---:B------:R-:W-:Y:S02]  /*1a690*/  LOP3.LUT P3, RZ, R251.reuse, 0x4, RZ, 0xc0, !PT ;  /* 0x00000004fbff7812 */ /* 0x040fe4000786c0ff */
[----:B------:R-:W-:Y:S01]  /*1a6a0*/  LEA.HI.X R43, R6, R239, R4, 0x1, P2 ;  /* 0x000000ef062b7211 */ /* 0x000fe200010f0c04 */
[----:B------:R-:W-:Y:S01]  /*1a6b0*/  IMAD.X R4, R4, 0x1, R238, P1 ;  /* 0x0000000104047824 */ /* 0x000fe200008e06ee */
[----:B------:R-:W-:-:S02]  /*1a6c0*/  LOP3.LUT P2, RZ, R251, 0x8, RZ, 0xc0, !PT ;  /* 0x00000008fbff7812 */ /* 0x000fc4000784c0ff */
[CC--:B------:R-:W-:Y:S01]  /*1a6d0*/  @P6 LEA R40, P1, R5.reuse, R240.reuse, 0x1 ;  /* 0x000000f005286211 */ /* 0x0c0fe200078208ff */
[----:B------:R-:W-:Y:S01]  /*1a6e0*/  @!PT LDS RZ, [RZ] ;  /* 0x00000000fffff984 */ /* 0x000fe20000000800 */
[----:B------:R-:W-:Y:S01]  /*1a6f0*/  @!PT LDS RZ, [RZ] ;  /* 0x00000000fffff984 */ /* 0x000fe20000000800 */
[----:B------:R-:W-:Y:S01]  /*1a700*/  @!PT LDS RZ, [RZ] ;  /* 0x00000000fffff984 */ /* 0x000fe20000000800 */
[----:B------:R1:W-:Y:S03]  /*1a710*/  @P6 LDGSTS.E.BYPASS.LTC128B.128 [R247+0x8000], [R42.64] ;  /* 0x080000002af76fae */ /* 0x0003e6000b901d46 */
[C---:B------:R-:W-:Y:S01]  /*1a720*/  @P6 LEA.HI.X R41, R5.reuse, R239, R4, 0x1, P1 ;  /* 0x000000ef05296211 */ /* 0x040fe200008f0c04 */
[----:B------:R1:W-:Y:S01]  /*1a730*/  @!P6 STS.128 [R247+0x8000], RZ ;  /* 0x008000fff700e388 */ /* 0x0003e20000000c00 */
        /* <DEDUP_REMOVED lines=28> */
[--C-:B------:R-:W-:Y:S02]  /*1a900*/  @P4 IMAD.MOV.U32 R5, RZ, RZ, R43.reuse ;  /* 0x000000ffff054224 */ /* 0x100fe400078e002b */
        /* <DEDUP_REMOVED lines=81> */
.L_x_1433:
[----:B-1234-:R-:W-:Y:S05]  /*1ae20*/  BSYNC B1 ;  /* 0x0000000000017941 */ /* 0x01efea0003800000 */
.L_x_1432:
[----:B------:R1:W2:Y:S01]  /*1ae30*/  LD.E R29, [R20.64+0xdc] ;  /* 0x0000dc06141d7980 */ /* 0x0002a2000c101900 */
[----:B------:R-:W-:-:S02]  /*1ae40*/  IMAD.IADD R3, R3, 0x1, R22 ;  /* 0x0000000103037824 */ /* 0x000fc400078e0216 */
[----:B------:R-:W-:-:S03]  /*1ae50*/  IMAD.SHL.U32 R234, R56, 0x2, RZ ;  /* 0x0000000238ea7824 */ /* 0x000fc600078e00ff */
[----:B------:R-:W-:Y:S01]  /*1ae60*/  IADD3 R5, R3, 0x1, RZ ;  /* 0x0000000103057810 */ /* 0x000fe20007ffe0ff */
[--C-:B------:R-:W-:Y:S01]  /*1ae70*/  IMAD R233, R57, 0x2, R234.reuse ;  /* 0x0000000239e97824 */ /* 0x100fe200078e02ea */
[----:B------:R-:W-:Y:S01]  /*1ae80*/  IADD3 R7, R3, 0x8, RZ ;  /* 0x0000000803077810 */ /* 0x000fe20007ffe0ff */
[----:B------:R-:W-:Y:S01]  /*1ae90*/  IMAD R232, R55, 0x2, R234 ;  /* 0x0000000237e87824 */ /* 0x000fe200078e02ea */
[----:B------:R-:W-:Y:S01]  /*1aea0*/  ISETP.GE.AND P4, PT, R5, R0, PT ;  /* 0x000000000500720c */ /* 0x000fe20003f86270 */
[----:B------:R-:W-:Y:S01]  /*1aeb0*/  IMAD R231, R55, 0x2, R233 ;  /* 0x0000000237e77824 */ /* 0x000fe200078e02e9 */
[----:B------:R-:W-:Y:S01]  /*1aec0*/  ISETP.GE.AND P1, PT, R5, R2, PT ;  /* 0x000000020500720c */ /* 0x000fe20003f26270 */
[----:B------:R-:W-:Y:S01]  /*1aed0*/  LDSM.16.MT88.4 R148, [R233+0x10000] ;  /* 0x01000000e994783b */ /* 0x000fe20000004200 */
[----:B------:R-:W-:Y:S02]  /*1aee0*/  IADD3 R5, R3, 0x9, RZ ;  /* 0x0000000903057810 */ /* 0x000fe40007ffe0ff */
[C---:B------:R-:W-:Y:S01]  /*1aef0*/  ISETP.GE.AND P2, PT, R7.reuse, R0, PT ;  /* 0x000000000700720c */ /* 0x040fe20003f46270 */
[----:B------:R-:W-:Y:S01]  /*1af00*/  LDSM.16.MT88.4 R156, [R234+0x10000] ;  /* 0x01000000ea9c783b */ /* 0x000fe20000004200 */
[----:B------:R-:W-:-:S02]  /*1af10*/  ISETP.GE.AND P3, PT, R7, R2, PT ;  /* 0x000000020700720c */ /* 0x000fc40003f66270 */
[----:B------:R-:W-:Y:S01]  /*1af20*/  IADD3 R7, R3, 0x10, RZ ;  /* 0x0000001003077810 */ /* 0x000fe20007ffe0ff */
[----:B------:R-:W-:Y:S01]  /*1af30*/  LDSM.16.MT88.4 R140, [R232+0x10000] ;  /* 0x01000000e88c783b */ /* 0x000fe20000004200 */
[----:B------:R-:W-:Y:S02]  /*1af40*/  FSEL R49, R49, -INF , !P4 ;  /* 0xff80000031317808 */ /* 0x000fe40006000000 */
[C---:B------:R-:W-:Y:S01]  /*1af50*/  ISETP.GE.AND P6, PT, R5.reuse, R0, PT ;  /* 0x000000000500720c */ /* 0x040fe20003fc6270 */
[----:B------:R-:W-:Y:S01]  /*1af60*/  LDSM.16.MT88.4 R132, [R231+0x10000] ;  /* 0x01000000e784783b */ /* 0x000fe20000004200 */
[----:B------:R-:W-:Y:S02]  /*1af70*/  ISETP.GE.AND P4, PT, R5, R2, PT ;  /* 0x000000020500720c */ /* 0x000fe40003f86270 */
[----:B------:R-:W-:Y:S01]  /*1af80*/  IADD3 R5, R3, 0x11, RZ ;  /* 0x0000001103057810 */ /* 0x000fe20007ffe0ff */
[----:B------:R-:W-:Y:S01]  /*1af90*/  LDSM.16.MT88.4 R40, [R234+0x12000] ;  /* 0x01200000ea28783b */ /* 0x000fe20000004200 */
[----:B------:R-:W-:-:S02]  /*1afa0*/  FSEL R25, R25, -INF , !P1 ;  /* 0xff80000019197808 */ /* 0x000fc40004800000 */
[----:B------:R-:W-:Y:S01]  /*1afb0*/  ISETP.GE.AND P1, PT, R7, R0, PT ;  /* 0x000000000700720c */ /* 0x000fe20003f26270 */
[----:B------:R-:W-:Y:S01]  /*1afc0*/  LDSM.16.MT88.4 R56, [R232+0x12000] ;  /* 0x01200000e838783b */ /* 0x000fe20000004200 */
[----:B------:R-:W-:Y:S02]  /*1afd0*/  IADD3 R9, R3, 0x18, RZ ;  /* 0x0000001803097810 */ /* 0x000fe40007ffe0ff */
        /* <DEDUP_REMOVED lines=8> */
[----:B------:R-:W-:Y:S02]  /*1b060*/  FSEL R5, R32, -INF , !P1 ;  /* 0xff80000020057808 */ /* 0x000fe40004800000 */
[C---:B------:R-:W-:Y:S01]  /*1b070*/  ISETP.GE.AND P4, PT, R9.reuse, R0, PT ;  /* 0x000000000900720c */ /* 0x040fe20003f86270 */
[----:B------:R-:W-:Y:S01]  /*1b080*/  LDSM.16.MT88.4 R88, [R232+0x14000] ;  /* 0x01400000e858783b */ /* 0x000fe20000004200 */
[----:B------:R-:W-:Y:S02]  /*1b090*/  ISETP.GE.AND P1, PT, R9, R2, PT ;  /* 0x000000020900720c */ /* 0x000fe40003f26270 */
[----:B------:R-:W-:Y:S01]  /*1b0a0*/  FSEL R9, R17, -INF , !P6 ;  /* 0xff80000011097808 */ /* 0x000fe20007000000 */
[----:B------:R-:W-:Y:S01]  /*1b0b0*/  LDSM.16.MT88.4 R96, [R231+0x14000] ;  /* 0x01400000e760783b */ /* 0x000fe20000004200 */
[----:B------:R-:W-:-:S02]  /*1b0c0*/  ISETP.GE.AND P6, PT, R3, R0, PT ;  /* 0x000000000300720c */ /* 0x000fc40003fc6270 */
[----:B------:R-:W-:Y:S01]  /*1b0d0*/  FSEL R50, R50, -INF , !P2 ;  /* 0xff80000032327808 */ /* 0x000fe20005000000 */
[----:B------:R-:W-:Y:S01]  /*1b0e0*/  LDSM.16.MT88.4 R104, [R234+0x16000] ;  /* 0x01600000ea68783b */ /* 0x000fe20000004200 */
[----:B------:R-:W-:Y:S02]  /*1b0f0*/  ISETP.GE.AND P2, PT, R7, R2, PT ;  /* 0x000000020700720c */ /* 0x000fe40003f46270 */
[----:B------:R-:W-:Y:S01]  /*1b100*/  FSEL R48, R48, -INF , !P6 ;  /* 0xff80000030307808 */ /* 0x000fe20007000000 */
[----:B------:R-:W-:Y:S01]  /*1b110*/  LDSM.16.MT88.4 R112, [R233+0x16000] ;  /* 0x01600000e970783b */ /* 0x000fe20000004200 */
[----:B------:R-:W-:Y:S02]  /*1b120*/  IADD3 R7, R3, 0x19, RZ ;  /* 0x0000001903077810 */ /* 0x000fe40007ffe0ff */
[----:B------:R-:W-:Y:S01]  /*1b130*/  FSEL R10, R16, -INF , !P2 ;  /* 0xff800000100a7808 */ /* 0x000fe20005000000 */
[----:B------:R-:W-:Y:S01]  /*1b140*/  LDSM.16.MT88.4 R120, [R232+0x16000] ;  /* 0x01600000e878783b */ /* 0x000fe20000004200 */
[----:B------:R-:W-:-:S02]  /*1b150*/  FSEL R4, R33, -INF , !P3 ;  /* 0xff80000021047808 */ /* 0x000fc40005800000 */
[----:B------:R-:W-:Y:S02]  /*1b160*/  IADD3 R11, R3, 0x20, RZ ;  /* 0x00000020030b7810 */ /* 0x000fe40007ffe0ff */
[----:B------:R-:W-:Y:S02]  /*1b170*/  FMNMX.FTZ R15, R48, R49, !PT ;  /* 0x00000031300f7209 */ /* 0x000fe40007810000 */
[C---:B------:R-:W-:Y:S02]  /*1b180*/  ISETP.GE.AND P2, PT, R7.reuse, R0, PT ;  /* 0x000000000700720c */ /* 0x040fe40003f46270 */
[----:B------:R-:W-:Y:S02]  /*1b190*/  ISETP.GE.AND P3, PT, R7, R2, PT ;  /* 0x000000020700720c */ /* 0x000fe40003f66270 */
[----:B------:R-:W-:Y:S02]  /*1b1a0*/  IADD3 R7, R3, 0x21, RZ ;  /* 0x0000002103077810 */ /* 0x000fe40007ffe0ff */
[----:B------:R-:W-:-:S02]  /*1b1b0*/  FSEL R13, R35, -INF , !P4 ;  /* 0xff800000230d7808 */ /* 0x000fc40006000000 */
[----:B------:R-:W-:Y:S02]  /*1b1c0*/  FSEL R8, R12, -INF , !P1 ;  /* 0xff8000000c087808 */ /* 0x000fe40004800000 */
[C---:B------:R-:W-:Y:S02]  /*1b1d0*/  ISETP.GE.AND P4, PT, R11.reuse, R0, PT ;  /* 0x000000000b00720c */ /* 0x040fe40003f86270 */
[----:B------:R-:W-:Y:S02]  /*1b1e0*/  ISETP.GE.AND P1, PT, R11, R2, PT ;  /* 0x000000020b00720c */ /* 0x000fe40003f26270 */
        /* <DEDUP_REMOVED lines=13> */
[----:B------:R-:W-:Y:S02]  /*1b2c0*/  FSEL R24, R24, -INF , !P3 ;  /* 0xff80000018187808 */ /* 0x000fe40005800000 */
[----:B------:R-:W-:-:S02]  /*1b2d0*/  FMNMX.FTZ R14, R4, R7, !PT ;  /* 0x00000007040e7209 */ /* 0x000fc40007810000 */
[----:B------:R-:W-:Y:S02]  /*1b2e0*/  FMNMX.FTZ R7, R24, R25, !PT ;  /* 0x0000001918077209 */ /* 0x000fe40007810000 */
[----:B------:R-:W-:Y:S02]  /*1b2f0*/  FMNMX.FTZ R14, R13, R14, !PT ;  /* 0x0000000e0d0e7209 */ /* 0x000fe40007810000 */
[----:B------:R-:W-:Y:S02]  /*1b300*/  FMNMX.FTZ R6, R26, R7, !PT ;  /* 0x000000071a067209 */ /* 0x000fe40007810000 */
[----:B-1----:R-:W-:Y:S02]  /*1b310*/  FMNMX.FTZ R21, R11, R14, !PT ;  /* 0x0000000e0b157209 */ /* 0x002fe40007810000 */
[----:B------:R-:W-:Y:S02]  /*1b320*/  FMNMX.FTZ R19, R27, R6, !PT ;  /* 0x000000061b137209 */ /* 0x000fe40007810000 */
[----:B------:R-:W-:-:S02]  /*1b330*/  IADD3 R15, R3, 0x29, RZ ;  /* 0x00000029030f7810 */ /* 0x000fc40007ffe0ff */
[----:B------:R-:W-:Y:S02]  /*1b340*/  FMNMX.FTZ R14, R10, R19, !PT ;  /* 0x000000130a0e7209 */ /* 0x000fe40007810000 */
[----:B------:R-:W-:Y:S02]  /*1b350*/  FSEL R179, R179, -INF , !P6 ;  /* 0xff800000b3b37808 */ /* 0x000fe40007000000 */
[----:B------:R-:W-:Y:S02]  /*1b360*/  FMNMX.FTZ R6, R178, R21, !PT ;  /* 0x00000015b2067209 */ /* 0x000fe40007810000 */
[----:B------:R-:W-:Y:S02]  /*1b370*/  FMNMX.FTZ R19, R9, R14, !PT ;  /* 0x0000000e09137209 */ /* 0x000fe40007810000 */
[----:B------:R-:W-:Y:S02]  /*1b380*/  ISETP.GE.AND P6, PT, R15, R0, PT ;  /* 0x000000000f00720c */ /* 0x000fe40003fc6270 */
[----:B------:R-:W-:-:S02]  /*1b390*/  IADD3 R17, R3, 0x30, RZ ;  /* 0x0000003003117810 */ /* 0x000fc40007ffe0ff */
[----:B------:R-:W-:Y:S02]  /*1b3a0*/  FSEL R180, R180, -INF , !P4 ;  /* 0xff800000b4b47808 */ /* 0x000fe40006000000 */
[----:B------:R-:W-:Y:S02]  /*1b3b0*/  FMNMX.FTZ R21, R179, R6, !PT ;  /* 0x00000006b3157209 */ /* 0x000fe40007810000 */
[----:B------:R-:W-:Y:S02]  /*1b3c0*/  FMNMX.FTZ R19, R8, R19, !PT ;  /* 0x0000001308137209 */ /* 0x000fe40007810000 */
[----:B------:R-:W-:Y:S02]  /*1b3d0*/  ISETP.GE.AND P3, PT, R15, R2, PT ;  /* 0x000000020f00720c */ /* 0x000fe40003f66270 */
[----:B------:R-:W-:Y:S02]  /*1b3e0*/  FSEL R183, R183, -INF , !P2 ;  /* 0xff800000b7b77808 */ /* 0x000fe40005000000 */
[----:B------:R-:W-:-:S02]  /*1b3f0*/  IADD3 R15, R3, 0x31, RZ ;  /* 0x00000031030f7810 */ /* 0x000fc40007ffe0ff */
[-C--:B------:R-:W-:Y:S02]  /*1b400*/  ISETP.GE.AND P2, PT, R17, R0.reuse, PT ;  /* 0x000000001100720c */ /* 0x080fe40003f46270 */
[----:B------:R-:W-:Y:S02]  /*1b410*/  FSEL R181, R181, -INF , !P6 ;  /* 0xff800000b5b57808 */ /* 0x000fe40007000000 */
[----:B------:R-:W-:Y:S02]  /*1b420*/  FMNMX.FTZ R6, R180, R21, !PT ;  /* 0x00000015b4067209 */ /* 0x000fe40007810000 */
[----:B------:R-:W-:Y:S02]  /*1b430*/  FMNMX.FTZ R19, R12, R19, !PT ;  /* 0x000000130c137209 */ /* 0x000fe40007810000 */
[----:B------:R-:W-:Y:S02]  /*1b440*/  ISETP.GE.AND P4, PT, R15, R0, PT ;  /* 0x000000000f00720c */ /* 0x000fe40003f86270 */
[----:B------:R-:W-:-:S02]  /*1b450*/  FSEL R194, R194, -INF , !P2 ;  /* 0xff800000c2c27808 */ /* 0x000fc40005000000 */
[----:B------:R-:W-:Y:S02]  /*1b460*/  FMNMX.FTZ R21, R181, R6, !PT ;  /* 0x00000006b5157209 */ /* 0x000fe40007810000 */
[----:B------:R-:W-:Y:S02]  /*1b470*/  FMNMX.FTZ R6, R182, R19, !PT ;  /* 0x00000013b6067209 */ /* 0x000fe40007810000 */
[----:B------:R-:W-:Y:S02]  /*1b480*/  IADD3 R7, R3, 0x38, RZ ;  /* 0x0000003803077810 */ /* 0x000fe40007ffe0ff */
[----:B------:R-:W-:Y:S02]  /*1b490*/  FSEL R193, R193, -INF , !P4 ;  /* 0xff800000c1c17808 */ /* 0x000fe40006000000 */
[----:B------:R-:W-:Y:S02]  /*1b4a0*/  FMNMX.FTZ R14, R194, R21, !PT ;  /* 0x00000015c20e7209 */ /* 0x000fe40007810000 */
[----:B------:R-:W-:-:S02]  /*1b4b0*/  FSEL R184, R184, -INF , !P1 ;  /* 0xff800000b8b87808 */ /* 0x000fc40004800000 */
[----:B------:R-:W-:Y:S02]  /*1b4c0*/  FMNMX.FTZ R21, R183, R6, !PT ;  /* 0x00000006b7157209 */ /* 0x000fe40007810000 */
[----:B------:R-:W-:Y:S02]  /*1b4d0*/  ISETP.GE.AND P2, PT, R7, R0, PT ;  /* 0x000000000700720c */ /* 0x000fe40003f46270 */
[----:B------:R-:W-:Y:S02]  /*1b4e0*/  FMNMX.FTZ R19, R193, R14, !PT ;  /* 0x0000000ec1137209 */ /* 0x000fe40007810000 */
[----:B------:R-:W-:Y:S02]  /*1b4f0*/  ISETP.GE.AND P1, PT, R17, R2, PT ;  /* 0x000000021100720c */ /* 0x000fe40003f26270 */
[----:B------:R-:W-:Y:S02]  /*1b500*/  FSEL R185, R185, -INF , !P3 ;  /* 0xff800000b9b97808 */ /* 0x000fe40005800000 */
[----:B------:R-:W-:-:S02]  /*1b510*/  FMNMX.FTZ R14, R184, R21, !PT ;  /* 0x00000015b80e7209 */ /* 0x000fc40007810000 */
[----:B------:R-:W-:Y:S01]  /*1b520*/  IADD3 R3, R3, 0x39, RZ ;  /* 0x0000003903037810 */ /* 0x000fe20007ffe0ff */
[----:B------:R-:W-:Y:S01]  /*1b530*/  LDSM.16.MT88.4 R20, [R231+0x10800] ;  /* 0x01080000e714783b */ /* 0x000fe20000004200 */
[----:B------:R-:W-:Y:S02]  /*1b540*/  FSEL R192, R192, -INF , !P2 ;  /* 0xff800000c0c07808 */ /* 0x000fe40005000000 */
[----:B------:R-:W-:Y:S02]  /*1b550*/  ISETP.GE.AND P2, PT, R15, R2, PT ;  /* 0x000000020f00720c */ /* 0x000fe40003f46270 */
[----:B------:R-:W-:Y:S02]  /*1b560*/  FSEL R187, R187, -INF , !P1 ;  /* 0xff800000bbbb7808 */ /* 0x000fe40004800000 */
[----:B------:R-:W-:Y:S02]  /*1b570*/  FMNMX.FTZ R14, R185, R14, !PT ;  /* 0x0000000eb90e7209 */ /* 0x000fe40007810000 */
[----:B------:R-:W-:-:S02]  /*1b580*/  ISETP.GE.AND P4, PT, R3, R0, PT ;  /* 0x000000000300720c */ /* 0x000fc40003f86270 */
[----:B------:R-:W-:Y:S02]  /*1b590*/  ISETP.GE.AND P1, PT, R7, R2, PT ;  /* 0x000000020700720c */ /* 0x000fe40003f26270 */
[----:B------:R-:W-:Y:S02]  /*1b5a0*/  FSEL R186, R186, -INF , !P2 ;  /* 0xff800000baba7808 */ /* 0x000fe40005000000 */
[----:B------:R-:W-:Y:S02]  /*1b5b0*/  FMNMX.FTZ R7, R187, R14, !PT ;  /* 0x0000000ebb077209 */ /* 0x000fe40007810000 */
[----:B------:R-:W-:Y:S02]  /*1b5c0*/  FSEL R191, R191, -INF , !P4 ;  /* 0xff800000bfbf7808 */ /* 0x000fe40006000000 */
[----:B------:R-:W-:Y:S02]  /*1b5d0*/  FMNMX.FTZ R6, R192, R19, !PT ;  /* 0x00000013c0067209 */ /* 0x000fe40007810000 */
[----:B------:R-:W-:Y:S01]  /*1b5e0*/  ISETP.GE.AND P2, PT, R3, R2, PT ;  /* 0x000000020300720c */ /* 0x000fe20003f46270 */
[----:B------:R-:W-:Y:S01]  /*1b5f0*/  LDSM.16.MT88.4 R16, [R234+0x10800] ;  /* 0x01080000ea10783b */ /* 0x000fe20000004200 */
[----:B------:R-:W-:-:S02]  /*1b600*/  FSEL R31, R31, -INF , !P1 ;  /* 0xff8000001f1f7808 */ /* 0x000fc40004800000 */
        /* <DEDUP_REMOVED lines=9> */
[----:B---3--:R-:W-:-:S05]  /*1b6a0*/  FMNMX.FTZ R6, R14, R3, !PT ;  /* 0x000000030e067209 */ /* 0x008fca0007810000 */
        /* <DEDUP_REMOVED lines=14> */
[-CC-:B------:R-:W-:Y:S01]  /*1b790*/  FFMA.FTZ R176, R24, R29.reuse, -R28.reuse ;  /* 0x0000001d18b07223 */ /* 0x180fe2000001081c */
[----:B------:R-:W1:Y:S01]  /*1b7a0*/  LDSM.16.MT88.4 R48, [R233+0x12000] ;  /* 0x01200000e930783b */ /* 0x000e620000004200 */
[----:B------:R-:W-:-:S02]  /*1b7b0*/  FFMA.FTZ R175, R25, R29, -R28 ;  /* 0x0000001d19af7223 */ /* 0x000fc4000001081c */
[-CC-:B------:R-:W-:Y:S02]  /*1b7c0*/  FFMA.FTZ R177, R26, R29.reuse, -R28.reuse ;  /* 0x0000001d1ab17223 */ /* 0x180fe4000001081c */
[-C--:B------:R-:W-:Y:S01]  /*1b7d0*/  FFMA.FTZ R170, R27, R29.reuse, -R28 ;  /* 0x0000001d1baa7223 */ /* 0x080fe2000001081c */
[----:B------:R-:W2:Y:S01]  /*1b7e0*/  MUFU.EX2 R173, R173 ;  /* 0x000000ad00ad7308 */ /* 0x000ea20000000800 */
[-CC-:B------:R-:W-:Y:S01]  /*1b7f0*/  FFMA.FTZ R172, R5, R29.reuse, -R190.reuse ;  /* 0x0000001d05ac7223 */ /* 0x180fe200000108be */
[----:B------:R-:W-:Y:S01]  /*1b800*/  LDSM.16.MT88.4 R24, [R231+0x12800] ;  /* 0x01280000e718783b */ /* 0x000fe20000004200 */
[-CC-:B------:R-:W-:Y:S02]  /*1b810*/  FFMA.FTZ R167, R4, R29.reuse, -R190.reuse ;  /* 0x0000001d04a77223 */ /* 0x180fe400000108be */
[-C--:B------:R-:W-:Y:S01]  /*1b820*/  FFMA.FTZ R33, R11, R29.reuse, -R190 ;  /* 0x0000001d0b217223 */ /* 0x080fe200000108be */
[----:B------:R-:W3:Y:S01]  /*1b830*/  LDSM.16.MT88.4 R4, [R231+0x16000] ;  /* 0x01600000e704783b */ /* 0x000ee20000004200 */
[-CC-:B------:R-:W-:Y:S01]  /*1b840*/  FFMA.FTZ R169, R10, R29.reuse, -R28.reuse ;  /* 0x0000001d0aa97223 */ /* 0x180fe2000001081c */
[----:B------:R-:W-:Y:S01]  /*1b850*/  MUFU.EX2 R171, R171 ;  /* 0x000000ab00ab7308 */ /* 0x000fe20000000800 */
[----:B------:R-:W-:-:S02]  /*1b860*/  FFMA.FTZ R34, R9, R29, -R28 ;  /* 0x0000001d09227223 */ /* 0x000fc4000001081c */
[-C--:B------:R-:W-:Y:S02]  /*1b870*/  FFMA.FTZ R35, R8, R29.reuse, -R28 ;  /* 0x0000001d08237223 */ /* 0x080fe4000001081c */
[----:B------:R-:W4:Y:S01]  /*1b880*/  LDSM.16.MT88.4 R8, [R233+0x10800] ;  /* 0x01080000e908783b */ /* 0x000f220000004200 */
[-C--:B------:R-:W-:Y:S02]  /*1b890*/  FFMA.FTZ R166, R13, R29.reuse, -R190 ;  /* 0x0000001d0da67223 */ /* 0x080fe400000108be */
[----:B------:R-:W5:Y:S01]  /*1b8a0*/  MUFU.EX2 R168, R168 ;  /* 0x000000a800a87308 */ /* 0x000f620000000800 */
[----:B--2---:R-:W-:Y:S01]  /*1b8b0*/  F2FP.BF16.PACK_AB R128, R173, R174 ;  /* 0x000000aead80723e */ /* 0x004fe200000010ff */
[-C--:B------:R-:W-:Y:S02]  /*1b8c0*/  FFMA.FTZ R32, R12, R29.reuse, -R28 ;  /* 0x0000001d0c207223 */ /* 0x080fe4000001081c */
[----:B------:R-:W2:Y:S01]  /*1b8d0*/  LDSM.16.MT88.4 R12, [R232+0x10800] ;  /* 0x01080000e80c783b */ /* 0x000ea20000004200 */
[----:B------:R-:W-:-:S02]  /*1b8e0*/  FFMA.FTZ R178, R178, R29, -R190 ;  /* 0x0000001db2b27223 */ /* 0x000fc400000108be */
[-CC-:B------:R-:W-:Y:S01]  /*1b8f0*/  FFMA.FTZ R179, R179, R29.reuse, -R190.reuse ;  /* 0x0000001db3b37223 */ /* 0x180fe200000108be */
[----:B------:R-:W-:Y:S01]  /*1b900*/  MUFU.EX2 R176, R176 ;  /* 0x000000b000b07308 */ /* 0x000fe20000000800 */
[-CC-:B------:R-:W-:Y:S02]  /*1b910*/  FFMA.FTZ R180, R180, R29.reuse, -R190.reuse ;  /* 0x0000001db4b47223 */ /* 0x180fe400000108be */
[-C--:B------:R-:W-:Y:S02]  /*1b920*/  FFMA.FTZ R181, R181, R29.reuse, -R190 ;  /* 0x0000001db5b57223 */ /* 0x080fe400000108be */
[-CC-:B------:R-:W-:Y:S02]  /*1b930*/  FFMA.FTZ R182, R182, R29.reuse, -R28.reuse ;  /* 0x0000001db6b67223 */ /* 0x180fe4000001081c */
[--C-:B------:R-:W-:Y:S01]  /*1b940*/  FFMA.FTZ R183, R183, R29, -R28.reuse ;  /* 0x0000001db7b77223 */ /* 0x100fe2000001081c */
[----:B------:R-:W1:Y:S01]  /*1b950*/  MUFU.EX2 R175, R175 ;  /* 0x000000af00af7308 */ /* 0x000e620000000800 */
[----:B-----5:R-:W-:Y:S01]  /*1b960*/  F2FP.BF16.PACK_AB R130, R168, R171 ;  /* 0x000000aba882723e */ /* 0x020fe200000010ff */
[----:B------:R-:W-:-:S02]  /*1b970*/  FFMA.FTZ R184, R184, R29, -R28 ;  /* 0x0000001db8b87223 */ /* 0x000fc4000001081c */
[-C--:B------:R-:W-:Y:S02]  /*1b980*/  FFMA.FTZ R185, R185, R29.reuse, -R28 ;  /* 0x0000001db9b97223 */ /* 0x080fe4000001081c */
[-CC-:B------:R-:W-:Y:S02]  /*1b990*/  FFMA.FTZ R194, R194, R29.reuse, -R190.reuse ;  /* 0x0000001dc2c27223 */ /* 0x180fe400000108be */
[----:B------:R-:W-:Y:S01]  /*1b9a0*/  MUFU.EX2 R177, R177 ;  /* 0x000000b100b17308 */ /* 0x000fe20000000800 */
[-CC-:B------:R-:W-:Y:S02]  /*1b9b0*/  FFMA.FTZ R193, R193, R29.reuse, -R190.reuse ;  /* 0x0000001dc1c17223 */ /* 0x180fe400000108be */
[-CC-:B------:R-:W-:Y:S02]  /*1b9c0*/  FFMA.FTZ R192, R192, R29.reuse, -R190.reuse ;  /* 0x0000001dc0c07223 */ /* 0x180fe400000108be */
[-C--:B------:R-:W-:Y:S02]  /*1b9d0*/  FFMA.FTZ R191, R191, R29.reuse, -R190 ;  /* 0x0000001dbfbf7223 */ /* 0x080fe400000108be */
[-CC-:B------:R-:W-:Y:S01]  /*1b9e0*/  FFMA.FTZ R187, R187, R29.reuse, -R28.reuse ;  /* 0x0000001dbbbb7223 */ /* 0x180fe2000001081c */
[----:B------:R-:W5:Y:S01]  /*1b9f0*/  MUFU.EX2 R170, R170 ;  /* 0x000000aa00aa7308 */ /* 0x000f620000000800 */
[----:B-1----:R-:W-:Y:S01]  /*1ba00*/  F2FP.BF16.PACK_AB R129, R175, R176 ;  /* 0x000000b0af81723e */ /* 0x002fe200000010ff */
[----:B------:R-:W-:-:S02]  /*1ba10*/  FFMA.FTZ R186, R186, R29, -R28 ;  /* 0x0000001dbaba7223 */ /* 0x000fc4000001081c */
[-CC-:B------:R-:W-:Y:S02]  /*1ba20*/  FFMA.FTZ R190, R31, R29.reuse, -R28.reuse ;  /* 0x0000001d1fbe7223 */ /* 0x180fe4000001081c */
[----:B------:R-:W-:Y:S02]  /*1ba30*/  FFMA.FTZ R195, R30, R29, -R28 ;  /* 0x0000001d1ec37223 */ /* 0x000fe4000001081c */
[----:B------:R-:W-:Y:S01]  /*1ba40*/  MUFU.EX2 R172, R172 ;  /* 0x000000ac00ac7308 */ /* 0x000fe20000000800 */
[----:B------:R-:W-:Y:S01]  /*1ba50*/  FADD.FTZ R174, R174, R173 ;  /* 0x000000adaeae7221 */ /* 0x000fe20000010000 */
[----:B------:R-:W-:Y:S01]  /*1ba60*/  LDSM.16.MT88.4 R28, [R234+0x15800] ;  /* 0x01580000ea1c783b */ /* 0x000fe20000004200 */
[----:B------:R-:W-:Y:S02]  /*1ba70*/  FADD.FTZ R176, R176, R175 ;  /* 0x000000afb0b07221 */ /* 0x000fe40000010000 */
[----:B------:R-:W-:Y:S01]  /*1ba80*/  FADD.FTZ R171, R171, R174 ;  /* 0x000000aeabab7221 */ /* 0x000fe20000010000 */
[----:B-----5:R-:W-:-:S02]  /*1ba90*/  F2FP.BF16.PACK_AB R131, R170, R177 ;  /* 0x000000b1aa83723e */ /* 0x020fc400000010ff */
[----:B------:R-:W1:Y:S01]  /*1baa0*/  MUFU.EX2 R167, R167 ;  /* 0x000000a700a77308 */ /* 0x000e620000000800 */
[----:B------:R-:W-:Y:S02]  /*1bab0*/  FADD.FTZ R171, R168, R171 ;  /* 0x000000aba8ab7221 */ /* 0x000fe40000010000 */
[----:B------:R-:W-:Y:S02]  /*1bac0*/  FADD.FTZ R177, R177, R176 ;  /* 0x000000b0b1b17221 */ /* 0x000fe40000010000 */
[C---:B------:R-:W-:Y:S02]  /*1bad0*/  HMMA.16816.F32.BF16 R152, R128.reuse, R148, RZ ;  /* 0x000000948098723c */ /* 0x040fe400000418ff */
[----:B------:R-:W-:Y:S01]  /*1bae0*/  FADD.FTZ R170, R170, R177 ;  /* 0x000000b1aaaa7221 */ /* 0x000fe20000010000 */
[----:B------:R-:W-:Y:S05]  /*1baf0*/  MUFU.EX2 R166, R166 ;  /* 0x000000a600a67308 */ /* 0x000fea0000000800 */
[C---:B------:R-:W-:Y:S03]  /*1bb00*/  HMMA.16816.F32.BF16 R148, R128.reuse, R150, RZ ;  /* 0x000000968094723c */ /* 0x040fe600000418ff */
[----:B------:R-:W-:Y:S05]  /*1bb10*/  MUFU.EX2 R33, R33 ;  /* 0x0000002100217308 */ /* 0x000fea0000000800 */
[C---:B------:R-:W-:Y:S03]  /*1bb20*/  HMMA.16816.F32.BF16 R160, R128.reuse, R156, RZ ;  /* 0x0000009c80a0723c */ /* 0x040fe600000418ff */
[----:B------:R-:W-:Y:S05]  /*1bb30*/  MUFU.EX2 R169, R169 ;  /* 0x000000a900a97308 */ /* 0x000fea0000000800 */
[C---:B------:R-:W-:Y:S03]  /*1bb40*/  HMMA.16816.F32.BF16 R144, R128.reuse, R140, RZ ;  /* 0x0000008c8090723c */ /* 0x040fe600000418ff */
[----:B------:R-:W5:Y:S05]  /*1bb50*/  MUFU.EX2 R34, R34 ;  /* 0x0000002200227308 */ /* 0x000f6a0000000800 */
[C---:B------:R-:W-:Y:S03]  /*1bb60*/  HMMA.16816.F32.BF16 R136, R128.reuse, R132, RZ ;  /* 0x000000848088723c */ /* 0x040fe600000418ff */
[----:B------:R-:W-:Y:S05]  /*1bb70*/  MUFU.EX2 R35, R35 ;  /* 0x0000002300237308 */ /* 0x000fea0000000800 */
[C---:B------:R-:W-:Y:S03]  /*1bb80*/  HMMA.16816.F32.BF16 R36, R128.reuse, R40, RZ ;  /* 0x000000288024723c */ /* 0x040fe600000418ff */
[----:B------:R-:W1:Y:S05]  /*1bb90*/  MUFU.EX2 R32, R32 ;  /* 0x0000002000207308 */ /* 0x000e6a0000000800 */
        /* <DEDUP_REMOVED lines=40> */
[C---:B---3--:R-:W-:Y:S07]  /*1be20*/  HMMA.16816.F32.BF16 R124, R128.reuse, R4, RZ ;  /* 0x00000004807c723c */ /* 0x048fee00000418ff */
[----:B-1----:R-:W-:Y:S01]  /*1be30*/  F2FP.BF16.PACK_AB R4, R167, R172 ;  /* 0x000000aca704723e */ /* 0x002fe200000010ff */
[----:B------:R-:W-:Y:S01]  /*1be40*/  HMMA.16816.F32.BF16 R128, R128, R6, RZ ;  /* 0x000000068080723c */ /* 0x000fe200000418ff */
[----:B-----5:R-:W-:Y:S01]  /*1be50*/  F2FP.BF16.PACK_AB R5, R34, R169 ;  /* 0x000000a92205723e */ /* 0x020fe200000010ff */
[----:B------:R-:W-:-:S02]  /*1be60*/  FADD.FTZ R172, R172, R171 ;  /* 0x000000abacac7221 */ /* 0x000fc40000010000 */
[----:B------:R-:W-:Y:S02]  /*1be70*/  FADD.FTZ R169, R169, R170 ;  /* 0x000000aaa9a97221 */ /* 0x000fe40000010000 */
[----:B------:R-:W-:Y:S01]  /*1be80*/  FADD.FTZ R167, R167, R172 ;  /* 0x000000aca7a77221 */ /* 0x000fe20000010000 */
[----:B------:R-:W-:Y:S01]  /*1be90*/  F2FP.BF16.PACK_AB R6, R33, R166 ;  /* 0x000000a62106723e */ /* 0x000fe200000010ff */
[----:B------:R-:W-:Y:S01]  /*1bea0*/  FADD.FTZ R34, R34, R169 ;  /* 0x000000a922227221 */ /* 0x000fe20000010000 */
[----:B------:R-:W-:Y:S01]  /*1beb0*/  F2FP.BF16.PACK_AB R7, R32, R35 ;  /* 0x000000232007723e */ /* 0x000fe200000010ff */
[----:B------:R-:W-:Y:S02]  /*1bec0*/  FADD.FTZ R166, R166, R167 ;  /* 0x000000a7a6a67221 */ /* 0x000fe40000010000 */
[----:B------:R-:W-:Y:S02]  /*1bed0*/  FADD.FTZ R35, R35, R34 ;  /* 0x0000002223237221 */ /* 0x000fe40000010000 */
[----:B------:R-:W-:-:S02]  /*1bee0*/  FADD.FTZ R33, R33, R166 ;  /* 0x000000a621217221 */ /* 0x000fc40000010000 */
[----:B----4-:R-:W-:Y:S01]  /*1bef0*/  HMMA.16816.F32.BF16 R152, R4, R8, R152 ;  /* 0x000000080498723c */ /* 0x010fe20000041898 */
[----:B------:R-:W-:-:S07]  /*1bf00*/  FADD.FTZ R35, R32, R35 ;  /* 0x0000002320237221 */ /* 0x000fce0000010000 */
[C---:B------:R-:W-:Y:S01]  /*1bf10*/  HMMA.16816.F32.BF16 R148, R4.reuse, R10, R148 ;  /* 0x0000000a0494723c */ /* 0x040fe20000041894 */
[----:B------:R-:W1:Y:S07]  /*1bf20*/  LDSM.16.MT88.4 R8, [R233+0x12800] ;  /* 0x01280000e908783b */ /* 0x000e6e0000004200 */
[C---:B------:R-:W-:Y:S08]  /*1bf30*/  HMMA.16816.F32.BF16 R160, R4.reuse, R16, R160 ;  /* 0x0000001004a0723c */ /* 0x040ff000000418a0 */
        /* <DEDUP_REMOVED lines=9> */
[C---:B------:R-:W-:Y:S01]  /*1bfd0*/  HMMA.16816.F32.BF16 R132, R4.reuse, R22, R132 ;  /* 0x000000160484723c */ /* 0x040fe20000041884 */
[----:B------:R-:W4:Y:S07]  /*1bfe0*/  LDSM.16.MT88.4 R20, [R231+0x14800] ;  /* 0x01480000e714783b */ /* 0x000f2e0000004200 */
[C---:B---3--:R-:W-:Y:S08]  /*1bff0*/  HMMA.16816.F32.BF16 R36, R4.reuse, R16, R36 ;  /* 0x000000100424723c */ /* 0x048ff00000041824 */
        /* <DEDUP_REMOVED lines=8> */
[C---:B----4-:R-:W-:Y:S08]  /*1c080*/  HMMA.16816.F32.BF16 R92, R4.reuse, R20, R92 ;  /* 0x00000014045c723c */ /* 0x050ff0000004185c */
[C---:B---3--:R-:W-:Y:S08]  /*1c090*/  HMMA.16816.F32.BF16 R68, R4.reuse, R16, R68 ;  /* 0x000000100444723c */ /* 0x048ff00000041844 */
[C---:B------:R-:W-:Y:S01]  /*1c0a0*/  HMMA.16816.F32.BF16 R72, R4.reuse, R18, R72 ;  /* 0x000000120448723c */ /* 0x040fe20000041848 */
[----:B------:R-:W3:Y:S07]  /*1c0b0*/  LDSM.16.MT88.4 R16, [R234+0x16800] ;  /* 0x01680000ea10783b */ /* 0x000eee0000004200 */
[C---:B--2---:R-:W-:Y:S08]  /*1c0c0*/  HMMA.16816.F32.BF16 R84, R4.reuse, R12, R84 ;  /* 0x0000000c0454723c */ /* 0x044ff00000041854 */
[C---:B------:R-:W-:Y:S01]  /*1c0d0*/  HMMA.16816.F32.BF16 R88, R4.reuse, R14, R88 ;  /* 0x0000000e0458723c */ /* 0x040fe20000041858 */
[----:B------:R-:W2:Y:S07]  /*1c0e0*/  LDSM.16.MT88.4 R12, [R232+0x16800] ;  /* 0x01680000e80c783b */ /* 0x000eae0000004200 */
        /* <DEDUP_REMOVED lines=8> */
[C---:B---3--:R-:W-:Y:S08]  /*1c170*/  HMMA.16816.F32.BF16 R100, R4.reuse, R16, R100 ;  /* 0x000000100464723c */ /* 0x048ff00000041864 */
[C---:B------:R-:W-:Y:S01]  /*1c180*/  HMMA.16816.F32.BF16 R104, R4.reuse, R18, R104 ;  /* 0x000000120468723c */ /* 0x040fe20000041868 */
[----:B------:R-:W-:Y:S07]  /*1c190*/  LDSM.16.MT88.4 R16, [R234+0x11000] ;  /* 0x01100000ea10783b */ /* 0x000fee0000004200 */
[C---:B--2---:R-:W-:Y:S08]  /*1c1a0*/  HMMA.16816.F32.BF16 R116, R4.reuse, R12, R116 ;  /* 0x0000000c0474723c */ /* 0x044ff00000041874 */
        /* <DEDUP_REMOVED lines=16> */
[----:B------:R-:W-:-:S04]  /*1c2b0*/  FADD.FTZ R184, R184, R183 ;  /* 0x000000b7b8b87221 */ /* 0x000fc80000010000 */
[----:B------:R-:W-:Y:S01]  /*1c2c0*/  FADD.FTZ R184, R185, R184 ;  /* 0x000000b8b9b87221 */ /* 0x000fe20000010000 */
        /* <DEDUP_REMOVED lines=58> */
[----:B------:R-:W-:-:S03]  /*1c670*/  FADD.FTZ R190, R190, R187 ;  /* 0x000000bbbebe7221 */ /* 0x000fc60000010000 */
[----:B------:R-:W-:Y:S01]  /*1c680*/  STL [R1], R202 ;  /* 0x000000ca01007387 */ /* 0x000fe20000100800 */
[----:B------:R-:W-:Y:S01]  /*1c690*/  FADD.FTZ R252, R195, R190 ;  /* 0x000000bec3fc7221 */ /* 0x000fe20000010000 */
[C---:B------:R-:W-:Y:S02]  /*1c6a0*/  HMMA.16816.F32.BF16 R156, R4.reuse, R14, R156 ;  /* 0x0000000e049c723c */ /* 0x040fe4000004189c */
[----:B------:R-:W2:Y:S06]  /*1c6b0*/  LDSM.16.MT88.4 R12, [R234+0x13800] ;  /* 0x01380000ea0c783b */ /* 0x000eac0000004200 */
        /* <DEDUP_REMOVED lines=80> */
[-C--:B------:R-:W-:Y:S02]  /*1cbc0*/  @!P2 IADD3 R5, R5, -R8.reuse, RZ ;  /* 0x800000080505a210 */ /* 0x080fe40007ffe0ff */
[----:B------:R-:W-:Y:S01]  /*1cbd0*/  @!P4 IMAD.IADD R7, R7, 0x1, -R8 ;  /* 0x000000010707c824 */ /* 0x000fe200078e0a08 */
[----:B------:R-:W-:Y:S02]  /*1cbe0*/  @!P2 IADD3 R9, R9, 0x1, RZ ;  /* 0x000000010909a810 */ /* 0x000fe40007ffe0ff */
[-C--:B------:R-:W-:Y:S02]  /*1cbf0*/  ISETP.GE.U32.AND P5, PT, R5, R8.reuse, PT ;  /* 0x000000080500720c */ /* 0x080fe40003fa6070 */
[----:B------:R-:W-:Y:S02]  /*1cc00*/  ISETP.GE.U32.AND P6, PT, R7, R8, PT ;  /* 0x000000080700720c */ /* 0x000fe40003fc6070 */
[----:B------:R-:W-:Y:S02]  /*1cc10*/  @!P4 IADD3 R10, R10, 0x1, RZ ;  /* 0x000000010a0ac810 */ /* 0x000fe40007ffe0ff */
[----:B------:R-:W-:-:S07]  /*1cc20*/  ISETP.NE.AND P2, PT, R11, RZ, PT ;  /* 0x000000ff0b00720c */ /* 0x000fce0003f45270 */
[----:B------:R-:W-:Y:S02]  /*1cc30*/  @P5 IADD3 R9, R9, 0x1, RZ ;  /* 0x0000000109095810 */ /* 0x000fe40007ffe0ff */
[----:B------:R-:W-:-:S03]  /*1cc40*/  @P6 IADD3 R10, R10, 0x1, RZ ;  /* 0x000000010a0a6810 */ /* 0x000fc60007ffe0ff */
[----:B------:R-:W-:Y:S01]  /*1cc50*/  @!P1 IMAD.MOV R9, RZ, RZ, -R9 ;  /* 0x000000ffff099224 */ /* 0x000fe200078e0a09 */
[----:B------:R-:W-:-:S04]  /*1cc60*/  @!P3 IADD3 R10, -R10, RZ, RZ ;  /* 0x000000ff0a0ab210 */ /* 0x000fc80007ffe1ff */
[C---:B------:R-:W-:Y:S02]  /*1cc70*/  SEL R6, R4.reuse, R9, !P2 ;  /* 0x0000000904067207 */ /* 0x040fe40005000000 */
[----:B------:R-:W-:Y:S01]  /*1cc80*/  SEL R7, R4, R10, !P2 ;  /* 0x0000000a04077207 */ /* 0x000fe20005000000 */
[----:B------:R-:W3:Y:S02]  /*1cc90*/  LD.E.64 R8, [R166.64+0x40] ;  /* 0x00004004a6087980 */ /* 0x000ee4000c101b00 */
[----:B------:R-:W-:-:S04]  /*1cca0*/  IMAD.WIDE R16, R6, 0x4, R248 ;  /* 0x0000000406107825 */ /* 0x000fc800078e02f8 */
[C---:B------:R-:W-:Y:S01]  /*1ccb0*/  IMAD.WIDE R14, R7.reuse, 0x4, R248 ;  /* 0x00000004070e7825 */ /* 0x040fe200078e02f8 */
[----:B------:R-:W4:Y:S04]  /*1ccc0*/  LD.E R4, [R16.64] ;  /* 0x0000000410047980 */ /* 0x000f28000c101900 */
[----:B------:R-:W4:Y:S01]  /*1ccd0*/  LD.E R5, [R14.64] ;  /* 0x000000040e057980 */ /* 0x000f22000c101900 */
[----:B------:R-:W-:-:S04]  /*1cce0*/  IMAD.IADD R6, R7, 0x1, -R6 ;  /* 0x0000000107067824 */ /* 0x000fc800078e0a06 */
[----:B------:R-:W-:-:S05]  /*1ccf0*/  IMAD R11, R11, R6, -0x40 ;  /* 0xffffffc00b0b7424 */ /* 0x000fca00078e0206 */
[----:B------:R-:W-:Y:S01]  /*1cd00*/  SHF.R.S32.HI R7, RZ, 0x1f, R11 ;  /* 0x0000001fff077819 */ /* 0x000fe2000001140b */
[-C--:B---3--:R-:W-:Y:S02]  /*1cd10*/  IMAD R6, R9, R11.reuse, RZ ;  /* 0x0000000b09067224 */ /* 0x088fe400078e02ff */
[----:B------:R-:W-:-:S04]  /*1cd20*/  IMAD.WIDE.U32 R10, R8, R11, RZ ;  /* 0x0000000b080a7225 */ /* 0x000fc800078e00ff */
[----:B------:R-:W-:Y:S02]  /*1cd30*/  IMAD R6, R8, R7, R6 ;  /* 0x0000000708067224 */ /* 0x000fe400078e0206 */
[----:B----4-:R-:W-:-:S03]  /*1cd40*/  IMAD.IADD R5, R4, 0x1, -R5 ;  /* 0x0000000104057824 */ /* 0x010fc600078e0a05 */
[----:B------:R-:W-:Y:S01]  /*1cd50*/  IADD3 R11, R11, R6, RZ ;  /* 0x000000060b0b7210 */ /* 0x000fe20007ffe0ff */
[----:B--2---:R-:W-:Y:S01]  /*1cd60*/  IMAD R7, R13, R5, RZ ;  /* 0x000000050d077224 */ /* 0x004fe200078e02ff */
[----:B------:R-:W-:-:S05]  /*1cd70*/  SHF.R.S32.HI R4, RZ, 0x1f, R5 ;  /* 0x0000001fff047819 */ /* 0x000fca0000011405 */
[----:B------:R-:W-:Y:S02]  /*1cd80*/  IMAD R4, R12, R4, R7 ;  /* 0x000000040c047224 */ /* 0x000fe400078e0207 */
[----:B------:R-:W-:-:S04]  /*1cd90*/  IMAD.WIDE.U32 R6, R5, R12, R10 ;  /* 0x0000000c05067225 */ /* 0x000fc800078e000a */
[----:B------:R-:W-:Y:S01]  /*1cda0*/  IMAD.IADD R4, R7, 0x1, R4 ;  /* 0x0000000107047824 */ /* 0x000fe200078e0204 */
[----:B------:R-:W-:Y:S05]  /*1cdb0*/  BRA `(.L_x_1440) ;  /* 0x0000004000007947 */ /* 0x000fea0003800000 */
.L_x_1439:
[----:B------:R-:W-:Y:S02]  /*1cdc0*/  ULDC.64 UR4, c[0x0][0x118] ;  /* 0x0000460000047ab9 */ /* 0x000fe40000000a00 */
[----:B------:R-:W2:Y:S02]  /*1cdd0*/  LD.E R6, [R166.64+0x40] ;  /* 0x00004004a6067980 */ /* 0x000ea4000c101900 */
[----:B--2---:R-:W-:-:S04]  /*1cde0*/  LEA R6, -R6, RZ, 0x6 ;  /* 0x000000ff06067211 */ /* 0x004fc800078e31ff */
[----:B------:R-:W-:Y:S02]  /*1cdf0*/  SHF.R.S32.HI R4, RZ, 0x1f, R6 ;  /* 0x0000001fff047819 */ /* 0x000fe40000011406 */
.L_x_1440:
[----:B------:R-:W-:Y:S05]  /*1ce00*/  BSYNC B0 ;  /* 0x0000000000007941 */ /* 0x000fea0003800000 */
.L_x_1438:
[C---:B------:R-:W-:Y:S01]  /*1ce10*/  LOP3.LUT P3, RZ, R251.reuse, 0x1, RZ, 0xc0, !PT ;  /* 0x00000001fbff7812 */ /* 0x040fe2000786c0ff */
[----:B------:R-:W-:Y:S01]  /*1ce20*/  ULDC.64 UR4, c[0x0][0x118] ;  /* 0x0000460000047ab9 */ /* 0x000fe20000000a00 */
[C---:B------:R-:W-:Y:S02]  /*1ce30*/  LOP3.LUT P6, RZ, R251.reuse, 0x2, RZ, 0xc0, !PT ;  /* 0x00000002fbff7812 */ /* 0x040fe400078cc0ff */
[C---:B------:R-:W-:Y:S02]  /*1ce40*/  LOP3.LUT P5, RZ, R251.reuse, 0x4, RZ, 0xc0, !PT ;  /* 0x00000004fbff7812 */ /* 0x040fe400078ac0ff */
[C---:B------:R-:W-:Y:S02]  /*1ce50*/  LEA R196, P2, R6.reuse, R188, 0x1 ;  /* 0x000000bc06c47211 */ /* 0x040fe400078408ff */
[----:B------:R-:W-:Y:S02]  /*1ce60*/  IADD3 R7, P1, R6, R235, RZ ;  /* 0x000000eb06077210 */ /* 0x000fe40007f3e0ff */
[----:B------:R-:W-:-:S02]  /*1ce70*/  LOP3.LUT P4, RZ, R251, 0x8, RZ, 0xc0, !PT ;  /* 0x00000008fbff7812 */ /* 0x000fc4000788c0ff */
[-C--:B------:R-:W-:Y:S01]  /*1ce80*/  LEA.HI.X R197, R6, R189.reuse, R4, 0x1, P2 ;  /* 0x000000bd06c57211 */ /* 0x080fe200010f0c04 */
[----:B------:R-:W-:Y:S01]  /*1ce90*/  IMAD.X R6, R4, 0x1, R236, P1 ;  /* 0x0000000104067824 */ /* 0x000fe200008e06ec */
        /* <DEDUP_REMOVED lines=9> */
[----:B------:R-:W-:-:S02]  /*1cf30*/  @P6 LEA.HI.X R13, R7, R189, R6, 0x1, P1 ;  /* 0x000000bd070d6211 */ /* 0x000fc400008f0c06 */
[C-C-:B------:R-:W-:Y:S02]  /*1cf40*/  @P5 LEA.HI.X R11, R7.reuse, R189, R6.reuse, 0x1, P2 ;  /* 0x000000bd070b5211 */ /* 0x140fe400010f0c06 */
[CC--:B------:R-:W-:Y:S02]  /*1cf50*/  @P4 LEA R8, P1, R7.reuse, R188.reuse, 0x1 ;  /* 0x000000bc07084211 */ /* 0x0c0fe400078208ff */
        /* <DEDUP_REMOVED lines=103> */
[----:B---3--:R-:W3:Y:S04]  /*1d5d0*/  LDSM.16.M88.4 R12, [R229+0x8000] ;  /* 0x00800000e50c783b */ /* 0x008ee80000000200 */
[----:B--2---:R-:W4:Y:S04]  /*1d5e0*/  LDSM.16.M88.4 R4, [R229+0x8800] ;  /* 0x00880000e504783b */ /* 0x004f280000000200 */
[----:B------:R-:W2:Y:S04]  /*1d5f0*/  LDSM.16.M88.4 R176, [R229+0x9000] ;  /* 0x00900000e5b0783b */ /* 0x000ea80000000200 */
[----:B------:R-:W2:Y:S04]  /*1d600*/  LDSM.16.M88.4 R32, [R229+0x9800] ;  /* 0x00980000e520783b */ /* 0x000ea80000000200 */
[----:B------:R-:W-:Y:S04]  /*1d610*/  LDSM.16.M88.4 R28, [R228] ;  /* 0x00000000e41c783b */ /* 0x000fe80000000200 */
[----:B-1----:R-:W1:Y:S04]  /*1d620*/  LDSM.16.M88.4 R24, [R227] ;  /* 0x00000000e318783b */ /* 0x002e680000000200 */
[----:B-----5:R-:W5:Y:S04]  /*1d630*/  LDSM.16.M88.4 R20, [R223] ;  /* 0x00000000df14783b */ /* 0x020f680000000200 */
[----:B------:R-:W1:Y:S04]  /*1d640*/  LDSM.16.M88.4 R188, [R222] ;  /* 0x00000000debc783b */ /* 0x000e680000000200 */
[----:B------:R-:W1:Y:S04]  /*1d650*/  LDSM.16.M88.4 R184, [R221] ;  /* 0x00000000ddb8783b */ /* 0x000e680000000200 */
[----:B------:R-:W-:Y:S01]  /*1d660*/  LDSM.16.M88.4 R192, [R224+0x9000] ;  /* 0x00900000e0c0783b */ /* 0x000fe20000000200 */
[C---:B---3--:R-:W-:Y:S03]  /*1d670*/  HMMA.16816.F32.BF16 R16, R168.reuse, R12, RZ ;  /* 0x0000000ca810723c */ /* 0x048fe600000418ff */
[----:B------:R-:W3:Y:S04]  /*1d680*/  LD.E R198, [R166.64+0x18c] ;  /* 0x00018c04a6c67980 */ /* 0x000ee8000c101900 */
[----:B------:R-:W0:Y:S01]  /*1d690*/  LDGDEPBAR ;  /* 0x00000000000079af */ /* 0x000e220000000000 */
[C---:B----4-:R-:W-:Y:S08]  /*1d6a0*/  HMMA.16816.F32.BF16 R8, R168.reuse, R4, RZ ;  /* 0x00000004a808723c */ /* 0x050ff000000418ff */
[C---:B------:R-:W-:Y:S08]  /*1d6b0*/  HMMA.16816.F32.BF16 R12, R168.reuse, R14, RZ ;  /* 0x0000000ea80c723c */ /* 0x040ff000000418ff */
[C---:B------:R-:W-:Y:S08]  /*1d6c0*/  HMMA.16816.F32.BF16 R4, R168.reuse, R6, RZ ;  /* 0x00000006a804723c */ /* 0x040ff000000418ff */
[C---:B--2---:R-:W-:Y:S08]  /*1d6d0*/  HMMA.16816.F32.BF16 R180, R168.reuse, R176, RZ ;  /* 0x000000b0a8b4723c */ /* 0x044ff000000418ff */
[C---:B------:R-:W-:Y:S08]  /*1d6e0*/  HMMA.16816.F32.BF16 R176, R168.reuse, R178, RZ ;  /* 0x000000b2a8b0723c */ /* 0x040ff000000418ff */
[C---:B------:R-:W-:Y:S08]  /*1d6f0*/  HMMA.16816.F32.BF16 R172, R168.reuse, R32, RZ ;  /* 0x00000020a8ac723c */ /* 0x040ff000000418ff */
[----:B------:R-:W-:Y:S01]  /*1d700*/  HMMA.16816.F32.BF16 R168, R168, R34, RZ ;  /* 0x00000022a8a8723c */ /* 0x000fe200000418ff */
[----:B------:R-:W-:Y:S07]  /*1d710*/  LDSM.16.M88.4 R32, [R226] ;  /* 0x00000000e220783b */ /* 0x000fee0000000200 */
[C---:B-1----:R-:W-:Y:S08]  /*1d720*/  HMMA.16816.F32.BF16 R16, R28.reuse, R24, R16 ;  /* 0x000000181c10723c */ /* 0x042ff00000041810 */
[C---:B------:R-:W-:Y:S01]  /*1d730*/  HMMA.16816.F32.BF16 R12, R28.reuse, R26, R12 ;  /* 0x0000001a1c0c723c */ /* 0x040fe2000004180c */
[----:B------:R-:W1:Y:S07]  /*1d740*/  LDSM.16.M88.4 R24, [R224+0x8000] ;  /* 0x00800000e018783b */ /* 0x000e6e0000000200 */
[C---:B-----5:R-:W-:Y:S08]  /*1d750*/  HMMA.16816.F32.BF16 R8, R28.reuse, R20, R8 ;  /* 0x000000141c08723c */ /* 0x060ff00000041808 */
[C---:B------:R-:W-:Y:S01]  /*1d760*/  HMMA.16816.F32.BF16 R4, R28.reuse, R22, R4 ;  /* 0x000000161c04723c */ /* 0x040fe20000041804 */
[----:B------:R-:W2:Y:S07]  /*1d770*/  LDSM.16.M88.4 R20, [R224+0x8800] ;  /* 0x00880000e014783b */ /* 0x000eae0000000200 */
[C---:B------:R-:W-:Y:S08]  /*1d780*/  HMMA.16816.F32.BF16 R180, R28.reuse, R188, R180 ;  /* 0x000000bc1cb4723c */ /* 0x040ff000000418b4 */
[C---:B------:R-:W-:Y:S01]  /*1d790*/  HMMA.16816.F32.BF16 R176, R28.reuse, R190, R176 ;  /* 0x000000be1cb0723c */ /* 0x040fe200000418b0 */
[----:B------:R-:W-:Y:S07]  /*1d7a0*/  LDSM.16.M88.4 R188, [R225] ;  /* 0x00000000e1bc783b */ /* 0x000fee0000000200 */
[C---:B------:R-:W-:Y:S08]  /*1d7b0*/  HMMA.16816.F32.BF16 R172, R28.reuse, R184, R172 ;  /* 0x000000b81cac723c */ /* 0x040ff000000418ac */
[----:B------:R-:W-:Y:S01]  /*1d7c0*/  HMMA.16816.F32.BF16 R168, R28, R186, R168 ;  /* 0x000000ba1ca8723c */ /* 0x000fe200000418a8 */
[----:B------:R-:W4:Y:S04]  /*1d7d0*/  LDSM.16.M88.4 R184, [R224+0x9800] ;  /* 0x00980000e0b8783b */ /* 0x000f280000000200 */
[----:B------:R-:W-:Y:S03]  /*1d7e0*/  LDSM.16.M88.4 R28, [R220] ;  /* 0x00000000dc1c783b */ /* 0x000fe60000000200 */
        /* <DEDUP_REMOVED lines=9> */
[C---:B----4-:R-:W-:Y:S08]  /*1d880*/  HMMA.16816.F32.BF16 R172, R32.reuse, R184, R172 ;  /* 0x000000b820ac723c */ /* 0x050ff000000418ac */
[----:B------:R-:W-:Y:S01]  /*1d890*/  HMMA.16816.F32.BF16 R168, R32, R186, R168 ;  /* 0x000000ba20a8723c */ /* 0x000fe200000418a8 */
[----:B------:R-:W-:Y:S04]  /*1d8a0*/  LDSM.16.M88.4 R184, [R229+0xa000] ;  /* 0x00a00000e5b8783b */ /* 0x000fe80000000200 */
        /* <DEDUP_REMOVED lines=10> */
[C---:B-----5:R-:W-:Y:S08]  /*1d950*/  HMMA.16816.F32.BF16 R172, R188.reuse, R192, R172 ;  /* 0x000000c0bcac723c */ /* 0x060ff000000418ac */
[----:B------:R-:W-:Y:S01]  /*1d960*/  HMMA.16816.F32.BF16 R168, R188, R194, R168 ;  /* 0x000000c2bca8723c */ /* 0x000fe200000418a8 */
[----:B------:R-:W-:Y:S04]  /*1d970*/  LDSM.16.M88.4 R188, [R219] ;  /* 0x00000000dbbc783b */ /* 0x000fe80000000200 */
[----:B------:R-:W-:Y:S03]  /*1d980*/  LDSM.16.M88.4 R192, [R224+0xa000] ;  /* 0x00a00000e0c0783b */ /* 0x000fe60000000200 */
[C---:B-1----:R-:W-:Y:S08]  /*1d990*/  HMMA.16816.F32.BF16 R16, R24.reuse, R184, R16 ;  /* 0x000000b81810723c */ /* 0x042ff00000041810 */
[C---:B------:R-:W-:Y:S01]  /*1d9a0*/  HMMA.16816.F32.BF16 R12, R24.reuse, R186, R12 ;  /* 0x000000ba180c723c */ /* 0x040fe2000004180c */
[----:B------:R-:W-:Y:S07]  /*1d9b0*/  LDSM.16.M88.4 R184, [R218] ;  /* 0x00000000dab8783b */ /* 0x000fee0000000200 */
[C---:B--2---:R-:W-:Y:S08]  /*1d9c0*/  HMMA.16816.F32.BF16 R180, R24.reuse, R20, R180 ;  /* 0x0000001418b4723c */ /* 0x044ff000000418b4 */
[C---:B------:R-:W-:Y:S01]  /*1d9d0*/  HMMA.16816.F32.BF16 R176, R24.reuse, R22, R176 ;  /* 0x0000001618b0723c */ /* 0x040fe200000418b0 */
[----:B------:R-:W1:Y:S07]  /*1d9e0*/  LDSM.16.M88.4 R20, [R228+0x2000] ;  /* 0x00200000e414783b */ /* 0x000e6e0000000200 */
[C---:B------:R-:W-:Y:S08]  /*1d9f0*/  HMMA.16816.F32.BF16 R8, R24.reuse, R32, R8 ;  /* 0x000000201808723c */ /* 0x040ff00000041808 */
[C---:B------:R-:W-:Y:S01]  /*1da00*/  HMMA.16816.F32.BF16 R4, R24.reuse, R34, R4 ;  /* 0x000000221804723c */ /* 0x040fe20000041804 */
[----:B------:R-:W2:Y:S07]  /*1da10*/  LDSM.16.M88.4 R32, [R217] ;  /* 0x00000000d920783b */ /* 0x000eae0000000200 */
[C---:B----4-:R-:W-:Y:S08]  /*1da20*/  HMMA.16816.F32.BF16 R172, R24.reuse, R28, R172 ;  /* 0x0000001c18ac723c */ /* 0x050ff000000418ac */
[----:B------:R-:W-:Y:S01]  /*1da30*/  HMMA.16816.F32.BF16 R168, R24, R30, R168 ;  /* 0x0000001e18a8723c */ /* 0x000fe200000418a8 */
[----:B------:R-:W4:Y:S04]  /*1da40*/  LDSM.16.M88.4 R28, [R216] ;  /* 0x00000000d81c783b */ /* 0x000f280000000200 */
[----:B------:R-:W5:Y:S03]  /*1da50*/  LDSM.16.M88.4 R24, [R226+0x2000] ;  /* 0x00200000e218783b */ /* 0x000f660000000200 */
[C---:B-1----:R-:W-:Y:S08]  /*1da60*/  HMMA.16816.F32.BF16 R16, R20.reuse, R188, R16 ;  /* 0x000000bc1410723c */ /* 0x042ff00000041810 */
[C---:B------:R-:W-:Y:S01]  /*1da70*/  HMMA.16816.F32.BF16 R12, R20.reuse, R190, R12 ;  /* 0x000000be140c723c */ /* 0x040fe2000004180c */
[----:B------:R-:W1:Y:S07]  /*1da80*/  LDSM.16.M88.4 R188, [R224+0xa800] ;  /* 0x00a80000e0bc783b */ /* 0x000e6e0000000200 */
[C---:B------:R-:W-:Y:S08]  /*1da90*/  HMMA.16816.F32.BF16 R8, R20.reuse, R184, R8 ;  /* 0x000000b81408723c */ /* 0x040ff00000041808 */
[C---:B------:R-:W-:Y:S01]  /*1daa0*/  HMMA.16816.F32.BF16 R4, R20.reuse, R186, R4 ;  /* 0x000000ba1404723c */ /* 0x040fe20000041804 */
[----:B------:R-:W1:Y:S07]  /*1dab0*/  LDSM.16.M88.4 R184, [R224+0xb000] ;  /* 0x00b00000e0b8783b */ /* 0x000e6e0000000200 */
[C---:B--2---:R-:W-:Y:S08]  /*1dac0*/  HMMA.16816.F32.BF16 R180, R20.reuse, R32, R180 ;  /* 0x0000002014b4723c */ /* 0x044ff000000418b4 */
[C---:B------:R-:W-:Y:S01]  /*1dad0*/  HMMA.16816.F32.BF16 R176, R20.reuse, R34, R176 ;  /* 0x0000002214b0723c */ /* 0x040fe200000418b0 */
[----:B------:R-:W2:Y:S07]  /*1dae0*/  LDSM.16.M88.4 R32, [R224+0xb800] ;  /* 0x00b80000e020783b */ /* 0x000eae0000000200 */
[C---:B----4-:R-:W-:Y:S08]  /*1daf0*/  HMMA.16816.F32.BF16 R172, R20.reuse, R28, R172 ;  /* 0x0000001c14ac723c */ /* 0x050ff000000418ac */
[----:B------:R-:W-:Y:S01]  /*1db00*/  HMMA.16816.F32.BF16 R168, R20, R30, R168 ;  /* 0x0000001e14a8723c */ /* 0x000fe200000418a8 */
[----:B------:R-:W-:Y:S04]  /*1db10*/  LDSM.16.M88.4 R28, [R225+0x2000] ;  /* 0x00200000e11c783b */ /* 0x000fe80000000200 */
[----:B------:R-:W4:Y:S03]  /*1db20*/  LDSM.16.M88.4 R20, [R220+0x2000] ;  /* 0x00200000dc14783b */ /* 0x000f260000000200 */
        /* <DEDUP_REMOVED lines=9> */
[C---:B--2---:R-:W-:Y:S08]  /*1dbc0*/  HMMA.16816.F32.BF16 R172, R24.reuse, R32, R172 ;  /* 0x0000002018ac723c */ /* 0x044ff000000418ac */
[----:B------:R-:W-:Y:S01]  /*1dbd0*/  HMMA.16816.F32.BF16 R168, R24, R34, R168 ;  /* 0x0000002218a8723c */ /* 0x000fe200000418a8 */
[----:B------:R-:W2:Y:S04]  /*1dbe0*/  LDSM.16.M88.4 R32, [R220+0x3800] ;  /* 0x00380000dc20783b */ /* 0x000ea80000000200 */
[----:B------:R-:W2:Y:S03]  /*1dbf0*/  LDSM.16.M88.4 R24, [R229+0xc000] ;  /* 0x00c00000e518783b */ /* 0x000ea60000000200 */
[C---:B----4-:R-:W-:Y:S08]  /*1dc00*/  HMMA.16816.F32.BF16 R16, R28.reuse, R20, R16 ;  /* 0x000000141c10723c */ /* 0x050ff00000041810 */
[C---:B------:R-:W-:Y:S01]  /*1dc10*/  HMMA.16816.F32.BF16 R12, R28.reuse, R22, R12 ;  /* 0x000000161c0c723c */ /* 0x040fe2000004180c */
[----:B------:R-:W4:Y:S07]  /*1dc20*/  LDSM.16.M88.4 R20, [R229+0xc800] ;  /* 0x00c80000e514783b */ /* 0x000f2e0000000200 */
[C---:B-1----:R-:W-:Y:S08]  /*1dc30*/  HMMA.16816.F32.BF16 R8, R28.reuse, R188, R8 ;  /* 0x000000bc1c08723c */ /* 0x042ff00000041808 */
[C---:B------:R-:W-:Y:S01]  /*1dc40*/  HMMA.16816.F32.BF16 R4, R28.reuse, R190, R4 ;  /* 0x000000be1c04723c */ /* 0x040fe20000041804 */
[----:B------:R-:W1:Y:S07]  /*1dc50*/  LDSM.16.M88.4 R188, [R229+0xd000] ;  /* 0x00d00000e5bc783b */ /* 0x000e6e0000000200 */
[C---:B-----5:R-:W-:Y:S08]  /*1dc60*/  HMMA.16816.F32.BF16 R180, R28.reuse, R184, R180 ;  /* 0x000000b81cb4723c */ /* 0x060ff000000418b4 */
[C---:B------:R-:W-:Y:S01]  /*1dc70*/  HMMA.16816.F32.BF16 R176, R28.reuse, R186, R176 ;  /* 0x000000ba1cb0723c */ /* 0x040fe200000418b0 */
[----:B------:R-:W5:Y:S07]  /*1dc80*/  LDSM.16.M88.4 R184, [R229+0xd800] ;  /* 0x00d80000e5b8783b */ /* 0x000f6e0000000200 */
[C---:B--2---:R-:W-:Y:S08]  /*1dc90*/  HMMA.16816.F32.BF16 R172, R28.reuse, R32, R172 ;  /* 0x000000201cac723c */ /* 0x044ff000000418ac */
[----:B------:R-:W-:Y:S01]  /*1dca0*/  HMMA.16816.F32.BF16 R168, R28, R34, R168 ;  /* 0x000000221ca8723c */ /* 0x000fe200000418a8 */
[----:B------:R-:W-:Y:S04]  /*1dcb0*/  LDSM.16.M88.4 R32, [R228+0x4000] ;  /* 0x00400000e420783b */ /* 0x000fe80000000200 */
[----:B------:R-:W2:Y:S03]  /*1dcc0*/  LDSM.16.M88.4 R28, [R215] ;  /* 0x00000000d71c783b */ /* 0x000ea60000000200 */
[C---:B------:R-:W-:Y:S08]  /*1dcd0*/  HMMA.16816.F32.BF16 R16, R192.reuse, R24, R16 ;  /* 0x00000018c010723c */ /* 0x040ff00000041810 */
[C---:B------:R-:W-:Y:S01]  /*1dce0*/  HMMA.16816.F32.BF16 R12, R192.reuse, R26, R12 ;  /* 0x0000001ac00c723c */ /* 0x040fe2000004180c */
[----:B------:R-:W2:Y:S07]  /*1dcf0*/  LDSM.16.M88.4 R24, [R214] ;  /* 0x00000000d618783b */ /* 0x000eae0000000200 */
[C---:B----4-:R-:W-:Y:S08]  /*1dd00*/  HMMA.16816.F32.BF16 R8, R192.reuse, R20, R8 ;  /* 0x00000014c008723c */ /* 0x050ff00000041808 */
[C---:B------:R-:W-:Y:S01]  /*1dd10*/  HMMA.16816.F32.BF16 R4, R192.reuse, R22, R4 ;  /* 0x00000016c004723c */ /* 0x040fe20000041804 */
[----:B------:R-:W4:Y:S07]  /*1dd20*/  LDSM.16.M88.4 R20, [R213] ;  /* 0x00000000d514783b */ /* 0x000f2e0000000200 */
[C---:B-1----:R-:W-:Y:S08]  /*1dd30*/  HMMA.16816.F32.BF16 R180, R192.reuse, R188, R180 ;  /* 0x000000bcc0b4723c */ /* 0x042ff000000418b4 */
[C---:B------:R-:W-:Y:S01]  /*1dd40*/  HMMA.16816.F32.BF16 R176, R192.reuse, R190, R176 ;  /* 0x000000bec0b0723c */ /* 0x040fe200000418b0 */
[----:B------:R-:W-:Y:S07]  /*1dd50*/  LDSM.16.M88.4 R188, [R224+0xc000] ;  /* 0x00c00000e0bc783b */ /* 0x000fee0000000200 */
[C---:B-----5:R-:W-:Y:S08]  /*1dd60*/  HMMA.16816.F32.BF16 R172, R192.reuse, R184, R172 ;  /* 0x000000b8c0ac723c */ /* 0x060ff000000418ac */
[----:B------:R-:W-:Y:S01]  /*1dd70*/  HMMA.16816.F32.BF16 R168, R192, R186, R168 ;  /* 0x000000bac0a8723c */ /* 0x000fe200000418a8 */
[----:B------:R-:W1:Y:S04]  /*1dd80*/  LDSM.16.M88.4 R184, [R212] ;  /* 0x00000000d4b8783b */ /* 0x000e680000000200 */
[----:B------:R-:W-:Y:S03]  /*1dd90*/  LDSM.16.M88.4 R192, [R226+0x4000] ;  /* 0x00400000e2c0783b */ /* 0x000fe60000000200 */
[C---:B--2---:R-:W-:Y:S08]  /*1dda0*/  HMMA.16816.F32.BF16 R16, R32.reuse, R28, R16 ;  /* 0x0000001c2010723c */ /* 0x044ff00000041810 */
[C---:B------:R-:W-:Y:S01]  /*1ddb0*/  HMMA.16816.F32.BF16 R12, R32.reuse, R30, R12 ;  /* 0x0000001e200c723c */ /* 0x040fe2000004180c */
[----:B------:R-:W2:Y:S07]  /*1ddc0*/  LDSM.16.M88.4 R28, [R224+0xc800] ;  /* 0x00c80000e01c783b */ /* 0x000eae0000000200 */
[C---:B------:R-:W-:Y:S08]  /*1ddd0*/  HMMA.16816.F32.BF16 R8, R32.reuse, R24, R8 ;  /* 0x000000182008723c */ /* 0x040ff00000041808 */
[C---:B------:R-:W-:Y:S01]  /*1dde0*/  HMMA.16816.F32.BF16 R4, R32.reuse, R26, R4 ;  /* 0x0000001a2004723c */ /* 0x040fe20000041804 */
[----:B------:R-:W5:Y:S07]  /*1ddf0*/  LDSM.16.M88.4 R24, [R224+0xd000] ;  /* 0x00d00000e018783b */ /* 0x000f6e0000000200 */
[C---:B----4-:R-:W-:Y:S08]  /*1de00*/  HMMA.16816.F32.BF16 R180, R32.reuse, R20, R180 ;  /* 0x0000001420b4723c */ /* 0x050ff000000418b4 */
[C---:B------:R-:W-:Y:S01]  /*1de10*/  HMMA.16816.F32.BF16 R176, R32.reuse, R22, R176 ;  /* 0x0000001620b0723c */ /* 0x040fe200000418b0 */
[----:B------:R-:W4:Y:S07]  /*1de20*/  LDSM.16.M88.4 R20, [R224+0xd800] ;  /* 0x00d80000e014783b */ /* 0x000f2e0000000200 */
[C---:B-1----:R-:W-:Y:S08]  /*1de30*/  HMMA.16816.F32.BF16 R172, R32.reuse, R184, R172 ;  /* 0x000000b820ac723c */ /* 0x042ff000000418ac */
[----:B------:R-:W-:Y:S01]  /*1de40*/  HMMA.16816.F32.BF16 R168, R32, R186, R168 ;  /* 0x000000ba20a8723c */ /* 0x000fe200000418a8 */
[----:B------:R-:W-:Y:S04]  /*1de50*/  LDSM.16.M88.4 R32, [R225+0x4000] ;  /* 0x00400000e120783b */ /* 0x000fe80000000200 */
[----:B------:R-:W1:Y:S03]  /*1de60*/  LDSM.16.M88.4 R184, [R220+0x4800] ;  /* 0x00480000dcb8783b */ /* 0x000e660000000200 */
[C---:B--2---:R-:W-:Y:S08]  /*1de70*/  HMMA.16816.F32.BF16 R8, R192.reuse, R28, R8 ;  /* 0x0000001cc008723c */ /* 0x044ff00000041808 */
[C---:B------:R-:W-:Y:S01]  /*1de80*/  HMMA.16816.F32.BF16 R4, R192.reuse, R30, R4 ;  /* 0x0000001ec004723c */ /* 0x040fe20000041804 */
[----:B------:R-:W2:Y:S07]  /*1de90*/  LDSM.16.M88.4 R28, [R220+0x4000] ;  /* 0x00400000dc1c783b */ /* 0x000eae0000000200 */
[C---:B-----5:R-:W-:Y:S08]  /*1dea0*/  HMMA.16816.F32.BF16 R180, R192.reuse, R24, R180 ;  /* 0x00000018c0b4723c */ /* 0x060ff000000418b4 */
[C---:B------:R-:W-:Y:S01]  /*1deb0*/  HMMA.16816.F32.BF16 R176, R192.reuse, R26, R176 ;  /* 0x0000001ac0b0723c */ /* 0x040fe200000418b0 */
[----:B------:R-:W5:Y:S07]  /*1dec0*/  LDSM.16.M88.4 R24, [R220+0x5000] ;  /* 0x00500000dc18783b */ /* 0x000f6e0000000200 */
[C---:B----4-:R-:W-:Y:S08]  /*1ded0*/  HMMA.16816.F32.BF16 R172, R192.reuse, R20, R172 ;  /* 0x00000014c0ac723c */ /* 0x050ff000000418ac */
[C---:B------:R-:W-:Y:S01]  /*1dee0*/  HMMA.16816.F32.BF16 R168, R192.reuse, R22, R168 ;  /* 0x00000016c0a8723c */ /* 0x040fe200000418a8 */
[----:B------:R-:W4:Y:S07]  /*1def0*/  LDSM.16.M88.4 R20, [R220+0x5800] ;  /* 0x00580000dc14783b */ /* 0x000f2e0000000200 */
[C---:B------:R-:W-:Y:S08]  /*1df00*/  HMMA.16816.F32.BF16 R16, R192.reuse, R188, R16 ;  /* 0x000000bcc010723c */ /* 0x040ff00000041810 */
[----:B------:R-:W-:Y:S01]  /*1df10*/  HMMA.16816.F32.BF16 R12, R192, R190, R12 ;  /* 0x000000bec00c723c */ /* 0x000fe2000004180c */
[----:B------:R-:W-:Y:S07]  /*1df20*/  LDSM.16.M88.4 R188, [R230+0x6000] ;  /* 0x00600000e6bc783b */ /* 0x000fee0000000200 */
[C---:B-1----:R-:W-:Y:S08]  /*1df30*/  HMMA.16816.F32.BF16 R8, R32.reuse, R184, R8 ;  /* 0x000000b82008723c */ /* 0x042ff00000041808 */
[C---:B------:R-:W-:Y:S01]  /*1df40*/  HMMA.16816.F32.BF16 R4, R32.reuse, R186, R4 ;  /* 0x000000ba2004723c */ /* 0x040fe20000041804 */
[----:B------:R-:W1:Y:S07]  /*1df50*/  LDSM.16.M88.4 R184, [R229+0xe000] ;  /* 0x00e00000e5b8783b */ /* 0x000e6e0000000200 */
[C---:B--2---:R-:W-:Y:S08]  /*1df60*/  HMMA.16816.F32.BF16 R16, R32.reuse, R28, R16 ;  /* 0x0000001c2010723c */ /* 0x044ff00000041810 */
[C---:B------:R-:W-:Y:S01]  /*1df70*/  HMMA.16816.F32.BF16 R12, R32.reuse, R30, R12 ;  /* 0x0000001e200c723c */ /* 0x040fe2000004180c */
[----:B------:R-:W2:Y:S07]  /*1df80*/  LDSM.16.M88.4 R28, [R229+0xe800] ;  /* 0x00e80000e51c783b */ /* 0x000eae0000000200 */
[C---:B-----5:R-:W-:Y:S08]  /*1df90*/  HMMA.16816.F32.BF16 R180, R32.reuse, R24, R180 ;  /* 0x0000001820b4723c */ /* 0x060ff000000418b4 */
[C---:B------:R-:W-:Y:S01]  /*1dfa0*/  HMMA.16816.F32.BF16 R176, R32.reuse, R26, R176 ;  /* 0x0000001a20b0723c */ /* 0x040fe200000418b0 */
[----:B------:R-:W5:Y:S07]  /*1dfb0*/  LDSM.16.M88.4 R24, [R229+0xf000] ;  /* 0x00f00000e518783b */ /* 0x000f6e0000000200 */
[C---:B----4-:R-:W-:Y:S08]  /*1dfc0*/  HMMA.16816.F32.BF16 R172, R32.reuse, R20, R172 ;  /* 0x0000001420ac723c */ /* 0x050ff000000418ac */
        /* <DEDUP_REMOVED lines=8> */
[----:B------:R-:W2:Y:S07]  /*1e050*/  LDSM.16.M88.4 R28, [R210] ;  /* 0x00000000d21c783b */ /* 0x000eae0000000200 */
[C---:B-----5:R-:W-:Y:S08]  /*1e060*/  HMMA.16816.F32.BF16 R180, R188.reuse, R24, R180 ;  /* 0x00000018bcb4723c */ /* 0x060ff000000418b4 */
[C---:B------:R-:W-:Y:S01]  /*1e070*/  HMMA.16816.F32.BF16 R176, R188.reuse, R26, R176 ;  /* 0x0000001abcb0723c */ /* 0x040fe200000418b0 */
[----:B------:R-:W-:Y:S07]  /*1e080*/  LDSM.16.M88.4 R24, [R209] ;  /* 0x00000000d118783b */ /* 0x000fee0000000200 */
[C---:B----4-:R-:W-:Y:S08]  /*1e090*/  HMMA.16816.F32.BF16 R172, R188.reuse, R20, R172 ;  /* 0x00000014bcac723c */ /* 0x050ff000000418ac */
[----:B------:R-:W-:Y:S01]  /*1e0a0*/  HMMA.16816.F32.BF16 R168, R188, R22, R168 ;  /* 0x00000016bca8723c */ /* 0x000fe200000418a8 */
[----:B------:R-:W-:Y:S04]  /*1e0b0*/  LDSM.16.M88.4 R188, [R226+0x6000] ;  /* 0x00600000e2bc783b */ /* 0x000fe80000000200 */
[----:B------:R-:W4:Y:S03]  /*1e0c0*/  LDSM.16.M88.4 R20, [R224+0xe000] ;  /* 0x00e00000e014783b */ /* 0x000f260000000200 */
[C---:B-1----:R-:W-:Y:S08]  /*1e0d0*/  HMMA.16816.F32.BF16 R16, R184.reuse, R32, R16 ;  /* 0x00000020b810723c */ /* 0x042ff00000041810 */
[C---:B------:R-:W-:Y:S01]  /*1e0e0*/  HMMA.16816.F32.BF16 R12, R184.reuse, R34, R12 ;  /* 0x00000022b80c723c */ /* 0x040fe2000004180c */
[----:B------:R-:W1:Y:S07]  /*1e0f0*/  LDSM.16.M88.4 R32, [R208] ;  /* 0x00000000d020783b */ /* 0x000e6e0000000200 */
[C---:B--2---:R-:W-:Y:S08]  /*1e100*/  HMMA.16816.F32.BF16 R8, R184.reuse, R28, R8 ;  /* 0x0000001cb808723c */ /* 0x044ff00000041808 */
[----:B------:R-:W-:Y:S01]  /*1e110*/  HMMA.16816.F32.BF16 R4, R184, R30, R4 ;  /* 0x0000001eb804723c */ /* 0x000fe20000041804 */
[----:B------:R-:W-:Y:S07]  /*1e120*/  LDSM.16.M88.4 R28, [R225+0x6000] ;  /* 0x00600000e11c783b */ /* 0x000fee0000000200 */
[C---:B----4-:R-:W-:Y:S08]  /*1e130*/  HMMA.16816.F32.BF16 R16, R188.reuse, R20, R16 ;  /* 0x00000014bc10723c */ /* 0x050ff00000041810 */
[----:B------:R-:W-:Y:S01]  /*1e140*/  HMMA.16816.F32.BF16 R12, R188, R22, R12 ;  /* 0x00000016bc0c723c */ /* 0x000fe2000004180c */
[----:B------:R-:W2:Y:S07]  /*1e150*/  LDSM.16.M88.4 R20, [R224+0xe800] ;  /* 0x00e80000e014783b */ /* 0x000eae0000000200 */
[C---:B------:R-:W-:Y:S08]  /*1e160*/  HMMA.16816.F32.BF16 R180, R184.reuse, R24, R180 ;  /* 0x00000018b8b4723c */ /* 0x040ff000000418b4 */
[C---:B------:R-:W-:Y:S01]  /*1e170*/  HMMA.16816.F32.BF16 R176, R184.reuse, R26, R176 ;  /* 0x0000001ab8b0723c */ /* 0x040fe200000418b0 */
[----:B------:R-:W4:Y:S07]  /*1e180*/  LDSM.16.M88.4 R24, [R220+0x6000] ;  /* 0x00600000dc18783b */ /* 0x000f2e0000000200 */
[C---:B-1----:R-:W-:Y:S08]  /*1e190*/  HMMA.16816.F32.BF16 R172, R184.reuse, R32, R172 ;  /* 0x00000020b8ac723c */ /* 0x042ff000000418ac */
[----:B------:R-:W-:Y:S01]  /*1e1a0*/  HMMA.16816.F32.BF16 R168, R184, R34, R168 ;  /* 0x00000022b8a8723c */ /* 0x000fe200000418a8 */
[----:B------:R-:W1:Y:S07]  /*1e1b0*/  LDSM.16.M88.4 R32, [R220+0x6800] ;  /* 0x00680000dc20783b */ /* 0x000e6e0000000200 */
[----:B--2---:R-:W-:Y:S08]  /*1e1c0*/  HMMA.16816.F32.BF16 R8, R188, R20, R8 ;  /* 0x00000014bc08723c */ /* 0x004ff00000041808 */
[C---:B----4-:R-:W-:Y:S08]  /*1e1d0*/  HMMA.16816.F32.BF16 R16, R28.reuse, R24, R16 ;  /* 0x000000181c10723c */ /* 0x050ff00000041810 */
[----:B------:R-:W-:Y:S01]  /*1e1e0*/  HMMA.16816.F32.BF16 R12, R28, R26, R12 ;  /* 0x0000001a1c0c723c */ /* 0x000fe2000004180c */
[----:B------:R-:W2:Y:S07]  /*1e1f0*/  LDSM.16.M88.4 R24, [R224+0xf000] ;  /* 0x00f00000e018783b */ /* 0x000eae0000000200 */
[----:B------:R-:W-:Y:S08]  /*1e200*/  HMMA.16816.F32.BF16 R4, R188, R22, R4 ;  /* 0x00000016bc04723c */ /* 0x000ff00000041804 */
[----:B-1----:R-:W-:Y:S01]  /*1e210*/  HMMA.16816.F32.BF16 R8, R28, R32, R8 ;  /* 0x000000201c08723c */ /* 0x002fe20000041808 */
[----:B---3--:R-:W-:-:S02]  /*1e220*/  FMUL.FTZ R193, R16, R198 ;  /* 0x000000c610c17220 */ /* 0x008fc40000410000 */
[-C--:B------:R-:W-:Y:S02]  /*1e230*/  FMUL.FTZ R20, R17, R198.reuse ;  /* 0x000000c611147220 */ /* 0x080fe40000410000 */
[-C--:B------:R-:W-:Y:S02]  /*1e240*/  FMUL.FTZ R192, R18, R198.reuse ;  /* 0x000000c612c07220 */ /* 0x080fe40000410000 */
[-C--:B------:R-:W-:Y:S02]  /*1e250*/  FMUL.FTZ R21, R19, R198.reuse ;  /* 0x000000c613157220 */ /* 0x080fe40000410000 */
[----:B------:R-:W1:Y:S01]  /*1e260*/  LDSM.16.M88.4 R16, [R220+0x7000] ;  /* 0x00700000dc10783b */ /* 0x000e620000000200 */
[-C--:B------:R-:W-:Y:S02]  /*1e270*/  FMUL.FTZ R22, R12, R198.reuse ;  /* 0x000000c60c167220 */ /* 0x080fe40000410000 */
[-C--:B------:R-:W-:Y:S02]  /*1e280*/  FMUL.FTZ R12, R13, R198.reuse ;  /* 0x000000c60d0c7220 */ /* 0x080fe40000410000 */
[----:B------:R-:W-:-:S02]  /*1e290*/  FMUL.FTZ R13, R14, R198 ;  /* 0x000000c60e0d7220 */ /* 0x000fc40000410000 */
[-C--:B------:R-:W-:Y:S01]  /*1e2a0*/  FMUL.FTZ R14, R15, R198.reuse ;  /* 0x000000c60f0e7220 */ /* 0x080fe20000410000 */
[----:B------:R-:W-:Y:S07]  /*1e2b0*/  HMMA.16816.F32.BF16 R4, R28, R34, R4 ;  /* 0x000000221c04723c */ /* 0x000fee0000041804 */
[-C--:B------:R-:W-:Y:S01]  /*1e2c0*/  FMUL.FTZ R23, R8, R198.reuse ;  /* 0x000000c608177220 */ /* 0x080fe20000410000 */
[----:B--2---:R-:W-:Y:S01]  /*1e2d0*/  HMMA.16816.F32.BF16 R180, R188, R24, R180 ;  /* 0x00000018bcb4723c */ /* 0x004fe200000418b4 */
[----:B------:R-:W-:-:S02]  /*1e2e0*/  FMUL.FTZ R15, R9, R198 ;  /* 0x000000c6090f7220 */ /* 0x000fc40000410000 */
[----:B------:R-:W-:-:S04]  /*1e2f0*/  FMUL.FTZ R33, R11, R198 ;  /* 0x000000c60b217220 */ /* 0x000fc80000410000 */
[-C--:B------:R-:W-:Y:S02]  /*1e300*/  FMUL.FTZ R24, R10, R198.reuse ;  /* 0x000000c60a187220 */ /* 0x080fe40000410000 */
[----:B------:R-:W2:Y:S01]  /*1e310*/  LDSM.16.M88.4 R8, [R224+0xf800] ;  /* 0x00f80000e008783b */ /* 0x000ea20000000200 */
[----:B------:R-:W-:Y:S03]  /*1e320*/  HMMA.16816.F32.BF16 R176, R188, R26, R176 ;  /* 0x0000001abcb0723c */ /* 0x000fe600000418b0 */
[----:B------:R-:W3:Y:S03]  /*1e330*/  S2R R32, SR_TID.X ;  /* 0x0000000000207919 */ /* 0x000ee60000002100 */
[-C--:B------:R-:W-:Y:S02]  /*1e340*/  FMUL.FTZ R25, R5, R198.reuse ;  /* 0x000000c605197220 */ /* 0x080fe40000410000 */
[----:B------:R-:W-:-:S02]  /*1e350*/  FMUL.FTZ R27, R6, R198 ;  /* 0x000000c6061b7220 */ /* 0x000fc40000410000 */
[----:B------:R-:W-:-:S04]  /*1e360*/  FMUL.FTZ R26, R7, R198 ;  /* 0x000000c6071a7220 */ /* 0x000fc80000410000 */
[C---:B-1----:R-:W-:Y:S07]  /*1e370*/  HMMA.16816.F32.BF16 R180, R28.reuse, R16, R180 ;  /* 0x000000101cb4723c */ /* 0x042fee00000418b4 */
[----:B------:R-:W-:Y:S02]  /*1e380*/  FMUL.FTZ R16, R4, R198 ;  /* 0x000000c604107220 */ /* 0x000fe40000410000 */
[----:B------:R-:W1:Y:S01]  /*1e390*/  LDSM.16.M88.4 R4, [R220+0x7800] ;  /* 0x00780000dc04783b */ /* 0x000e620000000200 */
[----:B------:R-:W-:Y:S01]  /*1e3a0*/  HMMA.16816.F32.BF16 R176, R28, R18, R176 ;  /* 0x000000121cb0723c */ /* 0x000fe200000418b0 */
[----:B------:R-:W4:Y:S01]  /*1e3b0*/  MUFU.TANH R20, R20 ;  /* 0x0000001400147308 */ /* 0x000f220000002400 */
[----:B------:R-:W-:-:S05]  /*1e3c0*/  DEPBAR.LE SB0, 0x0 ;  /* 0x000080000000791a */ /* 0x000fca0000000000 */
[----:B---3--:R-:W-:Y:S01]  /*1e3d0*/  IMAD.SHL.U32 R19, R32, 0x2, RZ ;  /* 0x0000000220137824 */ /* 0x008fe200078e00ff */
[----:B--2---:R-:W-:Y:S04]  /*1e3e0*/  HMMA.16816.F32.BF16 R172, R188, R8, R172 ;  /* 0x00000008bcac723c */ /* 0x004fe800000418ac */
[----:B------:R-:W-:-:S04]  /*1e3f0*/  LOP3.LUT R19, R19, 0x6, RZ, 0xc0, !PT ;  /* 0x0000000613137812 */ /* 0x000fc800078ec0ff */
[----:B------:R-:W-:Y:S01]  /*1e400*/  HMMA.16816.F32.BF16 R168, R188, R10, R168 ;  /* 0x0000000abca8723c */ /* 0x000fe200000418a8 */
[----:B------:R-:W2:Y:S01]  /*1e410*/  MUFU.TANH R21, R21 ;  /* 0x0000001500157308 */ /* 0x000ea20000002400 */
[----:B------:R-:W-:-:S07]  /*1e420*/  IMAD R9, R250, 0x40, R19 ;  /* 0x00000040fa097824 */ /* 0x000fce00078e0213 */
[----:B------:R-:W3:Y:S08]  /*1e430*/  MUFU.TANH R22, R22 ;  /* 0x0000001600167308 */ /* 0x000ef00000002400 */
[----:B------:R-:W5:Y:S01]  /*1e440*/  MUFU.TANH R13, R13 ;  /* 0x0000000d000d7308 */ /* 0x000f620000002400 */
[C---:B-1----:R-:W-:Y:S07]  /*1e450*/  HMMA.16816.F32.BF16 R172, R28.reuse, R4, R172 ;  /* 0x000000041cac723c */ /* 0x042fee00000418ac */
[----:B------:R1:W-:Y:S01]  /*1e460*/  MUFU.TANH R17, R33 ;  /* 0x0000002100117308 */ /* 0x0003e20000002400 */
[----:B------:R-:W-:Y:S07]  /*1e470*/  HMMA.16816.F32.BF16 R168, R28, R6, R168 ;  /* 0x000000061ca8723c */ /* 0x000fee00000418a8 */
[----:B------:R-:W2:Y:S01]  /*1e480*/  MUFU.TANH R12, R12 ;  /* 0x0000000c000c7308 */ /* 0x000ea20000002400 */
[----:B-1----:R-:W-:-:S07]  /*1e490*/  IADD3 R33, R9, 0x1, RZ ;  /* 0x0000000109217810 */ /* 0x002fce0007ffe0ff */
[----:B------:R-:W1:Y:S01]  /*1e4a0*/  MUFU.TANH R14, R14 ;  /* 0x0000000e000e7308 */ /* 0x000e620000002400 */
[C---:B------:R-:W-:Y:S02]  /*1e4b0*/  ISETP.GE.AND P1, PT, R33.reuse, R0, PT ;  /* 0x000000002100720c */ /* 0x040fe40003f26270 */
[----:B------:R-:W-:-:S05]  /*1e4c0*/  ISETP.GE.AND P3, PT, R33, R2, PT ;  /* 0x000000022100720c */ /* 0x000fca0003f66270 */
[----:B------:R-:W1:Y:S01]  /*1e4d0*/  MUFU.TANH R23, R23 ;  /* 0x0000001700177308 */ /* 0x000e620000002400 */
[----:B------:R-:W-:Y:S02]  /*1e4e0*/  IADD3 R33, R9, 0x8, RZ ;  /* 0x0000000809217810 */ /* 0x000fe40007ffe0ff */
[----:B----4-:R-:W-:Y:S02]  /*1e4f0*/  FSEL R10, R20, -INF , !P1 ;  /* 0xff800000140a7808 */ /* 0x010fe40004800000 */
[----:B------:R-:W-:-:S03]  /*1e500*/  ISETP.GE.AND P2, PT, R33, R0, PT ;  /* 0x000000002100720c */ /* 0x000fc60003f46270 */
[----:B------:R-:W4:Y:S01]  /*1e510*/  MUFU.TANH R15, R15 ;  /* 0x0000000f000f7308 */ /* 0x000f220000002400 */
[----:B------:R-:W-:Y:S02]  /*1e520*/  ISETP.GE.AND P1, PT, R33, R2, PT ;  /* 0x000000022100720c */ /* 0x000fe40003f26270 */
[----:B--2---:R-:W-:Y:S02]  /*1e530*/  FSEL R8, R21, -INF , !P3 ;  /* 0xff80000015087808 */ /* 0x004fe40005800000 */
[----:B------:R-:W-:-:S03]  /*1e540*/  IADD3 R35, R9, 0x9, RZ ;  /* 0x0000000909237810 */ /* 0x000fc60007ffe0ff */
[----:B------:R-:W2:Y:S01]  /*1e550*/  MUFU.TANH R24, R24 ;  /* 0x0000001800187308 */ /* 0x000ea20000002400 */
[----:B------:R-:W-:Y:S01]  /*1e560*/  IADD3 R21, R9, 0x10, RZ ;  /* 0x0000001009157810 */ /* 0x000fe20007ffe0ff */
[-C--:B------:R-:W-:Y:S01]  /*1e570*/  FMUL.FTZ R180, R180, R198.reuse ;  /* 0x000000c6b4b47220 */ /* 0x080fe20000410000 */
[----:B---3--:R-:W-:Y:S01]  /*1e580*/  FSEL R11, R22, -INF , !P2 ;  /* 0xff800000160b7808 */ /* 0x008fe20005000000 */
[----:B------:R-:W-:Y:S01]  /*1e590*/  FMUL.FTZ R182, R182, R198 ;  /* 0x000000c6b6b67220 */ /* 0x000fe20000410000 */
[----:B-----5:R-:W-:-:S03]  /*1e5a0*/  FSEL R13, R13, -INF , !P1 ;  /* 0xff8000000d0d7808 */ /* 0x020fc60004800000 */
[----:B------:R-:W3:Y:S01]  /*1e5b0*/  MUFU.TANH R16, R16 ;  /* 0x0000001000107308 */ /* 0x000ee20000002400 */
[C---:B------:R-:W-:Y:S02]  /*1e5c0*/  ISETP.GE.AND P3, PT, R35.reuse, R0, PT ;  /* 0x000000002300720c */ /* 0x040fe40003f66270 */
[----:B------:R-:W-:Y:S02]  /*1e5d0*/  ISETP.GE.AND P2, PT, R35, R2, PT ;  /* 0x000000022300720c */ /* 0x000fe40003f46270 */
[----:B------:R-:W-:-:S03]  /*1e5e0*/  ISETP.GE.AND P1, PT, R21, R0, PT ;  /* 0x000000001500720c */ /* 0x000fc60003f26270 */
[----:B------:R-:W-:Y:S01]  /*1e5f0*/  MUFU.TANH R25, R25 ;  /* 0x0000001900197308 */ /* 0x000fe20000002400 */
[----:B------:R-:W-:Y:S01]  /*1e600*/  IADD3 R5, R9, 0x11, RZ ;  /* 0x0000001109057810 */ /* 0x000fe20007ffe0ff */
[----:B------:R-:W-:-:S06]  /*1e610*/  FMUL.FTZ R18, R183, R198 ;  /* 0x000000c6b7127220 */ /* 0x000fcc0000410000 */
[----:B------:R-:W5:Y:S01]  /*1e620*/  MUFU.TANH R27, R27 ;  /* 0x0000001b001b7308 */ /* 0x000f620000002400 */
[-C--:B------:R-:W-:Y:S01]  /*1e630*/  FMUL.FTZ R181, R181, R198.reuse ;  /* 0x000000c6b5b57220 */ /* 0x080fe20000410000 */
[----:B------:R-:W-:Y:S01]  /*1e640*/  FSEL R12, R12, -INF , !P3 ;  /* 0xff8000000c0c7808 */ /* 0x000fe20005800000 */
[----:B------:R-:W-:Y:S01]  /*1e650*/  FMUL.FTZ R176, R176, R198 ;  /* 0x000000c6b0b07220 */ /* 0x000fe20000410000 */
[----:B-1----:R-:W-:Y:S02]  /*1e660*/  FSEL R14, R14, -INF , !P2 ;  /* 0xff8000000e0e7808 */ /* 0x002fe40005000000 */
[----:B------:R-:W-:Y:S02]  /*1e670*/  FSEL R23, R23, -INF , !P1 ;  /* 0xff80000017177808 */ /* 0x000fe40004800000 */
[----:B------:R-:W1:Y:S01]  /*1e680*/  MUFU.TANH R26, R26 ;  /* 0x0000001a001a7308 */ /* 0x000e620000002400 */
[----:B------:R-:W-:Y:S02]  /*1e690*/  ISETP.GE.AND P3, PT, R21, R2, PT ;  /* 0x000000021500720c */ /* 0x000fe40003f66270 */
[----:B------:R-:W-:-:S02]  /*1e6a0*/  ISETP.GE.AND P2, PT, R5, R0, PT ;  /* 0x000000000500720c */ /* 0x000fc40003f46270 */
[----:B------:R-:W-:-:S03]  /*1e6b0*/  ISETP.GE.AND P1, PT, R5, R2, PT ;  /* 0x000000020500720c */ /* 0x000fc60003f26270 */
[----:B------:R2:W1:Y:S01]  /*1e6c0*/  MUFU.TANH R187, R180 ;  /* 0x000000b400bb7308 */ /* 0x0004620000002400 */
[C---:B------:R-:W-:Y:S01]  /*1e6d0*/  IADD3 R21, R9.reuse, 0x18, RZ ;  /* 0x0000001809157810 */ /* 0x040fe20007ffe0ff */
[----:B------:R-:W-:Y:S01]  /*1e6e0*/  FMUL.FTZ R4, R178, R198 ;  /* 0x000000c6b2047220 */ /* 0x000fe20000410000 */
[----:B------:R-:W-:-:S05]  /*1e6f0*/  IADD3 R5, R9, 0x19, RZ ;  /* 0x0000001909057810 */ /* 0x000fca0007ffe0ff */
[----:B------:R-:W1:Y:S01]  /*1e700*/  MUFU.TANH R19, R182 ;  /* 0x000000b600137308 */ /* 0x000e620000002400 */
[----:B----4-:R-:W-:Y:S01]  /*1e710*/  FSEL R22, R15, -INF , !P2 ;  /* 0xff8000000f167808 */ /* 0x010fe20005000000 */
[----:B------:R-:W-:Y:S01]  /*1e720*/  FMUL.FTZ R177, R177, R198 ;  /* 0x000000c6b1b17220 */ /* 0x000fe20000410000 */
[----:B------:R-:W-:Y:S01]  /*1e730*/  ISETP.GE.AND P2, PT, R21, R2, PT ;  /* 0x000000021500720c */ /* 0x000fe20003f46270 */
[----:B------:R-:W-:Y:S01]  /*1e740*/  FMUL.FTZ R179, R179, R198 ;  /* 0x000000c6b3b37220 */ /* 0x000fe20000410000 */
[----:B------:R-:W-:-:S03]  /*1e750*/  IADD3 R7, R9, 0x20, RZ ;  /* 0x0000002009077810 */ /* 0x000fc60007ffe0ff */
[----:B------:R4:W1:Y:S01]  /*1e760*/  MUFU.TANH R186, R181 ;  /* 0x000000b500ba7308 */ /* 0x0008620000002400 */
[----:B--2---:R-:W-:Y:S02]  /*1e770*/  FSEL R180, R24, -INF , !P3 ;  /* 0xff80000018b47808 */ /* 0x004fe40005800000 */
[----:B------:R-:W-:Y:S01]  /*1e780*/  ISETP.GE.AND P3, PT, R21, R0, PT ;  /* 0x000000001500720c */ /* 0x000fe20003f66270 */
[----:B------:R-:W-:-:S04]  /*1e790*/  FMUL.FTZ R172, R172, R198 ;  /* 0x000000c6acac7220 */ /* 0x000fc80000410000 */
[----:B------:R-:W2:Y:S01]  /*1e7a0*/  MUFU.TANH R18, R18 ;  /* 0x0000001200127308 */ /* 0x000ea20000002400 */
[----:B------:R-:W-:Y:S01]  /*1e7b0*/  FMUL.FTZ R173, R173, R198 ;  /* 0x000000c6adad7220 */ /* 0x000fe20000410000 */
[----:B---3--:R-:W-:-:S06]  /*1e7c0*/  FSEL R20, R16, -INF , !P3 ;  /* 0xff80000010147808 */ /* 0x008fcc0005800000 */
[----:B------:R-:W3:Y:S01]  /*1e7d0*/  MUFU.TANH R185, R176 ;  /* 0x000000b000b97308 */ /* 0x000ee20000002400 */
[----:B----4-:R-:W-:Y:S02]  /*1e7e0*/  FSEL R181, R17, -INF , !P1 ;  /* 0xff80000011b57808 */ /* 0x010fe40004800000 */
[----:B------:R-:W-:Y:S02]  /*1e7f0*/  ISETP.GE.AND P1, PT, R5, R0, PT ;  /* 0x000000000500720c */ /* 0x000fe40003f26270 */
[----:B-----5:R-:W-:Y:S02]  /*1e800*/  FSEL R182, R27, -INF , !P2 ;  /* 0xff8000001bb67808 */ /* 0x020fe40005000000 */
[----:B------:R-:W-:Y:S01]  /*1e810*/  FSEL R21, R25, -INF , !P1 ;  /* 0xff80000019157808 */ /* 0x000fe20004800000 */
[----:B------:R-:W4:Y:S01]  /*1e820*/  MUFU.TANH R4, R4 ;  /* 0x0000000400047308 */ /* 0x000f220000002400 */
[----:B------:R-:W-:Y:S02]  /*1e830*/  ISETP.GE.AND P3, PT, R5, R2, PT ;  /* 0x000000020500720c */ /* 0x000fe40003f66270 */
[----:B------:R-:W-:-:S02]  /*1e840*/  ISETP.GE.AND P2, PT, R7, R0, PT ;  /* 0x000000000700720c */ /* 0x000fc40003f46270 */
[----:B------:R-:W-:-:S03]  /*1e850*/  ISETP.GE.AND P1, PT, R7, R2, PT ;  /* 0x000000020700720c */ /* 0x000fc60003f26270 */
[----:B------:R-:W5:Y:S01]  /*1e860*/  MUFU.TANH R184, R177 ;  /* 0x000000b100b87308 */ /* 0x000f620000002400 */
[C---:B------:R-:W-:Y:S02]  /*1e870*/  IADD3 R5, R9.reuse, 0x21, RZ ;  /* 0x0000002109057810 */ /* 0x040fe40007ffe0ff */
[----:B------:R-:W-:Y:S01]  /*1e880*/  IADD3 R15, R9, 0x28, RZ ;  /* 0x00000028090f7810 */ /* 0x000fe20007ffe0ff */
[----:B------:R-:W-:-:S04]  /*1e890*/  FMUL.FTZ R28, R170, R198 ;  /* 0x000000c6aa1c7220 */ /* 0x000fc80000410000 */
[----:B------:R-:W2:Y:S01]  /*1e8a0*/  MUFU.TANH R24, R179 ;  /* 0x000000b300187308 */ /* 0x000ea20000002400 */
[----:B-1----:R-:W-:Y:S02]  /*1e8b0*/  FSEL R183, R26, -INF , !P3 ;  /* 0xff8000001ab77808 */ /* 0x002fe40005800000 */
[----:B------:R-:W-:Y:S02]  /*1e8c0*/  FSEL R187, R187, -INF , !P2 ;  /* 0xff800000bbbb7808 */ /* 0x000fe40005000000 */
[----:B------:R-:W-:-:S03]  /*1e8d0*/  FSEL R27, R19, -INF , !P1 ;  /* 0xff800000131b7808 */ /* 0x000fc60004800000 */
[----:B------:R-:W1:Y:S01]  /*1e8e0*/  MUFU.TANH R172, R172 ;  /* 0x000000ac00ac7308 */ /* 0x000e620000002400 */
[C---:B------:R-:W-:Y:S01]  /*1e8f0*/  ISETP.GE.AND P3, PT, R5.reuse, R0, PT ;  /* 0x000000000500720c */ /* 0x040fe20003f66270 */
[----:B------:R-:W-:Y:S01]  /*1e900*/  FMUL.FTZ R174, R174, R198 ;  /* 0x000000c6aeae7220 */ /* 0x000fe20000410000 */
[----:B------:R-:W-:Y:S02]  /*1e910*/  ISETP.GE.AND P2, PT, R5, R2, PT ;  /* 0x000000020500720c */ /* 0x000fe40003f46270 */
[----:B------:R-:W-:-:S03]  /*1e920*/  ISETP.GE.AND P1, PT, R15, R0, PT ;  /* 0x000000000f00720c */ /* 0x000fc60003f26270 */
[----:B------:R-:W1:Y:S01]  /*1e930*/  MUFU.TANH R173, R173 ;  /* 0x000000ad00ad7308 */ /* 0x000e620000002400 */
[----:B------:R-:W-:Y:S01]  /*1e940*/  IADD3 R7, R9, 0x29, RZ ;  /* 0x0000002909077810 */ /* 0x000fe20007ffe0ff */
[----:B------:R-:W-:Y:S01]  /*1e950*/  FMUL.FTZ R6, R175, R198 ;  /* 0x000000c6af067220 */ /* 0x000fe20000410000 */
[----:B------:R-:W-:Y:S02]  /*1e960*/  FSEL R186, R186, -INF , !P3 ;  /* 0xff800000baba7808 */ /* 0x000fe40005800000 */
[----:B--2---:R-:W-:Y:S02]  /*1e970*/  FSEL R25, R18, -INF , !P2 ;  /* 0xff80000012197808 */ /* 0x004fe40005000000 */
[----:B---3--:R-:W-:Y:S01]  /*1e980*/  FSEL R185, R185, -INF , !P1 ;  /* 0xff800000b9b97808 */ /* 0x008fe20004800000 */
[----:B------:R-:W-:Y:S01]  /*1e990*/  MUFU.TANH R28, R28 ;  /* 0x0000001c001c7308 */ /* 0x000fe20000002400 */
[----:B------:R-:W-:Y:S01]  /*1e9a0*/  ISETP.GE.AND P3, PT, R15, R2, PT ;  /* 0x000000020f00720c */ /* 0x000fe20003f66270 */
[----:B------:R-:W-:Y:S01]  /*1e9b0*/  FMUL.FTZ R168, R168, R198 ;  /* 0x000000c6a8a87220 */ /* 0x000fe20000410000 */
[----:B------:R-:W-:-:S02]  /*1e9c0*/  ISETP.GE.AND P2, PT, R7, R0, PT ;  /* 0x000000000700720c */ /* 0x000fc40003f46270 */
[----:B------:R-:W-:Y:S02]  /*1e9d0*/  ISETP.GE.AND P1, PT, R7, R2, PT ;  /* 0x000000020700720c */ /* 0x000fe40003f26270 */
[C---:B------:R-:W-:Y:S01]  /*1e9e0*/  IADD3 R7, R9.reuse, 0x30, RZ ;  /* 0x0000003009077810 */ /* 0x040fe20007ffe0ff */
[----:B------:R-:W2:Y:S01]  /*1e9f0*/  MUFU.TANH R5, R174 ;  /* 0x000000ae00057308 */ /* 0x000ea20000002400 */
[----:B------:R-:W-:Y:S02]  /*1ea00*/  IADD3 R15, R9, 0x31, RZ ;  /* 0x00000031090f7810 */ /* 0x000fe40007ffe0ff */
[----:B----4-:R-:W-:Y:S01]  /*1ea10*/  FSEL R26, R4, -INF , !P3 ;  /* 0xff800000041a7808 */ /* 0x010fe20005800000 */
[----:B------:R-:W-:Y:S01]  /*1ea20*/  FMUL.FTZ R169, R169, R198 ;  /* 0x000000c6a9a97220 */ /* 0x000fe20000410000 */
[----:B------:R-:W-:Y:S02]  /*1ea30*/  ISETP.GE.AND P3, PT, R7, R0, PT ;  /* 0x000000000700720c */ /* 0x000fe40003f66270 */
[----:B-----5:R-:W-:Y:S01]  /*1ea40*/  FSEL R184, R184, -INF , !P2 ;  /* 0xff800000b8b87808 */ /* 0x020fe20005000000 */
[----:B------:R-:W3:Y:S01]  /*1ea50*/  MUFU.TANH R6, R6 ;  /* 0x0000000600067308 */ /* 0x000ee20000002400 */
[----:B------:R-:W-:-:S02]  /*1ea60*/  FSEL R24, R24, -INF , !P1 ;  /* 0xff80000018187808 */ /* 0x000fc40004800000 */
[----:B------:R-:W-:Y:S02]  /*1ea70*/  ISETP.GE.AND P2, PT, R7, R2, PT ;  /* 0x000000020700720c */ /* 0x000fe40003f46270 */
[----:B------:R-:W-:-:S03]  /*1ea80*/  ISETP.GE.AND P1, PT, R15, R0, PT ;  /* 0x000000000f00720c */ /* 0x000fc60003f26270 */
[----:B------:R3:W4:Y:S01]  /*1ea90*/  MUFU.TANH R4, R168 ;  /* 0x000000a800047308 */ /* 0x0007220000002400 */
[----:B------:R-:W-:Y:S01]  /*1eaa0*/  IADD3 R7, R9, 0x38, RZ ;  /* 0x0000003809077810 */ /* 0x000fe20007ffe0ff */
[----:B------:R-:W-:Y:S01]  /*1eab0*/  FMUL.FTZ R29, R171, R198 ;  /* 0x000000c6ab1d7220 */ /* 0x000fe20000410000 */
[----:B-1----:R-:W-:Y:S02]  /*1eac0*/  FSEL R175, R172, -INF , !P3 ;  /* 0xff800000acaf7808 */ /* 0x002fe40005800000 */
[----:B------:R-:W-:Y:S02]  /*1ead0*/  FSEL R173, R173, -INF , !P1 ;  /* 0xff800000adad7808 */ /* 0x000fe40004800000 */
[----:B------:R-:W-:Y:S01]  /*1eae0*/  ISETP.GE.AND P1, PT, R7, R2, PT ;  /* 0x000000020700720c */ /* 0x000fe20003f26270 */
[----:B------:R-:W1:Y:S01]  /*1eaf0*/  MUFU.TANH R193, R193 ;  /* 0x000000c100c17308 */ /* 0x000e620000002400 */
[----:B--2---:R-:W-:Y:S02]  /*1eb00*/  FSEL R170, R5, -INF , !P2 ;  /* 0xff80000005aa7808 */ /* 0x004fe40005000000 */
[----:B------:R-:W-:-:S05]  /*1eb10*/  FSEL R28, R28, -INF , !P1 ;  /* 0xff8000001c1c7808 */ /* 0x000fca0004800000 */
[----:B------:R-:W2:Y:S01]  /*1eb20*/  MUFU.TANH R172, R169 ;  /* 0x000000a900ac7308 */ /* 0x000ea20000002400 */
[----:B------:R-:W-:Y:S02]  /*1eb30*/  ISETP.GE.AND P1, PT, R165, 0x3, PT ;  /* 0x00000003a500780c */ /* 0x000fe40003f26270 */
[----:B------:R-:W-:Y:S02]  /*1eb40*/  ISETP.GE.AND P3, PT, R15, R2, PT ;  /* 0x000000020f00720c */ /* 0x000fe40003f66270 */
[----:B------:R-:W-:-:S03]  /*1eb50*/  ISETP.GE.AND P2, PT, R7, R0, PT ;  /* 0x000000000700720c */ /* 0x000fc60003f46270 */
[----:B------:R-:W5:Y:S01]  /*1eb60*/  MUFU.TANH R192, R192 ;  /* 0x000000c000c07308 */ /* 0x000f620000002400 */
[----:B------:R-:W-:-:S07]  /*1eb70*/  IADD3 R5, R9, 0x39, RZ ;  /* 0x0000003909057810 */ /* 0x000fce0007ffe0ff */
[----:B------:R-:W5:Y:S01]  /*1eb80*/  MUFU.TANH R29, R29 ;  /* 0x0000001d001d7308 */ /* 0x000f620000002400 */
[----:B---3--:R-:W-:Y:S02]  /*1eb90*/  FSEL R168, R6, -INF , !P3 ;  /* 0xff80000006a87808 */ /* 0x008fe40005800000 */
[----:B----4-:R-:W-:Y:S01]  /*1eba0*/  FSEL R171, R4, -INF , !P2 ;  /* 0xff80000004ab7808 */ /* 0x010fe20005000000 */
[----:B------:R-:W-:Y:S01]  /*1ebb0*/  BAR.SYNC.DEFER_BLOCKING 0x0 ;  /* 0x0000000000007b1d */ /* 0x000fe20000010000 */
[-C--:B------:R-:W-:Y:S02]  /*1ebc0*/  ISETP.GE.AND P3, PT, R9, R0.reuse, PT ;  /* 0x000000000900720c */ /* 0x080fe40003f66270 */
[----:B------:R-:W-:Y:S02]  /*1ebd0*/  ISETP.GE.AND P2, PT, R5, R0, PT ;  /* 0x000000000500720c */ /* 0x000fe40003f46270 */
[----:B-1----:R-:W-:Y:S02]  /*1ebe0*/  FSEL R193, R193, -INF , !P3 ;  /* 0xff800000c1c17808 */ /* 0x002fe40005800000 */
[----:B--2---:R-:W-:Y:S01]  /*1ebf0*/  FSEL R172, R172, -INF , !P2 ;  /* 0xff800000acac7808 */ /* 0x004fe20005000000 */
[----:B------:R-:W-:Y:S01]  /*1ec00*/  BSSY B1, `(.L_x_1441) ;  /* 0x00000ce000017945 */ /* 0x000fe20003800000 */
[----:B------:R-:W-:-:S02]  /*1ec10*/  ISETP.GE.AND P3, PT, R9, R2, PT ;  /* 0x000000020900720c */ /* 0x000fc40003f66270 */
[----:B------:R-:W-:Y:S01]  /*1ec20*/  ISETP.GE.AND P2, PT, R5, R2, PT ;  /* 0x000000020500720c */ /* 0x000fe20003f46270 */
[----:B------:R-:W-:Y:S01]  /*1ec30*/  IMAD.MOV.U32 R188, RZ, RZ, R196 ;  /* 0x000000ffffbc7224 */ /* 0x000fe200078e00c4 */
[----:B-----5:R-:W-:Y:S01]  /*1ec40*/  FSEL R192, R192, -INF , !P3 ;  /* 0xff800000c0c07808 */ /* 0x020fe20005800000 */
[----:B------:R-:W-:Y:S01]  /*1ec50*/  IMAD.MOV.U32 R189, RZ, RZ, R197 ;  /* 0x000000ffffbd7224 */ /* 0x000fe200078e00c5 */
[----:B------:R-:W-:Y:S01]  /*1ec60*/  FSEL R29, R29, -INF , !P2 ;  /* 0xff8000001d1d7808 */ /* 0x000fe20005000000 */
[----:B------:R-:W-:Y:S05]  /*1ec70*/  @!P1 BRA `(.L_x_1442) ;  /* 0x00000c6000009947 */ /* 0x000fea0003800000 */
[----:B------:R-:W-:Y:S01]  /*1ec80*/  BSSY B0, `(.L_x_1443) ;  /* 0x0000043000007945 */ /* 0x000fe20003800000 */
[----:B------:R-:W-:Y:S05]  /*1ec90*/  @!P0 BRA `(.L_x_1444) ;  /* 0x000003d000008947 */ /* 0x000fea0003800000 */
[----:B------:R-:W-:Y:S02]  /*1eca0*/  ULDC.64 UR4, c[0x0][0x118] ;  /* 0x0000460000047ab9 */ /* 0x000fe40000000a00 */
[----:B------:R-:W2:Y:S01]  /*1ecb0*/  LD.E R15, [R166.64+0x170] ;  /* 0x00017004a60f7980 */ /* 0x000ea2000c101900 */
[----:B------:R-:W-:-:S05]  /*1ecc0*/  IMAD.SHL.U32 R2, R250, 0x40, RZ ;  /* 0x00000040fa027824 */ /* 0x000fca00078e00ff */
[----:B------:R-:W-:Y:S02]  /*1ecd0*/  IADD3 R7, R2, -0x40, RZ ;  /* 0xffffffc002077810 */ /* 0x000fe40007ffe0ff */
[-C--:B--2---:R-:W-:Y:S02]  /*1ece0*/  IABS R6, R15.reuse ;  /* 0x0000000f00067213 */ /* 0x084fe40000000000 */
[----:B------:R-:W-:Y:S02]  /*1ecf0*/  IABS R4, R15 ;  /* 0x0000000f00047213 */ /* 0x000fe40000000000 */
[----:B------:R-:W1:Y:S03]  /*1ed00*/  I2F.RP R0, R6 ;  /* 0x0000000600007306 */ /* 0x000e660000209400 */
[----:B------:R-:W-:-:S05]  /*1ed10*/  IMAD.MOV R4, RZ, RZ, -R4 ;  /* 0x000000ffff047224 */ /* 0x000fca00078e0a04 */
        /* <DEDUP_REMOVED lines=10> */
[----:B------:R-:W-:-:S06]  /*1edc0*/  IMAD.HI.U32 R16, R19, R16, R18 ;  /* 0x0000001013107227 */ /* 0x000fcc00078e0012 */
[----:B------:R-:W-:-:S04]  /*1edd0*/  IMAD.HI.U32 R9, R16, R5, RZ ;  /* 0x0000000510097227 */ /* 0x000fc800078e00ff */
[----:B------:R-:W-:Y:S02]  /*1ede0*/  IMAD R5, R9, R4, R5 ;  /* 0x0000000409057224 */ /* 0x000fe400078e0205 */
[----:B------:R-:W-:-:S03]  /*1edf0*/  IMAD.HI.U32 R17, R16, R0, RZ ;  /* 0x0000000010117227 */ /* 0x000fc600078e00ff */
[----:B------:R-:W-:Y:S01]  /*1ee00*/  ISETP.GT.U32.AND P2, PT, R6, R5, PT ;  /* 0x000000050600720c */ /* 0x000fe20003f44070 */
[----:B------:R-:W-:-:S05]  /*1ee10*/  IMAD R19, R17, R4, R0 ;  /* 0x0000000411137224 */ /* 0x000fca00078e0200 */
[----:B------:R-:W-:-:S07]  /*1ee20*/  ISETP.GT.U32.AND P1, PT, R6, R19, PT ;  /* 0x000000130600720c */ /* 0x000fce0003f24070 */
[-C--:B------:R-:W-:Y:S02]  /*1ee30*/  @!P2 IADD3 R5, R5, -R6.reuse, RZ ;  /* 0x800000060505a210 */ /* 0x080fe40007ffe0ff */
[----:B------:R-:W-:Y:S02]  /*1ee40*/  @!P2 IADD3 R9, R9, 0x1, RZ ;  /* 0x000000010909a810 */ /* 0x000fe40007ffe0ff */
[-C--:B------:R-:W-:Y:S02]  /*1ee50*/  ISETP.GE.U32.AND P0, PT, R5, R6.reuse, PT ;  /* 0x000000060500720c */ /* 0x080fe40003f06070 */
[----:B------:R-:W-:Y:S01]  /*1ee60*/  @!P1 IMAD.IADD R19, R19, 0x1, -R6 ;  /* 0x0000000113139824 */ /* 0x000fe200078e0a06 */
[----:B------:R-:W-:Y:S02]  /*1ee70*/  ISETP.GE.AND P2, PT, R2, RZ, PT ;  /* 0x000000ff0200720c */ /* 0x000fe40003f46270 */
[----:B------:R-:W-:Y:S02]  /*1ee80*/  @!P1 IADD3 R17, R17, 0x1, RZ ;  /* 0x0000000111119810 */ /* 0x000fe40007ffe0ff */
[----:B------:R-:W-:-:S02]  /*1ee90*/  ISETP.GE.U32.AND P3, PT, R19, R6, PT ;  /* 0x000000061300720c */ /* 0x000fc40003f66070 */
[----:B------:R-:W-:Y:S01]  /*1eea0*/  ISETP.NE.AND P1, PT, R15, RZ, PT ;  /* 0x000000ff0f00720c */ /* 0x000fe20003f25270 */
[----:B------:R-:W2:Y:S01]  /*1eeb0*/  LD.E.64 R18, [R166.64+0x20] ;  /* 0x00002004a6127980 */ /* 0x000ea2000c101b00 */
[----:B------:R-:W-:Y:S02]  /*1eec0*/  LOP3.LUT R2, RZ, R15, RZ, 0x33, !PT ;  /* 0x0000000fff027212 */ /* 0x000fe400078e33ff */
[----:B------:R-:W-:Y:S02]  /*1eed0*/  @P0 IADD3 R9, R9, 0x1, RZ ;  /* 0x0000000109090810 */ /* 0x000fe40007ffe0ff */
[----:B------:R-:W-:-:S03]  /*1eee0*/  ISETP.GE.AND P0, PT, R7, RZ, PT ;  /* 0x000000ff0700720c */ /* 0x000fc60003f06270 */
[----:B------:R-:W-:Y:S02]  /*1eef0*/  @!P2 IMAD.MOV R9, RZ, RZ, -R9 ;  /* 0x000000ffff09a224 */ /* 0x000fe400078e0a09 */
[----:B------:R-:W-:-:S03]  /*1ef00*/  @P3 IADD3 R17, R17, 0x1, RZ ;  /* 0x0000000111113810 */ /* 0x000fc60007ffe0ff */
[----:B------:R-:W-:-:S05]  /*1ef10*/  SEL R7, R2, R9, !P1 ;  /* 0x0000000902077207 */ /* 0x000fca0004800000 */
[----:B------:R-:W-:Y:S01]  /*1ef20*/  @!P0 IADD3 R17, -R17, RZ, RZ ;  /* 0x000000ff11118210 */ /* 0x000fe20007ffe1ff */
[----:B------:R-:W-:-:S03]  /*1ef30*/  IMAD.WIDE R34, R7, 0x4, R248 ;  /* 0x0000000407227825 */ /* 0x000fc600078e02f8 */
[----:B------:R-:W-:Y:S02]  /*1ef40*/  SEL R2, R2, R17, !P1 ;  /* 0x0000001102027207 */ /* 0x000fe40004800000 */
[----:B------:R-:W3:Y:S03]  /*1ef50*/  LD.E.64 R16, [R166.64+0x38] ;  /* 0x00003804a6107980 */ /* 0x000ee6000c101b00 */
[----:B------:R-:W-:Y:S01]  /*1ef60*/  IMAD.WIDE R32, R2, 0x4, R248 ;  /* 0x0000000402207825 */ /* 0x000fe200078e02f8 */
        /* <DEDUP_REMOVED lines=11> */
[----:B------:R-:W-:-:S03]  /*1f020*/  SHF.R.S32.HI R0, RZ, 0x1f, R5 ;  /* 0x0000001fff007819 */ /* 0x000fc60000011405 */
[----:B------:R-:W-:-:S04]  /*1f030*/  IMAD.WIDE.U32 R4, R5, R18, R30 ;  /* 0x0000001205047225 */ /* 0x000fc800078e001e */
[----:B------:R-:W-:-:S04]  /*1f040*/  IMAD R7, R18, R0, R7 ;  /* 0x0000000012077224 */ /* 0x000fc800078e0207 */
[----:B------:R-:W-:Y:S01]  /*1f050*/  IMAD.IADD R7, R5, 0x1, R7 ;  /* 0x0000000105077824 */ /* 0x000fe200078e0207 */
[----:B------:R-:W-:Y:S05]  /*1f060*/  BRA `(.L_x_1445) ;  /* 0x0000004000007947 */ /* 0x000fea0003800000 */
.L_x_1444:
[----:B------:R-:W-:Y:S02]  /*1f070*/  ULDC.64 UR4, c[0x0][0x118] ;  /* 0x0000460000047ab9 */ /* 0x000fe40000000a00 */
[----:B------:R-:W2:Y:S02]  /*1f080*/  LD.E R4, [R166.64+0x38] ;  /* 0x00003804a6047980 */ /* 0x000ea4000c101900 */
[----:B--2---:R-:W-:-:S04]  /*1f090*/  LEA R4, -R4, RZ, 0x6 ;  /* 0x000000ff04047211 */ /* 0x004fc800078e31ff */
[----:B------:R-:W-:Y:S02]  /*1f0a0*/  SHF.R.S32.HI R7, RZ, 0x1f, R4 ;  /* 0x0000001fff077819 */ /* 0x000fe40000011404 */
.L_x_1445:
[----:B------:R-:W-:Y:S05]  /*1f0b0*/  BSYNC B0 ;  /* 0x0000000000007941 */ /* 0x000fea0003800000 */
.L_x_1443:
[CC--:B------:R-:W-:Y:S01]  /*1f0c0*/  @P6 IADD3 R15, P0, R4.reuse, R237.reuse, RZ ;  /* 0x000000ed040f6210 */ /* 0x0c0fe20007f1e0ff */
[----:B------:R-:W-:Y:S01]  /*1f0d0*/  ULDC.64 UR4, c[0x0][0x118] ;  /* 0x0000460000047ab9 */ /* 0x000fe20000000a00 */
[----:B------:R-:W-:Y:S02]  /*1f0e0*/  LOP3.LUT R2, R251, 0x1, RZ, 0xc0, !PT ;  /* 0x00000001fb027812 */ /* 0x000fe400078ec0ff */
[-C--:B------:R-:W-:Y:S01]  /*1f0f0*/  @P6 LEA R176, P2, R15, R240.reuse, 0x1 ;  /* 0x000000f00fb06211 */ /* 0x080fe200078408ff */
[C-C-:B------:R-:W-:Y:S01]  /*1f100*/  @P6 IMAD.X R0, R7.reuse, 0x1, R238.reuse, P0 ;  /* 0x0000000107006824 */ /* 0x140fe200000e06ee */
[-C--:B------:R-:W-:Y:S02]  /*1f110*/  @P5 IADD3 R5, P0, R4, R237.reuse, RZ ;  /* 0x000000ed04055210 */ /* 0x080fe40007f1e0ff */
[----:B------:R-:W-:Y:S02]  /*1f120*/  ISETP.NE.U32.AND P3, PT, R2, 0x1, PT ;  /* 0x000000010200780c */ /* 0x000fe40003f65070 */
[----:B------:R-:W-:Y:S01]  /*1f130*/  @P4 IADD3 R9, P1, R4, R237, RZ ;  /* 0x000000ed04094210 */ /* 0x000fe20007f3e0ff */
[----:B------:R-:W-:Y:S01]  /*1f140*/  @P5 IMAD.X R2, R7, 0x1, R238, P0 ;  /* 0x0000000107025824 */ /* 0x000fe200000e06ee */
[----:B------:R-:W-:-:S02]  /*1f150*/  @P5 LEA R34, P0, R5, R240, 0x1 ;  /* 0x000000f005225211 */ /* 0x000fc400078008ff */
[-C--:B------:R-:W-:Y:S01]  /*1f160*/  @P6 LEA.HI.X R177, R15, R239.reuse, R0, 0x1, P2 ;  /* 0x000000ef0fb16211 */ /* 0x080fe200010f0c00 */
[----:B------:R-:W-:Y:S01]  /*1f170*/  @P4 IMAD.X R0, R7, 0x1, R238, P1 ;  /* 0x0000000107004824 */ /* 0x000fe200008e06ee */
[----:B------:R-:W-:Y:S02]  /*1f180*/  @P5 LEA.HI.X R35, R5, R239, R2, 0x1, P0 ;  /* 0x000000ef05235211 */ /* 0x000fe400000f0c02 */
[----:B------:R-:W-:Y:S02]  /*1f190*/  @P4 LEA R32, P1, R9, R240, 0x1 ;  /* 0x000000f009204211 */ /* 0x000fe400078208ff */
[----:B------:R-:W-:Y:S02]  /*1f1a0*/  IADD3 R5, P2, P0, R237, R237, R4 ;  /* 0x000000eded057210 */ /* 0x000fe4000785e004 */
[----:B------:R-:W-:Y:S02]  /*1f1b0*/  @P4 LEA.HI.X R33, R9, R239, R0, 0x1, P1 ;  /* 0x000000ef09214211 */ /* 0x000fe400008f0c00 */
[----:B------:R-:W-:-:S02]  /*1f1c0*/  IADD3.X R2, R238, R238, R7, P2, P0 ;  /* 0x000000eeee027210 */ /* 0x000fc400017e0407 */
[CC--:B------:R-:W-:Y:S02]  /*1f1d0*/  LEA R190, P1, R4.reuse, R240.reuse, 0x1 ;  /* 0x000000f004be7211 */ /* 0x0c0fe400078208ff */
[CC--:B------:R-:W-:Y:S02]  /*1f1e0*/  @!P3 LEA R178, P0, R5.reuse, R240.reuse, 0x1 ;  /* 0x000000f005b2b211 */ /* 0x0c0fe400078008ff */
[CC--:B------:R-:W-:Y:S02]  /*1f1f0*/  @P6 LEA R30, P2, R5.reuse, R240.reuse, 0x1 ;  /* 0x000000f0051e6211 */ /* 0x0c0fe400078408ff */
[-C--:B------:R-:W-:Y:S02]  /*1f200*/  LEA.HI.X R191, R4, R239.reuse, R7, 0x1, P1 ;  /* 0x000000ef04bf7211 */ /* 0x080fe400008f0c07 */
[CCC-:B------:R-:W-:Y:S02]  /*1f210*/  @!P3 LEA.HI.X R179, R5.reuse, R239.reuse, R2.reuse, 0x1, P0 ;  /* 0x000000ef05b3b211 */ /* 0x1c0fe400000f0c02 */
[C---:B------:R-:W-:Y:S01]  /*1f220*/  @P6 LEA.HI.X R31, R5.reuse, R239, R2, 0x1, P2 ;  /* 0x000000ef051f6211 */ /* 0x040fe200010f0c02 */
[----:B------:R-:W-:Y:S01]  /*1f230*/  @!PT LDS RZ, [RZ] ;  /* 0x00000000fffff984 */ /* 0x000fe20000000800 */
[----:B------:R-:W-:Y:S01]  /*1f240*/  @!PT LDS RZ, [RZ] ;  /* 0x00000000fffff984 */ /* 0x000fe20000000800 */
[----:B------:R-:W-:Y:S01]  /*1f250*/  @!PT LDS RZ, [RZ] ;  /* 0x00000000fffff984 */ /* 0x000fe20000000800 */
[----:B------:R1:W-:Y:S01]  /*1f260*/  @!P3 LDGSTS.E.BYPASS.LTC128B.128 [R247+0x8000], [R190.64] ;  /* 0x08000000bef7bfae */ /* 0x0003e2000b901d44 */
[----:B------:R-:W-:-:S02]  /*1f270*/  @P5 LEA R18, P1, R5, R240, 0x1 ;  /* 0x000000f005125211 */ /* 0x000fc400078208ff */
[CC--:B------:R-:W-:Y:S01]  /*1f280*/  @P4 LEA R16, P0, R5.reuse, R240.reuse, 0x1 ;  /* 0x000000f005104211 */ /* 0x0c0fe200078008ff */
[----:B------:R1:W-:Y:S01]  /*1f290*/  @P3 STS.128 [R247+0x8000], RZ ;  /* 0x008000fff7003388 */ /* 0x0003e20000000c00 */
[C---:B------:R-:W-:Y:S02]  /*1f2a0*/  IADD3 R0, P2, R5.reuse, R237, RZ ;  /* 0x000000ed05007210 */ /* 0x040fe40007f5e0ff */
[CCC-:B------:R-:W-:Y:S02]  /*1f2b0*/  @P5 LEA.HI.X R19, R5.reuse, R239.reuse, R2.reuse, 0x1, P1 ;  /* 0x000000ef05135211 */ /* 0x1c0fe400008f0c02 */
[----:B------:R-:W-:Y:S01]  /*1f2c0*/  @P4 LEA.HI.X R17, R5, R239, R2, 0x1, P0 ;  /* 0x000000ef05114211 */ /* 0x000fe200000f0c02 */
[----:B------:R-:W-:Y:S01]  /*1f2d0*/  IMAD.X R2, R2, 0x1, R238, P2 ;  /* 0x0000000102027824 */ /* 0x000fe200010e06ee */
[----:B------:R-:W-:Y:S01]  /*1f2e0*/  @!P3 IADD3 R4, P1, R4, R237, RZ ;  /* 0x000000ed0404b210 */ /* 0x000fe20007f3e0ff */
[----:B------:R-:W-:Y:S01]  /*1f2f0*/  @P6 IMAD.MOV.U32 R5, RZ, RZ, R191 ;  /* 0x000000ffff056224 */ /* 0x000fe200078e00bf */
[----:B------:R-:W-:-:S02]  /*1f300*/  @P6 LEA R200, P2, R0, R240, 0x1 ;  /* 0x000000f000c86211 */ /* 0x000fc400078408ff */
[CC--:B------:R-:W-:Y:S01]  /*1f310*/  @!P3 LEA R194, P0, R0.reuse, R240.reuse, 0x1 ;  /* 0x000000f000c2b211 */ /* 0x0c0fe200078008ff */
[----:B------:R-:W-:Y:S01]  /*1f320*/  @!P3 IMAD.X R7, R7, 0x1, R238, P1 ;  /* 0x000000010707b824 */ /* 0x000fe200008e06ee */
[-C--:B------:R-:W-:Y:S02]  /*1f330*/  @P6 LEA.HI.X R201, R0, R239.reuse, R2, 0x1, P2 ;  /* 0x000000ef00c96211 */ /* 0x080fe400010f0c02 */
[-C--:B------:R-:W-:Y:S02]  /*1f340*/  @!P3 LEA R6, P2, R4, R240.reuse, 0x1 ;  /* 0x000000f00406b211 */ /* 0x080fe400078408ff */
[----:B------:R-:W-:Y:S02]  /*1f350*/  @P5 LEA R198, P1, R0, R240, 0x1 ;  /* 0x000000f000c65211 */ /* 0x000fe400078208ff */
[-C--:B------:R-:W-:Y:S01]  /*1f360*/  @!P3 LEA.HI.X R7, R4, R239.reuse, R7, 0x1, P2 ;  /* 0x000000ef0407b211 */ /* 0x080fe200010f0c07 */
[----:B------:R-:W-:Y:S01]  /*1f370*/  @P6 IMAD.MOV.U32 R4, RZ, RZ, R190 ;  /* 0x000000ffff046224 */ /* 0x000fe200078e00be */
[----:B------:R-:W-:-:S02]  /*1f380*/  @!P3 LEA.HI.X R195, R0, R239, R2, 0x1, P0 ;  /* 0x000000ef00c3b211 */ /* 0x000fc400000f0c02 */
[C---:B------:R-:W-:Y:S01]  /*1f390*/  @P4 LEA R196, P0, R0.reuse, R240, 0x1 ;  /* 0x000000f000c44211 */ /* 0x040fe200078008ff */
[----:B------:R-:W-:Y:S01]  /*1f3a0*/  IMAD.MOV.U32 R240, RZ, RZ, R190 ;  /* 0x000000fffff07224 */ /* 0x000fe200078e00be */
[----:B------:R-:W-:Y:S01]  /*1f3b0*/  @!PT LDS RZ, [RZ] ;  /* 0x00000000fffff984 */ /* 0x000fe20000000800 */
[----:B------:R-:W-:Y:S01]  /*1f3c0*/  @!PT LDS RZ, [RZ] ;  /* 0x00000000fffff984 */ /* 0x000fe20000000800 */
[----:B------:R-:W-:Y:S01]  /*1f3d0*/  @!PT LDS RZ, [RZ] ;  /* 0x00000000fffff984 */ /* 0x000fe20000000800 */
[----:B------:R2:W-:Y:S01]  /*1f3e0*/  @P6 LDGSTS.E.BYPASS.LTC128B.128 [R247+0xa000], [R4.64+0x80] ;  /* 0x0a00008004f76fae */ /* 0x0005e2000b901d44 */
[CCC-:B------:R-:W-:Y:S02]  /*1f3f0*/  @P5 LEA.HI.X R199, R0.reuse, R239.reuse, R2.reuse, 0x1, P1 ;  /* 0x000000ef00c75211 */ /* 0x1c0fe400008f0c02 */
[----:B------:R-:W-:Y:S01]  /*1f400*/  @P4 LEA.HI.X R197, R0, R239, R2, 0x1, P0 ;  /* 0x000000ef00c54211 */ /* 0x000fe200000f0c02 */
[----:B------:R1:W-:Y:S01]  /*1f410*/  @!P6 STS.128 [R247+0xa000], RZ ;  /* 0x00a000fff700e388 */ /* 0x0003e20000000c00 */
[--C-:B------:R-:W-:Y:S02]  /*1f420*/  IMAD.MOV.U32 R239, RZ, RZ, R191.reuse ;  /* 0x000000ffffef7224 */ /* 0x100fe400078e00bf */
        /* <DEDUP_REMOVED lines=75> */
.L_x_1442:
[----:B------:R-:W-:Y:S05]  /*1f8e0*/  BSYNC B1 ;  /* 0x0000000000017941 */ /* 0x000fea0003800000 */
.L_x_1441:
[----:B------:R-:W-:Y:S01]  /*1f8f0*/  ULDC.64 UR4, c[0x0][0x118] ;  /* 0x0000460000047ab9 */ /* 0x000fe20000000a00 */
[----:B-1----:R-:W-:Y:S01]  /*1f900*/  FMNMX.FTZ R5, R164, R193, !PT ;  /* 0x000000c1a4057209 */ /* 0x002fe20007810000 */
[----:B------:R1:W2:Y:S01]  /*1f910*/  LD.E R31, [R166.64+0xdc] ;  /* 0x0000dc04a61f7980 */ /* 0x0002a2000c101900 */
[----:B------:R-:W-:-:S02]  /*1f920*/  FMNMX.FTZ R7, R3, R192, !PT ;  /* 0x000000c003077209 */ /* 0x000fc40007810000 */
[----:B------:R-:W-:Y:S01]  /*1f930*/  FMNMX.FTZ R0, R10, R5, !PT ;  /* 0x000000050a007209 */ /* 0x000fe20007810000 */
[----:B------:R-:W-:Y:S01]  /*1f940*/  LDSM.16.MT88.4 R16, [R234+0x10000] ;  /* 0x01000000ea10783b */ /* 0x000fe20000004200 */
        /* <DEDUP_REMOVED lines=26> */
[----:B------:R-:W-:-:S03]  /*1faf0*/  FMNMX.FTZ R5, R168, R5, !PT ;  /* 0x00000005a8057209 */ /* 0x000fc60007810000 */
[----:B------:R-:W3:Y:S01]  /*1fb00*/  SHFL.BFLY PT, R0, R7, 0x2, 0x1f ;  /* 0x0c401f0007007f89 */ /* 0x000ee200000e0000 */
[----:B------:R-:W-:-:S04]  /*1fb10*/  FMNMX.FTZ R2, R28, R5, !PT ;  /* 0x000000051c027209 */ /* 0x000fc80007810000 */
[----:B------:R-:W-:-:S05]  /*1fb20*/  FMNMX.FTZ R2, R29, R2, !PT ;  /* 0x000000021d027209 */ /* 0x000fca0007810000 */
[----:B------:R-:W4:Y:S01]  /*1fb30*/  SHFL.BFLY PT, R5, R2, 0x2, 0x1f ;  /* 0x0c401f0002057f89 */ /* 0x000f2200000e0000 */
[----:B---3--:R-:W-:-:S05]  /*1fb40*/  FMNMX.FTZ R0, R7, R0, !PT ;  /* 0x0000000007007209 */ /* 0x008fca0007810000 */
[----:B-1----:R-:W1:Y:S01]  /*1fb50*/  SHFL.BFLY PT, R167, R0, 0x1, 0x1f ;  /* 0x0c201f0000a77f89 */ /* 0x002e6200000e0000 */
[----:B----4-:R-:W-:-:S05]  /*1fb60*/  FMNMX.FTZ R5, R2, R5, !PT ;  /* 0x0000000502057209 */ /* 0x010fca0007810000 */
[----:B------:R-:W3:Y:S01]  /*1fb70*/  SHFL.BFLY PT, R166, R5, 0x1, 0x1f ;  /* 0x0c201f0005a67f89 */ /* 0x000ee200000e0000 */
[----:B-1----:R-:W-:-:S04]  /*1fb80*/  FMNMX.FTZ R167, R0, R167, !PT ;  /* 0x000000a700a77209 */ /* 0x002fc80007810000 */
[----:B------:R-:W-:Y:S02]  /*1fb90*/  FSETP.NEU.FTZ.AND P1, PT, R167, -INF , PT ;  /* 0xff800000a700780b */ /* 0x000fe40003f3d000 */
[----:B---3--:R-:W-:Y:S02]  /*1fba0*/  FMNMX.FTZ R166, R5, R166, !PT ;  /* 0x000000a605a67209 */ /* 0x008fe40007810000 */
[----:B------:R-:W-:Y:S02]  /*1fbb0*/  FSEL R5, R167, RZ, P1 ;  /* 0x000000ffa7057208 */ /* 0x000fe40000800000 */
[----:B------:R-:W-:-:S03]  /*1fbc0*/  FSETP.NEU.FTZ.AND P0, PT, R166, -INF , PT ;  /* 0xff800000a600780b */ /* 0x000fc60003f1d000 */
[----:B------:R-:W-:Y:S01]  /*1fbd0*/  FADD.FTZ R4, R164, -R5 ;  /* 0x80000005a4047221 */ /* 0x000fe20000010000 */
[----:B------:R-:W-:-:S05]  /*1fbe0*/  FSEL R6, R166, RZ, P0 ;  /* 0x000000ffa6067208 */ /* 0x000fca0000000000 */
[----:B------:R-:W-:Y:S02]  /*1fbf0*/  FADD.FTZ R6, R3, -R6 ;  /* 0x8000000603067221 */ /* 0x000fe40000010000 */
[C---:B--2---:R-:W-:Y:S02]  /*1fc00*/  FMUL.FTZ R174, R31.reuse, R167 ;  /* 0x000000a71fae7220 */ /* 0x044fe40000410000 */
[C---:B------:R-:W-:Y:S02]  /*1fc10*/  FMUL.FTZ R30, R31.reuse, R166 ;  /* 0x000000a61f1e7220 */ /* 0x040fe40000410000 */
[C---:B------:R-:W-:Y:S01]  /*1fc20*/  FMUL.FTZ R164, R31.reuse, R4 ;  /* 0x000000041fa47220 */ /* 0x040fe20000410000 */
[----:B------:R-:W-:Y:S01]  /*1fc30*/  FSEL R174, R174, RZ, P1 ;  /* 0x000000ffaeae7208 */ /* 0x000fe20000800000 */
[----:B------:R-:W-:Y:S01]  /*1fc40*/  FMUL.FTZ R3, R31, R6 ;  /* 0x000000061f037220 */ /* 0x000fe20000410000 */
[----:B------:R-:W-:-:S03]  /*1fc50*/  FSEL R30, R30, RZ, P0 ;  /* 0x000000ff1e1e7208 */ /* 0x000fc60000000000 */
[-CC-:B------:R-:W-:Y:S01]  /*1fc60*/  FFMA.FTZ R34, R10, R31.reuse, -R174.reuse ;  /* 0x0000001f0a227223 */ /* 0x180fe200000108ae */
[----:B------:R-:W1:Y:S01]  /*1fc70*/  MUFU.EX2 R164, R164 ;  /* 0x000000a400a47308 */ /* 0x000e620000000800 */
[-CC-:B------:R-:W-:Y:S02]  /*1fc80*/  FFMA.FTZ R35, R11, R31.reuse, -R174.reuse ;  /* 0x0000001f0b237223 */ /* 0x180fe400000108ae */
[-C--:B------:R-:W-:Y:S02]  /*1fc90*/  FFMA.FTZ R32, R12, R31.reuse, -R174 ;  /* 0x0000001f0c207223 */ /* 0x080fe400000108ae */
[-CC-:B------:R-:W-:Y:S02]  /*1fca0*/  FFMA.FTZ R2, R8, R31.reuse, -R30.reuse ;  /* 0x0000001f08027223 */ /* 0x180fe4000001081e */
[-CC-:B------:R-:W-:Y:S01]  /*1fcb0*/  FFMA.FTZ R0, R13, R31.reuse, -R30.reuse ;  /* 0x0000001f0d007223 */ /* 0x180fe2000001081e */
[----:B------:R-:W-:Y:S01]  /*1fcc0*/  LDSM.16.MT88.4 R8, [R232+0x10000] ;  /* 0x01000000e808783b */ /* 0x000fe20000004200 */
[-C--:B------:R-:W-:Y:S01]  /*1fcd0*/  FFMA.FTZ R169, R14, R31.reuse, -R30 ;  /* 0x0000001f0ea97223 */ /* 0x080fe2000001081e */
[----:B------:R-:W-:Y:S01]  /*1fce0*/  MUFU.EX2 R34, R34 ;  /* 0x0000002200227308 */ /* 0x000fe20000000800 */
[-C--:B------:R-:W-:Y:S01]  /*1fcf0*/  FFMA.FTZ R165, R193, R31.reuse, -R174 ;  /* 0x0000001fc1a57223 */ /* 0x080fe200000108ae */
[----:B------:R-:W2:Y:S01]  /*1fd00*/  LDSM.16.MT88.4 R12, [R233+0x10000] ;  /* 0x01000000e90c783b */ /* 0x000ea20000004200 */
[----:B------:R-:W-:-:S02]  /*1fd10*/  FFMA.FTZ R33, R192, R31, -R30 ;  /* 0x0000001fc0217223 */ /* 0x000fc4000001081e */
[----:B------:R-:W-:Y:S02]  /*1fd20*/  FFMA.FTZ R176, R23, R31, -R174 ;  /* 0x0000001f17b07223 */ /* 0x000fe400000108ae */
[-C--:B-1----:R-:W-:Y:S01]  /*1fd30*/  FMUL.FTZ R152, R152, R164.reuse ;  /* 0x000000a498987220 */ /* 0x082fe20000410000 */
[----:B------:R-:W1:Y:S01]  /*1fd40*/  MUFU.EX2 R165, R165 ;  /* 0x000000a500a57308 */ /* 0x000e620000000800 */
[-C--:B------:R-:W-:Y:S02]  /*1fd50*/  FMUL.FTZ R153, R153, R164.reuse ;  /* 0x000000a499997220 */ /* 0x080fe40000410000 */
[-C--:B------:R-:W-:Y:S02]  /*1fd60*/  FMUL.FTZ R148, R148, R164.reuse ;  /* 0x000000a494947220 */ /* 0x080fe40000410000 */
[-C--:B------:R-:W-:Y:S02]  /*1fd70*/  FMUL.FTZ R149, R149, R164.reuse ;  /* 0x000000a495957220 */ /* 0x080fe40000410000 */
[-C--:B------:R-:W-:Y:S01]  /*1fd80*/  FMUL.FTZ R144, R144, R164.reuse ;  /* 0x000000a490907220 */ /* 0x080fe20000410000 */
[----:B------:R-:W-:Y:S01]  /*1fd90*/  MUFU.EX2 R35, R35 ;  /* 0x0000002300237308 */ /* 0x000fe20000000800 */
[----:B------:R-:W-:-:S02]  /*1fda0*/  FMUL.FTZ R145, R145, R164 ;  /* 0x000000a491917220 */ /* 0x000fc40000410000 */
[-C--:B------:R-:W-:Y:S02]  /*1fdb0*/  FMUL.FTZ R140, R140, R164.reuse ;  /* 0x000000a48c8c7220 */ /* 0x080fe40000410000 */
[-C--:B------:R-:W-:Y:S02]  /*1fdc0*/  FMUL.FTZ R141, R141, R164.reuse ;  /* 0x000000a48d8d7220 */ /* 0x080fe40000410000 */
[-C--:B------:R-:W-:Y:S01]  /*1fdd0*/  FMUL.FTZ R160, R160, R164.reuse ;  /* 0x000000a4a0a07220 */ /* 0x080fe20000410000 */
[----:B------:R-:W3:Y:S01]  /*1fde0*/  MUFU.EX2 R32, R32 ;  /* 0x0000002000207308 */ /* 0x000ee20000000800 */
[----:B-1----:R-:W-:Y:S01]  /*1fdf0*/  F2FP.BF16.PACK_AB R4, R34, R165 ;  /* 0x000000a52204723e */ /* 0x002fe200000010ff */
[-C--:B------:R-:W-:Y:S02]  /*1fe00*/  FMUL.FTZ R161, R161, R164.reuse ;  /* 0x000000a4a1a17220 */ /* 0x080fe40000410000 */
[-C--:B------:R-:W-:Y:S02]  /*1fe10*/  FMUL.FTZ R156, R156, R164.reuse ;  /* 0x000000a49c9c7220 */ /* 0x080fe40000410000 */
[----:B------:R-:W-:-:S02]  /*1fe20*/  FMUL.FTZ R157, R157, R164 ;  /* 0x000000a49d9d7220 */ /* 0x000fc40000410000 */
[----:B------:R-:W-:Y:S01]  /*1fe30*/  MUFU.EX2 R33, R33 ;  /* 0x0000002100217308 */ /* 0x000fe20000000800 */
[-C--:B------:R-:W-:Y:S02]  /*1fe40*/  FMUL.FTZ R36, R36, R164.reuse ;  /* 0x000000a424247220 */ /* 0x080fe40000410000 */
[-C--:B------:R-:W-:Y:S02]  /*1fe50*/  FMUL.FTZ R37, R37, R164.reuse ;  /* 0x000000a425257220 */ /* 0x080fe40000410000 */
[-C--:B------:R-:W-:Y:S02]  /*1fe60*/  FMUL.FTZ R40, R40, R164.reuse ;  /* 0x000000a428287220 */ /* 0x080fe40000410000 */
[-C--:B------:R-:W-:Y:S01]  /*1fe70*/  FMUL.FTZ R41, R41, R164.reuse ;  /* 0x000000a429297220 */ /* 0x080fe20000410000 */
[----:B------:R-:W1:Y:S01]  /*1fe80*/  MUFU.EX2 R2, R2 ;  /* 0x0000000200027308 */ /* 0x000e620000000800 */
[----:B---3--:R-:W-:Y:S01]  /*1fe90*/  F2FP.BF16.PACK_AB R6, R32, R35 ;  /* 0x000000232006723e */ /* 0x008fe200000010ff */
[----:B------:R-:W-:-:S02]  /*1fea0*/  FMUL.FTZ R44, R44, R164 ;  /* 0x000000a42c2c7220 */ /* 0x000fc40000410000 */
[-C--:B------:R-:W-:Y:S02]  /*1feb0*/  FMUL.FTZ R45, R45, R164.reuse ;  /* 0x000000a42d2d7220 */ /* 0x080fe40000410000 */
[-C--:B------:R-:W-:Y:S02]  /*1fec0*/  FMUL.FTZ R48, R48, R164.reuse ;  /* 0x000000a430307220 */ /* 0x080fe40000410000 */
[----:B------:R-:W-:Y:S01]  /*1fed0*/  MUFU.EX2 R0, R0 ;  /* 0x0000000000007308 */ /* 0x000fe20000000800 */
[-C--:B------:R-:W-:Y:S02]  /*1fee0*/  FMUL.FTZ R49, R49, R164.reuse ;  /* 0x000000a431317220 */ /* 0x080fe40000410000 */
[-C--:B------:R-:W-:Y:S02]  /*1fef0*/  FMUL.FTZ R136, R136, R164.reuse ;  /* 0x000000a488887220 */ /* 0x080fe40000410000 */
[-C--:B------:R-:W-:Y:S02]  /*1ff00*/  FMUL.FTZ R137, R137, R164.reuse ;  /* 0x000000a489897220 */ /* 0x080fe40000410000 */
[-C--:B------:R-:W-:Y:S01]  /*1ff10*/  FMUL.FTZ R132, R132, R164.reuse ;  /* 0x000000a484847220 */ /* 0x080fe20000410000 */
[----:B------:R-:W3:Y:S01]  /*1ff20*/  MUFU.EX2 R169, R169 ;  /* 0x000000a900a97308 */ /* 0x000ee20000000800 */
[----:B-1----:R-:W-:Y:S01]  /*1ff30*/  F2FP.BF16.PACK_AB R5, R2, R33 ;  /* 0x000000210205723e */ /* 0x002fe200000010ff */
[----:B------:R-:W-:-:S02]  /*1ff40*/  FMUL.FTZ R133, R133, R164 ;  /* 0x000000a485857220 */ /* 0x000fc40000410000 */
[-C--:B------:R-:W-:Y:S02]  /*1ff50*/  FMUL.FTZ R60, R60, R164.reuse ;  /* 0x000000a43c3c7220 */ /* 0x080fe40000410000 */
[-C--:B------:R-:W-:Y:S02]  /*1ff60*/  FMUL.FTZ R61, R61, R164.reuse ;  /* 0x000000a43d3d7220 */ /* 0x080fe40000410000 */
[----:B------:R-:W1:Y:S01]  /*1ff70*/  MUFU.EX2 R3, R3 ;  /* 0x0000000300037308 */ /* 0x000e620000000800 */
[-C--:B------:R-:W-:Y:S02]  /*1ff80*/  FMUL.FTZ R64, R64, R164.reuse ;  /* 0x000000a440407220 */ /* 0x080fe40000410000 */
[-C--:B------:R-:W-:Y:S02]  /*1ff90*/  FMUL.FTZ R65, R65, R164.reuse ;  /* 0x000000a441417220 */ /* 0x080fe40000410000 */
[-C--:B------:R-:W-:Y:S02]  /*1ffa0*/  FMUL.FTZ R68, R68, R164.reuse ;  /* 0x000000a444447220 */ /* 0x080fe40000410000 */
[----:B------:R-:W-:Y:S01]  /*1ffb0*/  FMUL.FTZ R69, R69, R164 ;  /* 0x000000a445457220 */ /* 0x000fe20000410000 */
[----:B---3--:R-:W-:Y:S01]  /*1ffc0*/  F2FP.BF16.PACK_AB R7, R169, R0 ;  /* 0x00000000a907723e */ /* 0x008fe200000010ff */
[-C--:B------:R-:W-:Y:S01]  /*1ffd0*/  FMUL.FTZ R72, R72, R164.reuse ;  /* 0x000000a448487220 */ /* 0x080fe20000410000 */
[----:B------:R-:W-:Y:S01]  /*1ffe0*/  MUFU.EX2 R176, R176 ;  /* 0x000000b000b07308 */ /* 0x000fe20000000800 */
[----:B------:R-:W-:-:S02]  /*1fff0*/  FMUL.FTZ R73, R73, R164 ;  /* 0x000000a449497220 */ /* 0x000fc40000410000 */
[-C--:B------:R-:W-:Y:S02]  /*20000*/  FMUL.FTZ R52, R52, R164.reuse ;  /* 0x000000a434347220 */ /* 0x080fe40000410000 */
[----:B------:R-:W-:Y:S02]  /*20010*/  FMUL.FTZ R53, R53, R164 ;  /* 0x000000a435357220 */ /* 0x000fe40000410000 */
[-C--:B-1----:R-:W-:Y:S02]  /*20020*/  FMUL.FTZ R154, R154, R3.reuse ;  /* 0x000000039a9a7220 */ /* 0x082fe40000410000 */
[-C--:B------:R-:W-:Y:S02]  /*20030*/  FMUL.FTZ R155, R155, R3.reuse ;  /* 0x000000039b9b7220 */ /* 0x080fe40000410000 */
[-C--:B------:R-:W-:Y:S02]  /*20040*/  FMUL.FTZ R150, R150, R3.reuse ;  /* 0x0000000396967220 */ /* 0x080fe40000410000 */
[----:B------:R-:W-:-:S02]  /*20050*/  FMUL.FTZ R151, R151, R3 ;  /* 0x0000000397977220 */ /* 0x000fc40000410000 */
[-C--:B------:R-:W-:Y:S01]  /*20060*/  FMUL.FTZ R146, R146, R3.reuse ;  /* 0x0000000392927220 */ /* 0x080fe20000410000 */
[C---:B--2---:R-:W-:Y:S01]  /*20070*/  HMMA.16816.F32.BF16 R152, R4.reuse, R12, R152 ;  /* 0x0000000c0498723c */ /* 0x044fe20000041898 */
[-C--:B------:R-:W-:Y:S02]  /*20080*/  FMUL.FTZ R147, R147, R3.reuse ;  /* 0x0000000393937220 */ /* 0x080fe40000410000 */
[-C--:B------:R-:W-:Y:S02]  /*20090*/  FMUL.FTZ R142, R142, R3.reuse ;  /* 0x000000038e8e7220 */ /* 0x080fe40000410000 */
[-C--:B------:R-:W-:Y:S02]  /*200a0*/  FMUL.FTZ R143, R143, R3.reuse ;  /* 0x000000038f8f7220 */ /* 0x080fe40000410000 */
[-C--:B------:R-:W-:Y:S01]  /*200b0*/  FMUL.FTZ R162, R162, R3.reuse ;  /* 0x00000003a2a27220 */ /* 0x080fe20000410000 */
[----:B------:R-:W-:Y:S01]  /*200c0*/  HMMA.16816.F32.BF16 R148, R4, R14, R148 ;  /* 0x0000000e0494723c */ /* 0x000fe20000041894 */
[-C--:B------:R-:W-:Y:S01]  /*200d0*/  FMUL.FTZ R163, R163, R3.reuse ;  /* 0x00000003a3a37220 */ /* 0x080fe20000410000 */
[----:B------:R-:W1:Y:S01]  /*200e0*/  LDSM.16.MT88.4 R12, [R234+0x12000] ;  /* 0x01200000ea0c783b */ /* 0x000e620000004200 */
[----:B------:R-:W-:-:S02]  /*200f0*/  FMUL.FTZ R158, R158, R3 ;  /* 0x000000039e9e7220 */ /* 0x000fc40000410000 */
[-C--:B------:R-:W-:Y:S02]  /*20100*/  FMUL.FTZ R159, R159, R3.reuse ;  /* 0x000000039f9f7220 */ /* 0x080fe40000410000 */
[-C--:B------:R-:W-:Y:S01]  /*20110*/  FMUL.FTZ R38, R38, R3.reuse ;  /* 0x0000000326267220 */ /* 0x080fe20000410000 */
[C---:B------:R-:W-:Y:S01]  /*20120*/  HMMA.16816.F32.BF16 R144, R4.reuse, R8, R144 ;  /* 0x000000080490723c */ /* 0x040fe20000041890 */
[-C--:B------:R-:W-:Y:S02]  /*20130*/  FMUL.FTZ R39, R39, R3.reuse ;  /* 0x0000000327277220 */ /* 0x080fe40000410000 */
[-C--:B------:R-:W-:Y:S02]  /*20140*/  FMUL.FTZ R42, R42, R3.reuse ;  /* 0x000000032a2a7220 */ /* 0x080fe40000410000 */
[-C--:B------:R-:W-:Y:S02]  /*20150*/  FMUL.FTZ R43, R43, R3.reuse ;  /* 0x000000032b2b7220 */ /* 0x080fe40000410000 */
[-C--:B------:R-:W-:Y:S01]  /*20160*/  FMUL.FTZ R46, R46, R3.reuse ;  /* 0x000000032e2e7220 */ /* 0x080fe20000410000 */
[----:B------:R-:W-:Y:S01]  /*20170*/  HMMA.16816.F32.BF16 R140, R4, R10, R140 ;  /* 0x0000000a048c723c */ /* 0x000fe2000004188c */
[----:B------:R-:W2:Y:S01]  /*20180*/  LDSM.16.MT88.4 R8, [R233+0x12000] ;  /* 0x01200000e908783b */ /* 0x000ea20000004200 */
[----:B------:R-:W-:-:S02]  /*20190*/  FMUL.FTZ R47, R47, R3 ;  /* 0x000000032f2f7220 */ /* 0x000fc40000410000 */
[-C--:B------:R-:W-:Y:S02]  /*201a0*/  FMUL.FTZ R50, R50, R3.reuse ;  /* 0x0000000332327220 */ /* 0x080fe40000410000 */
[-C--:B------:R-:W-:Y:S02]  /*201b0*/  FMUL.FTZ R51, R51, R3.reuse ;  /* 0x0000000333337220 */ /* 0x080fe40000410000 */
[C---:B------:R-:W-:Y:S01]  /*201c0*/  HMMA.16816.F32.BF16 R160, R4.reuse, R16, R160 ;  /* 0x0000001004a0723c */ /* 0x040fe200000418a0 */
[-C--:B------:R-:W-:Y:S02]  /*201d0*/  FMUL.FTZ R138, R138, R3.reuse ;  /* 0x000000038a8a7220 */ /* 0x080fe40000410000 */
[-C--:B------:R-:W-:Y:S02]  /*201e0*/  FMUL.FTZ R139, R139, R3.reuse ;  /* 0x000000038b8b7220 */ /* 0x080fe40000410000 */
[-C--:B------:R-:W-:Y:S02]  /*201f0*/  FMUL.FTZ R134, R134, R3.reuse ;  /* 0x0000000386867220 */ /* 0x080fe40000410000 */
[-C--:B------:R-:W-:Y:S01]  /*20200*/  FMUL.FTZ R135, R135, R3.reuse ;  /* 0x0000000387877220 */ /* 0x080fe20000410000 */
[----:B------:R-:W-:Y:S01]  /*20210*/  HMMA.16816.F32.BF16 R156, R4, R18, R156 ;  /* 0x00000012049c723c */ /* 0x000fe2000004189c */
[----:B------:R-:W3:Y:S01]  /*20220*/  LDSM.16.MT88.4 R16, [R231+0x10000] ;  /* 0x01000000e710783b */ /* 0x000ee20000004200 */
[----:B------:R-:W-:-:S02]  /*20230*/  FMUL.FTZ R62, R62, R3 ;  /* 0x000000033e3e7220 */ /* 0x000fc40000410000 */
[-C--:B------:R-:W-:Y:S02]  /*20240*/  FMUL.FTZ R63, R63, R3.reuse ;  /* 0x000000033f3f7220 */ /* 0x080fe40000410000 */
[-C--:B------:R-:W-:Y:S02]  /*20250*/  FMUL.FTZ R66, R66, R3.reuse ;  /* 0x0000000342427220 */ /* 0x080fe40000410000 */
[-C--:B------:R-:W-:Y:S01]  /*20260*/  FMUL.FTZ R67, R67, R3.reuse ;  /* 0x0000000343437220 */ /* 0x080fe20000410000 */
[----:B-1----:R-:W-:Y:S01]  /*20270*/  HMMA.16816.F32.BF16 R36, R4, R12, R36 ;  /* 0x0000000c0424723c */ /* 0x002fe20000041824 */
[-C--:B------:R-:W-:Y:S02]  /*20280*/  FMUL.FTZ R70, R70, R3.reuse ;  /* 0x0000000346467220 */ /* 0x080fe40000410000 */
[-C--:B------:R-:W-:Y:S02]  /*20290*/  FMUL.FTZ R71, R71, R3.reuse ;  /* 0x0000000347477220 */ /* 0x080fe40000410000 */
[----:B------:R-:W-:-:S02]  /*202a0*/  FMUL.FTZ R74, R74, R3 ;  /* 0x000000034a4a7220 */ /* 0x000fc40000410000 */
[-C--:B------:R-:W-:Y:S01]  /*202b0*/  FMUL.FTZ R75, R75, R3.reuse ;  /* 0x000000034b4b7220 */ /* 0x080fe20000410000 */
[C---:B------:R-:W-:Y:S01]  /*202c0*/  HMMA.16816.F32.BF16 R40, R4.reuse, R14, R40 ;  /* 0x0000000e0428723c */ /* 0x040fe20000041828 */
[----:B------:R-:W1:Y:S01]  /*202d0*/  LDSM.16.MT88.4 R12, [R231+0x12000] ;  /* 0x01200000e70c783b */ /* 0x000e620000004200 */
[-C--:B------:R-:W-:Y:S02]  /*202e0*/  FMUL.FTZ R54, R54, R3.reuse ;  /* 0x0000000336367220 */ /* 0x080fe40000410000 */
[----:B------:R-:W-:Y:S02]  /*202f0*/  FMUL.FTZ R55, R55, R3 ;  /* 0x0000000337377220 */ /* 0x000fe40000410000 */
[-C--:B------:R-:W-:Y:S02]  /*20300*/  FMUL.FTZ R56, R56, R164.reuse ;  /* 0x000000a438387220 */ /* 0x080fe40000410000 */
[----:B--2---:R-:W-:Y:S01]  /*20310*/  HMMA.16816.F32.BF16 R44, R4, R8, R44 ;  /* 0x00000008042c723c */ /* 0x004fe2000004182c */
[----:B------:R-:W-:-:S02]  /*20320*/  FMUL.FTZ R57, R57, R164 ;  /* 0x000000a439397220 */ /* 0x000fc40000410000 */
[-C--:B------:R-:W-:Y:S02]  /*20330*/  FMUL.FTZ R58, R58, R3.reuse ;  /* 0x000000033a3a7220 */ /* 0x080fe40000410000 */
[-C--:B------:R-:W-:Y:S02]  /*20340*/  FMUL.FTZ R59, R59, R3.reuse ;  /* 0x000000033b3b7220 */ /* 0x080fe40000410000 */
[-C--:B------:R-:W-:Y:S01]  /*20350*/  FMUL.FTZ R84, R84, R164.reuse ;  /* 0x000000a454547220 */ /* 0x080fe20000410000 */
[----:B------:R-:W-:Y:S01]  /*20360*/  HMMA.16816.F32.BF16 R48, R4, R10, R48 ;  /* 0x0000000a0430723c */ /* 0x000fe20000041830 */
[----:B------:R-:W2:Y:S01]  /*20370*/  LDSM.16.MT88.4 R8, [R234+0x14000] ;  /* 0x01400000ea08783b */ /* 0x000ea20000004200 */
[----:B------:R-:W-:Y:S02]  /*20380*/  FMUL.FTZ R85, R85, R164 ;  /* 0x000000a455557220 */ /* 0x000fe40000410000 */
[-C--:B------:R-:W-:Y:S02]  /*20390*/  FMUL.FTZ R86, R86, R3.reuse ;  /* 0x0000000356567220 */ /* 0x080fe40000410000 */
[----:B------:R-:W-:-:S02]  /*203a0*/  FMUL.FTZ R87, R87, R3 ;  /* 0x0000000357577220 */ /* 0x000fc40000410000 */
[C---:B---3--:R-:W-:Y:S01]  /*203b0*/  HMMA.16816.F32.BF16 R136, R4.reuse, R16, R136 ;  /* 0x000000100488723c */ /* 0x048fe20000041888 */
[-C--:B------:R-:W-:Y:S02]  /*203c0*/  FMUL.FTZ R88, R88, R164.reuse ;  /* 0x000000a458587220 */ /* 0x080fe40000410000 */
[-C--:B------:R-:W-:Y:S02]  /*203d0*/  FMUL.FTZ R89, R89, R164.reuse ;  /* 0x000000a459597220 */ /* 0x080fe40000410000 */
[-C--:B------:R-:W-:Y:S02]  /*203e0*/  FMUL.FTZ R90, R90, R3.reuse ;  /* 0x000000035a5a7220 */ /* 0x080fe40000410000 */
[----:B------:R-:W-:Y:S01]  /*203f0*/  FMUL.FTZ R91, R91, R3 ;  /* 0x000000035b5b7220 */ /* 0x000fe20000410000 */
        /* <DEDUP_REMOVED lines=8> */
[----:B------:R-:W-:Y:S02]  /*20480*/  FMUL.FTZ R97, R97, R164 ;  /* 0x000000a461617220 */ /* 0x000fe40000410000 */
        /* <DEDUP_REMOVED lines=10> */
[----:B------:R-:W-:Y:S02]  /*20530*/  FMUL.FTZ R81, R81, R164 ;  /* 0x000000a451517220 */ /* 0x000fe40000410000 */
[-C--:B------:R-:W-:Y:S01]  /*20540*/  FMUL.FTZ R82, R82, R3.reuse ;  /* 0x0000000352527220 */ /* 0x080fe20000410000 */
[----:B------:R-:W-:Y:S01]  /*20550*/  HMMA.16816.F32.BF16 R72, R4, R10, R72 ;  /* 0x0000000a0448723c */ /* 0x000fe20000041848 */
[----:B------:R-:W2:Y:S01]  /*20560*/  LDSM.16.MT88.4 R8, [R231+0x14000] ;  /* 0x01400000e708783b */ /* 0x000ea20000004200 */
[----:B------:R-:W-:Y:S02]  /*20570*/  FMUL.FTZ R83, R83, R3 ;  /* 0x0000000353537220 */ /* 0x000fe40000410000 */
[-CC-:B------:R-:W-:Y:S02]  /*20580*/  FFMA.FTZ R177, R22, R31.reuse, -R174.reuse ;  /* 0x0000001f16b17223 */ /* 0x180fe400000108ae */
[----:B------:R-:W-:-:S02]  /*20590*/  FFMA.FTZ R178, R20, R31, -R174 ;  /* 0x0000001f14b27223 */ /* 0x000fc400000108ae */
[C---:B---3--:R-:W-:Y:S01]  /*205a0*/  HMMA.16816.F32.BF16 R52, R4.reuse, R16, R52 ;  /* 0x000000100434723c */ /* 0x048fe20000041834 */
[----:B------:R-:W-:Y:S01]  /*205b0*/  FFMA.FTZ R179, R21, R31, -R174 ;  /* 0x0000001f15b37223 */ /* 0x000fe200000108ae */
[----:B------:R-:W3:Y:S01]  /*205c0*/  MUFU.EX2 R177, R177 ;  /* 0x000000b100b17308 */ /* 0x000ee20000000800 */
[-C--:B------:R-:W-:Y:S01]  /*205d0*/  FMUL.FTZ R108, R108, R164.reuse ;  /* 0x000000a46c6c7220 */ /* 0x080fe20000410000 */
[----:B------:R-:W-:Y:S01]  /*205e0*/  LDSM.16.MT88.4 R20, [R231+0x16000] ;  /* 0x01600000e714783b */ /* 0x000fe20000004200 */
[-C--:B------:R-:W-:Y:S02]  /*205f0*/  FMUL.FTZ R109, R109, R164.reuse ;  /* 0x000000a46d6d7220 */ /* 0x080fe40000410000 */
[-C--:B------:R-:W-:Y:S01]  /*20600*/  FMUL.FTZ R110, R110, R3.reuse ;  /* 0x000000036e6e7220 */ /* 0x080fe20000410000 */
[----:B------:R-:W-:Y:S01]  /*20610*/  HMMA.16816.F32.BF16 R56, R4, R18, R56 ;  /* 0x000000120438723c */ /* 0x000fe20000041838 */
[----:B------:R-:W4:Y:S01]  /*20620*/  LDSM.16.MT88.4 R16, [R233+0x14000] ;  /* 0x01400000e910783b */ /* 0x000f220000004200 */
[----:B------:R-:W-:Y:S01]  /*20630*/  FMUL.FTZ R111, R111, R3 ;  /* 0x000000036f6f7220 */ /* 0x000fe20000410000 */
[----:B------:R-:W-:Y:S01]  /*20640*/  MUFU.EX2 R178, R178 ;  /* 0x000000b200b27308 */ /* 0x000fe20000000800 */
[----:B------:R-:W-:-:S02]  /*20650*/  FMUL.FTZ R112, R112, R164 ;  /* 0x000000a470707220 */ /* 0x000fc40000410000 */
[-C--:B------:R-:W-:Y:S02]  /*20660*/  FMUL.FTZ R113, R113, R164.reuse ;  /* 0x000000a471717220 */ /* 0x080fe40000410000 */
[-C--:B------:R-:W-:Y:S01]  /*20670*/  FMUL.FTZ R114, R114, R3.reuse ;  /* 0x0000000372727220 */ /* 0x080fe20000410000 */
[C---:B-1----:R-:W-:Y:S01]  /*20680*/  HMMA.16816.F32.BF16 R84, R4.reuse, R12, R84 ;  /* 0x0000000c0454723c */ /* 0x042fe20000041854 */
[-C--:B------:R-:W-:Y:S01]  /*20690*/  FMUL.FTZ R115, R115, R3.reuse ;  /* 0x0000000373737220 */ /* 0x080fe20000410000 */
[----:B------:R-:W-:Y:S01]  /*206a0*/  MUFU.EX2 R179, R179 ;  /* 0x000000b300b37308 */ /* 0x000fe20000000800 */
[-C--:B------:R-:W-:Y:S02]  /*206b0*/  FMUL.FTZ R116, R116, R164.reuse ;  /* 0x000000a474747220 */ /* 0x080fe40000410000 */
[----:B------:R-:W-:Y:S02]  /*206c0*/  FMUL.FTZ R117, R117, R164 ;  /* 0x000000a475757220 */ /* 0x000fe40000410000 */
[-C--:B------:R-:W-:Y:S01]  /*206d0*/  FMUL.FTZ R118, R118, R3.reuse ;  /* 0x0000000376767220 */ /* 0x080fe20000410000 */
[----:B------:R-:W-:Y:S01]  /*206e0*/  HMMA.16816.F32.BF16 R88, R4, R14, R88 ;  /* 0x0000000e0458723c */ /* 0x000fe20000041858 */
[----:B------:R-:W1:Y:S01]  /*206f0*/  LDSM.16.MT88.4 R12, [R233+0x16000] ;  /* 0x01600000e90c783b */ /* 0x000e620000004200 */
[----:B------:R-:W-:-:S02]  /*20700*/  FMUL.FTZ R119, R119, R3 ;  /* 0x0000000377777220 */ /* 0x000fc40000410000 */
[-C--:B------:R-:W-:Y:S02]  /*20710*/  FMUL.FTZ R120, R120, R164.reuse ;  /* 0x000000a478787220 */ /* 0x080fe40000410000 */
[-C--:B------:R-:W-:Y:S02]  /*20720*/  FMUL.FTZ R121, R121, R164.reuse ;  /* 0x000000a479797220 */ /* 0x080fe40000410000 */
[C---:B--2---:R-:W-:Y:S01]  /*20730*/  HMMA.16816.F32.BF16 R92, R4.reuse, R8, R92 ;  /* 0x00000008045c723c */ /* 0x044fe2000004185c */
[-C--:B------:R-:W-:Y:S02]  /*20740*/  FMUL.FTZ R122, R122, R3.reuse ;  /* 0x000000037a7a7220 */ /* 0x080fe40000410000 */
[-C--:B------:R-:W-:Y:S02]  /*20750*/  FMUL.FTZ R123, R123, R3.reuse ;  /* 0x000000037b7b7220 */ /* 0x080fe40000410000 */
[-C--:B------:R-:W-:Y:S02]  /*20760*/  FMUL.FTZ R100, R100, R164.reuse ;  /* 0x000000a464647220 */ /* 0x080fe40000410000 */
[----:B------:R-:W-:Y:S01]  /*20770*/  FMUL.FTZ R101, R101, R164 ;  /* 0x000000a465657220 */ /* 0x000fe20000410000 */
[----:B------:R-:W-:Y:S01]  /*20780*/  HMMA.16816.F32.BF16 R96, R4, R10, R96 ;  /* 0x0000000a0460723c */ /* 0x000fe20000041860 */
[----:B------:R-:W2:Y:S01]  /*20790*/  LDSM.16.MT88.4 R8, [R232+0x16000] ;  /* 0x01600000e808783b */ /* 0x000ea20000004200 */
[----:B------:R-:W-:-:S02]  /*207a0*/  FMUL.FTZ R102, R102, R3 ;  /* 0x0000000366667220 */ /* 0x000fc40000410000 */
[-C--:B------:R-:W-:Y:S02]  /*207b0*/  FMUL.FTZ R103, R103, R3.reuse ;  /* 0x0000000367677220 */ /* 0x080fe40000410000 */
[-C--:B------:R-:W-:Y:S02]  /*207c0*/  FMUL.FTZ R104, R104, R164.reuse ;  /* 0x000000a468687220 */ /* 0x080fe40000410000 */
[C---:B----4-:R-:W-:Y:S01]  /*207d0*/  HMMA.16816.F32.BF16 R76, R4.reuse, R16, R76 ;  /* 0x00000010044c723c */ /* 0x050fe2000004184c */
[----:B------:R-:W-:Y:S02]  /*207e0*/  FMUL.FTZ R105, R105, R164 ;  /* 0x000000a469697220 */ /* 0x000fe40000410000 */
[-C--:B------:R-:W-:Y:S02]  /*207f0*/  FMUL.FTZ R106, R106, R3.reuse ;  /* 0x000000036a6a7220 */ /* 0x080fe40000410000 */
[----:B------:R-:W-:Y:S02]  /*20800*/  FMUL.FTZ R107, R107, R3 ;  /* 0x000000036b6b7220 */ /* 0x000fe40000410000 */
[-CC-:B------:R-:W-:Y:S01]  /*20810*/  FFMA.FTZ R180, R180, R31.reuse, -R30.reuse ;  /* 0x0000001fb4b47223 */ /* 0x180fe2000001081e */
[----:B------:R-:W-:Y:S01]  /*20820*/  HMMA.16816.F32.BF16 R80, R4, R18, R80 ;  /* 0x000000120450723c */ /* 0x000fe20000041850 */
[----:B------:R-:W4:Y:S01]  /*20830*/  LDSM.16.MT88.4 R16, [R234+0x16000] ;  /* 0x01600000ea10783b */ /* 0x000f220000004200 */
[----:B------:R-:W-:-:S02]  /*20840*/  FFMA.FTZ R181, R181, R31, -R30 ;  /* 0x0000001fb5b57223 */ /* 0x000fc4000001081e */
[-CC-:B------:R-:W-:Y:S01]  /*20850*/  FFMA.FTZ R182, R182, R31.reuse, -R30.reuse ;  /* 0x0000001fb6b67223 */ /* 0x180fe2000001081e */
[----:B------:R-:W-:Y:S01]  /*20860*/  MUFU.EX2 R180, R180 ;  /* 0x000000b400b47308 */ /* 0x000fe20000000800 */
[----:B------:R-:W-:Y:S02]  /*20870*/  FFMA.FTZ R183, R183, R31, -R30 ;  /* 0x0000001fb7b77223 */ /* 0x000fe4000001081e */
[-C--:B------:R-:W-:Y:S01]  /*20880*/  FMUL.FTZ R124, R124, R164.reuse ;  /* 0x000000a47c7c7220 */ /* 0x080fe20000410000 */
[----:B-1----:R-:W-:Y:S01]  /*20890*/  HMMA.16816.F32.BF16 R108, R4, R12, R108 ;  /* 0x0000000c046c723c */ /* 0x002fe2000004186c */
[----:B------:R-:W-:Y:S02]  /*208a0*/  FMUL.FTZ R125, R125, R164 ;  /* 0x000000a47d7d7220 */ /* 0x000fe40000410000 */
[-C--:B------:R-:W-:Y:S01]  /*208b0*/  FMUL.FTZ R126, R126, R3.reuse ;  /* 0x000000037e7e7220 */ /* 0x080fe20000410000 */
[----:B------:R-:W1:Y:S01]  /*208c0*/  MUFU.EX2 R181, R181 ;  /* 0x000000b500b57308 */ /* 0x000e620000000800 */
[----:B------:R-:W-:-:S02]  /*208d0*/  FMUL.FTZ R127, R127, R3 ;  /* 0x000000037f7f7220 */ /* 0x000fc40000410000 */
[-C--:B------:R-:W-:Y:S01]  /*208e0*/  FMUL.FTZ R128, R128, R164.reuse ;  /* 0x000000a480807220 */ /* 0x080fe20000410000 */
[C---:B------:R-:W-:Y:S01]  /*208f0*/  HMMA.16816.F32.BF16 R112, R4.reuse, R14, R112 ;  /* 0x0000000e0470723c */ /* 0x040fe20000041870 */
[----:B------:R-:W5:Y:S01]  /*20900*/  LDSM.16.MT88.4 R12, [R234+0x10800] ;  /* 0x01080000ea0c783b */ /* 0x000f620000004200 */
[----:B------:R-:W-:Y:S02]  /*20910*/  FMUL.FTZ R129, R129, R164 ;  /* 0x000000a481817220 */ /* 0x000fe40000410000 */
[----:B------:R-:W-:Y:S01]  /*20920*/  MUFU.EX2 R182, R182 ;  /* 0x000000b600b67308 */ /* 0x000fe20000000800 */
[-C--:B------:R-:W-:Y:S02]  /*20930*/  FMUL.FTZ R130, R130, R3.reuse ;  /* 0x0000000382827220 */ /* 0x080fe40000410000 */
[----:B------:R-:W-:Y:S01]  /*20940*/  FMUL.FTZ R131, R131, R3 ;  /* 0x0000000383837220 */ /* 0x000fe20000410000 */
[----:B--2---:R-:W-:Y:S01]  /*20950*/  HMMA.16816.F32.BF16 R116, R4, R8, R116 ;  /* 0x000000080474723c */ /* 0x004fe20000041874 */
[----:B------:R-:W-:-:S02]  /*20960*/  FFMA.FTZ R187, R187, R31, -R174 ;  /* 0x0000001fbbbb7223 */ /* 0x000fc400000108ae */
[-CC-:B------:R-:W-:Y:S01]  /*20970*/  FFMA.FTZ R186, R186, R31.reuse, -R174.reuse ;  /* 0x0000001fbaba7223 */ /* 0x180fe200000108ae */
[----:B------:R-:W2:Y:S01]  /*20980*/  MUFU.EX2 R183, R183 ;  /* 0x000000b700b77308 */ /* 0x000ea20000000800 */
[-CC-:B------:R-:W-:Y:S02]  /*20990*/  FFMA.FTZ R185, R185, R31.reuse, -R174.reuse ;  /* 0x0000001fb9b97223 */ /* 0x180fe400000108ae */
[-C--:B------:R-:W-:Y:S01]  /*209a0*/  FFMA.FTZ R184, R184, R31.reuse, -R174 ;  /* 0x0000001fb8b87223 */ /* 0x080fe200000108ae */
[----:B------:R-:W-:Y:S01]  /*209b0*/  HMMA.16816.F32.BF16 R120, R4, R10, R120 ;  /* 0x0000000a0478723c */ /* 0x000fe20000041878 */
[----:B------:R-:W1:Y:S01]  /*209c0*/  LDSM.16.MT88.4 R8, [R233+0x10800] ;  /* 0x01080000e908783b */ /* 0x000e620000004200 */
[-CC-:B------:R-:W-:Y:S02]  /*209d0*/  FFMA.FTZ R190, R27, R31.reuse, -R30.reuse ;  /* 0x0000001f1bbe7223 */ /* 0x180fe4000001081e */
[-CC-:B------:R-:W-:Y:S01]  /*209e0*/  FFMA.FTZ R191, R25, R31.reuse, -R30.reuse ;  /* 0x0000001f19bf7223 */ /* 0x180fe2000001081e */
[----:B------:R-:W-:Y:S01]  /*209f0*/  MUFU.EX2 R187, R187 ;  /* 0x000000bb00bb7308 */ /* 0x000fe20000000800 */
[----:B------:R-:W-:-:S02]  /*20a00*/  FFMA.FTZ R192, R26, R31, -R30 ;  /* 0x0000001f1ac07223 */ /* 0x000fc4000001081e */
[C---:B----4-:R-:W-:Y:S01]  /*20a10*/  HMMA.16816.F32.BF16 R100, R4.reuse, R16, R100 ;  /* 0x000000100464723c */ /* 0x050fe20000041864 */
[-C--:B------:R-:W-:Y:S02]  /*20a20*/  FFMA.FTZ R193, R24, R31.reuse, -R30 ;  /* 0x0000001f18c17223 */ /* 0x080fe4000001081e */
[----:B------:R-:W-:Y:S01]  /*20a30*/  LDSM.16.MT88.4 R24, [R231+0x11000] ;  /* 0x01100000e718783b */ /* 0x000fe20000004200 */
[-C--:B------:R-:W-:Y:S01]  /*20a40*/  FFMA.FTZ R194, R173, R31.reuse, -R174 ;  /* 0x0000001fadc27223 */ /* 0x080fe200000108ae */
[----:B------:R-:W4:Y:S01]  /*20a50*/  MUFU.EX2 R186, R186 ;  /* 0x000000ba00ba7308 */ /* 0x000f220000000800 */
[-C--:B------:R-:W-:Y:S02]  /*20a60*/  FFMA.FTZ R173, R168, R31.reuse, -R30 ;  /* 0x0000001fa8ad7223 */ /* 0x080fe4000001081e */
[----:B------:R-:W-:Y:S01]  /*20a70*/  HMMA.16816.F32.BF16 R104, R4, R18, R104 ;  /* 0x000000120468723c */ /* 0x000fe20000041868 */
[----:B------:R-:W4:Y:S01]  /*20a80*/  LDSM.16.MT88.4 R16, [R232+0x10800] ;  /* 0x01080000e810783b */ /* 0x000f220000004200 */
[----:B------:R-:W-:-:S02]  /*20a90*/  FFMA.FTZ R175, R175, R31, -R174 ;  /* 0x0000001fafaf7223 */ /* 0x000fc400000108ae */
[-CC-:B------:R-:W-:Y:S01]  /*20aa0*/  FFMA.FTZ R171, R171, R31.reuse, -R174.reuse ;  /* 0x0000001fabab7223 */ /* 0x180fe200000108ae */
[----:B------:R-:W-:Y:S01]  /*20ab0*/  MUFU.EX2 R185, R185 ;  /* 0x000000b900b97308 */ /* 0x000fe20000000800 */
[-C--:B------:R-:W-:Y:S02]  /*20ac0*/  FFMA.FTZ R172, R172, R31.reuse, -R174 ;  /* 0x0000001facac7223 */ /* 0x080fe400000108ae */
[----:B------:R-:W-:Y:S01]  /*20ad0*/  HMMA.16816.F32.BF16 R124, R4, R20, R124 ;  /* 0x00000014047c723c */ /* 0x000fe2000004187c */
[-CC-:B------:R-:W-:Y:S02]  /*20ae0*/  FFMA.FTZ R170, R170, R31.reuse, -R30.reuse ;  /* 0x0000001faaaa7223 */ /* 0x180fe4000001081e */
[-CC-:B------:R-:W-:Y:S02]  /*20af0*/  FFMA.FTZ R168, R28, R31.reuse, -R30.reuse ;  /* 0x0000001f1ca87223 */ /* 0x180fe4000001081e */
[----:B------:R-:W-:Y:S01]  /*20b00*/  MUFU.EX2 R184, R184 ;  /* 0x000000b800b87308 */ /* 0x000fe20000000800 */
[----:B------:R-:W-:-:S02]  /*20b10*/  FFMA.FTZ R195, R29, R31, -R30 ;  /* 0x0000001f1dc37223 */ /* 0x000fc4000001081e */
[----:B------:R-:W-:Y:S01]  /*20b20*/  HMMA.16816.F32.BF16 R128, R4, R22, R128 ;  /* 0x000000160480723c */ /* 0x000fe20000041880 */
[----:B------:R-:W4:Y:S01]  /*20b30*/  LDSM.16.MT88.4 R20, [R231+0x10800] ;  /* 0x01080000e714783b */ /* 0x000f220000004200 */
[----:B------:R-:W-:Y:S01]  /*20b40*/  FFMA.FTZ R165, R202, R164, R165 ;  /* 0x000000a4caa57223 */ /* 0x000fe200000100a5 */
[----:B------:R-:W-:Y:S01]  /*20b50*/  MOV R164, R167 ;  /* 0x000000a700a47202 */ /* 0x000fe20000000f00 */
[----:B------:R-:W-:Y:S01]  /*20b60*/  FFMA.FTZ R3, R252, R3, R33 ;  /* 0x00000003fc037223 */ /* 0x000fe20000010021 */
[----:B------:R-:W-:Y:S01]  /*20b70*/  MUFU.EX2 R190, R190 ;  /* 0x000000be00be7308 */ /* 0x000fe20000000800 */
[----:B------:R-:W-:Y:S01]  /*20b80*/  LDSM.16.MT88.4 R28, [R231+0x11800] ;  /* 0x01180000e71c783b */ /* 0x000fe20000004200 */
[----:B---3--:R-:W-:Y:S01]  /*20b90*/  F2FP.BF16.PACK_AB R4, R177, R176 ;  /* 0x000000b0b104723e */ /* 0x008fe200000010ff */
[----:B------:R-:W-:Y:S01]  /*20ba0*/  FADD.FTZ R34, R34, R165 ;  /* 0x000000a522227221 */ /* 0x000fe20000010000 */
[----:B-1----:R-:W-:Y:S01]  /*20bb0*/  F2FP.BF16.PACK_AB R5, R181, R180 ;  /* 0x000000b4b505723e */ /* 0x002fe200000010ff */
[----:B------:R-:W-:Y:S01]  /*20bc0*/  FADD.FTZ R3, R2, R3 ;  /* 0x0000000302037221 */ /* 0x000fe20000010000 */
[----:B------:R-:W-:Y:S01]  /*20bd0*/  F2FP.BF16.PACK_AB R6, R179, R178 ;  /* 0x000000b2b306723e */ /* 0x000fe200000010ff */
[----:B------:R-:W-:Y:S01]  /*20be0*/  FADD.FTZ R35, R35, R34 ;  /* 0x0000002223237221 */ /* 0x000fe20000010000 */
[----:B--2---:R-:W-:Y:S01]  /*20bf0*/  F2FP.BF16.PACK_AB R7, R183, R182 ;  /* 0x000000b6b707723e */ /* 0x004fe200000010ff */
[----:B------:R-:W1:Y:S01]  /*20c00*/  MUFU.EX2 R191, R191 ;  /* 0x000000bf00bf7308 */ /* 0x000e620000000800 */
[----:B------:R-:W-:-:S02]  /*20c10*/  FADD.FTZ R0, R0, R3 ;  /* 0x0000000300007221 */ /* 0x000fc40000010000 */
[----:B------:R-:W-:Y:S02]  /*20c20*/  FADD.FTZ R3, R32, R35 ;  /* 0x0000002320037221 */ /* 0x000fe40000010000 */
[----:B------:R-:W-:Y:S01]  /*20c30*/  FADD.FTZ R169, R169, R0 ;  /* 0x00000000a9a97221 */ /* 0x000fe20000010000 */
[C---:B-----5:R-:W-:Y:S01]  /*20c40*/  HMMA.16816.F32.BF16 R160, R4.reuse, R12, R160 ;  /* 0x0000000c04a0723c */ /* 0x060fe200000418a0 */
[----:B------:R-:W-:Y:S01]  /*20c50*/  FADD.FTZ R176, R176, R3 ;  /* 0x00000003b0b07221 */ /* 0x000fe20000010000 */
[----:B------:R-:W-:Y:S01]  /*20c60*/  MUFU.EX2 R192, R192 ;  /* 0x000000c000c07308 */ /* 0x000fe20000000800 */
[----:B------:R-:W-:Y:S01]  /*20c70*/  FADD.FTZ R180, R180, R169 ;  /* 0x000000a9b4b47221 */ /* 0x000fe20000010000 */
[----:B------:R-:W-:Y:S01]  /*20c80*/  MOV R3, R166 ;  /* 0x000000a600037202 */ /* 0x000fe20000000f00 */
[----:B------:R-:W-:Y:S02]  /*20c90*/  FADD.FTZ R177, R177, R176 ;  /* 0x000000b0b1b17221 */ /* 0x000fe40000010000 */
[----:B------:R-:W-:Y:S01]  /*20ca0*/  FADD.FTZ R181, R181, R180 ;  /* 0x000000b4b5b57221 */ /* 0x000fe20000010000 */
[----:B------:R-:W-:Y:S01]  /*20cb0*/  HMMA.16816.F32.BF16 R156, R4, R14, R156 ;  /* 0x0000000e049c723c */ /* 0x000fe2000004189c */
[----:B------:R-:W2:Y:S01]  /*20cc0*/  LDSM.16.MT88.4 R12, [R234+0x12800] ;  /* 0x01280000ea0c783b */ /* 0x000ea20000004200 */
[----:B------:R-:W3:Y:S01]  /*20cd0*/  MUFU.EX2 R193, R193 ;  /* 0x000000c100c17308 */ /* 0x000ee20000000800 */
[----:B------:R-:W-:-:S02]  /*20ce0*/  FADD.FTZ R0, R178, R177 ;  /* 0x000000b1b2007221 */ /* 0x000fc40000010000 */
[----:B------:R-:W-:Y:S02]  /*20cf0*/  FADD.FTZ R182, R182, R181 ;  /* 0x000000b5b6b67221 */ /* 0x000fe40000010000 */
[----:B------:R-:W-:Y:S01]  /*20d00*/  FADD.FTZ R0, R179, R0 ;  /* 0x00000000b3007221 */ /* 0x000fe20000010000 */
[C---:B------:R-:W-:Y:S01]  /*20d10*/  HMMA.16816.F32.BF16 R152, R4.reuse, R8, R152 ;  /* 0x000000080498723c */ /* 0x040fe20000041898 */
[----:B------:R-:W-:Y:S01]  /*20d20*/  FADD.FTZ R183, R183, R182 ;  /* 0x000000b6b7b77221 */ /* 0x000fe20000010000 */
[----:B------:R-:W-:Y:S06]  /*20d30*/  MUFU.EX2 R175, R175 ;  /* 0x000000af00af7308 */ /* 0x000fec0000000800 */
[C---:B------:R-:W-:Y:S01]  /*20d40*/  HMMA.16816.F32.BF16 R148, R4.reuse, R10, R148 ;  /* 0x0000000a0494723c */ /* 0x040fe20000041894 */
[----:B------:R-:W5:Y:S01]  /*20d50*/  LDSM.16.MT88.4 R8, [R233+0x12800] ;  /* 0x01280000e908783b */ /* 0x000f620000004200 */
[----:B------:R-:W1:Y:S06]  /*20d60*/  MUFU.EX2 R194, R194 ;  /* 0x000000c200c27308 */ /* 0x000e6c0000000800 */
[C---:B----4-:R-:W-:Y:S02]  /*20d70*/  HMMA.16816.F32.BF16 R144, R4.reuse, R16, R144 ;  /* 0x000000100490723c */ /* 0x050fe40000041890 */
[----:B------:R-:W-:Y:S06]  /*20d80*/  MUFU.EX2 R171, R171 ;  /* 0x000000ab00ab7308 */ /* 0x000fec0000000800 */
[C---:B------:R-:W-:Y:S01]  /*20d90*/  HMMA.16816.F32.BF16 R140, R4.reuse, R18, R140 ;  /* 0x00000012048c723c */ /* 0x040fe2000004188c */
[----:B------:R-:W4:Y:S01]  /*20da0*/  LDSM.16.MT88.4 R16, [R232+0x12800] ;  /* 0x01280000e810783b */ /* 0x000f220000004200 */
[----:B------:R-:W-:Y:S06]  /*20db0*/  MUFU.EX2 R172, R172 ;  /* 0x000000ac00ac7308 */ /* 0x000fec0000000800 */
[C---:B------:R-:W-:Y:S02]  /*20dc0*/  HMMA.16816.F32.BF16 R136, R4.reuse, R20, R136 ;  /* 0x000000140488723c */ /* 0x040fe40000041888 */
[----:B------:R-:W-:Y:S06]  /*20dd0*/  MUFU.EX2 R170, R170 ;  /* 0x000000aa00aa7308 */ /* 0x000fec0000000800 */
[C---:B------:R-:W-:Y:S01]  /*20de0*/  HMMA.16816.F32.BF16 R132, R4.reuse, R22, R132 ;  /* 0x000000160484723c */ /* 0x040fe20000041884 */
[----:B------:R-:W1:Y:S01]  /*20df0*/  LDSM.16.MT88.4 R20, [R231+0x12800] ;  /* 0x01280000e714783b */ /* 0x000e620000004200 */
[----:B------:R-:W1:Y:S06]  /*20e00*/  MUFU.EX2 R173, R173 ;  /* 0x000000ad00ad7308 */ /* 0x000e6c0000000800 */
[C---:B--2---:R-:W-:Y:S02]  /*20e10*/  HMMA.16816.F32.BF16 R36, R4.reuse, R12, R36 ;  /* 0x0000000c0424723c */ /* 0x044fe40000041824 */
[----:B------:R-:W-:Y:S06]  /*20e20*/  MUFU.EX2 R168, R168 ;  /* 0x000000a800a87308 */ /* 0x000fec0000000800 */
[C---:B------:R-:W-:Y:S01]  /*20e30*/  HMMA.16816.F32.BF16 R40, R4.reuse, R14, R40 ;  /* 0x0000000e0428723c */ /* 0x040fe20000041828 */
[----:B------:R-:W2:Y:S01]  /*20e40*/  LDSM.16.MT88.4 R12, [R234+0x14800] ;  /* 0x01480000ea0c783b */ /* 0x000ea20000004200 */
[----:B------:R-:W1:Y:S06]  /*20e50*/  MUFU.EX2 R195, R195 ;  /* 0x000000c300c37308 */ /* 0x000e6c0000000800 */
[C---:B-----5:R-:W-:Y:S08]  /*20e60*/  HMMA.16816.F32.BF16 R44, R4.reuse, R8, R44 ;  /* 0x00000008042c723c */ /* 0x060ff0000004182c */
[C---:B------:R-:W-:Y:S01]  /*20e70*/  HMMA.16816.F32.BF16 R48, R4.reuse, R10, R48 ;  /* 0x0000000a0430723c */ /* 0x040fe20000041830 */
[----:B------:R-:W5:Y:S07]  /*20e80*/  LDSM.16.MT88.4 R8, [R233+0x14800] ;  /* 0x01480000e908783b */ /* 0x000f6e0000004200 */
        /* <DEDUP_REMOVED lines=28> */
[----:B------:R-:W-:Y:S01]  /*21050*/  HMMA.16816.F32.BF16 R128, R4, R22, R128 ;  /* 0x000000160480723c */ /* 0x000fe20000041880 */
[----:B------:R-:W1:Y:S06]  /*21060*/  LDSM.16.MT88.4 R20, [R232+0x13000] ;  /* 0x01300000e814783b */ /* 0x000e6c0000004200 */
[----:B------:R-:W-:Y:S01]  /*21070*/  F2FP.BF16.PACK_AB R4, R186, R187 ;  /* 0x000000bbba04723e */ /* 0x000fe200000010ff */
[----:B------:R-:W-:Y:S01]  /*21080*/  FADD.FTZ R187, R187, R0 ;  /* 0x00000000bbbb7221 */ /* 0x000fe20000010000 */
[----:B------:R-:W-:Y:S01]  /*21090*/  F2FP.BF16.PACK_AB R5, R191, R190 ;  /* 0x000000bebf05723e */ /* 0x000fe200000010ff */
[----:B------:R-:W-:Y:S01]  /*210a0*/  FADD.FTZ R190, R190, R183 ;  /* 0x000000b7bebe7221 */ /* 0x000fe20000010000 */
[----:B------:R-:W-:Y:S01]  /*210b0*/  F2FP.BF16.PACK_AB R6, R184, R185 ;  /* 0x000000b9b806723e */ /* 0x000fe200000010ff */
[----:B------:R-:W-:Y:S01]  /*210c0*/  FADD.FTZ R186, R186, R187 ;  /* 0x000000bbbaba7221 */ /* 0x000fe20000010000 */
[----:B---3--:R-:W-:Y:S01]  /*210d0*/  F2FP.BF16.PACK_AB R7, R193, R192 ;  /* 0x000000c0c107723e */ /* 0x008fe200000010ff */
[----:B------:R-:W-:-:S02]  /*210e0*/  FADD.FTZ R191, R191, R190 ;  /* 0x000000bebfbf7221 */ /* 0x000fc40000010000 */
[----:B------:R-:W-:Y:S02]  /*210f0*/  FADD.FTZ R185, R185, R186 ;  /* 0x000000bab9b97221 */ /* 0x000fe40000010000 */
[----:B------:R-:W-:Y:S02]  /*21100*/  FADD.FTZ R192, R192, R191 ;  /* 0x000000bfc0c07221 */ /* 0x000fe40000010000 */
[----:B--2---:R-:W-:Y:S01]  /*21110*/  HMMA.16816.F32.BF16 R160, R4, R12, R160 ;  /* 0x0000000c04a0723c */ /* 0x004fe200000418a0 */
[----:B------:R-:W-:Y:S02]  /*21120*/  FADD.FTZ R184, R184, R185 ;  /* 0x000000b9b8b87221 */ /* 0x000fe40000010000 */
[----:B------:R-:W-:-:S05]  /*21130*/  FADD.FTZ R193, R193, R192 ;  /* 0x000000c0c1c17221 */ /* 0x000fca0000010000 */
[C---:B------:R-:W-:Y:S01]  /*21140*/  HMMA.16816.F32.BF16 R156, R4.reuse, R14, R156 ;  /* 0x0000000e049c723c */ /* 0x040fe2000004189c */
[----:B------:R-:W2:Y:S07]  /*21150*/  LDSM.16.MT88.4 R12, [R234+0x13000] ;  /* 0x01300000ea0c783b */ /* 0x000eae0000004200 */
[C---:B-----5:R-:W-:Y:S08]  /*21160*/  HMMA.16816.F32.BF16 R152, R4.reuse, R8, R152 ;  /* 0x000000080498723c */ /* 0x060ff00000041898 */
[C---:B------:R-:W-:Y:S01]  /*21170*/  HMMA.16816.F32.BF16 R148, R4.reuse, R10, R148 ;  /* 0x0000000a0494723c */ /* 0x040fe20000041894 */
[----:B------:R-:W3:Y:S07]  /*21180*/  LDSM.16.MT88.4 R8, [R233+0x13000] ;  /* 0x01300000e908783b */ /* 0x000eee0000004200 */
[C---:B----4-:R-:W-:Y:S08]  /*21190*/  HMMA.16816.F32.BF16 R144, R4.reuse, R16, R144 ;  /* 0x000000100490723c */ /* 0x050ff00000041890 */
[C---:B------:R-:W-:Y:S01]  /*211a0*/  HMMA.16816.F32.BF16 R140, R4.reuse, R18, R140 ;  /* 0x00000012048c723c */ /* 0x040fe2000004188c */
[----:B------:R-:W4:Y:S07]  /*211b0*/  LDSM.16.MT88.4 R16, [R231+0x13000] ;  /* 0x01300000e710783b */ /* 0x000f2e0000004200 */
[C---:B-1----:R-:W-:Y:S08]  /*211c0*/  HMMA.16816.F32.BF16 R52, R4.reuse, R20, R52 ;  /* 0x000000140434723c */ /* 0x042ff00000041834 */
[C---:B--2---:R-:W-:Y:S08]  /*211d0*/  HMMA.16816.F32.BF16 R36, R4.reuse, R12, R36 ;  /* 0x0000000c0424723c */ /* 0x044ff00000041824 */
[C---:B------:R-:W-:Y:S01]  /*211e0*/  HMMA.16816.F32.BF16 R40, R4.reuse, R14, R40 ;  /* 0x0000000e0428723c */ /* 0x040fe20000041828 */
[----:B------:R-:W1:Y:S07]  /*211f0*/  LDSM.16.MT88.4 R12, [R234+0x15000] ;  /* 0x01500000ea0c783b */ /* 0x000e6e0000004200 */
[C---:B---3--:R-:W-:Y:S08]  /*21200*/  HMMA.16816.F32.BF16 R44, R4.reuse, R8, R44 ;  /* 0x00000008042c723c */ /* 0x048ff0000004182c */
[C---:B------:R-:W-:Y:S01]  /*21210*/  HMMA.16816.F32.BF16 R48, R4.reuse, R10, R48 ;  /* 0x0000000a0430723c */ /* 0x040fe20000041830 */
[----:B------:R-:W2:Y:S07]  /*21220*/  LDSM.16.MT88.4 R8, [R233+0x15000] ;  /* 0x01500000e908783b */ /* 0x000eae0000004200 */
[C---:B------:R-:W-:Y:S01]  /*21230*/  HMMA.16816.F32.BF16 R56, R4.reuse, R22, R56 ;  /* 0x000000160438723c */ /* 0x040fe20000041838 */
[----:B------:R-:W3:Y:S07]  /*21240*/  LDSM.16.MT88.4 R20, [R232+0x15000] ;  /* 0x01500000e814783b */ /* 0x000eee0000004200 */
[C---:B----4-:R-:W-:Y:S08]  /*21250*/  HMMA.16816.F32.BF16 R60, R4.reuse, R16, R60 ;  /* 0x00000010043c723c */ /* 0x050ff0000004183c */
[C---:B------:R-:W-:Y:S01]  /*21260*/  HMMA.16816.F32.BF16 R64, R4.reuse, R18, R64 ;  /* 0x000000120440723c */ /* 0x040fe20000041840 */
[----:B------:R-:W4:Y:S07]  /*21270*/  LDSM.16.MT88.4 R16, [R231+0x15000] ;  /* 0x01500000e710783b */ /* 0x000f2e0000004200 */
        /* <DEDUP_REMOVED lines=24> */
[C---:B---3--:R-:W-:Y:S08]  /*21400*/  HMMA.16816.F32.BF16 R124, R4.reuse, R20, R124 ;  /* 0x00000014047c723c */ /* 0x048ff0000004187c */
        /* <DEDUP_REMOVED lines=12> */
[----:B----4-:R-:W-:Y:S01]  /*214d0*/  HMMA.16816.F32.BF16 R160, R4, R16, R160 ;  /* 0x0000001004a0723c */ /* 0x010fe200000418a0 */
[----:B------:R-:W-:Y:S02]  /*214e0*/  FADD.FTZ R0, R172, R171 ;  /* 0x000000abac007221 */ /* 0x000fe40000010000 */
[----:B------:R-:W-:-:S03]  /*214f0*/  FADD.FTZ R252, R195, R168 ;  /* 0x000000a8c3fc7221 */ /* 0x000fc60000010000 */
[----:B------:R-:W-:Y:S02]  /*21500*/  STL [R1], R0 ;  /* 0x0000000001007387 */ /* 0x000fe40000100800 */
[C---:B------:R-:W-:Y:S02]  /*21510*/  HMMA.16816.F32.BF16 R156, R4.reuse, R18, R156 ;  /* 0x00000012049c723c */ /* 0x040fe4000004189c */
[----:B------:R-:W3:Y:S06]  /*21520*/  LDSM.16.MT88.4 R16, [R232+0x13800] ;  /* 0x01380000e810783b */ /* 0x000eec0000004200 */
        /* <DEDUP_REMOVED lines=39> */
.L_x_1437:
[----:B------:R-:W-:-:S13]  /*217a0*/  ISETP.GE.AND P0, PT, R250, 0x1, PT ;  /* 0x00000001fa00780c */ /* 0x000fda0003f06270 */
[----:B------:R-:W-:Y:S05]  /*217b0*/  @!P0 BRA `(.L_x_1446) ;  /* 0x00004bb000008947 */ /* 0x000fea0003800000 */
[----:B------:R-:W-:Y:S02]  /*217c0*/  MOV R0, R3 ;  /* 0x0000000300007202 */ /* 0x000fe40000000f00 */
[----:B------:R-:W-:Y:S02]  /*217d0*/  MOV R165, R164 ;  /* 0x000000a400a57202 */ /* 0x000fe40000000f00 */
.L_x_1455:
[----:B------:R-:W-:Y:S01]  /*217e0*/  ULDC.64 UR4, c[0x0][0x40] ;  /* 0x0000100000047ab9 */ /* 0x000fe20000000a00 */
[----:B------:R-:W-:Y:S04]  /*217f0*/  DEPBAR.LE SB0, 0x0 ;  /* 0x000080000000791a */ /* 0x000fe80000000000 */
[----:B------:R-:W-:Y:S01]  /*21800*/  ISETP.NE.U32.AND P0, PT, R248, RZ, PT ;  /* 0x000000fff800720c */ /* 0x000fe20003f05070 */
[----:B------:R-:W-:Y:S03]  /*21810*/  UIADD3 UR4, UP0, UR4, 0x160, URZ ;  /* 0x0000016004047890 */ /* 0x000fe6000ff1e03f */
[----:B------:R-:W-:Y:S01]  /*21820*/  ISETP.NE.AND.EX P0, PT, R249, RZ, PT, P0 ;  /* 0x000000fff900720c */ /* 0x000fe20003f05300 */
[----:B------:R-:W-:Y:S02]  /*21830*/  UIADD3.X UR5, URZ, UR5, URZ, UP0, !UPT ;  /* 0x000000053f057290 */ /* 0x000fe400087fe43f */
[----:B-1----:R-:W-:Y:S04]  /*21840*/  IMAD.U32 R2, RZ, RZ, UR4 ;  /* 0x00000004ff027e24 */ /* 0x002fe8000f8e00ff */
        /* <DEDUP_REMOVED lines=59> */
[----:B------:R-:W-:Y:S02]  /*21c00*/  IMAD R6, R8, R7, R6 ;  /* 0x0000000708067224 */ /* 0x000fe400078e0206 */
[----:B------:R-:W-:Y:S02]  /*21c10*/  IMAD.MOV.U32 R8, RZ, RZ, R10 ;  /* 0x000000ffff087224 */ /* 0x000fe400078e000a */
[----:B------:R-:W-:Y:S02]  /*21c20*/  IMAD.IADD R9, R11, 0x1, R6 ;  /* 0x000000010b097824 */ /* 0x000fe400078e0206 */
[----:B----4-:R-:W-:Y:S04]  /*21c30*/  IMAD.IADD R5, R4, 0x1, -R5 ;  /* 0x0000000104057824 */ /* 0x010fe800078e0a05 */
[----:B--2---:R-:W-:Y:S01]  /*21c40*/  IMAD R7, R15, R5, RZ ;  /* 0x000000050f077224 */ /* 0x004fe200078e02ff */
[----:B------:R-:W-:Y:S01]  /*21c50*/  SHF.R.S32.HI R4, RZ, 0x1f, R5 ;  /* 0x0000001fff047819 */ /* 0x000fe20000011405 */
[----:B------:R-:W-:Y:S04]  /*21c60*/  IMAD.WIDE.U32 R8, R5, R14, R8 ;  /* 0x0000000e05087225 */ /* 0x000fe800078e0008 */
[----:B------:R-:W-:Y:S04]  /*21c70*/  IMAD R7, R14, R4, R7 ;  /* 0x000000040e077224 */ /* 0x000fe800078e0207 */
[----:B------:R-:W-:Y:S01]  /*21c80*/  IMAD.IADD R4, R9, 0x1, R7 ;  /* 0x0000000109047824 */ /* 0x000fe200078e0207 */
[----:B------:R-:W-:-:S05]  /*21c90*/  BRA `(.L_x_1449) ;  /* 0x0000004000007947 */ /* 0x000fca0003800000 */
.L_x_1448:
[----:B------:R-:W-:Y:S02]  /*21ca0*/  ULDC.64 UR4, c[0x0][0x118] ;  /* 0x0000460000047ab9 */ /* 0x000fe40000000a00 */
[----:B------:R-:W2:Y:S02]  /*21cb0*/  LD.E R8, [R2.64+0x40] ;  /* 0x0000400402087980 */ /* 0x000ea4000c101900 */
[----:B--2---:R-:W-:Y:S04]  /*21cc0*/  LEA R8, -R8, RZ, 0x6 ;  /* 0x000000ff08087211 */ /* 0x004fe800078e31ff */
[----:B------:R-:W-:Y:S02]  /*21cd0*/  SHF.R.S32.HI R4, RZ, 0x1f, R8 ;  /* 0x0000001fff047819 */ /* 0x000fe40000011408 */
.L_x_1449:
[----:B------:R-:W-:Y:S05]  /*21ce0*/  BSYNC B0 ;  /* 0x0000000000007941 */ /* 0x000fea0003800000 */
.L_x_1447:
[C---:B------:R-:W-:Y:S01]  /*21cf0*/  LOP3.LUT P6, RZ, R251.reuse, 0x1, RZ, 0xc0, !PT ;  /* 0x00000001fbff7812 */ /* 0x040fe200078cc0ff */
[----:B------:R-:W-:Y:S01]  /*21d00*/  ULDC.64 UR4, c[0x0][0x118] ;  /* 0x0000460000047ab9 */ /* 0x000fe20000000a00 */
[C---:B------:R-:W-:Y:S01]  /*21d10*/  LOP3.LUT P4, RZ, R251.reuse, 0x4, RZ, 0xc0, !PT ;  /* 0x00000004fbff7812 */ /* 0x040fe2000788c0ff */
[----:B------:R-:W-:Y:S01]  /*21d20*/  BSSY B1, `(.L_x_1450) ;  /* 0x0000254000017945 */ /* 0x000fe20003800000 */
[C---:B------:R-:W-:Y:S02]  /*21d30*/  LOP3.LUT P5, RZ, R251.reuse, 0x2, RZ, 0xc0, !PT ;  /* 0x00000002fbff7812 */ /* 0x040fe400078ac0ff */
[CC--:B------:R-:W-:Y:S02]  /*21d40*/  IADD3 R7, P1, R8.reuse, R235.reuse, RZ ;  /* 0x000000eb08077210 */ /* 0x0c0fe40007f3e0ff */
[----:B------:R-:W-:Y:S02]  /*21d50*/  LOP3.LUT P3, RZ, R251, 0x8, RZ, 0xc0, !PT ;  /* 0x00000008fbff7812 */ /* 0x000fe4000786c0ff */
[-C--:B------:R-:W-:Y:S01]  /*21d60*/  LEA R26, P0, R8, R188.reuse, 0x1 ;  /* 0x000000bc081a7211 */ /* 0x080fe200078008ff */
[----:B------:R-:W-:Y:S01]  /*21d70*/  IMAD.X R6, R4, 0x1, R236, P1 ;  /* 0x0000000104067824 */ /* 0x000fe200008e06ec */
[C---:B------:R-:W-:Y:S02]  /*21d80*/  IADD3 R5, P2, R7.reuse, R235, RZ ;  /* 0x000000eb07057210 */ /* 0x040fe40007f5e0ff */
[-C--:B------:R-:W-:Y:S02]  /*21d90*/  LEA.HI.X R27, R8, R189.reuse, R4, 0x1, P0 ;  /* 0x000000bd081b7211 */ /* 0x080fe400000f0c04 */
[C---:B------:R-:W-:Y:S02]  /*21da0*/  @P6 LEA R16, P1, R7.reuse, R188, 0x1 ;  /* 0x000000bc07106211 */ /* 0x040fe400078208ff */
[----:B------:R-:W-:Y:S01]  /*21db0*/  IADD3.X R4, R6, R236, RZ, P2, !PT ;  /* 0x000000ec06047210 */ /* 0x000fe200017fe4ff */
[----:B------:R-:W-:Y:S01]  /*21dc0*/  @!PT LDS RZ, [RZ] ;  /* 0x00000000fffff984 */ /* 0x000fe20000000800 */
[----:B------:R-:W-:Y:S01]  /*21dd0*/  @!PT LDS RZ, [RZ] ;  /* 0x00000000fffff984 */ /* 0x000fe20000000800 */
[----:B------:R-:W-:Y:S01]  /*21de0*/  @!PT LDS RZ, [RZ] ;  /* 0x00000000fffff984 */ /* 0x000fe20000000800 */
[----:B------:R1:W-:Y:S01]  /*21df0*/  @P6 LDGSTS.E.BYPASS.LTC128B.128 [R247+0x10000], [R26.64] ;  /* 0x100000001af76fae */ /* 0x0003e2000b901d44 */
[CC--:B------:R-:W-:Y:S02]  /*21e00*/  @P4 LEA R10, P2, R7.reuse, R188.reuse, 0x1 ;  /* 0x000000bc070a4211 */ /* 0x0c0fe400078408ff */
[CC--:B------:R-:W-:Y:S02]  /*21e10*/  @P5 LEA R12, P0, R7.reuse, R188.reuse, 0x1 ;  /* 0x000000bc070c5211 */ /* 0x0c0fe400078008ff */
[CCC-:B------:R-:W-:Y:S01]  /*21e20*/  @P6 LEA.HI.X R17, R7.reuse, R189.reuse, R6.reuse, 0x1, P1 ;  /* 0x000000bd07116211 */ /* 0x1c0fe200008f0c06 */
[----:B------:R-:W-:Y:S01]  /*21e30*/  @!P6 STS.128 [R247+0x10000], RZ ;  /* 0x010000fff700e388 */ /* 0x000fe20000000c00 */
[CC--:B------:R-:W-:Y:S02]  /*21e40*/  @P3 LEA R8, P1, R7.reuse, R188.reuse, 0x1 ;  /* 0x000000bc07083211 */ /* 0x0c0fe400078208ff */
[-CC-:B------:R-:W-:Y:S02]  /*21e50*/  @P4 LEA.HI.X R11, R7, R189.reuse, R6.reuse, 0x1, P2 ;  /* 0x000000bd070b4211 */ /* 0x180fe400010f0c06 */
[-C--:B------:R-:W-:Y:S02]  /*21e60*/  @P5 LEA R22, P2, R5, R188.reuse, 0x1 ;  /* 0x000000bc05165211 */ /* 0x080fe400078408ff */
[-CC-:B------:R-:W-:Y:S02]  /*21e70*/  @P5 LEA.HI.X R13, R7, R189.reuse, R6.reuse, 0x1, P0 ;  /* 0x000000bd070d5211 */ /* 0x180fe400000f0c06 */
[-C--:B------:R-:W-:Y:S02]  /*21e80*/  @P6 LEA R14, P0, R5, R188.reuse, 0x1 ;  /* 0x000000bc050e6211 */ /* 0x080fe400078008ff */
[-C--:B------:R-:W-:Y:S02]  /*21e90*/  @P3 LEA.HI.X R9, R7, R189.reuse, R6, 0x1, P1 ;  /* 0x000000bd07093211 */ /* 0x080fe400008f0c06 */
[C-C-:B------:R-:W-:Y:S02]  /*21ea0*/  @P5 LEA.HI.X R23, R5.reuse, R189, R4.reuse, 0x1, P2 ;  /* 0x000000bd05175211 */ /* 0x140fe400010f0c04 */
        /* <DEDUP_REMOVED lines=15> */
[----:B------:R-:W-:Y:S02]  /*21fa0*/  @P3 LEA.HI.X R167, R6, R189, R4, 0x1, P0 ;  /* 0x000000bd06a73211 */ /* 0x000fe400000f0c04 */
[-C--:B------:R-:W-:Y:S02]  /*21fb0*/  @P5 MOV R4, R26.reuse ;  /* 0x0000001a00045202 */ /* 0x080fe40000000f00 */
[----:B------:R-:W-:Y:S03]  /*21fc0*/  ISETP.GE.AND P0, PT, R250, 0x2, PT ;  /* 0x00000002fa00780c */ /* 0x000fe60003f06270 */
[----:B------:R-:W-:Y:S01]  /*21fd0*/  @!PT LDS RZ, [RZ] ;  /* 0x00000000fffff984 */ /* 0x000fe20000000800 */
[----:B------:R-:W-:Y:S01]  /*21fe0*/  @!PT LDS RZ, [RZ] ;  /* 0x00000000fffff984 */ /* 0x000fe20000000800 */
[----:B------:R-:W-:Y:S01]  /*21ff0*/  @!PT LDS RZ, [RZ] ;  /* 0x00000000fffff984 */ /* 0x000fe20000000800 */
[----:B------:R2:W-:Y:S05]  /*22000*/  @P5 LDGSTS.E.BYPASS.LTC128B.128 [R247+0x12000], [R4.64+0x80] ;  /* 0x1200008004f75fae */ /* 0x0005ea000b901d44 */
[----:B------:R-:W-:Y:S01]  /*22010*/  @!P5 STS.128 [R247+0x12000], RZ ;  /* 0x012000fff700d388 */ /* 0x000fe20000000c00 */
[-C--:B--2---:R-:W-:Y:S01]  /*22020*/  @P4 MOV R4, R26.reuse ;  /* 0x0000001a00044202 */ /* 0x084fe20000000f00 */
[--C-:B------:R-:W-:Y:S05]  /*22030*/  @P4 IMAD.MOV.U32 R5, RZ, RZ, R27.reuse ;  /* 0x000000ffff054224 */ /* 0x100fea00078e001b */
        /* <DEDUP_REMOVED lines=11> */
[----:B------:R-:W-:Y:S05]  /*220f0*/  @!P3 STS.128 [R247+0x16000], RZ ;  /* 0x016000fff700b388 */ /* 0x000fea0000000c00 */
[----:B------:R-:W-:Y:S01]  /*22100*/  @!PT LDS RZ, [RZ] ;  /* 0x00000000fffff984 */ /* 0x000fe20000000800 */
[----:B------:R-:W-:Y:S01]  /*22110*/  @!PT LDS RZ, [RZ] ;  /* 0x00000000fffff984 */ /* 0x000fe20000000800 */
[----:B------:R-:W-:Y:S01]  /*22120*/  @!PT LDS RZ, [RZ] ;  /* 0x00000000fffff984 */ /* 0x000fe20000000800 */
[----:B------:R3:W-:Y:S05]  /*22130*/  @P6 LDGSTS.E.BYPASS.LTC128B.128 [R247+0x10800], [R16.64] ;  /* 0x1080000010f76fae */ /* 0x0007ea000b901d44 */
[----:B------:R-:W-:Y:S05]  /*22140*/  @!P6 STS.128 [R247+0x10800], RZ ;  /* 0x010800fff700e388 */ /* 0x000fea0000000c00 */
        /* <DEDUP_REMOVED lines=55> */
[----:B------:R-:W-:Y:S05]  /*224c0*/  LDSM.16.M88.4 R32, [R230] ;  /* 0x00000000e620783b */ /* 0x000fea0000000200 */
[----:B-----5:R-:W2:Y:S05]  /*224d0*/  LDSM.16.M88.4 R8, [R229+0x8000] ;  /* 0x00800000e508783b */ /* 0x020eaa0000000200 */
[----:B---3--:R-:W4:Y:S05]  /*224e0*/  LDSM.16.M88.4 R16, [R229+0x8800] ;  /* 0x00880000e510783b */ /* 0x008f2a0000000200 */
[----:B------:R-:W0:Y:S01]  /*224f0*/  LDGDEPBAR ;  /* 0x00000000000079af */ /* 0x000e220000000000 */
[----:B-1----:R-:W-:Y:S01]  /*22500*/  MOV R166, R26 ;  /* 0x0000001a00a67202 */ /* 0x002fe20000000f00 */
[----:B------:R-:W-:Y:S03]  /*22510*/  IMAD.MOV.U32 R167, RZ, RZ, R27 ;  /* 0x000000ffffa77224 */ /* 0x000fe600078e001b */
[----:B------:R-:W1:Y:S05]  /*22520*/  LDSM.16.M88.4 R24, [R229+0x9000] ;  /* 0x00900000e518783b */ /* 0x000e6a0000000200 */
[----:B------:R-:W3:Y:S05]  /*22530*/  LDSM.16.M88.4 R168, [R229+0x9800] ;  /* 0x00980000e5a8783b */ /* 0x000eea0000000200 */
[----:B------:R-:W-:Y:S05]  /*22540*/  LDSM.16.M88.4 R172, [R228] ;  /* 0x00000000e4ac783b */ /* 0x000fea0000000200 */
[----:B------:R-:W5:Y:S05]  /*22550*/  LDSM.16.M88.4 R176, [R227] ;  /* 0x00000000e3b0783b */ /* 0x000f6a0000000200 */
[----:B------:R-:W3:Y:S01]  /*22560*/  LDSM.16.M88.4 R180, [R223] ;  /* 0x00000000dfb4783b */ /* 0x000ee20000000200 */
[C---:B--2---:R-:W-:Y:S04]  /*22570*/  HMMA.16816.F32.BF16 R4, R32.reuse, R8, RZ ;  /* 0x000000082004723c */ /* 0x044fe800000418ff */
[----:B------:R-:W2:Y:S05]  /*22580*/  LDSM.16.M88.4 R184, [R222] ;  /* 0x00000000deb8783b */ /* 0x000eaa0000000200 */
[----:B------:R-:W2:Y:S01]  /*22590*/  LDSM.16.M88.4 R188, [R221] ;  /* 0x00000000ddbc783b */ /* 0x000ea20000000200 */
[C---:B------:R-:W-:Y:S04]  /*225a0*/  HMMA.16816.F32.BF16 R8, R32.reuse, R10, RZ ;  /* 0x0000000a2008723c */ /* 0x040fe800000418ff */
[----:B------:R-:W-:Y:S04]  /*225b0*/  LDSM.16.M88.4 R192, [R226] ;  /* 0x00000000e2c0783b */ /* 0x000fe80000000200 */
[C---:B----4-:R-:W-:Y:S01]  /*225c0*/  HMMA.16816.F32.BF16 R12, R32.reuse, R16, RZ ;  /* 0x00000010200c723c */ /* 0x050fe200000418ff */
[----:B------:R-:W2:Y:S05]  /*225d0*/  LDSM.16.M88.4 R196, [R224+0x8000] ;  /* 0x00800000e0c4783b */ /* 0x000eaa0000000200 */
[----:B------:R-:W2:Y:S02]  /*225e0*/  LDSM.16.M88.4 R200, [R224+0x8800] ;  /* 0x00880000e0c8783b */ /* 0x000ea40000000200 */
[C---:B------:R-:W-:Y:S03]  /*225f0*/  HMMA.16816.F32.BF16 R16, R32.reuse, R18, RZ ;  /* 0x000000122010723c */ /* 0x040fe600000418ff */
[----:B------:R-:W-:Y:S05]  /*22600*/  LDSM.16.M88.4 R204, [R220+0x800] ;  /* 0x00080000dccc783b */ /* 0x000fea0000000200 */
[C---:B-1----:R-:W-:Y:S01]  /*22610*/  HMMA.16816.F32.BF16 R20, R32.reuse, R24, RZ ;  /* 0x000000182014723c */ /* 0x042fe200000418ff */
[----:B------:R-:W4:Y:S07]  /*22620*/  LD.E R164, [R2.64+0x18c] ;  /* 0x00018c0402a47980 */ /* 0x000f2e000c101900 */
[C---:B------:R-:W-:Y:S08]  /*22630*/  HMMA.16816.F32.BF16 R24, R32.reuse, R26, RZ ;  /* 0x0000001a2018723c */ /* 0x040ff000000418ff */
[C---:B---3--:R-:W-:Y:S08]  /*22640*/  HMMA.16816.F32.BF16 R28, R32.reuse, R168, RZ ;  /* 0x000000a8201c723c */ /* 0x048ff000000418ff */
[----:B------:R-:W-:Y:S01]  /*22650*/  HMMA.16816.F32.BF16 R32, R32, R170, RZ ;  /* 0x000000aa2020723c */ /* 0x000fe200000418ff */
[----:B------:R-:W1:Y:S07]  /*22660*/  LDSM.16.M88.4 R168, [R224+0x9000] ;  /* 0x00900000e0a8783b */ /* 0x000e6e0000000200 */
[C---:B-----5:R-:W-:Y:S08]  /*22670*/  HMMA.16816.F32.BF16 R4, R172.reuse, R176, R4 ;  /* 0x000000b0ac04723c */ /* 0x060ff00000041804 */
[C---:B------:R-:W-:Y:S01]  /*22680*/  HMMA.16816.F32.BF16 R8, R172.reuse, R178, R8 ;  /* 0x000000b2ac08723c */ /* 0x040fe20000041808 */
[----:B------:R-:W3:Y:S07]  /*22690*/  LDSM.16.M88.4 R176, [R224+0x9800] ;  /* 0x00980000e0b0783b */ /* 0x000eee0000000200 */
[C---:B------:R-:W-:Y:S08]  /*226a0*/  HMMA.16816.F32.BF16 R12, R172.reuse, R180, R12 ;  /* 0x000000b4ac0c723c */ /* 0x040ff0000004180c */
[C---:B------:R-:W-:Y:S01]  /*226b0*/  HMMA.16816.F32.BF16 R16, R172.reuse, R182, R16 ;  /* 0x000000b6ac10723c */ /* 0x040fe20000041810 */
[----:B------:R-:W-:Y:S07]  /*226c0*/  LDSM.16.M88.4 R180, [R225] ;  /* 0x00000000e1b4783b */ /* 0x000fee0000000200 */
[C---:B--2---:R-:W-:Y:S08]  /*226d0*/  HMMA.16816.F32.BF16 R20, R172.reuse, R184, R20 ;  /* 0x000000b8ac14723c */ /* 0x044ff00000041814 */
[C---:B------:R-:W-:Y:S01]  /*226e0*/  HMMA.16816.F32.BF16 R24, R172.reuse, R186, R24 ;  /* 0x000000baac18723c */ /* 0x040fe20000041818 */
[----:B------:R-:W2:Y:S07]  /*226f0*/  LDSM.16.M88.4 R184, [R220] ;  /* 0x00000000dcb8783b */ /* 0x000eae0000000200 */
[C---:B------:R-:W-:Y:S08]  /*22700*/  HMMA.16816.F32.BF16 R28, R172.reuse, R188, R28 ;  /* 0x000000bcac1c723c */ /* 0x040ff0000004181c */
[----:B------:R-:W-:Y:S01]  /*22710*/  HMMA.16816.F32.BF16 R32, R172, R190, R32 ;  /* 0x000000beac20723c */ /* 0x000fe20000041820 */
[----:B------:R-:W5:Y:S05]  /*22720*/  LDSM.16.M88.4 R172, [R220+0x1000] ;  /* 0x00100000dcac783b */ /* 0x000f6a0000000200 */
[----:B------:R-:W2:Y:S02]  /*22730*/  LDSM.16.M88.4 R188, [R220+0x1800] ;  /* 0x00180000dcbc783b */ /* 0x000ea40000000200 */
[C---:B------:R-:W-:Y:S08]  /*22740*/  HMMA.16816.F32.BF16 R4, R192.reuse, R196, R4 ;  /* 0x000000c4c004723c */ /* 0x040ff00000041804 */
[C---:B------:R-:W-:Y:S01]  /*22750*/  HMMA.16816.F32.BF16 R8, R192.reuse, R198, R8 ;  /* 0x000000c6c008723c */ /* 0x040fe20000041808 */
[----:B------:R-:W-:Y:S07]  /*22760*/  LDSM.16.M88.4 R196, [R230+0x2000] ;  /* 0x00200000e6c4783b */ /* 0x000fee0000000200 */
[C---:B------:R-:W-:Y:S08]  /*22770*/  HMMA.16816.F32.BF16 R12, R192.reuse, R200, R12 ;  /* 0x000000c8c00c723c */ /* 0x040ff0000004180c */
[C---:B------:R-:W-:Y:S01]  /*22780*/  HMMA.16816.F32.BF16 R16, R192.reuse, R202, R16 ;  /* 0x000000cac010723c */ /* 0x040fe20000041810 */
[----:B------:R-:W5:Y:S07]  /*22790*/  LDSM.16.M88.4 R200, [R229+0xa000] ;  /* 0x00a00000e5c8783b */ /* 0x000f6e0000000200 */
[C---:B-1----:R-:W-:Y:S08]  /*227a0*/  HMMA.16816.F32.BF16 R20, R192.reuse, R168, R20 ;  /* 0x000000a8c014723c */ /* 0x042ff00000041814 */
[C---:B------:R-:W-:Y:S01]  /*227b0*/  HMMA.16816.F32.BF16 R24, R192.reuse, R170, R24 ;  /* 0x000000aac018723c */ /* 0x040fe20000041818 */
[----:B------:R-:W1:Y:S07]  /*227c0*/  LDSM.16.M88.4 R168, [R229+0xa800] ;  /* 0x00a80000e5a8783b */ /* 0x000e6e0000000200 */
[C---:B---3--:R-:W-:Y:S08]  /*227d0*/  HMMA.16816.F32.BF16 R28, R192.reuse, R176, R28 ;  /* 0x000000b0c01c723c */ /* 0x048ff0000004181c */
[----:B------:R-:W-:Y:S01]  /*227e0*/  HMMA.16816.F32.BF16 R32, R192, R178, R32 ;  /* 0x000000b2c020723c */ /* 0x000fe20000041820 */
[----:B------:R-:W3:Y:S05]  /*227f0*/  LDSM.16.M88.4 R176, [R229+0xb000] ;  /* 0x00b00000e5b0783b */ /* 0x000eea0000000200 */
[----:B------:R-:W-:Y:S02]  /*22800*/  LDSM.16.M88.4 R192, [R228+0x2000] ;  /* 0x00200000e4c0783b */ /* 0x000fe40000000200 */
[C---:B--2---:R-:W-:Y:S08]  /*22810*/  HMMA.16816.F32.BF16 R4, R180.reuse, R184, R4 ;  /* 0x000000b8b404723c */ /* 0x044ff00000041804 */
[C---:B------:R-:W-:Y:S01]  /*22820*/  HMMA.16816.F32.BF16 R8, R180.reuse, R186, R8 ;  /* 0x000000bab408723c */ /* 0x040fe20000041808 */
[----:B------:R-:W2:Y:S07]  /*22830*/  LDSM.16.M88.4 R184, [R229+0xb800] ;  /* 0x00b80000e5b8783b */ /* 0x000eae0000000200 */
[C---:B------:R-:W-:Y:S08]  /*22840*/  HMMA.16816.F32.BF16 R12, R180.reuse, R204, R12 ;  /* 0x000000ccb40c723c */ /* 0x040ff0000004180c */
[C---:B------:R-:W-:Y:S01]  /*22850*/  HMMA.16816.F32.BF16 R16, R180.reuse, R206, R16 ;  /* 0x000000ceb410723c */ /* 0x040fe20000041810 */
[----:B------:R-:W1:Y:S07]  /*22860*/  LDSM.16.M88.4 R204, [R219] ;  /* 0x00000000dbcc783b */ /* 0x000e6e0000000200 */
[C---:B-----5:R-:W-:Y:S08]  /*22870*/  HMMA.16816.F32.BF16 R20, R180.reuse, R172, R20 ;  /* 0x000000acb414723c */ /* 0x060ff00000041814 */
[C---:B------:R-:W-:Y:S01]  /*22880*/  HMMA.16816.F32.BF16 R24, R180.reuse, R174, R24 ;  /* 0x000000aeb418723c */ /* 0x040fe20000041818 */
[----:B------:R-:W5:Y:S07]  /*22890*/  LDSM.16.M88.4 R172, [R218] ;  /* 0x00000000daac783b */ /* 0x000f6e0000000200 */
[C---:B------:R-:W-:Y:S08]  /*228a0*/  HMMA.16816.F32.BF16 R28, R180.reuse, R188, R28 ;  /* 0x000000bcb41c723c */ /* 0x040ff0000004181c */
[----:B------:R-:W-:Y:S01]  /*228b0*/  HMMA.16816.F32.BF16 R32, R180, R190, R32 ;  /* 0x000000beb420723c */ /* 0x000fe20000041820 */
[----:B------:R-:W2:Y:S05]  /*228c0*/  LDSM.16.M88.4 R180, [R217] ;  /* 0x00000000d9b4783b */ /* 0x000eaa0000000200 */
[----:B------:R-:W2:Y:S02]  /*228d0*/  LDSM.16.M88.4 R188, [R216] ;  /* 0x00000000d8bc783b */ /* 0x000ea40000000200 */
[C---:B------:R-:W-:Y:S08]  /*228e0*/  HMMA.16816.F32.BF16 R4, R196.reuse, R200, R4 ;  /* 0x000000c8c404723c */ /* 0x040ff00000041804 */
[C---:B------:R-:W-:Y:S01]  /*228f0*/  HMMA.16816.F32.BF16 R8, R196.reuse, R202, R8 ;  /* 0x000000cac408723c */ /* 0x040fe20000041808 */
[----:B------:R-:W-:Y:S07]  /*22900*/  LDSM.16.M88.4 R200, [R224+0xb800] ;  /* 0x00b80000e0c8783b */ /* 0x000fee0000000200 */
[C---:B-1----:R-:W-:Y:S08]  /*22910*/  HMMA.16816.F32.BF16 R12, R196.reuse, R168, R12 ;  /* 0x000000a8c40c723c */ /* 0x042ff0000004180c */
[C---:B------:R-:W-:Y:S01]  /*22920*/  HMMA.16816.F32.BF16 R16, R196.reuse, R170, R16 ;  /* 0x000000aac410723c */ /* 0x040fe20000041810 */
[----:B------:R-:W-:Y:S07]  /*22930*/  LDSM.16.M88.4 R168, [R226+0x2000] ;  /* 0x00200000e2a8783b */ /* 0x000fee0000000200 */
[C---:B---3--:R-:W-:Y:S08]  /*22940*/  HMMA.16816.F32.BF16 R20, R196.reuse, R176, R20 ;  /* 0x000000b0c414723c */ /* 0x048ff00000041814 */
[C---:B------:R-:W-:Y:S01]  /*22950*/  HMMA.16816.F32.BF16 R24, R196.reuse, R178, R24 ;  /* 0x000000b2c418723c */ /* 0x040fe20000041818 */
[----:B------:R-:W1:Y:S07]  /*22960*/  LDSM.16.M88.4 R176, [R224+0xa000] ;  /* 0x00a00000e0b0783b */ /* 0x000e6e0000000200 */
[C---:B--2---:R-:W-:Y:S08]  /*22970*/  HMMA.16816.F32.BF16 R28, R196.reuse, R184, R28 ;  /* 0x000000b8c41c723c */ /* 0x044ff0000004181c */
[----:B------:R-:W-:Y:S01]  /*22980*/  HMMA.16816.F32.BF16 R32, R196, R186, R32 ;  /* 0x000000bac420723c */ /* 0x000fe20000041820 */
[----:B------:R-:W2:Y:S05]  /*22990*/  LDSM.16.M88.4 R184, [R224+0xa800] ;  /* 0x00a80000e0b8783b */ /* 0x000eaa0000000200 */
[----:B------:R-:W3:Y:S02]  /*229a0*/  LDSM.16.M88.4 R196, [R224+0xb000] ;  /* 0x00b00000e0c4783b */ /* 0x000ee40000000200 */
[C---:B------:R-:W-:Y:S08]  /*229b0*/  HMMA.16816.F32.BF16 R4, R192.reuse, R204, R4 ;  /* 0x000000ccc004723c */ /* 0x040ff00000041804 */
[C---:B------:R-:W-:Y:S07]  /*229c0*/  HMMA.16816.F32.BF16 R8, R192.reuse, R206, R8 ;  /* 0x000000cec008723c */ /* 0x040fee0000041808 */
[----:B------:R-:W-:Y:S01]  /*229d0*/  MOV R206, R166 ;  /* 0x000000a600ce7202 */ /* 0x000fe20000000f00 */
[C---:B-----5:R-:W-:Y:S04]  /*229e0*/  HMMA.16816.F32.BF16 R12, R192.reuse, R172, R12 ;  /* 0x000000acc00c723c */ /* 0x060fe8000004180c */
[----:B------:R-:W-:Y:S04]  /*229f0*/  IMAD.MOV.U32 R207, RZ, RZ, R167 ;  /* 0x000000ffffcf7224 */ /* 0x000fe800078e00a7 */
[C---:B------:R-:W-:Y:S01]  /*22a00*/  HMMA.16816.F32.BF16 R16, R192.reuse, R174, R16 ;  /* 0x000000aec010723c */ /* 0x040fe20000041810 */
[----:B------:R-:W-:Y:S07]  /*22a10*/  LDSM.16.M88.4 R172, [R225+0x2000] ;  /* 0x00200000e1ac783b */ /* 0x000fee0000000200 */
[C---:B------:R-:W-:Y:S08]  /*22a20*/  HMMA.16816.F32.BF16 R20, R192.reuse, R180, R20 ;  /* 0x000000b4c014723c */ /* 0x040ff00000041814 */
[C---:B------:R-:W-:Y:S01]  /*22a30*/  HMMA.16816.F32.BF16 R24, R192.reuse, R182, R24 ;  /* 0x000000b6c018723c */ /* 0x040fe20000041818 */
[----:B------:R-:W5:Y:S07]  /*22a40*/  LDSM.16.M88.4 R180, [R220+0x2000] ;  /* 0x00200000dcb4783b */ /* 0x000f6e0000000200 */
[C---:B------:R-:W-:Y:S08]  /*22a50*/  HMMA.16816.F32.BF16 R28, R192.reuse, R188, R28 ;  /* 0x000000bcc01c723c */ /* 0x040ff0000004181c */
[----:B------:R-:W-:Y:S01]  /*22a60*/  HMMA.16816.F32.BF16 R32, R192, R190, R32 ;  /* 0x000000bec020723c */ /* 0x000fe20000041820 */
[----:B------:R-:W4:Y:S05]  /*22a70*/  LDSM.16.M88.4 R188, [R220+0x2800] ;  /* 0x00280000dcbc783b */ /* 0x000f2a0000000200 */
[----:B------:R-:W4:Y:S02]  /*22a80*/  LDSM.16.M88.4 R192, [R220+0x3000] ;  /* 0x00300000dcc0783b */ /* 0x000f240000000200 */
[C---:B-1----:R-:W-:Y:S08]  /*22a90*/  HMMA.16816.F32.BF16 R4, R168.reuse, R176, R4 ;  /* 0x000000b0a804723c */ /* 0x042ff00000041804 */
[C---:B------:R-:W-:Y:S01]  /*22aa0*/  HMMA.16816.F32.BF16 R8, R168.reuse, R178, R8 ;  /* 0x000000b2a808723c */ /* 0x040fe20000041808 */
[----:B------:R-:W1:Y:S07]  /*22ab0*/  LDSM.16.M88.4 R176, [R220+0x3800] ;  /* 0x00380000dcb0783b */ /* 0x000e6e0000000200 */
[C---:B--2---:R-:W-:Y:S08]  /*22ac0*/  HMMA.16816.F32.BF16 R12, R168.reuse, R184, R12 ;  /* 0x000000b8a80c723c */ /* 0x044ff0000004180c */
[C---:B------:R-:W-:Y:S01]  /*22ad0*/  HMMA.16816.F32.BF16 R16, R168.reuse, R186, R16 ;  /* 0x000000baa810723c */ /* 0x040fe20000041810 */
[----:B------:R-:W-:Y:S07]  /*22ae0*/  LDSM.16.M88.4 R184, [R230+0x4000] ;  /* 0x00400000e6b8783b */ /* 0x000fee0000000200 */
[C---:B---3--:R-:W-:Y:S08]  /*22af0*/  HMMA.16816.F32.BF16 R20, R168.reuse, R196, R20 ;  /* 0x000000c4a814723c */ /* 0x048ff00000041814 */
[C---:B------:R-:W-:Y:S01]  /*22b00*/  HMMA.16816.F32.BF16 R24, R168.reuse, R198, R24 ;  /* 0x000000c6a818723c */ /* 0x040fe20000041818 */
[----:B------:R-:W2:Y:S07]  /*22b10*/  LDSM.16.M88.4 R196, [R229+0xc000] ;  /* 0x00c00000e5c4783b */ /* 0x000eae0000000200 */
[C---:B------:R-:W-:Y:S08]  /*22b20*/  HMMA.16816.F32.BF16 R28, R168.reuse, R200, R28 ;  /* 0x000000c8a81c723c */ /* 0x040ff0000004181c */
[----:B------:R-:W-:Y:S01]  /*22b30*/  HMMA.16816.F32.BF16 R32, R168, R202, R32 ;  /* 0x000000caa820723c */ /* 0x000fe20000041820 */
[----:B------:R-:W3:Y:S05]  /*22b40*/  LDSM.16.M88.4 R168, [R229+0xc800] ;  /* 0x00c80000e5a8783b */ /* 0x000eea0000000200 */
[----:B------:R-:W1:Y:S02]  /*22b50*/  LDSM.16.M88.4 R200, [R229+0xd000] ;  /* 0x00d00000e5c8783b */ /* 0x000e640000000200 */
[C---:B-----5:R-:W-:Y:S08]  /*22b60*/  HMMA.16816.F32.BF16 R4, R172.reuse, R180, R4 ;  /* 0x000000b4ac04723c */ /* 0x060ff00000041804 */
[C---:B------:R-:W-:Y:S01]  /*22b70*/  HMMA.16816.F32.BF16 R8, R172.reuse, R182, R8 ;  /* 0x000000b6ac08723c */ /* 0x040fe20000041808 */
[----:B------:R-:W5:Y:S07]  /*22b80*/  LDSM.16.M88.4 R180, [R229+0xd800] ;  /* 0x00d80000e5b4783b */ /* 0x000f6e0000000200 */
[C---:B----4-:R-:W-:Y:S08]  /*22b90*/  HMMA.16816.F32.BF16 R12, R172.reuse, R188, R12 ;  /* 0x000000bcac0c723c */ /* 0x050ff0000004180c */
[C---:B------:R-:W-:Y:S01]  /*22ba0*/  HMMA.16816.F32.BF16 R16, R172.reuse, R190, R16 ;  /* 0x000000beac10723c */ /* 0x040fe20000041810 */
[----:B------:R-:W-:Y:S07]  /*22bb0*/  LDSM.16.M88.4 R188, [R228+0x4000] ;  /* 0x00400000e4bc783b */ /* 0x000fee0000000200 */
[C---:B------:R-:W-:Y:S08]  /*22bc0*/  HMMA.16816.F32.BF16 R20, R172.reuse, R192, R20 ;  /* 0x000000c0ac14723c */ /* 0x040ff00000041814 */
[C---:B------:R-:W-:Y:S01]  /*22bd0*/  HMMA.16816.F32.BF16 R24, R172.reuse, R194, R24 ;  /* 0x000000c2ac18723c */ /* 0x040fe20000041818 */
[----:B------:R-:W4:Y:S07]  /*22be0*/  LDSM.16.M88.4 R192, [R215] ;  /* 0x00000000d7c0783b */ /* 0x000f2e0000000200 */
[C---:B-1----:R-:W-:Y:S08]  /*22bf0*/  HMMA.16816.F32.BF16 R28, R172.reuse, R176, R28 ;  /* 0x000000b0ac1c723c */ /* 0x042ff0000004181c */
[----:B------:R-:W-:Y:S01]  /*22c00*/  HMMA.16816.F32.BF16 R32, R172, R178, R32 ;  /* 0x000000b2ac20723c */ /* 0x000fe20000041820 */
[----:B------:R-:W-:Y:S05]  /*22c10*/  LDSM.16.M88.4 R172, [R213] ;  /* 0x00000000d5ac783b */ /* 0x000fea0000000200 */
[----:B------:R-:W-:Y:S02]  /*22c20*/  LDSM.16.M88.4 R176, [R212] ;  /* 0x00000000d4b0783b */ /* 0x000fe40000000200 */
[C---:B--2---:R-:W-:Y:S08]  /*22c30*/  HMMA.16816.F32.BF16 R4, R184.reuse, R196, R4 ;  /* 0x000000c4b804723c */ /* 0x044ff00000041804 */
[C---:B------:R-:W-:Y:S01]  /*22c40*/  HMMA.16816.F32.BF16 R8, R184.reuse, R198, R8 ;  /* 0x000000c6b808723c */ /* 0x040fe20000041808 */
[----:B------:R-:W-:Y:S07]  /*22c50*/  LDSM.16.M88.4 R196, [R226+0x4000] ;  /* 0x00400000e2c4783b */ /* 0x000fee0000000200 */
[C---:B---3--:R-:W-:Y:S08]  /*22c60*/  HMMA.16816.F32.BF16 R12, R184.reuse, R168, R12 ;  /* 0x000000a8b80c723c */ /* 0x048ff0000004180c */
[C---:B------:R-:W-:Y:S01]  /*22c70*/  HMMA.16816.F32.BF16 R16, R184.reuse, R170, R16 ;  /* 0x000000aab810723c */ /* 0x040fe20000041810 */
[----:B------:R-:W1:Y:S07]  /*22c80*/  LDSM.16.M88.4 R168, [R214] ;  /* 0x00000000d6a8783b */ /* 0x000e6e0000000200 */
[C---:B------:R-:W-:Y:S08]  /*22c90*/  HMMA.16816.F32.BF16 R20, R184.reuse, R200, R20 ;  /* 0x000000c8b814723c */ /* 0x040ff00000041814 */
[C---:B------:R-:W-:Y:S01]  /*22ca0*/  HMMA.16816.F32.BF16 R24, R184.reuse, R202, R24 ;  /* 0x000000cab818723c */ /* 0x040fe20000041818 */
[----:B------:R-:W2:Y:S07]  /*22cb0*/  LDSM.16.M88.4 R200, [R224+0xc000] ;  /* 0x00c00000e0c8783b */ /* 0x000eae0000000200 */
[C---:B-----5:R-:W-:Y:S08]  /*22cc0*/  HMMA.16816.F32.BF16 R28, R184.reuse, R180, R28 ;  /* 0x000000b4b81c723c */ /* 0x060ff0000004181c */
[----:B------:R-:W-:Y:S01]  /*22cd0*/  HMMA.16816.F32.BF16 R32, R184, R182, R32 ;  /* 0x000000b6b820723c */ /* 0x000fe20000041820 */
[----:B------:R-:W3:Y:S05]  /*22ce0*/  LDSM.16.M88.4 R180, [R224+0xc800] ;  /* 0x00c80000e0b4783b */ /* 0x000eea0000000200 */
[----:B------:R-:W5:Y:S02]  /*22cf0*/  LDSM.16.M88.4 R184, [R224+0xd000] ;  /* 0x00d00000e0b8783b */ /* 0x000f640000000200 */
[C---:B----4-:R-:W-:Y:S08]  /*22d00*/  HMMA.16816.F32.BF16 R4, R188.reuse, R192, R4 ;  /* 0x000000c0bc04723c */ /* 0x050ff00000041804 */
[C---:B------:R-:W-:Y:S01]  /*22d10*/  HMMA.16816.F32.BF16 R8, R188.reuse, R194, R8 ;  /* 0x000000c2bc08723c */ /* 0x040fe20000041808 */
[----:B------:R-:W4:Y:S07]  /*22d20*/  LDSM.16.M88.4 R192, [R224+0xd800] ;  /* 0x00d80000e0c0783b */ /* 0x000f2e0000000200 */
        /* <DEDUP_REMOVED lines=8> */
[----:B------:R-:W1:Y:S05]  /*22db0*/  LDSM.16.M88.4 R176, [R220+0x4800] ;  /* 0x00480000dcb0783b */ /* 0x000e6a0000000200 */
[----:B------:R-:W1:Y:S02]  /*22dc0*/  LDSM.16.M88.4 R188, [R220+0x5000] ;  /* 0x00500000dcbc783b */ /* 0x000e640000000200 */
[C---:B--2---:R-:W-:Y:S08]  /*22dd0*/  HMMA.16816.F32.BF16 R4, R196.reuse, R200, R4 ;  /* 0x000000c8c404723c */ /* 0x044ff00000041804 */
[C---:B------:R-:W-:Y:S01]  /*22de0*/  HMMA.16816.F32.BF16 R8, R196.reuse, R202, R8 ;  /* 0x000000cac408723c */ /* 0x040fe20000041808 */
[----:B------:R-:W2:Y:S07]  /*22df0*/  LDSM.16.M88.4 R200, [R220+0x5800] ;  /* 0x00580000dcc8783b */ /* 0x000eae0000000200 */
[C---:B---3--:R-:W-:Y:S08]  /*22e00*/  HMMA.16816.F32.BF16 R12, R196.reuse, R180, R12 ;  /* 0x000000b4c40c723c */ /* 0x048ff0000004180c */
[C---:B------:R-:W-:Y:S01]  /*22e10*/  HMMA.16816.F32.BF16 R16, R196.reuse, R182, R16 ;  /* 0x000000b6c410723c */ /* 0x040fe20000041810 */
[----:B------:R-:W-:Y:S07]  /*22e20*/  LDSM.16.M88.4 R180, [R230+0x6000] ;  /* 0x00600000e6b4783b */ /* 0x000fee0000000200 */
[C---:B-----5:R-:W-:Y:S08]  /*22e30*/  HMMA.16816.F32.BF16 R20, R196.reuse, R184, R20 ;  /* 0x000000b8c414723c */ /* 0x060ff00000041814 */
[C---:B------:R-:W-:Y:S01]  /*22e40*/  HMMA.16816.F32.BF16 R24, R196.reuse, R186, R24 ;  /* 0x000000bac418723c */ /* 0x040fe20000041818 */
[----:B------:R-:W3:Y:S07]  /*22e50*/  LDSM.16.M88.4 R184, [R229+0xe000] ;  /* 0x00e00000e5b8783b */ /* 0x000eee0000000200 */
[C---:B----4-:R-:W-:Y:S08]  /*22e60*/  HMMA.16816.F32.BF16 R28, R196.reuse, R192, R28 ;  /* 0x000000c0c41c723c */ /* 0x050ff0000004181c */
[----:B------:R-:W-:Y:S01]  /*22e70*/  HMMA.16816.F32.BF16 R32, R196, R194, R32 ;  /* 0x000000c2c420723c */ /* 0x000fe20000041820 */
[----:B------:R-:W4:Y:S05]  /*22e80*/  LDSM.16.M88.4 R192, [R229+0xe800] ;  /* 0x00e80000e5c0783b */ /* 0x000f2a0000000200 */
[----:B------:R-:W5:Y:S02]  /*22e90*/  LDSM.16.M88.4 R196, [R229+0xf000] ;  /* 0x00f00000e5c4783b */ /* 0x000f640000000200 */
[C---:B-1----:R-:W-:Y:S08]  /*22ea0*/  HMMA.16816.F32.BF16 R4, R168.reuse, R172, R4 ;  /* 0x000000aca804723c */ /* 0x042ff00000041804 */
[C---:B------:R-:W-:Y:S01]  /*22eb0*/  HMMA.16816.F32.BF16 R8, R168.reuse, R174, R8 ;  /* 0x000000aea808723c */ /* 0x040fe20000041808 */
[----:B------:R-:W1:Y:S07]  /*22ec0*/  LDSM.16.M88.4 R172, [R229+0xf800] ;  /* 0x00f80000e5ac783b */ /* 0x000e6e0000000200 */
[C---:B------:R-:W-:Y:S08]  /*22ed0*/  HMMA.16816.F32.BF16 R12, R168.reuse, R176, R12 ;  /* 0x000000b0a80c723c */ /* 0x040ff0000004180c */
[C---:B------:R-:W-:Y:S01]  /*22ee0*/  HMMA.16816.F32.BF16 R16, R168.reuse, R178, R16 ;  /* 0x000000b2a810723c */ /* 0x040fe20000041810 */
[----:B------:R-:W-:Y:S07]  /*22ef0*/  LDSM.16.M88.4 R176, [R228+0x6000] ;  /* 0x00600000e4b0783b */ /* 0x000fee0000000200 */
[C---:B------:R-:W-:Y:S08]  /*22f00*/  HMMA.16816.F32.BF16 R20, R168.reuse, R188, R20 ;  /* 0x000000bca814723c */ /* 0x040ff00000041814 */
[C---:B------:R-:W-:Y:S01]  /*22f10*/  HMMA.16816.F32.BF16 R24, R168.reuse, R190, R24 ;  /* 0x000000bea818723c */ /* 0x040fe20000041818 */
[----:B------:R-:W1:Y:S07]  /*22f20*/  LDSM.16.M88.4 R188, [R211] ;  /* 0x00000000d3bc783b */ /* 0x000e6e0000000200 */
[C---:B--2---:R-:W-:Y:S08]  /*22f30*/  HMMA.16816.F32.BF16 R28, R168.reuse, R200, R28 ;  /* 0x000000c8a81c723c */ /* 0x044ff0000004181c */
[----:B------:R-:W-:Y:S01]  /*22f40*/  HMMA.16816.F32.BF16 R32, R168, R202, R32 ;  /* 0x000000caa820723c */ /* 0x000fe20000041820 */
[----:B------:R-:W2:Y:S05]  /*22f50*/  LDSM.16.M88.4 R168, [R210] ;  /* 0x00000000d2a8783b */ /* 0x000eaa0000000200 */
[----:B------:R-:W1:Y:S02]  /*22f60*/  LDSM.16.M88.4 R200, [R209] ;  /* 0x00000000d1c8783b */ /* 0x000e640000000200 */
[C---:B---3--:R-:W-:Y:S08]  /*22f70*/  HMMA.16816.F32.BF16 R4, R180.reuse, R184, R4 ;  /* 0x000000b8b404723c */ /* 0x048ff00000041804 */
[C---:B------:R-:W-:Y:S01]  /*22f80*/  HMMA.16816.F32.BF16 R8, R180.reuse, R186, R8 ;  /* 0x000000bab408723c */ /* 0x040fe20000041808 */
[----:B------:R-:W3:Y:S07]  /*22f90*/  LDSM.16.M88.4 R184, [R208] ;  /* 0x00000000d0b8783b */ /* 0x000eee0000000200 */
[C---:B----4-:R-:W-:Y:S08]  /*22fa0*/  HMMA.16816.F32.BF16 R12, R180.reuse, R192, R12 ;  /* 0x000000c0b40c723c */ /* 0x050ff0000004180c */
[C---:B------:R-:W-:Y:S01]  /*22fb0*/  HMMA.16816.F32.BF16 R16, R180.reuse, R194, R16 ;  /* 0x000000c2b410723c */ /* 0x040fe20000041810 */
[----:B------:R-:W-:Y:S07]  /*22fc0*/  LDSM.16.M88.4 R192, [R226+0x6000] ;  /* 0x00600000e2c0783b */ /* 0x000fee0000000200 */
[C---:B-----5:R-:W-:Y:S08]  /*22fd0*/  HMMA.16816.F32.BF16 R20, R180.reuse, R196, R20 ;  /* 0x000000c4b414723c */ /* 0x060ff00000041814 */
[C---:B------:R-:W-:Y:S01]  /*22fe0*/  HMMA.16816.F32.BF16 R24, R180.reuse, R198, R24 ;  /* 0x000000c6b418723c */ /* 0x040fe20000041818 */
[----:B------:R-:W4:Y:S07]  /*22ff0*/  LDSM.16.M88.4 R196, [R224+0xe000] ;  /* 0x00e00000e0c4783b */ /* 0x000f2e0000000200 */
[C---:B-1----:R-:W-:Y:S08]  /*23000*/  HMMA.16816.F32.BF16 R28, R180.reuse, R172, R28 ;  /* 0x000000acb41c723c */ /* 0x042ff0000004181c */
[----:B------:R-:W-:Y:S01]  /*23010*/  HMMA.16816.F32.BF16 R32, R180, R174, R32 ;  /* 0x000000aeb420723c */ /* 0x000fe20000041820 */
[----:B------:R-:W-:Y:S05]  /*23020*/  LDSM.16.M88.4 R172, [R224+0xf000] ;  /* 0x00f00000e0ac783b */ /* 0x000fea0000000200 */
[----:B------:R-:W-:Y:S02]  /*23030*/  LDSM.16.M88.4 R180, [R224+0xf800] ;  /* 0x00f80000e0b4783b */ /* 0x000fe40000000200 */
[C---:B------:R-:W-:Y:S08]  /*23040*/  HMMA.16816.F32.BF16 R4, R176.reuse, R188, R4 ;  /* 0x000000bcb004723c */ /* 0x040ff00000041804 */
[C---:B------:R-:W-:Y:S01]  /*23050*/  HMMA.16816.F32.BF16 R8, R176.reuse, R190, R8 ;  /* 0x000000beb008723c */ /* 0x040fe20000041808 */
[----:B------:R-:W-:Y:S07]  /*23060*/  LDSM.16.M88.4 R188, [R225+0x6000] ;  /* 0x00600000e1bc783b */ /* 0x000fee0000000200 */
[C---:B--2---:R-:W-:Y:S08]  /*23070*/  HMMA.16816.F32.BF16 R12, R176.reuse, R168, R12 ;  /* 0x000000a8b00c723c */ /* 0x044ff0000004180c */
[C---:B------:R-:W-:Y:S01]  /*23080*/  HMMA.16816.F32.BF16 R16, R176.reuse, R170, R16 ;  /* 0x000000aab010723c */ /* 0x040fe20000041810 */
[----:B------:R-:W1:Y:S07]  /*23090*/  LDSM.16.M88.4 R168, [R224+0xe800] ;  /* 0x00e80000e0a8783b */ /* 0x000e6e0000000200 */
[C---:B------:R-:W-:Y:S08]  /*230a0*/  HMMA.16816.F32.BF16 R20, R176.reuse, R200, R20 ;  /* 0x000000c8b014723c */ /* 0x040ff00000041814 */
[C---:B------:R-:W-:Y:S01]  /*230b0*/  HMMA.16816.F32.BF16 R24, R176.reuse, R202, R24 ;  /* 0x000000cab018723c */ /* 0x040fe20000041818 */
[----:B------:R-:W2:Y:S07]  /*230c0*/  LDSM.16.M88.4 R200, [R220+0x6000] ;  /* 0x00600000dcc8783b */ /* 0x000eae0000000200 */
[C---:B---3--:R-:W-:Y:S08]  /*230d0*/  HMMA.16816.F32.BF16 R28, R176.reuse, R184, R28 ;  /* 0x000000b8b01c723c */ /* 0x048ff0000004181c */
[----:B------:R-:W-:Y:S08]  /*230e0*/  HMMA.16816.F32.BF16 R32, R176, R186, R32 ;  /* 0x000000bab020723c */ /* 0x000ff00000041820 */
[C---:B----4-:R-:W-:Y:S08]  /*230f0*/  HMMA.16816.F32.BF16 R4, R192.reuse, R196, R4 ;  /* 0x000000c4c004723c */ /* 0x050ff00000041804 */
[C---:B------:R-:W-:Y:S08]  /*23100*/  HMMA.16816.F32.BF16 R8, R192.reuse, R198, R8 ;  /* 0x000000c6c008723c */ /* 0x040ff00000041808 */
[C---:B-1----:R-:W-:Y:S08]  /*23110*/  HMMA.16816.F32.BF16 R12, R192.reuse, R168, R12 ;  /* 0x000000a8c00c723c */ /* 0x042ff0000004180c */
[C---:B------:R-:W-:Y:S01]  /*23120*/  HMMA.16816.F32.BF16 R16, R192.reuse, R170, R16 ;  /* 0x000000aac010723c */ /* 0x040fe20000041810 */
[----:B------:R-:W1:Y:S07]  /*23130*/  LDSM.16.M88.4 R168, [R220+0x6800] ;  /* 0x00680000dca8783b */ /* 0x000e6e0000000200 */
[C---:B------:R-:W-:Y:S08]  /*23140*/  HMMA.16816.F32.BF16 R20, R192.reuse, R172, R20 ;  /* 0x000000acc014723c */ /* 0x040ff00000041814 */
[C---:B------:R-:W-:Y:S08]  /*23150*/  HMMA.16816.F32.BF16 R24, R192.reuse, R174, R24 ;  /* 0x000000aec018723c */ /* 0x040ff00000041818 */
[C---:B------:R-:W-:Y:S08]  /*23160*/  HMMA.16816.F32.BF16 R28, R192.reuse, R180, R28 ;  /* 0x000000b4c01c723c */ /* 0x040ff0000004181c */
[----:B------:R-:W-:Y:S08]  /*23170*/  HMMA.16816.F32.BF16 R32, R192, R182, R32 ;  /* 0x000000b6c020723c */ /* 0x000ff00000041820 */
[C---:B--2---:R-:W-:Y:S08]  /*23180*/  HMMA.16816.F32.BF16 R4, R188.reuse, R200, R4 ;  /* 0x000000c8bc04723c */ /* 0x044ff00000041804 */
[C---:B------:R-:W-:Y:S08]  /*23190*/  HMMA.16816.F32.BF16 R8, R188.reuse, R202, R8 ;  /* 0x000000cabc08723c */ /* 0x040ff00000041808 */
[C---:B-1----:R-:W-:Y:S08]  /*231a0*/  HMMA.16816.F32.BF16 R12, R188.reuse, R168, R12 ;  /* 0x000000a8bc0c723c */ /* 0x042ff0000004180c */
[-C--:B------:R-:W-:Y:S01]  /*231b0*/  FMUL.FTZ R202, R4, R164.reuse ;  /* 0x000000a404ca7220 */ /* 0x080fe20000410000 */
[C---:B------:R-:W-:Y:S03]  /*231c0*/  HMMA.16816.F32.BF16 R16, R188.reuse, R170, R16 ;  /* 0x000000aabc10723c */ /* 0x040fe60000041810 */
[-C--:B------:R-:W-:Y:S02]  /*231d0*/  FMUL.FTZ R194, R5, R164.reuse ;  /* 0x000000a405c27220 */ /* 0x080fe40000410000 */
[----:B------:R-:W1:Y:S01]  /*231e0*/  MUFU.TANH R202, R202 ;  /* 0x000000ca00ca7308 */ /* 0x000e620000002400 */
[-C--:B------:R-:W-:Y:S02]  /*231f0*/  FMUL.FTZ R193, R6, R164.reuse ;  /* 0x000000a406c17220 */ /* 0x080fe40000410000 */
[-C--:B------:R-:W-:Y:S04]  /*23200*/  FMUL.FTZ R9, R9, R164.reuse ;  /* 0x000000a409097220 */ /* 0x080fe80000410000 */
[-C--:B------:R-:W-:Y:S02]  /*23210*/  FMUL.FTZ R10, R10, R164.reuse ;  /* 0x000000a40a0a7220 */ /* 0x080fe40000410000 */
[-C--:B------:R-:W-:Y:S01]  /*23220*/  FMUL.FTZ R11, R11, R164.reuse ;  /* 0x000000a40b0b7220 */ /* 0x080fe20000410000 */
[----:B------:R-:W2:Y:S01]  /*23230*/  MUFU.TANH R205, R9 ;  /* 0x0000000900cd7308 */ /* 0x000ea20000002400 */
[-C--:B------:R-:W-:Y:S02]  /*23240*/  FMUL.FTZ R195, R7, R164.reuse ;  /* 0x000000a407c37220 */ /* 0x080fe40000410000 */
[----:B------:R-:W3:Y:S01]  /*23250*/  LDSM.16.M88.4 R4, [R220+0x7000] ;  /* 0x00700000dc04783b */ /* 0x000ee20000000200 */
[-C--:B------:R-:W-:Y:S02]  /*23260*/  FMUL.FTZ R192, R8, R164.reuse ;  /* 0x000000a408c07220 */ /* 0x080fe40000410000 */
[-C--:B------:R-:W-:Y:S02]  /*23270*/  FMUL.FTZ R196, R12, R164.reuse ;  /* 0x000000a40cc47220 */ /* 0x080fe40000410000 */
[-C--:B------:R-:W-:Y:S02]  /*23280*/  FMUL.FTZ R13, R13, R164.reuse ;  /* 0x000000a40d0d7220 */ /* 0x080fe40000410000 */
[----:B------:R-:W4:Y:S01]  /*23290*/  MUFU.TANH R203, R10 ;  /* 0x0000000a00cb7308 */ /* 0x000f220000002400 */
[-C--:B------:R-:W-:Y:S02]  /*232a0*/  FMUL.FTZ R175, R16, R164.reuse ;  /* 0x000000a410af7220 */ /* 0x080fe40000410000 */
[-C--:B------:R-:W-:Y:S02]  /*232b0*/  FMUL.FTZ R14, R14, R164.reuse ;  /* 0x000000a40e0e7220 */ /* 0x080fe40000410000 */
[-C--:B------:R-:W-:Y:S02]  /*232c0*/  FMUL.FTZ R15, R15, R164.reuse ;  /* 0x000000a40f0f7220 */ /* 0x080fe40000410000 */
[-C--:B------:R-:W-:Y:S02]  /*232d0*/  FMUL.FTZ R17, R17, R164.reuse ;  /* 0x000000a411117220 */ /* 0x080fe40000410000 */
[-C--:B------:R-:W-:Y:S01]  /*232e0*/  FMUL.FTZ R18, R18, R164.reuse ;  /* 0x000000a412127220 */ /* 0x080fe20000410000 */
[----:B------:R5:W1:Y:S01]  /*232f0*/  MUFU.TANH R201, R11 ;  /* 0x0000000b00c97308 */ /* 0x000a620000002400 */
[-C--:B------:R-:W-:Y:S09]  /*23300*/  FMUL.FTZ R19, R19, R164.reuse ;  /* 0x000000a413137220 */ /* 0x080ff20000410000 */
[----:B------:R-:W1:Y:S10]  /*23310*/  MUFU.TANH R194, R194 ;  /* 0x000000c200c27308 */ /* 0x000e740000002400 */
[----:B------:R-:W1:Y:S01]  /*23320*/  MUFU.TANH R193, R193 ;  /* 0x000000c100c17308 */ /* 0x000e620000002400 */
[C---:B---3--:R-:W-:Y:S01]  /*23330*/  HMMA.16816.F32.BF16 R20, R188.reuse, R4, R20 ;  /* 0x00000004bc14723c */ /* 0x048fe20000041814 */
[----:B-----5:R-:W3:Y:S01]  /*23340*/  LDSM.16.M88.4 R8, [R220+0x7800] ;  /* 0x00780000dc08783b */ /* 0x020ee20000000200 */
[----:B------:R-:W-:Y:S07]  /*23350*/  DEPBAR.LE SB0, 0x0 ;  /* 0x000080000000791a */ /* 0x000fee0000000000 */
[----:B------:R-:W1:Y:S01]  /*23360*/  MUFU.TANH R195, R195 ;  /* 0x000000c300c37308 */ /* 0x000e620000002400 */
[----:B------:R-:W-:Y:S01]  /*23370*/  BAR.SYNC.DEFER_BLOCKING 0x0 ;  /* 0x0000000000007b1d */ /* 0x000fe20000010000 */
[C---:B------:R-:W-:Y:S08]  /*23380*/  HMMA.16816.F32.BF16 R24, R188.reuse, R6, R24 ;  /* 0x00000006bc18723c */ /* 0x040ff00000041818 */
[----:B------:R-:W1:Y:S05]  /*23390*/  MUFU.TANH R192, R192 ;  /* 0x000000c000c07308 */ /* 0x000e6a0000002400 */
[-C--:B------:R-:W-:Y:S02]  /*233a0*/  FMUL.FTZ R204, R20, R164.reuse ;  /* 0x000000a414cc7220 */ /* 0x080fe40000410000 */
[-C--:B------:R-:W-:Y:S03]  /*233b0*/  FMUL.FTZ R21, R21, R164.reuse ;  /* 0x000000a415157220 */ /* 0x080fe60000410000 */
[----:B------:R-:W1:Y:S01]  /*233c0*/  MUFU.TANH R196, R196 ;  /* 0x000000c400c47308 */ /* 0x000e620000002400 */
[-C--:B------:R-:W-:Y:S02]  /*233d0*/  FMUL.FTZ R22, R22, R164.reuse ;  /* 0x000000a416167220 */ /* 0x080fe40000410000 */
[-C--:B------:R-:W-:Y:S03]  /*233e0*/  FMUL.FTZ R23, R23, R164.reuse ;  /* 0x000000a417177220 */ /* 0x080fe60000410000 */
[-C--:B------:R-:W-:Y:S02]  /*233f0*/  FMUL.FTZ R184, R24, R164.reuse ;  /* 0x000000a418b87220 */ /* 0x080fe40000410000 */
[-C--:B------:R-:W-:Y:S02]  /*23400*/  FMUL.FTZ R25, R25, R164.reuse ;  /* 0x000000a419197220 */ /* 0x080fe40000410000 */
[----:B------:R1:W1:Y:S01]  /*23410*/  MUFU.TANH R199, R13 ;  /* 0x0000000d00c77308 */ /* 0x0002620000002400 */
[-C--:B------:R-:W-:Y:S02]  /*23420*/  FMUL.FTZ R26, R26, R164.reuse ;  /* 0x000000a41a1a7220 */ /* 0x080fe40000410000 */
[----:B------:R-:W-:Y:S01]  /*23430*/  FMUL.FTZ R27, R27, R164 ;  /* 0x000000a41b1b7220 */ /* 0x000fe20000410000 */
[C---:B---3--:R-:W-:Y:S06]  /*23440*/  HMMA.16816.F32.BF16 R28, R188.reuse, R8, R28 ;  /* 0x00000008bc1c723c */ /* 0x048fec000004181c */
[----:B------:R3:W1:Y:S02]  /*23450*/  MUFU.TANH R198, R14 ;  /* 0x0000000e00c67308 */ /* 0x0006640000002400 */
[----:B------:R-:W-:Y:S07]  /*23460*/  HMMA.16816.F32.BF16 R32, R188, R10, R32 ;  /* 0x0000000abc20723c */ /* 0x000fee0000041820 */
[----:B------:R-:W-:Y:S01]  /*23470*/  MOV R188, R206 ;  /* 0x000000ce00bc7202 */ /* 0x000fe20000000f00 */
[----:B------:R3:W1:Y:S01]  /*23480*/  MUFU.TANH R200, R15 ;  /* 0x0000000f00c87308 */ /* 0x0006620000002400 */
[----:B------:R-:W-:Y:S07]  /*23490*/  IMAD.MOV.U32 R189, RZ, RZ, R207 ;  /* 0x000000ffffbd7224 */ /* 0x000fee00078e00cf */
[-C--:B------:R-:W-:Y:S02]  /*234a0*/  FMUL.FTZ R177, R28, R164.reuse ;  /* 0x000000a41cb17220 */ /* 0x080fe40000410000 */
[----:B------:R-:W1:Y:S01]  /*234b0*/  MUFU.TANH R175, R175 ;  /* 0x000000af00af7308 */ /* 0x000e620000002400 */
[-C--:B------:R-:W-:Y:S02]  /*234c0*/  FMUL.FTZ R29, R29, R164.reuse ;  /* 0x000000a41d1d7220 */ /* 0x080fe40000410000 */
[-C--:B------:R-:W-:Y:S02]  /*234d0*/  FMUL.FTZ R30, R30, R164.reuse ;  /* 0x000000a41e1e7220 */ /* 0x080fe40000410000 */
[-C--:B------:R-:W-:Y:S02]  /*234e0*/  FMUL.FTZ R31, R31, R164.reuse ;  /* 0x000000a41f1f7220 */ /* 0x080fe40000410000 */
[-C--:B------:R-:W-:Y:S02]  /*234f0*/  FMUL.FTZ R178, R32, R164.reuse ;  /* 0x000000a420b27220 */ /* 0x080fe40000410000 */
[-C--:B------:R-:W-:Y:S01]  /*23500*/  FMUL.FTZ R33, R33, R164.reuse ;  /* 0x000000a421217220 */ /* 0x080fe20000410000 */
[----:B------:R3:W1:Y:S01]  /*23510*/  MUFU.TANH R174, R17 ;  /* 0x0000001100ae7308 */ /* 0x0006620000002400 */
[-C--:B------:R-:W-:Y:S02]  /*23520*/  FMUL.FTZ R34, R34, R164.reuse ;  /* 0x000000a422227220 */ /* 0x080fe40000410000 */
[----:B------:R-:W-:Y:S07]  /*23530*/  FMUL.FTZ R35, R35, R164 ;  /* 0x000000a423237220 */ /* 0x000fee0000410000 */
[----:B------:R3:W1:Y:S10]  /*23540*/  MUFU.TANH R173, R18 ;  /* 0x0000001200ad7308 */ /* 0x0006740000002400 */
[----:B------:R3:W1:Y:S10]  /*23550*/  MUFU.TANH R172, R19 ;  /* 0x0000001300ac7308 */ /* 0x0006740000002400 */
[----:B------:R-:W1:Y:S10]  /*23560*/  MUFU.TANH R204, R204 ;  /* 0x000000cc00cc7308 */ /* 0x000e740000002400 */
[----:B------:R3:W1:Y:S10]  /*23570*/  MUFU.TANH R187, R21 ;  /* 0x0000001500bb7308 */ /* 0x0006740000002400 */
        /* <DEDUP_REMOVED lines=13> */
[----:B------:R3:W1:Y:S01]  /*23650*/  MUFU.TANH R166, R35 ;  /* 0x0000002300a67308 */ /* 0x0006620000002400 */
[----:B------:R-:W-:-:S05]  /*23660*/  @!P0 BRA `(.L_x_1451) ;  /* 0x00000bf000008947 */ /* 0x000fca0003800000 */
[----:B--2-4-:R-:W-:Y:S01]  /*23670*/  ISETP.NE.U32.AND P0, PT, R248, RZ, PT ;  /* 0x000000fff800720c */ /* 0x014fe20003f05070 */
[----:B------:R-:W-:Y:S03]  /*23680*/  BSSY B0, `(.L_x_1452) ;  /* 0x0000049000007945 */ /* 0x000fe60003800000 */
[----:B------:R-:W-:Y:S11]  /*23690*/  ISETP.NE.AND.EX P0, PT, R249, RZ, PT, P0 ;  /* 0x000000fff900720c */ /* 0x000ff60003f05300 */
[----:B------:R-:W-:Y:S02]  /*236a0*/  @!UPT UIADD3 URZ, URZ, URZ, URZ ;  /* 0x0000003f3f3ff290 */ /* 0x000fe4000fffe03f */
[----:B------:R-:W-:-:S05]  /*236b0*/  @!P0 BRA `(.L_x_1453) ;  /* 0x0000041000008947 */ /* 0x000fca0003800000 */
[----:B------:R-:W-:Y:S01]  /*236c0*/  IMAD.SHL.U32 R11, R250, 0x40, RZ ;  /* 0x00000040fa0b7824 */ /* 0x000fe200078e00ff */
[----:B------:R-:W-:Y:S02]  /*236d0*/  ULDC.64 UR4, c[0x0][0x118] ;  /* 0x0000460000047ab9 */ /* 0x000fe40000000a00 */
[----:B------:R-:W2:Y:S02]  /*236e0*/  LD.E R12, [R2.64+0x170] ;  /* 0x00017004020c7980 */ /* 0x000ea4000c101900 */
[C---:B------:R-:W-:Y:S02]  /*236f0*/  IADD3 R9, R11.reuse, -0x80, RZ ;  /* 0xffffff800b097810 */ /* 0x040fe40007ffe0ff */
[----:B------:R-:W-:Y:S02]  /*23700*/  IADD3 R11, R11, -0x40, RZ ;  /* 0xffffffc00b0b7810 */ /* 0x000fe40007ffe0ff */
[----:B------:R-:W-:Y:S02]  /*23710*/  IABS R5, R9 ;  /* 0x0000000900057213 */ /* 0x000fe40000000000 */
[-C--:B--2---:R-:W-:Y:S02]  /*23720*/  IABS R7, R12.reuse ;  /* 0x0000000c00077213 */ /* 0x084fe40000000000 */
[-C--:B------:R-:W-:Y:S02]  /*23730*/  IABS R6, R12.reuse ;  /* 0x0000000c00067213 */ /* 0x080fe40000000000 */
[----:B------:R-:W2:Y:S01]  /*23740*/  I2F.RP R4, R7 ;  /* 0x0000000700047306 */ /* 0x000ea20000209400 */
[-C--:B------:R-:W-:Y:S02]  /*23750*/  LOP3.LUT R9, R9, R12.reuse, RZ, 0x3c, !PT ;  /* 0x0000000c09097212 */ /* 0x080fe400078e3cff */
[----:B------:R-:W-:Y:S07]  /*23760*/  IMAD.MOV R6, RZ, RZ, -R6 ;  /* 0x000000ffff067224 */ /* 0x000fee00078e0a06 */
[----:B--2---:R-:W2:Y:S02]  /*23770*/  MUFU.RCP R4, R4 ;  /* 0x0000000400047308 */ /* 0x004ea40000001000 */
[----:B--23--:R-:W-:Y:S02]  /*23780*/  IADD3 R14, R4, 0xffffffe, RZ ;  /* 0x0ffffffe040e7810 */ /* 0x00cfe40007ffe0ff */
[----:B------:R-:W-:Y:S06]  /*23790*/  IABS R4, R11 ;  /* 0x0000000b00047213 */ /* 0x000fec0000000000 */
[----:B------:R-:W2:Y:S01]  /*237a0*/  F2I.FTZ.U32.TRUNC.NTZ R15, R14 ;  /* 0x0000000e000f7305 */ /* 0x000ea2000021f000 */
[----:B------:R-:W-:Y:S01]  /*237b0*/  LOP3.LUT R11, R11, R12, RZ, 0x3c, !PT ;  /* 0x0000000c0b0b7212 */ /* 0x000fe200078e3cff */
[--C-:B--2---:R-:W-:Y:S02]  /*237c0*/  IMAD.MOV R10, RZ, RZ, -R15.reuse ;  /* 0x000000ffff0a7224 */ /* 0x104fe400078e0a0f */
[----:B------:R-:W-:Y:S02]  /*237d0*/  IMAD.MOV.U32 R14, RZ, RZ, RZ ;  /* 0x000000ffff0e7224 */ /* 0x000fe400078e00ff */
[----:B------:R-:W-:Y:S04]  /*237e0*/  IMAD R10, R10, R7, RZ ;  /* 0x000000070a0a7224 */ /* 0x000fe800078e02ff */
[----:B------:R-:W-:Y:S06]  /*237f0*/  IMAD.HI.U32 R10, R15, R10, R14 ;  /* 0x0000000a0f0a7227 */ /* 0x000fec00078e000e */
[----:B------:R-:W-:Y:S04]  /*23800*/  IMAD.HI.U32 R8, R10, R5, RZ ;  /* 0x000000050a087227 */ /* 0x000fe800078e00ff */
[----:B------:R-:W-:Y:S02]  /*23810*/  IMAD R5, R8, R6, R5 ;  /* 0x0000000608057224 */ /* 0x000fe400078e0205 */
[----:B-1----:R-:W-:Y:S03]  /*23820*/  IMAD.HI.U32 R13, R10, R4, RZ ;  /* 0x000000040a0d7227 */ /* 0x002fe600078e00ff */
        /* <DEDUP_REMOVED lines=12> */
[----:B------:R-:W-:Y:S02]  /*238f0*/  ISETP.GE.AND P1, PT, R11, RZ, PT ;  /* 0x000000ff0b00720c */ /* 0x000fe40003f26270 */
[----:B------:R-:W2:Y:S01]  /*23900*/  LD.E.64 R10, [R2.64+0x20] ;  /* 0x00002004020a7980 */ /* 0x000ea2000c101b00 */
[----:B------:R-:W-:Y:S01]  /*23910*/  @!P0 IMAD.MOV R8, RZ, RZ, -R8 ;  /* 0x000000ffff088224 */ /* 0x000fe200078e0a08 */
[----:B------:R-:W-:Y:S02]  /*23920*/  @P2 IADD3 R13, R13, 0x1, RZ ;  /* 0x000000010d0d2810 */ /* 0x000fe40007ffe0ff */
[----:B------:R-:W-:Y:S04]  /*23930*/  ISETP.NE.AND P2, PT, R12, RZ, PT ;  /* 0x000000ff0c00720c */ /* 0x000fe80003f45270 */
[C---:B------:R-:W-:Y:S02]  /*23940*/  SEL R7, R4.reuse, R8, !P2 ;  /* 0x0000000804077207 */ /* 0x040fe40005000000 */
[----:B------:R-:W3:Y:S01]  /*23950*/  LD.E.64 R8, [R2.64+0x38] ;  /* 0x0000380402087980 */ /* 0x000ee2000c101b00 */
        /* <DEDUP_REMOVED lines=23> */
.L_x_1453:
[----:B------:R-:W-:Y:S02]  /*23ad0*/  ULDC.64 UR4, c[0x0][0x118] ;  /* 0x0000460000047ab9 */ /* 0x000fe40000000a00 */
[----:B------:R-:W2:Y:S02]  /*23ae0*/  LD.E R8, [R2.64+0x38] ;  /* 0x0000380402087980 */ /* 0x000ea4000c101900 */
[----:B--2---:R-:W-:Y:S04]  /*23af0*/  LEA R8, -R8, RZ, 0x6 ;  /* 0x000000ff08087211 */ /* 0x004fe800078e31ff */
[----:B------:R-:W-:Y:S02]  /*23b00*/  SHF.R.S32.HI R4, RZ, 0x1f, R8 ;  /* 0x0000001fff047819 */ /* 0x000fe40000011408 */
.L_x_1454:
[----:B------:R-:W-:Y:S05]  /*23b10*/  BSYNC B0 ;  /* 0x0000000000007941 */ /* 0x000fea0003800000 */
.L_x_1452:
[CC--:B---3--:R-:W-:Y:S01]  /*23b20*/  LEA R18, P0, R8.reuse, R240.reuse, 0x1 ;  /* 0x000000f008127211 */ /* 0x0c8fe200078008ff */
[----:B------:R-:W-:Y:S01]  /*23b30*/  ULDC.64 UR4, c[0x0][0x118] ;  /* 0x0000460000047ab9 */ /* 0x000fe20000000a00 */
[C---:B------:R-:W-:Y:S02]  /*23b40*/  IADD3 R7, P1, R8.reuse, R237, RZ ;  /* 0x000000ed08077210 */ /* 0x040fe40007f3e0ff */
[----:B------:R-:W-:Y:S02]  /*23b50*/  LEA.HI.X R19, R8, R239, R4, 0x1, P0 ;  /* 0x000000ef08137211 */ /* 0x000fe400000f0c04 */
[CC--:B------:R-:W-:Y:S01]  /*23b60*/  @P5 LEA R12, P0, R7.reuse, R240.reuse, 0x1 ;  /* 0x000000f0070c5211 */ /* 0x0c0fe200078008ff */
[----:B------:R-:W-:Y:S01]  /*23b70*/  IMAD.X R6, R4, 0x1, R238, P1 ;  /* 0x0000000104067824 */ /* 0x000fe200008e06ee */
[CC--:B------:R-:W-:Y:S01]  /*23b80*/  @P6 LEA R16, P1, R7.reuse, R240.reuse, 0x1 ;  /* 0x000000f007106211 */ /* 0x0c0fe200078208ff */
[----:B------:R-:W-:Y:S01]  /*23b90*/  @!PT LDS RZ, [RZ] ;  /* 0x00000000fffff984 */ /* 0x000fe20000000800 */
[----:B------:R-:W-:Y:S01]  /*23ba0*/  @!PT LDS RZ, [RZ] ;  /* 0x00000000fffff984 */ /* 0x000fe20000000800 */
[----:B------:R-:W-:Y:S01]  /*23bb0*/  @!PT LDS RZ, [RZ] ;  /* 0x00000000fffff984 */ /* 0x000fe20000000800 */
[----:B------:R2:W-:Y:S01]  /*23bc0*/  @P6 LDGSTS.E.BYPASS.LTC128B.128 [R247+0x8000], [R18.64] ;  /* 0x0800000012f76fae */ /* 0x0005e2000b901d44 */
[C---:B------:R-:W-:Y:S02]  /*23bd0*/  IADD3 R5, P2, R7.reuse, R237, RZ ;  /* 0x000000ed07057210 */ /* 0x040fe40007f5e0ff */
[CCC-:B------:R-:W-:Y:S01]  /*23be0*/  @P6 LEA.HI.X R17, R7.reuse, R239.reuse, R6.reuse, 0x1, P1 ;  /* 0x000000ef07116211 */ /* 0x1c0fe200008f0c06 */
[----:B------:R2:W-:Y:S01]  /*23bf0*/  @!P6 STS.128 [R247+0x8000], RZ ;  /* 0x008000fff700e388 */ /* 0x0005e20000000c00 */
[CC--:B-1----:R-:W-:Y:S01]  /*23c00*/  @P5 LEA.HI.X R13, R7.reuse, R239.reuse, R6, 0x1, P0 ;  /* 0x000000ef070d5211 */ /* 0x0c2fe200000f0c06 */
[----:B------:R-:W-:Y:S01]  /*23c10*/  IMAD.X R4, R6, 0x1, R238, P2 ;  /* 0x0000000106047824 */ /* 0x000fe200010e06ee */
        /* <DEDUP_REMOVED lines=26> */
[C---:B------:R-:W-:Y:S02]  /*23dc0*/  @P3 LEA.HI.X R21, R5.reuse, R239, R4, 0x1, P0 ;  /* 0x000000ef05153211 */ /* 0x040fe400000f0c04 */
[----:B------:R-:W-:Y:S01]  /*23dd0*/  IADD3 R6, P2, R5, R237, RZ ;  /* 0x000000ed05067210 */ /* 0x000fe20007f5e0ff */
[----:B------:R-:W-:Y:S01]  /*23de0*/  @!PT LDS RZ, [RZ] ;  /* 0x00000000fffff984 */ /* 0x000fe20000000800 */
[----:B------:R-:W-:Y:S01]  /*23df0*/  @!PT LDS RZ, [RZ] ;  /* 0x00000000fffff984 */ /* 0x000fe20000000800 */
[----:B------:R-:W-:Y:S01]  /*23e00*/  @!PT LDS RZ, [RZ] ;  /* 0x00000000fffff984 */ /* 0x000fe20000000800 */
[----:B------:R2:W-:Y:S03]  /*23e10*/  @P6 LDGSTS.E.BYPASS.LTC128B.128 [R247+0x8800], [R16.64] ;  /* 0x0880000010f76fae */ /* 0x0005e6000b901d44 */
[CC--:B------:R-:W-:Y:S01]  /*23e20*/  @P6 LEA R30, P0, R6.reuse, R240.reuse, 0x1 ;  /* 0x000000f0061e6211 */ /* 0x0c0fe200078008ff */
[----:B------:R2:W-:Y:S01]  /*23e30*/  @!P6 STS.128 [R247+0x8800], RZ ;  /* 0x008800fff700e388 */ /* 0x0005e20000000c00 */
[-C--:B------:R-:W-:Y:S01]  /*23e40*/  @P4 LEA R26, P1, R6, R240.reuse, 0x1 ;  /* 0x000000f0061a4211 */ /* 0x080fe200078208ff */
[----:B------:R-:W-:Y:S01]  /*23e50*/  IMAD.X R4, R4, 0x1, R238, P2 ;  /* 0x0000000104047824 */ /* 0x000fe200010e06ee */
[CC--:B------:R-:W-:Y:S01]  /*23e60*/  @P5 LEA R28, P2, R6.reuse, R240.reuse, 0x1 ;  /* 0x000000f0061c5211 */ /* 0x0c0fe200078408ff */
[----:B------:R-:W-:Y:S01]  /*23e70*/  @!PT LDS RZ, [RZ] ;  /* 0x00000000fffff984 */ /* 0x000fe20000000800 */
[----:B------:R-:W-:Y:S01]  /*23e80*/  @!PT LDS RZ, [RZ] ;  /* 0x00000000fffff984 */ /* 0x000fe20000000800 */
[----:B------:R-:W-:Y:S01]  /*23e90*/  @!PT LDS RZ, [RZ] ;  /* 0x00000000fffff984 */ /* 0x000fe20000000800 */
[----:B------:R2:W-:Y:S03]  /*23ea0*/  @P5 LDGSTS.E.BYPASS.LTC128B.128 [R247+0xa800], [R12.64+0x80] ;  /* 0x0a8000800cf75fae */ /* 0x0005e6000b901d44 */
[CCC-:B------:R-:W-:Y:S01]  /*23eb0*/  @P6 LEA.HI.X R31, R6.reuse, R239.reuse, R4.reuse, 0x1, P0 ;  /* 0x000000ef061f6211 */ /* 0x1c0fe200000f0c04 */
[----:B------:R2:W-:Y:S01]  /*23ec0*/  @!P5 STS.128 [R247+0xa800], RZ ;  /* 0x00a800fff700d388 */ /* 0x0005e20000000c00 */
[CCC-:B------:R-:W-:Y:S02]  /*23ed0*/  @P5 LEA.HI.X R29, R6.reuse, R239.reuse, R4.reuse, 0x1, P2 ;  /* 0x000000ef061d5211 */ /* 0x1c0fe400010f0c04 */
[CC--:B------:R-:W-:Y:S01]  /*23ee0*/  @P4 LEA.HI.X R27, R6.reuse, R239.reuse, R4, 0x1, P1 ;  /* 0x000000ef061b4211 */ /* 0x0c0fe200008f0c04 */
[----:B------:R-:W-:Y:S01]  /*23ef0*/  @!PT LDS RZ, [RZ] ;  /* 0x00000000fffff984 */ /* 0x000fe20000000800 */
[----:B------:R-:W-:Y:S01]  /*23f00*/  @!PT LDS RZ, [RZ] ;  /* 0x00000000fffff984 */ /* 0x000fe20000000800 */
[----:B------:R-:W-:Y:S01]  /*23f10*/  @!PT LDS RZ, [RZ] ;  /* 0x00000000fffff984 */ /* 0x000fe20000000800 */
[----:B------:R2:W-:Y:S01]  /*23f20*/  @P4 LDGSTS.E.BYPASS.LTC128B.128 [R247+0xc800], [R10.64+0x100] ;  /* 0x0c8001000af74fae */ /* 0x0005e2000b901d44 */
[C---:B------:R-:W-:Y:S01]  /*23f30*/  @P3 LEA R32, P0, R6.reuse, R240, 0x1 ;  /* 0x000000f006203211 */ /* 0x040fe200078008ff */
[----:B------:R-:W-:Y:S02]  /*23f40*/  IMAD.MOV.U32 R240, RZ, RZ, R18 ;  /* 0x000000fffff07224 */ /* 0x000fe400078e0012 */
[----:B------:R2:W-:Y:S01]  /*23f50*/  @!P4 STS.128 [R247+0xc800], RZ ;  /* 0x00c800fff700c388 */ /* 0x0005e20000000c00 */
[----:B------:R-:W-:Y:S01]  /*23f60*/  @P3 LEA.HI.X R33, R6, R239, R4, 0x1, P0 ;  /* 0x000000ef06213211 */ /* 0x000fe200000f0c04 */
[----:B------:R-:W-:Y:S02]  /*23f70*/  IMAD.MOV.U32 R239, RZ, RZ, R19 ;  /* 0x000000ffffef7224 */ /* 0x000fe400078e0013 */
        /* <DEDUP_REMOVED lines=46> */
.L_x_1451:
[----:B--2-4-:R-:W-:Y:S05]  /*24260*/  BSYNC B1 ;  /* 0x0000000000017941 */ /* 0x014fea0003800000 */
.L_x_1450:
[----:B------:R-:W-:Y:S01]  /*24270*/  ULDC.64 UR4, c[0x0][0x118] ;  /* 0x0000460000047ab9 */ /* 0x000fe20000000a00 */
[----:B-1----:R-:W-:Y:S01]  /*24280*/  FMNMX.FTZ R5, R202, R165, !PT ;  /* 0x000000a5ca057209 */ /* 0x002fe20007810000 */
[----:B------:R1:W2:Y:S01]  /*24290*/  LD.E R167, [R2.64+0xdc] ;  /* 0x0000dc0402a77980 */ /* 0x0002a2000c101900 */
[----:B------:R-:W-:Y:S02]  /*242a0*/  FMNMX.FTZ R6, R193, R0, !PT ;  /* 0x00000000c1067209 */ /* 0x000fe40007810000 */
[----:B------:R-:W-:Y:S01]  /*242b0*/  FMNMX.FTZ R5, R194, R5, !PT ;  /* 0x00000005c2057209 */ /* 0x000fe20007810000 */
[----:B---3--:R-:W-:Y:S01]  /*242c0*/  LDSM.16.MT88.4 R12, [R234+0x10000] ;  /* 0x01000000ea0c783b */ /* 0x008fe20000004200 */
[----:B------:R-:W-:Y:S02]  /*242d0*/  FMNMX.FTZ R6, R195, R6, !PT ;  /* 0x00000006c3067209 */ /* 0x000fe40007810000 */
[----:B------:R-:W-:Y:S02]  /*242e0*/  FMNMX.FTZ R4, R192, R5, !PT ;  /* 0x00000005c0047209 */ /* 0x000fe40007810000 */
[----:B------:R-:W-:Y:S02]  /*242f0*/  FMNMX.FTZ R6, R203, R6, !PT ;  /* 0x00000006cb067209 */ /* 0x000fe40007810000 */
[----:B------:R-:W-:Y:S01]  /*24300*/  FMNMX.FTZ R5, R205, R4, !PT ;  /* 0x00000004cd057209 */ /* 0x000fe20007810000 */
[----:B------:R-:W-:Y:S03]  /*24310*/  LDSM.16.MT88.4 R20, [R233+0x10000] ;  /* 0x01000000e914783b */ /* 0x000fe60000004200 */
[----:B------:R-:W-:Y:S02]  /*24320*/  FMNMX.FTZ R4, R196, R5, !PT ;  /* 0x00000005c4047209 */ /* 0x000fe40007810000 */
[----:B------:R-:W-:Y:S02]  /*24330*/  FMNMX.FTZ R5, R201, R6, !PT ;  /* 0x00000006c9057209 */ /* 0x000fe40007810000 */
[----:B------:R-:W-:Y:S01]  /*24340*/  FMNMX.FTZ R4, R199, R4, !PT ;  /* 0x00000004c7047209 */ /* 0x000fe20007810000 */
[----:B------:R-:W-:Y:S01]  /*24350*/  LDSM.16.MT88.4 R28, [R232+0x10000] ;  /* 0x01000000e81c783b */ /* 0x000fe20000004200 */
[----:B------:R-:W-:Y:S02]  /*24360*/  FMNMX.FTZ R5, R198, R5, !PT ;  /* 0x00000005c6057209 */ /* 0x000fe40007810000 */
[----:B-1----:R-:W-:Y:S02]  /*24370*/  FMNMX.FTZ R3, R175, R4, !PT ;  /* 0x00000004af037209 */ /* 0x002fe40007810000 */
        /* <DEDUP_REMOVED lines=28> */
[----:B------:R-:W-:Y:S01]  /*24540*/  FADD.FTZ R2, -R164, R165 ;  /* 0x000000a5a4027221 */ /* 0x000fe20000010100 */
[----:B---3--:R-:W-:Y:S05]  /*24550*/  FMNMX.FTZ R3, R4, R3, !PT ;  /* 0x0000000304037209 */ /* 0x008fea0007810000 */
[----:B------:R-:W-:Y:S02]  /*24560*/  FADD.FTZ R6, -R3, R0 ;  /* 0x0000000003067221 */ /* 0x000fe40000010100 */
[C---:B--2---:R-:W-:Y:S02]  /*24570*/  FMUL.FTZ R180, R167.reuse, R164 ;  /* 0x000000a4a7b47220 */ /* 0x044fe40000410000 */
[C---:B------:R-:W-:Y:S02]  /*24580*/  FMUL.FTZ R170, R167.reuse, R3 ;  /* 0x00000003a7aa7220 */ /* 0x040fe40000410000 */
[C---:B------:R-:W-:Y:S01]  /*24590*/  FMUL.FTZ R0, R167.reuse, R6 ;  /* 0x00000006a7007220 */ /* 0x040fe20000410000 */
[----:B------:R-:W-:Y:S01]  /*245a0*/  FSEL R180, R180, RZ, P0 ;  /* 0x000000ffb4b47208 */ /* 0x000fe20000000000 */
[----:B------:R-:W-:Y:S01]  /*245b0*/  FMUL.FTZ R5, R167, R2 ;  /* 0x00000002a7057220 */ /* 0x000fe20000410000 */
[----:B------:R-:W-:Y:S03]  /*245c0*/  FSETP.NEU.FTZ.AND P0, PT, R3, -INF , PT ;  /* 0xff8000000300780b */ /* 0x000fe60003f1d000 */
[-CC-:B------:R-:W-:Y:S01]  /*245d0*/  FFMA.FTZ R197, R202, R167.reuse, -R180.reuse ;  /* 0x000000a7cac57223 */ /* 0x180fe200000108b4 */
[----:B------:R-:W-:Y:S01]  /*245e0*/  FSEL R170, R170, RZ, P0 ;  /* 0x000000ffaaaa7208 */ /* 0x000fe20000000000 */
[-CC-:B------:R-:W-:Y:S01]  /*245f0*/  FFMA.FTZ R194, R194, R167.reuse, -R180.reuse ;  /* 0x000000a7c2c27223 */ /* 0x180fe200000108b4 */
[----:B------:R-:W1:Y:S01]  /*24600*/  MUFU.EX2 R2, R5 ;  /* 0x0000000500027308 */ /* 0x000e620000000800 */
[-C--:B------:R-:W-:Y:S01]  /*24610*/  FFMA.FTZ R196, R196, R167.reuse, -R180 ;  /* 0x000000a7c4c47223 */ /* 0x080fe200000108b4 */
[----:B------:R-:W-:Y:S01]  /*24620*/  ISETP.GT.AND P0, PT, R250, 0x1, PT ;  /* 0x00000001fa00780c */ /* 0x000fe20003f04270 */
[-CC-:B------:R-:W-:Y:S02]  /*24630*/  FFMA.FTZ R193, R193, R167.reuse, -R170.reuse ;  /* 0x000000a7c1c17223 */ /* 0x180fe400000108aa */
[-C--:B------:R-:W-:Y:S02]  /*24640*/  FFMA.FTZ R191, R195, R167.reuse, -R170 ;  /* 0x000000a7c3bf7223 */ /* 0x080fe400000108aa */
[-CC-:B------:R-:W-:Y:S02]  /*24650*/  FFMA.FTZ R195, R192, R167.reuse, -R180.reuse ;  /* 0x000000a7c0c37223 */ /* 0x180fe400000108b4 */
[-C--:B------:R-:W-:Y:S01]  /*24660*/  FFMA.FTZ R192, R205, R167.reuse, -R180 ;  /* 0x000000a7cdc07223 */ /* 0x080fe200000108b4 */
[----:B------:R-:W2:Y:S01]  /*24670*/  MUFU.EX2 R0, R0 ;  /* 0x0000000000007308 */ /* 0x000ea20000000800 */
[-CC-:B------:R-:W-:Y:S02]  /*24680*/  FFMA.FTZ R190, R203, R167.reuse, -R170.reuse ;  /* 0x000000a7cbbe7223 */ /* 0x180fe400000108aa */
[-C--:B------:R-:W-:Y:S02]  /*24690*/  FFMA.FTZ R165, R201, R167.reuse, -R170 ;  /* 0x000000a7c9a57223 */ /* 0x080fe400000108aa */
[-C--:B------:R-:W-:Y:S02]  /*246a0*/  FFMA.FTZ R203, R175, R167.reuse, -R180 ;  /* 0x000000a7afcb7223 */ /* 0x080fe400000108b4 */
[-CC-:B------:R-:W-:Y:S02]  /*246b0*/  FFMA.FTZ R202, R173, R167.reuse, -R170.reuse ;  /* 0x000000a7adca7223 */ /* 0x180fe400000108aa */
[-C--:B------:R-:W-:Y:S01]  /*246c0*/  FFMA.FTZ R205, R172, R167.reuse, -R170 ;  /* 0x000000a7accd7223 */ /* 0x080fe200000108aa */
[----:B------:R-:W-:Y:S01]  /*246d0*/  MUFU.EX2 R197, R197 ;  /* 0x000000c500c57308 */ /* 0x000fe20000000800 */
[-C--:B------:R-:W-:Y:S02]  /*246e0*/  FFMA.FTZ R199, R199, R167.reuse, -R180 ;  /* 0x000000a7c7c77223 */ /* 0x080fe400000108b4 */
[----:B------:R-:W-:Y:S02]  /*246f0*/  FFMA.FTZ R198, R198, R167, -R170 ;  /* 0x000000a7c6c67223 */ /* 0x000fe400000108aa */
[C---:B-1----:R-:W-:Y:S02]  /*24700*/  FMUL.FTZ R4, R2.reuse, R160 ;  /* 0x000000a002047220 */ /* 0x042fe40000410000 */
[C---:B------:R-:W-:Y:S02]  /*24710*/  FMUL.FTZ R5, R2.reuse, R161 ;  /* 0x000000a102057220 */ /* 0x040fe40000410000 */
[C---:B------:R-:W-:Y:S01]  /*24720*/  FMUL.FTZ R8, R2.reuse, R156 ;  /* 0x0000009c02087220 */ /* 0x040fe20000410000 */
[----:B------:R-:W1:Y:S01]  /*24730*/  MUFU.EX2 R194, R194 ;  /* 0x000000c200c27308 */ /* 0x000e620000000800 */
[C---:B------:R-:W-:Y:S02]  /*24740*/  FMUL.FTZ R9, R2.reuse, R157 ;  /* 0x0000009d02097220 */ /* 0x040fe40000410000 */
[----:B------:R-:W-:Y:S02]  /*24750*/  FMUL.FTZ R16, R2, R148 ;  /* 0x0000009402107220 */ /* 0x000fe40000410000 */
[C---:B--2---:R-:W-:Y:S02]  /*24760*/  FMUL.FTZ R6, R0.reuse, R162 ;  /* 0x000000a200067220 */ /* 0x044fe40000410000 */
[C---:B------:R-:W-:Y:S02]  /*24770*/  FMUL.FTZ R7, R0.reuse, R163 ;  /* 0x000000a300077220 */ /* 0x040fe40000410000 */
[C---:B------:R-:W-:Y:S01]  /*24780*/  FMUL.FTZ R10, R0.reuse, R158 ;  /* 0x0000009e000a7220 */ /* 0x040fe20000410000 */
[----:B------:R-:W-:Y:S01]  /*24790*/  MUFU.EX2 R193, R193 ;  /* 0x000000c100c17308 */ /* 0x000fe20000000800 */
[----:B------:R-:W-:Y:S02]  /*247a0*/  FMUL.FTZ R11, R0, R159 ;  /* 0x0000009f000b7220 */ /* 0x000fe40000410000 */
[----:B------:R-:W-:Y:S01]  /*247b0*/  FMUL.FTZ R17, R2, R149 ;  /* 0x0000009502117220 */ /* 0x000fe20000410000 */
[----:B------:R-:W-:Y:S01]  /*247c0*/  LDSM.16.MT88.4 R156, [R233+0x12800] ;  /* 0x01280000e99c783b */ /* 0x000fe20000004200 */
[C---:B------:R-:W-:Y:S02]  /*247d0*/  FMUL.FTZ R18, R0.reuse, R150 ;  /* 0x0000009600127220 */ /* 0x040fe40000410000 */
[----:B------:R-:W-:Y:S02]  /*247e0*/  FMUL.FTZ R19, R0, R151 ;  /* 0x0000009700137220 */ /* 0x000fe40000410000 */
[C---:B------:R-:W-:Y:S01]  /*247f0*/  FMUL.FTZ R24, R2.reuse, R140 ;  /* 0x0000008c02187220 */ /* 0x040fe20000410000 */
[----:B------:R-:W2:Y:S01]  /*24800*/  MUFU.EX2 R191, R191 ;  /* 0x000000bf00bf7308 */ /* 0x000ea20000000800 */
[----:B------:R-:W-:Y:S01]  /*24810*/  FMUL.FTZ R25, R2, R141 ;  /* 0x0000008d02197220 */ /* 0x000fe20000410000 */
[----:B------:R-:W-:Y:S01]  /*24820*/  LDSM.16.MT88.4 R148, [R231+0x10800] ;  /* 0x01080000e794783b */ /* 0x000fe20000004200 */
[----:B------:R-:W-:Y:S01]  /*24830*/  FMUL.FTZ R26, R0, R142 ;  /* 0x0000008e001a7220 */ /* 0x000fe20000410000 */
[----:B-1----:R-:W-:Y:S01]  /*24840*/  F2FP.BF16.PACK_AB R160, R194, R197 ;  /* 0x000000c5c2a0723e */ /* 0x002fe200000010ff */
[----:B------:R-:W-:Y:S02]  /*24850*/  FMUL.FTZ R27, R0, R143 ;  /* 0x0000008f001b7220 */ /* 0x000fe40000410000 */
[C---:B------:R-:W-:Y:S02]  /*24860*/  FMUL.FTZ R32, R2.reuse, R132 ;  /* 0x0000008402207220 */ /* 0x040fe40000410000 */
[----:B------:R-:W-:Y:S01]  /*24870*/  FMUL.FTZ R33, R2, R133 ;  /* 0x0000008502217220 */ /* 0x000fe20000410000 */
[----:B------:R-:W-:Y:S01]  /*24880*/  MUFU.EX2 R195, R195 ;  /* 0x000000c300c37308 */ /* 0x000fe20000000800 */
[C---:B------:R-:W-:Y:S01]  /*24890*/  FMUL.FTZ R34, R0.reuse, R134 ;  /* 0x0000008600227220 */ /* 0x040fe20000410000 */
[----:B------:R-:W-:Y:S01]  /*248a0*/  LDSM.16.MT88.4 R140, [R231+0x12000] ;  /* 0x01200000e78c783b */ /* 0x000fe20000004200 */
[----:B------:R-:W-:Y:S02]  /*248b0*/  FMUL.FTZ R35, R0, R135 ;  /* 0x0000008700237220 */ /* 0x000fe40000410000 */
[C---:B------:R-:W-:Y:S02]  /*248c0*/  FMUL.FTZ R36, R2.reuse, R36 ;  /* 0x0000002402247220 */ /* 0x040fe40000410000 */
[----:B------:R-:W-:Y:S02]  /*248d0*/  FMUL.FTZ R37, R2, R37 ;  /* 0x0000002502257220 */ /* 0x000fe40000410000 */
[C---:B------:R-:W-:Y:S01]  /*248e0*/  FMUL.FTZ R38, R0.reuse, R38 ;  /* 0x0000002600267220 */ /* 0x040fe20000410000 */
[----:B------:R-:W1:Y:S01]  /*248f0*/  MUFU.EX2 R192, R192 ;  /* 0x000000c000c07308 */ /* 0x000e620000000800 */
[----:B------:R-:W-:Y:S01]  /*24900*/  LDSM.16.MT88.4 R132, [R232+0x12000] ;  /* 0x01200000e884783b */ /* 0x000fe20000004200 */
[----:B------:R-:W-:Y:S01]  /*24910*/  FMUL.FTZ R39, R0, R39 ;  /* 0x0000002700277220 */ /* 0x000fe20000410000 */
[----:B--2---:R-:W-:Y:S01]  /*24920*/  F2FP.BF16.PACK_AB R161, R191, R193 ;  /* 0x000000c1bfa1723e */ /* 0x004fe200000010ff */
[C---:B------:R-:W-:Y:S02]  /*24930*/  FMUL.FTZ R40, R2.reuse, R40 ;  /* 0x0000002802287220 */ /* 0x040fe40000410000 */
[----:B------:R-:W-:Y:S02]  /*24940*/  FMUL.FTZ R41, R2, R41 ;  /* 0x0000002902297220 */ /* 0x000fe40000410000 */
[C---:B------:R-:W-:Y:S02]  /*24950*/  FMUL.FTZ R42, R0.reuse, R42 ;  /* 0x0000002a002a7220 */ /* 0x040fe40000410000 */
[----:B------:R-:W-:Y:S01]  /*24960*/  MUFU.EX2 R190, R190 ;  /* 0x000000be00be7308 */ /* 0x000fe20000000800 */
[----:B------:R-:W-:Y:S02]  /*24970*/  FMUL.FTZ R43, R0, R43 ;  /* 0x0000002b002b7220 */ /* 0x000fe40000410000 */
[C---:B------:R-:W-:Y:S02]  /*24980*/  FMUL.FTZ R44, R2.reuse, R44 ;  /* 0x0000002c022c7220 */ /* 0x040fe40000410000 */
[----:B------:R-:W-:Y:S02]  /*24990*/  FMUL.FTZ R45, R2, R45 ;  /* 0x0000002d022d7220 */ /* 0x000fe40000410000 */
[C---:B------:R-:W-:Y:S02]  /*249a0*/  FMUL.FTZ R46, R0.reuse, R46 ;  /* 0x0000002e002e7220 */ /* 0x040fe40000410000 */
[----:B------:R-:W-:Y:S01]  /*249b0*/  FMUL.FTZ R47, R0, R47 ;  /* 0x0000002f002f7220 */ /* 0x000fe20000410000 */
[----:B------:R-:W2:Y:S01]  /*249c0*/  MUFU.EX2 R165, R165 ;  /* 0x000000a500a57308 */ /* 0x000ea20000000800 */
        /* <DEDUP_REMOVED lines=15> */
[----:B--2---:R-:W-:Y:S01]  /*24ac0*/  F2FP.BF16.PACK_AB R163, R165, R190 ;  /* 0x000000bea5a3723e */ /* 0x004fe200000010ff */
[-CC-:B------:R-:W-:Y:S02]  /*24ad0*/  FFMA.FTZ R179, R179, R167.reuse, -R180.reuse ;  /* 0x000000a7b3b37223 */ /* 0x180fe400000108b4 */
[----:B------:R-:W-:Y:S02]  /*24ae0*/  FFMA.FTZ R178, R178, R167, -R180 ;  /* 0x000000a7b2b27223 */ /* 0x000fe400000108b4 */
        /* <DEDUP_REMOVED lines=9> */
[C---:B------:R-:W-:Y:S03]  /*24b80*/  FMUL.FTZ R14, R0.reuse, R154 ;  /* 0x0000009a000e7220 */ /* 0x040fe60000410000 */
[----:B------:R-:W-:Y:S01]  /*24b90*/  MUFU.EX2 R202, R202 ;  /* 0x000000ca00ca7308 */ /* 0x000fe20000000800 */
[C---:B------:R-:W-:Y:S02]  /*24ba0*/  FMUL.FTZ R15, R0.reuse, R155 ;  /* 0x0000009b000f7220 */ /* 0x040fe40000410000 */
[----:B------:R-:W2:Y:S01]  /*24bb0*/  LDSM.16.MT88.4 R152, [R231+0x10000] ;  /* 0x01000000e798783b */ /* 0x000ea20000004200 */
[----:B------:R-:W-:Y:S02]  /*24bc0*/  FMUL.FTZ R63, R0, R63 ;  /* 0x0000003f003f7220 */ /* 0x000fe40000410000 */
[C---:B------:R-:W-:Y:S02]  /*24bd0*/  FMUL.FTZ R64, R2.reuse, R64 ;  /* 0x0000004002407220 */ /* 0x040fe40000410000 */
[C---:B------:R-:W-:Y:S02]  /*24be0*/  HMMA.16816.F32.BF16 R12, R160.reuse, R20, R12 ;  /* 0x00000014a00c723c */ /* 0x040fe4000004180c */
[----:B------:R-:W-:Y:S01]  /*24bf0*/  MUFU.EX2 R205, R205 ;  /* 0x000000cd00cd7308 */ /* 0x000fe20000000800 */
        /* <DEDUP_REMOVED lines=8> */
[----:B------:R-:W3:Y:S01]  /*24c80*/  LDSM.16.MT88.4 R144, [R234+0x12000] ;  /* 0x01200000ea90783b */ /* 0x000ee20000004200 */
        /* <DEDUP_REMOVED lines=11> */
[----:B------:R-:W4:Y:S01]  /*24d40*/  LDSM.16.MT88.4 R136, [R233+0x12000] ;  /* 0x01200000e988783b */ /* 0x000f220000004200 */
[----:B------:R-:W-:Y:S02]  /*24d50*/  FMUL.FTZ R73, R2, R73 ;  /* 0x0000004902497220 */ /* 0x000fe40000410000 */
[C---:B------:R-:W-:Y:S02]  /*24d60*/  FMUL.FTZ R74, R0.reuse, R74 ;  /* 0x0000004a004a7220 */ /* 0x040fe40000410000 */
[C---:B--2---:R-:W-:Y:S03]  /*24d70*/  HMMA.16816.F32.BF16 R28, R160.reuse, R152, R28 ;  /* 0x00000098a01c723c */ /* 0x044fe6000004181c */
[----:B------:R-:W-:Y:S02]  /*24d80*/  FMUL.FTZ R75, R0, R75 ;  /* 0x0000004b004b7220 */ /* 0x000fe40000410000 */
[C---:B------:R-:W-:Y:S02]  /*24d90*/  FMUL.FTZ R76, R2.reuse, R76 ;  /* 0x0000004c024c7220 */ /* 0x040fe40000410000 */
[----:B------:R-:W-:Y:S01]  /*24da0*/  FMUL.FTZ R77, R2, R77 ;  /* 0x0000004d024d7220 */ /* 0x000fe20000410000 */
[C---:B------:R-:W-:Y:S01]  /*24db0*/  HMMA.16816.F32.BF16 R32, R160.reuse, R154, R32 ;  /* 0x0000009aa020723c */ /* 0x040fe20000041820 */
[----:B------:R-:W-:Y:S03]  /*24dc0*/  LDSM.16.MT88.4 R152, [R234+0x12800] ;  /* 0x01280000ea98783b */ /* 0x000fe60000004200 */
[C---:B------:R-:W-:Y:S02]  /*24dd0*/  FMUL.FTZ R78, R0.reuse, R78 ;  /* 0x0000004e004e7220 */ /* 0x040fe40000410000 */
[----:B------:R-:W-:Y:S02]  /*24de0*/  FMUL.FTZ R79, R0, R79 ;  /* 0x0000004f004f7220 */ /* 0x000fe40000410000 */
[C---:B---3--:R-:W-:Y:S04]  /*24df0*/  HMMA.16816.F32.BF16 R36, R160.reuse, R144, R36 ;  /* 0x00000090a024723c */ /* 0x048fe80000041824 */
[C---:B------:R-:W-:Y:S02]  /*24e00*/  FMUL.FTZ R80, R2.reuse, R80 ;  /* 0x0000005002507220 */ /* 0x040fe40000410000 */
[----:B------:R-:W-:Y:S02]  /*24e10*/  FMUL.FTZ R81, R2, R81 ;  /* 0x0000005102517220 */ /* 0x000fe40000410000 */
[C---:B------:R-:W-:Y:S01]  /*24e20*/  HMMA.16816.F32.BF16 R40, R160.reuse, R146, R40 ;  /* 0x00000092a028723c */ /* 0x040fe20000041828 */
[----:B------:R-:W-:Y:S03]  /*24e30*/  LDSM.16.MT88.4 R144, [R232+0x10800] ;  /* 0x01080000e890783b */ /* 0x000fe60000004200 */
        /* <DEDUP_REMOVED lines=15> */
[----:B------:R-:W3:Y:S03]  /*24f30*/  LDSM.16.MT88.4 R132, [R233+0x14000] ;  /* 0x01400000e984783b */ /* 0x000ee60000004200 */
        /* <DEDUP_REMOVED lines=9> */
[C---:B------:R-:W-:Y:S01]  /*24fd0*/  FMUL.FTZ R98, R0.reuse, R98 ;  /* 0x0000006200627220 */ /* 0x040fe20000410000 */
[C---:B--2---:R-:W-:Y:S03]  /*24fe0*/  HMMA.16816.F32.BF16 R68, R160.reuse, R136, R68 ;  /* 0x00000088a044723c */ /* 0x044fe60000041844 */
[----:B------:R-:W-:Y:S02]  /*24ff0*/  FMUL.FTZ R99, R0, R99 ;  /* 0x0000006300637220 */ /* 0x000fe40000410000 */
[C---:B------:R-:W-:Y:S02]  /*25000*/  FMUL.FTZ R100, R2.reuse, R100 ;  /* 0x0000006402647220 */ /* 0x040fe40000410000 */
[----:B------:R-:W-:Y:S01]  /*25010*/  FMUL.FTZ R101, R2, R101 ;  /* 0x0000006502657220 */ /* 0x000fe20000410000 */
[C---:B------:R-:W-:Y:S01]  /*25020*/  HMMA.16816.F32.BF16 R72, R160.reuse, R138, R72 ;  /* 0x0000008aa048723c */ /* 0x040fe20000041848 */
[----:B------:R-:W2:Y:S03]  /*25030*/  LDSM.16.MT88.4 R136, [R231+0x14000] ;  /* 0x01400000e788783b */ /* 0x000ea60000004200 */
[C---:B------:R-:W-:Y:S02]  /*25040*/  FMUL.FTZ R102, R0.reuse, R102 ;  /* 0x0000006600667220 */ /* 0x040fe40000410000 */
[----:B------:R-:W-:Y:S02]  /*25050*/  FMUL.FTZ R103, R0, R103 ;  /* 0x0000006700677220 */ /* 0x000fe40000410000 */
[C---:B---3--:R-:W-:Y:S04]  /*25060*/  HMMA.16816.F32.BF16 R76, R160.reuse, R132, R76 ;  /* 0x00000084a04c723c */ /* 0x048fe8000004184c */
[C---:B------:R-:W-:Y:S02]  /*25070*/  FMUL.FTZ R104, R2.reuse, R104 ;  /* 0x0000006802687220 */ /* 0x040fe40000410000 */
[----:B------:R-:W-:Y:S02]  /*25080*/  FMUL.FTZ R105, R2, R105 ;  /* 0x0000006902697220 */ /* 0x000fe40000410000 */
[C---:B------:R-:W-:Y:S01]  /*25090*/  HMMA.16816.F32.BF16 R80, R160.reuse, R134, R80 ;  /* 0x00000086a050723c */ /* 0x040fe20000041850 */
[----:B------:R-:W3:Y:S03]  /*250a0*/  LDSM.16.MT88.4 R132, [R234+0x16000] ;  /* 0x01600000ea84783b */ /* 0x000ee60000004200 */
        /* <DEDUP_REMOVED lines=23> */
[-C--:B------:R-:W-:Y:S02]  /*25220*/  FFMA.FTZ R201, R200, R167.reuse, -R170 ;  /* 0x000000a7c8c97223 */ /* 0x080fe400000108aa */
[--C-:B------:R-:W-:Y:S02]  /*25230*/  FFMA.FTZ R200, R174, R167, -R180.reuse ;  /* 0x000000a7aec87223 */ /* 0x100fe400000108b4 */
[C---:B----4-:R-:W-:Y:S01]  /*25240*/  HMMA.16816.F32.BF16 R108, R160.reuse, R140, R108 ;  /* 0x0000008ca06c723c */ /* 0x050fe2000004186c */
[----:B------:R-:W-:Y:S01]  /*25250*/  LDSM.16.MT88.4 R172, [R233+0x14800] ;  /* 0x01480000e9ac783b */ /* 0x000fe20000004200 */
[----:B------:R-:W4:Y:S02]  /*25260*/  MUFU.EX2 R201, R201 ;  /* 0x000000c900c97308 */ /* 0x000f240000000800 */
[C---:B------:R-:W-:Y:S02]  /*25270*/  FMUL.FTZ R120, R2.reuse, R120 ;  /* 0x0000007802787220 */ /* 0x040fe40000410000 */
[----:B------:R-:W-:Y:S02]  /*25280*/  FMUL.FTZ R121, R2, R121 ;  /* 0x0000007902797220 */ /* 0x000fe40000410000 */
[C---:B------:R-:W-:Y:S01]  /*25290*/  HMMA.16816.F32.BF16 R112, R160.reuse, R142, R112 ;  /* 0x0000008ea070723c */ /* 0x040fe20000041870 */
[----:B------:R-:W5:Y:S03]  /*252a0*/  LDSM.16.MT88.4 R140, [R234+0x10800] ;  /* 0x01080000ea8c783b */ /* 0x000f660000004200 */
[C---:B------:R-:W-:Y:S01]  /*252b0*/  FMUL.FTZ R122, R0.reuse, R122 ;  /* 0x0000007a007a7220 */ /* 0x040fe20000410000 */
[----:B------:R-:W1:Y:S01]  /*252c0*/  MUFU.EX2 R200, R200 ;  /* 0x000000c800c87308 */ /* 0x000e620000000800 */
        /* <DEDUP_REMOVED lines=12> */
[----:B------:R-:W-:Y:S01]  /*25390*/  FMUL.FTZ R131, R0, R131 ;  /* 0x0000008300837220 */ /* 0x000fe20000410000 */
[----:B-1----:R-:W-:Y:S01]  /*253a0*/  F2FP.BF16.PACK_AB R132, R199, R196 ;  /* 0x000000c4c784723e */ /* 0x002fe200000010ff */
[-C--:B------:R-:W-:Y:S01]  /*253b0*/  FFMA.FTZ R183, R183, R167.reuse, -R180 ;  /* 0x000000a7b7b77223 */ /* 0x080fe200000108b4 */
[----:B----4-:R-:W-:Y:S03]  /*253c0*/  F2FP.BF16.PACK_AB R133, R201, R198 ;  /* 0x000000c6c985723e */ /* 0x010fe600000010ff */
[-C--:B------:R-:W-:Y:S01]  /*253d0*/  FFMA.FTZ R182, R182, R167.reuse, -R170 ;  /* 0x000000a7b6b67223 */ /* 0x080fe200000108aa */
[----:B------:R-:W-:Y:S01]  /*253e0*/  HMMA.16816.F32.BF16 R128, R160, R134, R128 ;  /* 0x00000086a080723c */ /* 0x000fe20000041880 */
[----:B------:R-:W1:Y:S02]  /*253f0*/  LDSM.16.MT88.4 R160, [R232+0x12800] ;  /* 0x01280000e8a0783b */ /* 0x000e640000004200 */
[-CC-:B------:R-:W-:Y:S02]  /*25400*/  FFMA.FTZ R204, R204, R167.reuse, -R180.reuse ;  /* 0x000000a7cccc7223 */ /* 0x180fe400000108b4 */
[----:B------:R-:W-:Y:S02]  /*25410*/  FFMA.FTZ R207, R187, R167, -R180 ;  /* 0x000000a7bbcf7223 */ /* 0x000fe400000108b4 */
[----:B------:R-:W-:Y:S01]  /*25420*/  F2FP.BF16.PACK_AB R134, R200, R203 ;  /* 0x000000cbc886723e */ /* 0x000fe200000010ff */
[-CC-:B------:R-:W-:Y:S01]  /*25430*/  FFMA.FTZ R206, R186, R167.reuse, -R170.reuse ;  /* 0x000000a7bace7223 */ /* 0x180fe200000108aa */
[----:B------:R-:W-:Y:S01]  /*25440*/  F2FP.BF16.PACK_AB R135, R205, R202 ;  /* 0x000000cacd87723e */ /* 0x000fe200000010ff */
[----:B------:R-:W-:Y:S02]  /*25450*/  MUFU.EX2 R187, R182 ;  /* 0x000000b600bb7308 */ /* 0x000fe40000000800 */
[-CC-:B------:R-:W-:Y:S02]  /*25460*/  FFMA.FTZ R185, R185, R167.reuse, -R170.reuse ;  /* 0x000000a7b9b97223 */ /* 0x180fe400000108aa */
[-C--:B------:R-:W-:Y:S02]  /*25470*/  FFMA.FTZ R181, R181, R167.reuse, -R170 ;  /* 0x000000a7b5b57223 */ /* 0x080fe400000108aa */
[C---:B-----5:R-:W-:Y:S04]  /*25480*/  HMMA.16816.F32.BF16 R4, R132.reuse, R140, R4 ;  /* 0x0000008c8404723c */ /* 0x060fe80000041804 */
[----:B------:R-:W-:Y:S01]  /*25490*/  MUFU.EX2 R181, R181 ;  /* 0x000000b500b57308 */ /* 0x000fe20000000800 */
[-CC-:B------:R-:W-:Y:S02]  /*254a0*/  FFMA.FTZ R184, R184, R167.reuse, -R180.reuse ;  /* 0x000000a7b8b87223 */ /* 0x180fe400000108b4 */
[-CC-:B------:R-:W-:Y:S01]  /*254b0*/  FFMA.FTZ R177, R177, R167.reuse, -R180.reuse ;  /* 0x000000a7b1b17223 */ /* 0x180fe200000108b4 */
[C---:B------:R-:W-:Y:S01]  /*254c0*/  HMMA.16816.F32.BF16 R8, R132.reuse, R142, R8 ;  /* 0x0000008e8408723c */ /* 0x040fe20000041808 */
[----:B------:R-:W3:Y:S03]  /*254d0*/  LDSM.16.MT88.4 R140, [R231+0x12800] ;  /* 0x01280000e78c783b */ /* 0x000ee60000004200 */
[-C--:B------:R-:W-:Y:S02]  /*254e0*/  FFMA.FTZ R180, R176, R167.reuse, -R180 ;  /* 0x000000a7b0b47223 */ /* 0x080fe400000108b4 */
[----:B------:R-:W-:Y:S01]  /*254f0*/  MUFU.EX2 R186, R184 ;  /* 0x000000b800ba7308 */ /* 0x000fe20000000800 */
[-CC-:B------:R-:W-:Y:S01]  /*25500*/  FFMA.FTZ R171, R171, R167.reuse, -R170.reuse ;  /* 0x000000a7abab7223 */ /* 0x180fe200000108aa */
[C---:B--2---:R-:W-:Y:S04]  /*25510*/  HMMA.16816.F32.BF16 R12, R132.reuse, R136, R12 ;  /* 0x00000088840c723c */ /* 0x044fe8000004180c */
[-CC-:B------:R-:W-:Y:S02]  /*25520*/  FFMA.FTZ R169, R169, R167.reuse, -R170.reuse ;  /* 0x000000a7a9a97223 */ /* 0x180fe400000108aa */
[-CC-:B------:R-:W-:Y:S02]  /*25530*/  FFMA.FTZ R168, R168, R167.reuse, -R170.reuse ;  /* 0x000000a7a8a87223 */ /* 0x180fe400000108aa */
[C---:B------:R-:W-:Y:S01]  /*25540*/  HMMA.16816.F32.BF16 R16, R132.reuse, R138, R16 ;  /* 0x0000008a8410723c */ /* 0x040fe20000041810 */
[----:B------:R-:W2:Y:S01]  /*25550*/  LDSM.16.MT88.4 R136, [R234+0x14800] ;  /* 0x01480000ea88783b */ /* 0x000ea20000004200 */
[----:B------:R-:W-:Y:S02]  /*25560*/  MUFU.EX2 R184, R178 ;  /* 0x000000b200b87308 */ /* 0x000fe40000000800 */
[----:B------:R-:W-:Y:S02]  /*25570*/  FFMA.FTZ R170, R166, R167, -R170 ;  /* 0x000000a7a6aa7223 */ /* 0x000fe400000108aa */
[----:B------:R-:W-:Y:S02]  /*25580*/  FFMA.FTZ R193, R0, R252, R193 ;  /* 0x000000fc00c17223 */ /* 0x000fe400000100c1 */
[C---:B------:R-:W-:Y:S04]  /*25590*/  HMMA.16816.F32.BF16 R20, R132.reuse, R144, R20 ;  /* 0x000000908414723c */ /* 0x040fe80000041814 */
[----:B------:R-:W-:Y:S01]  /*255a0*/  MUFU.EX2 R185, R185 ;  /* 0x000000b900b97308 */ /* 0x000fe20000000800 */
[----:B------:R-:W-:Y:S03]  /*255b0*/  FADD.FTZ R193, R191, R193 ;  /* 0x000000c1bfc17221 */ /* 0x000fe60000010000 */
[C---:B------:R-:W-:Y:S01]  /*255c0*/  HMMA.16816.F32.BF16 R24, R132.reuse, R146, R24 ;  /* 0x000000928418723c */ /* 0x040fe20000041818 */
[----:B------:R-:W4:Y:S03]  /*255d0*/  LDSM.16.MT88.4 R144, [R232+0x14800] ;  /* 0x01480000e890783b */ /* 0x000f260000004200 */
[----:B------:R-:W-:Y:S02]  /*255e0*/  FADD.FTZ R190, R190, R193 ;  /* 0x000000c1bebe7221 */ /* 0x000fe40000010000 */
[----:B------:R-:W-:Y:S02]  /*255f0*/  MUFU.EX2 R204, R204 ;  /* 0x000000cc00cc7308 */ /* 0x000fe40000000800 */
[C---:B------:R-:W-:Y:S04]  /*25600*/  HMMA.16816.F32.BF16 R28, R132.reuse, R148, R28 ;  /* 0x00000094841c723c */ /* 0x040fe8000004181c */
[----:B------:R-:W-:Y:S04]  /*25610*/  FADD.FTZ R165, R165, R190 ;  /* 0x000000bea5a57221 */ /* 0x000fe80000010000 */
[C---:B------:R-:W-:Y:S01]  /*25620*/  HMMA.16816.F32.BF16 R32, R132.reuse, R150, R32 ;  /* 0x000000968420723c */ /* 0x040fe20000041820 */
[----:B------:R-:W5:Y:S01]  /*25630*/  LDSM.16.MT88.4 R148, [R231+0x14800] ;  /* 0x01480000e794783b */ /* 0x000f620000004200 */
[----:B------:R-:W-:Y:S02]  /*25640*/  MUFU.EX2 R207, R207 ;  /* 0x000000cf00cf7308 */ /* 0x000fe40000000800 */
[----:B------:R-:W-:Y:S01]  /*25650*/  FADD.FTZ R198, R198, R165 ;  /* 0x000000a5c6c67221 */ /* 0x000fe20000010000 */
[----:B------:R-:W-:Y:S03]  /*25660*/  MOV R165, R164 ;  /* 0x000000a400a57202 */ /* 0x000fe60000000f00 */
[C---:B------:R-:W-:Y:S04]  /*25670*/  HMMA.16816.F32.BF16 R36, R132.reuse, R152, R36 ;  /* 0x000000988424723c */ /* 0x040fe80000041824 */
[----:B------:R-:W1:Y:S01]  /*25680*/  MUFU.EX2 R153, R183 ;  /* 0x000000b700997308 */ /* 0x000e620000000800 */
[----:B------:R-:W-:Y:S03]  /*25690*/  FADD.FTZ R201, R201, R198 ;  /* 0x000000c6c9c97221 */ /* 0x000fe60000010000 */
[C---:B------:R-:W-:Y:S04]  /*256a0*/  HMMA.16816.F32.BF16 R40, R132.reuse, R154, R40 ;  /* 0x0000009a8428723c */ /* 0x040fe80000041828 */
[----:B------:R-:W-:Y:S02]  /*256b0*/  FADD.FTZ R202, R202, R201 ;  /* 0x000000c9caca7221 */ /* 0x000fe40000010000 */
[----:B------:R-:W-:Y:S02]  /*256c0*/  MUFU.EX2 R183, R168 ;  /* 0x000000a800b77308 */ /* 0x000fe40000000800 */
[C---:B------:R-:W-:Y:S04]  /*256d0*/  HMMA.16816.F32.BF16 R44, R132.reuse, R156, R44 ;  /* 0x0000009c842c723c */ /* 0x040fe8000004182c */
[----:B------:R-:W-:Y:S04]  /*256e0*/  FADD.FTZ R205, R205, R202 ;  /* 0x000000cacdcd7221 */ /* 0x000fe80000010000 */
[C---:B------:R-:W-:Y:S01]  /*256f0*/  HMMA.16816.F32.BF16 R48, R132.reuse, R158, R48 ;  /* 0x0000009e8430723c */ /* 0x040fe20000041830 */
[----:B------:R-:W-:Y:S01]  /*25700*/  LDSM.16.MT88.4 R156, [R234+0x13000] ;  /* 0x01300000ea9c783b */ /* 0x000fe20000004200 */
[----:B------:R-:W2:Y:S02]  /*25710*/  MUFU.EX2 R206, R206 ;  /* 0x000000ce00ce7308 */ /* 0x000ea40000000800 */
[----:B-1----:R-:W-:Y:S04]  /*25720*/  MOV R182, R153 ;  /* 0x0000009900b67202 */ /* 0x002fe80000000f00 */
[C---:B------:R-:W-:Y:S01]  /*25730*/  HMMA.16816.F32.BF16 R52, R132.reuse, R160, R52 ;  /* 0x000000a08434723c */ /* 0x040fe20000041834 */
[----:B------:R-:W-:Y:S03]  /*25740*/  LDSM.16.MT88.4 R152, [R232+0x11000] ;  /* 0x01100000e898783b */ /* 0x000fe60000004200 */
[----:B------:R-:W-:Y:S04]  /*25750*/  MUFU.EX2 R166, R170 ;  /* 0x000000aa00a67308 */ /* 0x000fe80000000800 */
[C---:B------:R-:W-:Y:S01]  /*25760*/  HMMA.16816.F32.BF16 R56, R132.reuse, R162, R56 ;  /* 0x000000a28438723c */ /* 0x040fe20000041838 */
[----:B------:R-:W-:Y:S07]  /*25770*/  LDSM.16.MT88.4 R160, [R232+0x13000] ;  /* 0x01300000e8a0783b */ /* 0x000fee0000004200 */
[C---:B---3--:R-:W-:Y:S04]  /*25780*/  HMMA.16816.F32.BF16 R60, R132.reuse, R140, R60 ;  /* 0x0000008c843c723c */ /* 0x048fe8000004183c */
[----:B--2---:R-:W-:Y:S04]  /*25790*/  FADD.FTZ R0, R206, R205 ;  /* 0x000000cdce007221 */ /* 0x004fe80000010000 */
[C---:B------:R-:W-:Y:S01]  /*257a0*/  HMMA.16816.F32.BF16 R64, R132.reuse, R142, R64 ;  /* 0x0000008e8440723c */ /* 0x040fe20000041840 */
[----:B------:R-:W-:Y:S07]  /*257b0*/  LDSM.16.MT88.4 R140, [R233+0x16800] ;  /* 0x01680000e98c783b */ /* 0x000fee0000004200 */
[C---:B------:R-:W-:Y:S08]  /*257c0*/  HMMA.16816.F32.BF16 R68, R132.reuse, R136, R68 ;  /* 0x000000888444723c */ /* 0x040ff00000041844 */
[C---:B------:R-:W-:Y:S01]  /*257d0*/  HMMA.16816.F32.BF16 R72, R132.reuse, R138, R72 ;  /* 0x0000008a8448723c */ /* 0x040fe20000041848 */
[----:B------:R-:W1:Y:S07]  /*257e0*/  LDSM.16.MT88.4 R136, [R234+0x16800] ;  /* 0x01680000ea88783b */ /* 0x000e6e0000004200 */
[C---:B------:R-:W-:Y:S08]  /*257f0*/  HMMA.16816.F32.BF16 R76, R132.reuse, R172, R76 ;  /* 0x000000ac844c723c */ /* 0x040ff0000004184c */
[C---:B------:R-:W-:Y:S01]  /*25800*/  HMMA.16816.F32.BF16 R80, R132.reuse, R174, R80 ;  /* 0x000000ae8450723c */ /* 0x040fe20000041850 */
[----:B------:R-:W-:Y:S07]  /*25810*/  LDSM.16.MT88.4 R172, [R231+0x13000] ;  /* 0x01300000e7ac783b */ /* 0x000fee0000004200 */
[C---:B----4-:R-:W-:Y:S08]  /*25820*/  HMMA.16816.F32.BF16 R84, R132.reuse, R144, R84 ;  /* 0x000000908454723c */ /* 0x050ff00000041854 */
[C---:B------:R-:W-:Y:S01]  /*25830*/  HMMA.16816.F32.BF16 R88, R132.reuse, R146, R88 ;  /* 0x000000928458723c */ /* 0x040fe20000041858 */
[----:B------:R-:W2:Y:S07]  /*25840*/  LDSM.16.MT88.4 R144, [R232+0x16800] ;  /* 0x01680000e890783b */ /* 0x000eae0000004200 */
[C---:B-----5:R-:W-:Y:S08]  /*25850*/  HMMA.16816.F32.BF16 R92, R132.reuse, R148, R92 ;  /* 0x00000094845c723c */ /* 0x060ff0000004185c */
[C---:B------:R-:W-:Y:S01]  /*25860*/  HMMA.16816.F32.BF16 R96, R132.reuse, R150, R96 ;  /* 0x000000968460723c */ /* 0x040fe20000041860 */
[----:B------:R-:W3:Y:S07]  /*25870*/  LDSM.16.MT88.4 R148, [R231+0x16800] ;  /* 0x01680000e794783b */ /* 0x000eee0000004200 */
[C---:B-1----:R-:W-:Y:S08]  /*25880*/  HMMA.16816.F32.BF16 R100, R132.reuse, R136, R100 ;  /* 0x000000888464723c */ /* 0x042ff00000041864 */
[C---:B------:R-:W-:Y:S01]  /*25890*/  HMMA.16816.F32.BF16 R104, R132.reuse, R138, R104 ;  /* 0x0000008a8468723c */ /* 0x040fe20000041868 */
[----:B------:R-:W1:Y:S07]  /*258a0*/  LDSM.16.MT88.4 R136, [R234+0x11000] ;  /* 0x01100000ea88783b */ /* 0x000e6e0000004200 */
[C---:B------:R-:W-:Y:S08]  /*258b0*/  HMMA.16816.F32.BF16 R108, R132.reuse, R140, R108 ;  /* 0x0000008c846c723c */ /* 0x040ff0000004186c */
[C---:B------:R-:W-:Y:S01]  /*258c0*/  HMMA.16816.F32.BF16 R112, R132.reuse, R142, R112 ;  /* 0x0000008e8470723c */ /* 0x040fe20000041870 */
[----:B------:R-:W4:Y:S07]  /*258d0*/  LDSM.16.MT88.4 R140, [R233+0x11000] ;  /* 0x01100000e98c783b */ /* 0x000f2e0000004200 */
[C---:B--2---:R-:W-:Y:S08]  /*258e0*/  HMMA.16816.F32.BF16 R116, R132.reuse, R144, R116 ;  /* 0x000000908474723c */ /* 0x044ff00000041874 */
[C---:B------:R-:W-:Y:S01]  /*258f0*/  HMMA.16816.F32.BF16 R120, R132.reuse, R146, R120 ;  /* 0x000000928478723c */ /* 0x040fe20000041878 */
[----:B------:R-:W2:Y:S07]  /*25900*/  LDSM.16.MT88.4 R144, [R231+0x11000] ;  /* 0x01100000e790783b */ /* 0x000eae0000004200 */
[C---:B---3--:R-:W-:Y:S08]  /*25910*/  HMMA.16816.F32.BF16 R124, R132.reuse, R148, R124 ;  /* 0x00000094847c723c */ /* 0x048ff0000004187c */
[----:B------:R-:W-:Y:S01]  /*25920*/  HMMA.16816.F32.BF16 R128, R132, R150, R128 ;  /* 0x000000968480723c */ /* 0x000fe20000041880 */
[----:B------:R-:W3:Y:S06]  /*25930*/  LDSM.16.MT88.4 R148, [R233+0x13000] ;  /* 0x01300000e994783b */ /* 0x000eec0000004200 */
[----:B------:R-:W-:Y:S02]  /*25940*/  F2FP.BF16.PACK_AB R134, R182, R186 ;  /* 0x000000bab686723e */ /* 0x000fe400000010ff */
[----:B------:R-:W-:Y:S03]  /*25950*/  F2FP.BF16.PACK_AB R135, R181, R187 ;  /* 0x000000bbb587723e */ /* 0x000fe600000010ff */
[----:B------:R-:W-:Y:S02]  /*25960*/  F2FP.BF16.PACK_AB R132, R207, R204 ;  /* 0x000000cccf84723e */ /* 0x000fe400000010ff */
[----:B------:R-:W-:Y:S07]  /*25970*/  F2FP.BF16.PACK_AB R133, R185, R206 ;  /* 0x000000ceb985723e */ /* 0x000fee00000010ff */
[C---:B-1----:R-:W-:Y:S08]  /*25980*/  HMMA.16816.F32.BF16 R4, R132.reuse, R136, R4 ;  /* 0x000000888404723c */ /* 0x042ff00000041804 */
[C---:B------:R-:W-:Y:S01]  /*25990*/  HMMA.16816.F32.BF16 R8, R132.reuse, R138, R8 ;  /* 0x0000008a8408723c */ /* 0x040fe20000041808 */
[----:B------:R-:W1:Y:S07]  /*259a0*/  LDSM.16.MT88.4 R136, [R234+0x15000] ;  /* 0x01500000ea88783b */ /* 0x000e6e0000004200 */
[C---:B----4-:R-:W-:Y:S08]  /*259b0*/  HMMA.16816.F32.BF16 R12, R132.reuse, R140, R12 ;  /* 0x0000008c840c723c */ /* 0x050ff0000004180c */
        /* <DEDUP_REMOVED lines=8> */
[C---:B------:R-:W-:Y:S08]  /*25a40*/  HMMA.16816.F32.BF16 R36, R132.reuse, R156, R36 ;  /* 0x0000009c8424723c */ /* 0x040ff00000041824 */
[C---:B------:R-:W-:Y:S01]  /*25a50*/  HMMA.16816.F32.BF16 R40, R132.reuse, R158, R40 ;  /* 0x0000009e8428723c */ /* 0x040fe20000041828 */
[----:B------:R-:W-:Y:S07]  /*25a60*/  LDSM.16.MT88.4 R156, [R232+0x17000] ;  /* 0x01700000e89c783b */ /* 0x000fee0000004200 */
[C---:B---3--:R-:W-:Y:S08]  /*25a70*/  HMMA.16816.F32.BF16 R44, R132.reuse, R148, R44 ;  /* 0x00000094842c723c */ /* 0x048ff0000004182c */
[C---:B------:R-:W-:Y:S01]  /*25a80*/  HMMA.16816.F32.BF16 R48, R132.reuse, R150, R48 ;  /* 0x000000968430723c */ /* 0x040fe20000041830 */
[----:B------:R-:W3:Y:S07]  /*25a90*/  LDSM.16.MT88.4 R148, [R231+0x15000] ;  /* 0x01500000e794783b */ /* 0x000eee0000004200 */
[C---:B------:R-:W-:Y:S01]  /*25aa0*/  HMMA.16816.F32.BF16 R52, R132.reuse, R160, R52 ;  /* 0x000000a08434723c */ /* 0x040fe20000041834 */
[----:B------:R-:W-:Y:S07]  /*25ab0*/  MUFU.EX2 R161, R179 ;  /* 0x000000b300a17308 */ /* 0x000fee0000000800 */
[C---:B------:R-:W-:Y:S03]  /*25ac0*/  HMMA.16816.F32.BF16 R56, R132.reuse, R162, R56 ;  /* 0x000000a28438723c */ /* 0x040fe60000041838 */
[----:B------:R-:W-:Y:S04]  /*25ad0*/  MUFU.EX2 R160, R169 ;  /* 0x000000a900a07308 */ /* 0x000fe80000000800 */
[----:B------:R-:W-:Y:S01]  /*25ae0*/  MOV R163, R185 ;  /* 0x000000b900a37202 */ /* 0x000fe20000000f00 */
[C---:B------:R-:W-:Y:S04]  /*25af0*/  HMMA.16816.F32.BF16 R60, R132.reuse, R172, R60 ;  /* 0x000000ac843c723c */ /* 0x040fe8000004183c */
[----:B------:R-:W-:Y:S01]  /*25b00*/  MOV R162, R187 ;  /* 0x000000bb00a27202 */ /* 0x000fe20000000f00 */
[----:B------:R-:W-:Y:S03]  /*25b10*/  MUFU.EX2 R185, R171 ;  /* 0x000000ab00b97308 */ /* 0x000fe60000000800 */
[C---:B------:R-:W-:Y:S01]  /*25b20*/  HMMA.16816.F32.BF16 R64, R132.reuse, R174, R64 ;  /* 0x000000ae8440723c */ /* 0x040fe20000041840 */
[----:B------:R-:W-:Y:S06]  /*25b30*/  LDSM.16.MT88.4 R172, [R233+0x11800] ;  /* 0x01180000e9ac783b */ /* 0x000fec0000004200 */
[----:B------:R-:W-:Y:S01]  /*25b40*/  MUFU.EX2 R187, R177 ;  /* 0x000000b100bb7308 */ /* 0x000fe20000000800 */
[C---:B-1----:R-:W-:Y:S08]  /*25b50*/  HMMA.16816.F32.BF16 R68, R132.reuse, R136, R68 ;  /* 0x000000888444723c */ /* 0x042ff00000041844 */
[C---:B------:R-:W-:Y:S01]  /*25b60*/  HMMA.16816.F32.BF16 R72, R132.reuse, R138, R72 ;  /* 0x0000008a8448723c */ /* 0x040fe20000041848 */
[----:B------:R-:W1:Y:S01]  /*25b70*/  LDSM.16.MT88.4 R136, [R234+0x17000] ;  /* 0x01700000ea88783b */ /* 0x000e620000004200 */
[----:B------:R-:W5:Y:S06]  /*25b80*/  MUFU.EX2 R177, R180 ;  /* 0x000000b400b17308 */ /* 0x000f6c0000000800 */
[C---:B----4-:R-:W-:Y:S08]  /*25b90*/  HMMA.16816.F32.BF16 R76, R132.reuse, R140, R76 ;  /* 0x0000008c844c723c */ /* 0x050ff0000004184c */
[C---:B------:R-:W-:Y:S01]  /*25ba0*/  HMMA.16816.F32.BF16 R80, R132.reuse, R142, R80 ;  /* 0x0000008e8450723c */ /* 0x040fe20000041850 */
[----:B------:R-:W4:Y:S07]  /*25bb0*/  LDSM.16.MT88.4 R140, [R231+0x17000] ;  /* 0x01700000e78c783b */ /* 0x000f2e0000004200 */
[C---:B--2---:R-:W-:Y:S04]  /*25bc0*/  HMMA.16816.F32.BF16 R84, R132.reuse, R144, R84 ;  /* 0x000000908454723c */ /* 0x044fe80000041854 */
[----:B-----5:R-:W-:Y:S02]  /*25bd0*/  MOV R167, R177 ;  /* 0x000000b100a77202 */ /* 0x020fe40000000f00 */
[----:B------:R-:W-:Y:S02]  /*25be0*/  LDSM.16.MT88.4 R176, [R232+0x11800] ;  /* 0x01180000e8b0783b */ /* 0x000fe40000004200 */
[C---:B------:R-:W-:Y:S06]  /*25bf0*/  HMMA.16816.F32.BF16 R88, R132.reuse, R146, R88 ;  /* 0x000000928458723c */ /* 0x040fec0000041858 */
[----:B------:R-:W2:Y:S02]  /*25c00*/  LDSM.16.MT88.4 R144, [R234+0x11800] ;  /* 0x01180000ea90783b */ /* 0x000ea40000004200 */
[C---:B---3--:R-:W-:Y:S07]  /*25c10*/  HMMA.16816.F32.BF16 R92, R132.reuse, R148, R92 ;  /* 0x00000094845c723c */ /* 0x048fee000004185c */
[----:B------:R-:W-:Y:S01]  /*25c20*/  MOV R148, R162 ;  /* 0x000000a200947202 */ /* 0x000fe20000000f00 */
[C---:B------:R-:W-:Y:S04]  /*25c30*/  HMMA.16816.F32.BF16 R96, R132.reuse, R150, R96 ;  /* 0x000000968460723c */ /* 0x040fe80000041860 */
[----:B------:R-:W-:Y:S04]  /*25c40*/  MOV R149, R163 ;  /* 0x000000a300957202 */ /* 0x000fe80000000f00 */
[C---:B-1----:R-:W-:Y:S07]  /*25c50*/  HMMA.16816.F32.BF16 R100, R132.reuse, R136, R100 ;  /* 0x000000888464723c */ /* 0x042fee0000041864 */
[----:B------:R-:W-:Y:S01]  /*25c60*/  MOV R136, R160 ;  /* 0x000000a000887202 */ /* 0x000fe20000000f00 */
[C---:B------:R-:W-:Y:S04]  /*25c70*/  HMMA.16816.F32.BF16 R104, R132.reuse, R138, R104 ;  /* 0x0000008a8468723c */ /* 0x040fe80000041868 */
[----:B------:R-:W-:Y:S03]  /*25c80*/  MOV R137, R161 ;  /* 0x000000a100897202 */ /* 0x000fe60000000f00 */
[----:B------:R-:W-:Y:S01]  /*25c90*/  MOV R138, R181 ;  /* 0x000000b5008a7202 */ /* 0x000fe20000000f00 */
[C---:B------:R-:W-:Y:S04]  /*25ca0*/  HMMA.16816.F32.BF16 R108, R132.reuse, R152, R108 ;  /* 0x00000098846c723c */ /* 0x040fe8000004186c */
[----:B------:R-:W-:Y:S04]  /*25cb0*/  MOV R139, R182 ;  /* 0x000000b6008b7202 */ /* 0x000fe80000000f00 */
[C---:B------:R-:W-:Y:S08]  /*25cc0*/  HMMA.16816.F32.BF16 R112, R132.reuse, R154, R112 ;  /* 0x0000009a8470723c */ /* 0x040ff00000041870 */
[C---:B------:R-:W-:Y:S08]  /*25cd0*/  HMMA.16816.F32.BF16 R116, R132.reuse, R156, R116 ;  /* 0x0000009c8474723c */ /* 0x040ff00000041874 */
[C---:B------:R-:W-:Y:S08]  /*25ce0*/  HMMA.16816.F32.BF16 R120, R132.reuse, R158, R120 ;  /* 0x0000009e8478723c */ /* 0x040ff00000041878 */
[C---:B----4-:R-:W-:Y:S07]  /*25cf0*/  HMMA.16816.F32.BF16 R124, R132.reuse, R140, R124 ;  /* 0x0000008c847c723c */ /* 0x050fee000004187c */
[----:B------:R-:W-:Y:S01]  /*25d00*/  MOV R140, R183 ;  /* 0x000000b7008c7202 */ /* 0x000fe20000000f00 */
[----:B------:R-:W-:Y:S01]  /*25d10*/  HMMA.16816.F32.BF16 R128, R132, R142, R128 ;  /* 0x0000008e8480723c */ /* 0x000fe20000041880 */
[----:B------:R-:W1:Y:S03]  /*25d20*/  LDSM.16.MT88.4 R180, [R231+0x11800] ;  /* 0x01180000e7b4783b */ /* 0x000e660000004200 */
[----:B------:R-:W-:Y:S02]  /*25d30*/  MOV R141, R184 ;  /* 0x000000b8008d7202 */ /* 0x000fe40000000f00 */
[----:B------:R-:W-:Y:S02]  /*25d40*/  F2FP.BF16.PACK_AB R171, R166, R140 ;  /* 0x0000008ca6ab723e */ /* 0x000fe400000010ff */
[----:B------:R-:W-:Y:S04]  /*25d50*/  MOV R142, R185 ;  /* 0x000000b9008e7202 */ /* 0x000fe80000000f00 */
[----:B------:R-:W-:Y:S02]  /*25d60*/  MOV R135, R187 ;  /* 0x000000bb00877202 */ /* 0x000fe40000000f00 */
[----:B------:R-:W-:Y:S02]  /*25d70*/  F2FP.BF16.PACK_AB R169, R136, R142 ;  /* 0x0000008e88a9723e */ /* 0x000fe400000010ff */
[----:B------:R-:W-:Y:S02]  /*25d80*/  F2FP.BF16.PACK_AB R168, R137, R135 ;  /* 0x0000008789a8723e */ /* 0x000fe400000010ff */
[----:B------:R-:W-:Y:S02]  /*25d90*/  F2FP.BF16.PACK_AB R170, R167, R141 ;  /* 0x0000008da7aa723e */ /* 0x000fe400000010ff */
[----:B------:R-:W-:Y:S02]  /*25da0*/  MOV R143, R186 ;  /* 0x000000ba008f7202 */ /* 0x000fe40000000f00 */
[----:B------:R-:W3:Y:S03]  /*25db0*/  LDSM.16.MT88.4 R184, [R234+0x13800] ;  /* 0x01380000eab8783b */ /* 0x000ee60000004200 */
[C---:B--2---:R-:W-:Y:S05]  /*25dc0*/  HMMA.16816.F32.BF16 R160, R168.reuse, R144, R4 ;  /* 0x00000090a8a0723c */ /* 0x044fea0000041804 */
[----:B------:R-:W2:Y:S03]  /*25dd0*/  LDSM.16.MT88.4 R4, [R233+0x13800] ;  /* 0x01380000e904783b */ /* 0x000ea60000004200 */
[C---:B------:R-:W-:Y:S05]  /*25de0*/  HMMA.16816.F32.BF16 R156, R168.reuse, R146, R8 ;  /* 0x00000092a89c723c */ /* 0x040fea0000041808 */
[----:B------:R-:W4:Y:S03]  /*25df0*/  LDSM.16.MT88.4 R8, [R232+0x13800] ;  /* 0x01380000e808783b */ /* 0x000f260000004200 */
[C---:B------:R-:W-:Y:S05]  /*25e00*/  HMMA.16816.F32.BF16 R152, R168.reuse, R172, R12 ;  /* 0x000000aca898723c */ /* 0x040fea000004180c */
[----:B------:R-:W5:Y:S02]  /*25e10*/  LDSM.16.MT88.4 R12, [R231+0x13800] ;  /* 0x01380000e70c783b */ /* 0x000f640000004200 */
[----:B------:R-:W-:Y:S02]  /*25e20*/  MOV R172, R148 ;  /* 0x0000009400ac7202 */ /* 0x000fe40000000f00 */
[----:B------:R-:W-:Y:S02]  /*25e30*/  MOV R173, R149 ;  /* 0x0000009500ad7202 */ /* 0x000fe40000000f00 */
[C---:B------:R-:W-:Y:S02]  /*25e40*/  HMMA.16816.F32.BF16 R148, R168.reuse, R174, R16 ;  /* 0x000000aea894723c */ /* 0x040fe40000041810 */
[----:B------:R-:W2:Y:S05]  /*25e50*/  LDSM.16.MT88.4 R16, [R234+0x15800] ;  /* 0x01580000ea10783b */ /* 0x000eaa0000004200 */
[----:B------:R-:W-:Y:S01]  /*25e60*/  MOV R174, R142 ;  /* 0x0000008e00ae7202 */ /* 0x000fe20000000f00 */
[C---:B------:R-:W-:Y:S02]  /*25e70*/  HMMA.16816.F32.BF16 R144, R168.reuse, R176, R20 ;  /* 0x000000b0a890723c */ /* 0x040fe40000041814 */
[----:B------:R-:W2:Y:S02]  /*25e80*/  LDSM.16.MT88.4 R20, [R233+0x15800] ;  /* 0x01580000e914783b */ /* 0x000ea40000004200 */
[----:B------:R-:W-:Y:S03]  /*25e90*/  MOV R175, R143 ;  /* 0x0000008f00af7202 */ /* 0x000fe60000000f00 */
[----:B------:R-:W-:Y:S02]  /*25ea0*/  MOV R177, R140 ;  /* 0x0000008c00b17202 */ /* 0x000fe40000000f00 */
[----:B------:R-:W-:Y:S02]  /*25eb0*/  MOV R176, R141 ;  /* 0x0000008d00b07202 */ /* 0x000fe40000000f00 */
[C---:B------:R-:W-:Y:S07]  /*25ec0*/  HMMA.16816.F32.BF16 R140, R168.reuse, R178, R24 ;  /* 0x000000b2a88c723c */ /* 0x040fee0000041818 */
[----:B------:R-:W-:Y:S02]  /*25ed0*/  MOV R24, R138 ;  /* 0x0000008a00187202 */ /* 0x000fe40000000f00 */
[----:B------:R-:W-:Y:S03]  /*25ee0*/  MOV R25, R139 ;  /* 0x0000008b00197202 */ /* 0x000fe60000000f00 */
[----:B------:R-:W-:Y:S02]  /*25ef0*/  MOV R26, R136 ;  /* 0x00000088001a7202 */ /* 0x000fe40000000f00 */
[----:B------:R-:W-:Y:S02]  /*25f00*/  MOV R27, R137 ;  /* 0x00000089001b7202 */ /* 0x000fe40000000f00 */
[C---:B-1----:R-:W-:Y:S01]  /*25f10*/  HMMA.16816.F32.BF16 R136, R168.reuse, R180, R28 ;  /* 0x000000b4a888723c */ /* 0x042fe2000004181c */
[----:B------:R-:W-:Y:S02]  /*25f20*/  LDSM.16.MT88.4 R28, [R231+0x15800] ;  /* 0x01580000e71c783b */ /* 0x000fe40000004200 */
[----:B------:R-:W-:Y:S02]  /*25f30*/  MOV R179, R26 ;  /* 0x0000001a00b37202 */ /* 0x000fe40000000f00 */
[----:B------:R-:W-:Y:S02]  /*25f40*/  MOV R178, R27 ;  /* 0x0000001b00b27202 */ /* 0x000fe40000000f00 */
[----:B------:R-:W-:Y:S02]  /*25f50*/  MOV R180, R135 ;  /* 0x0000008700b47202 */ /* 0x000fe40000000f00 */
[C---:B------:R-:W-:Y:S01]  /*25f60*/  HMMA.16816.F32.BF16 R132, R168.reuse, R182, R32 ;  /* 0x000000b6a884723c */ /* 0x040fe20000041820 */
[----:B------:R-:W-:Y:S02]  /*25f70*/  LDSM.16.MT88.4 R32, [R234+0x17800] ;  /* 0x01780000ea20783b */ /* 0x000fe40000004200 */
[----:B------:R-:W-:Y:S04]  /*25f80*/  MOV R181, R174 ;  /* 0x000000ae00b57202 */ /* 0x000fe80000000f00 */
[----:B------:R-:W-:Y:S01]  /*25f90*/  MOV R183, R24 ;  /* 0x0000001800b77202 */ /* 0x000fe20000000f00 */
[C---:B---3--:R-:W-:Y:S04]  /*25fa0*/  HMMA.16816.F32.BF16 R36, R168.reuse, R184, R36 ;  /* 0x000000b8a824723c */ /* 0x048fe80000041824 */
[----:B------:R-:W-:Y:S02]  /*25fb0*/  MOV R182, R25 ;  /* 0x0000001900b67202 */ /* 0x000fe40000000f00 */
[----:B------:R-:W1:Y:S01]  /*25fc0*/  LDSM.16.MT88.4 R24, [R232+0x15800] ;  /* 0x01580000e818783b */ /* 0x000e620000004200 */
[----:B------:R-:W-:Y:S01]  /*25fd0*/  MOV R184, R175 ;  /* 0x000000af00b87202 */ /* 0x000fe20000000f00 */
[C---:B------:R-:W-:Y:S04]  /*25fe0*/  HMMA.16816.F32.BF16 R40, R168.reuse, R186, R40 ;  /* 0x000000baa828723c */ /* 0x040fe80000041828 */
[----:B------:R-:W-:Y:S02]  /*25ff0*/  MOV R185, R172 ;  /* 0x000000ac00b97202 */ /* 0x000fe40000000f00 */
[----:B------:R-:W3:Y:S01]  /*26000*/  LDL.LU R186, [R1] ;  /* 0x0000000001ba7983 */ /* 0x000ee20000300800 */
[----:B------:R-:W-:Y:S01]  /*26010*/  MOV R187, R173 ;  /* 0x000000ad00bb7202 */ /* 0x000fe20000000f00 */
[C---:B--2---:R-:W-:Y:S02]  /*26020*/  HMMA.16816.F32.BF16 R44, R168.reuse, R4, R44 ;  /* 0x00000004a82c723c */ /* 0x044fe4000004182c */
[----:B------:R-:W2:Y:S02]  /*26030*/  LDSM.16.MT88.4 R172, [R233+0x17800] ;  /* 0x01780000e9ac783b */ /* 0x000ea40000004200 */
[----:B------:R-:W-:Y:S04]  /*26040*/  FADD.FTZ R0, R187, R0 ;  /* 0x00000000bb007221 */ /* 0x000fe80000010000 */
[C---:B------:R-:W-:Y:S02]  /*26050*/  HMMA.16816.F32.BF16 R48, R168.reuse, R6, R48 ;  /* 0x00000006a830723c */ /* 0x040fe40000041830 */
[----:B------:R-:W1:Y:S02]  /*26060*/  LDSM.16.MT88.4 R4, [R232+0x17800] ;  /* 0x01780000e804783b */ /* 0x000e640000004200 */
[----:B------:R-:W-:Y:S04]  /*26070*/  FADD.FTZ R0, R185, R0 ;  /* 0x00000000b9007221 */ /* 0x000fe80000010000 */
[C---:B----4-:R-:W-:Y:S04]  /*26080*/  HMMA.16816.F32.BF16 R52, R168.reuse, R8, R52 ;  /* 0x00000008a834723c */ /* 0x050fe80000041834 */
[----:B------:R-:W-:Y:S04]  /*26090*/  FADD.FTZ R0, R183, R0 ;  /* 0x00000000b7007221 */ /* 0x000fe80000010000 */
[C---:B------:R-:W-:Y:S01]  /*260a0*/  HMMA.16816.F32.BF16 R56, R168.reuse, R10, R56 ;  /* 0x0000000aa838723c */ /* 0x040fe20000041838 */
[----:B------:R-:W4:Y:S03]  /*260b0*/  LDSM.16.MT88.4 R8, [R231+0x17800] ;  /* 0x01780000e708783b */ /* 0x000f260000004200 */
[----:B------:R-:W-:Y:S04]  /*260c0*/  FADD.FTZ R0, R181, R0 ;  /* 0x00000000b5007221 */ /* 0x000fe80000010000 */
[C---:B-----5:R-:W-:Y:S04]  /*260d0*/  HMMA.16816.F32.BF16 R60, R168.reuse, R12, R60 ;  /* 0x0000000ca83c723c */ /* 0x060fe8000004183c */
[----:B------:R-:W-:Y:S04]  /*260e0*/  FADD.FTZ R0, R179, R0 ;  /* 0x00000000b3007221 */ /* 0x000fe80000010000 */
[C---:B------:R-:W-:Y:S08]  /*260f0*/  HMMA.16816.F32.BF16 R64, R168.reuse, R14, R64 ;  /* 0x0000000ea840723c */ /* 0x040ff00000041840 */
[C---:B------:R-:W-:Y:S08]  /*26100*/  HMMA.16816.F32.BF16 R68, R168.reuse, R16, R68 ;  /* 0x00000010a844723c */ /* 0x040ff00000041844 */
[C---:B------:R-:W-:Y:S08]  /*26110*/  HMMA.16816.F32.BF16 R72, R168.reuse, R18, R72 ;  /* 0x00000012a848723c */ /* 0x040ff00000041848 */
        /* <DEDUP_REMOVED lines=10> */
[C---:B------:R-:W-:Y:S07]  /*261c0*/  HMMA.16816.F32.BF16 R116, R168.reuse, R4, R116 ;  /* 0x00000004a874723c */ /* 0x040fee0000041874 */
[----:B------:R-:W-:Y:S01]  /*261d0*/  FADD.FTZ R5, R177, R0 ;  /* 0x00000000b1057221 */ /* 0x000fe20000010000 */
[----:B------:R-:W-:Y:S01]  /*261e0*/  IADD3 R0, R250, -0x1, RZ ;  /* 0xfffffffffa007810 */ /* 0x000fe20007ffe0ff */
[C---:B------:R-:W-:Y:S03]  /*261f0*/  HMMA.16816.F32.BF16 R120, R168.reuse, R6, R120 ;  /* 0x00000006a878723c */ /* 0x040fe60000041878 */
[----:B------:R-:W-:Y:S01]  /*26200*/  FADD.FTZ R252, R166, R5 ;  /* 0x00000005a6fc7221 */ /* 0x000fe20000010000 */
[----:B------:R-:W-:Y:S02]  /*26210*/  MOV R250, R0 ;  /* 0x0000000000fa7202 */ /* 0x000fe40000000f00 */
[----:B------:R-:W-:Y:S02]  /*26220*/  MOV R0, R3 ;  /* 0x0000000300007202 */ /* 0x000fe40000000f00 */
[C---:B----4-:R-:W-:Y:S08]  /*26230*/  HMMA.16816.F32.BF16 R124, R168.reuse, R8, R124 ;  /* 0x00000008a87c723c */ /* 0x050ff0000004187c */
[----:B------:R-:W-:Y:S04]  /*26240*/  HMMA.16816.F32.BF16 R128, R168, R10, R128 ;  /* 0x0000000aa880723c */ /* 0x000fe80000041880 */
[----:B---3--:R-:W-:Y:S04]  /*26250*/  FFMA.FTZ R197, R2, R186, R197 ;  /* 0x000000ba02c57223 */ /* 0x008fe800000100c5 */
[----:B------:R-:W-:Y:S04]  /*26260*/  FADD.FTZ R194, R194, R197 ;  /* 0x000000c5c2c27221 */ /* 0x000fe80000010000 */
        /* <DEDUP_REMOVED lines=13> */
[----:B------:R-:W-:Y:S05]  /*26340*/  FADD.FTZ R2, R167, R2 ;  /* 0x00000002a7027221 */ /* 0x000fea0000010000 */
[----:B------:R1:W-:Y:S01]  /*26350*/  STL [R1], R2 ;  /* 0x0000000201007387 */ /* 0x0003e20000100800 */
[----:B------:R-:W-:-:S05]  /*26360*/  @P0 BRA `(.L_x_1455) ;  /* 0xffffb47000000947 */ /* 0x000fca000383ffff */
.L_x_1446:
[----:B------:R-:W-:Y:S02]  /*26370*/  ULDC.64 UR4, c[0x0][0x40] ;  /* 0x0000100000047ab9 */ /* 0x000fe40000000a00 */
[----:B------:R-:W-:-:S04]  /*26380*/  UIADD3 UR4, UP0, UR4, 0x160, URZ ;  /* 0x0000016004047890 */ /* 0x000fc8000ff1e03f */
[----:B------:R-:W-:Y:S02]  /*26390*/  UIADD3.X UR5, URZ, UR5, URZ, UP0, !UPT ;  /* 0x000000053f057290 */ /* 0x000fe400087fe43f */
[----:B------:R-:W-:-:S04]  /*263a0*/  IMAD.U32 R8, RZ, RZ, UR4 ;  /* 0x00000004ff087e24 */ /* 0x000fc8000f8e00ff */
[----:B------:R-:W-:Y:S01]  /*263b0*/  IMAD.U32 R9, RZ, RZ, UR5 ;  /* 0x00000005ff097e24 */ /* 0x000fe2000f8e00ff */
[----:B------:R-:W-:Y:S01]  /*263c0*/  ULDC.64 UR4, c[0x0][0x118] ;  /* 0x0000460000047ab9 */ /* 0x000fe20000000a00 */
[----:B------:R-:W-:-:S03]  /*263d0*/  MOV R5, 0x1f ;  /* 0x0000001f00057802 */ /* 0x000fc60000000f00 */
[----:B-1----:R1:W5:Y:S01]  /*263e0*/  LD.E R2, [R8.64+0xd8] ;  /* 0x0000d80408027980 */ /* 0x002362000c101900 */
[----:B------:R-:W-:Y:S01]  /*263f0*/  MOV R0, 0xffffffff ;  /* 0xffffffff00007802 */ /* 0x000fe20000000f00 */
[----:B------:R-:W-:Y:S05]  /*26400*/  BRA.DIV ~URZ, `(.L_x_1456) ;  /* 0x000020c27f007947 */ /* 0x000fea000b800000 */
[----:B------:R-:W2:Y:S04]  /*26410*/  LDL R4, [R1] ;  /* 0x0000000001047983 */ /* 0x000ea80000100800 */
[----:B--2---:R2:W3:Y:S02]  /*26420*/  SHFL.BFLY PT, R6, R4, 0x2, 0x1f ;  /* 0x0c401f0004067f89 */ /* 0x0044e400000e0000 */
.L_x_1469:
[----:B--2---:R-:W2:Y:S02]  /*26430*/  LDL.LU R4, [R1] ;  /* 0x0000000001047983 */ /* 0x004ea40000300800 */
[----:B--23--:R-:W-:Y:S01]  /*26440*/  FADD.FTZ R7, R6, R4 ;  /* 0x0000000406077221 */ /* 0x00cfe20000010000 */
[----:B------:R-:W-:Y:S05]  /*26450*/  BRA.DIV ~URZ, `(.L_x_1457) ;  /* 0x000020c27f007947 */ /* 0x000fea000b800000 */
[----:B------:R-:W2:Y:S04]  /*26460*/  SHFL.BFLY PT, R5, R252, 0x2, 0x1f ;  /* 0x0c401f00fc057f89 */ /* 0x000ea800000e0000 */
[----:B------:R-:W3:Y:S01]  /*26470*/  SHFL.BFLY PT, R0, R7, 0x1, 0x1f ;  /* 0x0c201f0007007f89 */ /* 0x000ee200000e0000 */
[----:B--2---:R-:W-:-:S02]  /*26480*/  FADD.FTZ R10, R5, R252 ;  /* 0x000000fc050a7221 */ /* 0x004fc40000010000 */
[----:B---3--:R-:W-:-:S03]  /*26490*/  FADD.FTZ R11, R7, R0 ;  /* 0x00000000070b7221 */ /* 0x008fc60000010000 */
[----:B------:R2:W3:Y:S04]  /*264a0*/  SHFL.BFLY PT, R6, R10, 0x1, 0x1f ;  /* 0x0c201f000a067f89 */ /* 0x0004e800000e0000 */
.L_x_1470:
        /* <DEDUP_REMOVED lines=8> */
[----:B------:R-:W-:Y:S01]  /*26530*/  LEA.HI R7, R5, R4, RZ, 0x2 ;  /* 0x0000000405077211 */ /* 0x000fe200078f10ff */
[----:B---3--:R-:W-:-:S03]  /*26540*/  FMUL.FTZ R160, R0, R160 ;  /* 0x000000a000a07220 */ /* 0x008fc60000410000 */
[--C-:B------:R-:W-:Y:S01]  /*26550*/  SHF.R.S32.HI R13, RZ, 0x2, R7.reuse ;  /* 0x00000002ff0d7819 */ /* 0x100fe20000011407 */
[C---:B------:R-:W-:Y:S01]  /*26560*/  FMUL.FTZ R161, R0.reuse, R161 ;  /* 0x000000a100a17220 */ /* 0x040fe20000410000 */
[----:B--2---:R-:W-:Y:S01]  /*26570*/  SHF.R.S32.HI R10, RZ, 0x1f, R7 ;  /* 0x0000001fff0a7819 */ /* 0x004fe20000011407 */
[C---:B------:R-:W-:Y:S01]  /*26580*/  FMUL.FTZ R156, R0.reuse, R156 ;  /* 0x0000009c009c7220 */ /* 0x040fe20000410000 */
[----:B------:R-:W-:Y:S01]  /*26590*/  LOP3.LUT R7, R7, 0x3ffffffc, RZ, 0xc0, !PT ;  /* 0x3ffffffc07077812 */ /* 0x000fe200078ec0ff */
[----:B------:R-:W-:Y:S01]  /*265a0*/  FMUL.FTZ R157, R0, R157 ;  /* 0x0000009d009d7220 */ /* 0x000fe20000410000 */
[----:B------:R-:W-:Y:S01]  /*265b0*/  LEA.HI R10, R10, R13, RZ, 0x3 ;  /* 0x0000000d0a0a7211 */ /* 0x000fe200078f18ff */
[C---:B------:R-:W-:Y:S01]  /*265c0*/  FMUL.FTZ R152, R0.reuse, R152 ;  /* 0x0000009800987220 */ /* 0x040fe20000410000 */
[----:B------:R-:W-:Y:S01]  /*265d0*/  IADD3 R7, -R7, R4, RZ ;  /* 0x0000000407077210 */ /* 0x000fe20007ffe1ff */
[----:B------:R-:W-:Y:S01]  /*265e0*/  FMUL.FTZ R153, R0, R153 ;  /* 0x0000009900997220 */ /* 0x000fe20000410000 */
[----:B------:R-:W-:Y:S01]  /*265f0*/  LOP3.LUT R10, R10, 0xfffffff8, RZ, 0xc0, !PT ;  /* 0xfffffff80a0a7812 */ /* 0x000fe200078ec0ff */
[C---:B------:R-:W-:Y:S01]  /*26600*/  FMUL.FTZ R148, R0.reuse, R148 ;  /* 0x0000009400947220 */ /* 0x040fe20000410000 */
[----:B------:R-:W-:Y:S01]  /*26610*/  F2FP.BF16.PACK_AB R160, R161, R160 ;  /* 0x000000a0a1a0723e */ /* 0x000fe200000010ff */
[C---:B------:R-:W-:Y:S01]  /*26620*/  FMUL.FTZ R149, R0.reuse, R149 ;  /* 0x0000009500957220 */ /* 0x040fe20000410000 */
[----:B------:R-:W-:Y:S01]  /*26630*/  IADD3 R13, R13, -R10, RZ ;  /* 0x8000000a0d0d7210 */ /* 0x000fe20007ffe0ff */
[C---:B------:R-:W-:Y:S01]  /*26640*/  FMUL.FTZ R144, R0.reuse, R144 ;  /* 0x0000009000907220 */ /* 0x040fe20000410000 */
[----:B------:R-:W-:Y:S01]  /*26650*/  LEA.HI R10, R5, R4, RZ, 0x5 ;  /* 0x00000004050a7211 */ /* 0x000fe200078f28ff */
[C---:B------:R-:W-:Y:S01]  /*26660*/  FMUL.FTZ R145, R0.reuse, R145 ;  /* 0x0000009100917220 */ /* 0x040fe20000410000 */
[C---:B------:R-:W-:Y:S01]  /*26670*/  SHF.L.U32 R14, R13.reuse, 0x6, RZ ;  /* 0x000000060d0e7819 */ /* 0x040fe200000006ff */
[C---:B------:R-:W-:Y:S01]  /*26680*/  FMUL.FTZ R140, R0.reuse, R140 ;  /* 0x0000008c008c7220 */ /* 0x040fe20000410000 */
[----:B------:R-:W-:Y:S01]  /*26690*/  SHF.R.S32.HI R12, RZ, 0x5, R10 ;  /* 0x00000005ff0c7819 */ /* 0x000fe2000001140a */
[----:B------:R-:W-:Y:S01]  /*266a0*/  FMUL.FTZ R141, R0, R141 ;  /* 0x0000008d008d7220 */ /* 0x000fe20000410000 */
[----:B------:R-:W-:Y:S01]  /*266b0*/  LOP3.LUT R14, R14, 0x1c0, RZ, 0xc0, !PT ;  /* 0x000001c00e0e7812 */ /* 0x000fe200078ec0ff */
[C---:B------:R-:W-:Y:S01]  /*266c0*/  FMUL.FTZ R136, R0.reuse, R136 ;  /* 0x0000008800887220 */ /* 0x040fe20000410000 */
[----:B------:R-:W-:Y:S01]  /*266d0*/  LOP3.LUT R15, R13, 0x1, RZ, 0xc0, !PT ;  /* 0x000000010d0f7812 */ /* 0x000fe200078ec0ff */
[----:B------:R-:W-:Y:S01]  /*266e0*/  FMUL.FTZ R137, R0, R137 ;  /* 0x0000008900897220 */ /* 0x000fe20000410000 */
[----:B------:R-:W-:Y:S01]  /*266f0*/  LEA R7, R12, R7, 0x9 ;  /* 0x000000070c077211 */ /* 0x000fe200078e48ff */
[----:B------:R-:W-:Y:S01]  /*26700*/  FMUL.FTZ R132, R0, R132 ;  /* 0x0000008400847220 */ /* 0x000fe20000410000 */
[----:B------:R-:W-:Y:S01]  /*26710*/  LEA.HI R14, R14, R14, RZ, 0x1d ;  /* 0x0000000e0e0e7211 */ /* 0x000fe200078fe8ff */
[C---:B------:R-:W-:Y:S01]  /*26720*/  FMUL.FTZ R133, R0.reuse, R133 ;  /* 0x0000008500857220 */ /* 0x040fe20000410000 */
[----:B------:R-:W-:Y:S01]  /*26730*/  ISETP.NE.U32.AND P0, PT, R15, 0x1, PT ;  /* 0x000000010f00780c */ /* 0x000fe20003f05070 */
[C---:B------:R-:W-:Y:S01]  /*26740*/  FMUL.FTZ R36, R0.reuse, R36 ;  /* 0x0000002400247220 */ /* 0x040fe20000410000 */
[----:B------:R-:W-:Y:S01]  /*26750*/  LEA R7, R7, R14, 0x1 ;  /* 0x0000000e07077211 */ /* 0x000fe200078e08ff */
[C---:B------:R-:W-:Y:S01]  /*26760*/  FMUL.FTZ R37, R0.reuse, R37 ;  /* 0x0000002500257220 */ /* 0x040fe20000410000 */
        /* <DEDUP_REMOVED lines=243> */
[----:B------:R3:W-:Y:S04]  /*276a0*/  STS [R17+0x6400], R110 ;  /* 0x0064006e11007388 */ /* 0x0007e80000000800 */
        /* <DEDUP_REMOVED lines=11> */
[----:B---3--:R-:W4:Y:S04]  /*27760*/  @!P0 LD.E.64 R16, [R8.64+0x80] ;  /* 0x0000800408108980 */ /* 0x008f28000c101b00 */
[----:B------:R-:W1:Y:S01]  /*27770*/  LD.E.64 R86, [R8.64+0x88] ;  /* 0x0000880408567980 */ /* 0x000e62000c101b00 */
[----:B------:R-:W3:Y:S01]  /*27780*/  @P4 MUFU.LG2 R15, R11 ;  /* 0x0000000b000f4308 */ /* 0x000ee20000000c00 */
[----:B------:R-:W-:Y:S01]  /*27790*/  @!P0 SHF.R.S32.HI R14, RZ, 0x1f, R243 ;  /* 0x0000001fff0e8819 */ /* 0x000fe200000114f3 */
[----:B------:R-:W-:Y:S01]  /*277a0*/  BSSY B0, `(.L_x_1458) ;  /* 0x0000020000007945 */ /* 0x000fe20003800000 */
[----:B------:R1:W5:Y:S05]  /*277b0*/  LD.E.64 R84, [R8.64+0x90] ;  /* 0x0000900408547980 */ /* 0x00036a000c101b00 */
[----:B------:R-:W3:Y:S02]  /*277c0*/  @P3 MUFU.LG2 R6, R6 ;  /* 0x0000000600063308 */ /* 0x000ee40000000c00 */
[----:B---3--:R-:W-:-:S02]  /*277d0*/  @P4 FMUL.FTZ R15, R15, 0.69314718246459960938 ;  /* 0x3f3172180f0f4820 */ /* 0x008fc40000410000 */
[----:B------:R-:W-:Y:S01]  /*277e0*/  @P3 FMUL.FTZ R11, R6, 0.69314718246459960938 ;  /* 0x3f317218060b3820 */ /* 0x000fe20000410000 */
[----:B--2---:R-:W-:Y:S01]  /*277f0*/  ISETP.NE.AND P1, PT, R7, RZ, PT ;  /* 0x000000ff0700720c */ /* 0x004fe20003f25270 */
[----:B----4-:R-:W-:-:S04]  /*27800*/  @!P0 IMAD R13, R17, R243, RZ ;  /* 0x000000f3110d8224 */ /* 0x010fc800078e02ff */
[----:B------:R-:W-:Y:S02]  /*27810*/  @!P0 IMAD R14, R16, R14, R13 ;  /* 0x0000000e100e8224 */ /* 0x000fe400078e020d */
[-C--:B-1----:R-:W-:Y:S02]  /*27820*/  @P0 IMAD R0, R87, R246.reuse, RZ ;  /* 0x000000f657000224 */ /* 0x082fe400078e02ff */
[----:B------:R-:W-:-:S04]  /*27830*/  @P0 IMAD.WIDE.U32 R18, R86, R246, RZ ;  /* 0x000000f656120225 */ /* 0x000fc800078e00ff */
[----:B------:R-:W-:Y:S01]  /*27840*/  @!P0 IMAD.WIDE.U32 R16, R16, R243, RZ ;  /* 0x000000f310108225 */ /* 0x000fe200078e00ff */
[----:B------:R-:W-:Y:S02]  /*27850*/  MOV R7, 0x7f800000 ;  /* 0x7f80000000077802 */ /* 0x000fe40000000f00 */
[----:B------:R-:W-:Y:S01]  /*27860*/  MOV R13, 0x7f800000 ;  /* 0x7f800000000d7802 */ /* 0x000fe20000000f00 */
[----:B-----5:R-:W-:Y:S01]  /*27870*/  @P4 FFMA.FTZ R7, R164, R2, R15 ;  /* 0x00000002a4074223 */ /* 0x020fe2000001000f */
        /* <DEDUP_REMOVED lines=13> */
.L_x_1459:
[----:B------:R-:W-:Y:S02]  /*27950*/  ULDC.64 UR4, c[0x0][0x118] ;  /* 0x0000460000047ab9 */ /* 0x000fe40000000a00 */
[----:B------:R-:W2:Y:S04]  /*27960*/  LD.E R2, [R8.64+0x60] ;  /* 0x0000600408027980 */ /* 0x000ea8000c101900 */
[----:B------:R-:W3:Y:S01]  /*27970*/  LD.E R3, [R8.64+0xb4] ;  /* 0x0000b40408037980 */ /* 0x000ee2000c101900 */
[----:B--2---:R-:W-:-:S04]  /*27980*/  IMAD R2, R2, R243, R241 ;  /* 0x000000f302027224 */ /* 0x004fc800078e02f1 */
[----:B---3--:R-:W-:Y:S02]  /*27990*/  IMAD R3, R3, R2, RZ ;  /* 0x0000000203037224 */ /* 0x008fe400078e02ff */
.L_x_1460:
[----:B------:R-:W-:Y:S05]  /*279a0*/  BSYNC B0 ;  /* 0x0000000000007941 */ /* 0x000fea0003800000 */
.L_x_1458:
        /* <DEDUP_REMOVED lines=12> */
[----:B------:R-:W-:-:S05]  /*27a70*/  LOP3.LUT R81, R80, 0xffffffc, RZ, 0xc0, !PT ;  /* 0x0ffffffc50517812 */ /* 0x000fca00078ec0ff */
[----:B------:R-:W-:Y:S01]  /*27a80*/  IMAD.IADD R81, R12, 0x1, -R81 ;  /* 0x000000010c517824 */ /* 0x000fe200078e0a51 */
        /* <DEDUP_REMOVED lines=13> */
[----:B------:R-:W-:-:S03]  /*27b60*/  LEA.HI R10, R10, R11, RZ, 0x2 ;  /* 0x0000000b0a0a7211 */ /* 0x000fc600078f10ff */
        /* <DEDUP_REMOVED lines=24> */
.L_x_1462:
[----:B--234-:R-:W-:Y:S05]  /*27cf0*/  BSYNC B0 ;  /* 0x0000000000007941 */ /* 0x01cfea0003800000 */
.L_x_1461:
[----:B------:R-:W-:Y:S01]  /*27d00*/  LEA.HI R3, R5, R4, RZ, 0x3 ;  /* 0x0000000405037211 */ /* 0x000fe200078f18ff */
[----:B------:R-:W-:Y:S01]  /*27d10*/  ULDC.64 UR4, c[0x0][0x118] ;  /* 0x0000460000047ab9 */ /* 0x000fe20000000a00 */
[----:B------:R-:W-:Y:S01]  /*27d20*/  LEA.HI R15, R15, R2, RZ, 0x3 ;  /* 0x000000020f0f7211 */ /* 0x000fe200078f18ff */
[----:B-1----:R1:W5:Y:S01]  /*27d30*/  LD.E R8, [R8.64+0xc0] ;  /* 0x0000c00408087980 */ /* 0x002362000c101900 */
[----:B------:R-:W-:Y:S01]  /*27d40*/  LOP3.LUT R3, R3, 0xfffffff8, RZ, 0xc0, !PT ;  /* 0xfffffff803037812 */ /* 0x000fe200078ec0ff */
[----:B------:R-:W-:Y:S01]  /*27d50*/  BSSY B0, `(.L_x_1463) ;  /* 0x000002b000007945 */ /* 0x000fe20003800000 */
[----:B------:R-:W-:-:S02]  /*27d60*/  LOP3.LUT R5, R15, 0xfffffff8, RZ, 0xc0, !PT ;  /* 0xfffffff80f057812 */ /* 0x000fc400078ec0ff */
[----:B------:R-:W-:Y:S01]  /*27d70*/  SHF.R.S32.HI R15, RZ, 0x3, R15 ;  /* 0x00000003ff0f7819 */ /* 0x000fe2000001140f */
[----:B------:R-:W-:Y:S02]  /*27d80*/  IMAD.IADD R3, R4, 0x1, -R3 ;  /* 0x0000000104037824 */ /* 0x000fe400078e0a03 */
[----:B------:R-:W-:Y:S01]  /*27d90*/  IMAD.IADD R5, R2, 0x1, -R5 ;  /* 0x0000000102057824 */ /* 0x000fe200078e0a05 */
[----:B------:R-:W-:Y:S01]  /*27da0*/  SHF.R.S32.HI R2, RZ, 0x1f, R241 ;  /* 0x0000001fff027819 */ /* 0x000fe200000114f1 */
[----:B------:R-:W-:Y:S02]  /*27db0*/  IMAD.SHL.U32 R80, R3, 0x8, RZ ;  /* 0x0000000803507824 */ /* 0x000fe400078e00ff */
[----:B------:R-:W-:Y:S02]  /*27dc0*/  IMAD.SHL.U32 R3, R244, 0x40, RZ ;  /* 0x00000040f4037824 */ /* 0x000fe400078e00ff */
[----:B------:R-:W-:Y:S01]  /*27dd0*/  IMAD.SHL.U32 R5, R5, 0x8, RZ ;  /* 0x0000000805057824 */ /* 0x000fe200078e00ff */
[----:B------:R-:W-:Y:S01]  /*27de0*/  SHF.R.S32.HI R81, RZ, 0x1f, R80 ;  /* 0x0000001fff517819 */ /* 0x000fe20000011450 */
[----:B------:R-:W-:Y:S01]  /*27df0*/  IMAD R7, R87, R3, RZ ;  /* 0x0000000357077224 */ /* 0x000fe200078e02ff */
[----:B------:R-:W-:-:S03]  /*27e00*/  SHF.R.S32.HI R4, RZ, 0x1f, R3 ;  /* 0x0000001fff047819 */ /* 0x000fc60000011403 */
[----:B------:R-:W-:-:S04]  /*27e10*/  IMAD.WIDE.U32 R10, R86, R3, R80 ;  /* 0x00000003560a7225 */ /* 0x000fc800078e0050 */
[----:B------:R-:W-:Y:S01]  /*27e20*/  IMAD R7, R86, R4, R7 ;  /* 0x0000000456077224 */ /* 0x000fe200078e0207 */
[----:B------:R-:W-:Y:S01]  /*27e30*/  IADD3 R6, P0, R6, R10, RZ ;  /* 0x0000000a06067210 */ /* 0x000fe20007f1e0ff */
[----:B------:R-:W-:Y:S02]  /*27e40*/  IMAD.IADD R3, R245, 0x1, -R3 ;  /* 0x00000001f5037824 */ /* 0x000fe400078e0a03 */
[----:B-1----:R-:W-:Y:S01]  /*27e50*/  IMAD R9, R85, R241, RZ ;  /* 0x000000f155097224 */ /* 0x002fe200078e02ff */
[----:B------:R-:W-:Y:S02]  /*27e60*/  IADD3.X R7, R0, R11, R7, P0, !PT ;  /* 0x0000000b00077210 */ /* 0x000fe400007fe407 */
[----:B------:R-:W-:Y:S01]  /*27e70*/  ISETP.GE.AND P0, PT, R15, R3, PT ;  /* 0x000000030f00720c */ /* 0x000fe20003f06270 */
[C---:B------:R-:W-:Y:S01]  /*27e80*/  IMAD R2, R84.reuse, R2, R9 ;  /* 0x0000000254027224 */ /* 0x040fe200078e0209 */
[C---:B------:R-:W-:Y:S01]  /*27e90*/  IADD3 R11, R5.reuse, 0x40, RZ ;  /* 0x00000040050b7810 */ /* 0x040fe20007ffe0ff */
[----:B------:R-:W-:Y:S01]  /*27ea0*/  IMAD.WIDE.U32 R84, R84, R241, R6 ;  /* 0x000000f154547225 */ /* 0x000fe200078e0006 */
[----:B------:R-:W-:-:S02]  /*27eb0*/  IADD3 R7, R5, 0xc0, RZ ;  /* 0x000000c005077810 */ /* 0x000fc40007ffe0ff */
[----:B------:R-:W-:Y:S01]  /*27ec0*/  SHF.R.S32.HI R9, RZ, 0x1f, R15 ;  /* 0x0000001fff097819 */ /* 0x000fe2000001140f */
[----:B------:R-:W-:Y:S01]  /*27ed0*/  IMAD.IADD R83, R85, 0x1, R2 ;  /* 0x0000000155537824 */ /* 0x000fe200078e0202 */
[----:B------:R-:W-:-:S05]  /*27ee0*/  IADD3 R5, R5, 0x80, RZ ;  /* 0x0000008005057810 */ /* 0x000fca0007ffe0ff */
[----:B------:R-:W-:Y:S05]  /*27ef0*/  @P0 BRA `(.L_x_1464) ;  /* 0x0000010000000947 */ /* 0x000fea0003800000 */
[----:B------:R-:W-:Y:S01]  /*27f00*/  IMAD R0, R87, R15, RZ ;  /* 0x0000000f57007224 */ /* 0x000fe200078e02ff */
[-C--:B-----5:R-:W-:Y:S01]  /*27f10*/  ISETP.GE.AND P4, PT, R80, R8.reuse, PT ;  /* 0x000000085000720c */ /* 0x0a0fe20003f86270 */
        /* <DEDUP_REMOVED lines=14> */
.L_x_1464:
[----:B------:R-:W-:Y:S05]  /*28000*/  BSYNC B0 ;  /* 0x0000000000007941 */ /* 0x000fea0003800000 */
.L_x_1463:
        /* <DEDUP_REMOVED lines=23> */
.L_x_1466:
[----:B------:R-:W-:Y:S05]  /*28180*/  BSYNC B0 ;  /* 0x0000000000007941 */ /* 0x000fea0003800000 */
.L_x_1465:
        /* <DEDUP_REMOVED lines=23> */
.L_x_1468:
[----:B------:R-:W-:Y:S05]  /*28300*/  BSYNC B0 ;  /* 0x0000000000007941 */ /* 0x000fea0003800000 */
.L_x_1467:
[----:B------:R-:W-:Y:S01]  /*28310*/  IADD3 R0, R15, 0x30, RZ ;  /* 0x000000300f007810 */ /* 0x000fe20007ffe0ff */
[----:B------:R-:W-:-:S03]  /*28320*/  IMAD.MOV.U32 R243, RZ, RZ, 0x0 ;  /* 0x00000000fff37424 */ /* 0x000fc600078e00ff */
[----:B------:R-:W-:-:S13]  /*28330*/  ISETP.GE.AND P0, PT, R0, R3, PT ;  /* 0x000000030000720c */ /* 0x000fda0003f06270 */
[----:B------:R-:W-:Y:S05]  /*28340*/  @P0 RET.REL.NODEC R242 `(_ZN5flash24flash_fwd_splitkv_kernelI23Flash_fwd_kernel_traitsILi256ELi64ELi64ELi4ELb0ELb0EN7cutlass10bfloat16_tE19Flash_kernel_traitsILi256ELi64ELi64ELi4ES3_EELb1ELb0ELb0ELb0ELb0ELb1ELb0ELb1EEEvNS_16Flash_fwd_paramsE) ;  /* 0xfffd7cb0f2000950 */ /* 0x000fea0003c3ffff */
[----:B------:R-:W-:Y:S01]  /*28350*/  IADD3 R15, P0, R15, 0x30, RZ ;  /* 0x000000300f0f7810 */ /* 0x000fe20007f1e0ff */
[----:B------:R-:W-:Y:S01]  /*28360*/  IMAD.MOV.U32 R2, RZ, RZ, R84 ;  /* 0x000000ffff027224 */ /* 0x000fe200078e0054 */
[----:B------:R-:W-:Y:S01]  /*28370*/  MOV R3, R83 ;  /* 0x0000005300037202 */ /* 0x000fe20000000f00 */
[----:B------:R-:W-:Y:S01]  /*28380*/  ULDC.64 UR4, c[0x0][0x118] ;  /* 0x0000460000047ab9 */ /* 0x000fe20000000a00 */
[-C--:B-----5:R-:W-:Y:S01]  /*28390*/  ISETP.GE.AND P2, PT, R80, R8.reuse, PT ;  /* 0x000000085000720c */ /* 0x0a0fe20003f46270 */
        /* <DEDUP_REMOVED lines=14> */
[----:B------:R-:W-:Y:S05]  /*28480*/  @P0 RET.REL.NODEC R242 `(_ZN5flash24flash_fwd_splitkv_kernelI23Flash_fwd_kernel_traitsILi256ELi64ELi64ELi4ELb0ELb0EN7cutlass10bfloat16_tE19Flash_kernel_traitsILi256ELi64ELi64ELi4ES3_EELb1ELb0ELb0ELb0ELb0ELb1ELb0ELb1EEEvNS_16Flash_fwd_paramsE) ;  /* 0xfffd7b70f2000950 */ /* 0x000fea0003c3ffff */
[----:B------:R-:W-:Y:S01]  /*28490*/  MOV R243, 0x0 ;  /* 0x0000000000f37802 */ /* 0x000fe20000000f00 */
[----:B------:R-:W-:-:S02]  /*284a0*/  ULDC.64 UR4, c[0x0][0x118] ;  /* 0x0000460000047ab9 */ /* 0x000fc40000000a00 */
[----:B------:R3:W-:Y:S01]  /*284b0*/  ST.E.128 [R4.64+0x180], R76 ;  /* 0x0001804c04007985 */ /* 0x0007e2000c101d04 */
[----:B------:R-:W-:Y:S05]  /*284c0*/  RET.REL.NODEC R242 `(_ZN5flash24flash_fwd_splitkv_kernelI23Flash_fwd_kernel_traitsILi256ELi64ELi64ELi4ELb0ELb0EN7cutlass10bfloat16_tE19Flash_kernel_traitsILi256ELi64ELi64ELi4ES3_EELb1ELb0ELb0ELb0ELb0ELb1ELb0ELb1EEEvNS_16Flash_fwd_paramsE) ;  /* 0xfffd7b30f2007950 */ /* 0x000fea0003c3ffff */
.L_x_1456:
[----:B------:R2:W5:Y:S01]  /*284d0*/  LDL R7, [R1] ;  /* 0x0000000001077983 */ /* 0x0005620000100800 */
[----:B------:R-:W-:Y:S02]  /*284e0*/  MOV R6, 0x2 ;  /* 0x0000000200067802 */ /* 0x000fe40000000f00 */
[----:B------:R-:W-:Y:S02]  /*284f0*/  MOV R4, 0x28510 ;  /* 0x0002851000047802 */ /* 0x000fe40000000f00 */
[----:B-12--5:R-:W-:Y:S05]  /*28500*/  CALL.REL.NOINC `($__internal_15_$__cuda_sm70_shflsync_bfly_p) ;  /* 0x000000f000007944 */ /* 0x026fea0003c00000 */
[----:B-12---:R-:W-:Y:S05]  /*28510*/  BRA `(.L_x_1469) ;  /* 0xffffdf1000007947 */ /* 0x006fea000383ffff */
.L_x_1457:
[----:B------:R-:W-:Y:S02]  /*28520*/  MOV R6, 0x1 ;  /* 0x0000000100067802 */ /* 0x000fe40000000f00 */
[----:B------:R-:W-:Y:S02]  /*28530*/  MOV R4, 0x28550 ;  /* 0x0002855000047802 */ /* 0x000fe40000000f00 */
[----:B-1---5:R-:W-:Y:S05]  /*28540*/  CALL.REL.NOINC `($__internal_15_$__cuda_sm70_shflsync_bfly_p) ;  /* 0x000000b000007944 */ /* 0x022fea0003c00000 */
[----:B--2---:R-:W-:Y:S01]  /*28550*/  FADD.FTZ R11, R7, R6 ;  /* 0x00000006070b7221 */ /* 0x004fe20000010000 */
[----:B-1----:R-:W-:Y:S02]  /*28560*/  MOV R7, R252 ;  /* 0x000000fc00077202 */ /* 0x002fe40000000f00 */
[----:B------:R-:W-:Y:S02]  /*28570*/  MOV R6, 0x2 ;  /* 0x0000000200067802 */ /* 0x000fe40000000f00 */
[----:B------:R-:W-:-:S02]  /*28580*/  MOV R4, 0x285a0 ;  /* 0x000285a000047802 */ /* 0x000fc40000000f00 */
[----:B------:R-:W-:Y:S05]  /*28590*/  CALL.REL.NOINC `($__internal_15_$__cuda_sm70_shflsync_bfly_p) ;  /* 0x0000006000007944 */ /* 0x000fea0003c00000 */
[----:B--2---:R-:W-:Y:S01]  /*285a0*/  FADD.FTZ R10, R252, R6 ;  /* 0x00000006fc0a7221 */ /* 0x004fe20000010000 */
[----:B------:R-:W-:-:S02]  /*285b0*/  MOV R6, 0x1 ;  /* 0x0000000100067802 */ /* 0x000fc40000000f00 */
[----:B------:R-:W-:Y:S02]  /*285c0*/  MOV R4, 0x285f0 ;  /* 0x000285f000047802 */ /* 0x000fe40000000f00 */
[----:B-1----:R-:W-:Y:S02]  /*285d0*/  MOV R7, R10 ;  /* 0x0000000a00077202 */ /* 0x002fe40000000f00 */
[----:B------:R-:W-:Y:S05]  /*285e0*/  CALL.REL.NOINC `($__internal_15_$__cuda_sm70_shflsync_bfly_p) ;  /* 0x0000001000007944 */ /* 0x000fea0003c00000 */
[----:B-12---:R-:W-:Y:S05]  /*285f0*/  BRA `(.L_x_1470) ;  /* 0xffffdeb000007947 */ /* 0x006fea000383ffff */
        .weak           $__internal_15_$__cuda_sm70_shflsync_bfly_p
        .type           $__internal_15_$__cuda_sm70_shflsync_bfly_p,@function
        .size           $__internal_15_$__cuda_sm70_shflsync_bfly_p,(.L_x_4877 - $__internal_15_$__cuda_sm70_shflsync_bfly_p)
$__internal_15_$__cuda_sm70_shflsync_bfly_p:
[----:B------:R-:W-:Y:S01]  /*28600*/  MOV R12, R4 ;  /* 0x00000004000c7202 */ /* 0x000fe20000000f00 */
[----:B------:R-:W-:Y:S04]  /*28610*/  WARPSYNC R0 ;  /* 0x0000000000007348 */ /* 0x000fe80003800000 */
[----:B------:R-:W-:Y:S01]  /*28620*/  MOV R13, 0x0 ;  /* 0x00000000000d7802 */ /* 0x000fe20000000f00 */
[----:B------:R1:W2:Y:S03]  /*28630*/  SHFL.BFLY PT, R6, R7, R6, R5 ;  /* 0x0c00000607067389 */ /* 0x0002a600000e0005 */
[----:B------:R-:W-:Y:S05]  /*28640*/  RET.REL.NODEC R12 `(_ZN5flash24flash_fwd_splitkv_kernelI23Flash_fwd_kernel_traitsILi256ELi64ELi64ELi4ELb0ELb0EN7cutlass10bfloat16_tE19Flash_kernel_traitsILi256ELi64ELi64ELi4ES3_EELb1ELb0ELb0ELb0ELb0ELb1ELb0ELb1EEEvNS_16Flash_fwd_paramsE) ;  /* 0xfffd79b00c007950 */ /* 0x000fea0003c3ffff */
.L_x_1471:
        /* <DEDUP_REMOVED lines=11> */
.L_x_4877:


//--------------------- .text._ZN5flash24flash_fwd_splitkv_kernelI23Flash_fwd_kernel_traitsILi256ELi64ELi64ELi4ELb0ELb0EN7cutlass10bfloat16_tE19Flash_kernel_traitsILi256ELi64ELi64ELi4ES3_EELb1ELb0ELb0ELb0ELb0ELb0ELb1ELb0EEEvNS_16Flash_fwd_paramsE --------------------------
	.section	.text._ZN5flash24flash_fwd_splitkv_kernelI23Flash_fwd_kernel_traitsILi256ELi64ELi64ELi4ELb0ELb0EN7cutlass10bfloat16_tE19Flash_kernel_traitsILi256ELi64ELi64ELi4ES3_EELb1ELb0ELb0ELb0ELb0ELb0ELb1ELb0EEEvNS_16Flash_fwd_paramsE,"ax",@progbits
	.sectioninfo	@"SHI_REGISTERS=254"
	.align	128
        .global         _ZN5flash24flash_fwd_splitkv_kernelI23Flash_fwd_kernel_traitsILi256ELi64ELi64ELi4ELb0ELb0EN7cutlass10bfloat16_tE19Flash_kernel_traitsILi256ELi64ELi64ELi4ES3_EELb1ELb0ELb0ELb0ELb0ELb0ELb1ELb0EEEvNS_16Flash_fwd_paramsE
        .type           _ZN5flash24flash_fwd_splitkv_kernelI23Flash_fwd_kernel_traitsILi256ELi64ELi64ELi4ELb0ELb0EN7cutlass10bfloat16_tE19Flash_kernel_traitsILi256ELi64ELi64ELi4ES3_EELb1ELb0ELb0ELb0ELb0ELb0ELb1ELb0EEEvNS_16Flash_fwd_paramsE,@function
        .size           _ZN5flash24flash_fwd_splitkv_kernelI23Flash_fwd_kernel_traitsILi256ELi64ELi64ELi4ELb0ELb0EN7cutlass10bfloat16_tE19Flash_kernel_traitsILi256ELi64ELi64ELi4ES3_EELb1ELb0ELb0ELb0ELb0ELb0ELb1ELb0EEEvNS_16Flash_fwd_paramsE,(.L_x_4916 - _ZN5flash24flash_fwd_splitkv_kernelI23Flash_fwd_kernel_traitsILi256ELi64ELi64ELi4ELb0ELb0EN7cutlass10bfloat16_tE19Flash_kernel_traitsILi256ELi64ELi64ELi4ES3_EELb1ELb0ELb0ELb0ELb0ELb0ELb1ELb0EEEvNS_16Flash_fwd_paramsE)
        .other          _ZN5flash24flash_fwd_splitkv_kernelI23Flash_fwd_kernel_traitsILi256ELi64ELi64ELi4ELb0ELb0EN7cutlass10bfloat16_tE19Flash_kernel_traitsILi256ELi64ELi64ELi4ES3_EELb1ELb0ELb0ELb0ELb0ELb0ELb1ELb0EEEvNS_16Flash_fwd_paramsE,@"STO_CUDA_ENTRY STV_DEFAULT"
_ZN5flash24flash_fwd_splitkv_kernelI23Flash_fwd_kernel_traitsILi256ELi64ELi64ELi4ELb0ELb0EN7cutlass10bfloat16_tE19Flash_kernel_traitsILi256ELi64ELi64ELi4ES3_EELb1ELb0ELb0ELb0ELb0ELb0ELb1ELb0EEEvNS_16Flash_fwd_paramsE:
.text._ZN5flash24flash_fwd_splitkv_kernelI23Flash_fwd_kernel_traitsILi256ELi64ELi64ELi4ELb0ELb0EN7cutlass10bfloat16_tE19Flash_kernel_traitsILi256ELi64ELi64ELi4ES3_EELb1ELb0ELb0ELb0ELb0ELb0ELb1ELb0EEEvNS_16Flash_fwd_paramsE:
[----:B------:R-:W-:Y:S02]  /*0000*/  MOV R1, c[0x0][0x28] ;  /* 0x00000a0000017a02 */ /* 0x000fe40000000f00 */
[----:B------:R-:W1:Y:S01]  /*0010*/  I2F.U32.RP R2, c[0x0][0x1c0] ;  /* 0x0000700000027b06 */ /* 0x000e620000209000 */
[----:B------:R-:W2:Y:S01]  /*0020*/  S2UR UR4, SR_CTAID.Z ;  /* 0x00000000000479c3 */ /* 0x000ea20000002700 */
[----:B------:R-:W-:Y:S02]  /*0030*/  ULDC UR6, c[0x0][0x1c0] ;  /* 0x0000700000067ab9 */ /* 0x000fe40000000800 */
[----:B------:R-:W-:Y:S02]  /*0040*/  UMOV UR8, URZ ;  /* 0x0000003f00087c82 */ /* 0x000fe40008000000 */
[----:B------:R-:W-:Y:S02]  /*0050*/  UISETP.NE.U32.AND UP1, UPT, URZ, UR6, UPT ;  /* 0x000000063f00728c */ /* 0x000fe4000bf25070 */
[----:B------:R-:W-:Y:S02]  /*0060*/  UMOV UR26, 0x4 ;  /* 0x00000004001a7882 */ /* 0x000fe40000000000 */
[----:B------:R-:W-:-:S02]  /*0070*/  ULDC.64 UR12, c[0x0][0x240] ;  /* 0x00009000000c7ab9 */ /* 0x000fc40000000a00 */
[----:B------:R-:W-:Y:S02]  /*0080*/  ULDC.64 UR32, c[0x0][0x118] ;  /* 0x0000460000207ab9 */ /* 0x000fe40000000a00 */
[----:B------:R-:W-:Y:S01]  /*0090*/  ULDC.64 UR10, c[0x0][0x248] ;  /* 0x00009200000a7ab9 */ /* 0x000fe20000000a00 */
[----:B-1----:R-:W1:Y:S02]  /*00a0*/  MUFU.RCP R0, R2 ;  /* 0x0000000200007308 */ /* 0x002e640000001000 */
[----:B-1----:R-:W-:-:S06]  /*00b0*/  IADD3 R0, R0, 0xffffffe, RZ ;  /* 0x0ffffffe00007810 */ /* 0x002fcc0007ffe0ff */
[----:B------:R-:W1:Y:S02]  /*00c0*/  F2I.FTZ.U32.TRUNC.NTZ R0, R0 ;  /* 0x0000000000007305 */ /* 0x000e64000021f000 */
[----:B-1----:R-:W1:Y:S02]  /*00d0*/  R2UR UR9, R0 ;  /* 0x00000000000973c2 */ /* 0x002e6400000e0000 */
[----:B-1----:R-:W-:-:S04]  /*00e0*/  UIADD3 UR5, URZ, -UR9, URZ ;  /* 0x800000093f057290 */ /* 0x002fc8000fffe03f */
[----:B------:R-:W-:-:S04]  /*00f0*/  UIMAD UR5, UR5, UR6, URZ ;  /* 0x00000006050572a4 */ /* 0x000fc8000f8e023f */
[----:B------:R-:W-:-:S04]  /*0100*/  UIMAD.WIDE.U32 UR8, UR9, UR5, UR8 ;  /* 0x00000005090872a5 */ /* 0x000fc8000f8e0008 */
[----:B--2---:R-:W-:-:S03]  /*0110*/  UIMAD.WIDE.U32 UR28, UR9, UR4, URZ ;  /* 0x00000004091c72a5 */ /* 0x004fc6000f8e003f */
[----:B------:R-:W-:Y:S02]  /*0120*/  ULDC.64 UR8, c[0x0][0x240] ;  /* 0x0000900000087ab9 */ /* 0x000fe40000000a00 */
[----:B------:R-:W-:Y:S02]  /*0130*/  UIADD3 UR5, -UR29, URZ, URZ ;  /* 0x0000003f1d057290 */ /* 0x000fe4000fffe13f */
[----:B------:R-:W-:Y:S02]  /*0140*/  UISETP.NE.U32.AND UP0, UPT, URZ, UR8, UPT ;  /* 0x000000083f00728c */ /* 0x000fe4000bf05070 */
[----:B------:R-:W-:Y:S02]  /*0150*/  UIMAD UR5, UR5, UR6, UR4 ;  /* 0x00000006050572a4 */ /* 0x000fe4000f8e0204 */
[----:B------:R-:W-:Y:S02]  /*0160*/  UISETP.NE.AND.EX UP0, UPT, URZ, UR9, UPT, UP0 ;  /* 0x000000093f00728c */ /* 0x000fe4000bf05300 */
[----:B------:R-:W-:-:S02]  /*0170*/  UISETP.GE.U32.AND UP3, UPT, UR5, UR6, UPT ;  /* 0x000000060500728c */ /* 0x000fc4000bf66070 */
[----:B------:R-:W-:Y:S02]  /*0180*/  ULDC.64 UR8, c[0x0][0x250] ;  /* 0x0000940000087ab9 */ /* 0x000fe40000000a00 */
[----:B------:R-:W-:-:S07]  /*0190*/  PLOP3.LUT P2, PT, PT, PT, UP0, 0x80, 0x0 ;  /* 0x000000000000781c */ /* 0x000fce0003f4f008 */
[----:B------:R-:W-:Y:S02]  /*01a0*/  @UP3 UIADD3 UR5, UR5, -UR6, URZ ;  /* 0x8000000605053290 */ /* 0x000fe4000fffe03f */
[----:B------:R-:W-:Y:S02]  /*01b0*/  @UP3 UIADD3 UR29, UR29, 0x1, URZ ;  /* 0x000000011d1d3890 */ /* 0x000fe4000fffe03f */
[----:B------:R-:W-:-:S03]  /*01c0*/  UISETP.GE.U32.AND UP2, UPT, UR5, UR6, UPT ;  /* 0x000000060500728c */ /* 0x000fc6000bf46070 */
[----:B------:R-:W-:Y:S02]  /*01d0*/  ULDC.U8 UR5, c[0x0][0x312] ;  /* 0x0000c48000057ab9 */ /* 0x000fe40000000000 */
[----:B------:R-:W-:-:S06]  /*01e0*/  UISETP.NE.AND UP3, UPT, UR5, URZ, UPT ;  /* 0x0000003f0500728c */ /* 0x000fcc000bf65270 */
[----:B------:R-:W-:Y:S02]  /*01f0*/  @UP2 UIADD3 UR29, UR29, 0x1, URZ ;  /* 0x000000011d1d2890 */ /* 0x000fe4000fffe03f */
[----:B------:R-:W-:Y:S02]  /*0200*/  @!UP1 ULOP3.LUT UR29, URZ, UR6, URZ, 0x33, !UPT ;  /* 0x000000063f1d9292 */ /* 0x000fe4000f8e333f */
[----:B------:R-:W-:Y:S02]  /*0210*/  UISETP.NE.U32.AND UP1, UPT, URZ, UR8, UPT ;  /* 0x000000083f00728c */ /* 0x000fe4000bf25070 */
[----:B------:R-:W-:Y:S02]  /*0220*/  UIMAD.WIDE UR12, UR29, UR26, UR12 ;  /* 0x0000001a1d0c72a5 */ /* 0x000fe4000f8e020c */
[----:B------:R-:W-:Y:S02]  /*0230*/  UISETP.NE.AND.EX UP1, UPT, URZ, UR9, UPT, UP1 ;  /* 0x000000093f00728c */ /* 0x000fe4000bf25310 */
[----:B------:R-:W-:-:S02]  /*0240*/  UISETP.EQ.U32.AND UP2, UPT, URZ, UR10, UPT ;  /* 0x0000000a3f00728c */ /* 0x000fc4000bf42070 */
[----:B------:R-:W-:Y:S02]  /*0250*/  IMAD.U32 R10, RZ, RZ, UR12 ;  /* 0x0000000cff0a7e24 */ /* 0x000fe4000f8e00ff */
[----:B------:R-:W-:Y:S01]  /*0260*/  IMAD.U32 R11, RZ, RZ, UR13 ;  /* 0x0000000dff0b7e24 */ /* 0x000fe2000f8e00ff */
[----:B------:R-:W-:Y:S01]  /*0270*/  ULDC.64 UR8, c[0x0][0x250] ;  /* 0x0000940000087ab9 */ /* 0x000fe20000000a00 */
[----:B------:R-:W-:Y:S01]  /*0280*/  PLOP3.LUT P0, PT, PT, PT, UP1, 0x80, 0x0 ;  /* 0x000000000000781c */ /* 0x000fe20003f0f018 */
[----:B------:R-:W-:Y:S02]  /*0290*/  UISETP.EQ.OR.EX UP2, UPT, URZ, UR11, !UP3, UP2 ;  /* 0x0000000b3f00728c */ /* 0x000fe4000df42720 */
[----:B------:R-:W2:Y:S01]  /*02a0*/  @P2 LDG.E R4, [R10.64] ;  /* 0x000000200a042981 */ /* 0x000ea2000c1e1900 */
[----:B------:R-:W-:Y:S02]  /*02b0*/  @UP1 UIMAD.WIDE UR8, UR29, UR26, UR8 ;  /* 0x0000001a1d0812a5 */ /* 0x000fe4000f8e0208 */
[----:B------:R-:W-:Y:S01]  /*02c0*/  ULDC.64 UR10, c[0x0][0x248] ;  /* 0x00009200000a7ab9 */ /* 0x000fe20000000a00 */
[----:B------:R-:W3:Y:S03]  /*02d0*/  @P2 LDG.E R0, [R10.64+0x4] ;  /* 0x000004200a002981 */ /* 0x000ee6000c1e1900 */
[----:B------:R-:W-:-:S02]  /*02e0*/  IMAD.U32 R8, RZ, RZ, UR8 ;  /* 0x00000008ff087e24 */ /* 0x000fc4000f8e00ff */
        /* <DEDUP_REMOVED lines=9> */
[----:B------:R-:W-:Y:S02]  /*0380*/  UMOV UR17, 0xffffffff ;  /* 0xffffffff00117882 */ /* 0x000fe40000000000 */
[----:B------:R-:W-:Y:S01]  /*0390*/  UIADD3 UR5, -UR29, URZ, URZ ;  /* 0x0000003f1d057290 */ /* 0x000fe2000fffe13f */
[----:B------:R-:W1:Y:S03]  /*03a0*/  S2UR UR11, SR_CTAID.X ;  /* 0x00000000000b79c3 */ /* 0x000e660000002500 */
[----:B------:R-:W-:-:S05]  /*03b0*/  UIMAD UR6, UR5, UR6, UR4 ;  /* 0x00000006050672a4 */ /* 0x000fca000f8e0204 */
[----:B------:R-:W1:Y:S08]  /*03c0*/  S2UR UR7, SR_CTAID.Y ;  /* 0x00000000000779c3 */ /* 0x000e700000002600 */
        /* <DEDUP_REMOVED lines=16> */
.L_x_1472:
[----:B------:R-:W-:Y:S02]  /*04d0*/  ULDC UR8, c[0x0][0x218] ;  /* 0x0000860000087ab9 */ /* 0x000fe40000000800 */
.L_x_1473:
        /* <DEDUP_REMOVED lines=21> */
[----:B------:R-:W-:Y:S01]  /*0630*/  IABS R0, c[0x0][0x10] ;  /* 0x0000040000007a13 */ /* 0x000fe20000000000 */
[----:B------:R-:W-:Y:S02]  /*0640*/  ULDC UR4, c[0x0][0x218] ;  /* 0x0000860000047ab9 */ /* 0x000fe40000000800 */
[----:B------:R-:W-:Y:S01]  /*0650*/  UIADD3 UR4, UR4, 0x3f, URZ ;  /* 0x0000003f04047890 */ /* 0x000fe2000fffe03f */
[----:B------:R1:W2:Y:S01]  /*0660*/  R2UR UR9, R0 ;  /* 0x00000000000973c2 */ /* 0x0002a200000e0000 */
[----:B------:R-:W-:Y:S02]  /*0670*/  ULDC UR5, c[0x0][0x10] ;  /* 0x0000040000057ab9 */ /* 0x000fe40000000800 */
[----:B------:R-:W-:Y:S02]  /*0680*/  USHF.R.S32.HI UR13, URZ, 0x1f, UR4 ;  /* 0x0000001f3f0d7899 */ /* 0x000fe40008011404 */
[----:B------:R-:W-:Y:S02]  /*0690*/  UMOV UR18, URZ ;  /* 0x0000003f00127c82 */ /* 0x000fe40008000000 */
[----:B------:R-:W-:-:S04]  /*06a0*/  ULEA.HI UR13, UR13, UR4, URZ, 0x6 ;  /* 0x000000040d0d7291 */ /* 0x000fc8000f8f303f */
[----:B------:R-:W-:-:S04]  /*06b0*/  ULEA.HI.SX32 UR13, UR13, UR5, 0x1a ;  /* 0x000000050d0d7291 */ /* 0x000fc8000f8fd23f */
[----:B------:R-:W-:-:S06]  /*06c0*/  UIADD3 UR13, UR13, -0x1, URZ ;  /* 0xffffffff0d0d7890 */ /* 0x000fcc000fffe03f */
[----:B-1----:R-:W-:Y:S01]  /*06d0*/  IMAD.U32 R0, RZ, RZ, UR13 ;  /* 0x0000000dff007e24 */ /* 0x002fe2000f8e00ff */
[----:B--2---:R-:W1:Y:S01]  /*06e0*/  I2F.RP R3, UR9 ;  /* 0x0000000900037d06 */ /* 0x004e620008209400 */
[----:B------:R-:W-:-:S03]  /*06f0*/  ULOP3.LUT UR13, UR13, UR5, URZ, 0x3c, !UPT ;  /* 0x000000050d0d7292 */ /* 0x000fc6000f8e3c3f */
[----:B------:R-:W-:-:S04]  /*0700*/  IABS R0, R0 ;  /* 0x0000000000007213 */ /* 0x000fc80000000000 */
[----:B------:R-:W2:Y:S01]  /*0710*/  R2UR UR8, R0 ;  /* 0x00000000000873c2 */ /* 0x000ea200000e0000 */
[----:B-1----:R-:W1:Y:S02]  /*0720*/  MUFU.RCP R2, R3 ;  /* 0x0000000300027308 */ /* 0x002e640000001000 */
[----:B-1----:R-:W-:Y:S01]  /*0730*/  IADD3 R2, R2, 0xffffffe, RZ ;  /* 0x0ffffffe02027810 */ /* 0x002fe20007ffe0ff */
[----:B------:R-:W1:Y:S05]  /*0740*/  S2R R3, SR_TID.X ;  /* 0x0000000000037919 */ /* 0x000e6a0000002100 */
[----:B------:R-:W3:Y:S02]  /*0750*/  F2I.FTZ.U32.TRUNC.NTZ R2, R2 ;  /* 0x0000000200027305 */ /* 0x000ee4000021f000 */
[----:B---3--:R-:W3:Y:S02]  /*0760*/  R2UR UR19, R2 ;  /* 0x00000000021373c2 */ /* 0x008ee400000e0000 */
[----:B---3--:R-:W-:-:S04]  /*0770*/  UIADD3 UR4, URZ, -UR19, URZ ;  /* 0x800000133f047290 */ /* 0x008fc8000fffe03f */
[----:B------:R-:W-:-:S04]  /*0780*/  UIMAD UR4, UR4, UR9, URZ ;  /* 0x00000009040472a4 */ /* 0x000fc8000f8e023f */
[----:B------:R-:W-:-:S07]  /*0790*/  UIMAD.WIDE.U32 UR18, UR19, UR4, UR18 ;  /* 0x00000004131272a5 */ /* 0x000fce000f8e0012 */
[----:B------:R-:W-:Y:S02]  /*07a0*/  UMOV UR15, UR19 ;  /* 0x00000013000f7c82 */ /* 0x000fe40008000000 */
[----:B--2---:R-:W-:-:S07]  /*07b0*/  UIMAD.WIDE.U32 UR18, UR15, UR8, URZ ;  /* 0x000000080f1272a5 */ /* 0x004fce000f8e003f */
[----:B------:R-:W-:Y:S02]  /*07c0*/  UMOV UR15, UR19 ;  /* 0x00000013000f7c82 */ /* 0x000fe40008000000 */
[----:B------:R-:W-:-:S04]  /*07d0*/  UIADD3 UR4, -UR15, URZ, URZ ;  /* 0x0000003f0f047290 */ /* 0x000fc8000fffe13f */
[----:B------:R-:W-:Y:S02]  /*07e0*/  UIMAD UR4, UR9, UR4, UR8 ;  /* 0x00000004090472a4 */ /* 0x000fe4000f8e0208 */
[----:B------:R-:W-:Y:S02]  /*07f0*/  UIADD3 UR8, UR10, 0x3f, URZ ;  /* 0x0000003f0a087890 */ /* 0x000fe4000fffe03f */
[----:B------:R-:W-:-:S11]  /*0800*/  UISETP.GT.U32.AND UP0, UPT, UR9, UR4, UPT ;  /* 0x000000040900728c */ /* 0x000fd6000bf04070 */
[----:B------:R-:W-:Y:S02]  /*0810*/  @!UP0 UIADD3 UR4, UR4, -UR9, URZ ;  /* 0x8000000904048290 */ /* 0x000fe4000fffe03f */
[----:B------:R-:W-:Y:S02]  /*0820*/  @!UP0 UIADD3 UR15, UR15, 0x1, URZ ;  /* 0x000000010f0f8890 */ /* 0x000fe4000fffe03f */
[----:B------:R-:W-:Y:S02]  /*0830*/  UISETP.GE.U32.AND UP1, UPT, UR4, UR9, UPT ;  /* 0x000000090400728c */ /* 0x000fe4000bf26070 */
[----:B------:R-:W-:Y:S02]  /*0840*/  UISETP.GE.AND UP0, UPT, UR13, URZ, UPT ;  /* 0x0000003f0d00728c */ /* 0x000fe4000bf06270 */
[----:B------:R-:W-:Y:S02]  /*0850*/  UIADD3 UR4, -UR12, 0x7f, UR11 ;  /* 0x0000007f0c047890 */ /* 0x000fe4000fffe10b */
[----:B------:R-:W-:-:S02]  /*0860*/  USHF.R.S32.HI UR13, URZ, 0x1f, UR8 ;  /* 0x0000001f3f0d7899 */ /* 0x000fc40008011408 */
[----:B------:R-:W-:Y:S02]  /*0870*/  ULDC UR9, c[0x0][0x2e8] ;  /* 0x0000ba0000097ab9 */ /* 0x000fe40000000800 */
[----:B------:R-:W-:Y:S02]  /*0880*/  UIADD3 UR4, UR4, UR9, UR10 ;  /* 0x0000000904047290 */ /* 0x000fe4000fffe00a */
[----:B------:R-:W-:Y:S02]  /*0890*/  @UP1 UIADD3 UR15, UR15, 0x1, URZ ;  /* 0x000000010f0f1890 */ /* 0x000fe4000fffe03f */
[----:B------:R-:W-:Y:S02]  /*08a0*/  UISETP.NE.AND UP1, UPT, URZ, UR5, UPT ;  /* 0x000000053f00728c */ /* 0x000fe4000bf25270 */
[----:B------:R-:W-:Y:S02]  /*08b0*/  @!UP0 UIADD3 UR15, -UR15, URZ, URZ ;  /* 0x0000003f0f0f8290 */ /* 0x000fe4000fffe13f */
[----:B------:R-:W-:-:S04]  /*08c0*/  ULEA.HI UR8, UR13, UR8, URZ, 0x6 ;  /* 0x000000080d087291 */ /* 0x000fc8000f8f303f */
[----:B------:R-:W-:-:S03]  /*08d0*/  USHF.R.S32.HI UR8, URZ, 0x6, UR8 ;  /* 0x000000063f087899 */ /* 0x000fc60008011408 */
[----:B------:R-:W-:Y:S02]  /*08e0*/  @!UP1 ULOP3.LUT UR15, URZ, UR5, URZ, 0x33, !UPT ;  /* 0x000000053f0f9292 */ /* 0x000fe4000f8e333f */
[----:B------:R-:W-:Y:S02]  /*08f0*/  USHF.R.S32.HI UR5, URZ, 0x1f, UR4 ;  /* 0x0000001f3f057899 */ /* 0x000fe40008011404 */
[----:B------:R-:W-:Y:S02]  /*0900*/  UIMAD UR21, UR15, UR7, URZ ;  /* 0x000000070f1572a4 */ /* 0x000fe4000f8e023f */
[----:B------:R-:W-:Y:S02]  /*0910*/  ULEA.HI UR4, UR5, UR4, URZ, 0x6 ;  /* 0x0000000405047291 */ /* 0x000fe4000f8f303f */
[----:B------:R-:W-:Y:S02]  /*0920*/  UIADD3 UR15, UR15, UR21, URZ ;  /* 0x000000150f0f7290 */ /* 0x000fe4000fffe03f */
[----:B------:R-:W-:-:S02]  /*0930*/  USHF.R.S32.HI UR4, URZ, 0x6, UR4 ;  /* 0x000000063f047899 */ /* 0x000fc40008011404 */
[----:B------:R-:W-:-:S04]  /*0940*/  UISETP.LT.AND UP0, UPT, UR8, UR15, UPT ;  /* 0x0000000f0800728c */ /* 0x000fc8000bf01270 */
[----:B------:R-:W-:-:S04]  /*0950*/  USEL UR8, UR8, UR15, UP0 ;  /* 0x0000000f08087287 */ /* 0x000fc80008000000 */
[----:B------:R-:W-:-:S04]  /*0960*/  UISETP.LT.AND UP0, UPT, UR8, UR4, UPT ;  /* 0x000000040800728c */ /* 0x000fc8000bf01270 */
[----:B------:R-:W-:-:S04]  /*0970*/  USEL UR8, UR8, UR4, UP0 ;  /* 0x0000000408087287 */ /* 0x000fc80008000000 */
[----:B------:R-:W-:-:S06]  /*0980*/  UISETP.GE.AND UP0, UPT, UR21, UR8, UPT ;  /* 0x000000081500728c */ /* 0x000fcc000bf06270 */
[----:B------:R-:W-:-:S13]  /*0990*/  PLOP3.LUT P0, PT, PT, PT, UP0, 0x80, 0x0 ;  /* 0x000000000000781c */ /* 0x000fda0003f0f008 */
[----:B------:R-:W-:Y:S05]  /*09a0*/  @!P0 BRA `(.L_x_1474) ;  /* 0x000009f000008947 */ /* 0x000fea0003800000 */
[----:B-1----:R-:W-:Y:S01]  /*09b0*/  SHF.R.S32.HI R0, RZ, 0x1f, R3 ;  /* 0x0000001fff007819 */ /* 0x002fe20000011403 */
[----:B------:R-:W-:Y:S01]  /*09c0*/  ULDC.64 UR4, c[0x0][0x210] ;  /* 0x0000840000047ab9 */ /* 0x000fe20000000a00 */
[----:B------:R-:W-:Y:S01]  /*09d0*/  BSSY B0, `(.L_x_1475) ;  /* 0x0000021000007945 */ /* 0x000fe20003800000 */
[----:B------:R-:W-:Y:S01]  /*09e0*/  UIMAD UR7, UR7, UR4, UR29 ;  /* 0x00000004070772a4 */ /* 0x000fe2000f8e021d */
[----:B------:R-:W-:Y:S02]  /*09f0*/  LEA.HI R11, R0, R3, RZ, 0x4 ;  /* 0x00000003000b7211 */ /* 0x000fe400078f20ff */
[----:B------:R-:W-:Y:S02]  /*0a00*/  ULDC UR4, c[0x0][0x1c0] ;  /* 0x0000700000047ab9 */ /* 0x000fe40000000800 */
[----:B------:R-:W-:Y:S01]  /*0a10*/  LOP3.LUT R12, R11, 0xfffffff0, RZ, 0xc0, !PT ;  /* 0xfffffff00b0c7812 */ /* 0x000fe200078ec0ff */
[----:B------:R-:W-:Y:S01]  /*0a20*/  UIMAD UR4, UR7, UR4, UR6 ;  /* 0x00000004070472a4 */ /* 0x000fe2000f8e0206 */
[----:B------:R-:W-:-:S03]  /*0a30*/  SHF.R.S32.HI R11, RZ, 0x4, R11 ;  /* 0x00000004ff0b7819 */ /* 0x000fc6000001140b */
[----:B------:R-:W-:Y:S01]  /*0a40*/  IMAD.IADD R12, R3, 0x1, -R12 ;  /* 0x00000001030c7824 */ /* 0x000fe200078e0a0c */
[----:B------:R-:W-:Y:S02]  /*0a50*/  UIMAD UR5, UR4, UR5, UR11 ;  /* 0x00000005040572a4 */ /* 0x000fe4000f8e020b */
[----:B------:R-:W-:Y:S01]  /*0a60*/  UIADD3 UR11, -UR11, UR12, URZ ;  /* 0x0000000c0b0b7290 */ /* 0x000fe2000fffe13f */
[----:B------:R-:W-:Y:S01]  /*0a70*/  IMAD.SHL.U32 R16, R12, 0x4, RZ ;  /* 0x000000040c107824 */ /* 0x000fe200078e00ff */
[----:B------:R-:W-:Y:S02]  /*0a80*/  ULDC UR4, c[0x0][0x22c] ;  /* 0x00008b0000047ab9 */ /* 0x000fe40000000800 */
[----:B------:R-:W-:Y:S02]  /*0a90*/  UIMAD UR4, UR5, UR4, URZ ;  /* 0x00000004050472a4 */ /* 0x000fe4000f8e023f */
[----:B------:R-:W-:Y:S02]  /*0aa0*/  SHF.R.S32.HI R17, RZ, 0x1f, R16 ;  /* 0x0000001fff117819 */ /* 0x000fe40000011410 */
[----:B------:R-:W-:-:S02]  /*0ab0*/  ISETP.GE.AND P1, PT, R11, UR11, PT ;  /* 0x0000000b0b007c0c */ /* 0x000fc4000bf26270 */
[----:B------:R-:W-:Y:S01]  /*0ac0*/  IMAD.U32 R0, RZ, RZ, UR4 ;  /* 0x00000004ff007e24 */ /* 0x000fe2000f8e00ff */
[C---:B------:R-:W-:Y:S01]  /*0ad0*/  IADD3 R10, R16.reuse, 0x40, RZ ;  /* 0x00000040100a7810 */ /* 0x040fe20007ffe0ff */
[----:B------:R-:W-:Y:S01]  /*0ae0*/  IMAD.WIDE R4, R11, 0x100, R16 ;  /* 0x000001000b047825 */ /* 0x000fe200078e0210 */
[C---:B------:R-:W-:Y:S02]  /*0af0*/  IADD3 R9, R16.reuse, 0x80, RZ ;  /* 0x0000008010097810 */ /* 0x040fe40007ffe0ff */
[----:B------:R-:W-:Y:S02]  /*0b00*/  IADD3 R8, R16, 0xc0, RZ ;  /* 0x000000c010087810 */ /* 0x000fe40007ffe0ff */
[----:B------:R-:W-:-:S04]  /*0b10*/  IADD3 R3, P0, R4, UR4, RZ ;  /* 0x0000000404037c10 */ /* 0x000fc8000ff1e0ff */
[----:B------:R-:W-:Y:S02]  /*0b20*/  LEA.HI.X.SX32 R0, R0, R5, 0x1, P0 ;  /* 0x0000000500007211 */ /* 0x000fe400000f0eff */
[----:B------:R-:W-:-:S04]  /*0b30*/  LEA R14, P0, R3, c[0x0][0x1d8], 0x2 ;  /* 0x00007600030e7a11 */ /* 0x000fc800078010ff */
[----:B------:R-:W-:Y:S01]  /*0b40*/  LEA.HI.X R15, R3, c[0x0][0x1dc], R0, 0x2, P0 ;  /* 0x00007700030f7a11 */ /* 0x000fe200000f1400 */
[----:B------:R-:W-:Y:S05]  /*0b50*/  @P1 BRA `(.L_x_1476) ;  /* 0x0000008000001947 */ /* 0x000fea0003800000 */
[----:B------:R-:W-:Y:S02]  /*0b60*/  ISETP.GE.AND P3, PT, R16, c[0x0][0x220], PT ;  /* 0x0000880010007a0c */ /* 0x000fe40003f66270 */
[----:B------:R-:W-:Y:S02]  /*0b70*/  ISETP.GE.AND P2, PT, R10, c[0x0][0x220], PT ;  /* 0x000088000a007a0c */ /* 0x000fe40003f46270 */
[----:B------:R-:W-:Y:S02]  /*0b80*/  ISETP.GE.AND P1, PT, R9, c[0x0][0x220], PT ;  /* 0x0000880009007a0c */ /* 0x000fe40003f26270 */
[----:B------:R-:W-:-:S07]  /*0b90*/  ISETP.GE.AND P0, PT, R8, c[0x0][0x220], PT ;  /* 0x0000880008007a0c */ /* 0x000fce0003f06270 */
[----:B------:R1:W-:Y:S04]  /*0ba0*/  @!P3 STG.E.128 [R14.64], RZ ;  /* 0x000000ff0e00b986 */ /* 0x0003e8000c101d20 */
[----:B------:R1:W-:Y:S04]  /*0bb0*/  @!P2 STG.E.128 [R14.64+0x100], RZ ;  /* 0x000100ff0e00a986 */ /* 0x0003e8000c101d20 */
[----:B------:R1:W-:Y:S04]  /*0bc0*/  @!P1 STG.E.128 [R14.64+0x200], RZ ;  /* 0x000200ff0e009986 */ /* 0x0003e8000c101d20 */
[----:B------:R1:W-:Y:S02]  /*0bd0*/  @!P0 STG.E.128 [R14.64+0x300], RZ ;  /* 0x000300ff0e008986 */ /* 0x0003e4000c101d20 */
.L_x_1476:
[----:B------:R-:W-:Y:S05]  /*0be0*/  BSYNC B0 ;  /* 0x0000000000007941 */ /* 0x000fea0003800000 */
.L_x_1475:
[----:B------:R-:W-:Y:S01]  /*0bf0*/  IADD3 R7, R11, 0x8, RZ ;  /* 0x000000080b077810 */ /* 0x000fe20007ffe0ff */
[----:B------:R-:W-:Y:S03]  /*0c00*/  BSSY B0, `(.L_x_1477) ;  /* 0x000000b000007945 */ /* 0x000fe60003800000 */
[----:B------:R-:W-:-:S13]  /*0c10*/  ISETP.GE.AND P0, PT, R7, UR11, PT ;  /* 0x0000000b07007c0c */ /* 0x000fda000bf06270 */
[----:B------:R-:W-:Y:S05]  /*0c20*/  @P0 BRA `(.L_x_1478) ;  /* 0x0000008000000947 */ /* 0x000fea0003800000 */
[----:B------:R-:W-:Y:S02]  /*0c30*/  ISETP.GE.AND P3, PT, R16, c[0x0][0x220], PT ;  /* 0x0000880010007a0c */ /* 0x000fe40003f66270 */
[----:B------:R-:W-:Y:S02]  /*0c40*/  ISETP.GE.AND P2, PT, R10, c[0x0][0x220], PT ;  /* 0x000088000a007a0c */ /* 0x000fe40003f46270 */
[----:B------:R-:W-:Y:S02]  /*0c50*/  ISETP.GE.AND P1, PT, R9, c[0x0][0x220], PT ;  /* 0x0000880009007a0c */ /* 0x000fe40003f26270 */
[----:B------:R-:W-:-:S07]  /*0c60*/  ISETP.GE.AND P0, PT, R8, c[0x0][0x220], PT ;  /* 0x0000880008007a0c */ /* 0x000fce0003f06270 */
[----:B------:R2:W-:Y:S04]  /*0c70*/  @!P3 STG.E.128 [R14.64+0x2000], RZ ;  /* 0x002000ff0e00b986 */ /* 0x0005e8000c101d20 */
[----:B------:R2:W-:Y:S04]  /*0c80*/  @!P2 STG.E.128 [R14.64+0x2100], RZ ;  /* 0x002100ff0e00a986 */ /* 0x0005e8000c101d20 */
[----:B------:R2:W-:Y:S04]  /*0c90*/  @!P1 STG.E.128 [R14.64+0x2200], RZ ;  /* 0x002200ff0e009986 */ /* 0x0005e8000c101d20 */
[----:B------:R2:W-:Y:S02]  /*0ca0*/  @!P0 STG.E.128 [R14.64+0x2300], RZ ;  /* 0x002300ff0e008986 */ /* 0x0005e4000c101d20 */
.L_x_1478:
[----:B------:R-:W-:Y:S05]  /*0cb0*/  BSYNC B0 ;  /* 0x0000000000007941 */ /* 0x000fea0003800000 */
.L_x_1477:
        /* <DEDUP_REMOVED lines=12> */
.L_x_1480:
[----:B------:R-:W-:Y:S05]  /*0d80*/  BSYNC B0 ;  /* 0x0000000000007941 */ /* 0x000fea0003800000 */
.L_x_1479:
        /* <DEDUP_REMOVED lines=12> */
.L_x_1482:
[----:B------:R-:W-:Y:S05]  /*0e50*/  BSYNC B0 ;  /* 0x0000000000007941 */ /* 0x000fea0003800000 */
.L_x_1481:
        /* <DEDUP_REMOVED lines=12> */
.L_x_1484:
[----:B------:R-:W-:Y:S05]  /*0f20*/  BSYNC B0 ;  /* 0x0000000000007941 */ /* 0x000fea0003800000 */
.L_x_1483:
        /* <DEDUP_REMOVED lines=12> */
.L_x_1486:
[----:B------:R-:W-:Y:S05]  /*0ff0*/  BSYNC B0 ;  /* 0x0000000000007941 */ /* 0x000fea0003800000 */
.L_x_1485:
        /* <DEDUP_REMOVED lines=12> */
.L_x_1488:
[----:B------:R-:W-:Y:S05]  /*10c0*/  BSYNC B0 ;  /* 0x0000000000007941 */ /* 0x000fea0003800000 */
.L_x_1487:
        /* <DEDUP_REMOVED lines=12> */
.L_x_1490:
[----:B------:R-:W-:Y:S05]  /*1190*/  BSYNC B0 ;  /* 0x0000000000007941 */ /* 0x000fea0003800000 */
.L_x_1489:
[----:B------:R-:W-:Y:S01]  /*11a0*/  ISETP.NE.AND P6, PT, R12, RZ, PT ;  /* 0x000000ff0c00720c */ /* 0x000fe20003fc5270 */
[----:B------:R-:W-:Y:S01]  /*11b0*/  USHF.R.S32.HI UR4, URZ, 0x1f, UR5 ;  /* 0x0000001f3f047899 */ /* 0x000fe20008011405 */
[----:B------:R-:W-:-:S02]  /*11c0*/  IADD3 R8, P1, R11, UR5, RZ ;  /* 0x000000050b087c10 */ /* 0x000fc4000ff3e0ff */
[----:B------:R-:W-:Y:S02]  /*11d0*/  ISETP.GE.OR P0, PT, R11, UR11, P6 ;  /* 0x0000000b0b007c0c */ /* 0x000fe4000b706670 */
[----:B------:R-:W-:Y:S02]  /*11e0*/  ISETP.GE.OR P5, PT, R7, UR11, P6 ;  /* 0x0000000b07007c0c */ /* 0x000fe4000b7a6670 */
[----:B------:R-:W-:Y:S02]  /*11f0*/  LEA.HI.X.SX32 R11, R11, UR4, 0x1, P1 ;  /* 0x000000040b0b7c11 */ /* 0x000fe400088f0eff */
[----:B------:R-:W-:Y:S02]  /*1200*/  LEA R10, P1, R8, c[0x0][0x208], 0x2 ;  /* 0x00008200080a7a11 */ /* 0x000fe400078210ff */
[----:B------:R-:W-:Y:S02]  /*1210*/  ISETP.GE.OR P4, PT, R6, UR11, P6 ;  /* 0x0000000b06007c0c */ /* 0x000fe4000b786670 */
[----:B------:R-:W-:-:S02]  /*1220*/  LEA.HI.X R11, R8, c[0x0][0x20c], R11, 0x2, P1 ;  /* 0x00008300080b7a11 */ /* 0x000fc400008f140b */
[----:B------:R-:W-:Y:S01]  /*1230*/  ISETP.GE.OR P3, PT, R5, UR11, P6 ;  /* 0x0000000b05007c0c */ /* 0x000fe2000b766670 */
[----:B-1234-:R-:W-:Y:S01]  /*1240*/  @!P0 IMAD.MOV.U32 R15, RZ, RZ, -0x800000 ;  /* 0xff800000ff0f8424 */ /* 0x01efe200078e00ff */
[----:B------:R-:W-:Y:S01]  /*1250*/  ISETP.GE.OR P2, PT, R4, UR11, P6 ;  /* 0x0000000b04007c0c */ /* 0x000fe2000b746670 */
[----:B------:R-:W-:Y:S01]  /*1260*/  @!P5 IMAD.MOV.U32 R17, RZ, RZ, -0x800000 ;  /* 0xff800000ff11d424 */ /* 0x000fe200078e00ff */
[----:B------:R-:W-:Y:S02]  /*1270*/  ISETP.GE.OR P1, PT, R3, UR11, P6 ;  /* 0x0000000b03007c0c */ /* 0x000fe4000b726670 */
[----:B------:R1:W-:Y:S01]  /*1280*/  @!P0 STG.E [R10.64], R15 ;  /* 0x0000000f0a008986 */ /* 0x0003e2000c101920 */
[----:B------:R-:W-:Y:S02]  /*1290*/  ISETP.GE.OR P0, PT, R2, UR11, P6 ;  /* 0x0000000b02007c0c */ /* 0x000fe4000b706670 */
[----:B------:R-:W-:Y:S01]  /*12a0*/  ISETP.GE.OR P6, PT, R0, UR11, P6 ;  /* 0x0000000b00007c0c */ /* 0x000fe2000b7c6670 */
[----:B------:R-:W-:Y:S01]  /*12b0*/  @!P4 IMAD.MOV.U32 R13, RZ, RZ, -0x800000 ;  /* 0xff800000ff0dc424 */ /* 0x000fe200078e00ff */
[----:B------:R1:W-:Y:S02]  /*12c0*/  @!P5 STG.E [R10.64+0x20], R17 ;  /* 0x000020110a00d986 */ /* 0x0003e4000c101920 */
[----:B------:R-:W-:-:S02]  /*12d0*/  @!P3 IMAD.MOV.U32 R9, RZ, RZ, -0x800000 ;  /* 0xff800000ff09b424 */ /* 0x000fc400078e00ff */
[----:B------:R-:W-:Y:S01]  /*12e0*/  @!P2 IMAD.MOV.U32 R7, RZ, RZ, -0x800000 ;  /* 0xff800000ff07a424 */ /* 0x000fe200078e00ff */
[----:B------:R1:W-:Y:S01]  /*12f0*/  @!P4 STG.E [R10.64+0x40], R13 ;  /* 0x0000400d0a00c986 */ /* 0x0003e2000c101920 */
[----:B------:R-:W-:-:S03]  /*1300*/  @!P1 IMAD.MOV.U32 R5, RZ, RZ, -0x800000 ;  /* 0xff800000ff059424 */ /* 0x000fc600078e00ff */
[----:B------:R-:W-:Y:S01]  /*1310*/  @!P0 IMAD.MOV.U32 R3, RZ, RZ, -0x800000 ;  /* 0xff800000ff038424 */ /* 0x000fe200078e00ff */
[----:B------:R1:W-:Y:S04]  /*1320*/  @!P3 STG.E [R10.64+0x60], R9 ;  /* 0x000060090a00b986 */ /* 0x0003e8000c101920 */
[----:B------:R1:W-:Y:S04]  /*1330*/  @!P2 STG.E [R10.64+0x80], R7 ;  /* 0x000080070a00a986 */ /* 0x0003e8000c101920 */
[----:B------:R1:W-:Y:S04]  /*1340*/  @!P1 STG.E [R10.64+0xa0], R5 ;  /* 0x0000a0050a009986 */ /* 0x0003e8000c101920 */
[----:B------:R1:W-:Y:S01]  /*1350*/  @!P0 STG.E [R10.64+0xc0], R3 ;  /* 0x0000c0030a008986 */ /* 0x0003e2000c101920 */
[----:B------:R-:W-:Y:S05]  /*1360*/  @P6 EXIT ;  /* 0x000000000000694d */ /* 0x000fea0003800000 */
[----:B-1----:R-:W-:-:S05]  /*1370*/  MOV R3, 0xff800000 ;  /* 0xff80000000037802 */ /* 0x002fca0000000f00 */
[----:B------:R-:W-:Y:S01]  /*1380*/  STG.E [R10.64+0xe0], R3 ;  /* 0x0000e0030a007986 */ /* 0x000fe2000c101920 */
[----:B------:R-:W-:Y:S05]  /*1390*/  EXIT ;  /* 0x000000000000794d */ /* 0x000fea0003800000 */
.L_x_1474:
        /* <DEDUP_REMOVED lines=17> */
[----:B------:R-:W-:Y:S02]  /*14b0*/  UPLOP3.LUT UP6, UPT, UPT, UPT, UPT, 0x40, 0x0 ;  /* 0x000000000000789c */ /* 0x000fe40003fce870 */
[----:B------:R-:W-:-:S03]  /*14c0*/  UMOV UR15, UR29 ;  /* 0x0000001d000f7c82 */ /* 0x000fc60008000000 */
[----:B------:R-:W-:Y:S02]  /*14d0*/  @UP1 USHF.R.S32.HI UR7, URZ, 0x1f, UR29 ;  /* 0x0000001f3f071899 */ /* 0x000fe4000801141d */
[----:B------:R-:W-:Y:S02]  /*14e0*/  @UP1 UIMAD.WIDE.U32 UR22, UR29, UR4, URZ ;  /* 0x000000041d1612a5 */ /* 0x000fe4000f8e003f */
[----:B------:R-:W-:Y:S02]  /*14f0*/  @UP1 UIMAD UR7, UR7, UR4, URZ ;  /* 0x00000004070712a4 */ /* 0x000fe4000f8e023f */
[----:B------:R-:W-:Y:S02]  /*1500*/  @UP1 ULEA UR30, UP0, UR22, UR18, 0x2 ;  /* 0x00000012161e1291 */ /* 0x000fe4000f80103f */
[----:B------:R-:W-:-:S04]  /*1510*/  @UP1 UIMAD UR4, UR29, UR5, UR7 ;  /* 0x000000051d0412a4 */ /* 0x000fc8000f8e0207 */
[----:B------:R-:W-:-:S04]  /*1520*/  @UP1 UIADD3 UR4, UR23, UR4, URZ ;  /* 0x0000000417041290 */ /* 0x000fc8000fffe03f */
[----:B------:R-:W-:-:S04]  /*1530*/  @UP1 USHF.L.U64.HI UR4, UR22, 0x2, UR4 ;  /* 0x0000000216041899 */ /* 0x000fc80008010204 */
[----:B------:R-:W-:Y:S02]  /*1540*/  @UP1 UIADD3.X UR31, UR4, UR19, URZ, UP0, !UPT ;  /* 0x00000013041f1290 */ /* 0x000fe400087fe43f */
[----:B------:R-:W-:-:S04]  /*1550*/  @UP1 UISETP.NE.U32.AND UP0, UPT, UR30, URZ, UPT ;  /* 0x0000003f1e00128c */ /* 0x000fc8000bf05070 */
[----:B------:R-:W-:Y:S01]  /*1560*/  @UP1 UISETP.NE.AND.EX UP6, UPT, UR31, URZ, UPT, UP0 ;  /* 0x0000003f1f00128c */ /* 0x000fe2000bfc5300 */
[----:B--2---:R1:W2:Y:S10]  /*1570*/  @P0 R2UR UR15, R2 ;  /* 0x00000000020f03c2 */ /* 0x0042b400000e0000 */
[----:B------:R-:W-:-:S13]  /*1580*/  PLOP3.LUT P0, PT, PT, PT, UP6, 0x40, 0x0 ;  /* 0x000000000000781c */ /* 0x000fda0003f0e868 */
[----:B-12---:R-:W-:Y:S05]  /*1590*/  @P0 BRA `(.L_x_1491) ;  /* 0x0000059000000947 */ /* 0x006fea0003800000 */
[----:B---3--:R-:W1:Y:S01]  /*15a0*/  I2F.RP R4, UR9 ;  /* 0x0000000900047d06 */ /* 0x008e620008209400 */
[----:B------:R-:W-:Y:S02]  /*15b0*/  ULEA UR7, UR8, 0xffffffc0, 0x6 ;  /* 0xffffffc008077891 */ /* 0x000fe4000f8e303f */
[----:B------:R-:W-:-:S04]  /*15c0*/  UMOV UR16, URZ ;  /* 0x0000003f00107c82 */ /* 0x000fc80008000000 */
        /* <DEDUP_REMOVED lines=9> */
[----:B------:R-:W-:-:S07]  /*1660*/  UIMAD.WIDE.U32 UR16, UR17, UR4, UR16 ;  /* 0x00000004111072a5 */ /* 0x000fce000f8e0010 */
[----:B------:R-:W-:Y:S02]  /*1670*/  UMOV UR13, UR17 ;  /* 0x00000011000d7c82 */ /* 0x000fe40008000000 */
[----:B--2---:R-:W-:-:S03]  /*1680*/  UIMAD.WIDE.U32 UR18, UR13, UR5, URZ ;  /* 0x000000050d1272a5 */ /* 0x004fc6000f8e003f */
[----:B------:R-:W-:-:S04]  /*1690*/  ULDC UR13, c[0x0][0x2d0] ;  /* 0x0000b400000d7ab9 */ /* 0x000fc80000000800 */
[----:B------:R-:W-:Y:S02]  /*16a0*/  UMOV UR18, UR19 ;  /* 0x0000001300127c82 */ /* 0x000fe40008000000 */
        /* <DEDUP_REMOVED lines=16> */
[----:B------:R-:W-:Y:S01]  /*17b0*/  IMAD.U32 R0, RZ, RZ, UR6 ;  /* 0x00000006ff007e24 */ /* 0x000fe2000f8e00ff */
[----:B------:R-:W-:Y:S01]  /*17c0*/  ULDC UR19, c[0x0][0x1c8] ;  /* 0x0000720000137ab9 */ /* 0x000fe20000000800 */
[----:B------:R-:W2:Y:S01]  /*17d0*/  LDG.E R2, [R10.64] ;  /* 0x000000200a027981 */ /* 0x000ea2000c1e1900 */
[----:B------:R-:W1:Y:S01]  /*17e0*/  I2F.RP R8, R5 ;  /* 0x0000000500087306 */ /* 0x000e620000209400 */
[----:B------:R-:W-:Y:S01]  /*17f0*/  ULOP3.LUT UR19, UR6, UR19, URZ, 0x3c, !UPT ;  /* 0x0000001306137292 */ /* 0x000fe2000f8e3c3f */
[----:B------:R-:W-:Y:S01]  /*1800*/  IABS R0, R0 ;  /* 0x0000000000007213 */ /* 0x000fe20000000000 */
[----:B------:R-:W-:-:S02]  /*1810*/  UIADD3 UR18, -UR18, URZ, URZ ;  /* 0x0000003f12127290 */ /* 0x000fc4000fffe13f */
[----:B------:R-:W-:Y:S02]  /*1820*/  ULDC.64 UR4, c[0x0][0x180] ;  /* 0x0000600000047ab9 */ /* 0x000fe40000000a00 */
[----:B------:R-:W-:Y:S01]  /*1830*/  ISETP.LE.AND P0, PT, RZ, UR19, PT ;  /* 0x00000013ff007c0c */ /* 0x000fe2000bf03270 */
[----:B------:R-:W-:-:S04]  /*1840*/  UIMAD UR13, UR18, UR13, UR7 ;  /* 0x0000000d120d72a4 */ /* 0x000fc8000f8e0207 */
[----:B------:R-:W-:Y:S01]  /*1850*/  USHF.R.S32.HI UR7, URZ, 0x1f, UR13 ;  /* 0x0000001f3f077899 */ /* 0x000fe2000801140d */
[----:B-1----:R-:W1:Y:S02]  /*1860*/  MUFU.RCP R6, R8 ;  /* 0x0000000800067308 */ /* 0x002e640000001000 */
[----:B-1----:R-:W-:-:S06]  /*1870*/  IADD3 R6, R6, 0xffffffe, RZ ;  /* 0x0ffffffe06067810 */ /* 0x002fcc0007ffe0ff */
[----:B------:R-:W1:Y:S02]  /*1880*/  F2I.FTZ.U32.TRUNC.NTZ R7, R6 ;  /* 0x0000000600077305 */ /* 0x000e64000021f000 */
[----:B-1----:R-:W-:Y:S01]  /*1890*/  IMAD.MOV R4, RZ, RZ, -R7 ;  /* 0x000000ffff047224 */ /* 0x002fe200078e0a07 */
[----:B------:R-:W-:-:S03]  /*18a0*/  MOV R6, RZ ;  /* 0x000000ff00067202 */ /* 0x000fc60000000f00 */
[----:B------:R-:W-:-:S04]  /*18b0*/  IMAD R4, R4, R5, RZ ;  /* 0x0000000504047224 */ /* 0x000fc800078e02ff */
[----:B------:R-:W-:-:S04]  /*18c0*/  IMAD.HI.U32 R7, R7, R4, R6 ;  /* 0x0000000407077227 */ /* 0x000fc800078e0006 */
[----:B------:R-:W-:-:S04]  /*18d0*/  IMAD.MOV.U32 R4, RZ, RZ, R0 ;  /* 0x000000ffff047224 */ /* 0x000fc800078e0000 */
[----:B------:R-:W-:-:S04]  /*18e0*/  IMAD.HI.U32 R8, R7, R4, RZ ;  /* 0x0000000407087227 */ /* 0x000fc800078e00ff */
[----:B------:R-:W-:-:S04]  /*18f0*/  IMAD.MOV R0, RZ, RZ, -R8 ;  /* 0x000000ffff007224 */ /* 0x000fc800078e0a08 */
[----:B------:R-:W-:-:S05]  /*1900*/  IMAD R0, R5, R0, R4 ;  /* 0x0000000005007224 */ /* 0x000fca00078e0204 */
[----:B------:R-:W-:-:S13]  /*1910*/  ISETP.GT.U32.AND P1, PT, R5, R0, PT ;  /* 0x000000000500720c */ /* 0x000fda0003f24070 */
[-C--:B------:R-:W-:Y:S02]  /*1920*/  @!P1 IADD3 R0, R0, -R5.reuse, RZ ;  /* 0x8000000500009210 */ /* 0x080fe40007ffe0ff */
[----:B------:R-:W-:Y:S02]  /*1930*/  @!P1 IADD3 R8, R8, 0x1, RZ ;  /* 0x0000000108089810 */ /* 0x000fe40007ffe0ff */
[----:B------:R-:W-:Y:S02]  /*1940*/  ISETP.GE.U32.AND P2, PT, R0, R5, PT ;  /* 0x000000050000720c */ /* 0x000fe40003f46070 */
[----:B------:R-:W-:-:S11]  /*1950*/  ISETP.NE.AND P1, PT, RZ, c[0x0][0x1c8], PT ;  /* 0x00007200ff007a0c */ /* 0x000fd60003f25270 */
[----:B------:R-:W-:-:S05]  /*1960*/  @P2 IADD3 R8, R8, 0x1, RZ ;  /* 0x0000000108082810 */ /* 0x000fca0007ffe0ff */
[----:B------:R-:W-:Y:S01]  /*1970*/  @!P0 IMAD.MOV R8, RZ, RZ, -R8 ;  /* 0x000000ffff088224 */ /* 0x000fe200078e0a08 */
[----:B------:R-:W-:-:S04]  /*1980*/  @!P1 LOP3.LUT R8, RZ, c[0x0][0x1c8], RZ, 0x33, !PT ;  /* 0x00007200ff089a12 */ /* 0x000fc800078e33ff */
[----:B------:R-:W-:-:S05]  /*1990*/  SHF.R.S32.HI R9, RZ, 0x1f, R8 ;  /* 0x0000001fff097819 */ /* 0x000fca0000011408 */
[----:B------:R-:W-:-:S04]  /*19a0*/  IMAD R7, R9, c[0x0][0x1b0], RZ ;  /* 0x00006c0009077a24 */ /* 0x000fc800078e02ff */
[----:B------:R-:W-:Y:S01]  /*19b0*/  IMAD R7, R8, c[0x0][0x1b4], R7 ;  /* 0x00006d0008077a24 */ /* 0x000fe200078e0207 */
[----:B--2---:R-:W1:Y:S02]  /*19c0*/  R2UR UR16, R2 ;  /* 0x00000000021073c2 */ /* 0x004e6400000e0000 */
[----:B-1----:R-:W-:Y:S02]  /*19d0*/  USHF.R.S32.HI UR15, URZ, 0x1f, UR16 ;  /* 0x0000001f3f0f7899 */ /* 0x002fe40008011410 */
[----:B------:R-:W-:Y:S02]  /*19e0*/  UIMAD.WIDE.U32 UR22, UR16, UR4, URZ ;  /* 0x00000004101672a5 */ /* 0x000fe4000f8e003f */
[----:B------:R-:W-:-:S04]  /*19f0*/  UIMAD UR17, UR15, UR4, URZ ;  /* 0x000000040f1172a4 */ /* 0x000fc8000f8e023f */
[----:B------:R-:W-:Y:S02]  /*1a00*/  UIMAD UR17, UR16, UR5, UR17 ;  /* 0x00000005101172a4 */ /* 0x000fe4000f8e0211 */
[----:B------:R-:W-:Y:S02]  /*1a10*/  UMOV UR18, UR22 ;  /* 0x0000001600127c82 */ /* 0x000fe40008000000 */
[----:B------:R-:W-:Y:S02]  /*1a20*/  ULDC.64 UR4, c[0x0][0x198] ;  /* 0x0000660000047ab9 */ /* 0x000fe40000000a00 */
[----:B------:R-:W-:Y:S02]  /*1a30*/  UIADD3 UR19, UR23, UR17, URZ ;  /* 0x0000001117137290 */ /* 0x000fe4000fffe03f */
[----:B------:R-:W-:Y:S02]  /*1a40*/  UIMAD UR17, UR7, UR4, URZ ;  /* 0x00000004071172a4 */ /* 0x000fe4000f8e023f */
[----:B------:R-:W-:-:S02]  /*1a50*/  UIMAD.WIDE.U32 UR18, UR13, UR4, UR18 ;  /* 0x000000040d1272a5 */ /* 0x000fc4000f8e0012 */
        /* <DEDUP_REMOVED lines=13> */
.L_x_1491:
[----:B---3--:R-:W-:Y:S02]  /*1b30*/  UISETP.NE.AND UP0, UPT, UR17, -0x1, UPT ;  /* 0xffffffff1100788c */ /* 0x008fe4000bf05270 */
[----:B------:R-:W-:-:S04]  /*1b40*/  ULDC.64 UR4, c[0x0][0x198] ;  /* 0x0000660000047ab9 */ /* 0x000fc80000000a00 */
[----:B------:R-:W-:-:S05]  /*1b50*/  PLOP3.LUT P0, PT, PT, PT, UP0, 0x80, 0x0 ;  /* 0x000000000000781c */ /* 0x000fca0003f0f008 */
[----:B------:R-:W-:-:S04]  /*1b60*/  @UP0 UIADD3 UR19, UR16, UR17, URZ ;  /* 0x0000001110130290 */ /* 0x000fc8000fffe03f */
[----:B------:R-:W-:-:S04]  /*1b70*/  @UP0 UIMAD.WIDE.U32 UR22, UR19, UR4, URZ ;  /* 0x00000004131602a5 */ /* 0x000fc8000f8e003f */
[----:B------:R-:W-:-:S03]  /*1b80*/  @UP0 UIMAD UR19, UR19, UR5, UR23 ;  /* 0x00000005131302a4 */ /* 0x000fc6000f8e0217 */
[----:B------:R-:W-:Y:S01]  /*1b90*/  @UP0 UMOV UR20, UR22 ;  /* 0x0000001600140c82 */ /* 0x000fe20008000000 */
[----:B------:R-:W-:Y:S05]  /*1ba0*/  @P0 BRA `(.L_x_1493) ;  /* 0x000000d000000947 */ /* 0x000fea0003800000 */
[----:B------:R-:W-:Y:S02]  /*1bb0*/  USHF.R.S32.HI UR7, URZ, 0x1f, UR16 ;  /* 0x0000001f3f077899 */ /* 0x000fe40008011410 */
[----:B------:R-:W-:Y:S02]  /*1bc0*/  ULDC.64 UR4, c[0x0][0x198] ;  /* 0x0000660000047ab9 */ /* 0x000fe40000000a00 */
[----:B------:R-:W-:Y:S02]  /*1bd0*/  UIMAD UR7, UR7, UR4, URZ ;  /* 0x00000004070772a4 */ /* 0x000fe4000f8e023f */
[----:B------:R-:W-:Y:S02]  /*1be0*/  UIMAD.WIDE.U32 UR18, UR16, UR4, URZ ;  /* 0x00000004101272a5 */ /* 0x000fe4000f8e003f */
[----:B------:R-:W-:Y:S02]  /*1bf0*/  UIMAD UR7, UR16, UR5, UR7 ;  /* 0x00000005100772a4 */ /* 0x000fe4000f8e0207 */
[----:B------:R-:W-:-:S02]  /*1c00*/  USHF.R.S32.HI UR13, URZ, 0x1f, UR15 ;  /* 0x0000001f3f0d7899 */ /* 0x000fc4000801140f */
[----:B------:R-:W-:Y:S02]  /*1c10*/  UIADD3 UR19, UR19, UR7, URZ ;  /* 0x0000000713137290 */ /* 0x000fe4000fffe03f */
[----:B------:R-:W-:Y:S02]  /*1c20*/  ULDC.64 UR4, c[0x0][0x180] ;  /* 0x0000600000047ab9 */ /* 0x000fe40000000a00 */
[----:B------:R-:W-:Y:S02]  /*1c30*/  UIMAD UR13, UR13, UR4, URZ ;  /* 0x000000040d0d72a4 */ /* 0x000fe4000f8e023f */
[----:B------:R-:W-:Y:S02]  /*1c40*/  UIMAD.WIDE.U32 UR18, UR15, UR4, UR18 ;  /* 0x000000040f1272a5 */ /* 0x000fe4000f8e0012 */
[----:B------:R-:W-:-:S04]  /*1c50*/  UIMAD UR5, UR15, UR5, UR13 ;  /* 0x000000050f0572a4 */ /* 0x000fc8000f8e020d */
[----:B------:R-:W-:Y:S02]  /*1c60*/  UIADD3 UR19, UR19, UR5, URZ ;  /* 0x0000000513137290 */ /* 0x000fe4000fffe03f */
[----:B------:R-:W-:Y:S02]  /*1c70*/  UMOV UR20, UR18 ;  /* 0x0000001200147c82 */ /* 0x000fe40008000000 */
.L_x_1493:
[----:B------:R-:W-:Y:S01]  /*1c80*/  IABS R4, c[0x0][0x1c8] ;  /* 0x0000720000047a13 */ /* 0x000fe20000000000 */
[----:B------:R-:W-:Y:S01]  /*1c90*/  IMAD.U32 R0, RZ, RZ, UR6 ;  /* 0x00000006ff007e24 */ /* 0x000fe2000f8e00ff */
[----:B------:R-:W-:Y:S02]  /*1ca0*/  ULDC UR4, c[0x0][0x1c8] ;  /* 0x0000720000047ab9 */ /* 0x000fe40000000800 */
[----:B------:R-:W1:Y:S01]  /*1cb0*/  I2F.RP R8, R4 ;  /* 0x0000000400087306 */ /* 0x000e620000209400 */
[----:B------:R-:W-:Y:S01]  /*1cc0*/  ULOP3.LUT UR4, UR6, UR4, URZ, 0x3c, !UPT ;  /* 0x0000000406047292 */ /* 0x000fe2000f8e3c3f */
[----:B------:R-:W-:Y:S01]  /*1cd0*/  IABS R0, R0 ;  /* 0x0000000000007213 */ /* 0x000fe20000000000 */
[----:B------:R-:W-:Y:S02]  /*1ce0*/  ULEA UR13, UR8, 0xffffffc0, 0x6 ;  /* 0xffffffc0080d7891 */ /* 0x000fe4000f8e303f */
[----:B------:R-:W-:-:S02]  /*1cf0*/  UMOV UR22, UR20 ;  /* 0x0000001400167c82 */ /* 0x000fc40008000000 */
[----:B------:R-:W-:Y:S01]  /*1d00*/  ISETP.LE.AND P2, PT, RZ, UR4, PT ;  /* 0x00000004ff007c0c */ /* 0x000fe2000bf43270 */
[----:B------:R-:W-:Y:S02]  /*1d10*/  USHF.R.S32.HI UR7, URZ, 0x1f, UR13 ;  /* 0x0000001f3f077899 */ /* 0x000fe4000801140d */
[----:B------:R-:W-:Y:S02]  /*1d20*/  ULDC.64 UR4, c[0x0][0x198] ;  /* 0x0000660000047ab9 */ /* 0x000fe40000000a00 */
[----:B------:R-:W-:Y:S02]  /*1d30*/  UIMAD UR18, UR7, UR4, URZ ;  /* 0x00000004071272a4 */ /* 0x000fe4000f8e023f */
[----:B------:R-:W-:Y:S01]  /*1d40*/  UMOV UR23, UR19 ;  /* 0x0000001300177c82 */ /* 0x000fe20008000000 */
[----:B-1----:R-:W1:Y:S01]  /*1d50*/  MUFU.RCP R6, R8 ;  /* 0x0000000800067308 */ /* 0x002e620000001000 */
[----:B------:R-:W-:Y:S02]  /*1d60*/  UIMAD.WIDE.U32 UR22, UR13, UR4, UR22 ;  /* 0x000000040d1672a5 */ /* 0x000fe4000f8e0016 */
[----:B------:R-:W-:-:S02]  /*1d70*/  UIMAD UR4, UR13, UR5, UR18 ;  /* 0x000000050d0472a4 */ /* 0x000fc4000f8e0212 */
[----:B------:R-:W-:Y:S02]  /*1d80*/  @UP0 UIADD3 UR17, UR16, UR17, URZ ;  /* 0x0000001110110290 */ /* 0x000fe4000fffe03f */
[----:B------:R-:W-:Y:S01]  /*1d90*/  UIADD3 UR4, UR23, UR4, URZ ;  /* 0x0000000417047290 */ /* 0x000fe2000fffe03f */
[----:B-1----:R-:W-:-:S04]  /*1da0*/  IADD3 R6, R6, 0xffffffe, RZ ;  /* 0x0ffffffe06067810 */ /* 0x002fc80007ffe0ff */
[----:B------:R-:W1:Y:S02]  /*1db0*/  F2I.FTZ.U32.TRUNC.NTZ R7, R6 ;  /* 0x0000000600077305 */ /* 0x000e64000021f000 */
[----:B-1----:R-:W-:Y:S01]  /*1dc0*/  IMAD.MOV R5, RZ, RZ, -R7 ;  /* 0x000000ffff057224 */ /* 0x002fe200078e0a07 */
[----:B------:R-:W-:-:S03]  /*1dd0*/  MOV R6, RZ ;  /* 0x000000ff00067202 */ /* 0x000fc60000000f00 */
        /* <DEDUP_REMOVED lines=10> */
[----:B------:R-:W-:Y:S01]  /*1e80*/  IMAD.U32 R4, RZ, RZ, UR22 ;  /* 0x00000016ff047e24 */ /* 0x000fe2000f8e00ff */
[----:B------:R-:W-:Y:S01]  /*1e90*/  MOV R5, UR23 ;  /* 0x0000001700057c02 */ /* 0x000fe20008000f00 */
[----:B------:R-:W-:Y:S01]  /*1ea0*/  IMAD.U32 R5, RZ, RZ, UR4 ;  /* 0x00000004ff057e24 */ /* 0x000fe2000f8e00ff */
[----:B------:R-:W-:Y:S02]  /*1eb0*/  ULDC.64 UR4, c[0x0][0x1a0] ;  /* 0x0000680000047ab9 */ /* 0x000fe40000000a00 */
[----:B------:R-:W-:-:S04]  /*1ec0*/  @UP0 UIMAD.WIDE.U32 UR18, UR17, UR4, URZ ;  /* 0x00000004111202a5 */ /* 0x000fc8000f8e003f */
[----:B------:R-:W-:-:S03]  /*1ed0*/  @UP0 UIMAD UR17, UR17, UR5, UR19 ;  /* 0x00000005111102a4 */ /* 0x000fc6000f8e0213 */
[----:B------:R-:W-:-:S04]  /*1ee0*/  @P3 IADD3 R8, R8, 0x1, RZ ;  /* 0x0000000108083810 */ /* 0x000fc80007ffe0ff */
[----:B------:R-:W-:Y:S02]  /*1ef0*/  @!P2 IADD3 R8, -R8, RZ, RZ ;  /* 0x000000ff0808a210 */ /* 0x000fe40007ffe1ff */
        /* <DEDUP_REMOVED lines=19> */
.L_x_1492:
[----:B------:R-:W-:Y:S01]  /*2030*/  SHF.R.S32.HI R2, RZ, 0x1f, R3 ;  /* 0x0000001fff027819 */ /* 0x000fe20000011403 */
[----:B------:R-:W-:Y:S01]  /*2040*/  UISETP.NE.AND UP0, UPT, UR14, -0x1, UPT ;  /* 0xffffffff0e00788c */ /* 0x000fe2000bf05270 */
[----:B------:R-:W-:Y:S01]  /*2050*/  IMAD R9, R9, c[0x0][0x1b8], RZ ;  /* 0x00006e0009097a24 */ /* 0x000fe200078e02ff */
[----:B------:R-:W-:Y:S01]  /*2060*/  ULDC.64 UR4, c[0x0][0x190] ;  /* 0x0000640000047ab9 */ /* 0x000fe20000000a00 */
[CC--:B------:R-:W-:Y:S01]  /*2070*/  LEA.HI R6, R2.reuse, R3.reuse, RZ, 0x3 ;  /* 0x0000000302067211 */ /* 0x0c0fe200078f18ff */
[----:B------:R-:W1:Y:S01]  /*2080*/  S2R R21, SR_CTAID.X ;  /* 0x0000000000157919 */ /* 0x000e620000002500 */
[----:B------:R-:W-:Y:S01]  /*2090*/  LEA.HI R0, R2, R3, RZ, 0x4 ;  /* 0x0000000302007211 */ /* 0x000fe200078f20ff */
[----:B------:R-:W-:Y:S01]  /*20a0*/  IMAD R10, R8, c[0x0][0x1bc], R9 ;  /* 0x00006f00080a7a24 */ /* 0x000fe200078e0209 */
[----:B------:R-:W-:Y:S01]  /*20b0*/  SHF.R.S32.HI R18, RZ, 0x3, R6 ;  /* 0x00000003ff127819 */ /* 0x000fe20000011406 */
[----:B------:R-:W-:Y:S01]  /*20c0*/  UIADD3 UR20, -UR11, UR12, URZ ;  /* 0x0000000c0b147290 */ /* 0x000fe2000fffe13f */
[----:B------:R-:W-:Y:S01]  /*20d0*/  SHF.R.S32.HI R233, RZ, 0x4, R0 ;  /* 0x00000004ffe97819 */ /* 0x000fe20000011400 */
[----:B------:R-:W-:Y:S01]  /*20e0*/  BSSY B0, `(.L_x_1494) ;  /* 0x0000078000007945 */ /* 0x000fe20003800000 */
[----:B------:R-:W-:Y:S01]  /*20f0*/  LOP3.LUT R6, R6, 0xfffffff8, RZ, 0xc0, !PT ;  /* 0xfffffff806067812 */ /* 0x000fe200078ec0ff */
[----:B------:R-:W-:Y:S01]  /*2100*/  IMAD.SHL.U32 R235, R18, 0x40, RZ ;  /* 0x0000004012eb7824 */ /* 0x000fe200078e00ff */
[C---:B------:R-:W-:Y:S01]  /*2110*/  LEA.HI R4, R0.reuse, R233, RZ, 0x1 ;  /* 0x000000e900047211 */ /* 0x040fe200078f08ff */
[----:B------:R-:W-:Y:S01]  /*2120*/  @UP0 UIMAD.WIDE.U32 UR22, UR14, UR4, URZ ;  /* 0x000000040e1602a5 */ /* 0x000fe2000f8e003f */
[----:B------:R-:W-:Y:S01]  /*2130*/  LOP3.LUT R0, R0, 0xfffffff0, RZ, 0xc0, !PT ;  /* 0xfffffff000007812 */ /* 0x000fe200078ec0ff */
[----:B------:R-:W-:Y:S01]  /*2140*/  IMAD.IADD R6, R3, 0x1, -R6 ;  /* 0x0000000103067824 */ /* 0x000fe200078e0a06 */
[----:B------:R-:W-:Y:S01]  /*2150*/  LOP3.LUT R4, R4, 0xfffffffe, RZ, 0xc0, !PT ;  /* 0xfffffffe04047812 */ /* 0x000fe200078ec0ff */
[----:B------:R-:W-:Y:S01]  /*2160*/  @UP0 UIMAD UR15, UR14, UR5, UR23 ;  /* 0x000000050e0f02a4 */ /* 0x000fe2000f8e0217 */
[----:B------:R-:W-:Y:S01]  /*2170*/  LOP3.LUT R235, R235, 0x1c0, RZ, 0xc0, !PT ;  /* 0x000001c0ebeb7812 */ /* 0x000fe200078ec0ff */
[----:B------:R-:W-:Y:S01]  /*2180*/  IMAD.SHL.U32 R236, R6, 0x8, RZ ;  /* 0x0000000806ec7824 */ /* 0x000fe200078e00ff */
[----:B------:R-:W-:Y:S01]  /*2190*/  @!UP0 USHF.R.S32.HI UR14, URZ, 0x1f, UR29 ;  /* 0x0000001f3f0e8899 */ /* 0x000fe2000801141d */
[----:B------:R-:W-:Y:S01]  /*21a0*/  IMAD.IADD R233, R233, 0x1, -R4 ;  /* 0x00000001e9e97824 */ /* 0x000fe200078e0a04 */
[----:B------:R-:W-:Y:S01]  /*21b0*/  ULDC.64 UR4, c[0x0][0x178] ;  /* 0x00005e0000047ab9 */ /* 0x000fe20000000a00 */
[----:B------:R-:W-:Y:S01]  /*21c0*/  IMAD.IADD R0, R3, 0x1, -R0 ;  /* 0x0000000103007824 */ /* 0x000fe200078e0a00 */
[----:B------:R-:W-:Y:S01]  /*21d0*/  LOP3.LUT R4, R235, 0x38, R236, 0xf8, !PT ;  /* 0x00000038eb047812 */ /* 0x000fe200078ef8ec */
[----:B------:R-:W-:Y:S01]  /*21e0*/  @!UP0 UIMAD UR14, UR14, UR4, URZ ;  /* 0x000000040e0e82a4 */ /* 0x000fe2000f8e023f */
[----:B------:R-:W-:Y:S01]  /*21f0*/  SHF.R.U32.HI R235, RZ, 0x3, R235 ;  /* 0x00000003ffeb7819 */ /* 0x000fe200000116eb */
[----:B------:R-:W-:Y:S01]  /*2200*/  @!UP0 UIMAD.WIDE.U32 UR24, UR29, UR4, URZ ;  /* 0x000000041d1882a5 */ /* 0x000fe2000f8e003f */
[----:B------:R-:W-:Y:S01]  /*2210*/  SHF.R.S32.HI R5, RZ, 0x1f, R0 ;  /* 0x0000001fff057819 */ /* 0x000fe20000011400 */
[----:B------:R-:W-:Y:S01]  /*2220*/  @!UP0 UIMAD UR5, UR29, UR5, UR14 ;  /* 0x000000051d0582a4 */ /* 0x000fe2000f8e020e */
[----:B------:R-:W-:-:S02]  /*2230*/  LOP3.LUT R235, R4, R235, RZ, 0x3c, !PT ;  /* 0x000000eb04eb7212 */ /* 0x000fc400078e3cff */
[----:B------:R-:W-:Y:S01]  /*2240*/  LEA.HI R4, R2, R3, RZ, 0x6 ;  /* 0x0000000302047211 */ /* 0x000fe200078f30ff */
[----:B------:R-:W-:Y:S01]  /*2250*/  @!UP0 UIADD3 UR15, UR25, UR5, URZ ;  /* 0x00000005190f8290 */ /* 0x000fe2000fffe03f */
[----:B------:R-:W-:Y:S01]  /*2260*/  LEA.HI R5, R5, R0, RZ, 0x3 ;  /* 0x0000000005057211 */ /* 0x000fe200078f18ff */
[----:B------:R-:W-:Y:S01]  /*2270*/  @!UP0 UMOV UR22, UR24 ;  /* 0x0000001800168c82 */ /* 0x000fe20008000000 */
[----:B------:R-:W-:Y:S01]  /*2280*/  IADD3 R14, P0, R236, UR18, RZ ;  /* 0x00000012ec0e7c10 */ /* 0x000fe2000ff1e0ff */
[----:B------:R-:W-:Y:S01]  /*2290*/  IMAD.SHL.U32 R4, R4, 0x8, RZ ;  /* 0x0000000804047824 */ /* 0x000fe200078e00ff */
[C---:B------:R-:W-:Y:S01]  /*22a0*/  LOP3.LUT R11, R5.reuse, 0xfffffff8, RZ, 0xc0, !PT ;  /* 0xfffffff8050b7812 */ /* 0x040fe200078ec0ff */
[----:B------:R-:W-:Y:S01]  /*22b0*/  ULDC.64 UR4, c[0x0][0x1a8] ;  /* 0x00006a0000047ab9 */ /* 0x000fe20000000a00 */
[----:B------:R-:W-:Y:S01]  /*22c0*/  IADD3 R16, P1, R236, R16, RZ ;  /* 0x00000010ec107210 */ /* 0x000fe20007f3e0ff */
[----:B------:R-:W-:Y:S01]  /*22d0*/  IMAD.SHL.U32 R5, R5, 0x40, RZ ;  /* 0x0000004005057824 */ /* 0x000fe200078e00ff */
[----:B------:R-:W-:Y:S01]  /*22e0*/  LOP3.LUT R235, R235, 0xfffffe00, R4, 0xf8, !PT ;  /* 0xfffffe00ebeb7812 */ /* 0x000fe200078ef804 */
[----:B------:R-:W-:Y:S01]  /*22f0*/  IMAD.IADD R0, R0, 0x1, -R11 ;  /* 0x0000000100007824 */ /* 0x000fe200078e0a0b */
[----:B------:R-:W-:-:S02]  /*2300*/  SHF.R.S32.HI R4, RZ, 0x1f, R236 ;  /* 0x0000001fff047819 */ /* 0x000fc400000114ec */
[----:B------:R-:W-:Y:S01]  /*2310*/  SHF.R.S32.HI R19, RZ, 0x1f, R18 ;  /* 0x0000001fff137819 */ /* 0x000fe20000011412 */
[----:B------:R-:W-:Y:S01]  /*2320*/  IMAD.SHL.U32 R235, R235, 0x2, RZ ;  /* 0x00000002ebeb7824 */ /* 0x000fe200078e00ff */
[C---:B------:R-:W-:Y:S01]  /*2330*/  IADD3.X R15, R4.reuse, UR17, RZ, P0, !PT ;  /* 0x00000011040f7c10 */ /* 0x040fe200087fe4ff */
[----:B------:R-:W-:Y:S01]  /*2340*/  IMAD.X R17, R4, 0x1, R7, P1 ;  /* 0x0000000104117824 */ /* 0x000fe200008e0607 */
[C---:B------:R-:W-:Y:S01]  /*2350*/  IADD3 R12, P0, R236.reuse, UR22, RZ ;  /* 0x00000016ec0c7c10 */ /* 0x040fe2000ff1e0ff */
[----:B------:R-:W-:Y:S01]  /*2360*/  IMAD.SHL.U32 R7, R233, 0x8, RZ ;  /* 0x00000008e9077824 */ /* 0x000fe200078e00ff */
[----:B------:R-:W-:Y:S01]  /*2370*/  IADD3 R173, R236, 0x40, RZ ;  /* 0x00000040ecad7810 */ /* 0x000fe20007ffe0ff */
[----:B------:R-:W-:Y:S01]  /*2380*/  IMAD.WIDE.U32 R8, R8, c[0x0][0x1b8], R14 ;  /* 0x00006e0008087a25 */ /* 0x000fe200078e000e */
[----:B------:R-:W-:Y:S02]  /*2390*/  IADD3.X R13, R4, UR15, RZ, P0, !PT ;  /* 0x0000000f040d7c10 */ /* 0x000fe400087fe4ff */
[----:B------:R-:W-:Y:S01]  /*23a0*/  R2P PR, R0, 0x6 ;  /* 0x0000000600007804 */ /* 0x000fe20000000000 */
[----:B------:R-:W-:Y:S01]  /*23b0*/  IMAD.IADD R11, R9, 0x1, R10 ;  /* 0x00000001090b7824 */ /* 0x000fe200078e020a */
[----:B------:R-:W-:Y:S01]  /*23c0*/  IADD3 R170, P0, R18, UR13, RZ ;  /* 0x0000000d12aa7c10 */ /* 0x000fe2000ff1e0ff */
[----:B------:R-:W-:Y:S01]  /*23d0*/  IMAD.SHL.U32 R0, R0, 0x40, RZ ;  /* 0x0000004000007824 */ /* 0x000fe200078e00ff */
[----:B------:R-:W-:Y:S01]  /*23e0*/  USHF.R.S32.HI UR13, URZ, 0x1f, UR6 ;  /* 0x0000001f3f0d7899 */ /* 0x000fe20008011406 */
[----:B------:R-:W-:Y:S01]  /*23f0*/  IMAD.MOV.U32 R10, RZ, RZ, R8 ;  /* 0x000000ffff0a7224 */ /* 0x000fe200078e0008 */
[----:B------:R-:W-:Y:S01]  /*2400*/  IADD3.X R9, R19, UR7, RZ, P0, !PT ;  /* 0x0000000713097c10 */ /* 0x000fe200087fe4ff */
[----:B------:R-:W-:Y:S01]  /*2410*/  IMAD.U32 R14, RZ, RZ, UR6 ;  /* 0x00000006ff0e7e24 */ /* 0x000fe2000f8e00ff */
[----:B------:R-:W-:Y:S01]  /*2420*/  LOP3.LUT R0, R0, 0x1c0, RZ, 0xc0, !PT ;  /* 0x000001c000007812 */ /* 0x000fe200078ec0ff */
[----:B------:R-:W-:Y:S01]  /*2430*/  UIMAD UR4, UR13, UR4, URZ ;  /* 0x000000040d0472a4 */ /* 0x000fe2000f8e023f */
[----:B------:R-:W-:Y:S01]  /*2440*/  ISETP.GE.AND P0, PT, R18, UR20, PT ;  /* 0x0000001412007c0c */ /* 0x000fe2000bf06270 */
[----:B------:R-:W-:Y:S01]  /*2450*/  IMAD R9, R9, c[0x0][0x1a0], RZ ;  /* 0x0000680009097a24 */ /* 0x000fe200078e02ff */
[----:B------:R-:W-:Y:S01]  /*2460*/  LOP3.LUT R7, R0, 0x8, R7, 0xf8, !PT ;  /* 0x0000000800077812 */ /* 0x000fe200078ef807 */
[----:B------:R-:W-:Y:S01]  /*2470*/  UIMAD UR4, UR6, UR5, UR4 ;  /* 0x00000005060472a4 */ /* 0x000fe2000f8e0204 */
[----:B------:R-:W-:Y:S01]  /*2480*/  SHF.R.U32.HI R0, RZ, 0x3, R0 ;  /* 0x00000003ff007819 */ /* 0x000fe20000011600 */
[----:B------:R-:W-:Y:S01]  /*2490*/  IMAD R9, R170, c[0x0][0x1a4], R9 ;  /* 0x00006900aa097a24 */ /* 0x000fe200078e0209 */
[----:B------:R-:W-:Y:S01]  /*24a0*/  IADD3 R172, R236, 0x80, RZ ;  /* 0x00000080ecac7810 */ /* 0x000fe20007ffe0ff */
[----:B------:R-:W-:Y:S01]  /*24b0*/  IMAD.WIDE.U32 R170, R170, c[0x0][0x1a0], R10 ;  /* 0x00006800aaaa7a25 */ /* 0x000fe200078e000a */
[----:B------:R-:W-:-:S02]  /*24c0*/  LEA.HI R11, R2, R3, RZ, 0x5 ;  /* 0x00000003020b7211 */ /* 0x000fc400078f28ff */
[----:B------:R-:W-:Y:S01]  /*24d0*/  LOP3.LUT R0, R7, R0, RZ, 0x3c, !PT ;  /* 0x0000000007007212 */ /* 0x000fe200078e3cff */
[----:B------:R-:W-:Y:S01]  /*24e0*/  IMAD R165, R19, c[0x0][0x198], RZ ;  /* 0x0000660013a57a24 */ /* 0x000fe200078e02ff */
[----:B------:R-:W-:Y:S01]  /*24f0*/  IADD3 R169, R236, 0xc0, RZ ;  /* 0x000000c0eca97810 */ /* 0x000fe20007ffe0ff */
[----:B------:R-:W-:Y:S01]  /*2500*/  IMAD.WIDE.U32 R14, R14, c[0x0][0x1a8], R12 ;  /* 0x00006a000e0e7a25 */ /* 0x000fe200078e000c */
[----:B------:R-:W-:Y:S02]  /*2510*/  LOP3.LUT R12, R11, 0xffffffe0, RZ, 0xc0, !PT ;  /* 0xffffffe00b0c7812 */ /* 0x000fe400078ec0ff */
[----:B------:R-:W-:Y:S01]  /*2520*/  LOP3.LUT R0, R0, 0xfffffe00, R5, 0xf8, !PT ;  /* 0xfffffe0000007812 */ /* 0x000fe200078ef805 */
[----:B------:R-:W-:Y:S01]  /*2530*/  IMAD.MOV.U32 R7, RZ, RZ, 0x10 ;  /* 0x00000010ff077424 */ /* 0x000fe200078e00ff */
[----:B------:R-:W-:Y:S01]  /*2540*/  SHF.R.S32.HI R11, RZ, 0x5, R11 ;  /* 0x00000005ff0b7819 */ /* 0x000fe2000001140b */
[----:B------:R-:W-:Y:S02]  /*2550*/  IMAD.MOV.U32 R2, RZ, RZ, 0x20 ;  /* 0x00000020ff027424 */ /* 0x000fe400078e00ff */
[C---:B------:R-:W-:Y:S01]  /*2560*/  IMAD R165, R18.reuse, c[0x0][0x19c], R165 ;  /* 0x0000670012a57a24 */ /* 0x040fe200078e02a5 */
[----:B------:R-:W-:Y:S01]  /*2570*/  SEL R7, R7, 0xfffffff0, !P1 ;  /* 0xfffffff007077807 */ /* 0x000fe20004800000 */
[----:B------:R-:W-:Y:S01]  /*2580*/  IMAD.WIDE.U32 R166, R18, c[0x0][0x198], R16 ;  /* 0x0000660012a67a25 */ /* 0x000fe200078e0010 */
[----:B------:R-:W-:-:S02]  /*2590*/  IADD3 R17, R15, UR4, RZ ;  /* 0x000000040f117c10 */ /* 0x000fc4000fffe0ff */
[----:B------:R-:W-:Y:S01]  /*25a0*/  SEL R5, R2, 0xffffffe0, !P2 ;  /* 0xffffffe002057807 */ /* 0x000fe20005000000 */
[----:B-1----:R-:W-:-:S04]  /*25b0*/  IMAD.WIDE R20, R21, 0x40, R18 ;  /* 0x0000004015147825 */ /* 0x002fc800078e0212 */
[----:B------:R-:W-:Y:S02]  /*25c0*/  IMAD.IADD R165, R167, 0x1, R165 ;  /* 0x00000001a7a57824 */ /* 0x000fe400078e02a5 */
[----:B------:R-:W-:Y:S02]  /*25d0*/  IMAD.IADD R12, R3, 0x1, -R12 ;  /* 0x00000001030c7824 */ /* 0x000fe400078e0a0c */
        /* <DEDUP_REMOVED lines=40> */
.L_x_1495:
[----:B------:R-:W-:Y:S05]  /*2860*/  BSYNC B0 ;  /* 0x0000000000007941 */ /* 0x000fea0003800000 */
.L_x_1494:
        /* <DEDUP_REMOVED lines=45> */
.L_x_1497:
[----:B------:R-:W-:Y:S05]  /*2b40*/  BSYNC B0 ;  /* 0x0000000000007941 */ /* 0x000fea0003800000 */
.L_x_1496:
[----:B-1----:R-:W-:Y:S01]  /*2b50*/  IADD3 R9, R18, 0x20, RZ ;  /* 0x0000002012097810 */ /* 0x002fe20007ffe0ff */
        /* <DEDUP_REMOVED lines=44> */
.L_x_1499:
[----:B------:R-:W-:Y:S05]  /*2e20*/  BSYNC B0 ;  /* 0x0000000000007941 */ /* 0x000fea0003800000 */
.L_x_1498:
        /* <DEDUP_REMOVED lines=38> */
[----:B--2---:R-:W-:-:S04]  /*3090*/  LEA R16, P0, R14, c[0x0][0x160], 0x1 ;  /* 0x000058000e107a11 */ /* 0x004fc800078008ff */
[----:B------:R-:W-:-:S05]  /*30a0*/  LEA.HI.X R17, R14, c[0x0][0x164], R4, 0x1, P0 ;  /* 0x000059000e117a11 */ /* 0x000fca00000f0c04 */
[----:B------:R-:W-:Y:S01]  /*30b0*/  @!PT LDS RZ, [RZ] ;  /* 0x00000000fffff984 */ /* 0x000fe20000000800 */
[----:B------:R-:W-:Y:S01]  /*30c0*/  @!PT LDS RZ, [RZ] ;  /* 0x00000000fffff984 */ /* 0x000fe20000000800 */
[----:B------:R-:W-:Y:S01]  /*30d0*/  @!PT LDS RZ, [RZ] ;  /* 0x00000000fffff984 */ /* 0x000fe20000000800 */
[----:B------:R2:W-:Y:S04]  /*30e0*/  LDGSTS.E.BYPASS.LTC128B.128 [R235+0x7800], [R16.64+0x180] ;  /* 0x0780018010eb7fae */ /* 0x0005e8000b901d60 */
.L_x_1501:
[----:B------:R-:W-:Y:S05]  /*30f0*/  BSYNC B0 ;  /* 0x0000000000007941 */ /* 0x000fea0003800000 */
.L_x_1500:
        /* <DEDUP_REMOVED lines=10> */
[C---:B--2---:R-:W-:Y:S01]  /*31a0*/  @!P5 LEA R20, P6, R166.reuse, c[0x0][0x168], 0x1 ;  /* 0x00005a00a614da11 */ /* 0x044fe200078c08ff */
        /* <DEDUP_REMOVED lines=28> */
.L_x_1503:
[----:B------:R-:W-:Y:S05]  /*3370*/  BSYNC B0 ;  /* 0x0000000000007941 */ /* 0x000fea0003800000 */
.L_x_1502:
        /* <DEDUP_REMOVED lines=9> */
[----:B------:R-:W-:-:S04]  /*3410*/  IADD3 R13, P0, R166, UR25, RZ ;  /* 0x00000019a60d7c10 */ /* 0x000fc8000ff1e0ff */
[----:B------:R-:W-:Y:S02]  /*3420*/  IADD3.X R4, R165, UR24, RZ, P0, !PT ;  /* 0x00000018a5047c10 */ /* 0x000fe400087fe4ff */
[----:B------:R-:W-:Y:S01]  /*3430*/  ISETP.GE.AND P0, PT, R169, c[0x0][0x220], PT ;  /* 0x00008800a9007a0c */ /* 0x000fe20003f06270 */
[----:B------:R3:W-:Y:S01]  /*3440*/  @P5 STS.128 [R235+0x8800], RZ ;  /* 0x008800ffeb005388 */ /* 0x0007e20000000c00 */
[C---:B--2---:R-:W-:Y:S02]  /*3450*/  @!P5 LEA R20, P6, R13.reuse, c[0x0][0x168], 0x1 ;  /* 0x00005a000d14da11 */ /* 0x044fe400078c08ff */
        /* <DEDUP_REMOVED lines=21> */
[----:B---3--:R-:W-:-:S04]  /*35b0*/  LEA R14, P0, R13, c[0x0][0x168], 0x1 ;  /* 0x00005a000d0e7a11 */ /* 0x008fc800078008ff */
[----:B------:R-:W-:-:S05]  /*35c0*/  LEA.HI.X R15, R13, c[0x0][0x16c], R4, 0x1, P0 ;  /* 0x00005b000d0f7a11 */ /* 0x000fca00000f0c04 */
[----:B------:R-:W-:Y:S01]  /*35d0*/  @!PT LDS RZ, [RZ] ;  /* 0x00000000fffff984 */ /* 0x000fe20000000800 */
[----:B------:R-:W-:Y:S01]  /*35e0*/  @!PT LDS RZ, [RZ] ;  /* 0x00000000fffff984 */ /* 0x000fe20000000800 */
[----:B------:R-:W-:Y:S01]  /*35f0*/  @!PT LDS RZ, [RZ] ;  /* 0x00000000fffff984 */ /* 0x000fe20000000800 */
[----:B------:R2:W-:Y:S04]  /*3600*/  LDGSTS.E.BYPASS.LTC128B.128 [R235+0xe800], [R14.64+0x180] ;  /* 0x0e8001800eeb7fae */ /* 0x0005e8000b901d60 */
.L_x_1505:
[----:B------:R-:W-:Y:S05]  /*3610*/  BSYNC B0 ;  /* 0x0000000000007941 */ /* 0x000fea0003800000 */
.L_x_1504:
[----:B------:R-:W-:Y:S01]  /*3620*/  ISETP.GE.AND P0, PT, R9, UR14, PT ;  /* 0x0000000e09007c0c */ /* 0x000fe2000bf06270 */
[----:B------:R-:W-:-:S12]  /*3630*/  BSSY B0, `(.L_x_1506) ;  /* 0x0000027000007945 */ /* 0x000fd80003800000 */
[----:B------:R-:W-:Y:S05]  /*3640*/  @P0 BRA `(.L_x_1507) ;  /* 0x0000025000000947 */ /* 0x000fea0003800000 */
[----:B------:R-:W-:Y:S01]  /*3650*/  ISETP.GE.AND P5, PT, R236, c[0x0][0x220], PT ;  /* 0x00008800ec007a0c */ /* 0x000fe20003fa6270 */
[----:B------:R-:W-:Y:S01]  /*3660*/  IMAD.MOV.U32 R4, RZ, RZ, c[0x0][0x198] ;  /* 0x00006600ff047624 */ /* 0x000fe200078e00ff */
[----:B------:R-:W-:Y:S01]  /*3670*/  ISETP.GE.AND P4, PT, R173, c[0x0][0x220], PT ;  /* 0x00008800ad007a0c */ /* 0x000fe20003f86270 */
[----:B--23--:R-:W-:Y:S01]  /*3680*/  IMAD.MOV.U32 R14, RZ, RZ, c[0x0][0x19c] ;  /* 0x00006700ff0e7624 */ /* 0x00cfe200078e00ff */
        /* <DEDUP_REMOVED lines=33> */
.L_x_1507:
[----:B------:R-:W-:Y:S05]  /*38a0*/  BSYNC B0 ;  /* 0x0000000000007941 */ /* 0x000fea0003800000 */
.L_x_1506:
[----:B------:R-:W-:Y:S01]  /*38b0*/  ISETP.GE.AND P0, PT, R8, UR14, PT ;  /* 0x0000000e08007c0c */ /* 0x000fe2000bf06270 */
[----:B------:R-:W-:-:S12]  /*38c0*/  BSSY B0, `(.L_x_1508) ;  /* 0x0000029000007945 */ /* 0x000fd80003800000 */
[----:B------:R-:W-:Y:S05]  /*38d0*/  @P0 BRA `(.L_x_1509) ;  /* 0x0000027000000947 */ /* 0x000fea0003800000 */
[----:B------:R-:W-:Y:S01]  /*38e0*/  ISETP.GE.AND P5, PT, R236, c[0x0][0x220], PT ;  /* 0x00008800ec007a0c */ /* 0x000fe20003fa6270 */
[----:B--23--:R-:W-:Y:S01]  /*38f0*/  IMAD.MOV.U32 R20, RZ, RZ, c[0x0][0x198] ;  /* 0x00006600ff147624 */ /* 0x00cfe200078e00ff */
        /* <DEDUP_REMOVED lines=37> */
.L_x_1509:
[----:B------:R-:W-:Y:S05]  /*3b50*/  BSYNC B0 ;  /* 0x0000000000007941 */ /* 0x000fea0003800000 */
.L_x_1508:
[----:B------:R-:W0:Y:S01]  /*3b60*/  LDGDEPBAR ;  /* 0x00000000000079af */ /* 0x000e220000000000 */
[----:B------:R-:W-:Y:S01]  /*3b70*/  ISETP.GE.AND P1, PT, R18, UR14, PT ;  /* 0x0000000e12007c0c */ /* 0x000fe2000bf26270 */
[----:B------:R-:W-:Y:S01]  /*3b80*/  IMAD.SHL.U32 R4, R6, 0x40, RZ ;  /* 0x0000004006047824 */ /* 0x000fe200078e00ff */
[----:B------:R-:W-:Y:S01]  /*3b90*/  SHF.R.S32.HI R13, RZ, 0x1f, R12 ;  /* 0x0000001fff0d7819 */ /* 0x000fe2000001140c */
[----:B------:R-:W-:Y:S01]  /*3ba0*/  IMAD.SHL.U32 R18, R18, 0x8, RZ ;  /* 0x0000000812127824 */ /* 0x000fe200078e00ff */
[----:B------:R-:W-:Y:S01]  /*3bb0*/  LOP3.LUT P2, RZ, R6, 0x4, RZ, 0xc0, !PT ;  /* 0x0000000406ff7812 */ /* 0x000fe2000784c0ff */
[----:B------:R-:W-:Y:S01]  /*3bc0*/  IMAD.SHL.U32 R3, R3, 0x2, RZ ;  /* 0x0000000203037824 */ /* 0x000fe200078e00ff */
[----:B------:R-:W-:Y:S01]  /*3bd0*/  LEA.HI R13, R13, R12, RZ, 0x2 ;  /* 0x0000000c0d0d7211 */ /* 0x000fe200078f10ff */
[C---:B------:R-:W-:Y:S01]  /*3be0*/  IMAD R234, R11.reuse, 0x400, R0 ;  /* 0x000004000bea7824 */ /* 0x040fe200078e0200 */
[----:B------:R-:W-:Y:S01]  /*3bf0*/  LEA R12, R11, UR11, 0x4 ;  /* 0x0000000b0b0c7c11 */ /* 0x000fe2000f8e20ff */
[----:B------:R-:W-:Y:S01]  /*3c00*/  BSSY B0, `(.L_x_1510) ;  /* 0x0000034000007945 */ /* 0x000fe20003800000 */
[----:B--23--:R-:W-:Y:S01]  /*3c10*/  LOP3.LUT R15, R4, 0x1c0, RZ, 0xc0, !PT ;  /* 0x000001c0040f7812 */ /* 0x00cfe200078ec0ff */
[----:B------:R-:W-:Y:S01]  /*3c20*/  IMAD.SHL.U32 R234, R234, 0x2, RZ ;  /* 0x00000002eaea7824 */ /* 0x000fe200078e00ff */
[----:B------:R-:W-:-:S02]  /*3c30*/  SHF.R.S32.HI R13, RZ, 0x2, R13 ;  /* 0x00000002ff0d7819 */ /* 0x000fc4000001140d */
[----:B------:R-:W-:Y:S02]  /*3c40*/  LOP3.LUT R18, R15, 0x8, R18, 0xf8, !PT ;  /* 0x000000080f127812 */ /* 0x000fe400078ef812 */
[----:B------:R-:W-:Y:S01]  /*3c50*/  IADD3 R4, R12, 0x1, R13 ;  /* 0x000000010c047810 */ /* 0x000fe20007ffe00d */
[----:B------:R-:W-:Y:S01]  /*3c60*/  IMAD.U32 R13, RZ, RZ, UR12 ;  /* 0x0000000cff0d7e24 */ /* 0x000fe2000f8e00ff */
[----:B------:R-:W-:Y:S02]  /*3c70*/  SHF.R.U32.HI R15, RZ, 0x3, R15 ;  /* 0x00000003ff0f7819 */ /* 0x000fe4000001160f */
[----:B------:R-:W-:Y:S02]  /*3c80*/  LEA R242, P0, R170, c[0x0][0x170], 0x1 ;  /* 0x00005c00aaf27a11 */ /* 0x000fe400078008ff */
[----:B------:R-:W-:Y:S01]  /*3c90*/  LOP3.LUT R18, R18, R15, RZ, 0x3c, !PT ;  /* 0x0000000f12127212 */ /* 0x000fe200078e3cff */
[----:B------:R-:W-:-:S04]  /*3ca0*/  DEPBAR.LE SB0, 0x0 ;  /* 0x000080000000791a */ /* 0x000fc80000000000 */
[----:B------:R-:W-:Y:S01]  /*3cb0*/  BAR.SYNC.DEFER_BLOCKING 0x0 ;  /* 0x0000000000007b1d */ /* 0x000fe20000010000 */
[----:B------:R-:W-:Y:S01]  /*3cc0*/  IADD3 R4, R4, UR10, -R13 ;  /* 0x0000000a04047c10 */ /* 0x000fe2000fffe80d */
[----:B------:R-:W-:Y:S01]  /*3cd0*/  IMAD R233, R233, 0x200, R18 ;  /* 0x00000200e9e97824 */ /* 0x000fe200078e0212 */
[----:B------:R-:W-:Y:S02]  /*3ce0*/  SEL R2, R2, 0xffffffe0, !P2 ;  /* 0xffffffe002027807 */ /* 0x000fe40005000000 */
[----:B------:R-:W-:Y:S02]  /*3cf0*/  LOP3.LUT R3, R3, 0x6, RZ, 0xc0, !PT ;  /* 0x0000000603037812 */ /* 0x000fe400078ec0ff */
[----:B------:R-:W-:Y:S02]  /*3d00*/  LEA.HI.X R245, R170, c[0x0][0x174], R168, 0x1, P0 ;  /* 0x00005d00aaf57a11 */ /* 0x000fe400000f0ca8 */
[----:B------:R-:W-:Y:S01]  /*3d10*/  IADD3 R4, R4, c[0x0][0x2e8], RZ ;  /* 0x0000ba0004047a10 */ /* 0x000fe20007ffe0ff */
        /* <DEDUP_REMOVED lines=9> */
[----:B------:R-:W-:Y:S01]  /*3db0*/  @!P3 IMAD.MOV.U32 R243, RZ, RZ, R245 ;  /* 0x000000fffff3b224 */ /* 0x000fe200078e00f5 */
[----:B------:R3:W-:Y:S01]  /*3dc0*/  @P3 STS.128 [R235+0x10000], RZ ;  /* 0x010000ffeb003388 */ /* 0x0007e20000000c00 */
[----:B------:R-:W-:-:S03]  /*3dd0*/  @!P2 IMAD.MOV.U32 R244, RZ, RZ, R242 ;  /* 0x000000fffff4a224 */ /* 0x000fc600078e00f2 */
        /* <DEDUP_REMOVED lines=9> */
[----:B------:R3:W-:Y:S01]  /*3e70*/  @P1 STS.128 [R235+0x14000], RZ ;  /* 0x014000ffeb001388 */ /* 0x0007e20000000c00 */
[----:B----4-:R-:W-:-:S05]  /*3e80*/  @!P1 IMAD.MOV.U32 R243, RZ, RZ, R245 ;  /* 0x000000fffff39224 */ /* 0x010fca00078e00f5 */
[----:B------:R-:W-:Y:S01]  /*3e90*/  @!PT LDS RZ, [RZ] ;  /* 0x00000000fffff984 */ /* 0x000fe20000000800 */
[----:B------:R-:W-:Y:S01]  /*3ea0*/  @!PT LDS RZ, [RZ] ;  /* 0x00000000fffff984 */ /* 0x000fe20000000800 */
[----:B------:R-:W-:Y:S01]  /*3eb0*/  @!PT LDS RZ, [RZ] ;  /* 0x00000000fffff984 */ /* 0x000fe20000000800 */
[----:B------:R3:W-:Y:S04]  /*3ec0*/  @!P1 LDGSTS.E.BYPASS.LTC128B.128 [R235+0x14000], [R242.64+0x100] ;  /* 0x14000100f2eb9fae */ /* 0x0007e8000b901d60 */
[----:B------:R3:W-:Y:S01]  /*3ed0*/  @P0 STS.128 [R235+0x16000], RZ ;  /* 0x016000ffeb000388 */ /* 0x0007e20000000c00 */
[----:B------:R-:W-:Y:S05]  /*3ee0*/  @P0 BRA `(.L_x_1511) ;  /* 0x0000005000000947 */ /* 0x000fea0003800000 */
[----:B---3--:R-:W-:-:S05]  /*3ef0*/  MOV R243, R245 ;  /* 0x000000f500f37202 */ /* 0x008fca0000000f00 */
[----:B------:R-:W-:Y:S01]  /*3f00*/  @!PT LDS RZ, [RZ] ;  /* 0x00000000fffff984 */ /* 0x000fe20000000800 */
[----:B------:R-:W-:Y:S01]  /*3f10*/  @!PT LDS RZ, [RZ] ;  /* 0x00000000fffff984 */ /* 0x000fe20000000800 */
[----:B------:R-:W-:Y:S01]  /*3f20*/  @!PT LDS RZ, [RZ] ;  /* 0x00000000fffff984 */ /* 0x000fe20000000800 */
[----:B------:R3:W-:Y:S02]  /*3f30*/  LDGSTS.E.BYPASS.LTC128B.128 [R235+0x16000], [R242.64+0x180] ;  /* 0x16000180f2eb7fae */ /* 0x0007e4000b901d60 */
.L_x_1511:
[----:B------:R-:W-:Y:S05]  /*3f40*/  BSYNC B0 ;  /* 0x0000000000007941 */ /* 0x000fea0003800000 */
.L_x_1510:
[----:B------:R-:W-:Y:S01]  /*3f50*/  ISETP.GE.AND P0, PT, R10, UR14, PT ;  /* 0x0000000e0a007c0c */ /* 0x000fe2000bf06270 */
[----:B------:R-:W-:Y:S01]  /*3f60*/  ULDC.64 UR4, c[0x0][0x1a0] ;  /* 0x0000680000047ab9 */ /* 0x000fe20000000a00 */
[----:B------:R-:W-:Y:S01]  /*3f70*/  BSSY B0, `(.L_x_1512) ;  /* 0x0000033000007945 */ /* 0x000fe20003800000 */
[----:B------:R-:W-:Y:S02]  /*3f80*/  USHF.L.U64.HI UR26, UR4, UR26, UR5 ;  /* 0x0000001a041a7299 */ /* 0x000fe40008010205 */
[----:B------:R-:W-:-:S08]  /*3f90*/  USHF.L.U32 UR27, UR4, 0x4, URZ ;  /* 0x00000004041b7899 */ /* 0x000fd0000800063f */
        /* <DEDUP_REMOVED lines=8> */
[----:B------:R-:W-:Y:S01]  /*4020*/  IMAD.U32 R11, RZ, RZ, UR27 ;  /* 0x0000001bff0b7e24 */ /* 0x000fe2000f8e00ff */
[----:B------:R-:W-:Y:S01]  /*4030*/  ISETP.GE.AND P2, PT, R172, c[0x0][0x220], PT ;  /* 0x00008800ac007a0c */ /* 0x000fe20003f46270 */
[----:B------:R-:W-:-:S02]  /*4040*/  IMAD.U32 R10, RZ, RZ, UR26 ;  /* 0x0000001aff0a7e24 */ /* 0x000fc4000f8e00ff */
[----:B------:R-:W-:Y:S02]  /*4050*/  IMAD.U32 R15, RZ, RZ, UR27 ;  /* 0x0000001bff0f7e24 */ /* 0x000fe4000f8e00ff */
[----:B------:R-:W-:Y:S02]  /*4060*/  IMAD.U32 R13, RZ, RZ, UR27 ;  /* 0x0000001bff0d7e24 */ /* 0x000fe4000f8e00ff */
        /* <DEDUP_REMOVED lines=35> */
.L_x_1513:
[----:B------:R-:W-:Y:S05]  /*42a0*/  BSYNC B0 ;  /* 0x0000000000007941 */ /* 0x000fea0003800000 */
.L_x_1512:
        /* <DEDUP_REMOVED lines=8> */
[----:B------:R-:W-:Y:S01]  /*4330*/  IMAD.MOV.U32 R10, RZ, RZ, c[0x0][0x1a0] ;  /* 0x00006800ff0a7624 */ /* 0x000fe200078e00ff */
[----:B------:R-:W-:Y:S01]  /*4340*/  ISETP.GE.AND P4, PT, R173, c[0x0][0x220], PT ;  /* 0x00008800ad007a0c */ /* 0x000fe20003f86270 */
[----:B------:R-:W-:Y:S01]  /*4350*/  IMAD.MOV.U32 R11, RZ, RZ, 0x5 ;  /* 0x00000005ff0b7424 */ /* 0x000fe200078e00ff */
[----:B------:R-:W-:Y:S01]  /*4360*/  ISETP.GE.AND P2, PT, R172, c[0x0][0x220], PT ;  /* 0x00008800ac007a0c */ /* 0x000fe20003f46270 */
[----:B------:R-:W-:Y:S01]  /*4370*/  IMAD.SHL.U32 R9, R10, 0x20, RZ ;  /* 0x000000200a097824 */ /* 0x000fe200078e00ff */
[----:B------:R-:W-:-:S02]  /*4380*/  ISETP.GE.AND P0, PT, R169, c[0x0][0x220], PT ;  /* 0x00008800a9007a0c */ /* 0x000fc40003f06270 */
[----:B------:R-:W-:-:S05]  /*4390*/  SHF.L.U64.HI R10, R10, R11, c[0x0][0x1a4] ;  /* 0x000069000a0a7619 */ /* 0x000fca000001020b */
[CC--:B-1----:R-:W-:Y:S01]  /*43a0*/  @!P5 LEA R16, P6, R9.reuse, R242.reuse, 0x1 ;  /* 0x000000f20910d211 */ /* 0x0c2fe200078c08ff */
        /* <DEDUP_REMOVED lines=28> */
.L_x_1515:
[----:B------:R-:W-:Y:S05]  /*4570*/  BSYNC B0 ;  /* 0x0000000000007941 */ /* 0x000fea0003800000 */
.L_x_1514:
[----:B------:R-:W-:Y:S01]  /*4580*/  ISETP.GE.AND P0, PT, R8, UR14, PT ;  /* 0x0000000e08007c0c */ /* 0x000fe2000bf06270 */
[----:B------:R-:W-:-:S12]  /*4590*/  BSSY B0, `(.L_x_1516) ;  /* 0x0000035000007945 */ /* 0x000fd80003800000 */
        /* <DEDUP_REMOVED lines=8> */
[----:B------:R-:W-:Y:S02]  /*4620*/  MOV R8, c[0x0][0x1a0] ;  /* 0x0000680000087a02 */ /* 0x000fe40000000f00 */
[----:B------:R-:W-:-:S05]  /*4630*/  ISETP.GE.AND P0, PT, R169, c[0x0][0x220], PT ;  /* 0x00008800a9007a0c */ /* 0x000fca0003f06270 */
[-C--:B-1----:R-:W-:Y:S01]  /*4640*/  @!P3 MOV R12, R242.reuse ;  /* 0x000000f2000cb202 */ /* 0x082fe20000000f00 */
[----:B------:R-:W-:Y:S01]  /*4650*/  @!P3 IMAD.MOV.U32 R11, RZ, RZ, c[0x0][0x1a4] ;  /* 0x00006900ff0bb624 */ /* 0x000fe200078e00ff */
[----:B------:R-:W-:Y:S01]  /*4660*/  @!P2 MOV R10, c[0x0][0x1a4] ;  /* 0x00006900000aaa02 */ /* 0x000fe20000000f00 */
[----:B------:R-:W-:Y:S01]  /*4670*/  @!P3 IMAD.MOV.U32 R13, RZ, RZ, R245 ;  /* 0x000000ffff0db224 */ /* 0x000fe200078e00f5 */
[----:B---3--:R-:W-:Y:S01]  /*4680*/  @!P2 MOV R244, R242 ;  /* 0x000000f200f4a202 */ /* 0x008fe20000000f00 */
[----:B------:R-:W-:Y:S01]  /*4690*/  @!P1 IMAD.MOV.U32 R9, RZ, RZ, c[0x0][0x1a4] ;  /* 0x00006900ff099624 */ /* 0x000fe200078e00ff */
[----:B------:R-:W-:Y:S01]  /*46a0*/  @!P1 MOV R243, R245 ;  /* 0x000000f500f39202 */ /* 0x000fe20000000f00 */
[----:B------:R-:W-:Y:S01]  /*46b0*/  @!P3 IMAD R11, R11, 0x60, RZ ;  /* 0x000000600b0bb824 */ /* 0x000fe200078e02ff */
[----:B------:R1:W-:Y:S01]  /*46c0*/  @P3 STS.128 [R235+0x11800], RZ ;  /* 0x011800ffeb003388 */ /* 0x0003e20000000c00 */
[----:B------:R-:W-:-:S04]  /*46d0*/  @!P3 IMAD.WIDE.U32 R12, R8, 0x60, R12 ;  /* 0x00000060080cb825 */ /* 0x000fc800078e000c */
[----:B------:R-:W-:Y:S02]  /*46e0*/  @!P2 IMAD R10, R10, 0x60, RZ ;  /* 0x000000600a0aa824 */ /* 0x000fe400078e02ff */
[----:B------:R-:W-:-:S04]  /*46f0*/  @!P2 IMAD.WIDE.U32 R14, R8, 0x60, R244 ;  /* 0x00000060080ea825 */ /* 0x000fc800078e00f4 */
[----:B------:R-:W-:Y:S01]  /*4700*/  @!P1 IMAD R9, R9, 0x60, RZ ;  /* 0x0000006009099824 */ /* 0x000fe200078e02ff */
[----:B------:R-:W-:Y:S01]  /*4710*/  @!P2 IADD3 R15, R15, R10, RZ ;  /* 0x0000000a0f0fa210 */ /* 0x000fe20007ffe0ff */
[----:B------:R-:W-:-:S04]  /*4720*/  @!P1 IMAD.WIDE.U32 R16, R8, 0x60, R242 ;  /* 0x0000006008109825 */ /* 0x000fc800078e00f2 */
[----:B------:R-:W-:Y:S01]  /*4730*/  @!P3 IMAD.IADD R13, R13, 0x1, R11 ;  /* 0x000000010d0db824 */ /* 0x000fe200078e020b */
[----:B------:R-:W-:-:S04]  /*4740*/  @!P1 IADD3 R17, R17, R9, RZ ;  /* 0x0000000911119210 */ /* 0x000fc80007ffe0ff */
        /* <DEDUP_REMOVED lines=16> */
[----:B------:R-:W-:Y:S01]  /*4850*/  MOV R243, R245 ;  /* 0x000000f500f37202 */ /* 0x000fe20000000f00 */
        /* <DEDUP_REMOVED lines=8> */
.L_x_1517:
[----:B------:R-:W-:Y:S05]  /*48e0*/  BSYNC B0 ;  /* 0x0000000000007941 */ /* 0x000fea0003800000 */
.L_x_1516:
[----:B------:R-:W-:Y:S01]  /*48f0*/  IMAD.SHL.U32 R233, R233, 0x2, RZ ;  /* 0x00000002e9e97824 */ /* 0x000fe200078e00ff */
[----:B------:R-:W-:Y:S01]  /*4900*/  LDSM.16.M88.4 R76, [R234] ;  /* 0x00000000ea4c783b */ /* 0x000fe20000000200 */
[----:B------:R-:W-:Y:S01]  /*4910*/  LOP3.LUT P0, RZ, R6, 0x2, RZ, 0xc0, !PT ;  /* 0x0000000206ff7812 */ /* 0x000fe2000780c0ff */
[--C-:B------:R-:W-:Y:S01]  /*4920*/  IMAD R232, R7, 0x2, R234.reuse ;  /* 0x0000000207e87824 */ /* 0x100fe200078e02ea */
[----:B------:R-:W-:Y:S01]  /*4930*/  UISETP.GT.AND UP0, UPT, UR28, UR21, UPT ;  /* 0x000000151c00728c */ /* 0x000fe2000bf04270 */
[----:B-1----:R-:W1:Y:S01]  /*4940*/  LDSM.16.M88.4 R28, [R233+0x8000] ;  /* 0x00800000e91c783b */ /* 0x002e620000000200 */
[----:B------:R-:W-:Y:S01]  /*4950*/  IADD3 R6, R233, 0x8000, RZ ;  /* 0x00008000e9067810 */ /* 0x000fe20007ffe0ff */
[----:B------:R-:W-:Y:S01]  /*4960*/  IMAD R230, R5, 0x2, R234 ;  /* 0x0000000205e67824 */ /* 0x000fe200078e02ea */
[----:B------:R-:W-:Y:S01]  /*4970*/  IADD3 R231, R233, 0x8020, RZ ;  /* 0x00008020e9e77810 */ /* 0x000fe20007ffe0ff */
[----:B------:R-:W5:Y:S01]  /*4980*/  LDSM.16.M88.4 R20, [R233+0x8800] ;  /* 0x00880000e914783b */ /* 0x000f620000000200 */
[----:B------:R-:W-:Y:S01]  /*4990*/  IMAD R227, R2, 0x2, R233 ;  /* 0x0000000202e37824 */ /* 0x000fe200078e02e9 */
[----:B------:R-:W-:Y:S01]  /*49a0*/  PLOP3.LUT P6, PT, PT, PT, UP0, 0x80, 0x0 ;  /* 0x000000000000781c */ /* 0x000fe20003fcf008 */
[----:B------:R-:W-:Y:S01]  /*49b0*/  IMAD R229, R5, 0x2, R232 ;  /* 0x0000000205e57824 */ /* 0x000fe200078e02e8 */
[----:B------:R-:W2:Y:S01]  /*49c0*/  LDSM.16.M88.4 R12, [R233+0x9000] ;  /* 0x00900000e90c783b */ /* 0x000ea20000000200 */
[----:B------:R-:W-:-:S02]  /*49d0*/  IMNMX R167, R4, UR10, PT ;  /* 0x0000000a04a77c17 */ /* 0x000fc4000b800200 */
[----:B------:R-:W-:Y:S01]  /*49e0*/  @P0 IADD3 R231, R6, -0x20, RZ ;  /* 0xffffffe006e70810 */ /* 0x000fe20007ffe0ff */
[----:B------:R-:W3:Y:S03]  /*49f0*/  LDSM.16.M88.4 R40, [R233+0x9800] ;  /* 0x00980000e928783b */ /* 0x000ee60000000200 */
[C---:B------:R-:W-:Y:S01]  /*4a00*/  IADD3 R223, R231.reuse, 0x800, RZ ;  /* 0x00000800e7df7810 */ /* 0x040fe20007ffe0ff */
[----:B------:R-:W-:Y:S01]  /*4a10*/  LDSM.16.M88.4 R56, [R232] ;  /* 0x00000000e838783b */ /* 0x000fe20000000200 */
[----:B------:R-:W-:Y:S01]  /*4a20*/  IMAD R220, R2, 0x2, R231 ;  /* 0x0000000202dc7824 */ /* 0x000fe200078e02e7 */
[----:B------:R-:W-:Y:S02]  /*4a30*/  IADD3 R2, R4, 0x8, RZ ;  /* 0x0000000804027810 */ /* 0x000fe40007ffe0ff */
[----:B------:R-:W4:Y:S01]  /*4a40*/  LDSM.16.M88.4 R36, [R231] ;  /* 0x00000000e724783b */ /* 0x000f220000000200 */
[----:B------:R-:W-:-:S02]  /*4a50*/  IADD3 R222, R231, 0x1000, RZ ;  /* 0x00001000e7de7810 */ /* 0x000fc40007ffe0ff */
[----:B------:R-:W-:Y:S01]  /*4a60*/  IMNMX R2, R2, UR10, PT ;  /* 0x0000000a02027c17 */ /* 0x000fe2000b800200 */
[----:B------:R-:W2:Y:S01]  /*4a70*/  LDSM.16.M88.4 R68, [R231+0x800] ;  /* 0x00080000e744783b */ /* 0x000ea20000000200 */
[C---:B------:R-:W-:Y:S02]  /*4a80*/  IADD3 R221, R231.reuse, 0x1800, RZ ;  /* 0x00001800e7dd7810 */ /* 0x040fe40007ffe0ff */
[C---:B------:R-:W-:Y:S01]  /*4a90*/  IADD3 R219, R231.reuse, 0x2000, RZ ;  /* 0x00002000e7db7810 */ /* 0x040fe20007ffe0ff */
[----:B------:R-:W3:Y:S01]  /*4aa0*/  LDSM.16.M88.4 R64, [R231+0x1000] ;  /* 0x00100000e740783b */ /* 0x000ee20000000200 */
[C---:B------:R-:W-:Y:S02]  /*4ab0*/  IADD3 R218, R231.reuse, 0x2800, RZ ;  /* 0x00002800e7da7810 */ /* 0x040fe40007ffe0ff */
[C---:B------:R-:W-:Y:S01]  /*4ac0*/  IADD3 R217, R231.reuse, 0x3000, RZ ;  /* 0x00003000e7d97810 */ /* 0x040fe20007ffe0ff */
[----:B------:R-:W3:Y:S01]  /*4ad0*/  LDSM.16.M88.4 R60, [R231+0x1800] ;  /* 0x00180000e73c783b */ /* 0x000ee20000000200 */
[----:B------:R-:W-:-:S02]  /*4ae0*/  IADD3 R216, R231, 0x3800, RZ ;  /* 0x00003800e7d87810 */ /* 0x000fc40007ffe0ff */
[C---:B------:R-:W-:Y:S01]  /*4af0*/  IADD3 R215, R231.reuse, 0x4000, RZ ;  /* 0x00004000e7d77810 */ /* 0x040fe20007ffe0ff */
[----:B------:R-:W-:Y:S01]  /*4b00*/  LDSM.16.M88.4 R52, [R230] ;  /* 0x00000000e634783b */ /* 0x000fe20000000200 */
[C---:B------:R-:W-:Y:S02]  /*4b10*/  IADD3 R214, R231.reuse, 0x4800, RZ ;  /* 0x00004800e7d67810 */ /* 0x040fe40007ffe0ff */
[C---:B------:R-:W-:Y:S01]  /*4b20*/  IADD3 R213, R231.reuse, 0x5000, RZ ;  /* 0x00005000e7d57810 */ /* 0x040fe20007ffe0ff */
[----:B-1----:R-:W-:Y:S01]  /*4b30*/  HMMA.16816.F32.BF16 R32, R76, R28, RZ ;  /* 0x0000001c4c20723c */ /* 0x002fe200000418ff */
[----:B------:R-:W1:Y:S01]  /*4b40*/  LDSM.16.M88.4 R48, [R227+0x8000] ;  /* 0x00800000e330783b */ /* 0x000e620000000200 */
[C---:B------:R-:W-:Y:S02]  /*4b50*/  IADD3 R212, R231.reuse, 0x5800, RZ ;  /* 0x00005800e7d47810 */ /* 0x040fe40007ffe0ff */
[C---:B------:R-:W-:Y:S01]  /*4b60*/  IADD3 R211, R231.reuse, 0x6000, RZ ;  /* 0x00006000e7d37810 */ /* 0x040fe20007ffe0ff */
[----:B------:R-:W1:Y:S01]  /*4b70*/  LDSM.16.M88.4 R44, [R227+0x8800] ;  /* 0x00880000e32c783b */ /* 0x000e620000000200 */
[----:B------:R-:W-:-:S02]  /*4b80*/  IADD3 R210, R231, 0x6800, RZ ;  /* 0x00006800e7d27810 */ /* 0x000fc40007ffe0ff */
[C---:B------:R-:W-:Y:S01]  /*4b90*/  HMMA.16816.F32.BF16 R28, R76.reuse, R30, RZ ;  /* 0x0000001e4c1c723c */ /* 0x040fe200000418ff */
[----:B------:R-:W-:Y:S01]  /*4ba0*/  LDSM.16.M88.4 R72, [R229] ;  /* 0x00000000e548783b */ /* 0x000fe20000000200 */
[C---:B------:R-:W-:Y:S02]  /*4bb0*/  IADD3 R209, R231.reuse, 0x7000, RZ ;  /* 0x00007000e7d17810 */ /* 0x040fe40007ffe0ff */
[----:B------:R-:W-:Y:S01]  /*4bc0*/  IADD3 R208, R231, 0x7800, RZ ;  /* 0x00007800e7d07810 */ /* 0x000fe20007ffe0ff */
[----:B------:R-:W0:Y:S03]  /*4bd0*/  LDGDEPBAR ;  /* 0x00000000000079af */ /* 0x000e260000000000 */
[C---:B-----5:R-:W-:Y:S08]  /*4be0*/  HMMA.16816.F32.BF16 R24, R76.reuse, R20, RZ ;  /* 0x000000144c18723c */ /* 0x060ff000000418ff */
[C---:B--2---:R-:W-:Y:S08]  /*4bf0*/  HMMA.16816.F32.BF16 R16, R76.reuse, R12, RZ ;  /* 0x0000000c4c10723c */ /* 0x044ff000000418ff */
[C---:B------:R-:W-:Y:S08]  /*4c00*/  HMMA.16816.F32.BF16 R20, R76.reuse, R22, RZ ;  /* 0x000000164c14723c */ /* 0x040ff000000418ff */
[C---:B------:R-:W-:Y:S08]  /*4c10*/  HMMA.16816.F32.BF16 R12, R76.reuse, R14, RZ ;  /* 0x0000000e4c0c723c */ /* 0x040ff000000418ff */
[C---:B---3--:R-:W-:Y:S08]  /*4c20*/  HMMA.16816.F32.BF16 R8, R76.reuse, R40, RZ ;  /* 0x000000284c08723c */ /* 0x048ff000000418ff */
[----:B------:R-:W-:Y:S01]  /*4c30*/  HMMA.16816.F32.BF16 R76, R76, R42, RZ ;  /* 0x0000002a4c4c723c */ /* 0x000fe200000418ff */
[----:B------:R-:W2:Y:S07]  /*4c40*/  LDSM.16.M88.4 R40, [R227+0x9000] ;  /* 0x00900000e328783b */ /* 0x000eae0000000200 */
[C---:B----4-:R-:W-:Y:S08]  /*4c50*/  HMMA.16816.F32.BF16 R32, R56.reuse, R36, R32 ;  /* 0x000000243820723c */ /* 0x050ff00000041820 */
[C---:B------:R-:W-:Y:S01]  /*4c60*/  HMMA.16816.F32.BF16 R28, R56.reuse, R38, R28 ;  /* 0x00000026381c723c */ /* 0x040fe2000004181c */
[----:B------:R-:W3:Y:S07]  /*4c70*/  LDSM.16.M88.4 R36, [R227+0x9800] ;  /* 0x00980000e324783b */ /* 0x000eee0000000200 */
[C---:B------:R-:W-:Y:S08]  /*4c80*/  HMMA.16816.F32.BF16 R24, R56.reuse, R68, R24 ;  /* 0x000000443818723c */ /* 0x040ff00000041818 */
[C---:B------:R-:W-:Y:S01]  /*4c90*/  HMMA.16816.F32.BF16 R20, R56.reuse, R70, R20 ;  /* 0x000000463814723c */ /* 0x040fe20000041814 */
[----:B------:R-:W4:Y:S07]  /*4ca0*/  LDSM.16.M88.4 R68, [R220] ;  /* 0x00000000dc44783b */ /* 0x000f2e0000000200 */
[C---:B------:R-:W-:Y:S08]  /*4cb0*/  HMMA.16816.F32.BF16 R16, R56.reuse, R64, R16 ;  /* 0x000000403810723c */ /* 0x040ff00000041810 */
[C---:B------:R-:W-:Y:S01]  /*4cc0*/  HMMA.16816.F32.BF16 R12, R56.reuse, R66, R12 ;  /* 0x00000042380c723c */ /* 0x040fe2000004180c */
[----:B------:R-:W5:Y:S07]  /*4cd0*/  LDSM.16.M88.4 R64, [R220+0x800] ;  /* 0x00080000dc40783b */ /* 0x000f6e0000000200 */
[C---:B------:R-:W-:Y:S08]  /*4ce0*/  HMMA.16816.F32.BF16 R8, R56.reuse, R60, R8 ;  /* 0x0000003c3808723c */ /* 0x040ff00000041808 */
[----:B------:R-:W-:Y:S01]  /*4cf0*/  HMMA.16816.F32.BF16 R76, R56, R62, R76 ;  /* 0x0000003e384c723c */ /* 0x000fe2000004184c */
[----:B------:R-:W3:Y:S04]  /*4d00*/  LDSM.16.M88.4 R60, [R220+0x1000] ;  /* 0x00100000dc3c783b */ /* 0x000ee80000000200 */
[----:B------:R-:W3:Y:S03]  /*4d10*/  LDSM.16.M88.4 R56, [R220+0x1800] ;  /* 0x00180000dc38783b */ /* 0x000ee60000000200 */
[C---:B-1----:R-:W-:Y:S08]  /*4d20*/  HMMA.16816.F32.BF16 R32, R52.reuse, R48, R32 ;  /* 0x000000303420723c */ /* 0x042ff00000041820 */
[C---:B------:R-:W-:Y:S01]  /*4d30*/  HMMA.16816.F32.BF16 R28, R52.reuse, R50, R28 ;  /* 0x00000032341c723c */ /* 0x040fe2000004181c */
[----:B------:R-:W-:Y:S07]  /*4d40*/  LDSM.16.M88.4 R48, [R233+0xa000] ;  /* 0x00a00000e930783b */ /* 0x000fee0000000200 */
[C---:B------:R-:W-:Y:S08]  /*4d50*/  HMMA.16816.F32.BF16 R24, R52.reuse, R44, R24 ;  /* 0x0000002c3418723c */ /* 0x040ff00000041818 */
[C---:B------:R-:W-:Y:S01]  /*4d60*/  HMMA.16816.F32.BF16 R20, R52.reuse, R46, R20 ;  /* 0x0000002e3414723c */ /* 0x040fe20000041814 */
[----:B------:R-:W-:Y:S07]  /*4d70*/  LDSM.16.M88.4 R44, [R233+0xa800] ;  /* 0x00a80000e92c783b */ /* 0x000fee0000000200 */
[C---:B--2---:R-:W-:Y:S08]  /*4d80*/  HMMA.16816.F32.BF16 R16, R52.reuse, R40, R16 ;  /* 0x000000283410723c */ /* 0x044ff00000041810 */
[C---:B------:R-:W-:Y:S01]  /*4d90*/  HMMA.16816.F32.BF16 R12, R52.reuse, R42, R12 ;  /* 0x0000002a340c723c */ /* 0x040fe2000004180c */
[----:B------:R-:W-:Y:S07]  /*4da0*/  LDSM.16.M88.4 R40, [R233+0xb000] ;  /* 0x00b00000e928783b */ /* 0x000fee0000000200 */
[C---:B---3--:R-:W-:Y:S08]  /*4db0*/  HMMA.16816.F32.BF16 R8, R52.reuse, R36, R8 ;  /* 0x000000243408723c */ /* 0x048ff00000041808 */
[----:B------:R-:W-:Y:S01]  /*4dc0*/  HMMA.16816.F32.BF16 R76, R52, R38, R76 ;  /* 0x00000026344c723c */ /* 0x000fe2000004184c */
[----:B------:R-:W1:Y:S04]  /*4dd0*/  LDSM.16.M88.4 R52, [R234+0x2000] ;  /* 0x00200000ea34783b */ /* 0x000e680000000200 */
[----:B------:R-:W2:Y:S03]  /*4de0*/  LDSM.16.M88.4 R36, [R233+0xb800] ;  /* 0x00b80000e924783b */ /* 0x000ea60000000200 */
[C---:B----4-:R-:W-:Y:S08]  /*4df0*/  HMMA.16816.F32.BF16 R32, R72.reuse, R68, R32 ;  /* 0x000000444820723c */ /* 0x050ff00000041820 */
[C---:B------:R-:W-:Y:S01]  /*4e00*/  HMMA.16816.F32.BF16 R28, R72.reuse, R70, R28 ;  /* 0x00000046481c723c */ /* 0x040fe2000004181c */
[----:B------:R-:W-:Y:S07]  /*4e10*/  LDSM.16.M88.4 R68, [R231+0x2000] ;  /* 0x00200000e744783b */ /* 0x000fee0000000200 */
[C---:B-----5:R-:W-:Y:S08]  /*4e20*/  HMMA.16816.F32.BF16 R24, R72.reuse, R64, R24 ;  /* 0x000000404818723c */ /* 0x060ff00000041818 */
[C---:B------:R-:W-:Y:S01]  /*4e30*/  HMMA.16816.F32.BF16 R20, R72.reuse, R66, R20 ;  /* 0x000000424814723c */ /* 0x040fe20000041814 */
[----:B------:R-:W-:Y:S07]  /*4e40*/  LDSM.16.M88.4 R64, [R231+0x2800] ;  /* 0x00280000e740783b */ /* 0x000fee0000000200 */
[C---:B------:R-:W-:Y:S08]  /*4e50*/  HMMA.16816.F32.BF16 R16, R72.reuse, R60, R16 ;  /* 0x0000003c4810723c */ /* 0x040ff00000041810 */
[C---:B------:R-:W-:Y:S01]  /*4e60*/  HMMA.16816.F32.BF16 R12, R72.reuse, R62, R12 ;  /* 0x0000003e480c723c */ /* 0x040fe2000004180c */
[----:B------:R-:W-:Y:S07]  /*4e70*/  LDSM.16.M88.4 R60, [R231+0x3000] ;  /* 0x00300000e73c783b */ /* 0x000fee0000000200 */
[C---:B------:R-:W-:Y:S08]  /*4e80*/  HMMA.16816.F32.BF16 R8, R72.reuse, R56, R8 ;  /* 0x000000384808723c */ /* 0x040ff00000041808 */
        /* <DEDUP_REMOVED lines=9> */
[C---:B------:R-:W-:Y:S08]  /*4f20*/  HMMA.16816.F32.BF16 R16, R52.reuse, R40, R16 ;  /* 0x000000283410723c */ /* 0x040ff00000041810 */
[C---:B------:R-:W-:Y:S01]  /*4f30*/  HMMA.16816.F32.BF16 R12, R52.reuse, R42, R12 ;  /* 0x0000002a340c723c */ /* 0x040fe2000004180c */
[----:B------:R-:W-:Y:S07]  /*4f40*/  LDSM.16.M88.4 R40, [R227+0xb000] ;  /* 0x00b00000e328783b */ /* 0x000fee0000000200 */
[C---:B--2---:R-:W-:Y:S08]  /*4f50*/  HMMA.16816.F32.BF16 R8, R52.reuse, R36, R8 ;  /* 0x000000243408723c */ /* 0x044ff00000041808 */
[----:B------:R-:W-:Y:S01]  /*4f60*/  HMMA.16816.F32.BF16 R76, R52, R38, R76 ;  /* 0x00000026344c723c */ /* 0x000fe2000004184c */
[----:B------:R-:W1:Y:S04]  /*4f70*/  LDSM.16.M88.4 R52, [R230+0x2000] ;  /* 0x00200000e634783b */ /* 0x000e680000000200 */
[----:B------:R-:W2:Y:S03]  /*4f80*/  LDSM.16.M88.4 R36, [R227+0xb800] ;  /* 0x00b80000e324783b */ /* 0x000ea60000000200 */
[C---:B---3--:R-:W-:Y:S08]  /*4f90*/  HMMA.16816.F32.BF16 R32, R72.reuse, R68, R32 ;  /* 0x000000444820723c */ /* 0x048ff00000041820 */
        /* <DEDUP_REMOVED lines=115> */
[----:B------:R-:W4:Y:S01]  /*56d0*/  LDSM.16.M88.4 R56, [R220+0x7800] ;  /* 0x00780000dc38783b */ /* 0x000f220000000200 */
[----:B------:R-:W-:-:S04]  /*56e0*/  DEPBAR.LE SB0, 0x0 ;  /* 0x000080000000791a */ /* 0x000fc80000000000 */
[C---:B-1----:R-:W-:Y:S08]  /*56f0*/  HMMA.16816.F32.BF16 R32, R52.reuse, R48, R32 ;  /* 0x000000303420723c */ /* 0x042ff00000041820 */
[C---:B------:R-:W-:Y:S08]  /*5700*/  HMMA.16816.F32.BF16 R28, R52.reuse, R50, R28 ;  /* 0x00000032341c723c */ /* 0x040ff0000004181c */
[C---:B------:R-:W-:Y:S08]  /*5710*/  HMMA.16816.F32.BF16 R24, R52.reuse, R44, R24 ;  /* 0x0000002c3418723c */ /* 0x040ff00000041818 */
[C---:B------:R-:W-:Y:S08]  /*5720*/  HMMA.16816.F32.BF16 R20, R52.reuse, R46, R20 ;  /* 0x0000002e3414723c */ /* 0x040ff00000041814 */
[C---:B------:R-:W-:Y:S08]  /*5730*/  HMMA.16816.F32.BF16 R16, R52.reuse, R40, R16 ;  /* 0x000000283410723c */ /* 0x040ff00000041810 */
[C---:B------:R-:W-:Y:S08]  /*5740*/  HMMA.16816.F32.BF16 R12, R52.reuse, R42, R12 ;  /* 0x0000002a340c723c */ /* 0x040ff0000004180c */
[C---:B--2---:R-:W-:Y:S08]  /*5750*/  HMMA.16816.F32.BF16 R8, R52.reuse, R36, R8 ;  /* 0x000000243408723c */ /* 0x044ff00000041808 */
[----:B------:R-:W-:Y:S08]  /*5760*/  HMMA.16816.F32.BF16 R76, R52, R38, R76 ;  /* 0x00000026344c723c */ /* 0x000ff0000004184c */
[C---:B---3--:R-:W-:Y:S08]  /*5770*/  HMMA.16816.F32.BF16 R32, R72.reuse, R68, R32 ;  /* 0x000000444820723c */ /* 0x048ff00000041820 */
[C---:B------:R-:W-:Y:S08]  /*5780*/  HMMA.16816.F32.BF16 R28, R72.reuse, R70, R28 ;  /* 0x00000046481c723c */ /* 0x040ff0000004181c */
[C---:B------:R-:W-:Y:S08]  /*5790*/  HMMA.16816.F32.BF16 R24, R72.reuse, R64, R24 ;  /* 0x000000404818723c */ /* 0x040ff00000041818 */
[C---:B------:R-:W-:Y:S08]  /*57a0*/  HMMA.16816.F32.BF16 R20, R72.reuse, R66, R20 ;  /* 0x000000424814723c */ /* 0x040ff00000041814 */
[C---:B------:R-:W-:Y:S08]  /*57b0*/  HMMA.16816.F32.BF16 R16, R72.reuse, R60, R16 ;  /* 0x0000003c4810723c */ /* 0x040ff00000041810 */
[C---:B------:R-:W-:Y:S08]  /*57c0*/  HMMA.16816.F32.BF16 R12, R72.reuse, R62, R12 ;  /* 0x0000003e480c723c */ /* 0x040ff0000004180c */
[C---:B----4-:R-:W-:Y:S08]  /*57d0*/  HMMA.16816.F32.BF16 R8, R72.reuse, R56, R8 ;  /* 0x000000384808723c */ /* 0x050ff00000041808 */
[----:B------:R-:W-:Y:S01]  /*57e0*/  HMMA.16816.F32.BF16 R76, R72, R58, R76 ;  /* 0x0000003a484c723c */ /* 0x000fe2000004184c */
[----:B------:R-:W-:Y:S06]  /*57f0*/  BAR.SYNC.DEFER_BLOCKING 0x0 ;  /* 0x0000000000007b1d */ /* 0x000fec0000010000 */
[----:B------:R-:W-:Y:S05]  /*5800*/  @!P6 BRA `(.L_x_1518) ;  /* 0x00000ee00000e947 */ /* 0x000fea0003800000 */
[----:B------:R-:W-:-:S13]  /*5810*/  PLOP3.LUT P0, PT, PT, PT, UP6, 0x40, 0x0 ;  /* 0x000000000000781c */ /* 0x000fda0003f0e868 */
[----:B------:R-:W-:Y:S05]  /*5820*/  @P0 BRA `(.L_x_1519) ;  /* 0x0000048000000947 */ /* 0x000fea0003800000 */
[----:B------:R-:W1:Y:S01]  /*5830*/  I2F.RP R37, UR9 ;  /* 0x0000000900257d06 */ /* 0x000e620008209400 */
[----:B------:R-:W-:Y:S01]  /*5840*/  UIADD3 UR10, UR13, -0x40, URZ ;  /* 0xffffffc00d0a7890 */ /* 0x000fe2000fffe03f */
[----:B------:R-:W-:Y:S01]  /*5850*/  IMAD.U32 R6, RZ, RZ, UR13 ;  /* 0x0000000dff067e24 */ /* 0x000fe2000f8e00ff */
[----:B------:R-:W-:-:S04]  /*5860*/  UMOV UR14, URZ ;  /* 0x0000003f000e7c82 */ /* 0x000fc80008000000 */
[----:B------:R-:W-:Y:S02]  /*5870*/  MOV R4, UR10 ;  /* 0x0000000a00047c02 */ /* 0x000fe40008000f00 */
[----:B------:R-:W-:Y:S02]  /*5880*/  IABS R6, R6 ;  /* 0x0000000600067213 */ /* 0x000fe40000000000 */
[----:B------:R-:W-:Y:S02]  /*5890*/  IABS R4, R4 ;  /* 0x0000000400047213 */ /* 0x000fe40000000000 */
        /* <DEDUP_REMOVED lines=43> */
[----:B------:R1:W2:Y:S04]  /*5b50*/  LDG.E R37, [R36.64] ;  /* 0x0000002024257981 */ /* 0x0002a8000c1e1900 */
[----:B------:R-:W2:Y:S01]  /*5b60*/  LDG.E R4, [R38.64] ;  /* 0x0000002026047981 */ /* 0x000ea2000c1e1900 */
[----:B------:R-:W-:-:S04]  /*5b70*/  UIADD3 UR7, UR15, -UR5, URZ ;  /* 0x800000050f077290 */ /* 0x000fc8000fffe03f */
[----:B------:R-:W-:-:S03]  /*5b80*/  UIMAD UR7, UR7, UR4, -0x40 ;  /* 0xffffffc0070774a4 */ /* 0x000fc6000f8e0204 */
[----:B------:R-:W-:Y:S02]  /*5b90*/  ULDC.64 UR4, c[0x0][0x198] ;  /* 0x0000660000047ab9 */ /* 0x000fe40000000a00 */
[----:B------:R-:W-:Y:S02]  /*5ba0*/  USHF.R.S32.HI UR6, URZ, 0x1f, UR7 ;  /* 0x0000001f3f067899 */ /* 0x000fe40008011407 */
[----:B------:R-:W-:Y:S02]  /*5bb0*/  UIMAD.WIDE.U32 UR10, UR7, UR4, URZ ;  /* 0x00000004070a72a5 */ /* 0x000fe4000f8e003f */
[----:B------:R-:W-:-:S04]  /*5bc0*/  UIMAD UR6, UR6, UR4, URZ ;  /* 0x00000004060672a4 */ /* 0x000fc8000f8e023f */
[----:B------:R-:W-:Y:S01]  /*5bd0*/  UIMAD UR5, UR7, UR5, UR6 ;  /* 0x00000005070572a4 */ /* 0x000fe2000f8e0206 */
[----:B-1----:R-:W-:-:S03]  /*5be0*/  MOV R36, UR10 ;  /* 0x0000000a00247c02 */ /* 0x002fc60008000f00 */
[----:B------:R-:W-:Y:S02]  /*5bf0*/  UIADD3 UR5, UR11, UR5, URZ ;  /* 0x000000050b057290 */ /* 0x000fe4000fffe03f */
[----:B------:R-:W-:-:S04]  /*5c00*/  IMAD.MOV.U32 R40, RZ, RZ, R36 ;  /* 0x000000ffff287224 */ /* 0x000fc800078e0024 */
[----:B------:R-:W-:Y:S01]  /*5c10*/  MOV R41, UR5 ;  /* 0x0000000500297c02 */ /* 0x000fe20008000f00 */
[----:B--2---:R-:W-:Y:S02]  /*5c20*/  IMAD.IADD R4, R4, 0x1, -R37 ;  /* 0x0000000104047824 */ /* 0x004fe400078e0a25 */
[----:B------:R-:W-:Y:S02]  /*5c30*/  IMAD.U32 R37, RZ, RZ, UR11 ;  /* 0x0000000bff257e24 */ /* 0x000fe4000f8e00ff */
[----:B------:R-:W-:Y:S01]  /*5c40*/  IMAD.WIDE.U32 R40, R4, c[0x0][0x180], R40 ;  /* 0x0000600004287a25 */ /* 0x000fe200078e0028 */
[----:B------:R-:W-:-:S05]  /*5c50*/  SHF.R.S32.HI R6, RZ, 0x1f, R4 ;  /* 0x0000001fff067819 */ /* 0x000fca0000011404 */
[----:B------:R-:W-:-:S04]  /*5c60*/  IMAD R37, R6, c[0x0][0x180], RZ ;  /* 0x0000600006257a24 */ /* 0x000fc800078e02ff */
[----:B------:R-:W-:-:S05]  /*5c70*/  IMAD R38, R4, c[0x0][0x184], R37 ;  /* 0x0000610004267a24 */ /* 0x000fca00078e0225 */
[----:B------:R-:W-:Y:S01]  /*5c80*/  IADD3 R38, R41, R38, RZ ;  /* 0x0000002629267210 */ /* 0x000fe20007ffe0ff */
[----:B------:R-:W-:Y:S01]  /*5c90*/  IMAD.MOV.U32 R41, RZ, RZ, R40 ;  /* 0x000000ffff297224 */ /* 0x000fe200078e0028 */
[----:B------:R-:W-:Y:S05]  /*5ca0*/  BRA `(.L_x_1520) ;  /* 0x0000004000007947 */ /* 0x000fea0003800000 */
.L_x_1519:
[----:B------:R-:W-:-:S04]  /*5cb0*/  ULEA UR6, -UR6, URZ, 0x6 ;  /* 0x0000003f06067291 */ /* 0x000fc8000f8e313f */
[----:B------:R-:W-:Y:S02]  /*5cc0*/  USHF.R.S32.HI UR4, URZ, 0x1f, UR6 ;  /* 0x0000001f3f047899 */ /* 0x000fe40008011406 */
[----:B------:R-:W-:-:S04]  /*5cd0*/  MOV R41, UR6 ;  /* 0x0000000600297c02 */ /* 0x000fc80008000f00 */
[----:B------:R-:W-:Y:S02]  /*5ce0*/  MOV R38, UR4 ;  /* 0x0000000400267c02 */ /* 0x000fe40008000f00 */
.L_x_1520:
        /* <DEDUP_REMOVED lines=150> */
[----:B-1----:R-:W-:-:S04]  /*6650*/  LEA R42, P0, R39, c[0x0][0x168], 0x1 ;  /* 0x00005a00272a7a11 */ /* 0x002fc800078008ff */
[----:B------:R-:W-:-:S05]  /*6660*/  LEA.HI.X R43, R39, c[0x0][0x16c], R36, 0x1, P0 ;  /* 0x00005b00272b7a11 */ /* 0x000fca00000f0c24 */
[----:B------:R-:W-:Y:S01]  /*6670*/  @!PT LDS RZ, [RZ] ;  /* 0x00000000fffff984 */ /* 0x000fe20000000800 */
[----:B------:R-:W-:Y:S01]  /*6680*/  @!PT LDS RZ, [RZ] ;  /* 0x00000000fffff984 */ /* 0x000fe20000000800 */
[----:B------:R-:W-:Y:S01]  /*6690*/  @!PT LDS RZ, [RZ] ;  /* 0x00000000fffff984 */ /* 0x000fe20000000800 */
[----:B------:R1:W-:Y:S04]  /*66a0*/  LDGSTS.E.BYPASS.LTC128B.128 [R235+0xf800], [R42.64+0x180] ;  /* 0x0f8001802aeb7fae */ /* 0x0003e8000b901d60 */
.L_x_1522:
[----:B------:R-:W-:Y:S05]  /*66b0*/  BSYNC B0 ;  /* 0x0000000000007941 */ /* 0x000fea0003800000 */
.L_x_1521:
[----:B------:R-:W0:Y:S01]  /*66c0*/  LDGDEPBAR ;  /* 0x00000000000079af */ /* 0x000e220000000000 */
[----:B------:R-:W-:-:S04]  /*66d0*/  IADD3 R166, P0, R41, R166, RZ ;  /* 0x000000a629a67210 */ /* 0x000fc80007f1e0ff */
[----:B------:R-:W-:Y:S02]  /*66e0*/  IADD3.X R165, R38, R165, RZ, P0, !PT ;  /* 0x000000a526a57210 */ /* 0x000fe400007fe4ff */
.L_x_1518:
[----:B------:R-:W-:Y:S01]  /*66f0*/  IADD3 R3, R3, UR13, RZ ;  /* 0x0000000d03037c10 */ /* 0x000fe2000fffe0ff */
[----:B------:R-:W-:-:S03]  /*6700*/  IMAD.SHL.U32 R228, R0, 0x2, RZ ;  /* 0x0000000200e47824 */ /* 0x000fc600078e00ff */
[----:B------:R-:W-:Y:S01]  /*6710*/  IADD3 R6, R3, 0x1, RZ ;  /* 0x0000000103067810 */ /* 0x000fe20007ffe0ff */
[--C-:B------:R-:W-:Y:S01]  /*6720*/  IMAD R226, R7, 0x2, R228.reuse ;  /* 0x0000000207e27824 */ /* 0x100fe200078e02e4 */
[----:B------:R-:W-:Y:S01]  /*6730*/  IADD3 R4, R3, 0x8, RZ ;  /* 0x0000000803047810 */ /* 0x000fe20007ffe0ff */
[C---:B------:R-:W-:Y:S01]  /*6740*/  IMAD R225, R5.reuse, 0x2, R228 ;  /* 0x0000000205e17824 */ /* 0x040fe200078e02e4 */
[CC--:B------:R-:W-:Y:S01]  /*6750*/  ISETP.GE.AND P1, PT, R6.reuse, R167.reuse, PT ;  /* 0x000000a70600720c */ /* 0x0c0fe20003f26270 */
[----:B------:R-:W-:Y:S01]  /*6760*/  IMAD R224, R5, 0x2, R226 ;  /* 0x0000000205e07824 */ /* 0x000fe200078e02e2 */
[-C--:B------:R-:W-:Y:S01]  /*6770*/  ISETP.GE.AND P4, PT, R6, R2.reuse, PT ;  /* 0x000000020600720c */ /* 0x080fe20003f86270 */
[----:B-1----:R-:W-:Y:S01]  /*6780*/  LDSM.16.MT88.4 R44, [R226+0x10000] ;  /* 0x01000000e22c783b */ /* 0x002fe20000004200 */
[C---:B------:R-:W-:Y:S02]  /*6790*/  ISETP.GE.AND P0, PT, R4.reuse, R167, PT ;  /* 0x000000a70400720c */ /* 0x040fe40003f06270 */
[----:B------:R-:W-:Y:S01]  /*67a0*/  ISETP.GE.AND P2, PT, R4, R2, PT ;  /* 0x000000020400720c */ /* 0x000fe20003f46270 */
[----:B------:R-:W-:Y:S01]  /*67b0*/  LDSM.16.MT88.4 R60, [R224+0x10000] ;  /* 0x01000000e03c783b */ /* 0x000fe20000004200 */
[----:B------:R-:W-:-:S02]  /*67c0*/  IADD3 R6, R3, 0x9, RZ ;  /* 0x0000000903067810 */ /* 0x000fc40007ffe0ff */
[----:B------:R-:W-:Y:S01]  /*67d0*/  IADD3 R4, R3, 0x10, RZ ;  /* 0x0000001003047810 */ /* 0x000fe20007ffe0ff */
[----:B------:R-:W-:Y:S01]  /*67e0*/  LDSM.16.MT88.4 R52, [R225+0x10000] ;  /* 0x01000000e134783b */ /* 0x000fe20000004200 */
[----:B------:R-:W-:Y:S02]  /*67f0*/  FSEL R39, R28, -INF , !P0 ;  /* 0xff8000001c277808 */ /* 0x000fe40004000000 */
[----:B------:R-:W-:Y:S01]  /*6800*/  FSEL R43, R30, -INF , !P2 ;  /* 0xff8000001e2b7808 */ /* 0x000fe20005000000 */
[----:B------:R-:W-:Y:S01]  /*6810*/  LDSM.16.MT88.4 R68, [R228+0x12000] ;  /* 0x01200000e444783b */ /* 0x000fe20000004200 */
[CC--:B------:R-:W-:Y:S02]  /*6820*/  ISETP.GE.AND P5, PT, R6.reuse, R167.reuse, PT ;  /* 0x000000a70600720c */ /* 0x0c0fe40003fa6270 */
[----:B------:R-:W-:Y:S01]  /*6830*/  ISETP.GE.AND P3, PT, R6, R2, PT ;  /* 0x000000020600720c */ /* 0x000fe20003f66270 */
[----:B------:R-:W-:Y:S01]  /*6840*/  LDSM.16.MT88.4 R84, [R225+0x12000] ;  /* 0x01200000e154783b */ /* 0x000fe20000004200 */
[----:B------:R-:W-:-:S02]  /*6850*/  ISETP.GE.AND P0, PT, R4, R167, PT ;  /* 0x000000a70400720c */ /* 0x000fc40003f06270 */
[----:B------:R-:W-:Y:S01]  /*6860*/  ISETP.GE.AND P2, PT, R4, R2, PT ;  /* 0x000000020400720c */ /* 0x000fe20003f46270 */
[----:B------:R-:W-:Y:S01]  /*6870*/  LDSM.16.MT88.4 R92, [R224+0x12000] ;  /* 0x01200000e05c783b */ /* 0x000fe20000004200 */
[C---:B------:R-:W-:Y:S02]  /*6880*/  IADD3 R6, R3.reuse, 0x11, RZ ;  /* 0x0000001103067810 */ /* 0x040fe40007ffe0ff */
[----:B------:R-:W-:Y:S01]  /*6890*/  IADD3 R4, R3, 0x18, RZ ;  /* 0x0000001803047810 */ /* 0x000fe20007ffe0ff */
[----:B------:R-:W-:Y:S01]  /*68a0*/  LDSM.16.MT88.4 R100, [R228+0x14000] ;  /* 0x01400000e464783b */ /* 0x000fe20000004200 */
[----:B------:R-:W-:Y:S02]  /*68b0*/  FSEL R37, R29, -INF , !P5 ;  /* 0xff8000001d257808 */ /* 0x000fe40006800000 */
[----:B------:R-:W-:Y:S01]  /*68c0*/  FSEL R41, R31, -INF , !P3 ;  /* 0xff8000001f297808 */ /* 0x000fe20005800000 */
[----:B------:R-:W-:Y:S01]  /*68d0*/  LDSM.16.MT88.4 R108, [R226+0x14000] ;  /* 0x01400000e26c783b */ /* 0x000fe20000004200 */
[----:B------:R-:W-:-:S02]  /*68e0*/  FSEL R121, R24, -INF , !P0 ;  /* 0xff80000018797808 */ /* 0x000fc40004000000 */
[----:B------:R-:W-:Y:S01]  /*68f0*/  FSEL R137, R26, -INF , !P2 ;  /* 0xff8000001a897808 */ /* 0x000fe20005000000 */
[----:B------:R-:W-:Y:S01]  /*6900*/  LDSM.16.MT88.4 R116, [R225+0x14000] ;  /* 0x01400000e174783b */ /* 0x000fe20000004200 */
[CC--:B------:R-:W-:Y:S02]  /*6910*/  ISETP.GE.AND P5, PT, R6.reuse, R167.reuse, PT ;  /* 0x000000a70600720c */ /* 0x0c0fe40003fa6270 */
[-C--:B------:R-:W-:Y:S01]  /*6920*/  ISETP.GE.AND P3, PT, R6, R2.reuse, PT ;  /* 0x000000020600720c */ /* 0x080fe20003f66270 */
[----:B------:R-:W-:Y:S01]  /*6930*/  LDSM.16.MT88.4 R124, [R224+0x14000] ;  /* 0x01400000e07c783b */ /* 0x000fe20000004200 */
[C---:B------:R-:W-:Y:S02]  /*6940*/  ISETP.GE.AND P0, PT, R4.reuse, R167, PT ;  /* 0x000000a70400720c */ /* 0x040fe40003f06270 */
[----:B------:R-:W-:Y:S01]  /*6950*/  ISETP.GE.AND P2, PT, R4, R2, PT ;  /* 0x000000020400720c */ /* 0x000fe20003f46270 */
[----:B------:R-:W-:Y:S01]  /*6960*/  LDSM.16.MT88.4 R132, [R228+0x16000] ;  /* 0x01600000e484783b */ /* 0x000fe20000004200 */
[----:B------:R-:W-:-:S02]  /*6970*/  IADD3 R4, R3, 0x19, RZ ;  /* 0x0000001903047810 */ /* 0x000fc40007ffe0ff */
[----:B------:R-:W-:Y:S01]  /*6980*/  FSEL R129, R25, -INF , !P5 ;  /* 0xff80000019817808 */ /* 0x000fe20006800000 */
[----:B------:R-:W-:Y:S01]  /*6990*/  LDSM.16.MT88.4 R156, [R226+0x16000] ;  /* 0x01600000e29c783b */ /* 0x000fe20000004200 */
[----:B------:R-:W-:Y:S02]  /*69a0*/  FSEL R141, R27, -INF , !P3 ;  /* 0xff8000001b8d7808 */ /* 0x000fe40005800000 */
[C---:B------:R-:W-:Y:S01]  /*69b0*/  ISETP.GE.AND P5, PT, R3.reuse, R167, PT ;  /* 0x000000a70300720c */ /* 0x040fe20003fa6270 */
[----:B------:R-:W-:Y:S01]  /*69c0*/  LDSM.16.MT88.4 R144, [R225+0x16000] ;  /* 0x01600000e190783b */ /* 0x000fe20000004200 */
[----:B------:R-:W-:Y:S02]  /*69d0*/  ISETP.GE.AND P3, PT, R4, R2, PT ;  /* 0x000000020400720c */ /* 0x000fe40003f66270 */
[----:B------:R-:W-:Y:S02]  /*69e0*/  IADD3 R6, R3, 0x20, RZ ;  /* 0x0000002003067810 */ /* 0x000fe40007ffe0ff */
[----:B------:R-:W-:-:S02]  /*69f0*/  FSEL R33, R33, -INF , !P1 ;  /* 0xff80000021217808 */ /* 0x000fc40004800000 */
[----:B------:R-:W-:Y:S02]  /*6a00*/  FSEL R32, R32, -INF , !P5 ;  /* 0xff80000020207808 */ /* 0x000fe40006800000 */
[----:B------:R-:W-:Y:S02]  /*6a10*/  FSEL R29, R23, -INF , !P3 ;  /* 0xff800000171d7808 */ /* 0x000fe40005800000 */
[----:B------:R-:W-:Y:S02]  /*6a20*/  ISETP.GE.AND P3, PT, R3, R2, PT ;  /* 0x000000020300720c */ /* 0x000fe40003f66270 */
[----:B------:R-:W-:Y:S02]  /*6a30*/  FSEL R25, R20, -INF , !P0 ;  /* 0xff80000014197808 */ /* 0x000fe40004000000 */
[----:B------:R-:W-:Y:S02]  /*6a40*/  FSEL R31, R22, -INF , !P2 ;  /* 0xff800000161f7808 */ /* 0x000fe40005000000 */
[----:B------:R-:W-:-:S02]  /*6a50*/  ISETP.GE.AND P0, PT, R6, R167, PT ;  /* 0x000000a70600720c */ /* 0x000fc40003f06270 */
[----:B------:R-:W-:Y:S02]  /*6a60*/  ISETP.GE.AND P2, PT, R6, R2, PT ;  /* 0x000000020600720c */ /* 0x000fe40003f46270 */
[----:B------:R-:W-:Y:S02]  /*6a70*/  FMNMX.FTZ R6, R32, R33, !PT ;  /* 0x0000002120067209 */ /* 0x000fe40007810000 */
[----:B------:R-:W-:Y:S02]  /*6a80*/  FSEL R35, R35, -INF , !P4 ;  /* 0xff80000023237808 */ /* 0x000fe40006000000 */
[----:B------:R-:W-:Y:S02]  /*6a90*/  FSEL R34, R34, -INF , !P3 ;  /* 0xff80000022227808 */ /* 0x000fe40005800000 */
[----:B------:R-:W-:Y:S02]  /*6aa0*/  FMNMX.FTZ R6, R39, R6, !PT ;  /* 0x0000000627067209 */ /* 0x000fe40007810000 */
[----:B------:R-:W-:-:S02]  /*6ab0*/  FSEL R247, R18, -INF , !P2 ;  /* 0xff80000012f77808 */ /* 0x000fc40005000000 */
[----:B------:R-:W-:Y:S02]  /*6ac0*/  FMNMX.FTZ R18, R34, R35, !PT ;  /* 0x0000002322127209 */ /* 0x000fe40007810000 */
[----:B------:R-:W-:Y:S02]  /*6ad0*/  FMNMX.FTZ R20, R37, R6, !PT ;  /* 0x0000000625147209 */ /* 0x000fe40007810000 */
[----:B------:R-:W-:Y:S02]  /*6ae0*/  FMNMX.FTZ R18, R43, R18, !PT ;  /* 0x000000122b127209 */ /* 0x000fe40007810000 */
[----:B------:R-:W-:Y:S02]  /*6af0*/  ISETP.GE.AND P1, PT, R4, R167, PT ;  /* 0x000000a70400720c */ /* 0x000fe40003f26270 */
[----:B------:R-:W-:Y:S02]  /*6b00*/  IADD3 R4, R3, 0x21, RZ ;  /* 0x0000002103047810 */ /* 0x000fe40007ffe0ff */
[----:B------:R-:W-:-:S02]  /*6b10*/  FMNMX.FTZ R20, R121, R20, !PT ;  /* 0x0000001479147209 */ /* 0x000fc40007810000 */
[----:B------:R-:W-:Y:S02]  /*6b20*/  FMNMX.FTZ R18, R41, R18, !PT ;  /* 0x0000001229127209 */ /* 0x000fe40007810000 */
[----:B------:R-:W-:Y:S02]  /*6b30*/  FSEL R21, R21, -INF , !P1 ;  /* 0xff80000015157808 */ /* 0x000fe40004800000 */
[----:B------:R-:W-:Y:S02]  /*6b40*/  ISETP.GE.AND P1, PT, R4, R2, PT ;  /* 0x000000020400720c */ /* 0x000fe40003f26270 */
[----:B------:R-:W-:Y:S02]  /*6b50*/  FSEL R251, R16, -INF , !P0 ;  /* 0xff80000010fb7808 */ /* 0x000fe40004000000 */
[----:B------:R-:W-:Y:S02]  /*6b60*/  FMNMX.FTZ R20, R129, R20, !PT ;  /* 0x0000001481147209 */ /* 0x000fe40007810000 */
[----:B------:R-:W-:-:S02]  /*6b70*/  IADD3 R16, R3, 0x30, RZ ;  /* 0x0000003003107810 */ /* 0x000fc40007ffe0ff */
[----:B------:R-:W-:Y:S02]  /*6b80*/  FMNMX.FTZ R18, R137, R18, !PT ;  /* 0x0000001289127209 */ /* 0x000fe40007810000 */
[----:B------:R-:W-:Y:S02]  /*6b90*/  FSEL R199, R19, -INF , !P1 ;  /* 0xff80000013c77808 */ /* 0x000fe40004800000 */
[----:B------:R-:W-:Y:S02]  /*6ba0*/  FMNMX.FTZ R20, R25, R20, !PT ;  /* 0x0000001419147209 */ /* 0x000fe40007810000 */
[-C--:B------:R-:W-:Y:S02]  /*6bb0*/  ISETP.GE.AND P1, PT, R16, R167.reuse, PT ;  /* 0x000000a71000720c */ /* 0x080fe40003f26270 */
[----:B------:R-:W-:Y:S02]  /*6bc0*/  FMNMX.FTZ R18, R141, R18, !PT ;  /* 0x000000128d127209 */ /* 0x000fe40007810000 */
[----:B------:R-:W-:-:S02]  /*6bd0*/  ISETP.GE.AND P5, PT, R4, R167, PT ;  /* 0x000000a70400720c */ /* 0x000fc40003fa6270 */
[----:B------:R-:W-:Y:S02]  /*6be0*/  IADD3 R4, R3, 0x28, RZ ;  /* 0x0000002803047810 */ /* 0x000fe40007ffe0ff */
[----:B------:R-:W-:Y:S02]  /*6bf0*/  FMNMX.FTZ R20, R21, R20, !PT ;  /* 0x0000001415147209 */ /* 0x000fe40007810000 */
[----:B------:R-:W-:Y:S02]  /*6c00*/  FSEL R241, R8, -INF , !P1 ;  /* 0xff80000008f17808 */ /* 0x000fe40004800000 */
[----:B------:R-:W-:Y:S02]  /*6c10*/  FMNMX.FTZ R8, R31, R18, !PT ;  /* 0x000000121f087209 */ /* 0x000fe40007810000 */
[C---:B------:R-:W-:Y:S02]  /*6c20*/  ISETP.GE.AND P4, PT, R4.reuse, R167, PT ;  /* 0x000000a70400720c */ /* 0x040fe40003f86270 */
[----:B------:R-:W-:-:S02]  /*6c30*/  ISETP.GE.AND P0, PT, R4, R2, PT ;  /* 0x000000020400720c */ /* 0x000fc40003f06270 */
[----:B------:R-:W-:Y:S02]  /*6c40*/  IADD3 R4, R3, 0x29, RZ ;  /* 0x0000002903047810 */ /* 0x000fe40007ffe0ff */
[----:B------:R-:W-:Y:S02]  /*6c50*/  FSEL R191, R17, -INF , !P5 ;  /* 0xff80000011bf7808 */ /* 0x000fe40006800000 */
[----:B------:R-:W-:Y:S02]  /*6c60*/  FMNMX.FTZ R20, R251, R20, !PT ;  /* 0x00000014fb147209 */ /* 0x000fe40007810000 */
[----:B------:R-:W-:Y:S02]  /*6c70*/  FMNMX.FTZ R8, R29, R8, !PT ;  /* 0x000000081d087209 */ /* 0x000fe40007810000 */
[----:B------:R-:W-:Y:S02]  /*6c80*/  FSEL R249, R12, -INF , !P4 ;  /* 0xff8000000cf97808 */ /* 0x000fe40006000000 */
[----:B------:R-:W-:-:S02]  /*6c90*/  ISETP.GE.AND P2, PT, R4, R167, PT ;  /* 0x000000a70400720c */ /* 0x000fc40003f46270 */
[----:B------:R-:W-:Y:S02]  /*6ca0*/  FMNMX.FTZ R12, R191, R20, !PT ;  /* 0x00000014bf0c7209 */ /* 0x000fe40007810000 */
[----:B------:R-:W-:Y:S02]  /*6cb0*/  FMNMX.FTZ R8, R247, R8, !PT ;  /* 0x00000008f7087209 */ /* 0x000fe40007810000 */
[----:B------:R-:W-:Y:S02]  /*6cc0*/  ISETP.GE.AND P3, PT, R4, R2, PT ;  /* 0x000000020400720c */ /* 0x000fe40003f66270 */
[C---:B------:R-:W-:Y:S02]  /*6cd0*/  IADD3 R6, R3.reuse, 0x31, RZ ;  /* 0x0000003103067810 */ /* 0x040fe40007ffe0ff */
[----:B------:R-:W-:Y:S02]  /*6ce0*/  IADD3 R4, R3, 0x38, RZ ;  /* 0x0000003803047810 */ /* 0x000fe40007ffe0ff */
[----:B------:R-:W-:-:S02]  /*6cf0*/  FSEL R193, R13, -INF , !P2 ;  /* 0xff8000000dc17808 */ /* 0x000fc40005000000 */
[----:B------:R-:W-:Y:S02]  /*6d00*/  FMNMX.FTZ R12, R249, R12, !PT ;  /* 0x0000000cf90c7209 */ /* 0x000fe40007810000 */
[----:B------:R-:W-:Y:S02]  /*6d10*/  FSEL R243, R14, -INF , !P0 ;  /* 0xff8000000ef37808 */ /* 0x000fe40004000000 */
[----:B------:R-:W-:Y:S02]  /*6d20*/  FMNMX.FTZ R8, R199, R8, !PT ;  /* 0x00000008c7087209 */ /* 0x000fe40007810000 */
[-C--:B------:R-:W-:Y:S02]  /*6d30*/  ISETP.GE.AND P2, PT, R6, R167.reuse, PT ;  /* 0x000000a70600720c */ /* 0x080fe40003f46270 */
[----:B------:R-:W-:Y:S02]  /*6d40*/  FMNMX.FTZ R12, R193, R12, !PT ;  /* 0x0000000cc10c7209 */ /* 0x000fe40007810000 */
[----:B------:R-:W-:-:S02]  /*6d50*/  ISETP.GE.AND P1, PT, R4, R167, PT ;  /* 0x000000a70400720c */ /* 0x000fc40003f26270 */
[----:B------:R-:W-:Y:S02]  /*6d60*/  ISETP.GE.AND P0, PT, R16, R2, PT ;  /* 0x000000021000720c */ /* 0x000fe40003f06270 */
[----:B------:R-:W-:Y:S01]  /*6d70*/  FSEL R203, R15, -INF , !P3 ;  /* 0xff8000000fcb7808 */ /* 0x000fe20005800000 */
[----:B------:R-:W-:Y:S01]  /*6d80*/  LDSM.16.MT88.4 R16, [R225+0x10800] ;  /* 0x01080000e110783b */ /* 0x000fe20000004200 */
[----:B------:R-:W-:Y:S02]  /*6d90*/  FMNMX.FTZ R14, R243, R8, !PT ;  /* 0x00000008f30e7209 */ /* 0x000fe40007810000 */
[----:B------:R-:W-:Y:S02]  /*6da0*/  IADD3 R3, R3, 0x39, RZ ;  /* 0x0000003903037810 */ /* 0x000fe40007ffe0ff */
[----:B------:R-:W-:Y:S02]  /*6db0*/  FSEL R239, R9, -INF , !P2 ;  /* 0xff80000009ef7808 */ /* 0x000fe40005000000 */
[----:B------:R-:W-:-:S02]  /*6dc0*/  FMNMX.FTZ R12, R241, R12, !PT ;  /* 0x0000000cf10c7209 */ /* 0x000fc40007810000 */
[----:B------:R-:W-:Y:S02]  /*6dd0*/  FSEL R237, R76, -INF , !P1 ;  /* 0xff8000004ced7808 */ /* 0x000fe40004800000 */
[----:B------:R-:W-:Y:S02]  /*6de0*/  ISETP.GE.AND P1, PT, R6, R2, PT ;  /* 0x000000020600720c */ /* 0x000fe40003f26270 */
[----:B------:R-:W-:Y:S02]  /*6df0*/  FSEL R205, R10, -INF , !P0 ;  /* 0xff8000000acd7808 */ /* 0x000fe40004000000 */
[----:B------:R-:W-:Y:S02]  /*6e00*/  FMNMX.FTZ R14, R203, R14, !PT ;  /* 0x0000000ecb0e7209 */ /* 0x000fe40007810000 */
[----:B------:R-:W-:Y:S02]  /*6e10*/  ISETP.GE.AND P2, PT, R3, R167, PT ;  /* 0x000000a70300720c */ /* 0x000fe40003f46270 */
[----:B------:R-:W-:-:S02]  /*6e20*/  FMNMX.FTZ R12, R239, R12, !PT ;  /* 0x0000000cef0c7209 */ /* 0x000fc40007810000 */
[----:B------:R-:W-:Y:S02]  /*6e30*/  ISETP.GE.AND P0, PT, R4, R2, PT ;  /* 0x000000020400720c */ /* 0x000fe40003f06270 */
[----:B------:R-:W-:Y:S02]  /*6e40*/  FSEL R201, R11, -INF , !P1 ;  /* 0xff8000000bc97808 */ /* 0x000fe40004800000 */
[----:B------:R-:W-:Y:S02]  /*6e50*/  FMNMX.FTZ R14, R205, R14, !PT ;  /* 0x0000000ecd0e7209 */ /* 0x000fe40007810000 */
[----:B------:R-:W-:Y:S02]  /*6e60*/  FSEL R207, R77, -INF , !P2 ;  /* 0xff8000004dcf7808 */ /* 0x000fe40005000000 */
[----:B------:R-:W-:Y:S02]  /*6e70*/  FMNMX.FTZ R12, R237, R12, !PT ;  /* 0x0000000ced0c7209 */ /* 0x000fe40007810000 */
[----:B------:R-:W-:-:S02]  /*6e80*/  ISETP.GE.AND P1, PT, R3, R2, PT ;  /* 0x000000020300720c */ /* 0x000fc40003f26270 */
[----:B------:R-:W-:Y:S02]  /*6e90*/  FSEL R197, R78, -INF , !P0 ;  /* 0xff8000004ec57808 */ /* 0x000fe40004000000 */
[----:B------:R-:W-:Y:S02]  /*6ea0*/  FMNMX.FTZ R14, R201, R14, !PT ;  /* 0x0000000ec90e7209 */ /* 0x000fe40007810000 */
[----:B------:R-:W-:Y:S02]  /*6eb0*/  FMNMX.FTZ R8, R207, R12, !PT ;  /* 0x0000000ccf087209 */ /* 0x000fe40007810000 */
[----:B------:R-:W-:Y:S02]  /*6ec0*/  FSEL R195, R79, -INF , !P1 ;  /* 0xff8000004fc37808 */ /* 0x000fe40004800000 */
[----:B------:R-:W-:Y:S01]  /*6ed0*/  FMNMX.FTZ R14, R197, R14, !PT ;  /* 0x0000000ec50e7209 */ /* 0x000fe20007810000 */
[----:B------:R-:W1:Y:S03]  /*6ee0*/  SHFL.BFLY PT, R9, R8, 0x2, 0x1f ;  /* 0x0c401f0008097f89 */ /* 0x000e6600000e0000 */
[----:B------:R-:W-:Y:S01]  /*6ef0*/  FMNMX.FTZ R11, R195, R14, !PT ;  /* 0x0000000ec30b7209 */ /* 0x000fe20007810000 */
[----:B------:R-:W-:Y:S04]  /*6f00*/  LDSM.16.MT88.4 R76, [R226+0x12000] ;  /* 0x01200000e24c783b */ /* 0x000fe80000004200 */
[----:B------:R-:W2:Y:S04]  /*6f10*/  SHFL.BFLY PT, R4, R11, 0x2, 0x1f ;  /* 0x0c401f000b047f89 */ /* 0x000ea800000e0000 */
[----:B------:R-:W-:Y:S01]  /*6f20*/  LDSM.16.MT88.4 R12, [R224+0x10800] ;  /* 0x01080000e00c783b */ /* 0x000fe20000004200 */
[----:B-1----:R-:W-:-:S05]  /*6f30*/  FMNMX.FTZ R9, R8, R9, !PT ;  /* 0x0000000908097209 */ /* 0x002fca0007810000 */
[----:B------:R-:W1:Y:S01]  /*6f40*/  SHFL.BFLY PT, R164, R9, 0x1, 0x1f ;  /* 0x0c201f0009a47f89 */ /* 0x000e6200000e0000 */
[----:B--2---:R-:W-:-:S05]  /*6f50*/  FMNMX.FTZ R4, R11, R4, !PT ;  /* 0x000000040b047209 */ /* 0x004fca0007810000 */
[----:B------:R-:W2:Y:S01]  /*6f60*/  SHFL.BFLY PT, R3, R4, 0x1, 0x1f ;  /* 0x0c201f0004037f89 */ /* 0x000ea200000e0000 */
[----:B-1----:R-:W-:-:S03]  /*6f70*/  FMNMX.FTZ R164, R9, R164, !PT ;  /* 0x000000a409a47209 */ /* 0x002fc60007810000 */
[----:B------:R-:W-:Y:S01]  /*6f80*/  LDSM.16.MT88.4 R8, [R226+0x12800] ;  /* 0x01280000e208783b */ /* 0x000fe20000004200 */
        /* <DEDUP_REMOVED lines=13> */
[----:B------:R-:W-:Y:S01]  /*7060*/  MUFU.EX2 R189, R189 ;  /* 0x000000bd00bd7308 */ /* 0x000fe20000000800 */
[--C-:B------:R-:W-:Y:S01]  /*7070*/  FFMA.FTZ R184, R34, c[0x0][0x23c], -R192.reuse ;  /* 0x00008f0022b87a23 */ /* 0x100fe200000108c0 */
[----:B------:R-:W1:Y:S01]  /*7080*/  LDSM.16.MT88.4 R36, [R228+0x10000] ;  /* 0x01000000e424783b */ /* 0x000e620000004200 */
[----:B------:R-:W-:-:S02]  /*7090*/  FFMA.FTZ R187, R35, c[0x0][0x23c], -R192 ;  /* 0x00008f0023bb7a23 */ /* 0x000fc400000108c0 */
[--C-:B------:R-:W-:Y:S01]  /*70a0*/  FFMA.FTZ R185, R43, c[0x0][0x23c], -R192.reuse ;  /* 0x00008f002bb97a23 */ /* 0x100fe200000108c0 */
[----:B------:R-:W-:Y:S01]  /*70b0*/  LDSM.16.MT88.4 R32, [R228+0x12800] ;  /* 0x01280000e420783b */ /* 0x000fe20000004200 */
[----:B------:R-:W-:Y:S01]  /*70c0*/  FFMA.FTZ R178, R41, c[0x0][0x23c], -R192 ;  /* 0x00008f0029b27a23 */ /* 0x000fe200000108c0 */
[----:B------:R-:W2:Y:S01]  /*70d0*/  MUFU.EX2 R186, R186 ;  /* 0x000000ba00ba7308 */ /* 0x000ea20000000800 */
[--C-:B------:R-:W-:Y:S02]  /*70e0*/  FFMA.FTZ R181, R121, c[0x0][0x23c], -R198.reuse ;  /* 0x00008f0079b57a23 */ /* 0x100fe400000108c6 */
[--C-:B------:R-:W-:Y:S02]  /*70f0*/  FFMA.FTZ R180, R129, c[0x0][0x23c], -R198.reuse ;  /* 0x00008f0081b47a23 */ /* 0x100fe400000108c6 */
[--C-:B------:R-:W-:Y:S02]  /*7100*/  FFMA.FTZ R177, R25, c[0x0][0x23c], -R198.reuse ;  /* 0x00008f0019b17a23 */ /* 0x100fe400000108c6 */
[----:B------:R-:W-:Y:S01]  /*7110*/  FFMA.FTZ R176, R21, c[0x0][0x23c], -R198 ;  /* 0x00008f0015b07a23 */ /* 0x000fe200000108c6 */
[----:B------:R-:W-:Y:S01]  /*7120*/  MUFU.EX2 R183, R183 ;  /* 0x000000b700b77308 */ /* 0x000fe20000000800 */
[--C-:B------:R-:W-:Y:S01]  /*7130*/  FFMA.FTZ R179, R137, c[0x0][0x23c], -R192.reuse ;  /* 0x00008f0089b37a23 */ /* 0x100fe200000108c0 */
[----:B------:R-:W3:Y:S01]  /*7140*/  LDSM.16.MT88.4 R20, [R226+0x10800] ;  /* 0x01080000e214783b */ /* 0x000ee20000004200 */
[----:B------:R-:W-:-:S02]  /*7150*/  FFMA.FTZ R174, R141, c[0x0][0x23c], -R192 ;  /* 0x00008f008dae7a23 */ /* 0x000fc400000108c0 */
[--C-:B------:R-:W-:Y:S01]  /*7160*/  FFMA.FTZ R175, R31, c[0x0][0x23c], -R192.reuse ;  /* 0x00008f001faf7a23 */ /* 0x100fe200000108c0 */
[----:B------:R-:W-:Y:S01]  /*7170*/  LDSM.16.MT88.4 R24, [R228+0x10800] ;  /* 0x01080000e418783b */ /* 0x000fe20000004200 */
[----:B------:R-:W-:Y:S01]  /*7180*/  FFMA.FTZ R0, R29, c[0x0][0x23c], -R192 ;  /* 0x00008f001d007a23 */ /* 0x000fe200000108c0 */
[----:B------:R-:W4:Y:S01]  /*7190*/  MUFU.EX2 R182, R182 ;  /* 0x000000b600b67308 */ /* 0x000f220000000800 */
[----:B--2---:R-:W-:Y:S01]  /*71a0*/  F2FP.BF16.PACK_AB R148, R186, R189 ;  /* 0x000000bdba94723e */ /* 0x004fe200000010ff */
[----:B------:R-:W-:Y:S01]  /*71b0*/  LDSM.16.MT88.4 R28, [R224+0x12800] ;  /* 0x01280000e01c783b */ /* 0x000fe20000004200 */
[--C-:B------:R-:W-:Y:S02]  /*71c0*/  FFMA.FTZ R188, R251, c[0x0][0x23c], -R198.reuse ;  /* 0x00008f00fbbc7a23 */ /* 0x100fe400000108c6 */
[--C-:B------:R-:W-:Y:S02]  /*71d0*/  FFMA.FTZ R191, R191, c[0x0][0x23c], -R198.reuse ;  /* 0x00008f00bfbf7a23 */ /* 0x100fe400000108c6 */
[--C-:B------:R-:W-:Y:S01]  /*71e0*/  FFMA.FTZ R190, R249, c[0x0][0x23c], -R198.reuse ;  /* 0x00008f00f9be7a23 */ /* 0x100fe200000108c6 */
[----:B------:R-:W-:Y:S01]  /*71f0*/  MUFU.EX2 R184, R184 ;  /* 0x000000b800b87308 */ /* 0x000fe20000000800 */
[----:B------:R-:W-:-:S02]  /*7200*/  FFMA.FTZ R193, R193, c[0x0][0x23c], -R198 ;  /* 0x00008f00c1c17a23 */ /* 0x000fc400000108c6 */
[--C-:B------:R-:W-:Y:S02]  /*7210*/  FFMA.FTZ R194, R247, c[0x0][0x23c], -R192.reuse ;  /* 0x00008f00f7c27a23 */ /* 0x100fe400000108c0 */
[--C-:B------:R-:W-:Y:S02]  /*7220*/  FFMA.FTZ R199, R199, c[0x0][0x23c], -R192.reuse ;  /* 0x00008f00c7c77a23 */ /* 0x100fe400000108c0 */
[--C-:B------:R-:W-:Y:S01]  /*7230*/  FFMA.FTZ R196, R243, c[0x0][0x23c], -R192.reuse ;  /* 0x00008f00f3c47a23 */ /* 0x100fe200000108c0 */
[----:B------:R-:W2:Y:S01]  /*7240*/  MUFU.EX2 R187, R187 ;  /* 0x000000bb00bb7308 */ /* 0x000ea20000000800 */
[----:B----4-:R-:W-:Y:S01]  /*7250*/  F2FP.BF16.PACK_AB R150, R182, R183 ;  /* 0x000000b7b696723e */ /* 0x010fe200000010ff */
[----:B------:R-:W-:Y:S02]  /*7260*/  FFMA.FTZ R203, R203, c[0x0][0x23c], -R192 ;  /* 0x00008f00cbcb7a23 */ /* 0x000fe400000108c0 */
[--C-:B------:R-:W-:Y:S02]  /*7270*/  FFMA.FTZ R200, R241, c[0x0][0x23c], -R198.reuse ;  /* 0x00008f00f1c87a23 */ /* 0x100fe400000108c6 */
[----:B------:R-:W-:-:S02]  /*7280*/  FFMA.FTZ R239, R239, c[0x0][0x23c], -R198 ;  /* 0x00008f00efef7a23 */ /* 0x000fc400000108c6 */
[----:B------:R-:W-:Y:S01]  /*7290*/  MUFU.EX2 R185, R185 ;  /* 0x000000b900b97308 */ /* 0x000fe20000000800 */
[--C-:B------:R-:W-:Y:S02]  /*72a0*/  FFMA.FTZ R202, R237, c[0x0][0x23c], -R198.reuse ;  /* 0x00008f00edca7a23 */ /* 0x100fe400000108c6 */
[----:B------:R-:W-:Y:S02]  /*72b0*/  FFMA.FTZ R243, R207, c[0x0][0x23c], -R198 ;  /* 0x00008f00cff37a23 */ /* 0x000fe400000108c6 */
[--C-:B------:R-:W-:Y:S02]  /*72c0*/  FFMA.FTZ R198, R205, c[0x0][0x23c], -R192.reuse ;  /* 0x00008f00cdc67a23 */ /* 0x100fe400000108c0 */
[--C-:B------:R-:W-:Y:S01]  /*72d0*/  FFMA.FTZ R201, R201, c[0x0][0x23c], -R192.reuse ;  /* 0x00008f00c9c97a23 */ /* 0x100fe200000108c0 */
[----:B------:R-:W4:Y:S01]  /*72e0*/  MUFU.EX2 R178, R178 ;  /* 0x000000b200b27308 */ /* 0x000f220000000800 */
[----:B--2---:R-:W-:Y:S01]  /*72f0*/  F2FP.BF16.PACK_AB R149, R187, R184 ;  /* 0x000000b8bb95723e */ /* 0x004fe200000010ff */
[----:B------:R-:W-:-:S02]  /*7300*/  FFMA.FTZ R197, R197, c[0x0][0x23c], -R192 ;  /* 0x00008f00c5c57a23 */ /* 0x000fc400000108c0 */
[----:B------:R-:W-:Y:S02]  /*7310*/  FFMA.FTZ R192, R195, c[0x0][0x23c], -R192 ;  /* 0x00008f00c3c07a23 */ /* 0x000fe400000108c0 */
[----:B------:R-:W-:Y:S02]  /*7320*/  FADD.FTZ R186, R189, R186 ;  /* 0x000000babdba7221 */ /* 0x000fe40000010000 */
[----:B------:R-:W-:Y:S01]  /*7330*/  MUFU.EX2 R181, R181 ;  /* 0x000000b500b57308 */ /* 0x000fe20000000800 */
[----:B------:R-:W-:Y:S02]  /*7340*/  FADD.FTZ R184, R184, R187 ;  /* 0x000000bbb8b87221 */ /* 0x000fe40000010000 */
[----:B------:R-:W-:-:S04]  /*7350*/  FADD.FTZ R183, R183, R186 ;  /* 0x000000bab7b77221 */ /* 0x000fc80000010000 */
[----:B------:R-:W-:Y:S01]  /*7360*/  FADD.FTZ R182, R182, R183 ;  /* 0x000000b7b6b67221 */ /* 0x000fe20000010000 */
[----:B----4-:R-:W-:Y:S01]  /*7370*/  F2FP.BF16.PACK_AB R151, R178, R185 ;  /* 0x000000b9b297723e */ /* 0x010fe200000010ff */
[----:B------:R-:W2:Y:S01]  /*7380*/  MUFU.EX2 R180, R180 ;  /* 0x000000b400b47308 */ /* 0x000ea20000000800 */
[----:B------:R-:W-:-:S04]  /*7390*/  FADD.FTZ R185, R185, R184 ;  /* 0x000000b8b9b97221 */ /* 0x000fc80000010000 */
[----:B------:R-:W-:Y:S01]  /*73a0*/  FADD.FTZ R178, R178, R185 ;  /* 0x000000b9b2b27221 */ /* 0x000fe20000010000 */
[C---:B------:R-:W-:Y:S02]  /*73b0*/  HMMA.16816.F32.BF16 R56, R148.reuse, R60, RZ ;  /* 0x0000003c9438723c */ /* 0x040fe400000418ff */
[----:B------:R-:W-:Y:S06]  /*73c0*/  MUFU.EX2 R177, R177 ;  /* 0x000000b100b17308 */ /* 0x000fec0000000800 */
[C---:B------:R-:W-:Y:S02]  /*73d0*/  HMMA.16816.F32.BF16 R60, R148.reuse, R62, RZ ;  /* 0x0000003e943c723c */ /* 0x040fe400000418ff */
[----:B------:R-:W-:Y:S06]  /*73e0*/  MUFU.EX2 R176, R176 ;  /* 0x000000b000b07308 */ /* 0x000fec0000000800 */
[C---:B-1----:R-:W-:Y:S02]  /*73f0*/  HMMA.16816.F32.BF16 R160, R148.reuse, R36, RZ ;  /* 0x0000002494a0723c */ /* 0x042fe400000418ff */
[----:B------:R-:W-:Y:S06]  /*7400*/  MUFU.EX2 R179, R179 ;  /* 0x000000b300b37308 */ /* 0x000fec0000000800 */
[C---:B------:R-:W-:Y:S02]  /*7410*/  HMMA.16816.F32.BF16 R40, R148.reuse, R44, RZ ;  /* 0x0000002c9428723c */ /* 0x040fe400000418ff */
[----:B------:R-:W1:Y:S06]  /*7420*/  MUFU.EX2 R174, R174 ;  /* 0x000000ae00ae7308 */ /* 0x000e6c0000000800 */
[C---:B------:R-:W-:Y:S02]  /*7430*/  HMMA.16816.F32.BF16 R48, R148.reuse, R52, RZ ;  /* 0x000000349430723c */ /* 0x040fe400000418ff */
[----:B------:R-:W-:Y:S06]  /*7440*/  MUFU.EX2 R175, R175 ;  /* 0x000000af00af7308 */ /* 0x000fec0000000800 */
[C---:B------:R-:W-:Y:S02]  /*7450*/  HMMA.16816.F32.BF16 R64, R148.reuse, R68, RZ ;  /* 0x000000449440723c */ /* 0x040fe400000418ff */
[----:B------:R-:W4:Y:S06]  /*7460*/  MUFU.EX2 R0, R0 ;  /* 0x0000000000007308 */ /* 0x000f2c0000000800 */
        /* <DEDUP_REMOVED lines=41> */
[----:B--2---:R-:W-:Y:S01]  /*7700*/  F2FP.BF16.PACK_AB R4, R180, R181 ;  /* 0x000000b5b404723e */ /* 0x004fe200000010ff */
[----:B------:R-:W-:Y:S01]  /*7710*/  HMMA.16816.F32.BF16 R148, R148, R6, RZ ;  /* 0x000000069494723c */ /* 0x000fe200000418ff */
[----:B-1----:R-:W-:Y:S01]  /*7720*/  F2FP.BF16.PACK_AB R5, R174, R179 ;  /* 0x000000b3ae05723e */ /* 0x002fe200000010ff */
[----:B------:R-:W-:-:S02]  /*7730*/  FADD.FTZ R181, R181, R182 ;  /* 0x000000b6b5b57221 */ /* 0x000fc40000010000 */
[----:B------:R-:W-:Y:S02]  /*7740*/  FADD.FTZ R179, R179, R178 ;  /* 0x000000b2b3b37221 */ /* 0x000fe40000010000 */
[----:B------:R-:W-:Y:S01]  /*7750*/  FADD.FTZ R180, R180, R181 ;  /* 0x000000b5b4b47221 */ /* 0x000fe20000010000 */
[----:B------:R-:W-:Y:S01]  /*7760*/  F2FP.BF16.PACK_AB R6, R176, R177 ;  /* 0x000000b1b006723e */ /* 0x000fe200000010ff */
[----:B------:R-:W-:Y:S01]  /*7770*/  FADD.FTZ R174, R174, R179 ;  /* 0x000000b3aeae7221 */ /* 0x000fe20000010000 */
[----:B----4-:R-:W-:-:S03]  /*7780*/  F2FP.BF16.PACK_AB R7, R0, R175 ;  /* 0x000000af0007723e */ /* 0x010fc600000010ff */
[----:B------:R-:W-:-:S04]  /*7790*/  FADD.FTZ R175, R175, R174 ;  /* 0x000000aeafaf7221 */ /* 0x000fc80000010000 */
[----:B------:R-:W-:Y:S01]  /*77a0*/  HMMA.16816.F32.BF16 R56, R4, R12, R56 ;  /* 0x0000000c0438723c */ /* 0x000fe20000041838 */
[----:B------:R-:W-:-:S07]  /*77b0*/  FADD.FTZ R175, R0, R175 ;  /* 0x000000af00af7221 */ /* 0x000fce0000010000 */
[C---:B------:R-:W-:Y:S01]  /*77c0*/  HMMA.16816.F32.BF16 R60, R4.reuse, R14, R60 ;  /* 0x0000000e043c723c */ /* 0x040fe2000004183c */
[----:B------:R-:W1:Y:S07]  /*77d0*/  LDSM.16.MT88.4 R12, [R226+0x14800] ;  /* 0x01480000e20c783b */ /* 0x000e6e0000004200 */
[C---:B---3--:R-:W-:Y:S08]  /*77e0*/  HMMA.16816.F32.BF16 R40, R4.reuse, R20, R40 ;  /* 0x000000140428723c */ /* 0x048ff00000041828 */
[C---:B------:R-:W-:Y:S01]  /*77f0*/  HMMA.16816.F32.BF16 R44, R4.reuse, R22, R44 ;  /* 0x00000016042c723c */ /* 0x040fe2000004182c */
[----:B------:R-:W2:Y:S07]  /*7800*/  LDSM.16.MT88.4 R20, [R225+0x12800] ;  /* 0x01280000e114783b */ /* 0x000eae0000004200 */
        /* <DEDUP_REMOVED lines=27> */
[C---:B------:R-:W-:Y:S08]  /*79c0*/  HMMA.16816.F32.BF16 R88, R4.reuse, R28, R88 ;  /* 0x0000001c0458723c */ /* 0x040ff00000041858 */
[C---:B------:R-:W-:Y:S01]  /*79d0*/  HMMA.16816.F32.BF16 R92, R4.reuse, R30, R92 ;  /* 0x0000001e045c723c */ /* 0x040fe2000004185c */
[----:B------:R-:W-:Y:S07]  /*79e0*/  LDSM.16.MT88.4 R28, [R226+0x11000] ;  /* 0x01100000e21c783b */ /* 0x000fee0000004200 */
        /* <DEDUP_REMOVED lines=11> */
[----:B------:R-:W3:Y:S06]  /*7aa0*/  LDSM.16.MT88.4 R8, [R228+0x13000] ;  /* 0x01300000e408783b */ /* 0x000eec0000004200 */
[----:B-----5:R-:W-:-:S02]  /*7ab0*/  F2FP.BF16.PACK_AB R4, R191, R188 ;  /* 0x000000bcbf04723e */ /* 0x020fc400000010ff */
[----:B------:R-:W-:Y:S02]  /*7ac0*/  F2FP.BF16.PACK_AB R6, R193, R190 ;  /* 0x000000bec106723e */ /* 0x000fe400000010ff */
[----:B------:R-:W-:Y:S01]  /*7ad0*/  F2FP.BF16.PACK_AB R5, R199, R194 ;  /* 0x000000c2c705723e */ /* 0x000fe200000010ff */
[----:B------:R-:W-:Y:S01]  /*7ae0*/  FADD.FTZ R194, R194, R175 ;  /* 0x000000afc2c27221 */ /* 0x000fe20000010000 */
[----:B------:R-:W-:-:S03]  /*7af0*/  F2FP.BF16.PACK_AB R7, R203, R196 ;  /* 0x000000c4cb07723e */ /* 0x000fc600000010ff */
[----:B------:R-:W-:-:S04]  /*7b00*/  FADD.FTZ R199, R199, R194 ;  /* 0x000000c2c7c77221 */ /* 0x000fc80000010000 */
[----:B-1----:R-:W-:Y:S01]  /*7b10*/  HMMA.16816.F32.BF16 R48, R4, R12, R48 ;  /* 0x0000000c0430723c */ /* 0x002fe20000041830 */
[----:B------:R-:W-:-:S04]  /*7b20*/  FADD.FTZ R196, R196, R199 ;  /* 0x000000c7c4c47221 */ /* 0x000fc80000010000 */
[----:B------:R-:W-:-:S03]  /*7b30*/  FADD.FTZ R203, R203, R196 ;  /* 0x000000c4cbcb7221 */ /* 0x000fc60000010000 */
[C---:B------:R-:W-:Y:S01]  /*7b40*/  HMMA.16816.F32.BF16 R52, R4.reuse, R14, R52 ;  /* 0x0000000e0434723c */ /* 0x040fe20000041834 */
[----:B------:R-:W1:Y:S07]  /*7b50*/  LDSM.16.MT88.4 R12, [R224+0x13000] ;  /* 0x01300000e00c783b */ /* 0x000e6e0000004200 */
[C---:B--2---:R-:W-:Y:S08]  /*7b60*/  HMMA.16816.F32.BF16 R72, R4.reuse, R16, R72 ;  /* 0x000000100448723c */ /* 0x044ff00000041848 */
[C---:B---3--:R-:W-:Y:S08]  /*7b70*/  HMMA.16816.F32.BF16 R64, R4.reuse, R8, R64 ;  /* 0x000000080440723c */ /* 0x048ff00000041840 */
[C---:B------:R-:W-:Y:S01]  /*7b80*/  HMMA.16816.F32.BF16 R68, R4.reuse, R10, R68 ;  /* 0x0000000a0444723c */ /* 0x040fe20000041844 */
[----:B------:R-:W2:Y:S07]  /*7b90*/  LDSM.16.MT88.4 R8, [R226+0x15000] ;  /* 0x01500000e208783b */ /* 0x000eae0000004200 */
        /* <DEDUP_REMOVED lines=34> */
[----:B------:R-:W-:Y:S07]  /*7dc0*/  LDSM.16.MT88.4 R20, [R224+0x11800] ;  /* 0x01180000e014783b */ /* 0x000fee0000004200 */
[C---:B--2---:R-:W-:Y:S08]  /*7dd0*/  HMMA.16816.F32.BF16 R140, R4.reuse, R8, R140 ;  /* 0x00000008048c723c */ /* 0x044ff0000004188c */
[C---:B------:R-:W-:Y:S01]  /*7de0*/  HMMA.16816.F32.BF16 R144, R4.reuse, R10, R144 ;  /* 0x0000000a0490723c */ /* 0x040fe20000041890 */
[----:B------:R-:W2:Y:S07]  /*7df0*/  LDSM.16.MT88.4 R8, [R226+0x13800] ;  /* 0x01380000e208783b */ /* 0x000eae0000004200 */
[C---:B---3--:R-:W-:Y:S08]  /*7e00*/  HMMA.16816.F32.BF16 R152, R4.reuse, R16, R152 ;  /* 0x000000100498723c */ /* 0x048ff00000041898 */
        /* <DEDUP_REMOVED lines=34> */
[C---:B--2---:R-:W-:Y:S08]  /*8030*/  HMMA.16816.F32.BF16 R128, R4.reuse, R8, R128 ;  /* 0x000000080480723c */ /* 0x044ff00000041880 */
[C---:B------:R-:W-:Y:S01]  /*8040*/  HMMA.16816.F32.BF16 R132, R4.reuse, R10, R132 ;  /* 0x0000000a0484723c */ /* 0x040fe20000041884 */
[----:B------:R-:W2:Y:S07]  /*8050*/  LDSM.16.MT88.4 R8, [R224+0x17800] ;  /* 0x01780000e008783b */ /* 0x000eae0000004200 */
[C---:B-1----:R-:W-:Y:S07]  /*8060*/  HMMA.16816.F32.BF16 R140, R4.reuse, R12, R140 ;  /* 0x0000000c048c723c */ /* 0x042fee000004188c */
[----:B------:R-:W-:Y:S01]  /*8070*/  FADD.FTZ R13, R177, R180 ;  /* 0x000000b4b10d7221 */ /* 0x000fe20000010000 */
[----:B------:R-:W-:Y:S03]  /*8080*/  HMMA.16816.F32.BF16 R88, R4, R32, R88 ;  /* 0x000000200458723c */ /* 0x000fe60000041858 */
[----:B------:R-:W-:-:S04]  /*8090*/  FADD.FTZ R13, R176, R13 ;  /* 0x0000000db00d7221 */ /* 0x000fc80000010000 */
[----:B------:R-:W-:Y:S01]  /*80a0*/  FADD.FTZ R188, R188, R13 ;  /* 0x0000000dbcbc7221 */ /* 0x000fe20000010000 */
[----:B------:R-:W-:Y:S03]  /*80b0*/  HMMA.16816.F32.BF16 R92, R4, R34, R92 ;  /* 0x00000022045c723c */ /* 0x000fe6000004185c */
[----:B------:R-:W-:-:S04]  /*80c0*/  FADD.FTZ R191, R191, R188 ;  /* 0x000000bcbfbf7221 */ /* 0x000fc80000010000 */
[----:B------:R-:W-:Y:S01]  /*80d0*/  FADD.FTZ R190, R190, R191 ;  /* 0x000000bfbebe7221 */ /* 0x000fe20000010000 */
[----:B---3--:R-:W-:Y:S03]  /*80e0*/  HMMA.16816.F32.BF16 R104, R4, R28, R104 ;  /* 0x0000001c0468723c */ /* 0x008fe60000041868 */
[----:B------:R-:W-:-:S04]  /*80f0*/  FADD.FTZ R193, R193, R190 ;  /* 0x000000bec1c17221 */ /* 0x000fc80000010000 */
[----:B------:R-:W-:Y:S01]  /*8100*/  FADD.FTZ R200, R200, R193 ;  /* 0x000000c1c8c87221 */ /* 0x000fe20000010000 */
[----:B------:R-:W-:Y:S03]  /*8110*/  HMMA.16816.F32.BF16 R108, R4, R30, R108 ;  /* 0x0000001e046c723c */ /* 0x000fe6000004186c */
[----:B------:R-:W-:-:S04]  /*8120*/  FADD.FTZ R239, R239, R200 ;  /* 0x000000c8efef7221 */ /* 0x000fc80000010000 */
[----:B------:R-:W-:Y:S01]  /*8130*/  FADD.FTZ R202, R202, R239 ;  /* 0x000000efcaca7221 */ /* 0x000fe20000010000 */
[----:B----4-:R-:W-:Y:S01]  /*8140*/  HMMA.16816.F32.BF16 R112, R4, R24, R112 ;  /* 0x000000180470723c */ /* 0x010fe20000041870 */
[----:B------:R-:W-:Y:S02]  /*8150*/  LEA.HI.X R239, R166, c[0x0][0x16c], R165, 0x1, P0 ;  /* 0x00005b00a6ef7a11 */ /* 0x000fe400000f0ca5 */
[----:B------:R-:W-:-:S05]  /*8160*/  FADD.FTZ R243, R243, R202 ;  /* 0x000000caf3f37221 */ /* 0x000fca0000010000 */
[C---:B------:R-:W-:Y:S08]  /*8170*/  HMMA.16816.F32.BF16 R116, R4.reuse, R26, R116 ;  /* 0x0000001a0474723c */ /* 0x040ff00000041874 */
[C---:B-----5:R-:W-:Y:S08]  /*8180*/  HMMA.16816.F32.BF16 R120, R4.reuse, R20, R120 ;  /* 0x000000140478723c */ /* 0x060ff00000041878 */
[C---:B------:R-:W-:Y:S08]  /*8190*/  HMMA.16816.F32.BF16 R124, R4.reuse, R22, R124 ;  /* 0x00000016047c723c */ /* 0x040ff0000004187c */
[C---:B------:R-:W-:Y:S08]  /*81a0*/  HMMA.16816.F32.BF16 R136, R4.reuse, R16, R136 ;  /* 0x000000100488723c */ /* 0x040ff00000041888 */
[C---:B------:R-:W-:Y:S08]  /*81b0*/  HMMA.16816.F32.BF16 R156, R4.reuse, R18, R156 ;  /* 0x00000012049c723c */ /* 0x040ff0000004189c */
[C---:B------:R-:W-:Y:S08]  /*81c0*/  HMMA.16816.F32.BF16 R144, R4.reuse, R14, R144 ;  /* 0x0000000e0490723c */ /* 0x040ff00000041890 */
[C---:B--2---:R-:W-:Y:S08]  /*81d0*/  HMMA.16816.F32.BF16 R152, R4.reuse, R8, R152 ;  /* 0x000000080498723c */ /* 0x044ff00000041898 */
[----:B------:R-:W-:Y:S01]  /*81e0*/  HMMA.16816.F32.BF16 R148, R4, R10, R148 ;  /* 0x0000000a0494723c */ /* 0x000fe20000041894 */
[----:B------:R-:W-:Y:S07]  /*81f0*/  @!UPT UIADD3 URZ, URZ, URZ, URZ ;  /* 0x0000003f3f3ff290 */ /* 0x000fee000fffe03f */
[----:B------:R-:W-:Y:S11]  /*8200*/  @!P6 BRA `(.L_x_1523) ;  /* 0x00004e800000e947 */ /* 0x000ff60003800000 */
[----:B------:R-:W-:Y:S01]  /*8210*/  PLOP3.LUT P0, PT, PT, PT, UP6, 0x40, 0x0 ;  /* 0x000000000000781c */ /* 0x000fe20003f0e868 */
[----:B------:R-:W-:-:S04]  /*8220*/  DEPBAR.LE SB0, 0x0 ;  /* 0x000080000000791a */ /* 0x000fc80000000000 */
[----:B------:R-:W-:Y:S01]  /*8230*/  UIADD3 UR28, UR8, -0x2, URZ ;  /* 0xfffffffe081c7890 */ /* 0x000fe2000fffe03f */
[----:B------:R-:W-:Y:S07]  /*8240*/  BAR.SYNC.DEFER_BLOCKING 0x0 ;  /* 0x0000000000007b1d */ /* 0x000fee0000010000 */
[----:B------:R-:W-:Y:S05]  /*8250*/  @P0 BRA `(.L_x_1524) ;  /* 0x000004b000000947 */ /* 0x000fea0003800000 */
        /* <DEDUP_REMOVED lines=8> */
[----:B-1----:R-:W-:Y:S01]  /*82e0*/  MOV R0, UR5 ;  /* 0x0000000500007c02 */ /* 0x002fe20008000f00 */
[----:B--2---:R-:W1:Y:S03]  /*82f0*/  I2F.RP R6, UR4 ;  /* 0x0000000400067d06 */ /* 0x004e660008209400 */
        /* <DEDUP_REMOVED lines=45> */
[----:B------:R-:W-:-:S03]  /*85d0*/  UIADD3 UR7, UR13, -UR4, URZ ;  /* 0x800000040d077290 */ /* 0x000fc6000fffe03f */
[----:B------:R-:W-:Y:S02]  /*85e0*/  ULDC.64 UR4, c[0x0][0x1a0] ;  /* 0x0000680000047ab9 */ /* 0x000fe40000000a00 */
[----:B------:R-:W-:-:S04]  /*85f0*/  UIMAD UR7, UR7, UR6, -0x40 ;  /* 0xffffffc0070774a4 */ /* 0x000fc8000f8e0206 */
[----:B------:R-:W-:Y:S02]  /*8600*/  USHF.R.S32.HI UR6, URZ, 0x1f, UR7 ;  /* 0x0000001f3f067899 */ /* 0x000fe40008011407 */
[----:B------:R-:W-:Y:S02]  /*8610*/  UIMAD.WIDE.U32 UR8, UR7, UR4, URZ ;  /* 0x00000004070872a5 */ /* 0x000fe4000f8e003f */
[----:B------:R-:W-:-:S04]  /*8620*/  UIMAD UR6, UR6, UR4, URZ ;  /* 0x00000004060672a4 */ /* 0x000fc8000f8e023f */
[----:B------:R-:W-:Y:S01]  /*8630*/  UIMAD UR5, UR7, UR5, UR6 ;  /* 0x00000005070572a4 */ /* 0x000fe2000f8e0206 */
[----:B-1----:R-:W-:-:S03]  /*8640*/  MOV R4, UR8 ;  /* 0x0000000800047c02 */ /* 0x002fc60008000f00 */
[----:B------:R-:W-:-:S06]  /*8650*/  UIADD3 UR5, UR9, UR5, URZ ;  /* 0x0000000509057290 */ /* 0x000fcc000fffe03f */
[----:B------:R-:W-:Y:S01]  /*8660*/  MOV R7, UR5 ;  /* 0x0000000500077c02 */ /* 0x000fe20008000f00 */
[----:B--2---:R-:W-:Y:S02]  /*8670*/  IMAD.IADD R0, R0, 0x1, -R5 ;  /* 0x0000000100007824 */ /* 0x004fe400078e0a05 */
[----:B------:R-:W-:-:S03]  /*8680*/  IMAD.U32 R5, RZ, RZ, UR9 ;  /* 0x00000009ff057e24 */ /* 0x000fc6000f8e00ff */
[----:B------:R-:W-:-:S05]  /*8690*/  SHF.R.S32.HI R6, RZ, 0x1f, R0 ;  /* 0x0000001fff067819 */ /* 0x000fca0000011400 */
[----:B------:R-:W-:Y:S02]  /*86a0*/  IMAD R5, R6, c[0x0][0x188], RZ ;  /* 0x0000620006057a24 */ /* 0x000fe400078e02ff */
[----:B------:R-:W-:Y:S02]  /*86b0*/  IMAD.MOV.U32 R6, RZ, RZ, R4 ;  /* 0x000000ffff067224 */ /* 0x000fe400078e0004 */
[C---:B------:R-:W-:Y:S02]  /*86c0*/  IMAD R5, R0.reuse, c[0x0][0x18c], R5 ;  /* 0x0000630000057a24 */ /* 0x040fe400078e0205 */
[----:B------:R-:W-:-:S04]  /*86d0*/  IMAD.WIDE.U32 R6, R0, c[0x0][0x188], R6 ;  /* 0x0000620000067a25 */ /* 0x000fc800078e0006 */
[----:B------:R-:W-:Y:S01]  /*86e0*/  IMAD.MOV.U32 R11, RZ, RZ, R6 ;  /* 0x000000ffff0b7224 */ /* 0x000fe200078e0006 */
[----:B------:R-:W-:Y:S01]  /*86f0*/  IADD3 R5, R7, R5, RZ ;  /* 0x0000000507057210 */ /* 0x000fe20007ffe0ff */
[----:B------:R-:W-:Y:S05]  /*8700*/  BRA `(.L_x_1525) ;  /* 0x0000003000007947 */ /* 0x000fea0003800000 */
.L_x_1524:
[----:B------:R-:W-:-:S05]  /*8710*/  IMAD.MOV.U32 R11, RZ, RZ, c[0x0][0x1a0] ;  /* 0x00006800ff0b7624 */ /* 0x000fca00078e00ff */
[----:B------:R-:W-:-:S04]  /*8720*/  LEA R11, -R11, RZ, 0x6 ;  /* 0x000000ff0b0b7211 */ /* 0x000fc800078e31ff */
[----:B------:R-:W-:Y:S02]  /*8730*/  SHF.R.S32.HI R5, RZ, 0x1f, R11 ;  /* 0x0000001fff057819 */ /* 0x000fe4000001140b */
.L_x_1525:
[----:B------:R-:W-:Y:S01]  /*8740*/  ISETP.GE.AND P4, PT, R173, c[0x0][0x220], PT ;  /* 0x00008800ad007a0c */ /* 0x000fe20003f86270 */
[----:B------:R-:W-:Y:S01]  /*8750*/  UISETP.GT.AND UP0, UPT, UR28, UR21, UPT ;  /* 0x000000151c00728c */ /* 0x000fe2000bf04270 */
        /* <DEDUP_REMOVED lines=157> */
[----:B------:R-:W-:Y:S01]  /*9130*/  LDSM.16.M88.4 R196, [R230] ;  /* 0x00000000e6c4783b */ /* 0x000fe20000000200 */
[C---:B--2---:R-:W-:Y:S03]  /*9140*/  HMMA.16816.F32.BF16 R32, R188.reuse, R28, RZ ;  /* 0x0000001cbc20723c */ /* 0x044fe600000418ff */
[----:B------:R-:W2:Y:S04]  /*9150*/  LDSM.16.M88.4 R172, [R227+0x8000] ;  /* 0x00800000e3ac783b */ /* 0x000ea80000000200 */
[----:B------:R-:W-:Y:S01]  /*9160*/  LDSM.16.M88.4 R200, [R227+0x9800] ;  /* 0x00980000e3c8783b */ /* 0x000fe20000000200 */
[C---:B------:R-:W-:Y:S03]  /*9170*/  HMMA.16816.F32.BF16 R28, R188.reuse, R30, RZ ;  /* 0x0000001ebc1c723c */ /* 0x040fe600000418ff */
[----:B------:R-:W3:Y:S04]  /*9180*/  S2R R0, SR_TID.X ;  /* 0x0000000000007919 */ /* 0x000ee80000002100 */
[----:B------:R-:W0:Y:S01]  /*9190*/  LDGDEPBAR ;  /* 0x00000000000079af */ /* 0x000e220000000000 */
[C---:B----4-:R-:W-:Y:S08]  /*91a0*/  HMMA.16816.F32.BF16 R24, R188.reuse, R20, RZ ;  /* 0x00000014bc18723c */ /* 0x050ff000000418ff */
[C---:B-1----:R-:W-:Y:S08]  /*91b0*/  HMMA.16816.F32.BF16 R16, R188.reuse, R12, RZ ;  /* 0x0000000cbc10723c */ /* 0x042ff000000418ff */
[----:B------:R-:W-:Y:S01]  /*91c0*/  HMMA.16816.F32.BF16 R20, R188, R22, RZ ;  /* 0x00000016bc14723c */ /* 0x000fe200000418ff */
[----:B---3--:R-:W-:-:S07]  /*91d0*/  IMAD.SHL.U32 R0, R0, 0x2, RZ ;  /* 0x0000000200007824 */ /* 0x008fce00078e00ff */
[C---:B------:R-:W-:Y:S08]  /*91e0*/  HMMA.16816.F32.BF16 R12, R188.reuse, R14, RZ ;  /* 0x0000000ebc0c723c */ /* 0x040ff000000418ff */
[C---:B-----5:R-:W-:Y:S08]  /*91f0*/  HMMA.16816.F32.BF16 R192, R188.reuse, R8, RZ ;  /* 0x00000008bcc0723c */ /* 0x060ff000000418ff */
[----:B------:R-:W-:Y:S01]  /*9200*/  HMMA.16816.F32.BF16 R188, R188, R10, RZ ;  /* 0x0000000abcbc723c */ /* 0x000fe200000418ff */
[----:B------:R-:W1:Y:S07]  /*9210*/  LDSM.16.M88.4 R8, [R227+0x8800] ;  /* 0x00880000e308783b */ /* 0x000e6e0000000200 */
[C---:B------:R-:W-:Y:S08]  /*9220*/  HMMA.16816.F32.BF16 R32, R176.reuse, R4, R32 ;  /* 0x00000004b020723c */ /* 0x040ff00000041820 */
[C---:B------:R-:W-:Y:S01]  /*9230*/  HMMA.16816.F32.BF16 R28, R176.reuse, R6, R28 ;  /* 0x00000006b01c723c */ /* 0x040fe2000004181c */
        /* <DEDUP_REMOVED lines=8> */
[----:B------:R-:W-:Y:S01]  /*92c0*/  HMMA.16816.F32.BF16 R188, R176, R182, R188 ;  /* 0x000000b6b0bc723c */ /* 0x000fe200000418bc */
[----:B------:R-:W5:Y:S04]  /*92d0*/  LDSM.16.M88.4 R176, [R220+0x800] ;  /* 0x00080000dcb0783b */ /* 0x000f680000000200 */
[----:B------:R-:W4:Y:S03]  /*92e0*/  LDSM.16.M88.4 R180, [R220+0x1000] ;  /* 0x00100000dcb4783b */ /* 0x000f260000000200 */
[C---:B--2---:R-:W-:Y:S08]  /*92f0*/  HMMA.16816.F32.BF16 R32, R196.reuse, R172, R32 ;  /* 0x000000acc420723c */ /* 0x044ff00000041820 */
[C---:B------:R-:W-:Y:S01]  /*9300*/  HMMA.16816.F32.BF16 R28, R196.reuse, R174, R28 ;  /* 0x000000aec41c723c */ /* 0x040fe2000004181c */
[----:B------:R-:W2:Y:S07]  /*9310*/  LDSM.16.M88.4 R172, [R220+0x1800] ;  /* 0x00180000dcac783b */ /* 0x000eae0000000200 */
[C---:B-1----:R-:W-:Y:S08]  /*9320*/  HMMA.16816.F32.BF16 R24, R196.reuse, R8, R24 ;  /* 0x00000008c418723c */ /* 0x042ff00000041818 */
        /* <DEDUP_REMOVED lines=8> */
[----:B------:R-:W-:Y:S03]  /*93b0*/  LDSM.16.M88.4 R196, [R219] ;  /* 0x00000000dbc4783b */ /* 0x000fe60000000200 */
[C---:B----4-:R-:W-:Y:S08]  /*93c0*/  HMMA.16816.F32.BF16 R32, R168.reuse, R184, R32 ;  /* 0x000000b8a820723c */ /* 0x050ff00000041820 */
[C---:B------:R-:W-:Y:S01]  /*93d0*/  HMMA.16816.F32.BF16 R28, R168.reuse, R186, R28 ;  /* 0x000000baa81c723c */ /* 0x040fe2000004181c */
[----:B------:R-:W4:Y:S07]  /*93e0*/  LDSM.16.M88.4 R184, [R233+0xb000] ;  /* 0x00b00000e9b8783b */ /* 0x000f2e0000000200 */
[C---:B-----5:R-:W-:Y:S08]  /*93f0*/  HMMA.16816.F32.BF16 R24, R168.reuse, R176, R24 ;  /* 0x000000b0a818723c */ /* 0x060ff00000041818 */
[C---:B------:R-:W-:Y:S01]  /*9400*/  HMMA.16816.F32.BF16 R20, R168.reuse, R178, R20 ;  /* 0x000000b2a814723c */ /* 0x040fe20000041814 */
[----:B------:R-:W5:Y:S07]  /*9410*/  LDSM.16.M88.4 R176, [R233+0xb800] ;  /* 0x00b80000e9b0783b */ /* 0x000f6e0000000200 */
[C---:B------:R-:W-:Y:S08]  /*9420*/  HMMA.16816.F32.BF16 R16, R168.reuse, R180, R16 ;  /* 0x000000b4a810723c */ /* 0x040ff00000041810 */
[C---:B------:R-:W-:Y:S01]  /*9430*/  HMMA.16816.F32.BF16 R12, R168.reuse, R182, R12 ;  /* 0x000000b6a80c723c */ /* 0x040fe2000004180c */
[----:B------:R-:W-:Y:S07]  /*9440*/  LDSM.16.M88.4 R180, [R218] ;  /* 0x00000000dab4783b */ /* 0x000fee0000000200 */
[C---:B--2---:R-:W-:Y:S08]  /*9450*/  HMMA.16816.F32.BF16 R192, R168.reuse, R172, R192 ;  /* 0x000000aca8c0723c */ /* 0x044ff000000418c0 */
[----:B------:R-:W-:Y:S01]  /*9460*/  HMMA.16816.F32.BF16 R188, R168, R174, R188 ;  /* 0x000000aea8bc723c */ /* 0x000fe200000418bc */
[----:B------:R-:W-:Y:S04]  /*9470*/  LDSM.16.M88.4 R172, [R217] ;  /* 0x00000000d9ac783b */ /* 0x000fe80000000200 */
[----:B------:R-:W-:Y:S03]  /*9480*/  LDSM.16.M88.4 R168, [R216] ;  /* 0x00000000d8a8783b */ /* 0x000fe60000000200 */
[C---:B-1----:R-:W-:Y:S08]  /*9490*/  HMMA.16816.F32.BF16 R32, R8.reuse, R4, R32 ;  /* 0x000000040820723c */ /* 0x042ff00000041820 */
[C---:B------:R-:W-:Y:S01]  /*94a0*/  HMMA.16816.F32.BF16 R28, R8.reuse, R6, R28 ;  /* 0x00000006081c723c */ /* 0x040fe2000004181c */
[----:B------:R-:W1:Y:S07]  /*94b0*/  LDSM.16.M88.4 R4, [R232+0x2000] ;  /* 0x00200000e804783b */ /* 0x000e6e0000000200 */
[C---:B---3--:R-:W-:Y:S08]  /*94c0*/  HMMA.16816.F32.BF16 R24, R8.reuse, R200, R24 ;  /* 0x000000c80818723c */ /* 0x048ff00000041818 */
[C---:B------:R-:W-:Y:S01]  /*94d0*/  HMMA.16816.F32.BF16 R20, R8.reuse, R202, R20 ;  /* 0x000000ca0814723c */ /* 0x040fe20000041814 */
[----:B------:R-:W-:Y:S07]  /*94e0*/  LDSM.16.M88.4 R200, [R220+0x4800] ;  /* 0x00480000dcc8783b */ /* 0x000fee0000000200 */
[C---:B----4-:R-:W-:Y:S08]  /*94f0*/  HMMA.16816.F32.BF16 R16, R8.reuse, R184, R16 ;  /* 0x000000b80810723c */ /* 0x050ff00000041810 */
[C---:B------:R-:W-:Y:S01]  /*9500*/  HMMA.16816.F32.BF16 R12, R8.reuse, R186, R12 ;  /* 0x000000ba080c723c */ /* 0x040fe2000004180c */
[----:B------:R-:W-:Y:S07]  /*9510*/  LDSM.16.M88.4 R184, [R227+0xa000] ;  /* 0x00a00000e3b8783b */ /* 0x000fee0000000200 */
[C---:B-----5:R-:W-:Y:S08]  /*9520*/  HMMA.16816.F32.BF16 R192, R8.reuse, R176, R192 ;  /* 0x000000b008c0723c */ /* 0x060ff000000418c0 */
        /* <DEDUP_REMOVED lines=8> */
[----:B------:R-:W4:Y:S07]  /*95b0*/  LDSM.16.M88.4 R180, [R227+0xb800] ;  /* 0x00b80000e3b4783b */ /* 0x000f2e0000000200 */
[C---:B------:R-:W-:Y:S08]  /*95c0*/  HMMA.16816.F32.BF16 R16, R4.reuse, R172, R16 ;  /* 0x000000ac0410723c */ /* 0x040ff00000041810 */
[C---:B------:R-:W-:Y:S01]  /*95d0*/  HMMA.16816.F32.BF16 R12, R4.reuse, R174, R12 ;  /* 0x000000ae040c723c */ /* 0x040fe2000004180c */
[----:B------:R-:W-:Y:S07]  /*95e0*/  LDSM.16.M88.4 R172, [R220+0x2800] ;  /* 0x00280000dcac783b */ /* 0x000fee0000000200 */
[C---:B------:R-:W-:Y:S08]  /*95f0*/  HMMA.16816.F32.BF16 R192, R4.reuse, R168, R192 ;  /* 0x000000a804c0723c */ /* 0x040ff000000418c0 */
[----:B------:R-:W-:Y:S01]  /*9600*/  HMMA.16816.F32.BF16 R188, R4, R170, R188 ;  /* 0x000000aa04bc723c */ /* 0x000fe200000418bc */
[----:B------:R-:W-:Y:S04]  /*9610*/  LDSM.16.M88.4 R4, [R229+0x2000] ;  /* 0x00200000e504783b */ /* 0x000fe80000000200 */
[----:B------:R-:W5:Y:S03]  /*9620*/  LDSM.16.M88.4 R168, [R220+0x2000] ;  /* 0x00200000dca8783b */ /* 0x000f660000000200 */
[C---:B--2---:R-:W-:Y:S08]  /*9630*/  HMMA.16816.F32.BF16 R32, R176.reuse, R184, R32 ;  /* 0x000000b8b020723c */ /* 0x044ff00000041820 */
[C---:B------:R-:W-:Y:S01]  /*9640*/  HMMA.16816.F32.BF16 R28, R176.reuse, R186, R28 ;  /* 0x000000bab01c723c */ /* 0x040fe2000004181c */
[----:B------:R-:W2:Y:S07]  /*9650*/  LDSM.16.M88.4 R184, [R220+0x3000] ;  /* 0x00300000dcb8783b */ /* 0x000eae0000000200 */
[C---:B---3--:R-:W-:Y:S08]  /*9660*/  HMMA.16816.F32.BF16 R24, R176.reuse, R8, R24 ;  /* 0x00000008b018723c */ /* 0x048ff00000041818 */
[C---:B------:R-:W-:Y:S01]  /*9670*/  HMMA.16816.F32.BF16 R20, R176.reuse, R10, R20 ;  /* 0x0000000ab014723c */ /* 0x040fe20000041814 */
[----:B------:R-:W3:Y:S07]  /*9680*/  LDSM.16.M88.4 R8, [R220+0x3800] ;  /* 0x00380000dc08783b */ /* 0x000eee0000000200 */
[C---:B-1----:R-:W-:Y:S08]  /*9690*/  HMMA.16816.F32.BF16 R16, R176.reuse, R196, R16 ;  /* 0x000000c4b010723c */ /* 0x042ff00000041810 */
[C---:B------:R-:W-:Y:S01]  /*96a0*/  HMMA.16816.F32.BF16 R12, R176.reuse, R198, R12 ;  /* 0x000000c6b00c723c */ /* 0x040fe2000004180c */
[----:B------:R-:W-:Y:S07]  /*96b0*/  LDSM.16.M88.4 R196, [R233+0xc000] ;  /* 0x00c00000e9c4783b */ /* 0x000fee0000000200 */
[C---:B----4-:R-:W-:Y:S08]  /*96c0*/  HMMA.16816.F32.BF16 R192, R176.reuse, R180, R192 ;  /* 0x000000b4b0c0723c */ /* 0x050ff000000418c0 */
[----:B------:R-:W-:Y:S01]  /*96d0*/  HMMA.16816.F32.BF16 R188, R176, R182, R188 ;  /* 0x000000b6b0bc723c */ /* 0x000fe200000418bc */
[----:B------:R-:W-:Y:S04]  /*96e0*/  LDSM.16.M88.4 R180, [R233+0xc800] ;  /* 0x00c80000e9b4783b */ /* 0x000fe80000000200 */
[----:B------:R-:W-:Y:S03]  /*96f0*/  LDSM.16.M88.4 R176, [R233+0xd000] ;  /* 0x00d00000e9b0783b */ /* 0x000fe60000000200 */
[C---:B-----5:R-:W-:Y:S08]  /*9700*/  HMMA.16816.F32.BF16 R32, R4.reuse, R168, R32 ;  /* 0x000000a80420723c */ /* 0x060ff00000041820 */
[C---:B------:R-:W-:Y:S01]  /*9710*/  HMMA.16816.F32.BF16 R28, R4.reuse, R170, R28 ;  /* 0x000000aa041c723c */ /* 0x040fe2000004181c */
[----:B------:R-:W1:Y:S07]  /*9720*/  LDSM.16.M88.4 R168, [R234+0x4000] ;  /* 0x00400000eaa8783b */ /* 0x000e6e0000000200 */
[C---:B------:R-:W-:Y:S08]  /*9730*/  HMMA.16816.F32.BF16 R24, R4.reuse, R172, R24 ;  /* 0x000000ac0418723c */ /* 0x040ff00000041818 */
[C---:B------:R-:W-:Y:S01]  /*9740*/  HMMA.16816.F32.BF16 R20, R4.reuse, R174, R20 ;  /* 0x000000ae0414723c */ /* 0x040fe20000041814 */
[----:B------:R-:W4:Y:S07]  /*9750*/  LDSM.16.M88.4 R172, [R233+0xd800] ;  /* 0x00d80000e9ac783b */ /* 0x000f2e0000000200 */
[C---:B--2---:R-:W-:Y:S08]  /*9760*/  HMMA.16816.F32.BF16 R16, R4.reuse, R184, R16 ;  /* 0x000000b80410723c */ /* 0x044ff00000041810 */
[C---:B------:R-:W-:Y:S01]  /*9770*/  HMMA.16816.F32.BF16 R12, R4.reuse, R186, R12 ;  /* 0x000000ba040c723c */ /* 0x040fe2000004180c */
[----:B------:R-:W-:Y:S07]  /*9780*/  LDSM.16.M88.4 R184, [R214] ;  /* 0x00000000d6b8783b */ /* 0x000fee0000000200 */
[C---:B---3--:R-:W-:Y:S08]  /*9790*/  HMMA.16816.F32.BF16 R192, R4.reuse, R8, R192 ;  /* 0x0000000804c0723c */ /* 0x048ff000000418c0 */
[----:B------:R-:W-:Y:S01]  /*97a0*/  HMMA.16816.F32.BF16 R188, R4, R10, R188 ;  /* 0x0000000a04bc723c */ /* 0x000fe200000418bc */
[----:B------:R-:W-:Y:S04]  /*97b0*/  LDSM.16.M88.4 R4, [R232+0x4000] ;  /* 0x00400000e804783b */ /* 0x000fe80000000200 */
[----:B------:R-:W2:Y:S03]  /*97c0*/  LDSM.16.M88.4 R8, [R215] ;  /* 0x00000000d708783b */ /* 0x000ea60000000200 */
[C---:B-1----:R-:W-:Y:S08]  /*97d0*/  HMMA.16816.F32.BF16 R32, R168.reuse, R196, R32 ;  /* 0x000000c4a820723c */ /* 0x042ff00000041820 */
[C---:B------:R-:W-:Y:S01]  /*97e0*/  HMMA.16816.F32.BF16 R28, R168.reuse, R198, R28 ;  /* 0x000000c6a81c723c */ /* 0x040fe2000004181c */
[----:B------:R-:W1:Y:S07]  /*97f0*/  LDSM.16.M88.4 R196, [R213] ;  /* 0x00000000d5c4783b */ /* 0x000e6e0000000200 */
[C---:B------:R-:W-:Y:S08]  /*9800*/  HMMA.16816.F32.BF16 R24, R168.reuse, R180, R24 ;  /* 0x000000b4a818723c */ /* 0x040ff00000041818 */
[C---:B------:R-:W-:Y:S01]  /*9810*/  HMMA.16816.F32.BF16 R20, R168.reuse, R182, R20 ;  /* 0x000000b6a814723c */ /* 0x040fe20000041814 */
[----:B------:R-:W-:Y:S07]  /*9820*/  LDSM.16.M88.4 R180, [R230+0x4000] ;  /* 0x00400000e6b4783b */ /* 0x000fee0000000200 */
[C---:B------:R-:W-:Y:S08]  /*9830*/  HMMA.16816.F32.BF16 R16, R168.reuse, R176, R16 ;  /* 0x000000b0a810723c */ /* 0x040ff00000041810 */
[C---:B------:R-:W-:Y:S01]  /*9840*/  HMMA.16816.F32.BF16 R12, R168.reuse, R178, R12 ;  /* 0x000000b2a80c723c */ /* 0x040fe2000004180c */
[----:B------:R-:W3:Y:S07]  /*9850*/  LDSM.16.M88.4 R176, [R212] ;  /* 0x00000000d4b0783b */ /* 0x000eee0000000200 */
[C---:B----4-:R-:W-:Y:S08]  /*9860*/  HMMA.16816.F32.BF16 R192, R168.reuse, R172, R192 ;  /* 0x000000aca8c0723c */ /* 0x050ff000000418c0 */
[----:B------:R-:W-:Y:S01]  /*9870*/  HMMA.16816.F32.BF16 R188, R168, R174, R188 ;  /* 0x000000aea8bc723c */ /* 0x000fe200000418bc */
[----:B------:R-:W4:Y:S04]  /*9880*/  LDSM.16.M88.4 R168, [R227+0xc800] ;  /* 0x00c80000e3a8783b */ /* 0x000f280000000200 */
[----:B------:R-:W-:Y:S03]  /*9890*/  LDSM.16.M88.4 R172, [R227+0xc000] ;  /* 0x00c00000e3ac783b */ /* 0x000fe60000000200 */
[C---:B--2---:R-:W-:Y:S08]  /*98a0*/  HMMA.16816.F32.BF16 R32, R4.reuse, R8, R32 ;  /* 0x000000080420723c */ /* 0x044ff00000041820 */
[C---:B------:R-:W-:Y:S01]  /*98b0*/  HMMA.16816.F32.BF16 R28, R4.reuse, R10, R28 ;  /* 0x0000000a041c723c */ /* 0x040fe2000004181c */
[----:B------:R-:W2:Y:S07]  /*98c0*/  LDSM.16.M88.4 R8, [R227+0xd000] ;  /* 0x00d00000e308783b */ /* 0x000eae0000000200 */
[C---:B------:R-:W-:Y:S08]  /*98d0*/  HMMA.16816.F32.BF16 R24, R4.reuse, R184, R24 ;  /* 0x000000b80418723c */ /* 0x040ff00000041818 */
[C---:B------:R-:W-:Y:S01]  /*98e0*/  HMMA.16816.F32.BF16 R20, R4.reuse, R186, R20 ;  /* 0x000000ba0414723c */ /* 0x040fe20000041814 */
[----:B------:R-:W5:Y:S07]  /*98f0*/  LDSM.16.M88.4 R184, [R227+0xd800] ;  /* 0x00d80000e3b8783b */ /* 0x000f6e0000000200 */
[C---:B-1----:R-:W-:Y:S08]  /*9900*/  HMMA.16816.F32.BF16 R16, R4.reuse, R196, R16 ;  /* 0x000000c40410723c */ /* 0x042ff00000041810 */
[C---:B------:R-:W-:Y:S01]  /*9910*/  HMMA.16816.F32.BF16 R12, R4.reuse, R198, R12 ;  /* 0x000000c6040c723c */ /* 0x040fe2000004180c */
[----:B------:R-:W-:Y:S07]  /*9920*/  LDSM.16.M88.4 R196, [R233+0xe000] ;  /* 0x00e00000e9c4783b */ /* 0x000fee0000000200 */
[C---:B---3--:R-:W-:Y:S08]  /*9930*/  HMMA.16816.F32.BF16 R192, R4.reuse, R176, R192 ;  /* 0x000000b004c0723c */ /* 0x048ff000000418c0 */
[----:B------:R-:W-:Y:S01]  /*9940*/  HMMA.16816.F32.BF16 R188, R4, R178, R188 ;  /* 0x000000b204bc723c */ /* 0x000fe200000418bc */
[----:B------:R-:W-:Y:S04]  /*9950*/  LDSM.16.M88.4 R4, [R229+0x4000] ;  /* 0x00400000e504783b */ /* 0x000fe80000000200 */
[----:B------:R-:W1:Y:S03]  /*9960*/  LDSM.16.M88.4 R176, [R220+0x4000] ;  /* 0x00400000dcb0783b */ /* 0x000e660000000200 */
[C---:B----4-:R-:W-:Y:S08]  /*9970*/  HMMA.16816.F32.BF16 R24, R180.reuse, R168, R24 ;  /* 0x000000a8b418723c */ /* 0x050ff00000041818 */
[C---:B------:R-:W-:Y:S01]  /*9980*/  HMMA.16816.F32.BF16 R20, R180.reuse, R170, R20 ;  /* 0x000000aab414723c */ /* 0x040fe20000041814 */
[----:B------:R-:W3:Y:S07]  /*9990*/  LDSM.16.M88.4 R168, [R220+0x5000] ;  /* 0x00500000dca8783b */ /* 0x000eee0000000200 */
        /* <DEDUP_REMOVED lines=8> */
[----:B------:R-:W5:Y:S04]  /*9a20*/  LDSM.16.M88.4 R184, [R233+0xe800] ;  /* 0x00e80000e9b8783b */ /* 0x000f680000000200 */
[----:B------:R-:W2:Y:S03]  /*9a30*/  LDSM.16.M88.4 R180, [R233+0xf000] ;  /* 0x00f00000e9b4783b */ /* 0x000ea60000000200 */
[C---:B-1----:R-:W-:Y:S08]  /*9a40*/  HMMA.16816.F32.BF16 R32, R4.reuse, R176, R32 ;  /* 0x000000b00420723c */ /* 0x042ff00000041820 */
[C---:B------:R-:W-:Y:S01]  /*9a50*/  HMMA.16816.F32.BF16 R28, R4.reuse, R178, R28 ;  /* 0x000000b2041c723c */ /* 0x040fe2000004181c */
[----:B------:R-:W1:Y:S07]  /*9a60*/  LDSM.16.M88.4 R176, [R233+0xf800] ;  /* 0x00f80000e9b0783b */ /* 0x000e6e0000000200 */
[C---:B------:R-:W-:Y:S08]  /*9a70*/  HMMA.16816.F32.BF16 R24, R4.reuse, R200, R24 ;  /* 0x000000c80418723c */ /* 0x040ff00000041818 */
[C---:B------:R-:W-:Y:S01]  /*9a80*/  HMMA.16816.F32.BF16 R20, R4.reuse, R202, R20 ;  /* 0x000000ca0414723c */ /* 0x040fe20000041814 */
[----:B------:R-:W-:Y:S07]  /*9a90*/  LDSM.16.M88.4 R200, [R232+0x6000] ;  /* 0x00600000e8c8783b */ /* 0x000fee0000000200 */
[C---:B---3--:R-:W-:Y:S08]  /*9aa0*/  HMMA.16816.F32.BF16 R16, R4.reuse, R168, R16 ;  /* 0x000000a80410723c */ /* 0x048ff00000041810 */
[C---:B------:R-:W-:Y:S01]  /*9ab0*/  HMMA.16816.F32.BF16 R12, R4.reuse, R170, R12 ;  /* 0x000000aa040c723c */ /* 0x040fe2000004180c */
[----:B------:R-:W3:Y:S07]  /*9ac0*/  LDSM.16.M88.4 R168, [R211] ;  /* 0x00000000d3a8783b */ /* 0x000eee0000000200 */
[C---:B--2---:R-:W-:Y:S08]  /*9ad0*/  HMMA.16816.F32.BF16 R192, R4.reuse, R8, R192 ;  /* 0x0000000804c0723c */ /* 0x044ff000000418c0 */
[----:B------:R-:W-:Y:S01]  /*9ae0*/  HMMA.16816.F32.BF16 R188, R4, R10, R188 ;  /* 0x0000000a04bc723c */ /* 0x000fe200000418bc */
[----:B------:R-:W2:Y:S04]  /*9af0*/  LDSM.16.M88.4 R8, [R210] ;  /* 0x00000000d208783b */ /* 0x000ea80000000200 */
[----:B------:R-:W1:Y:S03]  /*9b00*/  LDSM.16.M88.4 R4, [R209] ;  /* 0x00000000d104783b */ /* 0x000e660000000200 */
[C---:B----4-:R-:W-:Y:S08]  /*9b10*/  HMMA.16816.F32.BF16 R32, R172.reuse, R196, R32 ;  /* 0x000000c4ac20723c */ /* 0x050ff00000041820 */
[C---:B------:R-:W-:Y:S01]  /*9b20*/  HMMA.16816.F32.BF16 R28, R172.reuse, R198, R28 ;  /* 0x000000c6ac1c723c */ /* 0x040fe2000004181c */
[----:B------:R-:W4:Y:S07]  /*9b30*/  LDSM.16.M88.4 R196, [R208] ;  /* 0x00000000d0c4783b */ /* 0x000f2e0000000200 */
[C---:B-----5:R-:W-:Y:S08]  /*9b40*/  HMMA.16816.F32.BF16 R24, R172.reuse, R184, R24 ;  /* 0x000000b8ac18723c */ /* 0x060ff00000041818 */
[C---:B------:R-:W-:Y:S01]  /*9b50*/  HMMA.16816.F32.BF16 R20, R172.reuse, R186, R20 ;  /* 0x000000baac14723c */ /* 0x040fe20000041814 */
[----:B------:R-:W-:Y:S07]  /*9b60*/  LDSM.16.M88.4 R184, [R230+0x6000] ;  /* 0x00600000e6b8783b */ /* 0x000fee0000000200 */
[C---:B------:R-:W-:Y:S08]  /*9b70*/  HMMA.16816.F32.BF16 R16, R172.reuse, R180, R16 ;  /* 0x000000b4ac10723c */ /* 0x040ff00000041810 */
[C---:B------:R-:W-:Y:S01]  /*9b80*/  HMMA.16816.F32.BF16 R12, R172.reuse, R182, R12 ;  /* 0x000000b6ac0c723c */ /* 0x040fe2000004180c */
[----:B------:R-:W5:Y:S07]  /*9b90*/  LDSM.16.M88.4 R180, [R227+0xe000] ;  /* 0x00e00000e3b4783b */ /* 0x000f6e0000000200 */
[C---:B-1----:R-:W-:Y:S08]  /*9ba0*/  HMMA.16816.F32.BF16 R192, R172.reuse, R176, R192 ;  /* 0x000000b0acc0723c */ /* 0x042ff000000418c0 */
[----:B------:R-:W-:Y:S01]  /*9bb0*/  HMMA.16816.F32.BF16 R188, R172, R178, R188 ;  /* 0x000000b2acbc723c */ /* 0x000fe200000418bc */
[----:B------:R-:W1:Y:S04]  /*9bc0*/  LDSM.16.M88.4 R176, [R227+0xe800] ;  /* 0x00e80000e3b0783b */ /* 0x000e680000000200 */
[----:B------:R-:W1:Y:S03]  /*9bd0*/  LDSM.16.M88.4 R172, [R227+0xf000] ;  /* 0x00f00000e3ac783b */ /* 0x000e660000000200 */
[C---:B---3--:R-:W-:Y:S08]  /*9be0*/  HMMA.16816.F32.BF16 R32, R200.reuse, R168, R32 ;  /* 0x000000a8c820723c */ /* 0x048ff00000041820 */
[C---:B--2---:R-:W-:Y:S08]  /*9bf0*/  HMMA.16816.F32.BF16 R24, R200.reuse, R8, R24 ;  /* 0x00000008c818723c */ /* 0x044ff00000041818 */
[C---:B------:R-:W-:Y:S01]  /*9c00*/  HMMA.16816.F32.BF16 R20, R200.reuse, R10, R20 ;  /* 0x0000000ac814723c */ /* 0x040fe20000041814 */
[----:B------:R-:W-:Y:S07]  /*9c10*/  LDSM.16.M88.4 R8, [R229+0x6000] ;  /* 0x00600000e508783b */ /* 0x000fee0000000200 */
[C---:B------:R-:W-:Y:S08]  /*9c20*/  HMMA.16816.F32.BF16 R16, R200.reuse, R4, R16 ;  /* 0x00000004c810723c */ /* 0x040ff00000041810 */
[C---:B------:R-:W-:Y:S01]  /*9c30*/  HMMA.16816.F32.BF16 R12, R200.reuse, R6, R12 ;  /* 0x00000006c80c723c */ /* 0x040fe2000004180c */
[----:B------:R-:W2:Y:S07]  /*9c40*/  LDSM.16.M88.4 R4, [R220+0x6000] ;  /* 0x00600000dc04783b */ /* 0x000eae0000000200 */
[C---:B------:R-:W-:Y:S01]  /*9c50*/  HMMA.16816.F32.BF16 R28, R200.reuse, R170, R28 ;  /* 0x000000aac81c723c */ /* 0x040fe2000004181c */
[----:B------:R-:W3:Y:S07]  /*9c60*/  LDSM.16.M88.4 R168, [R227+0xf800] ;  /* 0x00f80000e3a8783b */ /* 0x000eee0000000200 */
[C---:B----4-:R-:W-:Y:S08]  /*9c70*/  HMMA.16816.F32.BF16 R192, R200.reuse, R196, R192 ;  /* 0x000000c4c8c0723c */ /* 0x050ff000000418c0 */
[----:B------:R-:W-:Y:S01]  /*9c80*/  HMMA.16816.F32.BF16 R188, R200, R198, R188 ;  /* 0x000000c6c8bc723c */ /* 0x000fe200000418bc */
[----:B------:R-:W4:Y:S07]  /*9c90*/  LDSM.16.M88.4 R196, [R220+0x6800] ;  /* 0x00680000dcc4783b */ /* 0x000f2e0000000200 */
[C---:B-----5:R-:W-:Y:S08]  /*9ca0*/  HMMA.16816.F32.BF16 R32, R184.reuse, R180, R32 ;  /* 0x000000b4b820723c */ /* 0x060ff00000041820 */
[C---:B------:R-:W-:Y:S08]  /*9cb0*/  HMMA.16816.F32.BF16 R28, R184.reuse, R182, R28 ;  /* 0x000000b6b81c723c */ /* 0x040ff0000004181c */
[C---:B-1----:R-:W-:Y:S08]  /*9cc0*/  HMMA.16816.F32.BF16 R24, R184.reuse, R176, R24 ;  /* 0x000000b0b818723c */ /* 0x042ff00000041818 */
[C---:B------:R-:W-:Y:S08]  /*9cd0*/  HMMA.16816.F32.BF16 R16, R184.reuse, R172, R16 ;  /* 0x000000acb810723c */ /* 0x040ff00000041810 */
[----:B------:R-:W-:Y:S01]  /*9ce0*/  HMMA.16816.F32.BF16 R12, R184, R174, R12 ;  /* 0x000000aeb80c723c */ /* 0x000fe2000004180c */
[----:B------:R-:W1:Y:S07]  /*9cf0*/  LDSM.16.M88.4 R172, [R220+0x7000] ;  /* 0x00700000dcac783b */ /* 0x000e6e0000000200 */
[----:B--2---:R-:W-:Y:S07]  /*9d00*/  HMMA.16816.F32.BF16 R32, R8, R4, R32 ;  /* 0x000000040820723c */ /* 0x004fee0000041820 */
[----:B------:R-:W-:Y:S01]  /*9d10*/  LOP3.LUT R5, R0, 0x6, RZ, 0xc0, !PT ;  /* 0x0000000600057812 */ /* 0x000fe200078ec0ff */
[C---:B------:R-:W-:Y:S08]  /*9d20*/  HMMA.16816.F32.BF16 R20, R184.reuse, R178, R20 ;  /* 0x000000b2b814723c */ /* 0x040ff00000041814 */
[----:B---3--:R-:W-:Y:S07]  /*9d30*/  HMMA.16816.F32.BF16 R192, R184, R168, R192 ;  /* 0x000000a8b8c0723c */ /* 0x008fee00000418c0 */
[----:B------:R-:W-:Y:S01]  /*9d40*/  IMAD.U32 R168, RZ, RZ, UR28 ;  /* 0x0000001cffa87e24 */ /* 0x000fe2000f8e00ff */
[----:B------:R-:W-:Y:S03]  /*9d50*/  HMMA.16816.F32.BF16 R28, R8, R6, R28 ;  /* 0x00000006081c723c */ /* 0x000fe6000004181c */
[----:B------:R-:W-:-:S02]  /*9d60*/  IMAD R168, R168, 0x40, R5 ;  /* 0x00000040a8a87824 */ /* 0x000fc400078e0205 */
[----:B------:R-:W2:Y:S01]  /*9d70*/  LDSM.16.M88.4 R4, [R220+0x7800] ;  /* 0x00780000dc04783b */ /* 0x000ea20000000200 */
[----:B------:R-:W-:-:S04]  /*9d80*/  DEPBAR.LE SB0, 0x0 ;  /* 0x000080000000791a */ /* 0x000fc80000000000 */
[C---:B------:R-:W-:Y:S01]  /*9d90*/  IADD3 R0, R168.reuse, 0x1, RZ ;  /* 0x00000001a8007810 */ /* 0x040fe20007ffe0ff */
[C---:B----4-:R-:W-:Y:S01]  /*9da0*/  HMMA.16816.F32.BF16 R24, R8.reuse, R196, R24 ;  /* 0x000000c40818723c */ /* 0x050fe20000041818 */
[----:B------:R-:W-:Y:S02]  /*9db0*/  IADD3 R169, R168, 0x8, RZ ;  /* 0x00000008a8a97810 */ /* 0x000fe40007ffe0ff */
[C---:B------:R-:W-:Y:S01]  /*9dc0*/  ISETP.GE.AND P1, PT, R0.reuse, R167, PT ;  /* 0x000000a70000720c */ /* 0x040fe20003f26270 */
[----:B------:R-:W-:Y:S01]  /*9dd0*/  BAR.SYNC.DEFER_BLOCKING 0x0 ;  /* 0x0000000000007b1d */ /* 0x000fe20000010000 */
[----:B------:R-:W-:Y:S02]  /*9de0*/  ISETP.GE.AND P0, PT, R0, R2, PT ;  /* 0x000000020000720c */ /* 0x000fe40003f06270 */
[----:B------:R-:W-:Y:S01]  /*9df0*/  FSEL R0, R33, -INF , !P1 ;  /* 0xff80000021007808 */ /* 0x000fe20004800000 */
[----:B------:R-:W-:Y:S01]  /*9e00*/  HMMA.16816.F32.BF16 R20, R8, R198, R20 ;  /* 0x000000c60814723c */ /* 0x000fe20000041814 */
[----:B------:R-:W-:-:S02]  /*9e10*/  IADD3 R33, R168, 0x9, RZ ;  /* 0x00000009a8217810 */ /* 0x000fc40007ffe0ff */
[CC--:B------:R-:W-:Y:S02]  /*9e20*/  ISETP.GE.AND P6, PT, R169.reuse, R167.reuse, PT ;  /* 0x000000a7a900720c */ /* 0x0c0fe40003fc6270 */
[----:B------:R-:W-:Y:S02]  /*9e30*/  ISETP.GE.AND P1, PT, R169, R2, PT ;  /* 0x00000002a900720c */ /* 0x000fe40003f26270 */
[----:B------:R-:W-:Y:S01]  /*9e40*/  FSEL R35, R35, -INF , !P0 ;  /* 0xff80000023237808 */ /* 0x000fe20004000000 */
[----:B------:R-:W-:Y:S01]  /*9e50*/  HMMA.16816.F32.BF16 R188, R184, R170, R188 ;  /* 0x000000aab8bc723c */ /* 0x000fe200000418bc */
[----:B------:R-:W-:Y:S02]  /*9e60*/  ISETP.GE.AND P0, PT, R33, R167, PT ;  /* 0x000000a72100720c */ /* 0x000fe40003f06270 */
[----:B------:R-:W-:Y:S02]  /*9e70*/  FSEL R177, R30, -INF , !P1 ;  /* 0xff8000001eb17808 */ /* 0x000fe40004800000 */
[----:B------:R-:W-:-:S02]  /*9e80*/  IADD3 R169, R168, 0x10, RZ ;  /* 0x00000010a8a97810 */ /* 0x000fc40007ffe0ff */
[----:B------:R-:W-:Y:S01]  /*9e90*/  FSEL R170, R28, -INF , !P6 ;  /* 0xff8000001caa7808 */ /* 0x000fe20007000000 */
[C---:B-1----:R-:W-:Y:S01]  /*9ea0*/  HMMA.16816.F32.BF16 R16, R8.reuse, R172, R16 ;  /* 0x000000ac0810723c */ /* 0x042fe20000041810 */
[-C--:B------:R-:W-:Y:S02]  /*9eb0*/  ISETP.GE.AND P6, PT, R33, R2.reuse, PT ;  /* 0x000000022100720c */ /* 0x080fe40003fc6270 */
[----:B------:R-:W-:Y:S02]  /*9ec0*/  FSEL R30, R29, -INF , !P0 ;  /* 0xff8000001d1e7808 */ /* 0x000fe40004000000 */
[----:B------:R-:W-:Y:S02]  /*9ed0*/  IADD3 R29, R168, 0x11, RZ ;  /* 0x00000011a81d7810 */ /* 0x000fe40007ffe0ff */
[C---:B------:R-:W-:Y:S01]  /*9ee0*/  ISETP.GE.AND P1, PT, R169.reuse, R167, PT ;  /* 0x000000a7a900720c */ /* 0x040fe20003f26270 */
[----:B------:R-:W-:Y:S01]  /*9ef0*/  HMMA.16816.F32.BF16 R12, R8, R174, R12 ;  /* 0x000000ae080c723c */ /* 0x000fe2000004180c */
[----:B------:R-:W-:-:S02]  /*9f00*/  ISETP.GE.AND P0, PT, R169, R2, PT ;  /* 0x00000002a900720c */ /* 0x000fc40003f06270 */
[----:B------:R-:W-:Y:S02]  /*9f10*/  FSEL R179, R31, -INF , !P6 ;  /* 0xff8000001fb37808 */ /* 0x000fe40007000000 */
[C---:B------:R-:W-:Y:S02]  /*9f20*/  ISETP.GE.AND P6, PT, R29.reuse, R167, PT ;  /* 0x000000a71d00720c */ /* 0x040fe40003fc6270 */
[----:B------:R-:W-:Y:S01]  /*9f30*/  FSEL R28, R24, -INF , !P1 ;  /* 0xff800000181c7808 */ /* 0x000fe20004800000 */
[----:B--2---:R-:W-:Y:S01]  /*9f40*/  HMMA.16816.F32.BF16 R192, R8, R4, R192 ;  /* 0x0000000408c0723c */ /* 0x004fe200000418c0 */
[----:B------:R-:W-:Y:S02]  /*9f50*/  FSEL R33, R26, -INF , !P0 ;  /* 0xff8000001a217808 */ /* 0x000fe40004000000 */
[----:B------:R-:W-:Y:S02]  /*9f60*/  IADD3 R31, R168, 0x18, RZ ;  /* 0x00000018a81f7810 */ /* 0x000fe40007ffe0ff */
[----:B------:R-:W-:-:S02]  /*9f70*/  ISETP.GE.AND P1, PT, R29, R2, PT ;  /* 0x000000021d00720c */ /* 0x000fc40003f26270 */
[----:B------:R-:W-:Y:S02]  /*9f80*/  FSEL R26, R25, -INF , !P6 ;  /* 0xff800000191a7808 */ /* 0x000fe40007000000 */
[----:B------:R-:W-:Y:S02]  /*9f90*/  IADD3 R25, R168, 0x19, RZ ;  /* 0x00000019a8197810 */ /* 0x000fe40007ffe0ff */
[-C--:B------:R-:W-:Y:S02]  /*9fa0*/  ISETP.GE.AND P0, PT, R31, R167.reuse, PT ;  /* 0x000000a71f00720c */ /* 0x080fe40003f06270 */
[----:B------:R-:W-:Y:S02]  /*9fb0*/  FSEL R27, R27, -INF , !P1 ;  /* 0xff8000001b1b7808 */ /* 0x000fe40004800000 */
[----:B------:R-:W-:Y:S02]  /*9fc0*/  ISETP.GE.AND P1, PT, R25, R167, PT ;  /* 0x000000a71900720c */ /* 0x000fe40003f26270 */
[----:B------:R-:W-:-:S02]  /*9fd0*/  ISETP.GE.AND P6, PT, R31, R2, PT ;  /* 0x000000021f00720c */ /* 0x000fc40003fc6270 */
[----:B------:R-:W-:Y:S02]  /*9fe0*/  IADD3 R29, R168, 0x20, RZ ;  /* 0x00000020a81d7810 */ /* 0x000fe40007ffe0ff */
[----:B------:R-:W-:Y:S02]  /*9ff0*/  FSEL R24, R20, -INF , !P0 ;  /* 0xff80000014187808 */ /* 0x000fe40004000000 */
[----:B------:R-:W-:Y:S02]  /*a000*/  ISETP.GE.AND P0, PT, R25, R2, PT ;  /* 0x000000021900720c */ /* 0x000fe40003f06270 */
[----:B------:R-:W-:Y:S02]  /*a010*/  FSEL R20, R21, -INF , !P1 ;  /* 0xff80000015147808 */ /* 0x000fe40004800000 */
[----:B------:R-:W-:Y:S02]  /*a020*/  IADD3 R21, R168, 0x21, RZ ;  /* 0x00000021a8157810 */ /* 0x000fe40007ffe0ff */
[----:B------:R-:W-:-:S02]  /*a030*/  FSEL R31, R22, -INF , !P6 ;  /* 0xff800000161f7808 */ /* 0x000fc40007000000 */
[CC--:B------:R-:W-:Y:S02]  /*a040*/  ISETP.GE.AND P6, PT, R29.reuse, R167.reuse, PT ;  /* 0x000000a71d00720c */ /* 0x0c0fe40003fc6270 */
[----:B------:R-:W-:Y:S02]  /*a050*/  ISETP.GE.AND P1, PT, R29, R2, PT ;  /* 0x000000021d00720c */ /* 0x000fe40003f26270 */
[----:B------:R-:W-:Y:S02]  /*a060*/  FSEL R29, R23, -INF , !P0 ;  /* 0xff800000171d7808 */ /* 0x000fe40004000000 */
[----:B------:R-:W-:Y:S02]  /*a070*/  ISETP.GE.AND P0, PT, R21, R167, PT ;  /* 0x000000a71500720c */ /* 0x000fe40003f06270 */
[----:B------:R-:W-:Y:S02]  /*a080*/  IADD3 R4, R168, 0x28, RZ ;  /* 0x00000028a8047810 */ /* 0x000fe40007ffe0ff */
[----:B------:R-:W-:-:S02]  /*a090*/  FSEL R201, R18, -INF , !P1 ;  /* 0xff80000012c97808 */ /* 0x000fc40004800000 */
[----:B------:R-:W-:Y:S02]  /*a0a0*/  FSEL R196, R17, -INF , !P0 ;  /* 0xff80000011c47808 */ /* 0x000fe40004000000 */
[C---:B------:R-:W-:Y:S02]  /*a0b0*/  ISETP.GE.AND P1, PT, R4.reuse, R167, PT ;  /* 0x000000a70400720c */ /* 0x040fe40003f26270 */
[-C--:B------:R-:W-:Y:S02]  /*a0c0*/  ISETP.GE.AND P0, PT, R4, R2.reuse, PT ;  /* 0x000000020400720c */ /* 0x080fe40003f06270 */
[----:B------:R-:W-:Y:S01]  /*a0d0*/  HMMA.16816.F32.BF16 R4, R8, R6, R188 ;  /* 0x000000060804723c */ /* 0x000fe200000418bc */
[----:B------:R-:W-:Y:S02]  /*a0e0*/  FSEL R200, R16, -INF , !P6 ;  /* 0xff80000010c87808 */ /* 0x000fe40007000000 */
[----:B------:R-:W-:Y:S02]  /*a0f0*/  ISETP.GE.AND P6, PT, R21, R2, PT ;  /* 0x000000021500720c */ /* 0x000fe40003fc6270 */
[----:B------:R-:W-:-:S02]  /*a100*/  FSEL R202, R12, -INF , !P1 ;  /* 0xff8000000cca7808 */ /* 0x000fc40004800000 */
[----:B------:R-:W-:Y:S02]  /*a110*/  IADD3 R8, R168, 0x29, RZ ;  /* 0x00000029a8087810 */ /* 0x000fe40007ffe0ff */
[----:B------:R-:W-:Y:S02]  /*a120*/  FSEL R203, R19, -INF , !P6 ;  /* 0xff80000013cb7808 */ /* 0x000fe40007000000 */
[----:B------:R-:W-:Y:S02]  /*a130*/  ISETP.GE.AND P6, PT, R8, R167, PT ;  /* 0x000000a70800720c */ /* 0x000fe40003fc6270 */
[----:B------:R-:W-:Y:S02]  /*a140*/  IADD3 R9, R168, 0x30, RZ ;  /* 0x00000030a8097810 */ /* 0x000fe40007ffe0ff */
[----:B------:R-:W-:Y:S02]  /*a150*/  FSEL R199, R14, -INF , !P0 ;  /* 0xff8000000ec77808 */ /* 0x000fe40004000000 */
[----:B------:R-:W-:-:S02]  /*a160*/  FSEL R198, R13, -INF , !P6 ;  /* 0xff8000000dc67808 */ /* 0x000fc40007000000 */
[-C--:B------:R-:W-:Y:S02]  /*a170*/  ISETP.GE.AND P1, PT, R8, R2.reuse, PT ;  /* 0x000000020800720c */ /* 0x080fe40003f26270 */
[C---:B------:R-:W-:Y:S02]  /*a180*/  ISETP.GE.AND P0, PT, R9.reuse, R167, PT ;  /* 0x000000a70900720c */ /* 0x040fe40003f06270 */
[----:B------:R-:W-:Y:S02]  /*a190*/  ISETP.GE.AND P6, PT, R9, R2, PT ;  /* 0x000000020900720c */ /* 0x000fe40003fc6270 */
[C---:B------:R-:W-:Y:S02]  /*a1a0*/  IADD3 R8, R168.reuse, 0x31, RZ ;  /* 0x00000031a8087810 */ /* 0x040fe40007ffe0ff */
[----:B------:R-:W-:Y:S02]  /*a1b0*/  IADD3 R9, R168, 0x38, RZ ;  /* 0x00000038a8097810 */ /* 0x000fe40007ffe0ff */
[----:B------:R-:W-:-:S02]  /*a1c0*/  FSEL R197, R15, -INF , !P1 ;  /* 0xff8000000fc57808 */ /* 0x000fc40004800000 */
[----:B------:R-:W-:Y:S02]  /*a1d0*/  FSEL R190, R192, -INF , !P0 ;  /* 0xff800000c0be7808 */ /* 0x000fe40004000000 */
[----:B------:R-:W-:Y:S02]  /*a1e0*/  FSEL R187, R194, -INF , !P6 ;  /* 0xff800000c2bb7808 */ /* 0x000fe40007000000 */
[CC--:B------:R-:W-:Y:S02]  /*a1f0*/  ISETP.GE.AND P1, PT, R8.reuse, R167.reuse, PT ;  /* 0x000000a70800720c */ /* 0x0c0fe40003f26270 */
[----:B------:R-:W-:Y:S02]  /*a200*/  ISETP.GE.AND P0, PT, R8, R2, PT ;  /* 0x000000020800720c */ /* 0x000fe40003f06270 */
[----:B------:R-:W-:Y:S02]  /*a210*/  ISETP.GE.AND P6, PT, R9, R167, PT ;  /* 0x000000a70900720c */ /* 0x000fe40003fc6270 */
[----:B------:R-:W-:-:S02]  /*a220*/  IADD3 R8, R168, 0x39, RZ ;  /* 0x00000039a8087810 */ /* 0x000fc40007ffe0ff */
[----:B------:R-:W-:Y:S02]  /*a230*/  FSEL R188, R4, -INF , !P6 ;  /* 0xff80000004bc7808 */ /* 0x000fe40007000000 */
[----:B------:R-:W-:Y:S02]  /*a240*/  ISETP.GE.AND P6, PT, R8, R167, PT ;  /* 0x000000a70800720c */ /* 0x000fe40003fc6270 */
[----:B------:R-:W-:Y:S02]  /*a250*/  FSEL R189, R193, -INF , !P1 ;  /* 0xff800000c1bd7808 */ /* 0x000fe40004800000 */
[----:B------:R-:W-:Y:S02]  /*a260*/  FSEL R186, R5, -INF , !P6 ;  /* 0xff80000005ba7808 */ /* 0x000fe40007000000 */
[----:B------:R-:W-:Y:S02]  /*a270*/  PLOP3.LUT P6, PT, PT, PT, UP0, 0x80, 0x0 ;  /* 0x000000000000781c */ /* 0x000fe40003fcf008 */
[----:B------:R-:W-:-:S02]  /*a280*/  FSEL R185, R195, -INF , !P0 ;  /* 0xff800000c3b97808 */ /* 0x000fc40004000000 */
[-C--:B------:R-:W-:Y:S02]  /*a290*/  ISETP.GE.AND P1, PT, R9, R2.reuse, PT ;  /* 0x000000020900720c */ /* 0x080fe40003f26270 */
[----:B------:R-:W-:Y:S02]  /*a2a0*/  ISETP.GE.AND P0, PT, R168, R167, PT ;  /* 0x000000a7a800720c */ /* 0x000fe40003f06270 */
[----:B------:R-:W-:Y:S02]  /*a2b0*/  FSEL R182, R6, -INF , !P1 ;  /* 0xff80000006b67808 */ /* 0x000fe40004800000 */
[----:B------:R-:W-:Y:S02]  /*a2c0*/  FSEL R32, R32, -INF , !P0 ;  /* 0xff80000020207808 */ /* 0x000fe40004000000 */
[-C--:B------:R-:W-:Y:S02]  /*a2d0*/  ISETP.GE.AND P1, PT, R168, R2.reuse, PT ;  /* 0x00000002a800720c */ /* 0x080fe40003f26270 */
[----:B------:R-:W-:-:S02]  /*a2e0*/  ISETP.GE.AND P0, PT, R8, R2, PT ;  /* 0x000000020800720c */ /* 0x000fc40003f06270 */
[----:B------:R-:W-:Y:S02]  /*a2f0*/  FSEL R34, R34, -INF , !P1 ;  /* 0xff80000022227808 */ /* 0x000fe40004800000 */
[----:B------:R-:W-:Y:S01]  /*a300*/  FSEL R183, R7, -INF , !P0 ;  /* 0xff80000007b77808 */ /* 0x000fe20004000000 */
[----:B------:R-:W-:Y:S05]  /*a310*/  @!P6 BRA `(.L_x_1526) ;  /* 0x00000ee00000e947 */ /* 0x000fea0003800000 */
[----:B------:R-:W-:-:S13]  /*a320*/  PLOP3.LUT P0, PT, PT, PT, UP6, 0x40, 0x0 ;  /* 0x000000000000781c */ /* 0x000fda0003f0e868 */
[----:B------:R-:W-:Y:S05]  /*a330*/  @P0 BRA `(.L_x_1527) ;  /* 0x0000049000000947 */ /* 0x000fea0003800000 */
        /* <DEDUP_REMOVED lines=55> */
[----:B------:R-:W-:-:S03]  /*a6b0*/  UIADD3 UR9, UR5, -UR4, URZ ;  /* 0x8000000405097290 */ /* 0x000fc6000fffe03f */
[----:B------:R-:W-:Y:S02]  /*a6c0*/  ULDC.64 UR4, c[0x0][0x198] ;  /* 0x0000660000047ab9 */ /* 0x000fe40000000a00 */
[----:B------:R-:W-:-:S04]  /*a6d0*/  UIMAD UR9, UR9, UR6, -0x40 ;  /* 0xffffffc0090974a4 */ /* 0x000fc8000f8e0206 */
        /* <DEDUP_REMOVED lines=15> */
.L_x_1527:
[----:B------:R-:W-:Y:S02]  /*a7d0*/  ULDC UR8, c[0x0][0x198] ;  /* 0x0000660000087ab9 */ /* 0x000fe40000000800 */
[----:B------:R-:W-:-:S04]  /*a7e0*/  ULEA UR8, -UR8, URZ, 0x6 ;  /* 0x0000003f08087291 */ /* 0x000fc8000f8e313f */
[----:B------:R-:W-:Y:S02]  /*a7f0*/  USHF.R.S32.HI UR7, URZ, 0x1f, UR8 ;  /* 0x0000001f3f077899 */ /* 0x000fe40008011408 */
.L_x_1528:
[C---:B------:R-:W-:Y:S01]  /*a800*/  @!P4 IADD3 R7, P0, R166.reuse, UR8, RZ ;  /* 0x00000008a607cc10 */ /* 0x040fe2000ff1e0ff */
[----:B------:R-:W-:Y:S01]  /*a810*/  UIADD3 UR4, UP1, UP0, UR25, UR8, UR25 ;  /* 0x0000000819047290 */ /* 0x000fe2000f83e019 */
[C---:B------:R-:W-:Y:S01]  /*a820*/  @!P3 IADD3 R5, P1, R166.reuse, UR8, RZ ;  /* 0x00000008a605bc10 */ /* 0x040fe2000ff3e0ff */
[----:B------:R1:W-:Y:S01]  /*a830*/  @P5 STS.128 [R235+0x8000], RZ ;  /* 0x008000ffeb005388 */ /* 0x0003e20000000c00 */
[----:B------:R-:W-:Y:S01]  /*a840*/  @!P4 IADD3.X R2, R165, UR7, RZ, P0, !PT ;  /* 0x00000007a502cc10 */ /* 0x000fe200087fe4ff */
[----:B------:R-:W-:Y:S01]  /*a850*/  UIADD3.X UR6, UR24, UR7, UR24, UP1, UP0 ;  /* 0x0000000718067290 */ /* 0x000fe20008fe0418 */
[----:B------:R-:W-:Y:S01]  /*a860*/  @!P4 LEA R172, P0, R7, c[0x0][0x168], 0x1 ;  /* 0x00005a0007acca11 */ /* 0x000fe200078008ff */
[----:B------:R-:W-:Y:S01]  /*a870*/  UIADD3 UR5, UP1, UR25, UR4, URZ ;  /* 0x0000000419057290 */ /* 0x000fe2000ff3e03f */
[----:B------:R-:W-:Y:S01]  /*a880*/  @!P3 IADD3.X R4, R165, UR7, RZ, P1, !PT ;  /* 0x00000007a504bc10 */ /* 0x000fe20008ffe4ff */
[----:B------:R-:W-:Y:S01]  /*a890*/  VOTEU.ALL UP0, P5 ;  /* 0x00000000003f7886 */ /* 0x000fe20002800000 */
[----:B------:R-:W-:Y:S01]  /*a8a0*/  @!P4 LEA.HI.X R173, R7, c[0x0][0x16c], R2, 0x1, P0 ;  /* 0x00005b0007adca11 */ /* 0x000fe200000f0c02 */
[----:B------:R-:W-:Y:S01]  /*a8b0*/  BSSY B0, `(.L_x_1529) ;  /* 0x000008f000007945 */ /* 0x000fe20003800000 */
[----:B------:R-:W-:-:S02]  /*a8c0*/  @!P2 IADD3 R7, P0, R166, UR8, RZ ;  /* 0x00000008a607ac10 */ /* 0x000fc4000ff1e0ff */
[----:B------:R-:W-:Y:S01]  /*a8d0*/  @!P3 LEA R16, P1, R5, c[0x0][0x168], 0x1 ;  /* 0x00005a000510ba11 */ /* 0x000fe200078208ff */
[----:B------:R-:W-:Y:S01]  /*a8e0*/  @!UP0 UIADD3 UR10, UP2, UR25, UR8, URZ ;  /* 0x00000008190a8290 */ /* 0x000fe2000ff5e03f */
[----:B------:R-:W-:Y:S02]  /*a8f0*/  @!P2 IADD3.X R2, R165, UR7, RZ, P0, !PT ;  /* 0x00000007a502ac10 */ /* 0x000fe400087fe4ff */
[----:B------:R-:W-:Y:S01]  /*a900*/  @!P3 LEA.HI.X R17, R5, c[0x0][0x16c], R4, 0x1, P1 ;  /* 0x00005b000511ba11 */ /* 0x000fe200008f0c04 */
[----:B------:R-:W-:Y:S01]  /*a910*/  IMAD.U32 R5, RZ, RZ, UR8 ;  /* 0x00000008ff057e24 */ /* 0x000fe2000f8e00ff */
[C---:B------:R-:W-:Y:S01]  /*a920*/  @!P2 LEA R14, P0, R7.reuse, c[0x0][0x168], 0x1 ;  /* 0x00005a00070eaa11 */ /* 0x040fe200078008ff */
[----:B------:R-:W-:Y:S01]  /*a930*/  IMAD.U32 R4, RZ, RZ, UR7 ;  /* 0x00000007ff047e24 */ /* 0x000fe2000f8e00ff */
[----:B------:R-:W-:Y:S02]  /*a940*/  @!UP0 UIADD3.X UR9, UR24, UR7, URZ, UP2, !UPT ;  /* 0x0000000718098290 */ /* 0x000fe400097fe43f */
[----:B------:R-:W-:Y:S01]  /*a950*/  @!P2 LEA.HI.X R15, R7, c[0x0][0x16c], R2, 0x1, P0 ;  /* 0x00005b00070faa11 */ /* 0x000fe200000f0c02 */
[----:B------:R-:W-:Y:S01]  /*a960*/  IMAD.U32 R2, RZ, RZ, UR7 ;  /* 0x00000007ff027e24 */ /* 0x000fe2000f8e00ff */
[----:B------:R-:W-:-:S04]  /*a970*/  @!P4 IADD3 R7, P1, P0, R166, UR25, R5 ;  /* 0x00000019a607cc10 */ /* 0x000fc8000f83e005 */
[----:B------:R-:W-:Y:S02]  /*a980*/  @!P4 IADD3.X R6, R165, UR24, R2, P1, P0 ;  /* 0x00000018a506cc10 */ /* 0x000fe40008fe0402 */
[----:B------:R-:W-:Y:S02]  /*a990*/  @!P4 LEA R168, P0, R7, c[0x0][0x168], 0x1 ;  /* 0x00005a0007a8ca11 */ /* 0x000fe400078008ff */
[----:B------:R-:W-:Y:S02]  /*a9a0*/  @!P5 LEA R174, P1, R5, R240, 0x1 ;  /* 0x000000f005aed211 */ /* 0x000fe400078208ff */
[----:B------:R-:W-:Y:S01]  /*a9b0*/  @!P4 LEA.HI.X R169, R7, c[0x0][0x16c], R6, 0x1, P0 ;  /* 0x00005b0007a9ca11 */ /* 0x000fe200000f0c06 */
[----:B------:R-:W-:Y:S01]  /*a9c0*/  IMAD.U32 R7, RZ, RZ, UR4 ;  /* 0x00000004ff077e24 */ /* 0x000fe2000f8e00ff */
[----:B------:R-:W-:Y:S01]  /*a9d0*/  @!P5 LEA.HI.X R175, R5, R239, R4, 0x1, P1 ;  /* 0x000000ef05afd211 */ /* 0x000fe200008f0c04 */
[----:B------:R-:W-:Y:S01]  /*a9e0*/  IMAD.U32 R4, RZ, RZ, UR6 ;  /* 0x00000006ff047e24 */ /* 0x000fe2000f8e00ff */
[----:B------:R-:W-:-:S03]  /*a9f0*/  @!P3 IADD3 R9, P1, P0, R166, UR25, R5 ;  /* 0x00000019a609bc10 */ /* 0x000fc6000f83e005 */
[----:B------:R-:W-:Y:S01]  /*aa00*/  @!PT LDS RZ, [RZ] ;  /* 0x00000000fffff984 */ /* 0x000fe20000000800 */
[----:B------:R-:W-:Y:S01]  /*aa10*/  @!PT LDS RZ, [RZ] ;  /* 0x00000000fffff984 */ /* 0x000fe20000000800 */
[----:B------:R-:W-:Y:S01]  /*aa20*/  @!PT LDS RZ, [RZ] ;  /* 0x00000000fffff984 */ /* 0x000fe20000000800 */
[----:B------:R1:W-:Y:S01]  /*aa30*/  @!P5 LDGSTS.E.BYPASS.LTC128B.128 [R235+0x8000], [R174.64] ;  /* 0x08000000aeebdfae */ /* 0x0003e2000b901d60 */
[C-C-:B------:R-:W-:Y:S02]  /*aa40*/  @!P3 IADD3.X R6, R165.reuse, UR24, R2.reuse, P1, P0 ;  /* 0x00000018a506bc10 */ /* 0x140fe40008fe0402 */
[----:B------:R-:W-:Y:S01]  /*aa50*/  @!P2 IADD3 R5, P1, P0, R166, UR25, R5 ;  /* 0x00000019a605ac10 */ /* 0x000fe2000f83e005 */
[----:B------:R1:W-:Y:S03]  /*aa60*/  @P4 STS.128 [R235+0xa000], RZ ;  /* 0x00a000ffeb004388 */ /* 0x0003e60000000c00 */
[----:B------:R-:W-:Y:S01]  /*aa70*/  @!P2 IADD3.X R2, R165, UR24, R2, P1, P0 ;  /* 0x00000018a502ac10 */ /* 0x000fe20008fe0402 */
[----:B------:R-:W-:Y:S01]  /*aa80*/  @!PT LDS RZ, [RZ] ;  /* 0x00000000fffff984 */ /* 0x000fe20000000800 */
[----:B------:R-:W-:Y:S01]  /*aa90*/  @!PT LDS RZ, [RZ] ;  /* 0x00000000fffff984 */ /* 0x000fe20000000800 */
[----:B------:R-:W-:Y:S01]  /*aaa0*/  @!PT LDS RZ, [RZ] ;  /* 0x00000000fffff984 */ /* 0x000fe20000000800 */
[----:B------:R1:W-:Y:S01]  /*aab0*/  @!P4 LDGSTS.E.BYPASS.LTC128B.128 [R235+0xa000], [R172.64+0x80] ;  /* 0x0a000080acebcfae */ /* 0x0003e2000b901d60 */
[----:B------:R-:W-:Y:S02]  /*aac0*/  @!P3 LEA R12, P0, R9, c[0x0][0x168], 0x1 ;  /* 0x00005a00090cba11 */ /* 0x000fe400078008ff */
[----:B------:R-:W-:Y:S01]  /*aad0*/  @!P5 LEA R22, P1, R7, R240, 0x1 ;  /* 0x000000f00716d211 */ /* 0x000fe200078208ff */
[----:B------:R1:W-:Y:S01]  /*aae0*/  @P3 STS.128 [R235+0xc000], RZ ;  /* 0x00c000ffeb003388 */ /* 0x0003e20000000c00 */
[----:B------:R-:W-:-:S02]  /*aaf0*/  @!P3 LEA.HI.X R13, R9, c[0x0][0x16c], R6, 0x1, P0 ;  /* 0x00005b00090dba11 */ /* 0x000fc400000f0c06 */
[----:B------:R-:W-:Y:S01]  /*ab00*/  @!P2 LEA R10, P0, R5, c[0x0][0x168], 0x1 ;  /* 0x00005a00050aaa11 */ /* 0x000fe200078008ff */
[----:B------:R-:W-:Y:S01]  /*ab10*/  @!PT LDS RZ, [RZ] ;  /* 0x00000000fffff984 */ /* 0x000fe20000000800 */
[----:B------:R-:W-:Y:S01]  /*ab20*/  @!PT LDS RZ, [RZ] ;  /* 0x00000000fffff984 */ /* 0x000fe20000000800 */
[----:B------:R-:W-:Y:S01]  /*ab30*/  @!PT LDS RZ, [RZ] ;  /* 0x00000000fffff984 */ /* 0x000fe20000000800 */
[----:B------:R1:W-:Y:S01]  /*ab40*/  @!P3 LDGSTS.E.BYPASS.LTC128B.128 [R235+0xc000], [R16.64+0x100] ;  /* 0x0c00010010ebbfae */ /* 0x0003e2000b901d60 */
[----:B------:R-:W-:Y:S01]  /*ab50*/  @!P5 LEA.HI.X R23, R7, R239, R4, 0x1, P1 ;  /* 0x000000ef0717d211 */ /* 0x000fe200008f0c04 */
[----:B------:R-:W-:Y:S01]  /*ab60*/  IMAD.U32 R4, RZ, RZ, UR9 ;  /* 0x00000009ff047e24 */ /* 0x000fe2000f8e00ff */
[----:B------:R-:W-:Y:S01]  /*ab70*/  @!P4 IADD3 R7, P1, R166, UR4, RZ ;  /* 0x00000004a607cc10 */ /* 0x000fe2000ff3e0ff */
[----:B------:R1:W-:Y:S01]  /*ab80*/  @P2 STS.128 [R235+0xe000], RZ ;  /* 0x00e000ffeb002388 */ /* 0x0003e20000000c00 */
[----:B------:R-:W-:Y:S02]  /*ab90*/  @!P2 LEA.HI.X R11, R5, c[0x0][0x16c], R2, 0x1, P0 ;  /* 0x00005b00050baa11 */ /* 0x000fe400000f0c02 */
[----:B------:R-:W-:Y:S01]  /*aba0*/  @!P4 IADD3.X R2, R165, UR6, RZ, P1, !PT ;  /* 0x00000006a502cc10 */ /* 0x000fe20008ffe4ff */
[----:B------:R-:W-:Y:S01]  /*abb0*/  @!PT LDS RZ, [RZ] ;  /* 0x00000000fffff984 */ /* 0x000fe20000000800 */
[----:B------:R-:W-:Y:S01]  /*abc0*/  @!PT LDS RZ, [RZ] ;  /* 0x00000000fffff984 */ /* 0x000fe20000000800 */
[----:B------:R-:W-:Y:S01]  /*abd0*/  @!PT LDS RZ, [RZ] ;  /* 0x00000000fffff984 */ /* 0x000fe20000000800 */
[----:B------:R1:W-:Y:S01]  /*abe0*/  @!P2 LDGSTS.E.BYPASS.LTC128B.128 [R235+0xe000], [R14.64+0x180] ;  /* 0x0e0001800eebafae */ /* 0x0003e2000b901d60 */
[----:B------:R-:W-:-:S02]  /*abf0*/  @!P4 LEA R18, P1, R7, c[0x0][0x168], 0x1 ;  /* 0x00005a000712ca11 */ /* 0x000fc400078208ff */
[C---:B------:R-:W-:Y:S01]  /*ac00*/  @!P3 IADD3 R5, P0, R166.reuse, UR4, RZ ;  /* 0x00000004a605bc10 */ /* 0x040fe2000ff1e0ff */
[----:B------:R1:W-:Y:S01]  /*ac10*/  @P5 STS.128 [R235+0x8800], RZ ;  /* 0x008800ffeb005388 */ /* 0x0003e20000000c00 */
[----:B------:R-:W-:Y:S02]  /*ac20*/  @!P4 LEA.HI.X R19, R7, c[0x0][0x16c], R2, 0x1, P1 ;  /* 0x00005b000713ca11 */ /* 0x000fe400008f0c02 */
[----:B------:R-:W-:Y:S02]  /*ac30*/  @!P3 IADD3.X R2, R165, UR6, RZ, P0, !PT ;  /* 0x00000006a502bc10 */ /* 0x000fe400087fe4ff */
[C---:B------:R-:W-:Y:S02]  /*ac40*/  @!P3 LEA R8, P1, R5.reuse, c[0x0][0x168], 0x1 ;  /* 0x00005a000508ba11 */ /* 0x040fe400078208ff */
[----:B------:R-:W-:Y:S01]  /*ac50*/  @!P2 IADD3 R7, P0, R166, UR4, RZ ;  /* 0x00000004a607ac10 */ /* 0x000fe2000ff1e0ff */
[----:B------:R-:W-:Y:S01]  /*ac60*/  UIADD3.X UR4, UR24, UR6, URZ, UP1, !UPT ;  /* 0x0000000618047290 */ /* 0x000fe20008ffe43f */
[----:B------:R-:W-:Y:S01]  /*ac70*/  @!P3 LEA.HI.X R9, R5, c[0x0][0x16c], R2, 0x1, P1 ;  /* 0x00005b000509ba11 */ /* 0x000fe200008f0c02 */
[----:B------:R-:W-:Y:S01]  /*ac80*/  IMAD.U32 R5, RZ, RZ, UR10 ;  /* 0x0000000aff057e24 */ /* 0x000fe2000f8e00ff */
[----:B------:R-:W-:Y:S01]  /*ac90*/  @!P2 IADD3.X R6, R165, UR6, RZ, P0, !PT ;  /* 0x00000006a506ac10 */ /* 0x000fe200087fe4ff */
[----:B------:R-:W-:Y:S01]  /*aca0*/  IMAD.U32 R2, RZ, RZ, UR5 ;  /* 0x00000005ff027e24 */ /* 0x000fe2000f8e00ff */
[----:B------:R-:W-:-:S02]  /*acb0*/  @!P2 LEA R180, P0, R7, c[0x0][0x168], 0x1 ;  /* 0x00005a0007b4aa11 */ /* 0x000fc400078008ff */
[-C--:B------:R-:W-:Y:S02]  /*acc0*/  @!P5 LEA R192, P1, R5, R240.reuse, 0x1 ;  /* 0x000000f005c0d211 */ /* 0x080fe400078208ff */
[----:B------:R-:W-:Y:S02]  /*acd0*/  @!P2 LEA.HI.X R181, R7, c[0x0][0x16c], R6, 0x1, P0 ;  /* 0x00005b0007b5aa11 */ /* 0x000fe400000f0c06 */
[-C--:B------:R-:W-:Y:S01]  /*ace0*/  @!P5 LEA.HI.X R193, R5, R239.reuse, R4, 0x1, P1 ;  /* 0x000000ef05c1d211 */ /* 0x080fe200008f0c04 */
[----:B------:R-:W-:Y:S01]  /*acf0*/  IMAD.U32 R4, RZ, RZ, UR4 ;  /* 0x00000004ff047e24 */ /* 0x000fe2000f8e00ff */
[----:B------:R-:W-:Y:S02]  /*ad00*/  @!P5 LEA R6, P1, R2, R240, 0x1 ;  /* 0x000000f00206d211 */ /* 0x000fe400078208ff */
[----:B------:R-:W-:Y:S01]  /*ad10*/  @!P4 IADD3 R5, P0, R166, UR5, RZ ;  /* 0x00000005a605cc10 */ /* 0x000fe2000ff1e0ff */
[----:B------:R-:W-:Y:S01]  /*ad20*/  @!PT LDS RZ, [RZ] ;  /* 0x00000000fffff984 */ /* 0x000fe20000000800 */
[----:B------:R-:W-:Y:S01]  /*ad30*/  @!PT LDS RZ, [RZ] ;  /* 0x00000000fffff984 */ /* 0x000fe20000000800 */
[----:B------:R-:W-:Y:S01]  /*ad40*/  @!PT LDS RZ, [RZ] ;  /* 0x00000000fffff984 */ /* 0x000fe20000000800 */
[----:B------:R1:W-:Y:S01]  /*ad50*/  @!P5 LDGSTS.E.BYPASS.LTC128B.128 [R235+0x8800], [R192.64] ;  /* 0x08800000c0ebdfae */ /* 0x0003e2000b901d60 */
[----:B------:R-:W-:-:S02]  /*ad60*/  @!P5 LEA.HI.X R7, R2, R239, R4, 0x1, P1 ;  /* 0x000000ef0207d211 */ /* 0x000fc400008f0c04 */
[----:B------:R-:W-:Y:S01]  /*ad70*/  @!P4 IADD3.X R4, R165, UR4, RZ, P0, !PT ;  /* 0x00000004a504cc10 */ /* 0x000fe200087fe4ff */
[----:B------:R1:W-:Y:S01]  /*ad80*/  @P4 STS.128 [R235+0xa800], RZ ;  /* 0x00a800ffeb004388 */ /* 0x0003e20000000c00 */
[C---:B------:R-:W-:Y:S02]  /*ad90*/  @!P4 LEA R194, P1, R5.reuse, c[0x0][0x168], 0x1 ;  /* 0x00005a0005c2ca11 */ /* 0x040fe400078208ff */
[----:B------:R-:W-:Y:S01]  /*ada0*/  @!P3 IADD3 R2, P0, R166, UR5, RZ ;  /* 0x00000005a602bc10 */ /* 0x000fe2000ff1e0ff */
[----:B------:R-:W-:Y:S01]  /*adb0*/  @!PT LDS RZ, [RZ] ;  /* 0x00000000fffff984 */ /* 0x000fe20000000800 */
[----:B------:R-:W-:Y:S01]  /*adc0*/  @!PT LDS RZ, [RZ] ;  /* 0x00000000fffff984 */ /* 0x000fe20000000800 */
[----:B------:R-:W-:Y:S01]  /*add0*/  @!PT LDS RZ, [RZ] ;  /* 0x00000000fffff984 */ /* 0x000fe20000000800 */
[----:B------:R1:W-:Y:S01]  /*ade0*/  @!P4 LDGSTS.E.BYPASS.LTC128B.128 [R235+0xa800], [R168.64+0x80] ;  /* 0x0a800080a8ebcfae */ /* 0x0003e2000b901d60 */
[----:B------:R-:W-:Y:S02]  /*adf0*/  @!P4 LEA.HI.X R195, R5, c[0x0][0x16c], R4, 0x1, P1 ;  /* 0x00005b0005c3ca11 */ /* 0x000fe400008f0c04 */
[----:B------:R-:W-:Y:S01]  /*ae00*/  @!P3 IADD3.X R5, R165, UR4, RZ, P0, !PT ;  /* 0x00000004a505bc10 */ /* 0x000fe200087fe4ff */
[----:B------:R1:W-:Y:S01]  /*ae10*/  @P3 STS.128 [R235+0xc800], RZ ;  /* 0x00c800ffeb003388 */ /* 0x0003e20000000c00 */
[----:B------:R-:W-:-:S03]  /*ae20*/  @!P3 LEA R4, P0, R2, c[0x0][0x168], 0x1 ;  /* 0x00005a000204ba11 */ /* 0x000fc600078008ff */
[----:B------:R-:W-:Y:S01]  /*ae30*/  @!PT LDS RZ, [RZ] ;  /* 0x00000000fffff984 */ /* 0x000fe20000000800 */
[----:B------:R-:W-:Y:S01]  /*ae40*/  @!PT LDS RZ, [RZ] ;  /* 0x00000000fffff984 */ /* 0x000fe20000000800 */
[----:B------:R-:W-:Y:S01]  /*ae50*/  @!PT LDS RZ, [RZ] ;  /* 0x00000000fffff984 */ /* 0x000fe20000000800 */
[----:B------:R1:W-:Y:S01]  /*ae60*/  @!P3 LDGSTS.E.BYPASS.LTC128B.128 [R235+0xc800], [R12.64+0x100] ;  /* 0x0c8001000cebbfae */ /* 0x0003e2000b901d60 */
[----:B------:R-:W-:-:S03]  /*ae70*/  @!P3 LEA.HI.X R5, R2, c[0x0][0x16c], R5, 0x1, P0 ;  /* 0x00005b000205ba11 */ /* 0x000fc600000f0c05 */
        /* <DEDUP_REMOVED lines=50> */
.L_x_1530:
[----:B------:R-:W-:Y:S05]  /*b1a0*/  BSYNC B0 ;  /* 0x0000000000007941 */ /* 0x000fea0003800000 */
.L_x_1529:
[----:B------:R-:W0:Y:S01]  /*b1b0*/  LDGDEPBAR ;  /* 0x00000000000079af */ /* 0x000e220000000000 */
[----:B-1----:R-:W-:Y:S02]  /*b1c0*/  IMAD.U32 R5, RZ, RZ, UR8 ;  /* 0x00000008ff057e24 */ /* 0x002fe4000f8e00ff */
[----:B------:R-:W-:-:S03]  /*b1d0*/  IMAD.U32 R2, RZ, RZ, UR7 ;  /* 0x00000007ff027e24 */ /* 0x000fc6000f8e00ff */
[----:B------:R-:W-:-:S04]  /*b1e0*/  LEA R240, P0, R5, R240, 0x1 ;  /* 0x000000f005f07211 */ /* 0x000fc800078008ff */
[----:B------:R-:W-:Y:S02]  /*b1f0*/  LEA.HI.X R239, R5, R239, R2, 0x1, P0 ;  /* 0x000000ef05ef7211 */ /* 0x000fe400000f0c02 */
.L_x_1526:
[----:B------:R-:W-:Y:S01]  /*b200*/  FMNMX.FTZ R5, R164, R32, !PT ;  /* 0x00000020a4057209 */ /* 0x000fe20007810000 */
[----:B------:R-:W-:Y:S01]  /*b210*/  LDSM.16.MT88.4 R12, [R228+0x10000] ;  /* 0x01000000e40c783b */ /* 0x000fe20000004200 */
[----:B------:R-:W-:Y:S02]  /*b220*/  FMNMX.FTZ R2, R3, R34, !PT ;  /* 0x0000002203027209 */ /* 0x000fe40007810000 */
[----:B------:R-:W-:Y:S01]  /*b230*/  FMNMX.FTZ R5, R0, R5, !PT ;  /* 0x0000000500057209 */ /* 0x000fe20007810000 */
[----:B------:R-:W-:Y:S01]  /*b240*/  LDSM.16.MT88.4 R8, [R225+0x10000] ;  /* 0x01000000e108783b */ /* 0x000fe20000004200 */
[----:B------:R-:W-:Y:S02]  /*b250*/  FMNMX.FTZ R2, R35, R2, !PT ;  /* 0x0000000223027209 */ /* 0x000fe40007810000 */
[----:B------:R-:W-:Y:S01]  /*b260*/  FMNMX.FTZ R5, R170, R5, !PT ;  /* 0x00000005aa057209 */ /* 0x000fe20007810000 */
[----:B------:R-:W-:Y:S01]  /*b270*/  LDSM.16.MT88.4 R16, [R226+0x10000] ;  /* 0x01000000e210783b */ /* 0x000fe20000004200 */
        /* <DEDUP_REMOVED lines=36> */
[C---:B------:R-:W-:Y:S02]  /*b4c0*/  FSETP.NEU.FTZ.AND P1, PT, R174.reuse, -INF , PT ;  /* 0xff800000ae00780b */ /* 0x040fe40003f3d000 */
[C---:B------:R-:W-:Y:S01]  /*b4d0*/  FSETP.NEU.FTZ.AND P0, PT, R173.reuse, -INF , PT ;  /* 0xff800000ad00780b */ /* 0x040fe20003f1d000 */
[C---:B------:R-:W-:Y:S01]  /*b4e0*/  FMUL.FTZ R184, R173.reuse, c[0x0][0x23c] ;  /* 0x00008f00adb87a20 */ /* 0x040fe20000410000 */
[----:B------:R-:W-:Y:S02]  /*b4f0*/  FSEL R5, R174, RZ, P1 ;  /* 0x000000ffae057208 */ /* 0x000fe40000800000 */
[----:B------:R-:W-:Y:S02]  /*b500*/  FSEL R6, R173, RZ, P0 ;  /* 0x000000ffad067208 */ /* 0x000fe40000000000 */
[----:B------:R-:W-:Y:S01]  /*b510*/  FSEL R191, R191, RZ, P1 ;  /* 0x000000ffbfbf7208 */ /* 0x000fe20000800000 */
[----:B------:R-:W-:Y:S01]  /*b520*/  FADD.FTZ R4, R164, -R5 ;  /* 0x80000005a4047221 */ /* 0x000fe20000010000 */
[----:B------:R-:W-:Y:S01]  /*b530*/  FSEL R184, R184, RZ, P0 ;  /* 0x000000ffb8b87208 */ /* 0x000fe20000000000 */
[----:B------:R-:W-:Y:S01]  /*b540*/  FADD.FTZ R6, R3, -R6 ;  /* 0x8000000603067221 */ /* 0x000fe20000010000 */
[----:B------:R-:W-:Y:S01]  /*b550*/  LDSM.16.MT88.4 R164, [R226+0x12800] ;  /* 0x01280000e2a4783b */ /* 0x000fe20000004200 */
[----:B------:R-:W-:-:S02]  /*b560*/  FFMA.FTZ R171, R0, c[0x0][0x23c], -R191 ;  /* 0x00008f0000ab7a23 */ /* 0x000fc400000108bf */
[--C-:B------:R-:W-:Y:S02]  /*b570*/  FFMA.FTZ R172, R32, c[0x0][0x23c], -R191.reuse ;  /* 0x00008f0020ac7a23 */ /* 0x100fe400000108bf */
[--C-:B------:R-:W-:Y:S02]  /*b580*/  FFMA.FTZ R170, R170, c[0x0][0x23c], -R191.reuse ;  /* 0x00008f00aaaa7a23 */ /* 0x100fe400000108bf */
[----:B------:R-:W-:Y:S01]  /*b590*/  FFMA.FTZ R169, R30, c[0x0][0x23c], -R191 ;  /* 0x00008f001ea97a23 */ /* 0x000fe200000108bf */
[----:B------:R-:W-:Y:S01]  /*b5a0*/  MUFU.EX2 R171, R171 ;  /* 0x000000ab00ab7308 */ /* 0x000fe20000000800 */
[--C-:B------:R-:W-:Y:S02]  /*b5b0*/  FFMA.FTZ R168, R34, c[0x0][0x23c], -R184.reuse ;  /* 0x00008f0022a87a23 */ /* 0x100fe400000108b8 */
[--C-:B------:R-:W-:Y:S02]  /*b5c0*/  FFMA.FTZ R2, R35, c[0x0][0x23c], -R184.reuse ;  /* 0x00008f0023027a23 */ /* 0x100fe400000108b8 */
[----:B------:R-:W-:-:S02]  /*b5d0*/  FFMA.FTZ R0, R177, c[0x0][0x23c], -R184 ;  /* 0x00008f00b1007a23 */ /* 0x000fc400000108b8 */
[----:B------:R-:W-:Y:S01]  /*b5e0*/  FFMA.FTZ R175, R179, c[0x0][0x23c], -R184 ;  /* 0x00008f00b3af7a23 */ /* 0x000fe200000108b8 */
[----:B------:R-:W1:Y:S01]  /*b5f0*/  MUFU.EX2 R172, R172 ;  /* 0x000000ac00ac7308 */ /* 0x000e620000000800 */
[----:B------:R-:W-:Y:S02]  /*b600*/  FMUL.FTZ R176, R4, c[0x0][0x23c] ;  /* 0x00008f0004b07a20 */ /* 0x000fe40000410000 */
[----:B------:R-:W-:Y:S02]  /*b610*/  FMUL.FTZ R3, R6, c[0x0][0x23c] ;  /* 0x00008f0006037a20 */ /* 0x000fe40000410000 */
[--C-:B------:R-:W-:Y:S02]  /*b620*/  FFMA.FTZ R180, R20, c[0x0][0x23c], -R191.reuse ;  /* 0x00008f0014b47a23 */ /* 0x100fe400000108bf */
[----:B------:R-:W-:Y:S01]  /*b630*/  LDSM.16.MT88.4 R20, [R226+0x10800] ;  /* 0x01080000e214783b */ /* 0x000fe20000004200 */
[----:B------:R-:W-:Y:S01]  /*b640*/  MUFU.EX2 R170, R170 ;  /* 0x000000aa00aa7308 */ /* 0x000fe20000000800 */
[----:B------:R-:W-:-:S02]  /*b650*/  FFMA.FTZ R177, R28, c[0x0][0x23c], -R191 ;  /* 0x00008f001cb17a23 */ /* 0x000fc400000108bf */
[--C-:B------:R-:W-:Y:S02]  /*b660*/  FFMA.FTZ R178, R26, c[0x0][0x23c], -R191.reuse ;  /* 0x00008f001ab27a23 */ /* 0x100fe400000108bf */
[--C-:B------:R-:W-:Y:S02]  /*b670*/  FFMA.FTZ R179, R24, c[0x0][0x23c], -R191.reuse ;  /* 0x00008f0018b37a23 */ /* 0x100fe400000108bf */
[--C-:B------:R-:W-:Y:S01]  /*b680*/  FFMA.FTZ R181, R33, c[0x0][0x23c], -R184.reuse ;  /* 0x00008f0021b57a23 */ /* 0x100fe200000108b8 */
[----:B------:R-:W2:Y:S01]  /*b690*/  MUFU.EX2 R169, R169 ;  /* 0x000000a900a97308 */ /* 0x000ea20000000800 */
[----:B-1----:R-:W-:Y:S01]  /*b6a0*/  F2FP.BF16.PACK_AB R4, R171, R172 ;  /* 0x000000acab04723e */ /* 0x002fe200000010ff */
[--C-:B------:R-:W-:Y:S01]  /*b6b0*/  FFMA.FTZ R192, R27, c[0x0][0x23c], -R184.reuse ;  /* 0x00008f001bc07a23 */ /* 0x100fe200000108b8 */
[----:B------:R-:W-:Y:S01]  /*b6c0*/  LDSM.16.MT88.4 R32, [R225+0x12800] ;  /* 0x01280000e120783b */ /* 0x000fe20000004200 */
[--C-:B------:R-:W-:Y:S02]  /*b6d0*/  FFMA.FTZ R193, R31, c[0x0][0x23c], -R184.reuse ;  /* 0x00008f001fc17a23 */ /* 0x100fe400000108b8 */
[----:B------:R-:W-:Y:S01]  /*b6e0*/  FFMA.FTZ R194, R29, c[0x0][0x23c], -R184 ;  /* 0x00008f001dc27a23 */ /* 0x000fe200000108b8 */
[----:B------:R-:W-:Y:S01]  /*b6f0*/  LDSM.16.MT88.4 R24, [R228+0x10800] ;  /* 0x01080000e418783b */ /* 0x000fe20000004200 */
[----:B------:R-:W-:Y:S01]  /*b700*/  MUFU.EX2 R168, R168 ;  /* 0x000000a800a87308 */ /* 0x000fe20000000800 */
[----:B------:R-:W-:-:S02]  /*b710*/  FFMA.FTZ R195, R200, c[0x0][0x23c], -R191 ;  /* 0x00008f00c8c37a23 */ /* 0x000fc400000108bf */
[----:B------:R-:W-:Y:S01]  /*b720*/  LDSM.16.MT88.4 R28, [R224+0x12800] ;  /* 0x01280000e01c783b */ /* 0x000fe20000004200 */
[--C-:B------:R-:W-:Y:S02]  /*b730*/  FFMA.FTZ R205, R198, c[0x0][0x23c], -R191.reuse ;  /* 0x00008f00c6cd7a23 */ /* 0x100fe400000108bf */
[--C-:B------:R-:W-:Y:S02]  /*b740*/  FFMA.FTZ R200, R202, c[0x0][0x23c], -R191.reuse ;  /* 0x00008f00cac87a23 */ /* 0x100fe400000108bf */
[----:B------:R-:W1:Y:S01]  /*b750*/  MUFU.EX2 R2, R2 ;  /* 0x0000000200027308 */ /* 0x000e620000000800 */
[----:B--2---:R-:W-:Y:S01]  /*b760*/  F2FP.BF16.PACK_AB R6, R169, R170 ;  /* 0x000000aaa906723e */ /* 0x004fe200000010ff */
[--C-:B------:R-:W-:Y:S02]  /*b770*/  FFMA.FTZ R198, R201, c[0x0][0x23c], -R184.reuse ;  /* 0x00008f00c9c67a23 */ /* 0x100fe400000108b8 */
[----:B------:R-:W-:Y:S02]  /*b780*/  FFMA.FTZ R196, R196, c[0x0][0x23c], -R191 ;  /* 0x00008f00c4c47a23 */ /* 0x000fe400000108bf */
[----:B------:R-:W-:-:S02]  /*b790*/  FFMA.FTZ R201, R203, c[0x0][0x23c], -R184 ;  /* 0x00008f00cbc97a23 */ /* 0x000fc400000108b8 */
[----:B------:R-:W-:Y:S01]  /*b7a0*/  MUFU.EX2 R0, R0 ;  /* 0x0000000000007308 */ /* 0x000fe20000000800 */
[--C-:B------:R-:W-:Y:S02]  /*b7b0*/  FFMA.FTZ R199, R199, c[0x0][0x23c], -R184.reuse ;  /* 0x00008f00c7c77a23 */ /* 0x100fe400000108b8 */
[----:B------:R-:W-:Y:S02]  /*b7c0*/  FFMA.FTZ R202, R197, c[0x0][0x23c], -R184 ;  /* 0x00008f00c5ca7a23 */ /* 0x000fe400000108b8 */
[--C-:B------:R-:W-:Y:S02]  /*b7d0*/  FFMA.FTZ R190, R190, c[0x0][0x23c], -R191.reuse ;  /* 0x00008f00bebe7a23 */ /* 0x100fe400000108bf */
[--C-:B------:R-:W-:Y:S01]  /*b7e0*/  FFMA.FTZ R189, R189, c[0x0][0x23c], -R191.reuse ;  /* 0x00008f00bdbd7a23 */ /* 0x100fe200000108bf */
[----:B------:R-:W2:Y:S01]  /*b7f0*/  MUFU.EX2 R175, R175 ;  /* 0x000000af00af7308 */ /* 0x000ea20000000800 */
[----:B-1----:R-:W-:Y:S01]  /*b800*/  F2FP.BF16.PACK_AB R5, R2, R168 ;  /* 0x000000a80205723e */ /* 0x002fe200000010ff */
[----:B------:R-:W-:-:S02]  /*b810*/  FFMA.FTZ R188, R188, c[0x0][0x23c], -R191 ;  /* 0x00008f00bcbc7a23 */ /* 0x000fc400000108bf */
[----:B------:R-:W-:Y:S02]  /*b820*/  FFMA.FTZ R191, R186, c[0x0][0x23c], -R191 ;  /* 0x00008f00babf7a23 */ /* 0x000fe400000108bf */
[--C-:B------:R-:W-:Y:S02]  /*b830*/  FFMA.FTZ R186, R187, c[0x0][0x23c], -R184.reuse ;  /* 0x00008f00bbba7a23 */ /* 0x100fe400000108b8 */
[----:B------:R-:W1:Y:S01]  /*b840*/  MUFU.EX2 R176, R176 ;  /* 0x000000b000b07308 */ /* 0x000e620000000800 */
[--C-:B------:R-:W-:Y:S02]  /*b850*/  FFMA.FTZ R185, R185, c[0x0][0x23c], -R184.reuse ;  /* 0x00008f00b9b97a23 */ /* 0x100fe400000108b8 */
[--C-:B------:R-:W-:Y:S02]  /*b860*/  FFMA.FTZ R182, R182, c[0x0][0x23c], -R184.reuse ;  /* 0x00008f00b6b67a23 */ /* 0x100fe400000108b8 */
[----:B------:R-:W-:-:S03]  /*b870*/  FFMA.FTZ R183, R183, c[0x0][0x23c], -R184 ;  /* 0x00008f00b7b77a23 */ /* 0x000fc600000108b8 */
[----:B------:R-:W3:Y:S01]  /*b880*/  MUFU.EX2 R3, R3 ;  /* 0x0000000300037308 */ /* 0x000ee20000000800 */
[----:B--2---:R-:W-:Y:S01]  /*b890*/  F2FP.BF16.PACK_AB R7, R175, R0 ;  /* 0x00000000af07723e */ /* 0x004fe200000010ff */
[----:B-1----:R-:W-:-:S06]  /*b8a0*/  FMUL.FTZ R160, R160, R176 ;  /* 0x000000b0a0a07220 */ /* 0x002fcc0000410000 */
[----:B------:R-:W-:Y:S01]  /*b8b0*/  MUFU.EX2 R177, R177 ;  /* 0x000000b100b17308 */ /* 0x000fe20000000800 */
[-C--:B------:R-:W-:Y:S02]  /*b8c0*/  FMUL.FTZ R161, R161, R176.reuse ;  /* 0x000000b0a1a17220 */ /* 0x080fe40000410000 */
[-C--:B------:R-:W-:Y:S02]  /*b8d0*/  FMUL.FTZ R36, R36, R176.reuse ;  /* 0x000000b024247220 */ /* 0x080fe40000410000 */
[----:B------:R-:W-:Y:S02]  /*b8e0*/  FMUL.FTZ R37, R37, R176 ;  /* 0x000000b025257220 */ /* 0x000fe40000410000 */
[-C--:B---3--:R-:W-:Y:S01]  /*b8f0*/  FMUL.FTZ R162, R162, R3.reuse ;  /* 0x00000003a2a27220 */ /* 0x088fe20000410000 */
[----:B------:R-:W1:Y:S01]  /*b900*/  MUFU.EX2 R178, R178 ;  /* 0x000000b200b27308 */ /* 0x000e620000000800 */
[-C--:B------:R-:W-:Y:S02]  /*b910*/  FMUL.FTZ R163, R163, R3.reuse ;  /* 0x00000003a3a37220 */ /* 0x080fe40000410000 */
[----:B------:R-:W-:-:S02]  /*b920*/  FMUL.FTZ R38, R38, R3 ;  /* 0x0000000326267220 */ /* 0x000fc40000410000 */
[-C--:B------:R-:W-:Y:S02]  /*b930*/  FMUL.FTZ R39, R39, R3.reuse ;  /* 0x0000000327277220 */ /* 0x080fe40000410000 */
[-C--:B------:R-:W-:Y:S01]  /*b940*/  FMUL.FTZ R48, R48, R176.reuse ;  /* 0x000000b030307220 */ /* 0x080fe20000410000 */
[C---:B------:R-:W-:Y:S01]  /*b950*/  HMMA.16816.F32.BF16 R160, R4.reuse, R12, R160 ;  /* 0x0000000c04a0723c */ /* 0x040fe200000418a0 */
[-C--:B------:R-:W-:Y:S01]  /*b960*/  FMUL.FTZ R49, R49, R176.reuse ;  /* 0x000000b031317220 */ /* 0x080fe20000410000 */
[----:B------:R-:W-:Y:S01]  /*b970*/  MUFU.EX2 R179, R179 ;  /* 0x000000b300b37308 */ /* 0x000fe20000000800 */
[-C--:B------:R-:W-:Y:S02]  /*b980*/  FMUL.FTZ R50, R50, R3.reuse ;  /* 0x0000000332327220 */ /* 0x080fe40000410000 */
[-C--:B------:R-:W-:Y:S02]  /*b990*/  FMUL.FTZ R51, R51, R3.reuse ;  /* 0x0000000333337220 */ /* 0x080fe40000410000 */
[-C--:B------:R-:W-:Y:S01]  /*b9a0*/  FMUL.FTZ R52, R52, R176.reuse ;  /* 0x000000b034347220 */ /* 0x080fe20000410000 */
[----:B------:R-:W-:Y:S01]  /*b9b0*/  HMMA.16816.F32.BF16 R36, R4, R14, R36 ;  /* 0x0000000e0424723c */ /* 0x000fe20000041824 */
[----:B------:R-:W2:Y:S01]  /*b9c0*/  LDSM.16.MT88.4 R12, [R224+0x10000] ;  /* 0x01000000e00c783b */ /* 0x000ea20000004200 */
        /* <DEDUP_REMOVED lines=11> */
[----:B------:R-:W3:Y:S01]  /*ba80*/  LDSM.16.MT88.4 R8, [R226+0x12000] ;  /* 0x01200000e208783b */ /* 0x000ee20000004200 */
[----:B------:R-:W-:-:S02]  /*ba90*/  FMUL.FTZ R60, R60, R176 ;  /* 0x000000b03c3c7220 */ /* 0x000fc40000410000 */
[-C--:B------:R-:W-:Y:S01]  /*baa0*/  FMUL.FTZ R61, R61, R176.reuse ;  /* 0x000000b03d3d7220 */ /* 0x080fe20000410000 */
[----:B------:R-:W4:Y:S01]  /*bab0*/  MUFU.EX2 R192, R192 ;  /* 0x000000c000c07308 */ /* 0x000f220000000800 */
[-C--:B------:R-:W-:Y:S02]  /*bac0*/  FMUL.FTZ R62, R62, R3.reuse ;  /* 0x000000033e3e7220 */ /* 0x080fe40000410000 */
[-C--:B------:R-:W-:Y:S02]  /*bad0*/  FMUL.FTZ R63, R63, R3.reuse ;  /* 0x000000033f3f7220 */ /* 0x080fe40000410000 */
[-C--:B------:R-:W-:Y:S02]  /*bae0*/  FMUL.FTZ R40, R40, R176.reuse ;  /* 0x000000b028287220 */ /* 0x080fe40000410000 */
[----:B------:R-:W-:Y:S01]  /*baf0*/  FMUL.FTZ R41, R41, R176 ;  /* 0x000000b029297220 */ /* 0x000fe20000410000 */
[----:B------:R-:W-:Y:S01]  /*bb00*/  MUFU.EX2 R193, R193 ;  /* 0x000000c100c17308 */ /* 0x000fe20000000800 */
[----:B------:R-:W-:-:S02]  /*bb10*/  FMUL.FTZ R42, R42, R3 ;  /* 0x000000032a2a7220 */ /* 0x000fc40000410000 */
[-C--:B------:R-:W-:Y:S02]  /*bb20*/  FMUL.FTZ R43, R43, R3.reuse ;  /* 0x000000032b2b7220 */ /* 0x080fe40000410000 */
[-C--:B------:R-:W-:Y:S02]  /*bb30*/  FMUL.FTZ R44, R44, R176.reuse ;  /* 0x000000b02c2c7220 */ /* 0x080fe40000410000 */
[-C--:B------:R-:W-:Y:S01]  /*bb40*/  FMUL.FTZ R45, R45, R176.reuse ;  /* 0x000000b02d2d7220 */ /* 0x080fe20000410000 */
[----:B------:R-:W5:Y:S01]  /*bb50*/  MUFU.EX2 R194, R194 ;  /* 0x000000c200c27308 */ /* 0x000f620000000800 */
[-C--:B------:R-:W-:Y:S01]  /*bb60*/  FMUL.FTZ R46, R46, R3.reuse ;  /* 0x000000032e2e7220 */ /* 0x080fe20000410000 */
[----:B------:R-:W-:Y:S01]  /*bb70*/  HMMA.16816.F32.BF16 R40, R4, R16, R40 ;  /* 0x000000100428723c */ /* 0x000fe20000041828 */
[----:B------:R-:W-:Y:S02]  /*bb80*/  FMUL.FTZ R47, R47, R3 ;  /* 0x000000032f2f7220 */ /* 0x000fe40000410000 */
[----:B------:R-:W-:-:S02]  /*bb90*/  FMUL.FTZ R72, R72, R176 ;  /* 0x000000b048487220 */ /* 0x000fc40000410000 */
[-C--:B------:R-:W-:Y:S01]  /*bba0*/  FMUL.FTZ R73, R73, R176.reuse ;  /* 0x000000b049497220 */ /* 0x080fe20000410000 */
[----:B------:R-:W-:Y:S01]  /*bbb0*/  MUFU.EX2 R195, R195 ;  /* 0x000000c300c37308 */ /* 0x000fe20000000800 */
[-C--:B------:R-:W-:Y:S01]  /*bbc0*/  FMUL.FTZ R74, R74, R3.reuse ;  /* 0x000000034a4a7220 */ /* 0x080fe20000410000 */
[C---:B--2---:R-:W-:Y:S01]  /*bbd0*/  HMMA.16816.F32.BF16 R56, R4.reuse, R12, R56 ;  /* 0x0000000c0438723c */ /* 0x044fe20000041838 */
[-C--:B------:R-:W-:Y:S02]  /*bbe0*/  FMUL.FTZ R75, R75, R3.reuse ;  /* 0x000000034b4b7220 */ /* 0x080fe40000410000 */
[-C--:B------:R-:W-:Y:S02]  /*bbf0*/  FMUL.FTZ R76, R76, R176.reuse ;  /* 0x000000b04c4c7220 */ /* 0x080fe40000410000 */
[----:B------:R-:W-:Y:S01]  /*bc00*/  FMUL.FTZ R77, R77, R176 ;  /* 0x000000b04d4d7220 */ /* 0x000fe20000410000 */
[----:B------:R-:W-:Y:S01]  /*bc10*/  MUFU.EX2 R196, R196 ;  /* 0x000000c400c47308 */ /* 0x000fe20000000800 */
[-C--:B------:R-:W-:Y:S01]  /*bc20*/  FMUL.FTZ R78, R78, R3.reuse ;  /* 0x000000034e4e7220 */ /* 0x080fe20000410000 */
[----:B------:R-:W-:Y:S01]  /*bc30*/  HMMA.16816.F32.BF16 R60, R4, R14, R60 ;  /* 0x0000000e043c723c */ /* 0x000fe2000004183c */
[----:B------:R-:W2:Y:S01]  /*bc40*/  LDSM.16.MT88.4 R12, [R225+0x12000] ;  /* 0x01200000e10c783b */ /* 0x000ea20000004200 */
[----:B------:R-:W-:-:S02]  /*bc50*/  FMUL.FTZ R79, R79, R3 ;  /* 0x000000034f4f7220 */ /* 0x000fc40000410000 */
[-C--:B------:R-:W-:Y:S02]  /*bc60*/  FMUL.FTZ R80, R80, R176.reuse ;  /* 0x000000b050507220 */ /* 0x080fe40000410000 */
[-C--:B------:R-:W-:Y:S01]  /*bc70*/  FMUL.FTZ R81, R81, R176.reuse ;  /* 0x000000b051517220 */ /* 0x080fe20000410000 */
[----:B------:R-:W-:Y:S01]  /*bc80*/  MUFU.EX2 R200, R200 ;  /* 0x000000c800c87308 */ /* 0x000fe20000000800 */
[C---:B------:R-:W-:Y:S01]  /*bc90*/  HMMA.16816.F32.BF16 R44, R4.reuse, R18, R44 ;  /* 0x00000012042c723c */ /* 0x040fe2000004182c */
[----:B------:R-:W1:Y:S01]  /*bca0*/  LDSM.16.MT88.4 R16, [R228+0x12000] ;  /* 0x01200000e410783b */ /* 0x000e620000004200 */
[-C--:B------:R-:W-:Y:S02]  /*bcb0*/  FMUL.FTZ R82, R82, R3.reuse ;  /* 0x0000000352527220 */ /* 0x080fe40000410000 */
[----:B------:R-:W-:Y:S02]  /*bcc0*/  FMUL.FTZ R83, R83, R3 ;  /* 0x0000000353537220 */ /* 0x000fe40000410000 */
[-C--:B------:R-:W-:Y:S01]  /*bcd0*/  FMUL.FTZ R84, R84, R176.reuse ;  /* 0x000000b054547220 */ /* 0x080fe20000410000 */
[----:B------:R-:W-:Y:S01]  /*bce0*/  MUFU.EX2 R205, R205 ;  /* 0x000000cd00cd7308 */ /* 0x000fe20000000800 */
[----:B---3--:R-:W-:Y:S01]  /*bcf0*/  HMMA.16816.F32.BF16 R72, R4, R8, R72 ;  /* 0x000000080448723c */ /* 0x008fe20000041848 */
[----:B------:R-:W-:-:S02]  /*bd00*/  FMUL.FTZ R85, R85, R176 ;  /* 0x000000b055557220 */ /* 0x000fc40000410000 */
[-C--:B------:R-:W-:Y:S02]  /*bd10*/  FMUL.FTZ R86, R86, R3.reuse ;  /* 0x0000000356567220 */ /* 0x080fe40000410000 */
[-C--:B------:R-:W-:Y:S02]  /*bd20*/  FMUL.FTZ R87, R87, R3.reuse ;  /* 0x0000000357577220 */ /* 0x080fe40000410000 */
[-C--:B------:R-:W-:Y:S01]  /*bd30*/  FMUL.FTZ R64, R64, R176.reuse ;  /* 0x000000b040407220 */ /* 0x080fe20000410000 */
[----:B------:R-:W-:Y:S01]  /*bd40*/  HMMA.16816.F32.BF16 R76, R4, R10, R76 ;  /* 0x0000000a044c723c */ /* 0x000fe2000004184c */
[----:B------:R-:W3:Y:S01]  /*bd50*/  LDSM.16.MT88.4 R8, [R228+0x14000] ;  /* 0x01400000e408783b */ /* 0x000ee20000004200 */
[----:B------:R-:W-:Y:S01]  /*bd60*/  FMUL.FTZ R65, R65, R176 ;  /* 0x000000b041417220 */ /* 0x000fe20000410000 */
[----:B------:R-:W1:Y:S01]  /*bd70*/  MUFU.EX2 R198, R198 ;  /* 0x000000c600c67308 */ /* 0x000e620000000800 */
[-C--:B------:R-:W-:Y:S02]  /*bd80*/  FMUL.FTZ R66, R66, R3.reuse ;  /* 0x0000000342427220 */ /* 0x080fe40000410000 */
[----:B------:R-:W-:-:S02]  /*bd90*/  FMUL.FTZ R67, R67, R3 ;  /* 0x0000000343437220 */ /* 0x000fc40000410000 */
[-C--:B------:R-:W-:Y:S02]  /*bda0*/  FMUL.FTZ R68, R68, R176.reuse ;  /* 0x000000b044447220 */ /* 0x080fe40000410000 */
[-C--:B------:R-:W-:Y:S01]  /*bdb0*/  FMUL.FTZ R69, R69, R176.reuse ;  /* 0x000000b045457220 */ /* 0x080fe20000410000 */
[----:B------:R-:W1:Y:S01]  /*bdc0*/  MUFU.EX2 R201, R201 ;  /* 0x000000c900c97308 */ /* 0x000e620000000800 */
[-C--:B------:R-:W-:Y:S02]  /*bdd0*/  FMUL.FTZ R70, R70, R3.reuse ;  /* 0x0000000346467220 */ /* 0x080fe40000410000 */
[-C--:B------:R-:W-:Y:S02]  /*bde0*/  FMUL.FTZ R71, R71, R3.reuse ;  /* 0x0000000347477220 */ /* 0x080fe40000410000 */
[-C--:B------:R-:W-:Y:S01]  /*bdf0*/  FMUL.FTZ R96, R96, R176.reuse ;  /* 0x000000b060607220 */ /* 0x080fe20000410000 */
[----:B--2---:R-:W-:Y:S01]  /*be00*/  HMMA.16816.F32.BF16 R80, R4, R12, R80 ;  /* 0x0000000c0450723c */ /* 0x004fe20000041850 */
[----:B------:R-:W-:Y:S01]  /*be10*/  FMUL.FTZ R97, R97, R176 ;  /* 0x000000b061617220 */ /* 0x000fe20000410000 */
[----:B------:R-:W-:Y:S01]  /*be20*/  MUFU.EX2 R199, R199 ;  /* 0x000000c700c77308 */ /* 0x000fe20000000800 */
[----:B------:R-:W-:-:S02]  /*be30*/  FMUL.FTZ R98, R98, R3 ;  /* 0x0000000362627220 */ /* 0x000fc40000410000 */
[-C--:B------:R-:W-:Y:S02]  /*be40*/  FMUL.FTZ R99, R99, R3.reuse ;  /* 0x0000000363637220 */ /* 0x080fe40000410000 */
[-C--:B------:R-:W-:Y:S01]  /*be50*/  FMUL.FTZ R100, R100, R176.reuse ;  /* 0x000000b064647220 */ /* 0x080fe20000410000 */
[C---:B------:R-:W-:Y:S01]  /*be60*/  HMMA.16816.F32.BF16 R84, R4.reuse, R14, R84 ;  /* 0x0000000e0454723c */ /* 0x040fe20000041854 */
[----:B------:R-:W2:Y:S01]  /*be70*/  LDSM.16.MT88.4 R12, [R226+0x14000] ;  /* 0x01400000e20c783b */ /* 0x000ea20000004200 */
[-C--:B------:R-:W-:Y:S01]  /*be80*/  FMUL.FTZ R101, R101, R176.reuse ;  /* 0x000000b065657220 */ /* 0x080fe20000410000 */
[----:B------:R-:W2:Y:S01]  /*be90*/  MUFU.EX2 R202, R202 ;  /* 0x000000ca00ca7308 */ /* 0x000ea20000000800 */
[-C--:B------:R-:W-:Y:S02]  /*bea0*/  FMUL.FTZ R102, R102, R3.reuse ;  /* 0x0000000366667220 */ /* 0x080fe40000410000 */
[----:B------:R-:W-:Y:S02]  /*beb0*/  FMUL.FTZ R103, R103, R3 ;  /* 0x0000000367677220 */ /* 0x000fe40000410000 */
        /* <DEDUP_REMOVED lines=12> */
[C---:B---3--:R-:W-:Y:S01]  /*bf80*/  HMMA.16816.F32.BF16 R96, R4.reuse, R8, R96 ;  /* 0x000000080460723c */ /* 0x048fe20000041860 */
[-C--:B------:R-:W-:Y:S02]  /*bf90*/  FMUL.FTZ R111, R111, R3.reuse ;  /* 0x000000036f6f7220 */ /* 0x080fe40000410000 */
[-C--:B------:R-:W-:Y:S02]  /*bfa0*/  FMUL.FTZ R88, R88, R176.reuse ;  /* 0x000000b058587220 */ /* 0x080fe40000410000 */
[----:B------:R-:W-:Y:S01]  /*bfb0*/  FMUL.FTZ R89, R89, R176 ;  /* 0x000000b059597220 */ /* 0x000fe20000410000 */
[----:B------:R-:W-:Y:S01]  /*bfc0*/  MUFU.EX2 R188, R188 ;  /* 0x000000bc00bc7308 */ /* 0x000fe20000000800 */
[-C--:B------:R-:W-:Y:S01]  /*bfd0*/  FMUL.FTZ R90, R90, R3.reuse ;  /* 0x000000035a5a7220 */ /* 0x080fe20000410000 */
[----:B------:R-:W-:Y:S01]  /*bfe0*/  HMMA.16816.F32.BF16 R100, R4, R10, R100 ;  /* 0x0000000a0464723c */ /* 0x000fe20000041864 */
[----:B------:R-:W3:Y:S01]  /*bff0*/  LDSM.16.MT88.4 R8, [R224+0x14000] ;  /* 0x01400000e008783b */ /* 0x000ee20000004200 */
[----:B------:R-:W-:-:S02]  /*c000*/  FMUL.FTZ R91, R91, R3 ;  /* 0x000000035b5b7220 */ /* 0x000fc40000410000 */
[-C--:B------:R-:W-:Y:S02]  /*c010*/  FMUL.FTZ R92, R92, R176.reuse ;  /* 0x000000b05c5c7220 */ /* 0x080fe40000410000 */
        /* <DEDUP_REMOVED lines=14> */
[----:B------:R-:W2:Y:S01]  /*c100*/  MUFU.EX2 R185, R185 ;  /* 0x000000b900b97308 */ /* 0x000ea20000000800 */
[C---:B-1----:R-:W-:Y:S01]  /*c110*/  HMMA.16816.F32.BF16 R88, R4.reuse, R16, R88 ;  /* 0x000000100458723c */ /* 0x042fe20000041858 */
[-C--:B------:R-:W-:Y:S02]  /*c120*/  FMUL.FTZ R126, R126, R3.reuse ;  /* 0x000000037e7e7220 */ /* 0x080fe40000410000 */
[-C--:B------:R-:W-:Y:S02]  /*c130*/  FMUL.FTZ R127, R127, R3.reuse ;  /* 0x000000037f7f7220 */ /* 0x080fe40000410000 */
[-C--:B------:R-:W-:Y:S02]  /*c140*/  FMUL.FTZ R128, R128, R176.reuse ;  /* 0x000000b080807220 */ /* 0x080fe40000410000 */
[----:B------:R-:W-:Y:S01]  /*c150*/  FMUL.FTZ R129, R129, R176 ;  /* 0x000000b081817220 */ /* 0x000fe20000410000 */
[----:B------:R-:W-:Y:S01]  /*c160*/  HMMA.16816.F32.BF16 R92, R4, R18, R92 ;  /* 0x00000012045c723c */ /* 0x000fe2000004185c */
[----:B------:R-:W1:Y:S01]  /*c170*/  LDSM.16.MT88.4 R16, [R225+0x14000] ;  /* 0x01400000e110783b */ /* 0x000e620000004200 */
[-C--:B------:R-:W-:Y:S01]  /*c180*/  FMUL.FTZ R130, R130, R3.reuse ;  /* 0x0000000382827220 */ /* 0x080fe20000410000 */
[----:B------:R-:W-:Y:S01]  /*c190*/  MUFU.EX2 R182, R182 ;  /* 0x000000b600b67308 */ /* 0x000fe20000000800 */
[----:B------:R-:W-:-:S02]  /*c1a0*/  FMUL.FTZ R131, R131, R3 ;  /* 0x0000000383837220 */ /* 0x000fc40000410000 */
[-C--:B------:R-:W-:Y:S02]  /*c1b0*/  FMUL.FTZ R132, R132, R176.reuse ;  /* 0x000000b084847220 */ /* 0x080fe40000410000 */
[C---:B---3--:R-:W-:Y:S01]  /*c1c0*/  HMMA.16816.F32.BF16 R120, R4.reuse, R8, R120 ;  /* 0x000000080478723c */ /* 0x048fe20000041878 */
[-C--:B------:R-:W-:Y:S02]  /*c1d0*/  FMUL.FTZ R133, R133, R176.reuse ;  /* 0x000000b085857220 */ /* 0x080fe40000410000 */
[-C--:B------:R-:W-:Y:S01]  /*c1e0*/  FMUL.FTZ R134, R134, R3.reuse ;  /* 0x0000000386867220 */ /* 0x080fe20000410000 */
[----:B------:R-:W3:Y:S01]  /*c1f0*/  MUFU.EX2 R183, R183 ;  /* 0x000000b700b77308 */ /* 0x000ee20000000800 */
[----:B------:R-:W-:Y:S02]  /*c200*/  FMUL.FTZ R135, R135, R3 ;  /* 0x0000000387877220 */ /* 0x000fe40000410000 */
[-C--:B------:R-:W-:Y:S01]  /*c210*/  FMUL.FTZ R112, R112, R176.reuse ;  /* 0x000000b070707220 */ /* 0x080fe20000410000 */
[----:B------:R-:W-:Y:S01]  /*c220*/  HMMA.16816.F32.BF16 R124, R4, R10, R124 ;  /* 0x0000000a047c723c */ /* 0x000fe2000004187c */
[----:B------:R-:W3:Y:S01]  /*c230*/  LDSM.16.MT88.4 R8, [R225+0x16000] ;  /* 0x01600000e108783b */ /* 0x000ee20000004200 */
[----:B------:R-:W-:-:S02]  /*c240*/  FMUL.FTZ R113, R113, R176 ;  /* 0x000000b071717220 */ /* 0x000fc40000410000 */
[-C--:B------:R-:W-:Y:S02]  /*c250*/  FMUL.FTZ R114, R114, R3.reuse ;  /* 0x0000000372727220 */ /* 0x080fe40000410000 */
[-C--:B------:R-:W-:Y:S02]  /*c260*/  FMUL.FTZ R115, R115, R3.reuse ;  /* 0x0000000373737220 */ /* 0x080fe40000410000 */
[-C--:B------:R-:W-:Y:S01]  /*c270*/  FMUL.FTZ R116, R116, R176.reuse ;  /* 0x000000b074747220 */ /* 0x080fe20000410000 */
[----:B--2---:R-:W-:Y:S01]  /*c280*/  HMMA.16816.F32.BF16 R128, R4, R12, R128 ;  /* 0x0000000c0480723c */ /* 0x004fe20000041880 */
[----:B------:R-:W-:Y:S02]  /*c290*/  FMUL.FTZ R117, R117, R176 ;  /* 0x000000b075757220 */ /* 0x000fe40000410000 */
[-C--:B------:R-:W-:Y:S02]  /*c2a0*/  FMUL.FTZ R118, R118, R3.reuse ;  /* 0x0000000376767220 */ /* 0x080fe40000410000 */
[----:B------:R-:W-:-:S02]  /*c2b0*/  FMUL.FTZ R119, R119, R3 ;  /* 0x0000000377777220 */ /* 0x000fc40000410000 */
[-C--:B------:R-:W-:Y:S01]  /*c2c0*/  FMUL.FTZ R140, R140, R176.reuse ;  /* 0x000000b08c8c7220 */ /* 0x080fe20000410000 */
[C---:B------:R-:W-:Y:S01]  /*c2d0*/  HMMA.16816.F32.BF16 R132, R4.reuse, R14, R132 ;  /* 0x0000000e0484723c */ /* 0x040fe20000041884 */
[----:B------:R-:W2:Y:S01]  /*c2e0*/  LDSM.16.MT88.4 R12, [R224+0x16000] ;  /* 0x01600000e00c783b */ /* 0x000ea20000004200 */
[-C--:B------:R-:W-:Y:S02]  /*c2f0*/  FMUL.FTZ R141, R141, R176.reuse ;  /* 0x000000b08d8d7220 */ /* 0x080fe40000410000 */
[-C--:B------:R-:W-:Y:S02]  /*c300*/  FMUL.FTZ R142, R142, R3.reuse ;  /* 0x000000038e8e7220 */ /* 0x080fe40000410000 */
[----:B------:R-:W-:Y:S02]  /*c310*/  FMUL.FTZ R143, R143, R3 ;  /* 0x000000038f8f7220 */ /* 0x000fe40000410000 */
        /* <DEDUP_REMOVED lines=10> */
[C---:B---3--:R-:W-:Y:S01]  /*c3c0*/  HMMA.16816.F32.BF16 R140, R4.reuse, R8, R140 ;  /* 0x00000008048c723c */ /* 0x048fe2000004188c */
[-C--:B------:R-:W-:Y:S02]  /*c3d0*/  FMUL.FTZ R155, R155, R3.reuse ;  /* 0x000000039b9b7220 */ /* 0x080fe40000410000 */
[-C--:B------:R-:W-:Y:S02]  /*c3e0*/  FMUL.FTZ R148, R148, R176.reuse ;  /* 0x000000b094947220 */ /* 0x080fe40000410000 */
[-C--:B------:R-:W-:Y:S02]  /*c3f0*/  FMUL.FTZ R149, R149, R176.reuse ;  /* 0x000000b095957220 */ /* 0x080fe40000410000 */
[-C--:B------:R-:W-:Y:S01]  /*c400*/  FMUL.FTZ R150, R150, R3.reuse ;  /* 0x0000000396967220 */ /* 0x080fe20000410000 */
[----:B------:R-:W-:Y:S01]  /*c410*/  HMMA.16816.F32.BF16 R144, R4, R10, R144 ;  /* 0x0000000a0490723c */ /* 0x000fe20000041890 */
[----:B------:R-:W-:Y:S01]  /*c420*/  FMUL.FTZ R151, R151, R3 ;  /* 0x0000000397977220 */ /* 0x000fe20000410000 */
[----:B------:R-:W3:Y:S01]  /*c430*/  LDSM.16.MT88.4 R8, [R224+0x10800] ;  /* 0x01080000e008783b */ /* 0x000ee20000004200 */
[----:B------:R-:W-:-:S02]  /*c440*/  FMUL.FTZ R136, R136, R176 ;  /* 0x000000b088887220 */ /* 0x000fc40000410000 */
[-C--:B------:R-:W-:Y:S02]  /*c450*/  FMUL.FTZ R137, R137, R176.reuse ;  /* 0x000000b089897220 */ /* 0x080fe40000410000 */
[-C--:B------:R-:W-:Y:S01]  /*c460*/  FMUL.FTZ R138, R138, R3.reuse ;  /* 0x000000038a8a7220 */ /* 0x080fe20000410000 */
[C---:B--2---:R-:W-:Y:S01]  /*c470*/  HMMA.16816.F32.BF16 R152, R4.reuse, R12, R152 ;  /* 0x0000000c0498723c */ /* 0x044fe20000041898 */
[-C--:B------:R-:W-:Y:S02]  /*c480*/  FMUL.FTZ R139, R139, R3.reuse ;  /* 0x000000038b8b7220 */ /* 0x080fe40000410000 */
[-C--:B------:R-:W-:Y:S02]  /*c490*/  FMUL.FTZ R156, R156, R176.reuse ;  /* 0x000000b09c9c7220 */ /* 0x080fe40000410000 */
[----:B------:R-:W-:Y:S02]  /*c4a0*/  FMUL.FTZ R157, R157, R176 ;  /* 0x000000b09d9d7220 */ /* 0x000fe40000410000 */
[-C--:B------:R-:W-:Y:S01]  /*c4b0*/  FMUL.FTZ R158, R158, R3.reuse ;  /* 0x000000039e9e7220 */ /* 0x080fe20000410000 */
[----:B------:R-:W-:Y:S01]  /*c4c0*/  HMMA.16816.F32.BF16 R148, R4, R14, R148 ;  /* 0x0000000e0494723c */ /* 0x000fe20000041894 */
[----:B------:R-:W2:Y:S01]  /*c4d0*/  LDSM.16.MT88.4 R12, [R228+0x12800] ;  /* 0x01280000e40c783b */ /* 0x000ea20000004200 */
[----:B------:R-:W-:-:S02]  /*c4e0*/  FMUL.FTZ R159, R159, R3 ;  /* 0x000000039f9f7220 */ /* 0x000fc40000410000 */
[----:B------:R-:W-:Y:S02]  /*c4f0*/  FFMA.FTZ R172, R243, R176, R172 ;  /* 0x000000b0f3ac7223 */ /* 0x000fe400000100ac */
[----:B------:R-:W-:Y:S02]  /*c500*/  FFMA.FTZ R3, R241, R3, R168 ;  /* 0x00000003f1037223 */ /* 0x000fe400000100a8 */
[C---:B-1----:R-:W-:Y:S01]  /*c510*/  HMMA.16816.F32.BF16 R136, R4.reuse, R16, R136 ;  /* 0x000000100488723c */ /* 0x042fe20000041888 */
[----:B------:R-:W-:Y:S02]  /*c520*/  FADD.FTZ R171, R171, R172 ;  /* 0x000000acabab7221 */ /* 0x000fe40000010000 */
[----:B------:R-:W-:Y:S02]  /*c530*/  FADD.FTZ R3, R2, R3 ;  /* 0x0000000302037221 */ /* 0x000fe40000010000 */
[----:B------:R-:W-:Y:S02]  /*c540*/  FADD.FTZ R170, R170, R171 ;  /* 0x000000abaaaa7221 */ /* 0x000fe40000010000 */
[----:B------:R-:W-:Y:S01]  /*c550*/  FADD.FTZ R2, R0, R3 ;  /* 0x0000000300027221 */ /* 0x000fe20000010000 */
[----:B------:R-:W-:Y:S01]  /*c560*/  HMMA.16816.F32.BF16 R156, R4, R18, R156 ;  /* 0x00000012049c723c */ /* 0x000fe2000004189c */
[----:B------:R-:W1:Y:S01]  /*c570*/  LDSM.16.MT88.4 R16, [R225+0x10800] ;  /* 0x01080000e110783b */ /* 0x000e620000004200 */
[----:B------:R-:W-:-:S02]  /*c580*/  FADD.FTZ R0, R169, R170 ;  /* 0x000000aaa9007221 */ /* 0x000fc40000010000 */
[----:B------:R-:W-:-:S03]  /*c590*/  FADD.FTZ R2, R175, R2 ;  /* 0x00000002af027221 */ /* 0x000fc60000010000 */
[----:B------:R-:W-:Y:S01]  /*c5a0*/  F2FP.BF16.PACK_AB R4, R178, R177 ;  /* 0x000000b1b204723e */ /* 0x000fe200000010ff */
[----:B------:R-:W-:Y:S01]  /*c5b0*/  FADD.FTZ R177, R177, R0 ;  /* 0x00000000b1b17221 */ /* 0x000fe20000010000 */
[----:B----4-:R-:W-:Y:S01]  /*c5c0*/  F2FP.BF16.PACK_AB R5, R192, R181 ;  /* 0x000000b5c005723e */ /* 0x010fe200000010ff */
[----:B------:R-:W-:Y:S01]  /*c5d0*/  FADD.FTZ R181, R181, R2 ;  /* 0x00000002b5b57221 */ /* 0x000fe20000010000 */
[----:B------:R-:W-:Y:S01]  /*c5e0*/  F2FP.BF16.PACK_AB R6, R180, R179 ;  /* 0x000000b3b406723e */ /* 0x000fe200000010ff */
[----:B------:R-:W-:Y:S01]  /*c5f0*/  FADD.FTZ R178, R178, R177 ;  /* 0x000000b1b2b27221 */ /* 0x000fe20000010000 */
[----:B-----5:R-:W-:Y:S01]  /*c600*/  F2FP.BF16.PACK_AB R7, R194, R193 ;  /* 0x000000c1c207723e */ /* 0x020fe200000010ff */
[----:B------:R-:W-:Y:S02]  /*c610*/  FADD.FTZ R192, R192, R181 ;  /* 0x000000b5c0c07221 */ /* 0x000fe40000010000 */
[----:B------:R-:W-:Y:S02]  /*c620*/  FADD.FTZ R179, R179, R178 ;  /* 0x000000b2b3b37221 */ /* 0x000fe40000010000 */
[----:B------:R-:W-:-:S02]  /*c630*/  FADD.FTZ R3, R193, R192 ;  /* 0x000000c0c1037221 */ /* 0x000fc40000010000 */
[----:B------:R-:W-:Y:S01]  /*c640*/  HMMA.16816.F32.BF16 R40, R4, R20, R40 ;  /* 0x000000140428723c */ /* 0x000fe20000041828 */
[----:B------:R-:W-:Y:S02]  /*c650*/  FADD.FTZ R180, R180, R179 ;  /* 0x000000b3b4b47221 */ /* 0x000fe40000010000 */
        /* <DEDUP_REMOVED lines=8> */
[C---:B--2---:R-:W-:Y:S08]  /*c6e0*/  HMMA.16816.F32.BF16 R64, R4.reuse, R12, R64 ;  /* 0x0000000c0440723c */ /* 0x044ff00000041840 */
[C---:B------:R-:W-:Y:S01]  /*c6f0*/  HMMA.16816.F32.BF16 R68, R4.reuse, R14, R68 ;  /* 0x0000000e0444723c */ /* 0x040fe20000041844 */
[----:B------:R-:W2:Y:S07]  /*c700*/  LDSM.16.MT88.4 R12, [R228+0x16800] ;  /* 0x01680000e40c783b */ /* 0x000eae0000004200 */
[C---:B------:R-:W-:Y:S08]  /*c710*/  HMMA.16816.F32.BF16 R160, R4.reuse, R24, R160 ;  /* 0x0000001804a0723c */ /* 0x040ff000000418a0 */
[C---:B------:R-:W-:Y:S01]  /*c720*/  HMMA.16816.F32.BF16 R36, R4.reuse, R26, R36 ;  /* 0x0000001a0424723c */ /* 0x040fe20000041824 */
[----:B------:R-:W5:Y:S07]  /*c730*/  LDSM.16.MT88.4 R24, [R228+0x14800] ;  /* 0x01480000e418783b */ /* 0x000f6e0000004200 */
[C---:B-1----:R-:W-:Y:S08]  /*c740*/  HMMA.16816.F32.BF16 R48, R4.reuse, R16, R48 ;  /* 0x000000100430723c */ /* 0x042ff00000041830 */
[C---:B------:R-:W-:Y:S01]  /*c750*/  HMMA.16816.F32.BF16 R52, R4.reuse, R18, R52 ;  /* 0x000000120434723c */ /* 0x040fe20000041834 */
[----:B------:R-:W1:Y:S07]  /*c760*/  LDSM.16.MT88.4 R16, [R225+0x14800] ;  /* 0x01480000e110783b */ /* 0x000e6e0000004200 */
[C---:B------:R-:W-:Y:S08]  /*c770*/  HMMA.16816.F32.BF16 R88, R4.reuse, R28, R88 ;  /* 0x0000001c0458723c */ /* 0x040ff00000041858 */
[C---:B------:R-:W-:Y:S01]  /*c780*/  HMMA.16816.F32.BF16 R92, R4.reuse, R30, R92 ;  /* 0x0000001e045c723c */ /* 0x040fe2000004185c */
[----:B------:R-:W1:Y:S07]  /*c790*/  LDSM.16.MT88.4 R28, [R226+0x16800] ;  /* 0x01680000e21c783b */ /* 0x000e6e0000004200 */
[C---:B----4-:R-:W-:Y:S08]  /*c7a0*/  HMMA.16816.F32.BF16 R104, R4.reuse, R20, R104 ;  /* 0x000000140468723c */ /* 0x050ff00000041868 */
[C---:B------:R-:W-:Y:S01]  /*c7b0*/  HMMA.16816.F32.BF16 R108, R4.reuse, R22, R108 ;  /* 0x00000016046c723c */ /* 0x040fe2000004186c */
[----:B------:R-:W-:Y:S07]  /*c7c0*/  LDSM.16.MT88.4 R20, [R224+0x16800] ;  /* 0x01680000e014783b */ /* 0x000fee0000004200 */
        /* <DEDUP_REMOVED lines=8> */
[----:B------:R-:W-:Y:S07]  /*c850*/  LDSM.16.MT88.4 R164, [R225+0x13000] ;  /* 0x01300000e1a4783b */ /* 0x000fee0000004200 */
[C---:B------:R-:W-:Y:S08]  /*c860*/  HMMA.16816.F32.BF16 R80, R4.reuse, R32, R80 ;  /* 0x000000200450723c */ /* 0x040ff00000041850 */
[C---:B------:R-:W-:Y:S01]  /*c870*/  HMMA.16816.F32.BF16 R84, R4.reuse, R34, R84 ;  /* 0x000000220454723c */ /* 0x040fe20000041854 */
[----:B------:R-:W4:Y:S07]  /*c880*/  LDSM.16.MT88.4 R32, [R228+0x11000] ;  /* 0x01100000e420783b */ /* 0x000f2e0000004200 */
[C---:B-----5:R-:W-:Y:S08]  /*c890*/  HMMA.16816.F32.BF16 R96, R4.reuse, R24, R96 ;  /* 0x000000180460723c */ /* 0x060ff00000041860 */
[C---:B------:R-:W-:Y:S01]  /*c8a0*/  HMMA.16816.F32.BF16 R100, R4.reuse, R26, R100 ;  /* 0x0000001a0464723c */ /* 0x040fe20000041864 */
[----:B------:R-:W5:Y:S07]  /*c8b0*/  LDSM.16.MT88.4 R24, [R226+0x11000] ;  /* 0x01100000e218783b */ /* 0x000f6e0000004200 */
        /* <DEDUP_REMOVED lines=9> */
[C---:B------:R-:W-:Y:S08]  /*c950*/  HMMA.16816.F32.BF16 R152, R4.reuse, R20, R152 ;  /* 0x000000140498723c */ /* 0x040ff00000041898 */
[----:B------:R-:W-:Y:S01]  /*c960*/  HMMA.16816.F32.BF16 R148, R4, R22, R148 ;  /* 0x000000160494723c */ /* 0x000fe20000041894 */
[----:B------:R-:W-:Y:S06]  /*c970*/  LDSM.16.MT88.4 R20, [R226+0x13000] ;  /* 0x01300000e214783b */ /* 0x000fec0000004200 */
[----:B------:R-:W-:Y:S01]  /*c980*/  F2FP.BF16.PACK_AB R4, R196, R195 ;  /* 0x000000c3c404723e */ /* 0x000fe200000010ff */
[----:B------:R-:W-:Y:S01]  /*c990*/  FADD.FTZ R195, R195, R180 ;  /* 0x000000b4c3c37221 */ /* 0x000fe20000010000 */
[----:B------:R-:W-:-:S02]  /*c9a0*/  F2FP.BF16.PACK_AB R5, R201, R198 ;  /* 0x000000c6c905723e */ /* 0x000fc400000010ff */
[----:B------:R-:W-:Y:S01]  /*c9b0*/  F2FP.BF16.PACK_AB R6, R205, R200 ;  /* 0x000000c8cd06723e */ /* 0x000fe200000010ff */
[----:B------:R-:W-:Y:S01]  /*c9c0*/  FADD.FTZ R3, R196, R195 ;  /* 0x000000c3c4037221 */ /* 0x000fe20000010000 */
[----:B------:R-:W-:-:S03]  /*c9d0*/  F2FP.BF16.PACK_AB R7, R202, R199 ;  /* 0x000000c7ca07723e */ /* 0x000fc600000010ff */
[----:B------:R-:W-:Y:S02]  /*c9e0*/  FADD.FTZ R200, R200, R3 ;  /* 0x00000003c8c87221 */ /* 0x000fe40000010000 */
[----:B------:R-:W-:Y:S02]  /*c9f0*/  FADD.FTZ R3, R199, R0 ;  /* 0x00000000c7037221 */ /* 0x000fe40000010000 */
[----:B--2---:R-:W-:Y:S01]  /*ca00*/  HMMA.16816.F32.BF16 R56, R4, R12, R56 ;  /* 0x0000000c0438723c */ /* 0x004fe20000041838 */
[----:B------:R-:W-:Y:S02]  /*ca10*/  FADD.FTZ R205, R205, R200 ;  /* 0x000000c8cdcd7221 */ /* 0x000fe40000010000 */
[----:B------:R-:W-:-:S05]  /*ca20*/  FADD.FTZ R3, R202, R3 ;  /* 0x00000003ca037221 */ /* 0x000fca0000010000 */
[C---:B------:R-:W-:Y:S01]  /*ca30*/  HMMA.16816.F32.BF16 R60, R4.reuse, R14, R60 ;  /* 0x0000000e043c723c */ /* 0x040fe2000004183c */
[----:B------:R-:W2:Y:S07]  /*ca40*/  LDSM.16.MT88.4 R12, [R224+0x15000] ;  /* 0x01500000e00c783b */ /* 0x000eae0000004200 */
[C---:B----4-:R-:W-:Y:S08]  /*ca50*/  HMMA.16816.F32.BF16 R160, R4.reuse, R32, R160 ;  /* 0x0000002004a0723c */ /* 0x050ff000000418a0 */
[C---:B------:R-:W-:Y:S01]  /*ca60*/  HMMA.16816.F32.BF16 R36, R4.reuse, R34, R36 ;  /* 0x000000220424723c */ /* 0x040fe20000041824 */
[----:B------:R-:W3:Y:S07]  /*ca70*/  LDSM.16.MT88.4 R32, [R224+0x13000] ;  /* 0x01300000e020783b */ /* 0x000eee0000004200 */
[C---:B-----5:R-:W-:Y:S08]  /*ca80*/  HMMA.16816.F32.BF16 R40, R4.reuse, R24, R40 ;  /* 0x000000180428723c */ /* 0x060ff00000041828 */
[C---:B------:R-:W-:Y:S01]  /*ca90*/  HMMA.16816.F32.BF16 R44, R4.reuse, R26, R44 ;  /* 0x0000001a042c723c */ /* 0x040fe2000004182c */
[----:B------:R-:W4:Y:S07]  /*caa0*/  LDSM.16.MT88.4 R24, [R226+0x15000] ;  /* 0x01500000e218783b */ /* 0x000f2e0000004200 */
[C---:B-1----:R-:W-:Y:S08]  /*cab0*/  HMMA.16816.F32.BF16 R48, R4.reuse, R16, R48 ;  /* 0x000000100430723c */ /* 0x042ff00000041830 */
[C---:B--2---:R-:W-:Y:S08]  /*cac0*/  HMMA.16816.F32.BF16 R120, R4.reuse, R12, R120 ;  /* 0x0000000c0478723c */ /* 0x044ff00000041878 */
[C---:B------:R-:W-:Y:S01]  /*cad0*/  HMMA.16816.F32.BF16 R124, R4.reuse, R14, R124 ;  /* 0x0000000e047c723c */ /* 0x040fe2000004187c */
[----:B------:R-:W1:Y:S07]  /*cae0*/  LDSM.16.MT88.4 R12, [R225+0x17000] ;  /* 0x01700000e10c783b */ /* 0x000e6e0000004200 */
[C---:B------:R-:W-:Y:S01]  /*caf0*/  HMMA.16816.F32.BF16 R52, R4.reuse, R18, R52 ;  /* 0x000000120434723c */ /* 0x040fe20000041834 */
[----:B------:R-:W2:Y:S07]  /*cb00*/  LDSM.16.MT88.4 R16, [R225+0x15000] ;  /* 0x01500000e110783b */ /* 0x000eae0000004200 */
[C---:B------:R-:W-:Y:S08]  /*cb10*/  HMMA.16816.F32.BF16 R64, R4.reuse, R8, R64 ;  /* 0x000000080440723c */ /* 0x040ff00000041840 */
[C---:B------:R-:W-:Y:S01]  /*cb20*/  HMMA.16816.F32.BF16 R68, R4.reuse, R10, R68 ;  /* 0x0000000a0444723c */ /* 0x040fe20000041844 */
[----:B------:R-:W5:Y:S07]  /*cb30*/  LDSM.16.MT88.4 R8, [R228+0x17000] ;  /* 0x01700000e408783b */ /* 0x000f6e0000004200 */
[C---:B------:R-:W-:Y:S08]  /*cb40*/  HMMA.16816.F32.BF16 R72, R4.reuse, R20, R72 ;  /* 0x000000140448723c */ /* 0x040ff00000041848 */
        /* <DEDUP_REMOVED lines=19> */
[----:B------:R-:W-:Y:S07]  /*cc80*/  LDSM.16.MT88.4 R16, [R224+0x11800] ;  /* 0x01180000e010783b */ /* 0x000fee0000004200 */
[C---:B-----5:R-:W-:Y:S08]  /*cc90*/  HMMA.16816.F32.BF16 R128, R4.reuse, R8, R128 ;  /* 0x000000080480723c */ /* 0x060ff00000041880 */
[C---:B------:R-:W-:Y:S01]  /*cca0*/  HMMA.16816.F32.BF16 R132, R4.reuse, R10, R132 ;  /* 0x0000000a0484723c */ /* 0x040fe20000041884 */
[----:B------:R-:W-:Y:S07]  /*ccb0*/  LDSM.16.MT88.4 R8, [R226+0x13800] ;  /* 0x01380000e208783b */ /* 0x000fee0000004200 */
[C---:B------:R-:W-:Y:S08]  /*ccc0*/  HMMA.16816.F32.BF16 R136, R4.reuse, R20, R136 ;  /* 0x000000140488723c */ /* 0x040ff00000041888 */
[C---:B------:R-:W-:Y:S01]  /*ccd0*/  HMMA.16816.F32.BF16 R156, R4.reuse, R22, R156 ;  /* 0x00000016049c723c */ /* 0x040fe2000004189c */
[----:B------:R-:W2:Y:S07]  /*cce0*/  LDSM.16.MT88.4 R20, [R225+0x11800] ;  /* 0x01180000e114783b */ /* 0x000eae0000004200 */
        /* <DEDUP_REMOVED lines=14> */
[----:B----4-:R-:W-:Y:S01]  /*cdd0*/  HMMA.16816.F32.BF16 R40, R4, R24, R40 ;  /* 0x000000180428723c */ /* 0x010fe20000041828 */
[----:B------:R-:W-:Y:S02]  /*cde0*/  FADD.FTZ R243, R191, R188 ;  /* 0x000000bcbff37221 */ /* 0x000fe40000010000 */
[----:B------:R-:W-:-:S05]  /*cdf0*/  FADD.FTZ R241, R183, R182 ;  /* 0x000000b6b7f17221 */ /* 0x000fca0000010000 */
        /* <DEDUP_REMOVED lines=24> */
[C---:B------:R-:W-:Y:S08]  /*cf80*/  HMMA.16816.F32.BF16 R88, R4.reuse, R32, R88 ;  /* 0x000000200458723c */ /* 0x040ff00000041858 */
[C---:B------:R-:W-:Y:S08]  /*cf90*/  HMMA.16816.F32.BF16 R92, R4.reuse, R34, R92 ;  /* 0x00000022045c723c */ /* 0x040ff0000004185c */
[C---:B----4-:R-:W-:Y:S08]  /*cfa0*/  HMMA.16816.F32.BF16 R104, R4.reuse, R28, R104 ;  /* 0x0000001c0468723c */ /* 0x050ff00000041868 */
[C---:B------:R-:W-:Y:S08]  /*cfb0*/  HMMA.16816.F32.BF16 R108, R4.reuse, R30, R108 ;  /* 0x0000001e046c723c */ /* 0x040ff0000004186c */
[C---:B--2---:R-:W-:Y:S08]  /*cfc0*/  HMMA.16816.F32.BF16 R112, R4.reuse, R20, R112 ;  /* 0x000000140470723c */ /* 0x044ff00000041870 */
[C---:B------:R-:W-:Y:S08]  /*cfd0*/  HMMA.16816.F32.BF16 R116, R4.reuse, R22, R116 ;  /* 0x000000160474723c */ /* 0x040ff00000041874 */
[C---:B-----5:R-:W-:Y:S08]  /*cfe0*/  HMMA.16816.F32.BF16 R120, R4.reuse, R16, R120 ;  /* 0x000000100478723c */ /* 0x060ff00000041878 */
[C---:B------:R-:W-:Y:S08]  /*cff0*/  HMMA.16816.F32.BF16 R124, R4.reuse, R18, R124 ;  /* 0x00000012047c723c */ /* 0x040ff0000004187c */
[C---:B------:R-:W-:Y:S08]  /*d000*/  HMMA.16816.F32.BF16 R136, R4.reuse, R8, R136 ;  /* 0x000000080488723c */ /* 0x040ff00000041888 */
[C---:B------:R-:W-:Y:S08]  /*d010*/  HMMA.16816.F32.BF16 R156, R4.reuse, R10, R156 ;  /* 0x0000000a049c723c */ /* 0x040ff0000004189c */
[C---:B---3--:R-:W-:Y:S08]  /*d020*/  HMMA.16816.F32.BF16 R140, R4.reuse, R24, R140 ;  /* 0x00000018048c723c */ /* 0x048ff0000004188c */
[C---:B------:R-:W-:Y:S08]  /*d030*/  HMMA.16816.F32.BF16 R144, R4.reuse, R26, R144 ;  /* 0x0000001a0490723c */ /* 0x040ff00000041890 */
[C---:B-1----:R-:W-:Y:S08]  /*d040*/  HMMA.16816.F32.BF16 R152, R4.reuse, R12, R152 ;  /* 0x0000000c0498723c */ /* 0x042ff00000041898 */
[C---:B------:R-:W-:Y:S08]  /*d050*/  HMMA.16816.F32.BF16 R148, R4.reuse, R14, R148 ;  /* 0x0000000e0494723c */ /* 0x040ff00000041894 */
[----:B------:R-:W-:Y:S07]  /*d060*/  HMMA.16816.F32.BF16 R80, R4, R164, R80 ;  /* 0x000000a40450723c */ /* 0x000fee0000041850 */
[----:B------:R-:W-:Y:S11]  /*d070*/  MOV R164, R174 ;  /* 0x000000ae00a47202 */ /* 0x000ff60000000f00 */
[----:B------:R-:W-:Y:S01]  /*d080*/  @!UPT UIADD3 URZ, URZ, URZ, URZ ;  /* 0x0000003f3f3ff290 */ /* 0x000fe2000fffe03f */
.L_x_1523:
[----:B------:R-:W-:Y:S05]  /*d090*/  @!P6 BRA `(.L_x_1531) ;  /* 0x000047400000e947 */ /* 0x000fea0003800000 */
[----:B------:R-:W-:Y:S01]  /*d0a0*/  IABS R0, c[0x0][0x2d0] ;  /* 0x0000b40000007a13 */ /* 0x000fe20000000000 */
[----:B------:R-:W-:Y:S01]  /*d0b0*/  ULDC.64 UR8, c[0x0][0x1a0] ;  /* 0x0000680000087ab9 */ /* 0x000fe20000000a00 */
[----:B------:R-:W-:Y:S01]  /*d0c0*/  IABS R4, c[0x0][0x2d0] ;  /* 0x0000b40000047a13 */ /* 0x000fe20000000000 */
[----:B------:R-:W-:Y:S01]  /*d0d0*/  ULEA UR17, -UR8, URZ, 0x6 ;  /* 0x0000003f08117291 */ /* 0x000fe2000f8e313f */
[----:B------:R-:W-:Y:S01]  /*d0e0*/  MOV R165, R164 ;  /* 0x000000a400a57202 */ /* 0x000fe20000000f00 */
[----:B------:R-:W-:Y:S01]  /*d0f0*/  IMAD.MOV.U32 R7, RZ, RZ, R0 ;  /* 0x000000ffff077224 */ /* 0x000fe200078e0000 */
[----:B------:R-:W1:Y:S01]  /*d100*/  R2UR UR18, R4 ;  /* 0x00000000041273c2 */ /* 0x000e6200000e0000 */
[----:B------:R-:W-:-:S02]  /*d110*/  UMOV UR34, URZ ;  /* 0x0000003f00227c82 */ /* 0x000fc40008000000 */
[----:B------:R-:W-:Y:S01]  /*d120*/  UMOV UR22, URZ ;  /* 0x0000003f00167c82 */ /* 0x000fe20008000000 */
[----:B------:R-:W-:Y:S01]  /*d130*/  IMAD.U32 R238, RZ, RZ, UR17 ;  /* 0x00000011ffee7e24 */ /* 0x000fe2000f8e00ff */
[----:B------:R-:W-:Y:S02]  /*d140*/  USHF.R.S32.HI UR15, URZ, 0x1f, UR17 ;  /* 0x0000001f3f0f7899 */ /* 0x000fe40008011411 */
[----:B------:R-:W-:Y:S01]  /*d150*/  ULDC.64 UR6, c[0x0][0x198] ;  /* 0x0000660000067ab9 */ /* 0x000fe20000000a00 */
[----:B------:R-:W2:Y:S01]  /*d160*/  R2UR UR14, R7 ;  /* 0x00000000070e73c2 */ /* 0x000ea200000e0000 */
[----:B------:R-:W-:Y:S02]  /*d170*/  ULEA UR19, -UR6, URZ, 0x6 ;  /* 0x0000003f06137291 */ /* 0x000fe4000f8e313f */
[----:B------:R-:W-:Y:S01]  /*d180*/  ULDC UR11, c[0x0][0x2d0] ;  /* 0x0000b400000b7ab9 */ /* 0x000fe20000000800 */
[----:B------:R-:W-:Y:S01]  /*d190*/  MOV R237, UR15 ;  /* 0x0000000f00ed7c02 */ /* 0x000fe20008000f00 */
[----:B------:R-:W-:-:S02]  /*d1a0*/  ULDC UR10, c[0x0][0x2d0] ;  /* 0x0000b400000a7ab9 */ /* 0x000fc40000000800 */
[----:B------:R-:W-:Y:S02]  /*d1b0*/  UISETP.NE.AND UP1, UPT, URZ, UR11, UPT ;  /* 0x0000000b3f00728c */ /* 0x000fe4000bf25270 */
[----:B------:R-:W-:Y:S02]  /*d1c0*/  ULOP3.LUT UR16, URZ, UR11, URZ, 0x33, !UPT ;  /* 0x0000000b3f107292 */ /* 0x000fe4000f8e333f */
[----:B------:R-:W-:Y:S02]  /*d1d0*/  UISETP.NE.AND UP0, UPT, URZ, UR10, UPT ;  /* 0x0000000a3f00728c */ /* 0x000fe4000bf05270 */
[----:B------:R-:W-:Y:S02]  /*d1e0*/  ULOP3.LUT UR13, URZ, UR10, URZ, 0x33, !UPT ;  /* 0x0000000a3f0d7292 */ /* 0x000fe4000f8e333f */
[----:B------:R-:W-:Y:S01]  /*d1f0*/  USHF.R.S32.HI UR12, URZ, 0x1f, UR19 ;  /* 0x0000001f3f0c7899 */ /* 0x000fe20008011413 */
        /* <DEDUP_REMOVED lines=20> */
.L_x_1535:
[----:B------:R-:W-:Y:S01]  /*d340*/  UIADD3 UR28, UR28, -0x1, URZ ;  /* 0xffffffff1c1c7890 */ /* 0x000fe2000fffe03f */
[----:B------:R-:W-:Y:S04]  /*d350*/  DEPBAR.LE SB0, 0x0 ;  /* 0x000080000000791a */ /* 0x000fe80000000000 */
[----:B------:R-:W-:Y:S01]  /*d360*/  BAR.SYNC.DEFER_BLOCKING 0x0 ;  /* 0x0000000000007b1d */ /* 0x000fe20000010000 */
[----:B------:R-:W-:Y:S01]  /*d370*/  PLOP3.LUT P0, PT, PT, PT, UP6, 0x40, 0x0 ;  /* 0x000000000000781c */ /* 0x000fe20003f0e868 */
[----:B------:R-:W-:Y:S01]  /*d380*/  IMAD.MOV.U32 R3, RZ, RZ, R238 ;  /* 0x000000ffff037224 */ /* 0x000fe200078e00ee */
[----:B------:R-:W-:Y:S03]  /*d390*/  MOV R164, R237 ;  /* 0x000000ed00a47202 */ /* 0x000fe60000000f00 */
[----:B------:R-:W-:Y:S02]  /*d3a0*/  UMOV UR23, UR4 ;  /* 0x0000000400177c82 */ /* 0x000fe40008000000 */
[----:B------:R-:W-:Y:S06]  /*d3b0*/  UMOV UR22, UR5 ;  /* 0x0000000500167c82 */ /* 0x000fec0008000000 */
[----:B------:R-:W-:-:S05]  /*d3c0*/  @P0 BRA `(.L_x_1532) ;  /* 0x0000047000000947 */ /* 0x000fca0003800000 */
[----:B------:R-:W-:Y:S04]  /*d3d0*/  USHF.L.U32 UR22, UR28, 0x6, URZ ;  /* 0x000000061c167899 */ /* 0x000fe8000800063f */
[----:B------:R-:W-:Y:S02]  /*d3e0*/  UIADD3 UR38, UR22, 0x40, URZ ;  /* 0x0000004016267890 */ /* 0x000fe4000fffe03f */
        /* <DEDUP_REMOVED lines=49> */
[----:B------:R-:W-:Y:S02]  /*d700*/  UIMAD UR22, UR9, UR34, URZ ;  /* 0x00000022091672a4 */ /* 0x000fe4000f8e023f */
[----:B------:R-:W2:Y:S01]  /*d710*/  LDG.E R3, [R12.64] ;  /* 0x000000200c037981 */ /* 0x000ea2000c1e1900 */
[----:B----4-:R-:W-:Y:S01]  /*d720*/  MOV R11, UR23 ;  /* 0x00000017000b7c02 */ /* 0x010fe20008000f00 */
[----:B------:R-:W-:Y:S02]  /*d730*/  USHF.R.S32.HI UR23, URZ, 0x1f, UR34 ;  /* 0x0000001f3f177899 */ /* 0x000fe40008011422 */
[----:B------:R-:W-:Y:S02]  /*d740*/  UIMAD.WIDE.U32 UR34, UR8, UR34, URZ ;  /* 0x00000022082272a5 */ /* 0x000fe4000f8e003f */
[----:B------:R-:W2:Y:S01]  /*d750*/  LDG.E R10, [R10.64] ;  /* 0x000000200a0a7981 */ /* 0x000ea2000c1e1900 */
[----:B------:R-:W-:Y:S03]  /*d760*/  UIMAD UR22, UR23, UR8, UR22 ;  /* 0x00000008171672a4 */ /* 0x000fe6000f8e0216 */
[----:B------:R-:W-:Y:S01]  /*d770*/  IMAD.U32 R5, RZ, RZ, UR35 ;  /* 0x00000023ff057e24 */ /* 0x000fe2000f8e00ff */
[----:B------:R-:W-:Y:S01]  /*d780*/  UIADD3 UR22, UR35, UR22, URZ ;  /* 0x0000001623167290 */ /* 0x000fe2000fffe03f */
[----:B------:R-:W-:Y:S01]  /*d790*/  MOV R4, UR34 ;  /* 0x0000002200047c02 */ /* 0x000fe20008000f00 */
[----:B------:R-:W-:Y:S04]  /*d7a0*/  UMOV UR23, UR8 ;  /* 0x0000000800177c82 */ /* 0x000fe80008000000 */
        /* <DEDUP_REMOVED lines=9> */
.L_x_1532:
[C---:B------:R-:W-:Y:S01]  /*d840*/  ISETP.GE.AND P6, PT, R236.reuse, c[0x0][0x220], PT ;  /* 0x00008800ec007a0c */ /* 0x040fe20003fc6270 */
[----:B------:R-:W-:Y:S01]  /*d850*/  UISETP.GT.AND UP2, UPT, UR28, UR21, UPT ;  /* 0x000000151c00728c */ /* 0x000fe2000bf44270 */
[C---:B------:R-:W-:Y:S02]  /*d860*/  IADD3 R2, R236.reuse, 0x40, RZ ;  /* 0x00000040ec027810 */ /* 0x040fe40007ffe0ff */
[----:B------:R-:W-:Y:S02]  /*d870*/  IADD3 R166, R236, 0x80, RZ ;  /* 0x00000080eca67810 */ /* 0x000fe40007ffe0ff */
[----:B------:R-:W-:Y:S02]  /*d880*/  ISETP.GE.AND P5, PT, R2, c[0x0][0x220], PT ;  /* 0x0000880002007a0c */ /* 0x000fe40003fa6270 */
[----:B------:R-:W-:Y:S02]  /*d890*/  IADD3 R2, R236, 0xc0, RZ ;  /* 0x000000c0ec027810 */ /* 0x000fe40007ffe0ff */
[C---:B------:R-:W-:Y:S02]  /*d8a0*/  IADD3 R247, P1, R3.reuse, UR27, RZ ;  /* 0x0000001b03f77c10 */ /* 0x040fe4000ff3e0ff */
[----:B------:R-:W-:Y:S01]  /*d8b0*/  ISETP.GE.AND P3, PT, R2, c[0x0][0x220], PT ;  /* 0x0000880002007a0c */ /* 0x000fe20003f66270 */
[----:B------:R-:W-:Y:S01]  /*d8c0*/  @P6 STS.128 [R235+0x10000], RZ ;  /* 0x010000ffeb006388 */ /* 0x000fe20000000c00 */
[CC--:B------:R-:W-:Y:S02]  /*d8d0*/  LEA R2, P0, R3.reuse, R242.reuse, 0x1 ;  /* 0x000000f203027211 */ /* 0x0c0fe400078008ff */
[----:B------:R-:W-:Y:S02]  /*d8e0*/  ISETP.GE.AND P4, PT, R166, c[0x0][0x220], PT ;  /* 0x00008800a6007a0c */ /* 0x000fe40003f86270 */
[-C--:B------:R-:W-:Y:S02]  /*d8f0*/  LEA.HI.X R3, R3, R245.reuse, R164, 0x1, P0 ;  /* 0x000000f503037211 */ /* 0x080fe400000f0ca4 */
        /* <DEDUP_REMOVED lines=54> */
[CC--:B------:R-:W-:Y:S02]  /*dc60*/  @!P5 LEA.HI.X R199, R166.reuse, R245.reuse, R164, 0x1, P2 ;  /* 0x000000f5a6c7d211 */ /* 0x0c0fe400010f0ca4 */
[CC--:B------:R-:W-:Y:S01]  /*dc70*/  @!P4 LEA R34, P1, R166.reuse, R242.reuse, 0x1 ;  /* 0x000000f2a622c211 */ /* 0x0c0fe200078208ff */
[----:B------:R-:W-:Y:S01]  /*dc80*/  @!PT LDS RZ, [RZ] ;  /* 0x00000000fffff984 */ /* 0x000fe20000000800 */
[----:B------:R-:W-:Y:S01]  /*dc90*/  @!PT LDS RZ, [RZ] ;  /* 0x00000000fffff984 */ /* 0x000fe20000000800 */
[----:B------:R-:W-:Y:S01]  /*dca0*/  @!PT LDS RZ, [RZ] ;  /* 0x00000000fffff984 */ /* 0x000fe20000000800 */
[----:B------:R1:W-:Y:S01]  /*dcb0*/  @!P4 LDGSTS.E.BYPASS.LTC128B.128 [R235+0x14800], [R248.64+0x100] ;  /* 0x14800100f8ebcfae */ /* 0x0003e2000b901d60 */
[C---:B------:R-:W-:Y:S01]  /*dcc0*/  @!P3 LEA R244, P0, R166.reuse, R242, 0x1 ;  /* 0x000000f2a6f4b211 */ /* 0x040fe200078008ff */
[----:B------:R-:W-:Y:S01]  /*dcd0*/  IMAD.MOV.U32 R242, RZ, RZ, R2 ;  /* 0x000000fffff27224 */ /* 0x000fe200078e0002 */
        /* <DEDUP_REMOVED lines=50> */
[----:B------:R-:W3:Y:S04]  /*e000*/  LDSM.16.M88.4 R176, [R233+0x8800] ;  /* 0x00880000e9b0783b */ /* 0x000ee80000000200 */
[----:B------:R-:W3:Y:S04]  /*e010*/  LDSM.16.M88.4 R180, [R233+0x9000] ;  /* 0x00900000e9b4783b */ /* 0x000ee80000000200 */
[----:B------:R-:W0:Y:S04]  /*e020*/  LDGDEPBAR ;  /* 0x00000000000079af */ /* 0x000e280000000000 */
[----:B------:R-:W4:Y:S01]  /*e030*/  LDSM.16.M88.4 R184, [R233+0x9800] ;  /* 0x00980000e9b8783b */ /* 0x000f220000000200 */
[----:B-1----:R-:W-:Y:S03]  /*e040*/  IMAD.MOV.U32 R245, RZ, RZ, R3 ;  /* 0x000000fffff57224 */ /* 0x002fe600078e0003 */
[----:B------:R-:W-:Y:S04]  /*e050*/  LDSM.16.M88.4 R188, [R232] ;  /* 0x00000000e8bc783b */ /* 0x000fe80000000200 */
[----:B------:R-:W1:Y:S04]  /*e060*/  LDSM.16.M88.4 R192, [R231] ;  /* 0x00000000e7c0783b */ /* 0x000e680000000200 */
[----:B------:R-:W1:Y:S04]  /*e070*/  LDSM.16.M88.4 R196, [R223] ;  /* 0x00000000dfc4783b */ /* 0x000e680000000200 */
[----:B------:R-:W1:Y:S04]  /*e080*/  LDSM.16.M88.4 R200, [R222] ;  /* 0x00000000dec8783b */ /* 0x000e680000000200 */
[----:B------:R-:W1:Y:S01]  /*e090*/  LDSM.16.M88.4 R204, [R221] ;  /* 0x00000000ddcc783b */ /* 0x000e620000000200 */
[C---:B--2---:R-:W-:Y:S08]  /*e0a0*/  HMMA.16816.F32.BF16 R4, R168.reuse, R172, RZ ;  /* 0x000000aca804723c */ /* 0x044ff000000418ff */
[C---:B------:R-:W-:Y:S01]  /*e0b0*/  HMMA.16816.F32.BF16 R8, R168.reuse, R174, RZ ;  /* 0x000000aea808723c */ /* 0x040fe200000418ff */
[----:B------:R-:W-:Y:S07]  /*e0c0*/  LDSM.16.M88.4 R172, [R230] ;  /* 0x00000000e6ac783b */ /* 0x000fee0000000200 */
[C---:B---3--:R-:W-:Y:S08]  /*e0d0*/  HMMA.16816.F32.BF16 R12, R168.reuse, R176, RZ ;  /* 0x000000b0a80c723c */ /* 0x048ff000000418ff */
[C---:B------:R-:W-:Y:S01]  /*e0e0*/  HMMA.16816.F32.BF16 R16, R168.reuse, R178, RZ ;  /* 0x000000b2a810723c */ /* 0x040fe200000418ff */
[----:B------:R-:W2:Y:S07]  /*e0f0*/  LDSM.16.M88.4 R176, [R227+0x8000] ;  /* 0x00800000e3b0783b */ /* 0x000eae0000000200 */
[C---:B------:R-:W-:Y:S08]  /*e100*/  HMMA.16816.F32.BF16 R20, R168.reuse, R180, RZ ;  /* 0x000000b4a814723c */ /* 0x040ff000000418ff */
[C---:B-----5:R-:W-:Y:S01]  /*e110*/  HMMA.16816.F32.BF16 R24, R168.reuse, R182, RZ ;  /* 0x000000b6a818723c */ /* 0x060fe200000418ff */
[----:B------:R-:W3:Y:S07]  /*e120*/  LDSM.16.M88.4 R180, [R227+0x8800] ;  /* 0x00880000e3b4783b */ /* 0x000eee0000000200 */
[C---:B----4-:R-:W-:Y:S08]  /*e130*/  HMMA.16816.F32.BF16 R28, R168.reuse, R184, RZ ;  /* 0x000000b8a81c723c */ /* 0x050ff000000418ff */
        /* <DEDUP_REMOVED lines=195> */
[----:B------:R-:W-:-:S05]  /*ed70*/  @P0 BRA `(.L_x_1534) ;  /* 0x0000046000000947 */ /* 0x000fca0003800000 */
        /* <DEDUP_REMOVED lines=24> */
[----:B------:R-:W-:Y:S02]  /*ef00*/  UISETP.GE.AND UP3, UPT, UR8, URZ, UPT ;  /* 0x0000003f0800728c */ /* 0x000fe4000bf66270 */
[----:B------:R-:W-:Y:S02]  /*ef10*/  UISETP.GE.U32.AND UP4, UPT, UR34, UR14, UPT ;  /* 0x0000000e2200728c */ /* 0x000fe4000bf86070 */
[----:B------:R-:W-:Y:S02]  /*ef20*/  @!UP2 UIADD3 UR37, UR37, 0x1, URZ ;  /* 0x000000012525a890 */ /* 0x000fe4000fffe03f */
[----:B------:R-:W-:Y:S02]  /*ef30*/  UISETP.GE.AND UP2, UPT, UR38, URZ, UPT ;  /* 0x0000003f2600728c */ /* 0x000fe4000bf46270 */
[----:B------:R-:W-:Y:S04]  /*ef40*/  @UP5 UIADD3 UR39, UR39, 0x1, URZ ;  /* 0x0000000127275890 */ /* 0x000fe8000fffe03f */
[----:B------:R-:W-:Y:S02]  /*ef50*/  @!UP3 UIADD3 UR39, -UR39, URZ, URZ ;  /* 0x0000003f2727b290 */ /* 0x000fe4000fffe13f */
[----:B------:R-:W-:Y:S02]  /*ef60*/  @UP4 UIADD3 UR37, UR37, 0x1, URZ ;  /* 0x0000000125254890 */ /* 0x000fe4000fffe03f */
[----:B------:R-:W-:Y:S02]  /*ef70*/  USEL UR39, UR13, UR39, !UP0 ;  /* 0x000000270d277287 */ /* 0x000fe4000c000000 */
[----:B------:R-:W-:Y:S04]  /*ef80*/  @!UP2 UIADD3 UR37, -UR37, URZ, URZ ;  /* 0x0000003f2525a290 */ /* 0x000fe8000fffe13f */
[----:B------:R-:W-:Y:S01]  /*ef90*/  USEL UR37, UR13, UR37, !UP0 ;  /* 0x000000250d257287 */ /* 0x000fe2000c000000 */
[----:B------:R-:W-:Y:S02]  /*efa0*/  MOV R3, UR39 ;  /* 0x0000002700037c02 */ /* 0x000fe40008000f00 */
[----:B------:R-:W-:Y:S02]  /*efb0*/  MOV R2, UR39 ;  /* 0x0000002700027c02 */ /* 0x000fe40008000f00 */
[----:B------:R-:W-:Y:S01]  /*efc0*/  LEA R166, P0, R3, UR30, 0x2 ;  /* 0x0000001e03a67c11 */ /* 0x000fe2000f8010ff */
[----:B------:R-:W-:Y:S02]  /*efd0*/  IMAD.U32 R164, RZ, RZ, UR37 ;  /* 0x00000025ffa47e24 */ /* 0x000fe4000f8e00ff */
[----:B------:R-:W-:Y:S01]  /*efe0*/  IMAD.U32 R3, RZ, RZ, UR37 ;  /* 0x00000025ff037e24 */ /* 0x000fe2000f8e00ff */
[----:B------:R-:W1:Y:S01]  /*eff0*/  R2UR UR8, R166 ;  /* 0x00000000a60873c2 */ /* 0x000e6200000e0000 */
[----:B------:R-:W-:Y:S02]  /*f000*/  LEA.HI.X.SX32 R167, R2, UR31, 0x2, P0 ;  /* 0x0000001f02a77c11 */ /* 0x000fe400080f16ff */
[----:B------:R-:W-:Y:S04]  /*f010*/  LEA R168, P1, R164, UR30, 0x2 ;  /* 0x0000001ea4a87c11 */ /* 0x000fe8000f8210ff */
[----:B------:R-:W-:Y:S01]  /*f020*/  LEA.HI.X.SX32 R169, R3, UR31, 0x2, P1 ;  /* 0x0000001f03a97c11 */ /* 0x000fe200088f16ff */
[----:B------:R-:W2:Y:S08]  /*f030*/  R2UR UR34, R168 ;  /* 0x00000000a82273c2 */ /* 0x000eb000000e0000 */
[----:B------:R-:W3:Y:S08]  /*f040*/  R2UR UR9, R167 ;  /* 0x00000000a70973c2 */ /* 0x000ef000000e0000 */
[----:B------:R-:W4:Y:S01]  /*f050*/  R2UR UR35, R169 ;  /* 0x00000000a92373c2 */ /* 0x000f2200000e0000 */
[----:B-1----:R-:W-:Y:S02]  /*f060*/  MOV R172, UR8 ;  /* 0x0000000800ac7c02 */ /* 0x002fe40008000f00 */
[----:B--2---:R-:W-:Y:S01]  /*f070*/  MOV R170, UR34 ;  /* 0x0000002200aa7c02 */ /* 0x004fe20008000f00 */
[----:B------:R-:W-:Y:S04]  /*f080*/  UIADD3 UR34, UR39, -UR37, URZ ;  /* 0x8000002527227290 */ /* 0x000fe8000fffe03f */
[----:B------:R-:W-:Y:S01]  /*f090*/  UIMAD UR34, UR34, UR10, -0x40 ;  /* 0xffffffc0222274a4 */ /* 0x000fe2000f8e020a */
[----:B---3--:R-:W-:Y:S03]  /*f0a0*/  IMAD.U32 R173, RZ, RZ, UR9 ;  /* 0x00000009ffad7e24 */ /* 0x008fe6000f8e00ff */
[----:B------:R-:W-:Y:S02]  /*f0b0*/  USHF.R.S32.HI UR9, URZ, 0x1f, UR34 ;  /* 0x0000001f3f097899 */ /* 0x000fe40008011422 */
[----:B------:R-:W-:Y:S01]  /*f0c0*/  UIMAD UR8, UR7, UR34, URZ ;  /* 0x00000022070872a4 */ /* 0x000fe2000f8e023f */
[----:B------:R-:W2:Y:S03]  /*f0d0*/  LDG.E R3, [R172.64] ;  /* 0x00000020ac037981 */ /* 0x000ea6000c1e1900 */
[----:B------:R-:W-:Y:S01]  /*f0e0*/  UIMAD UR8, UR9, UR6, UR8 ;  /* 0x00000006090872a4 */ /* 0x000fe2000f8e0208 */
[----:B----4-:R-:W-:Y:S01]  /*f0f0*/  IMAD.U32 R171, RZ, RZ, UR35 ;  /* 0x00000023ffab7e24 */ /* 0x010fe2000f8e00ff */
[----:B------:R-:W-:Y:S02]  /*f100*/  UIMAD.WIDE.U32 UR34, UR6, UR34, URZ ;  /* 0x00000022062272a5 */ /* 0x000fe4000f8e003f */
[----:B------:R-:W-:Y:S02]  /*f110*/  UMOV UR9, UR7 ;  /* 0x0000000700097c82 */ /* 0x000fe40008000000 */
[----:B------:R-:W2:Y:S01]  /*f120*/  LDG.E R170, [R170.64] ;  /* 0x00000020aaaa7981 */ /* 0x000ea2000c1e1900 */
[----:B------:R-:W-:Y:S01]  /*f130*/  UIADD3 UR8, UR35, UR8, URZ ;  /* 0x0000000823087290 */ /* 0x000fe2000fffe03f */
[----:B------:R-:W-:Y:S01]  /*f140*/  IMAD.U32 R166, RZ, RZ, UR34 ;  /* 0x00000022ffa67e24 */ /* 0x000fe2000f8e00ff */
        /* <DEDUP_REMOVED lines=9> */
.L_x_1534:
        /* <DEDUP_REMOVED lines=117> */
.L_x_1533:
[----:B------:R-:W-:Y:S01]  /*f930*/  FMNMX.FTZ R2, R4, R165, !PT ;  /* 0x000000a504027209 */ /* 0x000fe20007810000 */
[----:B-1----:R-:W-:Y:S01]  /*f940*/  LDSM.16.MT88.4 R172, [R226+0x10000] ;  /* 0x01000000e2ac783b */ /* 0x002fe20000004200 */
[----:B------:R-:W-:Y:S01]  /*f950*/  FMNMX.FTZ R164, R6, R0, !PT ;  /* 0x0000000006a47209 */ /* 0x000fe20007810000 */
[----:B------:R-:W-:Y:S01]  /*f960*/  UISETP.GT.AND UP2, UPT, UR28, UR21, UPT ;  /* 0x000000151c00728c */ /* 0x000fe2000bf44270 */
[----:B------:R-:W-:Y:S01]  /*f970*/  FMNMX.FTZ R3, R5, R2, !PT ;  /* 0x0000000205037209 */ /* 0x000fe20007810000 */
[----:B------:R-:W-:Y:S01]  /*f980*/  UMOV UR8, UR23 ;  /* 0x0000001700087c82 */ /* 0x000fe20008000000 */
[----:B------:R-:W-:Y:S01]  /*f990*/  FMNMX.FTZ R167, R7, R164, !PT ;  /* 0x000000a407a77209 */ /* 0x000fe20007810000 */
[----:B------:R-:W-:Y:S01]  /*f9a0*/  UMOV UR9, UR22 ;  /* 0x0000001600097c82 */ /* 0x000fe20008000000 */
        /* <DEDUP_REMOVED lines=41> */
[----:B--2---:R-:W-:Y:S02]  /*fc40*/  FMNMX.FTZ R164, R171, R164, !PT ;  /* 0x000000a4aba47209 */ /* 0x004fe40007810000 */
[----:B------:R-:W1:Y:S02]  /*fc50*/  LDSM.16.MT88.4 R168, [R228+0x10000] ;  /* 0x01000000e4a8783b */ /* 0x000e640000004200 */
[C---:B------:R-:W-:Y:S01]  /*fc60*/  FSETP.NEU.FTZ.AND P0, PT, R164.reuse, -INF , PT ;  /* 0xff800000a400780b */ /* 0x040fe20003f1d000 */
[C---:B------:R-:W-:Y:S02]  /*fc70*/  FADD.FTZ R2, -R164.reuse, R165 ;  /* 0x000000a5a4027221 */ /* 0x040fe40000010100 */
[----:B------:R-:W-:Y:S02]  /*fc80*/  FMUL.FTZ R200, R164, c[0x0][0x23c] ;  /* 0x00008f00a4c87a20 */ /* 0x000fe40000410000 */
[----:B------:R-:W-:Y:S02]  /*fc90*/  FMUL.FTZ R167, R2, c[0x0][0x23c] ;  /* 0x00008f0002a77a20 */ /* 0x000fe40000410000 */
[C---:B------:R-:W-:Y:S01]  /*fca0*/  FADD.FTZ R165, -R3.reuse, R0 ;  /* 0x0000000003a57221 */ /* 0x040fe20000010100 */
[----:B------:R-:W-:Y:S01]  /*fcb0*/  FSEL R200, R200, RZ, P0 ;  /* 0x000000ffc8c87208 */ /* 0x000fe20000000000 */
[----:B------:R2:W3:Y:S01]  /*fcc0*/  MUFU.EX2 R2, R167 ;  /* 0x000000a700027308 */ /* 0x0004e20000000800 */
[----:B------:R-:W-:Y:S01]  /*fcd0*/  FSETP.NEU.FTZ.AND P0, PT, R3, -INF , PT ;  /* 0xff8000000300780b */ /* 0x000fe20003f1d000 */
[----:B------:R-:W-:Y:S01]  /*fce0*/  FMUL.FTZ R0, R165, c[0x0][0x23c] ;  /* 0x00008f00a5007a20 */ /* 0x000fe20000410000 */
[----:B------:R-:W-:Y:S01]  /*fcf0*/  MOV R165, R164 ;  /* 0x000000a400a57202 */ /* 0x000fe20000000f00 */
[--C-:B------:R-:W-:Y:S01]  /*fd00*/  FFMA.FTZ R166, R4, c[0x0][0x23c], -R200.reuse ;  /* 0x00008f0004a67a23 */ /* 0x100fe200000108c8 */
[----:B------:R-:W-:Y:S01]  /*fd10*/  FSEL R199, R199, RZ, P0 ;  /* 0x000000ffc7c77208 */ /* 0x000fe20000000000 */
[--C-:B------:R-:W-:Y:S01]  /*fd20*/  FFMA.FTZ R5, R5, c[0x0][0x23c], -R200.reuse ;  /* 0x00008f0005057a23 */ /* 0x100fe200000108c8 */
[----:B------:R-:W-:Y:S01]  /*fd30*/  PLOP3.LUT P0, PT, PT, PT, UP2, 0x80, 0x0 ;  /* 0x000000000000781c */ /* 0x000fe20003f0f028 */
[--C-:B------:R-:W-:Y:S02]  /*fd40*/  FFMA.FTZ R196, R9, c[0x0][0x23c], -R200.reuse ;  /* 0x00008f0009c47a23 */ /* 0x100fe400000108c8 */
[--C-:B------:R-:W-:Y:S01]  /*fd50*/  FFMA.FTZ R197, R6, c[0x0][0x23c], -R199.reuse ;  /* 0x00008f0006c57a23 */ /* 0x100fe200000108c7 */
[----:B------:R-:W4:Y:S01]  /*fd60*/  MUFU.EX2 R0, R0 ;  /* 0x0000000000007308 */ /* 0x000f220000000800 */
[--C-:B------:R-:W-:Y:S02]  /*fd70*/  FFMA.FTZ R6, R7, c[0x0][0x23c], -R199.reuse ;  /* 0x00008f0007067a23 */ /* 0x100fe400000108c7 */
[--C-:B------:R-:W-:Y:S02]  /*fd80*/  FFMA.FTZ R7, R8, c[0x0][0x23c], -R200.reuse ;  /* 0x00008f0008077a23 */ /* 0x100fe400000108c8 */
[--C-:B------:R-:W-:Y:S02]  /*fd90*/  FFMA.FTZ R198, R11, c[0x0][0x23c], -R199.reuse ;  /* 0x00008f000bc67a23 */ /* 0x100fe400000108c7 */
[--C-:B------:R-:W-:Y:S02]  /*fda0*/  FFMA.FTZ R201, R12, c[0x0][0x23c], -R200.reuse ;  /* 0x00008f000cc97a23 */ /* 0x100fe400000108c8 */
[--C-:B------:R-:W-:Y:S01]  /*fdb0*/  FFMA.FTZ R202, R13, c[0x0][0x23c], -R200.reuse ;  /* 0x00008f000dca7a23 */ /* 0x100fe200000108c8 */
[----:B------:R-:W-:Y:S01]  /*fdc0*/  MUFU.EX2 R166, R166 ;  /* 0x000000a600a67308 */ /* 0x000fe20000000800 */
[--C-:B------:R-:W-:Y:S02]  /*fdd0*/  FFMA.FTZ R203, R14, c[0x0][0x23c], -R199.reuse ;  /* 0x00008f000ecb7a23 */ /* 0x100fe400000108c7 */
[--C-:B--2---:R-:W-:Y:S02]  /*fde0*/  FFMA.FTZ R167, R10, c[0x0][0x23c], -R199.reuse ;  /* 0x00008f000aa77a23 */ /* 0x104fe400000108c7 */
[C---:B---3--:R-:W-:Y:S02]  /*fdf0*/  FMUL.FTZ R8, R2.reuse, R160 ;  /* 0x000000a002087220 */ /* 0x048fe40000410000 */
[C---:B------:R-:W-:Y:S02]  /*fe00*/  FMUL.FTZ R9, R2.reuse, R161 ;  /* 0x000000a102097220 */ /* 0x040fe40000410000 */
[C---:B------:R-:W-:Y:S01]  /*fe10*/  FMUL.FTZ R36, R2.reuse, R36 ;  /* 0x0000002402247220 */ /* 0x040fe20000410000 */
[----:B------:R-:W2:Y:S01]  /*fe20*/  MUFU.EX2 R5, R5 ;  /* 0x0000000500057308 */ /* 0x000ea20000000800 */
[C---:B------:R-:W-:Y:S02]  /*fe30*/  FMUL.FTZ R37, R2.reuse, R37 ;  /* 0x0000002502257220 */ /* 0x040fe40000410000 */
[----:B------:R-:W-:Y:S02]  /*fe40*/  FMUL.FTZ R40, R2, R40 ;  /* 0x0000002802287220 */ /* 0x000fe40000410000 */
[C---:B----4-:R-:W-:Y:S02]  /*fe50*/  FMUL.FTZ R10, R0.reuse, R162 ;  /* 0x000000a2000a7220 */ /* 0x050fe40000410000 */
[C---:B------:R-:W-:Y:S02]  /*fe60*/  FMUL.FTZ R11, R0.reuse, R163 ;  /* 0x000000a3000b7220 */ /* 0x040fe40000410000 */
[C---:B------:R-:W-:Y:S01]  /*fe70*/  FMUL.FTZ R38, R0.reuse, R38 ;  /* 0x0000002600267220 */ /* 0x040fe20000410000 */
[----:B------:R-:W-:Y:S01]  /*fe80*/  MUFU.EX2 R197, R197 ;  /* 0x000000c500c57308 */ /* 0x000fe20000000800 */
[----:B------:R-:W-:Y:S02]  /*fe90*/  FMUL.FTZ R39, R0, R39 ;  /* 0x0000002700277220 */ /* 0x000fe40000410000 */
[----:B------:R-:W-:Y:S02]  /*fea0*/  FMUL.FTZ R41, R2, R41 ;  /* 0x0000002902297220 */ /* 0x000fe40000410000 */
[C---:B------:R-:W-:Y:S02]  /*feb0*/  FMUL.FTZ R42, R0.reuse, R42 ;  /* 0x0000002a002a7220 */ /* 0x040fe40000410000 */
[----:B------:R-:W-:Y:S02]  /*fec0*/  FMUL.FTZ R43, R0, R43 ;  /* 0x0000002b002b7220 */ /* 0x000fe40000410000 */
[C---:B------:R-:W-:Y:S01]  /*fed0*/  FMUL.FTZ R44, R2.reuse, R44 ;  /* 0x0000002c022c7220 */ /* 0x040fe20000410000 */
[----:B------:R-:W3:Y:S01]  /*fee0*/  MUFU.EX2 R6, R6 ;  /* 0x0000000600067308 */ /* 0x000ee20000000800 */
[----:B------:R-:W-:Y:S02]  /*fef0*/  FMUL.FTZ R45, R2, R45 ;  /* 0x0000002d022d7220 */ /* 0x000fe40000410000 */
[C---:B------:R-:W-:Y:S01]  /*ff00*/  FMUL.FTZ R46, R0.reuse, R46 ;  /* 0x0000002e002e7220 */ /* 0x040fe20000410000 */
[----:B--2---:R-:W-:Y:S01]  /*ff10*/  F2FP.BF16.PACK_AB R160, R5, R166 ;  /* 0x000000a605a0723e */ /* 0x004fe200000010ff */
        /* <DEDUP_REMOVED lines=8> */
[----:B------:R-:W-:Y:S01]  /*ffa0*/  FMUL.FTZ R14, R0, R158 ;  /* 0x0000009e000e7220 */ /* 0x000fe20000410000 */
[----:B------:R-:W2:Y:S01]  /*ffb0*/  MUFU.EX2 R196, R196 ;  /* 0x000000c400c47308 */ /* 0x000ea20000000800 */
        /* <DEDUP_REMOVED lines=15> */
[----:B--2---:R-:W-:Y:S01]  /*100b0*/  F2FP.BF16.PACK_AB R162, R196, R7 ;  /* 0x00000007c4a2723e */ /* 0x004fe200000010ff */
        /* <DEDUP_REMOVED lines=17> */
[C---:B-1----:R-:W-:Y:S05]  /*101d0*/  HMMA.16816.F32.BF16 R8, R160.reuse, R168, R8 ;  /* 0x000000a8a008723c */ /* 0x042fea0000041808 */
[----:B------:R-:W-:Y:S02]  /*101e0*/  FMUL.FTZ R77, R2, R77 ;  /* 0x0000004d024d7220 */ /* 0x000fe40000410000 */
[C---:B------:R-:W-:Y:S01]  /*101f0*/  FMUL.FTZ R78, R0.reuse, R78 ;  /* 0x0000004e004e7220 */ /* 0x040fe20000410000 */
[C---:B------:R-:W-:Y:S01]  /*10200*/  HMMA.16816.F32.BF16 R36, R160.reuse, R170, R36 ;  /* 0x000000aaa024723c */ /* 0x040fe20000041824 */
[----:B------:R-:W1:Y:S03]  /*10210*/  LDSM.16.MT88.4 R168, [R224+0x10000] ;  /* 0x01000000e0a8783b */ /* 0x000e660000004200 */
[----:B------:R-:W-:Y:S02]  /*10220*/  FMUL.FTZ R79, R0, R79 ;  /* 0x0000004f004f7220 */ /* 0x000fe40000410000 */
[C---:B------:R-:W-:Y:S02]  /*10230*/  FMUL.FTZ R80, R2.reuse, R80 ;  /* 0x0000005002507220 */ /* 0x040fe40000410000 */
[C---:B------:R-:W-:Y:S04]  /*10240*/  HMMA.16816.F32.BF16 R40, R160.reuse, R172, R40 ;  /* 0x000000aca028723c */ /* 0x040fe80000041828 */
[----:B------:R-:W-:Y:S02]  /*10250*/  FMUL.FTZ R81, R2, R81 ;  /* 0x0000005102517220 */ /* 0x000fe40000410000 */
[C---:B------:R-:W-:Y:S02]  /*10260*/  FMUL.FTZ R82, R0.reuse, R82 ;  /* 0x0000005200527220 */ /* 0x040fe40000410000 */
[C---:B------:R-:W-:Y:S01]  /*10270*/  HMMA.16816.F32.BF16 R44, R160.reuse, R174, R44 ;  /* 0x000000aea02c723c */ /* 0x040fe2000004182c */
[----:B------:R-:W3:Y:S03]  /*10280*/  LDSM.16.MT88.4 R172, [R228+0x12000] ;  /* 0x01200000e4ac783b */ /* 0x000ee60000004200 */
        /* <DEDUP_REMOVED lines=9> */
[----:B------:R-:W-:Y:S01]  /*10320*/  FMUL.FTZ R89, R2, R89 ;  /* 0x0000005902597220 */ /* 0x000fe20000410000 */
[C---:B-1----:R-:W-:Y:S03]  /*10330*/  HMMA.16816.F32.BF16 R56, R160.reuse, R168, R56 ;  /* 0x000000a8a038723c */ /* 0x042fe60000041838 */
[C---:B------:R-:W-:Y:S02]  /*10340*/  FMUL.FTZ R90, R0.reuse, R90 ;  /* 0x0000005a005a7220 */ /* 0x040fe40000410000 */
[----:B------:R-:W-:Y:S02]  /*10350*/  FMUL.FTZ R91, R0, R91 ;  /* 0x0000005b005b7220 */ /* 0x000fe40000410000 */
[C---:B------:R-:W-:Y:S01]  /*10360*/  FMUL.FTZ R92, R2.reuse, R92 ;  /* 0x0000005c025c7220 */ /* 0x040fe20000410000 */
[C---:B------:R-:W-:Y:S01]  /*10370*/  HMMA.16816.F32.BF16 R60, R160.reuse, R170, R60 ;  /* 0x000000aaa03c723c */ /* 0x040fe2000004183c */
[----:B------:R-:W1:Y:S03]  /*10380*/  LDSM.16.MT88.4 R168, [R225+0x12000] ;  /* 0x01200000e1a8783b */ /* 0x000e660000004200 */
[----:B------:R-:W-:Y:S02]  /*10390*/  FMUL.FTZ R93, R2, R93 ;  /* 0x0000005d025d7220 */ /* 0x000fe40000410000 */
[C---:B------:R-:W-:Y:S02]  /*103a0*/  FMUL.FTZ R94, R0.reuse, R94 ;  /* 0x0000005e005e7220 */ /* 0x040fe40000410000 */
[C---:B---3--:R-:W-:Y:S04]  /*103b0*/  HMMA.16816.F32.BF16 R64, R160.reuse, R172, R64 ;  /* 0x000000aca040723c */ /* 0x048fe80000041840 */
[----:B------:R-:W-:Y:S02]  /*103c0*/  FMUL.FTZ R95, R0, R95 ;  /* 0x0000005f005f7220 */ /* 0x000fe40000410000 */
[C---:B------:R-:W-:Y:S02]  /*103d0*/  FMUL.FTZ R96, R2.reuse, R96 ;  /* 0x0000006002607220 */ /* 0x040fe40000410000 */
[C---:B------:R-:W-:Y:S01]  /*103e0*/  HMMA.16816.F32.BF16 R68, R160.reuse, R174, R68 ;  /* 0x000000aea044723c */ /* 0x040fe20000041844 */
[----:B------:R-:W3:Y:S03]  /*103f0*/  LDSM.16.MT88.4 R172, [R224+0x12000] ;  /* 0x01200000e0ac783b */ /* 0x000ee60000004200 */
        /* <DEDUP_REMOVED lines=60> */
[C---:B------:R-:W-:Y:S02]  /*107c0*/  FMUL.FTZ R135, R0.reuse, R135 ;  /* 0x0000008700877220 */ /* 0x040fe40000410000 */
[--C-:B------:R-:W-:Y:S02]  /*107d0*/  FFMA.FTZ R204, R15, c[0x0][0x23c], -R199.reuse ;  /* 0x00008f000fcc7a23 */ /* 0x100fe400000108c7 */
[----:B------:R-:W-:Y:S02]  /*107e0*/  FMUL.FTZ R15, R0, R159 ;  /* 0x0000009f000f7220 */ /* 0x000fe40000410000 */
[----:B------:R-:W1:Y:S01]  /*107f0*/  LDSM.16.MT88.4 R156, [R224+0x16000] ;  /* 0x01600000e09c783b */ /* 0x000e620000004200 */
[C---:B------:R-:W-:Y:S01]  /*10800*/  HMMA.16816.F32.BF16 R132, R160.reuse, R170, R132 ;  /* 0x000000aaa084723c */ /* 0x040fe20000041884 */
[----:B------:R-:W5:Y:S02]  /*10810*/  MUFU.EX2 R204, R204 ;  /* 0x000000cc00cc7308 */ /* 0x000f640000000800 */
[C---:B------:R-:W-:Y:S02]  /*10820*/  FMUL.FTZ R136, R2.reuse, R136 ;  /* 0x0000008802887220 */ /* 0x040fe40000410000 */
[----:B------:R-:W-:Y:S02]  /*10830*/  FMUL.FTZ R137, R2, R137 ;  /* 0x0000008902897220 */ /* 0x000fe40000410000 */
[C---:B------:R-:W-:Y:S01]  /*10840*/  FMUL.FTZ R138, R0.reuse, R138 ;  /* 0x0000008a008a7220 */ /* 0x040fe20000410000 */
[----:B------:R-:W1:Y:S01]  /*10850*/  LDSM.16.MT88.4 R168, [R228+0x10800] ;  /* 0x01080000e4a8783b */ /* 0x000e620000004200 */
[----:B------:R-:W-:Y:S03]  /*10860*/  FMUL.FTZ R139, R0, R139 ;  /* 0x0000008b008b7220 */ /* 0x000fe60000410000 */
[C---:B------:R-:W-:Y:S02]  /*10870*/  FMUL.FTZ R140, R2.reuse, R140 ;  /* 0x0000008c028c7220 */ /* 0x040fe40000410000 */
[----:B------:R-:W-:Y:S02]  /*10880*/  FMUL.FTZ R141, R2, R141 ;  /* 0x0000008d028d7220 */ /* 0x000fe40000410000 */
[C---:B---3--:R-:W-:Y:S03]  /*10890*/  HMMA.16816.F32.BF16 R136, R160.reuse, R172, R136 ;  /* 0x000000aca088723c */ /* 0x048fe60000041888 */
[C---:B------:R-:W-:Y:S02]  /*108a0*/  FMUL.FTZ R142, R0.reuse, R142 ;  /* 0x0000008e008e7220 */ /* 0x040fe40000410000 */
[----:B------:R-:W-:Y:S02]  /*108b0*/  FMUL.FTZ R143, R0, R143 ;  /* 0x0000008f008f7220 */ /* 0x000fe40000410000 */
[--C-:B------:R-:W-:Y:S01]  /*108c0*/  FFMA.FTZ R205, R16, c[0x0][0x23c], -R200.reuse ;  /* 0x00008f0010cd7a23 */ /* 0x100fe200000108c8 */
[C---:B------:R-:W-:Y:S01]  /*108d0*/  HMMA.16816.F32.BF16 R12, R160.reuse, R174, R12 ;  /* 0x000000aea00c723c */ /* 0x040fe2000004180c */
[----:B------:R-:W3:Y:S03]  /*108e0*/  LDSM.16.MT88.4 R172, [R226+0x10800] ;  /* 0x01080000e2ac783b */ /* 0x000ee60000004200 */
[----:B------:R-:W-:Y:S01]  /*108f0*/  FFMA.FTZ R206, R17, c[0x0][0x23c], -R200 ;  /* 0x00008f0011ce7a23 */ /* 0x000fe200000108c8 */
[----:B------:R-:W-:Y:S01]  /*10900*/  MUFU.EX2 R205, R205 ;  /* 0x000000cd00cd7308 */ /* 0x000fe20000000800 */
[--C-:B------:R-:W-:Y:S02]  /*10910*/  FFMA.FTZ R207, R18, c[0x0][0x23c], -R199.reuse ;  /* 0x00008f0012cf7a23 */ /* 0x100fe400000108c7 */
[C---:B----4-:R-:W-:Y:S04]  /*10920*/  HMMA.16816.F32.BF16 R140, R160.reuse, R176, R140 ;  /* 0x000000b0a08c723c */ /* 0x050fe8000004188c */
[----:B------:R-:W-:Y:S02]  /*10930*/  FFMA.FTZ R244, R19, c[0x0][0x23c], -R199 ;  /* 0x00008f0013f47a23 */ /* 0x000fe400000108c7 */
[C---:B------:R-:W-:Y:S01]  /*10940*/  FMUL.FTZ R144, R2.reuse, R144 ;  /* 0x0000009002907220 */ /* 0x040fe20000410000 */
[----:B------:R-:W4:Y:S01]  /*10950*/  MUFU.EX2 R206, R206 ;  /* 0x000000ce00ce7308 */ /* 0x000f220000000800 */
[----:B------:R-:W-:Y:S04]  /*10960*/  FMUL.FTZ R145, R2, R145 ;  /* 0x0000009102917220 */ /* 0x000fe80000410000 */
[C---:B------:R-:W-:Y:S02]  /*10970*/  FMUL.FTZ R146, R0.reuse, R146 ;  /* 0x0000009200927220 */ /* 0x040fe40000410000 */
[----:B------:R-:W-:Y:S02]  /*10980*/  FMUL.FTZ R147, R0, R147 ;  /* 0x0000009300937220 */ /* 0x000fe40000410000 */
[----:B------:R-:W-:Y:S01]  /*10990*/  FMUL.FTZ R16, R2, R152 ;  /* 0x0000009802107220 */ /* 0x000fe20000410000 */
[----:B------:R-:W-:Y:S01]  /*109a0*/  MUFU.EX2 R207, R207 ;  /* 0x000000cf00cf7308 */ /* 0x000fe20000000800 */
[----:B--2---:R-:W-:Y:S01]  /*109b0*/  F2FP.BF16.PACK_AB R152, R202, R201 ;  /* 0x000000c9ca98723e */ /* 0x004fe200000010ff */
[----:B------:R-:W-:Y:S01]  /*109c0*/  FMUL.FTZ R17, R2, R153 ;  /* 0x0000009902117220 */ /* 0x000fe20000410000 */
[----:B-----5:R-:W-:Y:S01]  /*109d0*/  F2FP.BF16.PACK_AB R153, R204, R203 ;  /* 0x000000cbcc99723e */ /* 0x020fe200000010ff */
[C---:B------:R-:W-:Y:S01]  /*109e0*/  HMMA.16816.F32.BF16 R144, R160.reuse, R178, R144 ;  /* 0x000000b2a090723c */ /* 0x040fe20000041890 */
[----:B------:R-:W2:Y:S02]  /*109f0*/  LDSM.16.MT88.4 R176, [R225+0x10800] ;  /* 0x01080000e1b0783b */ /* 0x000ea40000004200 */
[C---:B------:R-:W-:Y:S02]  /*10a00*/  FMUL.FTZ R18, R0.reuse, R154 ;  /* 0x0000009a00127220 */ /* 0x040fe40000410000 */
[----:B------:R-:W-:Y:S01]  /*10a10*/  FMUL.FTZ R19, R0, R155 ;  /* 0x0000009b00137220 */ /* 0x000fe20000410000 */
[----:B------:R-:W5:Y:S01]  /*10a20*/  MUFU.EX2 R244, R244 ;  /* 0x000000f400f47308 */ /* 0x000f620000000800 */
[C---:B------:R-:W-:Y:S02]  /*10a30*/  FMUL.FTZ R148, R2.reuse, R148 ;  /* 0x0000009402947220 */ /* 0x040fe40000410000 */
[----:B------:R-:W-:Y:S03]  /*10a40*/  FMUL.FTZ R149, R2, R149 ;  /* 0x0000009502957220 */ /* 0x000fe60000410000 */
[C---:B-1----:R-:W-:Y:S03]  /*10a50*/  HMMA.16816.F32.BF16 R16, R160.reuse, R156, R16 ;  /* 0x0000009ca010723c */ /* 0x042fe60000041810 */
[----:B------:R-:W-:Y:S01]  /*10a60*/  FMUL.FTZ R150, R0, R150 ;  /* 0x0000009600967220 */ /* 0x000fe20000410000 */
[----:B----4-:R-:W-:Y:S01]  /*10a70*/  F2FP.BF16.PACK_AB R154, R206, R205 ;  /* 0x000000cdce9a723e */ /* 0x010fe200000010ff */
[----:B------:R-:W-:Y:S02]  /*10a80*/  FMUL.FTZ R151, R0, R151 ;  /* 0x0000009700977220 */ /* 0x000fe40000410000 */
[----:B------:R-:W-:Y:S02]  /*10a90*/  FFMA.FTZ R166, R2, R243, R166 ;  /* 0x000000f302a67223 */ /* 0x000fe400000100a6 */
[----:B------:R-:W-:Y:S03]  /*10aa0*/  FFMA.FTZ R197, R0, R241, R197 ;  /* 0x000000f100c57223 */ /* 0x000fe600000100c5 */
[----:B------:R-:W-:Y:S01]  /*10ab0*/  HMMA.16816.F32.BF16 R148, R160, R158, R148 ;  /* 0x0000009ea094723c */ /* 0x000fe20000041894 */
[----:B------:R-:W1:Y:S02]  /*10ac0*/  LDSM.16.MT88.4 R156, [R228+0x12800] ;  /* 0x01280000e49c783b */ /* 0x000e640000004200 */
[----:B------:R-:W-:Y:S01]  /*10ad0*/  MOV R0, R3 ;  /* 0x0000000300007202 */ /* 0x000fe20000000f00 */
[----:B------:R-:W-:Y:S01]  /*10ae0*/  FADD.FTZ R166, R5, R166 ;  /* 0x000000a605a67221 */ /* 0x000fe20000010000 */
[----:B-----5:R-:W-:Y:S01]  /*10af0*/  F2FP.BF16.PACK_AB R155, R244, R207 ;  /* 0x000000cff49b723e */ /* 0x020fe200000010ff */
[----:B------:R-:W-:Y:S03]  /*10b00*/  FADD.FTZ R6, R6, R197 ;  /* 0x000000c506067221 */ /* 0x000fe60000010000 */
[----:B------:R-:W4:Y:S03]  /*10b10*/  LDSM.16.MT88.4 R160, [R226+0x12800] ;  /* 0x01280000e2a0783b */ /* 0x000f260000004200 */
[----:B------:R-:W-:Y:S01]  /*10b20*/  FADD.FTZ R7, R7, R166 ;  /* 0x000000a607077221 */ /* 0x000fe20000010000 */
[C---:B------:R-:W-:Y:S05]  /*10b30*/  HMMA.16816.F32.BF16 R8, R152.reuse, R168, R8 ;  /* 0x000000a89808723c */ /* 0x040fea0000041808 */
[----:B------:R-:W-:Y:S02]  /*10b40*/  FADD.FTZ R167, R167, R6 ;  /* 0x00000006a7a77221 */ /* 0x000fe40000010000 */
[----:B------:R-:W-:Y:S01]  /*10b50*/  FADD.FTZ R196, R196, R7 ;  /* 0x00000007c4c47221 */ /* 0x000fe20000010000 */
[C---:B------:R-:W-:Y:S01]  /*10b60*/  HMMA.16816.F32.BF16 R36, R152.reuse, R170, R36 ;  /* 0x000000aa9824723c */ /* 0x040fe20000041824 */
[----:B------:R-:W5:Y:S03]  /*10b70*/  LDSM.16.MT88.4 R168, [R226+0x14800] ;  /* 0x01480000e2a8783b */ /* 0x000f660000004200 */
[----:B------:R-:W-:Y:S02]  /*10b80*/  FADD.FTZ R198, R198, R167 ;  /* 0x000000a7c6c67221 */ /* 0x000fe40000010000 */
[----:B------:R-:W-:Y:S02]  /*10b90*/  FADD.FTZ R201, R201, R196 ;  /* 0x000000c4c9c97221 */ /* 0x000fe40000010000 */
[C---:B---3--:R-:W-:Y:S04]  /*10ba0*/  HMMA.16816.F32.BF16 R40, R152.reuse, R172, R40 ;  /* 0x000000ac9828723c */ /* 0x048fe80000041828 */
[----:B------:R-:W-:Y:S02]  /*10bb0*/  FADD.FTZ R203, R203, R198 ;  /* 0x000000c6cbcb7221 */ /* 0x000fe40000010000 */
[----:B------:R-:W-:Y:S02]  /*10bc0*/  FADD.FTZ R202, R202, R201 ;  /* 0x000000c9caca7221 */ /* 0x000fe40000010000 */
[C---:B------:R-:W-:Y:S01]  /*10bd0*/  HMMA.16816.F32.BF16 R44, R152.reuse, R174, R44 ;  /* 0x000000ae982c723c */ /* 0x040fe2000004182c */
[----:B------:R-:W3:Y:S03]  /*10be0*/  LDSM.16.MT88.4 R172, [R225+0x14800] ;  /* 0x01480000e1ac783b */ /* 0x000ee60000004200 */
[----:B------:R-:W-:Y:S02]  /*10bf0*/  FADD.FTZ R204, R204, R203 ;  /* 0x000000cbcccc7221 */ /* 0x000fe40000010000 */
[----:B------:R-:W-:Y:S02]  /*10c00*/  FADD.FTZ R205, R205, R202 ;  /* 0x000000cacdcd7221 */ /* 0x000fe40000010000 */
[C---:B--2---:R-:W-:Y:S04]  /*10c10*/  HMMA.16816.F32.BF16 R48, R152.reuse, R176, R48 ;  /* 0x000000b09830723c */ /* 0x044fe80000041830 */
[----:B------:R-:W-:Y:S02]  /*10c20*/  FADD.FTZ R207, R207, R204 ;  /* 0x000000cccfcf7221 */ /* 0x000fe40000010000 */
[----:B------:R-:W-:Y:S02]  /*10c30*/  FADD.FTZ R205, R206, R205 ;  /* 0x000000cdcecd7221 */ /* 0x000fe40000010000 */
[C---:B------:R-:W-:Y:S01]  /*10c40*/  HMMA.16816.F32.BF16 R52, R152.reuse, R178, R52 ;  /* 0x000000b29834723c */ /* 0x040fe20000041834 */
[----:B------:R-:W-:Y:S03]  /*10c50*/  LDSM.16.MT88.4 R176, [R226+0x15000] ;  /* 0x01500000e2b0783b */ /* 0x000fe60000004200 */
[----:B------:R-:W-:Y:S04]  /*10c60*/  FADD.FTZ R207, R244, R207 ;  /* 0x000000cff4cf7221 */ /* 0x000fe80000010000 */
[C---:B------:R-:W-:Y:S07]  /*10c70*/  HMMA.16816.F32.BF16 R56, R152.reuse, R180, R56 ;  /* 0x000000b49838723c */ /* 0x040fee0000041838 */
[--C-:B------:R-:W-:Y:S01]  /*10c80*/  FFMA.FTZ R180, R20, c[0x0][0x23c], -R200.reuse ;  /* 0x00008f0014b47a23 */ /* 0x100fe200000108c8 */
[C---:B------:R-:W-:Y:S04]  /*10c90*/  HMMA.16816.F32.BF16 R60, R152.reuse, R182, R60 ;  /* 0x000000b6983c723c */ /* 0x040fe8000004183c */
[--C-:B------:R-:W-:Y:S01]  /*10ca0*/  FFMA.FTZ R181, R21, c[0x0][0x23c], -R200.reuse ;  /* 0x00008f0015b57a23 */ /* 0x100fe200000108c8 */
[----:B------:R-:W-:Y:S02]  /*10cb0*/  MUFU.EX2 R180, R180 ;  /* 0x000000b400b47308 */ /* 0x000fe40000000800 */
[--C-:B------:R-:W-:Y:S01]  /*10cc0*/  FFMA.FTZ R182, R22, c[0x0][0x23c], -R199.reuse ;  /* 0x00008f0016b67a23 */ /* 0x100fe200000108c7 */
[C---:B-1----:R-:W-:Y:S04]  /*10cd0*/  HMMA.16816.F32.BF16 R64, R152.reuse, R156, R64 ;  /* 0x0000009c9840723c */ /* 0x042fe80000041840 */
[--C-:B------:R-:W-:Y:S02]  /*10ce0*/  FFMA.FTZ R183, R23, c[0x0][0x23c], -R199.reuse ;  /* 0x00008f0017b77a23 */ /* 0x100fe400000108c7 */
[----:B------:R-:W-:Y:S01]  /*10cf0*/  LDSM.16.MT88.4 R20, [R224+0x16800] ;  /* 0x01680000e014783b */ /* 0x000fe20000004200 */
[----:B------:R-:W1:Y:S01]  /*10d00*/  MUFU.EX2 R181, R181 ;  /* 0x000000b500b57308 */ /* 0x000e620000000800 */
[C---:B------:R-:W-:Y:S06]  /*10d10*/  HMMA.16816.F32.BF16 R68, R152.reuse, R158, R68 ;  /* 0x0000009e9844723c */ /* 0x040fec0000041844 */
[----:B------:R-:W2:Y:S02]  /*10d20*/  LDSM.16.MT88.4 R156, [R224+0x14800] ;  /* 0x01480000e09c783b */ /* 0x000ea40000004200 */
[C---:B----4-:R-:W-:Y:S01]  /*10d30*/  HMMA.16816.F32.BF16 R72, R152.reuse, R160, R72 ;  /* 0x000000a09848723c */ /* 0x050fe20000041848 */
[----:B------:R-:W-:Y:S07]  /*10d40*/  MUFU.EX2 R182, R182 ;  /* 0x000000b600b67308 */ /* 0x000fee0000000800 */
[C---:B------:R-:W-:Y:S01]  /*10d50*/  HMMA.16816.F32.BF16 R76, R152.reuse, R162, R76 ;  /* 0x000000a2984c723c */ /* 0x040fe2000004184c */
[----:B------:R-:W4:Y:S02]  /*10d60*/  LDSM.16.MT88.4 R160, [R228+0x16800] ;  /* 0x01680000e4a0783b */ /* 0x000f240000004200 */
[----:B------:R-:W1:Y:S05]  /*10d70*/  MUFU.EX2 R183, R183 ;  /* 0x000000b700b77308 */ /* 0x000e6a0000000800 */
        /* <DEDUP_REMOVED lines=11> */
[----:B------:R-:W1:Y:S03]  /*10e30*/  MUFU.EX2 R185, R185 ;  /* 0x000000b900b97308 */ /* 0x000e660000000800 */
[--C-:B------:R-:W-:Y:S03]  /*10e40*/  FFMA.FTZ R189, R29, c[0x0][0x23c], -R200.reuse ;  /* 0x00008f001dbd7a23 */ /* 0x100fe600000108c8 */
[--C-:B------:R-:W-:Y:S01]  /*10e50*/  FFMA.FTZ R190, R30, c[0x0][0x23c], -R199.reuse ;  /* 0x00008f001ebe7a23 */ /* 0x100fe200000108c7 */
[C---:B------:R-:W-:Y:S03]  /*10e60*/  HMMA.16816.F32.BF16 R96, R152.reuse, R192, R96 ;  /* 0x000000c09860723c */ /* 0x040fe60000041860 */
[----:B------:R-:W-:Y:S01]  /*10e70*/  MUFU.EX2 R186, R186 ;  /* 0x000000ba00ba7308 */ /* 0x000fe20000000800 */
[--C-:B------:R-:W-:Y:S02]  /*10e80*/  FFMA.FTZ R191, R31, c[0x0][0x23c], -R199.reuse ;  /* 0x00008f001fbf7a23 */ /* 0x100fe400000108c7 */
[----:B------:R-:W-:Y:S01]  /*10e90*/  LDSM.16.MT88.4 R28, [R225+0x17000] ;  /* 0x01700000e11c783b */ /* 0x000fe20000004200 */
[--C-:B------:R-:W-:Y:S01]  /*10ea0*/  FFMA.FTZ R192, R32, c[0x0][0x23c], -R200.reuse ;  /* 0x00008f0020c07a23 */ /* 0x100fe200000108c8 */
[C---:B------:R-:W-:Y:S04]  /*10eb0*/  HMMA.16816.F32.BF16 R100, R152.reuse, R194, R100 ;  /* 0x000000c29864723c */ /* 0x040fe80000041864 */
[----:B------:R-:W-:Y:S01]  /*10ec0*/  FFMA.FTZ R200, R33, c[0x0][0x23c], -R200 ;  /* 0x00008f0021c87a23 */ /* 0x000fe200000108c8 */
[----:B------:R-:W1:Y:S02]  /*10ed0*/  MUFU.EX2 R187, R187 ;  /* 0x000000bb00bb7308 */ /* 0x000e640000000800 */
[--C-:B------:R-:W-:Y:S01]  /*10ee0*/  FFMA.FTZ R194, R34, c[0x0][0x23c], -R199.reuse ;  /* 0x00008f0022c27a23 */ /* 0x100fe200000108c7 */
[C---:B-----5:R-:W-:Y:S04]  /*10ef0*/  HMMA.16816.F32.BF16 R104, R152.reuse, R168, R104 ;  /* 0x000000a89868723c */ /* 0x060fe80000041868 */
[----:B------:R-:W-:Y:S02]  /*10f00*/  FFMA.FTZ R199, R35, c[0x0][0x23c], -R199 ;  /* 0x00008f0023c77a23 */ /* 0x000fe400000108c7 */
[----:B------:R-:W-:Y:S01]  /*10f10*/  LDSM.16.MT88.4 R32, [R226+0x11800] ;  /* 0x01180000e220783b */ /* 0x000fe20000004200 */
[----:B------:R-:W-:Y:S01]  /*10f20*/  MUFU.EX2 R188, R188 ;  /* 0x000000bc00bc7308 */ /* 0x000fe20000000800 */
[C---:B------:R-:W-:Y:S06]  /*10f30*/  HMMA.16816.F32.BF16 R108, R152.reuse, R170, R108 ;  /* 0x000000aa986c723c */ /* 0x040fec000004186c */
[----:B------:R-:W5:Y:S02]  /*10f40*/  LDSM.16.MT88.4 R168, [R226+0x16800] ;  /* 0x01680000e2a8783b */ /* 0x000f640000004200 */
[C---:B---3--:R-:W-:Y:S01]  /*10f50*/  HMMA.16816.F32.BF16 R112, R152.reuse, R172, R112 ;  /* 0x000000ac9870723c */ /* 0x048fe20000041870 */
[----:B------:R-:W3:Y:S07]  /*10f60*/  MUFU.EX2 R189, R189 ;  /* 0x000000bd00bd7308 */ /* 0x000eee0000000800 */
[C---:B------:R-:W-:Y:S01]  /*10f70*/  HMMA.16816.F32.BF16 R116, R152.reuse, R174, R116 ;  /* 0x000000ae9874723c */ /* 0x040fe20000041874 */
[----:B------:R-:W1:Y:S02]  /*10f80*/  LDSM.16.MT88.4 R172, [R225+0x16800] ;  /* 0x01680000e1ac783b */ /* 0x000e640000004200 */
[----:B------:R-:W-:Y:S05]  /*10f90*/  MUFU.EX2 R190, R190 ;  /* 0x000000be00be7308 */ /* 0x000fea0000000800 */
[C---:B--2---:R-:W-:Y:S05]  /*10fa0*/  HMMA.16816.F32.BF16 R120, R152.reuse, R156, R120 ;  /* 0x0000009c9878723c */ /* 0x044fea0000041878 */
[----:B------:R-:W2:Y:S03]  /*10fb0*/  MUFU.EX2 R191, R191 ;  /* 0x000000bf00bf7308 */ /* 0x000ea60000000800 */
[C---:B------:R-:W-:Y:S01]  /*10fc0*/  HMMA.16816.F32.BF16 R124, R152.reuse, R158, R124 ;  /* 0x0000009e987c723c */ /* 0x040fe2000004187c */
[----:B------:R-:W2:Y:S06]  /*10fd0*/  LDSM.16.MT88.4 R156, [R228+0x11000] ;  /* 0x01100000e49c783b */ /* 0x000eac0000004200 */
[----:B------:R-:W-:Y:S01]  /*10fe0*/  MUFU.EX2 R192, R192 ;  /* 0x000000c000c07308 */ /* 0x000fe20000000800 */
[C---:B----4-:R-:W-:Y:S08]  /*10ff0*/  HMMA.16816.F32.BF16 R128, R152.reuse, R160, R128 ;  /* 0x000000a09880723c */ /* 0x050ff00000041880 */
[C---:B------:R-:W-:Y:S01]  /*11000*/  HMMA.16816.F32.BF16 R132, R152.reuse, R162, R132 ;  /* 0x000000a29884723c */ /* 0x040fe20000041884 */
[----:B------:R-:W4:Y:S01]  /*11010*/  LDSM.16.MT88.4 R160, [R225+0x11000] ;  /* 0x01100000e1a0783b */ /* 0x000f220000004200 */
[----:B------:R-:W2:Y:S06]  /*11020*/  MUFU.EX2 R193, R200 ;  /* 0x000000c800c17308 */ /* 0x000eac0000000800 */
[C---:B-----5:R-:W-:Y:S04]  /*11030*/  HMMA.16816.F32.BF16 R136, R152.reuse, R168, R136 ;  /* 0x000000a89888723c */ /* 0x060fe80000041888 */
[----:B------:R-:W-:Y:S04]  /*11040*/  MUFU.EX2 R194, R194 ;  /* 0x000000c200c27308 */ /* 0x000fe80000000800 */
[C---:B------:R-:W-:Y:S01]  /*11050*/  HMMA.16816.F32.BF16 R12, R152.reuse, R170, R12 ;  /* 0x000000aa980c723c */ /* 0x040fe2000004180c */
[----:B------:R-:W-:Y:S05]  /*11060*/  LDSM.16.MT88.4 R168, [R228+0x13000] ;  /* 0x01300000e4a8783b */ /* 0x000fea0000004200 */
[----:B------:R-:W5:Y:S02]  /*11070*/  MUFU.EX2 R199, R199 ;  /* 0x000000c700c77308 */ /* 0x000f640000000800 */
[C---:B-1----:R-:W-:Y:S08]  /*11080*/  HMMA.16816.F32.BF16 R140, R152.reuse, R172, R140 ;  /* 0x000000ac988c723c */ /* 0x042ff0000004188c */
[C---:B------:R-:W-:Y:S01]  /*11090*/  HMMA.16816.F32.BF16 R144, R152.reuse, R174, R144 ;  /* 0x000000ae9890723c */ /* 0x040fe20000041890 */
[----:B------:R-:W-:Y:S07]  /*110a0*/  LDSM.16.MT88.4 R172, [R226+0x13000] ;  /* 0x01300000e2ac783b */ /* 0x000fee0000004200 */
[C---:B------:R-:W-:Y:S07]  /*110b0*/  HMMA.16816.F32.BF16 R16, R152.reuse, R20, R16 ;  /* 0x000000149810723c */ /* 0x040fee0000041810 */
[----:B------:R-:W-:Y:S01]  /*110c0*/  F2FP.BF16.PACK_AB R20, R181, R180 ;  /* 0x000000b4b514723e */ /* 0x000fe200000010ff */
[----:B------:R-:W-:Y:S01]  /*110d0*/  HMMA.16816.F32.BF16 R148, R152, R22, R148 ;  /* 0x000000169894723c */ /* 0x000fe20000041894 */
[----:B------:R-:W1:Y:S03]  /*110e0*/  LDSM.16.MT88.4 R152, [R224+0x11000] ;  /* 0x01100000e098783b */ /* 0x000e660000004200 */
[----:B------:R-:W-:Y:S01]  /*110f0*/  F2FP.BF16.PACK_AB R21, R183, R182 ;  /* 0x000000b6b715723e */ /* 0x000fe200000010ff */
[----:B------:R-:W-:Y:S02]  /*11100*/  FADD.FTZ R180, R180, R205 ;  /* 0x000000cdb4b47221 */ /* 0x000fe40000010000 */
[----:B------:R-:W-:Y:S01]  /*11110*/  F2FP.BF16.PACK_AB R22, R185, R184 ;  /* 0x000000b8b916723e */ /* 0x000fe200000010ff */
[----:B------:R-:W-:Y:S01]  /*11120*/  FADD.FTZ R182, R182, R207 ;  /* 0x000000cfb6b67221 */ /* 0x000fe20000010000 */
[----:B------:R-:W-:Y:S03]  /*11130*/  F2FP.BF16.PACK_AB R23, R187, R186 ;  /* 0x000000babb17723e */ /* 0x000fe600000010ff */
[----:B------:R-:W-:Y:S02]  /*11140*/  FADD.FTZ R181, R181, R180 ;  /* 0x000000b4b5b57221 */ /* 0x000fe40000010000 */
[----:B------:R-:W-:Y:S02]  /*11150*/  FADD.FTZ R183, R183, R182 ;  /* 0x000000b6b7b77221 */ /* 0x000fe40000010000 */
[C---:B--2---:R-:W-:Y:S05]  /*11160*/  HMMA.16816.F32.BF16 R8, R20.reuse, R156, R8 ;  /* 0x0000009c1408723c */ /* 0x044fea0000041808 */
[----:B------:R-:W-:Y:S02]  /*11170*/  FADD.FTZ R184, R184, R181 ;  /* 0x000000b5b8b87221 */ /* 0x000fe40000010000 */
[----:B------:R-:W-:Y:S01]  /*11180*/  FADD.FTZ R186, R186, R183 ;  /* 0x000000b7baba7221 */ /* 0x000fe20000010000 */
[C---:B------:R-:W-:Y:S01]  /*11190*/  HMMA.16816.F32.BF16 R36, R20.reuse, R158, R36 ;  /* 0x0000009e1424723c */ /* 0x040fe20000041824 */
[----:B------:R-:W2:Y:S03]  /*111a0*/  LDSM.16.MT88.4 R156, [R225+0x13000] ;  /* 0x01300000e19c783b */ /* 0x000ea60000004200 */
[----:B------:R-:W-:Y:S02]  /*111b0*/  FADD.FTZ R185, R185, R184 ;  /* 0x000000b8b9b97221 */ /* 0x000fe40000010000 */
[----:B------:R-:W-:Y:S02]  /*111c0*/  FADD.FTZ R187, R187, R186 ;  /* 0x000000babbbb7221 */ /* 0x000fe40000010000 */
[C---:B------:R-:W-:Y:S08]  /*111d0*/  HMMA.16816.F32.BF16 R40, R20.reuse, R24, R40 ;  /* 0x000000181428723c */ /* 0x040ff00000041828 */
[C---:B------:R-:W-:Y:S01]  /*111e0*/  HMMA.16816.F32.BF16 R44, R20.reuse, R26, R44 ;  /* 0x0000001a142c723c */ /* 0x040fe2000004182c */
[----:B------:R-:W2:Y:S07]  /*111f0*/  LDSM.16.MT88.4 R24, [R224+0x13000] ;  /* 0x01300000e018783b */ /* 0x000eae0000004200 */
        /* <DEDUP_REMOVED lines=17> */
[----:B------:R-:W2:Y:S07]  /*11310*/  LDSM.16.MT88.4 R24, [R228+0x17000] ;  /* 0x01700000e418783b */ /* 0x000eae0000004200 */
        /* <DEDUP_REMOVED lines=11> */
[----:B------:R-:W-:Y:S07]  /*113d0*/  LDSM.16.MT88.4 R156, [R225+0x11800] ;  /* 0x01180000e19c783b */ /* 0x000fee0000004200 */
[C---:B------:R-:W-:Y:S08]  /*113e0*/  HMMA.16816.F32.BF16 R128, R20.reuse, R24, R128 ;  /* 0x000000181480723c */ /* 0x040ff00000041880 */
[C---:B------:R-:W-:Y:S01]  /*113f0*/  HMMA.16816.F32.BF16 R132, R20.reuse, R26, R132 ;  /* 0x0000001a1484723c */ /* 0x040fe20000041884 */
[----:B------:R-:W2:Y:S07]  /*11400*/  LDSM.16.MT88.4 R24, [R228+0x11800] ;  /* 0x01180000e418783b */ /* 0x000eae0000004200 */
[C---:B----4-:R-:W-:Y:S08]  /*11410*/  HMMA.16816.F32.BF16 R136, R20.reuse, R160, R136 ;  /* 0x000000a01488723c */ /* 0x050ff00000041888 */
[C---:B------:R-:W-:Y:S08]  /*11420*/  HMMA.16816.F32.BF16 R12, R20.reuse, R162, R12 ;  /* 0x000000a2140c723c */ /* 0x040ff0000004180c */
[C---:B------:R-:W-:Y:S08]  /*11430*/  HMMA.16816.F32.BF16 R140, R20.reuse, R28, R140 ;  /* 0x0000001c148c723c */ /* 0x040ff0000004188c */
[C---:B------:R-:W-:Y:S01]  /*11440*/  HMMA.16816.F32.BF16 R144, R20.reuse, R30, R144 ;  /* 0x0000001e1490723c */ /* 0x040fe20000041890 */
[----:B------:R-:W4:Y:S07]  /*11450*/  LDSM.16.MT88.4 R28, [R224+0x11800] ;  /* 0x01180000e01c783b */ /* 0x000f2e0000004200 */
[C---:B-1----:R-:W-:Y:S08]  /*11460*/  HMMA.16816.F32.BF16 R16, R20.reuse, R152, R16 ;  /* 0x000000981410723c */ /* 0x042ff00000041810 */
[----:B------:R-:W-:Y:S01]  /*11470*/  HMMA.16816.F32.BF16 R148, R20, R154, R148 ;  /* 0x0000009a1494723c */ /* 0x000fe20000041894 */
[----:B------:R-:W-:Y:S06]  /*11480*/  LDSM.16.MT88.4 R152, [R224+0x13800] ;  /* 0x01380000e098783b */ /* 0x000fec0000004200 */
[----:B---3--:R-:W-:Y:S01]  /*11490*/  F2FP.BF16.PACK_AB R20, R189, R188 ;  /* 0x000000bcbd14723e */ /* 0x008fe200000010ff */
[----:B------:R-:W-:Y:S01]  /*114a0*/  FADD.FTZ R188, R188, R185 ;  /* 0x000000b9bcbc7221 */ /* 0x000fe20000010000 */
[----:B------:R-:W-:Y:S03]  /*114b0*/  F2FP.BF16.PACK_AB R21, R191, R190 ;  /* 0x000000bebf15723e */ /* 0x000fe600000010ff */
[----:B------:R-:W-:Y:S01]  /*114c0*/  F2FP.BF16.PACK_AB R22, R193, R192 ;  /* 0x000000c0c116723e */ /* 0x000fe200000010ff */
[----:B------:R-:W-:Y:S01]  /*114d0*/  FADD.FTZ R190, R190, R187 ;  /* 0x000000bbbebe7221 */ /* 0x000fe20000010000 */
[----:B-----5:R-:W-:Y:S01]  /*114e0*/  F2FP.BF16.PACK_AB R23, R199, R194 ;  /* 0x000000c2c717723e */ /* 0x020fe200000010ff */
[----:B------:R-:W-:Y:S02]  /*114f0*/  FADD.FTZ R189, R189, R188 ;  /* 0x000000bcbdbd7221 */ /* 0x000fe40000010000 */
[----:B------:R-:W-:Y:S02]  /*11500*/  FADD.FTZ R191, R191, R190 ;  /* 0x000000bebfbf7221 */ /* 0x000fe40000010000 */
[----:B------:R-:W-:Y:S02]  /*11510*/  FADD.FTZ R192, R192, R189 ;  /* 0x000000bdc0c07221 */ /* 0x000fe40000010000 */
[C---:B--2---:R-:W-:Y:S01]  /*11520*/  HMMA.16816.F32.BF16 R160, R20.reuse, R24, R8 ;  /* 0x0000001814a0723c */ /* 0x044fe20000041808 */
        /* <DEDUP_REMOVED lines=22> */
[C---:B------:R-:W-:Y:S08]  /*11690*/  HMMA.16816.F32.BF16 R84, R20.reuse, R34, R84 ;  /* 0x000000221454723c */ /* 0x040ff00000041854 */
[C---:B------:R-:W-:Y:S08]  /*116a0*/  HMMA.16816.F32.BF16 R88, R20.reuse, R152, R88 ;  /* 0x000000981458723c */ /* 0x040ff00000041858 */
[C---:B------:R-:W-:Y:S08]  /*116b0*/  HMMA.16816.F32.BF16 R92, R20.reuse, R154, R92 ;  /* 0x0000009a145c723c */ /* 0x040ff0000004185c */
[C---:B------:R-:W-:Y:S08]  /*116c0*/  HMMA.16816.F32.BF16 R96, R20.reuse, R168, R96 ;  /* 0x000000a81460723c */ /* 0x040ff00000041860 */
[C---:B------:R-:W-:Y:S08]  /*116d0*/  HMMA.16816.F32.BF16 R100, R20.reuse, R170, R100 ;  /* 0x000000aa1464723c */ /* 0x040ff00000041864 */
[C---:B------:R-:W-:Y:S08]  /*116e0*/  HMMA.16816.F32.BF16 R104, R20.reuse, R172, R104 ;  /* 0x000000ac1468723c */ /* 0x040ff00000041868 */
[C---:B------:R-:W-:Y:S08]  /*116f0*/  HMMA.16816.F32.BF16 R108, R20.reuse, R174, R108 ;  /* 0x000000ae146c723c */ /* 0x040ff0000004186c */
[C---:B-----5:R-:W-:Y:S08]  /*11700*/  HMMA.16816.F32.BF16 R112, R20.reuse, R156, R112 ;  /* 0x0000009c1470723c */ /* 0x060ff00000041870 */
[C---:B------:R-:W-:Y:S08]  /*11710*/  HMMA.16816.F32.BF16 R116, R20.reuse, R158, R116 ;  /* 0x0000009e1474723c */ /* 0x040ff00000041874 */
[C---:B------:R-:W-:Y:S08]  /*11720*/  HMMA.16816.F32.BF16 R120, R20.reuse, R176, R120 ;  /* 0x000000b01478723c */ /* 0x040ff00000041878 */
[C---:B------:R-:W-:Y:S08]  /*11730*/  HMMA.16816.F32.BF16 R124, R20.reuse, R178, R124 ;  /* 0x000000b2147c723c */ /* 0x040ff0000004187c */
[C---:B----4-:R-:W-:Y:S08]  /*11740*/  HMMA.16816.F32.BF16 R128, R20.reuse, R28, R128 ;  /* 0x0000001c1480723c */ /* 0x050ff00000041880 */
[C---:B------:R-:W-:Y:S01]  /*11750*/  HMMA.16816.F32.BF16 R132, R20.reuse, R30, R132 ;  /* 0x0000001e1484723c */ /* 0x040fe20000041884 */
[----:B------:R-:W3:Y:S07]  /*11760*/  LDSM.16.MT88.4 R28, [R224+0x17800] ;  /* 0x01780000e01c783b */ /* 0x000eee0000004200 */
[C---:B-1----:R-:W-:Y:S08]  /*11770*/  HMMA.16816.F32.BF16 R136, R20.reuse, R8, R136 ;  /* 0x000000081488723c */ /* 0x042ff00000041888 */
[C---:B------:R-:W-:Y:S08]  /*11780*/  HMMA.16816.F32.BF16 R156, R20.reuse, R10, R12 ;  /* 0x0000000a149c723c */ /* 0x040ff0000004180c */
[C---:B--2---:R-:W-:Y:S08]  /*11790*/  HMMA.16816.F32.BF16 R140, R20.reuse, R24, R140 ;  /* 0x00000018148c723c */ /* 0x044ff0000004188c */
[C---:B------:R-:W-:Y:S08]  /*117a0*/  HMMA.16816.F32.BF16 R144, R20.reuse, R26, R144 ;  /* 0x0000001a1490723c */ /* 0x040ff00000041890 */
[C---:B---3--:R-:W-:Y:S08]  /*117b0*/  HMMA.16816.F32.BF16 R152, R20.reuse, R28, R16 ;  /* 0x0000001c1498723c */ /* 0x048ff00000041810 */
[----:B------:R-:W-:Y:S01]  /*117c0*/  HMMA.16816.F32.BF16 R148, R20, R30, R148 ;  /* 0x0000001e1494723c */ /* 0x000fe20000041894 */
[----:B------:R-:W-:-:S07]  /*117d0*/  @P0 BRA `(.L_x_1535) ;  /* 0xffffbb6000000947 */ /* 0x000fce000383ffff */
.L_x_1531:
[----:B------:R-:W1:Y:S01]  /*117e0*/  SHFL.BFLY PT, R0, R241, 0x2, 0x1f ;  /* 0x0c401f00f1007f89 */ /* 0x000e6200000e0000 */
[----:B------:R-:W-:Y:S01]  /*117f0*/  MOV R7, 0x3f800000 ;  /* 0x3f80000000077802 */ /* 0x000fe20000000f00 */
[----:B------:R-:W2:Y:S01]  /*11800*/  S2UR UR10, SR_CTAID.Z ;  /* 0x00000000000a79c3 */ /* 0x000ea20000002700 */
[----:B------:R-:W-:Y:S01]  /*11810*/  MOV R6, 0x3f800000 ;  /* 0x3f80000000067802 */ /* 0x000fe20000000f00 */
[----:B------:R-:W3:Y:S01]  /*11820*/  SHFL.BFLY PT, R2, R243, 0x2, 0x1f ;  /* 0x0c401f00f3027f89 */ /* 0x000ee200000e0000 */
[----:B------:R-:W-:Y:S01]  /*11830*/  UIADD3 UR9, -UR29, URZ, URZ ;  /* 0x0000003f1d097290 */ /* 0x000fe2000fffe13f */
[----:B------:R-:W-:Y:S01]  /*11840*/  BSSY B0, `(.L_x_1536) ;  /* 0x000014c000007945 */ /* 0x000fe20003800000 */
[----:B------:R-:W-:Y:S01]  /*11850*/  ULDC UR6, c[0x0][0x1c0] ;  /* 0x0000700000067ab9 */ /* 0x000fe20000000800 */
[----:B------:R-:W-:Y:S06]  /*11860*/  BAR.SYNC.DEFER_BLOCKING 0x0 ;  /* 0x0000000000007b1d */ /* 0x000fec0000010000 */
[----:B------:R-:W4:Y:S01]  /*11870*/  S2UR UR7, SR_CTAID.Y ;  /* 0x00000000000779c3 */ /* 0x000f220000002600 */
[----:B------:R-:W-:-:S07]  /*11880*/  ULDC.64 UR4, c[0x0][0x210] ;  /* 0x0000840000047ab9 */ /* 0x000fce0000000a00 */
[----:B------:R-:W5:Y:S01]  /*11890*/  S2UR UR8, SR_CTAID.X ;  /* 0x00000000000879c3 */ /* 0x000f620000002500 */
[----:B-1----:R-:W-:Y:S02]  /*118a0*/  FADD.FTZ R5, R0, R241 ;  /* 0x000000f100057221 */ /* 0x002fe40000010000 */
[----:B------:R-:W1:Y:S01]  /*118b0*/  S2R R0, SR_TID.X ;  /* 0x0000000000007919 */ /* 0x000e620000002100 */
[----:B--2---:R-:W-:Y:S01]  /*118c0*/  UIMAD UR9, UR9, UR6, UR10 ;  /* 0x00000006090972a4 */ /* 0x004fe2000f8e020a */
[----:B---3--:R-:W-:Y:S02]  /*118d0*/  FADD.FTZ R11, R2, R243 ;  /* 0x000000f3020b7221 */ /* 0x008fe40000010000 */
[----:B------:R-:W2:Y:S04]  /*118e0*/  SHFL.BFLY PT, R2, R5, 0x1, 0x1f ;  /* 0x0c201f0005027f89 */ /* 0x000ea800000e0000 */
[----:B------:R-:W3:Y:S01]  /*118f0*/  SHFL.BFLY PT, R4, R11, 0x1, 0x1f ;  /* 0x0c201f000b047f89 */ /* 0x000ee200000e0000 */
[----:B----4-:R-:W-:-:S04]  /*11900*/  UIMAD UR4, UR7, UR4, UR29 ;  /* 0x00000004070472a4 */ /* 0x010fc8000f8e021d */
[----:B------:R-:W-:Y:S02]  /*11910*/  UIMAD UR4, UR4, UR6, UR9 ;  /* 0x00000006040472a4 */ /* 0x000fe4000f8e0209 */
[----:B-----5:R-:W-:Y:S01]  /*11920*/  USHF.L.U32 UR8, UR8, 0x6, URZ ;  /* 0x0000000608087899 */ /* 0x020fe2000800063f */
[----:B-1----:R-:W-:-:S03]  /*11930*/  SHF.R.S32.HI R9, RZ, 0x1f, R0 ;  /* 0x0000001fff097819 */ /* 0x002fc60000011400 */
[----:B------:R-:W-:Y:S01]  /*11940*/  UIMAD UR5, UR4, UR5, UR8 ;  /* 0x00000005040572a4 */ /* 0x000fe2000f8e0208 */
[-C--:B------:R-:W-:Y:S01]  /*11950*/  LEA.HI R8, R9, R0.reuse, RZ, 0x2 ;  /* 0x0000000009087211 */ /* 0x080fe200078f10ff */
[----:B--2---:R-:W-:Y:S01]  /*11960*/  FADD.FTZ R2, R5, R2 ;  /* 0x0000000205027221 */ /* 0x004fe20000010000 */
[----:B------:R-:W-:Y:S02]  /*11970*/  LEA.HI R12, R9, R0, RZ, 0x4 ;  /* 0x00000000090c7211 */ /* 0x000fe400078f20ff */
[----:B------:R-:W-:Y:S01]  /*11980*/  SHF.R.S32.HI R10, RZ, 0x2, R8 ;  /* 0x00000002ff0a7819 */ /* 0x000fe20000011408 */
[----:B---3--:R-:W-:Y:S01]  /*11990*/  FADD.FTZ R4, R11, R4 ;  /* 0x000000040b047221 */ /* 0x008fe20000010000 */
[----:B------:R-:W-:Y:S02]  /*119a0*/  SHF.R.S32.HI R5, RZ, 0x1f, R8 ;  /* 0x0000001fff057819 */ /* 0x000fe40000011408 */
[----:B------:R-:W-:Y:S02]  /*119b0*/  FSETP.NE.FTZ.AND P3, PT, R2, RZ, PT ;  /* 0x000000ff0200720b */ /* 0x000fe40003f75000 */
[----:B------:R-:W-:-:S02]  /*119c0*/  LEA.HI R5, R5, R10, RZ, 0x3 ;  /* 0x0000000a05057211 */ /* 0x000fc400078f18ff */
[----:B------:R-:W-:Y:S02]  /*119d0*/  FSETP.NE.FTZ.AND P4, PT, R4, RZ, PT ;  /* 0x000000ff0400720b */ /* 0x000fe40003f95000 */
[----:B------:R-:W-:Y:S02]  /*119e0*/  LOP3.LUT R5, R5, 0xfffffff8, RZ, 0xc0, !PT ;  /* 0xfffffff805057812 */ /* 0x000fe400078ec0ff */
[----:B------:R-:W-:Y:S02]  /*119f0*/  LEA.HI R9, R9, R0, RZ, 0x5 ;  /* 0x0000000009097211 */ /* 0x000fe400078f28ff */
[----:B------:R-:W-:Y:S02]  /*11a00*/  IADD3 R5, R10, -R5, RZ ;  /* 0x800000050a057210 */ /* 0x000fe40007ffe0ff */
[----:B------:R-:W1:Y:S01]  /*11a10*/  S2R R10, SR_TID.X ;  /* 0x00000000000a7919 */ /* 0x000e620000002100 */
[----:B------:R-:W-:Y:S01]  /*11a20*/  LOP3.LUT R17, R8, 0x1ffffffc, RZ, 0xc0, !PT ;  /* 0x1ffffffc08117812 */ /* 0x000fe200078ec0ff */
[----:B------:R-:W2:Y:S01]  /*11a30*/  @P3 MUFU.RCP R6, R2 ;  /* 0x0000000200063308 */ /* 0x000ea20000001000 */
[----:B------:R-:W-:-:S02]  /*11a40*/  LOP3.LUT R13, R12, 0xfffffff0, RZ, 0xc0, !PT ;  /* 0xfffffff00c0d7812 */ /* 0x000fc400078ec0ff */
[----:B------:R-:W-:Y:S02]  /*11a50*/  SHF.R.S32.HI R12, RZ, 0x5, R9 ;  /* 0x00000005ff0c7819 */ /* 0x000fe40000011409 */
[-C--:B------:R-:W-:Y:S02]  /*11a60*/  IADD3 R17, -R17, R0.reuse, RZ ;  /* 0x0000000011117210 */ /* 0x080fe40007ffe1ff */
[----:B------:R-:W-:Y:S01]  /*11a70*/  IADD3 R13, -R13, R0, RZ ;  /* 0x000000000d0d7210 */ /* 0x000fe20007ffe1ff */
[----:B------:R-:W3:Y:S01]  /*11a80*/  @P4 MUFU.RCP R7, R4 ;  /* 0x0000000400074308 */ /* 0x000ee20000001000 */
[C---:B------:R-:W-:Y:S02]  /*11a90*/  LOP3.LUT R16, R5.reuse, 0x1, RZ, 0xc0, !PT ;  /* 0x0000000105107812 */ /* 0x040fe400078ec0ff */
[----:B------:R-:W-:Y:S02]  /*11aa0*/  SHF.L.U32 R19, R5, 0x6, RZ ;  /* 0x0000000605137819 */ /* 0x000fe400000006ff */
[----:B------:R-:W-:-:S02]  /*11ab0*/  ISETP.NE.U32.AND P0, PT, R16, 0x1, PT ;  /* 0x000000011000780c */ /* 0x000fc40003f05070 */
[----:B------:R-:W-:Y:S01]  /*11ac0*/  LOP3.LUT R19, R19, 0x1c0, RZ, 0xc0, !PT ;  /* 0x000001c013137812 */ /* 0x000fe200078ec0ff */
[C---:B--2---:R-:W-:Y:S01]  /*11ad0*/  FMUL.FTZ R163, R6.reuse, R163 ;  /* 0x000000a306a37220 */ /* 0x044fe20000410000 */
[----:B------:R-:W-:Y:S01]  /*11ae0*/  R2P PR, R5, 0x6 ;  /* 0x0000000605007804 */ /* 0x000fe20000000000 */
[C---:B------:R-:W-:Y:S01]  /*11af0*/  FMUL.FTZ R162, R6.reuse, R162 ;  /* 0x000000a206a27220 */ /* 0x040fe20000410000 */
[----:B------:R-:W-:Y:S01]  /*11b00*/  LEA.HI R19, R19, R19, RZ, 0x1d ;  /* 0x0000001313137211 */ /* 0x000fe200078fe8ff */
[C---:B------:R-:W-:Y:S01]  /*11b10*/  FMUL.FTZ R39, R6.reuse, R39 ;  /* 0x0000002706277220 */ /* 0x040fe20000410000 */
[----:B------:R-:W-:Y:S01]  /*11b20*/  LOP3.LUT R9, R9, 0xffffffe0, RZ, 0xc0, !PT ;  /* 0xffffffe009097812 */ /* 0x000fe200078ec0ff */
[----:B------:R-:W-:Y:S01]  /*11b30*/  FMUL.FTZ R38, R6, R38 ;  /* 0x0000002606267220 */ /* 0x000fe20000410000 */
[----:B-1----:R-:W-:Y:S01]  /*11b40*/  SHF.R.S32.HI R11, RZ, 0x1f, R10 ;  /* 0x0000001fff0b7819 */ /* 0x002fe2000001140a */
[C---:B---3--:R-:W-:Y:S01]  /*11b50*/  FMUL.FTZ R160, R7.reuse, R160 ;  /* 0x000000a007a07220 */ /* 0x048fe20000410000 */
[----:B------:R-:W-:Y:S01]  /*11b60*/  @P4 MUFU.LG2 R4, R4 ;  /* 0x0000000400044308 */ /* 0x000fe20000000c00 */
[----:B------:R-:W-:Y:S01]  /*11b70*/  FMUL.FTZ R161, R7, R161 ;  /* 0x000000a107a17220 */ /* 0x000fe20000410000 */
[----:B------:R-:W-:Y:S01]  /*11b80*/  LEA.HI R14, R11, R10, RZ, 0x4 ;  /* 0x0000000a0b0e7211 */ /* 0x000fe200078f20ff */
[----:B------:R-:W-:Y:S01]  /*11b90*/  FMUL.FTZ R36, R7, R36 ;  /* 0x0000002407247220 */ /* 0x000fe20000410000 */
[----:B------:R-:W-:Y:S01]  /*11ba0*/  LEA.HI R11, R11, R10, RZ, 0x5 ;  /* 0x0000000a0b0b7211 */ /* 0x000fe200078f28ff */
[C---:B------:R-:W-:Y:S01]  /*11bb0*/  FMUL.FTZ R37, R7.reuse, R37 ;  /* 0x0000002507257220 */ /* 0x040fe20000410000 */
[----:B------:R-:W-:Y:S01]  /*11bc0*/  SHF.R.S32.HI R8, RZ, 0x4, R14 ;  /* 0x00000004ff087819 */ /* 0x000fe2000001140e */
[C---:B------:R-:W-:Y:S01]  /*11bd0*/  FMUL.FTZ R40, R7.reuse, R40 ;  /* 0x0000002807287220 */ /* 0x040fe20000410000 */
[----:B------:R-:W-:Y:S01]  /*11be0*/  LEA R14, R12, R17, 0x9 ;  /* 0x000000110c0e7211 */ /* 0x000fe200078e48ff */
[----:B------:R-:W-:Y:S01]  /*11bf0*/  FMUL.FTZ R41, R7, R41 ;  /* 0x0000002907297220 */ /* 0x000fe20000410000 */
[----:B------:R-:W-:Y:S01]  /*11c00*/  SHF.L.U32 R15, R8, 0x6, RZ ;  /* 0x00000006080f7819 */ /* 0x000fe200000006ff */
[C---:B------:R-:W-:Y:S01]  /*11c10*/  FMUL.FTZ R43, R6.reuse, R43 ;  /* 0x0000002b062b7220 */ /* 0x040fe20000410000 */
[----:B------:R-:W-:Y:S01]  /*11c20*/  LEA.HI R17, R13, R13, RZ, 0x1 ;  /* 0x0000000d0d117211 */ /* 0x000fe200078f08ff */
[C---:B------:R-:W-:Y:S01]  /*11c30*/  FMUL.FTZ R42, R6.reuse, R42 ;  /* 0x0000002a062a7220 */ /* 0x040fe20000410000 */
[----:B------:R-:W-:Y:S01]  /*11c40*/  LOP3.LUT R15, R15, 0x1c0, RZ, 0xc0, !PT ;  /* 0x000001c00f0f7812 */ /* 0x000fe200078ec0ff */
[----:B------:R-:W-:Y:S01]  /*11c50*/  FMUL.FTZ R44, R7, R44 ;  /* 0x0000002c072c7220 */ /* 0x000fe20000410000 */
[----:B------:R-:W-:Y:S01]  /*11c60*/  SHF.L.U32 R16, R17, 0x2, RZ ;  /* 0x0000000211107819 */ /* 0x000fe200000006ff */
[----:B------:R-:W-:Y:S01]  /*11c70*/  FMUL.FTZ R45, R7, R45 ;  /* 0x0000002d072d7220 */ /* 0x000fe20000410000 */
[----:B------:R-:W-:Y:S01]  /*11c80*/  LOP3.LUT R18, R17, 0xffffffe, RZ, 0xc0, !PT ;  /* 0x0ffffffe11127812 */ /* 0x000fe200078ec0ff */
[C---:B------:R-:W-:Y:S01]  /*11c90*/  FMUL.FTZ R47, R6.reuse, R47 ;  /* 0x0000002f062f7220 */ /* 0x040fe20000410000 */
[----:B------:R-:W-:Y:S01]  /*11ca0*/  LOP3.LUT R16, R15, 0x38, R16, 0xf8, !PT ;  /* 0x000000380f107812 */ /* 0x000fe200078ef810 */
[----:B------:R-:W-:Y:S01]  /*11cb0*/  FMUL.FTZ R46, R6, R46 ;  /* 0x0000002e062e7220 */ /* 0x000fe20000410000 */
[----:B------:R-:W-:Y:S01]  /*11cc0*/  SHF.R.U32.HI R15, RZ, 0x3, R15 ;  /* 0x00000003ff0f7819 */ /* 0x000fe2000001160f */
[C---:B------:R-:W-:Y:S01]  /*11cd0*/  FMUL.FTZ R48, R7.reuse, R48 ;  /* 0x0000003007307220 */ /* 0x040fe20000410000 */
[----:B------:R-:W-:Y:S01]  /*11ce0*/  LEA R14, R14, R19, 0x1 ;  /* 0x000000130e0e7211 */ /* 0x000fe200078e08ff */
[----:B------:R-:W-:Y:S01]  /*11cf0*/  FMUL.FTZ R49, R7, R49 ;  /* 0x0000003107317220 */ /* 0x000fe20000410000 */
[----:B------:R-:W-:Y:S01]  /*11d00*/  LOP3.LUT R15, R16, R15, RZ, 0x3c, !PT ;  /* 0x0000000f100f7212 */ /* 0x000fe200078e3cff */
[C---:B------:R-:W-:Y:S01]  /*11d10*/  FMUL.FTZ R51, R6.reuse, R51 ;  /* 0x0000003306337220 */ /* 0x040fe20000410000 */
[----:B------:R-:W-:Y:S01]  /*11d20*/  IADD3 R18, R13, -R18, RZ ;  /* 0x800000120d127210 */ /* 0x000fe20007ffe0ff */
[----:B------:R-:W-:Y:S01]  /*11d30*/  FMUL.FTZ R50, R6, R50 ;  /* 0x0000003206327220 */ /* 0x000fe20000410000 */
[----:B------:R-:W-:Y:S01]  /*11d40*/  STS.64 [R14.X4], R160 ;  /* 0x000000a00e007388 */ /* 0x000fe20000004a00 */
[C---:B------:R-:W-:Y:S01]  /*11d50*/  FMUL.FTZ R52, R7.reuse, R52 ;  /* 0x0000003407347220 */ /* 0x040fe20000410000 */
[----:B------:R-:W-:Y:S01]  /*11d60*/  LEA R5, R18, R15, 0x2 ;  /* 0x0000000f12057211 */ /* 0x000fe200078e10ff */
[----:B------:R-:W-:Y:S01]  /*11d70*/  FMUL.FTZ R53, R7, R53 ;  /* 0x0000003507357220 */ /* 0x000fe20000410000 */
[----:B------:R-:W-:Y:S01]  /*11d80*/  MOV R15, 0x80 ;  /* 0x00000080000f7802 */ /* 0x000fe20000000f00 */
[C---:B------:R-:W-:Y:S01]  /*11d90*/  FMUL.FTZ R55, R6.reuse, R55 ;  /* 0x0000003706377220 */ /* 0x040fe20000410000 */
[----:B------:R-:W-:Y:S01]  /*11da0*/  STS.64 [R14.X4+0x800], R162 ;  /* 0x000800a20e007388 */ /* 0x000fe20000004a00 */
[C---:B------:R-:W-:Y:S01]  /*11db0*/  FMUL.FTZ R54, R6.reuse, R54 ;  /* 0x0000003606367220 */ /* 0x040fe20000410000 */
[----:B------:R-:W-:Y:S01]  /*11dc0*/  SEL R15, R15, 0xffffff80, !P2 ;  /* 0xffffff800f0f7807 */ /* 0x000fe20005000000 */
[----:B------:R-:W-:Y:S01]  /*11dd0*/  FMUL.FTZ R56, R7, R56 ;  /* 0x0000003807387220 */ /* 0x000fe20000410000 */
[----:B------:R-:W-:Y:S01]  /*11de0*/  LOP3.LUT R11, R11, 0xffffffe0, RZ, 0xc0, !PT ;  /* 0xffffffe00b0b7812 */ /* 0x000fe200078ec0ff */
[----:B------:R-:W-:Y:S01]  /*11df0*/  FMUL.FTZ R57, R7, R57 ;  /* 0x0000003907397220 */ /* 0x000fe20000410000 */
[----:B------:R-:W1:Y:S01]  /*11e00*/  @P3 MUFU.LG2 R2, R2 ;  /* 0x0000000200023308 */ /* 0x000e620000000c00 */
[C---:B------:R-:W-:Y:S01]  /*11e10*/  FMUL.FTZ R59, R6.reuse, R59 ;  /* 0x0000003b063b7220 */ /* 0x040fe20000410000 */
[----:B------:R-:W-:Y:S01]  /*11e20*/  IADD3 R9, -R9, R0, RZ ;  /* 0x0000000009097210 */ /* 0x000fe20007ffe1ff */
[C---:B------:R-:W-:Y:S01]  /*11e30*/  FMUL.FTZ R58, R6.reuse, R58 ;  /* 0x0000003a063a7220 */ /* 0x040fe20000410000 */
[----:B------:R-:W-:Y:S01]  /*11e40*/  IADD3 R11, -R11, R10, RZ ;  /* 0x0000000a0b0b7210 */ /* 0x000fe20007ffe1ff */
[----:B------:R-:W-:Y:S01]  /*11e50*/  FMUL.FTZ R60, R7, R60 ;  /* 0x0000003c073c7220 */ /* 0x000fe20000410000 */
[----:B------:R-:W-:Y:S01]  /*11e60*/  SHF.L.U32 R10, R13, 0x2, RZ ;  /* 0x000000020d0a7819 */ /* 0x000fe200000006ff */
[----:B------:R-:W-:Y:S01]  /*11e70*/  FMUL.FTZ R61, R7, R61 ;  /* 0x0000003d073d7220 */ /* 0x000fe20000410000 */
[----:B------:R-:W-:Y:S01]  /*11e80*/  SHF.R.S32.HI R0, RZ, 0x1f, R11 ;  /* 0x0000001fff007819 */ /* 0x000fe2000001140b */
[----:B------:R-:W-:-:S02]  /*11e90*/  FMUL.FTZ R63, R6, R63 ;  /* 0x0000003f063f7220 */ /* 0x000fc40000410000 */
[----:B------:R-:W-:Y:S01]  /*11ea0*/  FMUL.FTZ R62, R6, R62 ;  /* 0x0000003e063e7220 */ /* 0x000fe20000410000 */
[----:B------:R-:W-:Y:S01]  /*11eb0*/  LEA.HI R0, R0, R11, RZ, 0x2 ;  /* 0x0000000b00007211 */ /* 0x000fe200078f10ff */
[C---:B------:R-:W-:Y:S01]  /*11ec0*/  FMUL.FTZ R64, R7.reuse, R64 ;  /* 0x0000004007407220 */ /* 0x040fe20000410000 */
[----:B------:R-:W-:Y:S01]  /*11ed0*/  SHF.R.S32.HI R11, RZ, 0x1f, R10 ;  /* 0x0000001fff0b7819 */ /* 0x000fe2000001140a */
[C---:B------:R-:W-:Y:S01]  /*11ee0*/  FMUL.FTZ R65, R7.reuse, R65 ;  /* 0x0000004107417220 */ /* 0x040fe20000410000 */
[----:B------:R-:W-:Y:S01]  /*11ef0*/  SHF.R.S32.HI R0, RZ, 0x2, R0 ;  /* 0x00000002ff007819 */ /* 0x000fe20000011400 */
[C---:B------:R-:W-:Y:S02]  /*11f00*/  FMUL.FTZ R67, R6.reuse, R67 ;  /* 0x0000004306437220 */ /* 0x040fe40000410000 */
[----:B------:R-:W-:Y:S02]  /*11f10*/  FMUL.FTZ R66, R6, R66 ;  /* 0x0000004206427220 */ /* 0x000fe40000410000 */
[----:B------:R-:W-:-:S02]  /*11f20*/  FMUL.FTZ R68, R7, R68 ;  /* 0x0000004407447220 */ /* 0x000fc40000410000 */
[C---:B------:R-:W-:Y:S02]  /*11f30*/  FMUL.FTZ R69, R7.reuse, R69 ;  /* 0x0000004507457220 */ /* 0x040fe40000410000 */
[C---:B------:R-:W-:Y:S02]  /*11f40*/  FMUL.FTZ R71, R6.reuse, R71 ;  /* 0x0000004706477220 */ /* 0x040fe40000410000 */
[C---:B------:R-:W-:Y:S02]  /*11f50*/  FMUL.FTZ R70, R6.reuse, R70 ;  /* 0x0000004606467220 */ /* 0x040fe40000410000 */
        /* <DEDUP_REMOVED lines=85> */
[----:B------:R-:W-:Y:S01]  /*124b0*/  FMUL.FTZ R149, R7, R149 ;  /* 0x0000009507957220 */ /* 0x000fe20000410000 */
[----:B------:R-:W-:Y:S01]  /*124c0*/  MOV R7, 0x40 ;  /* 0x0000004000077802 */ /* 0x000fe20000000f00 */
[----:B------:R-:W-:-:S02]  /*124d0*/  FMUL.FTZ R151, R6, R151 ;  /* 0x0000009706977220 */ /* 0x000fc40000410000 */
[----:B------:R-:W-:Y:S01]  /*124e0*/  FMUL.FTZ R150, R6, R150 ;  /* 0x0000009606967220 */ /* 0x000fe20000410000 */
[----:B------:R-:W-:Y:S01]  /*124f0*/  SHF.L.U32 R6, R14, 0x2, RZ ;  /* 0x000000020e067819 */ /* 0x000fe200000006ff */
[----:B-1----:R-:W-:Y:S01]  /*12500*/  @P3 FMUL.FTZ R2, R2, 0.69314718246459960938 ;  /* 0x3f31721802023820 */ /* 0x002fe20000410000 */
[----:B------:R-:W-:Y:S02]  /*12510*/  SEL R7, R7, 0xffffffc0, !P1 ;  /* 0xffffffc007077807 */ /* 0x000fe40004800000 */
[C---:B------:R-:W-:Y:S02]  /*12520*/  IADD3 R16, R6.reuse, -0x20, RZ ;  /* 0xffffffe006107810 */ /* 0x040fe40007ffe0ff */
[C---:B------:R-:W-:Y:S02]  /*12530*/  @P0 IADD3 R16, R6.reuse, 0x20, RZ ;  /* 0x0000002006100810 */ /* 0x040fe40007ffe0ff */
[C---:B------:R-:W-:Y:S02]  /*12540*/  IADD3 R17, R6.reuse, R7, RZ ;  /* 0x0000000706117210 */ /* 0x040fe40007ffe0ff */
[----:B------:R-:W-:Y:S01]  /*12550*/  IADD3 R18, R7, R16, RZ ;  /* 0x0000001007127210 */ /* 0x000fe20007ffe0ff */
[----:B------:R-:W-:Y:S01]  /*12560*/  STS.64 [R16], R36 ;  /* 0x0000002410007388 */ /* 0x000fe20000000a00 */
[----:B------:R-:W-:-:S02]  /*12570*/  IADD3 R6, R6, R15, RZ ;  /* 0x0000000f06067210 */ /* 0x000fc40007ffe0ff */
[----:B------:R-:W-:Y:S01]  /*12580*/  IADD3 R7, R15, R16, RZ ;  /* 0x000000100f077210 */ /* 0x000fe20007ffe0ff */
[----:B------:R-:W-:Y:S01]  /*12590*/  STS.64 [R16+0x800], R38 ;  /* 0x0008002610007388 */ /* 0x000fe20000000a00 */
[-C--:B------:R-:W-:Y:S02]  /*125a0*/  IADD3 R19, R17, R15.reuse, RZ ;  /* 0x0000000f11137210 */ /* 0x080fe40007ffe0ff */
[----:B------:R-:W-:Y:S01]  /*125b0*/  IADD3 R15, R18, R15, RZ ;  /* 0x0000000f120f7210 */ /* 0x000fe20007ffe0ff */
[----:B------:R-:W-:Y:S01]  /*125c0*/  STS.64 [R17], R40 ;  /* 0x0000002811007388 */ /* 0x000fe20000000a00 */
[----:B------:R-:W-:Y:S01]  /*125d0*/  LOP3.LUT P0, RZ, R9, 0x3, RZ, 0xc0, !PT ;  /* 0x0000000309ff7812 */ /* 0x000fe2000780c0ff */
[----:B------:R-:W-:Y:S02]  /*125e0*/  @P4 FMUL.FTZ R9, R4, 0.69314718246459960938 ;  /* 0x3f31721804094820 */ /* 0x000fe40000410000 */
[----:B------:R-:W-:Y:S04]  /*125f0*/  STS.64 [R17+0x800], R42 ;  /* 0x0008002a11007388 */ /* 0x000fe80000000a00 */
[----:B------:R-:W-:Y:S04]  /*12600*/  STS.64 [R18], R44 ;  /* 0x0000002c12007388 */ /* 0x000fe80000000a00 */
        /* <DEDUP_REMOVED lines=9> */
[----:B------:R-:W-:Y:S04]  /*126a0*/  STS.64 [R14.X4+0x4000], R64 ;  /* 0x004000400e007388 */ /* 0x000fe80000004a00 */
[----:B------:R-:W-:Y:S04]  /*126b0*/  STS.64 [R14.X4+0x4800], R66 ;  /* 0x004800420e007388 */ /* 0x000fe80000004a00 */
[----:B------:R-:W-:Y:S04]  /*126c0*/  STS.64 [R16+0x4000], R68 ;  /* 0x0040004410007388 */ /* 0x000fe80000000a00 */
        /* <DEDUP_REMOVED lines=38> */
[----:B------:R1:W-:Y:S04]  /*12930*/  STS.64 [R6+0xc800], R142 ;  /* 0x00c8008e06007388 */ /* 0x0003e80000000a00 */
[----:B------:R-:W-:Y:S04]  /*12940*/  STS.64 [R7+0xc000], R144 ;  /* 0x00c0009007007388 */ /* 0x000fe80000000a00 */
[----:B------:R2:W-:Y:S04]  /*12950*/  STS.64 [R7+0xc800], R146 ;  /* 0x00c8009207007388 */ /* 0x0005e80000000a00 */
[----:B------:R-:W-:Y:S04]  /*12960*/  STS.64 [R19+0xc000], R152 ;  /* 0x00c0009813007388 */ /* 0x000fe80000000a00 */
[----:B------:R-:W-:Y:S04]  /*12970*/  STS.64 [R19+0xc800], R154 ;  /* 0x00c8009a13007388 */ /* 0x000fe80000000a00 */
[----:B------:R-:W-:Y:S04]  /*12980*/  STS.64 [R15+0xc000], R148 ;  /* 0x00c000940f007388 */ /* 0x000fe80000000a00 */
[----:B------:R-:W-:Y:S01]  /*12990*/  STS.64 [R15+0xc800], R150 ;  /* 0x00c800960f007388 */ /* 0x000fe20000000a00 */
[----:B-1----:R-:W-:-:S03]  /*129a0*/  MOV R6, 0xff800000 ;  /* 0xff80000000067802 */ /* 0x002fc60000000f00 */
[----:B------:R-:W-:Y:S01]  /*129b0*/  BAR.SYNC.DEFER_BLOCKING 0x0 ;  /* 0x0000000000007b1d */ /* 0x000fe20000010000 */
[----:B------:R-:W-:Y:S01]  /*129c0*/  @P3 FFMA.FTZ R6, R3, c[0x0][0x238], R2 ;  /* 0x00008e0003063a23 */ /* 0x000fe20000010002 */
[----:B--2---:R-:W-:-:S04]  /*129d0*/  SHF.R.S32.HI R7, RZ, 0x1f, R12 ;  /* 0x0000001fff077819 */ /* 0x004fc8000001140c */
[----:B------:R-:W-:-:S04]  /*129e0*/  LEA.HI R7, R7, R12, RZ, 0x2 ;  /* 0x0000000c07077211 */ /* 0x000fc800078f10ff */
[----:B------:R-:W-:-:S04]  /*129f0*/  LOP3.LUT R7, R7, 0xffffffc, RZ, 0xc0, !PT ;  /* 0x0ffffffc07077812 */ /* 0x000fc800078ec0ff */
[----:B------:R-:W-:-:S04]  /*12a00*/  IADD3 R7, R12, -R7, RZ ;  /* 0x800000070c077210 */ /* 0x000fc80007ffe0ff */
[----:B------:R-:W-:Y:S01]  /*12a10*/  LEA R7, R7, R0, 0x4 ;  /* 0x0000000007077211 */ /* 0x000fe200078e20ff */
[----:B------:R-:W1:Y:S04]  /*12a20*/  LDS.128 R136, [R5.X4] ;  /* 0x0000000005887984 */ /* 0x000e680000004c00 */
[----:B------:R-:W2:Y:S04]  /*12a30*/  LDS.128 R132, [R5.X4+0x800] ;  /* 0x0008000005847984 */ /* 0x000ea80000004c00 */
[----:B------:R-:W3:Y:S04]  /*12a40*/  LDS.128 R128, [R5.X4+0x1000] ;  /* 0x0010000005807984 */ /* 0x000ee80000004c00 */
[----:B------:R-:W4:Y:S04]  /*12a50*/  LDS.128 R124, [R5.X4+0x1800] ;  /* 0x00180000057c7984 */ /* 0x000f280000004c00 */
[----:B------:R-:W1:Y:S04]  /*12a60*/  LDS.128 R120, [R5.X4+0x2000] ;  /* 0x0020000005787984 */ /* 0x000e680000004c00 */
        /* <DEDUP_REMOVED lines=26> */
[----:B------:R5:W1:Y:S02]  /*12c10*/  LDS.128 R140, [R5.X4+0xf800] ;  /* 0x00f80000058c7984 */ /* 0x000a640000004c00 */
[----:B-----5:R-:W-:Y:S01]  /*12c20*/  MOV R5, 0xff800000 ;  /* 0xff80000000057802 */ /* 0x020fe20000000f00 */
[----:B------:R-:W-:Y:S01]  /*12c30*/  @P4 FFMA.FTZ R5, R164, c[0x0][0x238], R9 ;  /* 0x00008e00a4054a23 */ /* 0x000fe20000010009 */
[----:B------:R-:W-:Y:S05]  /*12c40*/  @P0 BRA `(.L_x_1537) ;  /* 0x000000b000000947 */ /* 0x000fea0003800000 */
[----:B--234-:R-:W-:Y:S01]  /*12c50*/  IADD3 R4, R7, 0x8, RZ ;  /* 0x0000000807047810 */ /* 0x01cfe20007ffe0ff */
[----:B------:R-:W-:Y:S01]  /*12c60*/  IMAD.U32 R0, RZ, RZ, UR5 ;  /* 0x00000005ff007e24 */ /* 0x000fe2000f8e00ff */
[----:B------:R-:W-:-:S02]  /*12c70*/  SHF.R.S32.HI R3, RZ, 0x1f, R7 ;  /* 0x0000001fff037819 */ /* 0x000fc40000011407 */
[C---:B------:R-:W-:Y:S02]  /*12c80*/  IADD3 R2, P0, R7.reuse, UR5, RZ ;  /* 0x0000000507027c10 */ /* 0x040fe4000ff1e0ff */
[----:B------:R-:W-:Y:S02]  /*12c90*/  ISETP.GE.AND P2, PT, R7, UR20, PT ;  /* 0x0000001407007c0c */ /* 0x000fe4000bf46270 */
[----:B------:R-:W-:Y:S02]  /*12ca0*/  ISETP.GE.AND P1, PT, R4, UR20, PT ;  /* 0x0000001404007c0c */ /* 0x000fe4000bf26270 */
[----:B------:R-:W-:Y:S02]  /*12cb0*/  LEA.HI.X.SX32 R3, R0, R3, 0x1, P0 ;  /* 0x0000000300037211 */ /* 0x000fe400000f0eff */
[----:B------:R-:W-:-:S04]  /*12cc0*/  LEA R12, P0, R2, c[0x0][0x208], 0x2 ;  /* 0x00008200020c7a11 */ /* 0x000fc800078010ff */
[----:B------:R-:W-:-:S05]  /*12cd0*/  LEA.HI.X R13, R2, c[0x0][0x20c], R3, 0x2, P0 ;  /* 0x00008300020d7a11 */ /* 0x000fca00000f1403 */
[----:B------:R2:W-:Y:S04]  /*12ce0*/  @!P2 STG.E [R12.64], R5 ;  /* 0x000000050c00a986 */ /* 0x0005e8000c101920 */
[----:B------:R2:W-:Y:S02]  /*12cf0*/  @!P1 STG.E [R12.64+0x20], R6 ;  /* 0x000020060c009986 */ /* 0x0005e4000c101920 */
.L_x_1537:
[----:B--234-:R-:W-:Y:S05]  /*12d00*/  BSYNC B0 ;  /* 0x0000000000007941 */ /* 0x01cfea0003800000 */
.L_x_1536:
[----:B------:R-:W-:Y:S01]  /*12d10*/  ULDC UR4, c[0x0][0x22c] ;  /* 0x00008b0000047ab9 */ /* 0x000fe20000000800 */
[C---:B------:R-:W-:Y:S01]  /*12d20*/  ISETP.GE.AND P1, PT, R8.reuse, UR20, PT ;  /* 0x0000001408007c0c */ /* 0x040fe2000bf26270 */
[----:B------:R-:W-:Y:S01]  /*12d30*/  UIMAD UR4, UR5, UR4, URZ ;  /* 0x00000004050472a4 */ /* 0x000fe2000f8e023f */
[----:B------:R-:W-:Y:S01]  /*12d40*/  IMAD.WIDE R2, R8, 0x100, R10 ;  /* 0x0000010008027825 */ /* 0x000fe200078e020a */
[----:B------:R-:W-:Y:S04]  /*12d50*/  BSSY B0, `(.L_x_1538) ;  /* 0x0000013000007945 */ /* 0x000fe80003800000 */
[----:B------:R-:W-:Y:S01]  /*12d60*/  IMAD.U32 R0, RZ, RZ, UR4 ;  /* 0x00000004ff007e24 */ /* 0x000fe2000f8e00ff */
[----:B------:R-:W-:-:S04]  /*12d70*/  IADD3 R2, P0, R2, UR4, RZ ;  /* 0x0000000402027c10 */ /* 0x000fc8000ff1e0ff */
[----:B------:R-:W-:Y:S02]  /*12d80*/  LEA.HI.X.SX32 R3, R0, R3, 0x1, P0 ;  /* 0x0000000300037211 */ /* 0x000fe400000f0eff */
[----:B------:R-:W-:Y:S02]  /*12d90*/  LEA R4, P0, R2, c[0x0][0x1d8], 0x2 ;  /* 0x0000760002047a11 */ /* 0x000fe400078010ff */
[----:B------:R-:W-:Y:S02]  /*12da0*/  IADD3 R0, R10, 0x40, RZ ;  /* 0x000000400a007810 */ /* 0x000fe40007ffe0ff */
[----:B------:R-:W-:Y:S01]  /*12db0*/  LEA.HI.X R5, R2, c[0x0][0x1dc], R3, 0x2, P0 ;  /* 0x0000770002057a11 */ /* 0x000fe200000f1403 */
[----:B------:R-:W-:Y:S05]  /*12dc0*/  @P1 BRA `(.L_x_1539) ;  /* 0x000000b000001947 */ /* 0x000fea0003800000 */
[C---:B------:R-:W-:Y:S02]  /*12dd0*/  IADD3 R3, R0.reuse, 0x40, RZ ;  /* 0x0000004000037810 */ /* 0x040fe40007ffe0ff */
[C---:B------:R-:W-:Y:S02]  /*12de0*/  IADD3 R2, R0.reuse, 0x80, RZ ;  /* 0x0000008000027810 */ /* 0x040fe40007ffe0ff */
[----:B------:R-:W-:-:S02]  /*12df0*/  ISETP.GE.AND P0, PT, R0, c[0x0][0x220], PT ;  /* 0x0000880000007a0c */ /* 0x000fc40003f06270 */
[----:B------:R-:W-:Y:S02]  /*12e00*/  ISETP.GE.AND P1, PT, R10, c[0x0][0x220], PT ;  /* 0x000088000a007a0c */ /* 0x000fe40003f26270 */
[----:B------:R-:W-:Y:S02]  /*12e10*/  ISETP.GE.AND P3, PT, R3, c[0x0][0x220], PT ;  /* 0x0000880003007a0c */ /* 0x000fe40003f66270 */
[----:B------:R-:W-:-:S07]  /*12e20*/  ISETP.GE.AND P2, PT, R2, c[0x0][0x220], PT ;  /* 0x0000880002007a0c */ /* 0x000fce0003f46270 */
[----:B-1----:R1:W-:Y:S04]  /*12e30*/  @!P0 STG.E.128 [R4.64+0x100], R104 ;  /* 0x0001006804008986 */ /* 0x0023e8000c101d20 */
[----:B------:R1:W-:Y:S04]  /*12e40*/  @!P1 STG.E.64 [R4.64], R136 ;  /* 0x0000008804009986 */ /* 0x0003e8000c101b20 */
[----:B------:R1:W-:Y:S04]  /*12e50*/  @!P1 STG.E.64 [R4.64+0x8], R138 ;  /* 0x0000088a04009986 */ /* 0x0003e8000c101b20 */
[----:B------:R1:W-:Y:S04]  /*12e60*/  @!P3 STG.E.128 [R4.64+0x200], R72 ;  /* 0x000200480400b986 */ /* 0x0003e8000c101d20 */
[----:B------:R1:W-:Y:S02]  /*12e70*/  @!P2 STG.E.128 [R4.64+0x300], R40 ;  /* 0x000300280400a986 */ /* 0x0003e4000c101d20 */
.L_x_1539:
[----:B------:R-:W-:Y:S05]  /*12e80*/  BSYNC B0 ;  /* 0x0000000000007941 */ /* 0x000fea0003800000 */
.L_x_1538:
[----:B------:R-:W-:Y:S01]  /*12e90*/  IADD3 R2, R8, 0x8, RZ ;  /* 0x0000000808027810 */ /* 0x000fe20007ffe0ff */
[----:B------:R-:W-:Y:S03]  /*12ea0*/  BSSY B0, `(.L_x_1540) ;  /* 0x000000d000007945 */ /* 0x000fe60003800000 */
[----:B------:R-:W-:-:S13]  /*12eb0*/  ISETP.GE.AND P0, PT, R2, UR20, PT ;  /* 0x0000001402007c0c */ /* 0x000fda000bf06270 */
[----:B------:R-:W-:Y:S05]  /*12ec0*/  @P0 BRA `(.L_x_1541) ;  /* 0x000000a000000947 */ /* 0x000fea0003800000 */
[C---:B------:R-:W-:Y:S02]  /*12ed0*/  IADD3 R3, R0.reuse, 0x40, RZ ;  /* 0x0000004000037810 */ /* 0x040fe40007ffe0ff */
[----:B------:R-:W-:Y:S02]  /*12ee0*/  IADD3 R2, R0, 0x80, RZ ;  /* 0x0000008000027810 */ /* 0x000fe40007ffe0ff */
[----:B------:R-:W-:Y:S02]  /*12ef0*/  ISETP.GE.AND P3, PT, R10, c[0x0][0x220], PT ;  /* 0x000088000a007a0c */ /* 0x000fe40003f66270 */
[----:B------:R-:W-:Y:S02]  /*12f00*/  ISETP.GE.AND P2, PT, R0, c[0x0][0x220], PT ;  /* 0x0000880000007a0c */ /* 0x000fe40003f46270 */
[----:B------:R-:W-:Y:S02]  /*12f10*/  ISETP.GE.AND P1, PT, R3, c[0x0][0x220], PT ;  /* 0x0000880003007a0c */ /* 0x000fe40003f26270 */
[----:B------:R-:W-:-:S07]  /*12f20*/  ISETP.GE.AND P0, PT, R2, c[0x0][0x220], PT ;  /* 0x0000880002007a0c */ /* 0x000fce0003f06270 */
[----:B------:R2:W-:Y:S04]  /*12f30*/  @!P3 STG.E.128 [R4.64+0x2000], R132 ;  /* 0x002000840400b986 */ /* 0x0005e8000c101d20 */
[----:B-1----:R2:W-:Y:S04]  /*12f40*/  @!P2 STG.E.128 [R4.64+0x2100], R100 ;  /* 0x002100640400a986 */ /* 0x0025e8000c101d20 */
[----:B------:R2:W-:Y:S04]  /*12f50*/  @!P1 STG.E.128 [R4.64+0x2200], R68 ;  /* 0x0022004404009986 */ /* 0x0005e8000c101d20 */
[----:B------:R2:W-:Y:S02]  /*12f60*/  @!P0 STG.E.128 [R4.64+0x2300], R36 ;  /* 0x0023002404008986 */ /* 0x0005e4000c101d20 */
.L_x_1541:
[----:B------:R-:W-:Y:S05]  /*12f70*/  BSYNC B0 ;  /* 0x0000000000007941 */ /* 0x000fea0003800000 */
.L_x_1540:
        /* <DEDUP_REMOVED lines=14> */
.L_x_1543:
[----:B------:R-:W-:Y:S05]  /*13060*/  BSYNC B0 ;  /* 0x0000000000007941 */ /* 0x000fea0003800000 */
.L_x_1542:
        /* <DEDUP_REMOVED lines=14> */
.L_x_1545:
[----:B------:R-:W-:Y:S05]  /*13150*/  BSYNC B0 ;  /* 0x0000000000007941 */ /* 0x000fea0003800000 */
.L_x_1544:
        /* <DEDUP_REMOVED lines=10> */
[----:B-1----:R1:W-:Y:S04]  /*13200*/  @!P3 STG.E.128 [R4.64+0x8000], R120 ;  /* 0x008000780400b986 */ /* 0x0023e8000c101d20 */
[----:B------:R1:W-:Y:S04]  /*13210*/  @!P2 STG.E.128 [R4.64+0x8100], R88 ;  /* 0x008100580400a986 */ /* 0x0003e8000c101d20 */
[----:B------:R1:W-:Y:S04]  /*13220*/  @!P1 STG.E.128 [R4.64+0x8200], R56 ;  /* 0x0082003804009986 */ /* 0x0003e8000c101d20 */
[----:B------:R1:W-:Y:S02]  /*13230*/  @!P0 STG.E.128 [R4.64+0x8300], R24 ;  /* 0x0083001804008986 */ /* 0x0003e4000c101d20 */
.L_x_1547:
[----:B------:R-:W-:Y:S05]  /*13240*/  BSYNC B0 ;  /* 0x0000000000007941 */ /* 0x000fea0003800000 */
.L_x_1546:
        /* <DEDUP_REMOVED lines=14> */
.L_x_1549:
[----:B------:R-:W-:Y:S05]  /*13330*/  BSYNC B0 ;  /* 0x0000000000007941 */ /* 0x000fea0003800000 */
.L_x_1548:
        /* <DEDUP_REMOVED lines=14> */
.L_x_1551:
[----:B------:R-:W-:Y:S05]  /*13420*/  BSYNC B0 ;  /* 0x0000000000007941 */ /* 0x000fea0003800000 */
.L_x_1550:
[----:B------:R-:W-:-:S04]  /*13430*/  IADD3 R8, R8, 0x38, RZ ;  /* 0x0000003808087810 */ /* 0x000fc80007ffe0ff */
[----:B------:R-:W-:-:S13]  /*13440*/  ISETP.GE.AND P0, PT, R8, UR20, PT ;  /* 0x0000001408007c0c */ /* 0x000fda000bf06270 */
[----:B------:R-:W-:Y:S05]  /*13450*/  @P0 EXIT ;  /* 0x000000000000094d */ /* 0x000fea0003800000 */
[C---:B------:R-:W-:Y:S02]  /*13460*/  IADD3 R2, R0.reuse, 0x40, RZ ;  /* 0x0000004000027810 */ /* 0x040fe40007ffe0ff */
[----:B------:R-:W-:Y:S02]  /*13470*/  ISETP.GE.AND P1, PT, R0, c[0x0][0x220], PT ;  /* 0x0000880000007a0c */ /* 0x000fe40003f26270 */
[----:B------:R-:W-:Y:S02]  /*13480*/  ISETP.GE.AND P0, PT, R2, c[0x0][0x220], PT ;  /* 0x0000880002007a0c */ /* 0x000fe40003f06270 */
[----:B------:R-:W-:Y:S02]  /*13490*/  IADD3 R0, R0, 0x80, RZ ;  /* 0x0000008000007810 */ /* 0x000fe40007ffe0ff */
[----:B------:R-:W-:-:S07]  /*134a0*/  ISETP.GE.AND P2, PT, R10, c[0x0][0x220], PT ;  /* 0x000088000a007a0c */ /* 0x000fce0003f46270 */
[----:B-1----:R1:W-:Y:S04]  /*134b0*/  @!P1 STG.E.128 [R4.64+0xe100], R76 ;  /* 0x00e1004c04009986 */ /* 0x0023e8000c101d20 */
[----:B------:R1:W-:Y:S01]  /*134c0*/  @!P0 STG.E.128 [R4.64+0xe200], R44 ;  /* 0x00e2002c04008986 */ /* 0x0003e2000c101d20 */
[----:B------:R-:W-:-:S03]  /*134d0*/  ISETP.GE.AND P0, PT, R0, c[0x0][0x220], PT ;  /* 0x0000880000007a0c */ /* 0x000fc60003f06270 */
[----:B------:R1:W-:Y:S10]  /*134e0*/  @!P2 STG.E.128 [R4.64+0xe000], R108 ;  /* 0x00e0006c0400a986 */ /* 0x0003f4000c101d20 */
[----:B------:R-:W-:Y:S05]  /*134f0*/  @P0 EXIT ;  /* 0x000000000000094d */ /* 0x000fea0003800000 */
[----:B------:R-:W-:Y:S01]  /*13500*/  STG.E.128 [R4.64+0xe300], R140 ;  /* 0x00e3008c04007986 */ /* 0x000fe2000c101d20 */
[----:B------:R-:W-:Y:S05]  /*13510*/  EXIT ;  /* 0x000000000000794d */ /* 0x000fea0003800000 */
.L_x_1552:
        /* <DEDUP_REMOVED lines=14> */
.L_x_4916:


//--------------------- .text._ZN5flash24flash_fwd_splitkv_kernelI23Flash_fwd_kernel_traitsILi256ELi64ELi64ELi4ELb0ELb0EN7cutlass10bfloat16_tE19Flash_kernel_traitsILi256ELi64ELi64ELi4ES3_EELb1ELb0ELb0ELb0ELb0ELb1ELb1ELb0EEEvNS_16Flash_fwd_paramsE --------------------------
	.section	.text._ZN5flash24flash_fwd_splitkv_kernelI23Flash_fwd_kernel_traitsILi256ELi64ELi64ELi4ELb0ELb0EN7cutlass10bfloat16_tE19Flash_kernel_traitsILi256ELi64ELi64ELi4ES3_EELb1ELb0ELb0ELb0ELb0ELb1ELb1ELb0EEEvNS_16Flash_fwd_paramsE,"ax",@progbits
	.sectioninfo	@"SHI_REGISTERS=255"
	.align	128
        .global         _ZN5flash24flash_fwd_splitkv_kernelI23Flash_fwd_kernel_traitsILi256ELi64ELi64ELi4ELb0ELb0EN7cutlass10bfloat16_tE19Flash_kernel_traitsILi256ELi64ELi64ELi4ES3_EELb1ELb0ELb0ELb0ELb0ELb1ELb1ELb0EEEvNS_16Flash_fwd_paramsE
        .type           _ZN5flash24flash_fwd_splitkv_kernelI23Flash_fwd_kernel_traitsILi256ELi64ELi64ELi4ELb0ELb0EN7cutlass10bfloat16_tE19Flash_kernel_traitsILi256ELi64ELi64ELi4ES3_EELb1ELb0ELb0ELb0ELb0ELb1ELb1ELb0EEEvNS_16Flash_fwd_paramsE,@function
        .size           _ZN5flash24flash_fwd_splitkv_kernelI23Flash_fwd_kernel_traitsILi256ELi64ELi64ELi4ELb0ELb0EN7cutlass10bfloat16_tE19Flash_kernel_traitsILi256ELi64ELi64ELi4ES3_EELb1ELb0ELb0ELb0ELb0ELb1ELb1ELb0EEEvNS_16Flash_fwd_paramsE,(.L_x_4917 - _ZN5flash24flash_fwd_splitkv_kernelI23Flash_fwd_kernel_traitsILi256ELi64ELi64ELi4ELb0ELb0EN7cutlass10bfloat16_tE19Flash_kernel_traitsILi256ELi64ELi64ELi4ES3_EELb1ELb0ELb0ELb0ELb0ELb1ELb1ELb0EEEvNS_16Flash_fwd_paramsE)
        .other          _ZN5flash24flash_fwd_splitkv_kernelI23Flash_fwd_kernel_traitsILi256ELi64ELi64ELi4ELb0ELb0EN7cutlass10bfloat16_tE19Flash_kernel_traitsILi256ELi64ELi64ELi4ES3_EELb1ELb0ELb0ELb0ELb0ELb1ELb1ELb0EEEvNS_16Flash_fwd_paramsE,@"STO_CUDA_ENTRY STV_DEFAULT"
_ZN5flash24flash_fwd_splitkv_kernelI23Flash_fwd_kernel_traitsILi256ELi64ELi64ELi4ELb0ELb0EN7cutlass10bfloat16_tE19Flash_kernel_traitsILi256ELi64ELi64ELi4ES3_EELb1ELb0ELb0ELb0ELb0ELb1ELb1ELb0EEEvNS_16Flash_fwd_paramsE:
.text._ZN5flash24flash_fwd_splitkv_kernelI23Flash_fwd_kernel_traitsILi256ELi64ELi64ELi4ELb0ELb0EN7cutlass10bfloat16_tE19Flash_kernel_traitsILi256ELi64ELi64ELi4ES3_EELb1ELb0ELb0ELb0ELb0ELb1ELb1ELb0EEEvNS_16Flash_fwd_paramsE:
        /* <DEDUP_REMOVED lines=77> */
.L_x_1553:
[----:B------:R-:W-:Y:S02]  /*04d0*/  ULDC UR8, c[0x0][0x218] ;  /* 0x0000860000087ab9 */ /* 0x000fe40000000800 */
.L_x_1554:
        /* <DEDUP_REMOVED lines=112> */
.L_x_1557:
[----:B------:R-:W-:Y:S05]  /*0be0*/  BSYNC B0 ;  /* 0x0000000000007941 */ /* 0x000fea0003800000 */
.L_x_1556:
        /* <DEDUP_REMOVED lines=12> */
.L_x_1559:
[----:B------:R-:W-:Y:S05]  /*0cb0*/  BSYNC B0 ;  /* 0x0000000000007941 */ /* 0x000fea0003800000 */
.L_x_1558:
        /* <DEDUP_REMOVED lines=12> */
.L_x_1561:
[----:B------:R-:W-:Y:S05]  /*0d80*/  BSYNC B0 ;  /* 0x0000000000007941 */ /* 0x000fea0003800000 */
.L_x_1560:
        /* <DEDUP_REMOVED lines=12> */
.L_x_1563:
[----:B------:R-:W-:Y:S05]  /*0e50*/  BSYNC B0 ;  /* 0x0000000000007941 */ /* 0x000fea0003800000 */
.L_x_1562:
        /* <DEDUP_REMOVED lines=12> */
.L_x_1565:
[----:B------:R-:W-:Y:S05]  /*0f20*/  BSYNC B0 ;  /* 0x0000000000007941 */ /* 0x000fea0003800000 */
.L_x_1564:
        /* <DEDUP_REMOVED lines=12> */
.L_x_1567:
[----:B------:R-:W-:Y:S05]  /*0ff0*/  BSYNC B0 ;  /* 0x0000000000007941 */ /* 0x000fea0003800000 */
.L_x_1566:
        /* <DEDUP_REMOVED lines=12> */
.L_x_1569:
[----:B------:R-:W-:Y:S05]  /*10c0*/  BSYNC B0 ;  /* 0x0000000000007941 */ /* 0x000fea0003800000 */
.L_x_1568:
        /* <DEDUP_REMOVED lines=12> */
.L_x_1571:
[----:B------:R-:W-:Y:S05]  /*1190*/  BSYNC B0 ;  /* 0x0000000000007941 */ /* 0x000fea0003800000 */
.L_x_1570:
        /* <DEDUP_REMOVED lines=32> */
.L_x_1555:
        /* <DEDUP_REMOVED lines=121> */
.L_x_1572:
        /* <DEDUP_REMOVED lines=21> */
.L_x_1574:
        /* <DEDUP_REMOVED lines=59> */
.L_x_1573:
        /* <DEDUP_REMOVED lines=131> */
.L_x_1576:
[----:B------:R-:W-:Y:S05]  /*2860*/  BSYNC B0 ;  /* 0x0000000000007941 */ /* 0x000fea0003800000 */
.L_x_1575:
        /* <DEDUP_REMOVED lines=45> */
.L_x_1578:
[----:B------:R-:W-:Y:S05]  /*2b40*/  BSYNC B0 ;  /* 0x0000000000007941 */ /* 0x000fea0003800000 */
.L_x_1577:
        /* <DEDUP_REMOVED lines=45> */
.L_x_1580:
[----:B------:R-:W-:Y:S05]  /*2e20*/  BSYNC B0 ;  /* 0x0000000000007941 */ /* 0x000fea0003800000 */
.L_x_1579:
        /* <DEDUP_REMOVED lines=44> */
.L_x_1582:
[----:B------:R-:W-:Y:S05]  /*30f0*/  BSYNC B0 ;  /* 0x0000000000007941 */ /* 0x000fea0003800000 */
.L_x_1581:
        /* <DEDUP_REMOVED lines=39> */
.L_x_1584:
[----:B------:R-:W-:Y:S05]  /*3370*/  BSYNC B0 ;  /* 0x0000000000007941 */ /* 0x000fea0003800000 */
.L_x_1583:
        /* <DEDUP_REMOVED lines=41> */
.L_x_1586:
[----:B------:R-:W-:Y:S05]  /*3610*/  BSYNC B0 ;  /* 0x0000000000007941 */ /* 0x000fea0003800000 */
.L_x_1585:
        /* <DEDUP_REMOVED lines=40> */
.L_x_1588:
[----:B------:R-:W-:Y:S05]  /*38a0*/  BSYNC B0 ;  /* 0x0000000000007941 */ /* 0x000fea0003800000 */
.L_x_1587:
        /* <DEDUP_REMOVED lines=42> */
.L_x_1590:
[----:B------:R-:W-:Y:S05]  /*3b50*/  BSYNC B0 ;  /* 0x0000000000007941 */ /* 0x000fea0003800000 */
.L_x_1589:
        /* <DEDUP_REMOVED lines=39> */
[----:B------:R-:W-:Y:S02]  /*3dd0*/  @!P2 IMAD.MOV.U32 R12, RZ, RZ, R250 ;  /* 0x000000ffff0ca224 */ /* 0x000fe400078e00fa */
[--C-:B------:R-:W-:Y:S01]  /*3de0*/  @!P2 IMAD.MOV.U32 R13, RZ, RZ, R252.reuse ;  /* 0x000000ffff0da224 */ /* 0x100fe200078e00fc */
        /* <DEDUP_REMOVED lines=22> */
.L_x_1592:
[----:B------:R-:W-:Y:S05]  /*3f50*/  BSYNC B0 ;  /* 0x0000000000007941 */ /* 0x000fea0003800000 */
.L_x_1591:
        /* <DEDUP_REMOVED lines=17> */
[----:B---3--:R-:W-:Y:S02]  /*4070*/  IMAD.U32 R13, RZ, RZ, UR27 ;  /* 0x0000001bff0d7e24 */ /* 0x008fe4000f8e00ff */
        /* <DEDUP_REMOVED lines=35> */
.L_x_1594:
[----:B------:R-:W-:Y:S05]  /*42b0*/  BSYNC B0 ;  /* 0x0000000000007941 */ /* 0x000fea0003800000 */
.L_x_1593:
        /* <DEDUP_REMOVED lines=15> */
[CC--:B---3--:R-:W-:Y:S01]  /*43b0*/  @!P5 LEA R16, P6, R11.reuse, R250.reuse, 0x1 ;  /* 0x000000fa0b10d211 */ /* 0x0c8fe200078c08ff */
[----:B------:R3:W-:Y:S01]  /*43c0*/  @P5 STS.128 [R243+0x11000], RZ ;  /* 0x011000fff3005388 */ /* 0x0007e20000000c00 */
[CC--:B------:R-:W-:Y:S02]  /*43d0*/  @!P4 LEA R14, P3, R11.reuse, R250.reuse, 0x1 ;  /* 0x000000fa0b0ec211 */ /* 0x0c0fe400078608ff */
[C---:B-1----:R-:W-:Y:S02]  /*43e0*/  @!P2 LEA R12, P1, R11.reuse, R250, 0x1 ;  /* 0x000000fa0b0ca211 */ /* 0x042fe400078208ff */
        /* <DEDUP_REMOVED lines=25> */
.L_x_1596:
[----:B------:R-:W-:Y:S05]  /*4580*/  BSYNC B0 ;  /* 0x0000000000007941 */ /* 0x000fea0003800000 */
.L_x_1595:
        /* <DEDUP_REMOVED lines=12> */
[-C--:B---3--:R-:W-:Y:S01]  /*4650*/  @!P3 MOV R14, R250.reuse ;  /* 0x000000fa000eb202 */ /* 0x088fe20000000f00 */
[----:B-1----:R-:W-:Y:S01]  /*4660*/  @!P3 IMAD.MOV.U32 R11, RZ, RZ, c[0x0][0x1a4] ;  /* 0x00006900ff0bb624 */ /* 0x002fe200078e00ff */
[----:B------:R-:W-:Y:S01]  /*4670*/  @!P2 MOV R10, c[0x0][0x1a4] ;  /* 0x00006900000aaa02 */ /* 0x000fe20000000f00 */
[--C-:B------:R-:W-:Y:S01]  /*4680*/  @!P3 IMAD.MOV.U32 R15, RZ, RZ, R252.reuse ;  /* 0x000000ffff0fb224 */ /* 0x100fe200078e00fc */
[----:B------:R-:W-:Y:S01]  /*4690*/  @!P2 MOV R12, R250 ;  /* 0x000000fa000ca202 */ /* 0x000fe20000000f00 */
[----:B------:R-:W-:Y:S01]  /*46a0*/  @!P2 IMAD.MOV.U32 R13, RZ, RZ, R252 ;  /* 0x000000ffff0da224 */ /* 0x000fe200078e00fc */
[----:B------:R-:W-:Y:S01]  /*46b0*/  @!P1 MOV R251, R252 ;  /* 0x000000fc00fb9202 */ /* 0x000fe20000000f00 */
[----:B------:R-:W-:Y:S01]  /*46c0*/  @!P1 IMAD.MOV.U32 R9, RZ, RZ, c[0x0][0x1a4] ;  /* 0x00006900ff099624 */ /* 0x000fe200078e00ff */
[----:B------:R1:W-:Y:S01]  /*46d0*/  @P3 STS.128 [R243+0x11800], RZ ;  /* 0x011800fff3003388 */ /* 0x0003e20000000c00 */
[----:B------:R-:W-:Y:S02]  /*46e0*/  @!P3 IMAD R11, R11, 0x60, RZ ;  /* 0x000000600b0bb824 */ /* 0x000fe400078e02ff */
        /* <DEDUP_REMOVED lines=33> */
.L_x_1598:
[----:B------:R-:W-:Y:S05]  /*4900*/  BSYNC B0 ;  /* 0x0000000000007941 */ /* 0x000fea0003800000 */
.L_x_1597:
[----:B------:R-:W-:Y:S01]  /*4910*/  SHF.L.U32 R241, R241, 0x1, RZ ;  /* 0x00000001f1f17819 */ /* 0x000fe200000006ff */
[----:B------:R-:W-:Y:S01]  /*4920*/  LDSM.16.M88.4 R48, [R242] ;  /* 0x00000000f230783b */ /* 0x000fe20000000200 */
[----:B------:R-:W-:Y:S01]  /*4930*/  LOP3.LUT P0, RZ, R6, 0x2, RZ, 0xc0, !PT ;  /* 0x0000000206ff7812 */ /* 0x000fe2000780c0ff */
[----:B------:R-:W-:Y:S01]  /*4940*/  UISETP.GT.AND UP0, UPT, UR28, UR21, UPT ;  /* 0x000000151c00728c */ /* 0x000fe2000bf04270 */
[C---:B------:R-:W-:Y:S01]  /*4950*/  IADD3 R6, R241.reuse, 0x8000, RZ ;  /* 0x00008000f1067810 */ /* 0x040fe20007ffe0ff */
[----:B-1-3--:R-:W1:Y:S01]  /*4960*/  LDSM.16.M88.4 R16, [R241+0x8000] ;  /* 0x00800000f110783b */ /* 0x00ae620000000200 */
[----:B------:R-:W-:Y:S02]  /*4970*/  IADD3 R239, R241, 0x8020, RZ ;  /* 0x00008020f1ef7810 */ /* 0x000fe40007ffe0ff */
[-C--:B------:R-:W-:Y:S01]  /*4980*/  LEA R240, R7, R242.reuse, 0x1 ;  /* 0x000000f207f07211 */ /* 0x080fe200078e08ff */
[----:B------:R-:W3:Y:S01]  /*4990*/  LDSM.16.M88.4 R44, [R241+0x8800] ;  /* 0x00880000f12c783b */ /* 0x000ee20000000200 */
[----:B------:R-:W-:-:S02]  /*49a0*/  LEA R238, R5, R242, 0x1 ;  /* 0x000000f205ee7211 */ /* 0x000fc400078e08ff */
[----:B------:R-:W-:Y:S01]  /*49b0*/  LEA R235, R2, R241, 0x1 ;  /* 0x000000f102eb7211 */ /* 0x000fe200078e08ff */
[----:B------:R-:W5:Y:S01]  /*49c0*/  LDSM.16.M88.4 R64, [R241+0x9000] ;  /* 0x00900000f140783b */ /* 0x000f620000000200 */
[----:B------:R-:W-:Y:S02]  /*49d0*/  LEA R237, R5, R240, 0x1 ;  /* 0x000000f005ed7211 */ /* 0x000fe400078e08ff */
[----:B------:R-:W-:Y:S01]  /*49e0*/  @P0 IADD3 R239, R6, -0x20, RZ ;  /* 0xffffffe006ef0810 */ /* 0x000fe20007ffe0ff */
[----:B------:R-:W-:Y:S01]  /*49f0*/  LDSM.16.M88.4 R12, [R240] ;  /* 0x00000000f00c783b */ /* 0x000fe20000000200 */
[----:B------:R-:W-:Y:S02]  /*4a00*/  PLOP3.LUT P6, PT, PT, PT, UP0, 0x80, 0x0 ;  /* 0x000000000000781c */ /* 0x000fe40003fcf008 */
[----:B------:R-:W-:Y:S01]  /*4a10*/  LEA R228, R2, R239, 0x1 ;  /* 0x000000ef02e47211 */ /* 0x000fe200078e08ff */
[----:B------:R-:W2:Y:S01]  /*4a20*/  LDSM.16.M88.4 R24, [R239] ;  /* 0x00000000ef18783b */ /* 0x000ea20000000200 */
[----:B------:R-:W-:-:S02]  /*4a30*/  IADD3 R2, R4, 0x8, RZ ;  /* 0x0000000804027810 */ /* 0x000fc40007ffe0ff */
[----:B------:R-:W-:Y:S01]  /*4a40*/  IMNMX R167, R4, UR10, PT ;  /* 0x0000000a04a77c17 */ /* 0x000fe2000b800200 */
[----:B------:R-:W4:Y:S01]  /*4a50*/  LDSM.16.M88.4 R36, [R241+0x9800] ;  /* 0x00980000f124783b */ /* 0x000f220000000200 */
[----:B------:R-:W-:Y:S02]  /*4a60*/  IMNMX R2, R2, UR10, PT ;  /* 0x0000000a02027c17 */ /* 0x000fe4000b800200 */
[C---:B------:R-:W-:Y:S01]  /*4a70*/  IADD3 R231, R239.reuse, 0x800, RZ ;  /* 0x00000800efe77810 */ /* 0x040fe20007ffe0ff */
[----:B------:R-:W2:Y:S01]  /*4a80*/  LDSM.16.M88.4 R8, [R239+0x800] ;  /* 0x00080000ef08783b */ /* 0x000ea20000000200 */
        /* <DEDUP_REMOVED lines=8> */
[----:B------:R-:W-:Y:S01]  /*4b10*/  LDSM.16.M88.4 R56, [R238] ;  /* 0x00000000ee38783b */ /* 0x000fe20000000200 */
[C---:B------:R-:W-:Y:S02]  /*4b20*/  IADD3 R223, R239.reuse, 0x4000, RZ ;  /* 0x00004000efdf7810 */ /* 0x040fe40007ffe0ff */
[C---:B------:R-:W-:Y:S01]  /*4b30*/  IADD3 R222, R239.reuse, 0x4800, RZ ;  /* 0x00004800efde7810 */ /* 0x040fe20007ffe0ff */
[----:B-1----:R-:W-:Y:S01]  /*4b40*/  HMMA.16816.F32.BF16 R20, R48, R16, RZ ;  /* 0x000000103014723c */ /* 0x002fe200000418ff */
[----:B------:R-:W-:Y:S01]  /*4b50*/  LDSM.16.M88.4 R80, [R235+0x9000] ;  /* 0x00900000eb50783b */ /* 0x000fe20000000200 */
[----:B------:R-:W-:-:S02]  /*4b60*/  IADD3 R221, R239, 0x5000, RZ ;  /* 0x00005000efdd7810 */ /* 0x000fc40007ffe0ff */
[C---:B------:R-:W-:Y:S01]  /*4b70*/  IADD3 R220, R239.reuse, 0x5800, RZ ;  /* 0x00005800efdc7810 */ /* 0x040fe20007ffe0ff */
[----:B------:R-:W-:Y:S01]  /*4b80*/  LDSM.16.M88.4 R76, [R235+0x9800] ;  /* 0x00980000eb4c783b */ /* 0x000fe20000000200 */
[C---:B------:R-:W-:Y:S02]  /*4b90*/  IADD3 R219, R239.reuse, 0x6000, RZ ;  /* 0x00006000efdb7810 */ /* 0x040fe40007ffe0ff */
[----:B------:R-:W-:Y:S01]  /*4ba0*/  HMMA.16816.F32.BF16 R16, R48, R18, RZ ;  /* 0x000000123010723c */ /* 0x000fe200000418ff */
[----:B------:R-:W-:Y:S01]  /*4bb0*/  LDSM.16.M88.4 R52, [R228+0x1000] ;  /* 0x00100000e434783b */ /* 0x000fe20000000200 */
[C---:B------:R-:W-:Y:S02]  /*4bc0*/  IADD3 R218, R239.reuse, 0x6800, RZ ;  /* 0x00006800efda7810 */ /* 0x040fe40007ffe0ff */
[C---:B------:R-:W-:Y:S01]  /*4bd0*/  IADD3 R217, R239.reuse, 0x7000, RZ ;  /* 0x00007000efd97810 */ /* 0x040fe20007ffe0ff */
[----:B------:R-:W-:Y:S01]  /*4be0*/  LDSM.16.M88.4 R72, [R242+0x2000] ;  /* 0x00200000f248783b */ /* 0x000fe20000000200 */
[----:B------:R-:W-:-:S02]  /*4bf0*/  IADD3 R216, R239, 0x7800, RZ ;  /* 0x00007800efd87810 */ /* 0x000fc40007ffe0ff */
[C---:B---3--:R-:W-:Y:S01]  /*4c00*/  HMMA.16816.F32.BF16 R32, R48.reuse, R44, RZ ;  /* 0x0000002c3020723c */ /* 0x048fe200000418ff */
[----:B------:R-:W-:Y:S04]  /*4c10*/  LDSM.16.M88.4 R88, [R228+0x4800] ;  /* 0x00480000e458783b */ /* 0x000fe80000000200 */
[----:B------:R-:W-:Y:S03]  /*4c20*/  LDSM.16.M88.4 R84, [R241+0xe800] ;  /* 0x00e80000f154783b */ /* 0x000fe60000000200 */
[C---:B------:R-:W-:Y:S01]  /*4c30*/  HMMA.16816.F32.BF16 R44, R48.reuse, R46, RZ ;  /* 0x0000002e302c723c */ /* 0x040fe200000418ff */
[----:B------:R-:W0:Y:S07]  /*4c40*/  LDGDEPBAR ;  /* 0x00000000000079af */ /* 0x000e2e0000000000 */
[C---:B-----5:R-:W-:Y:S08]  /*4c50*/  HMMA.16816.F32.BF16 R68, R48.reuse, R64, RZ ;  /* 0x000000403044723c */ /* 0x060ff000000418ff */
[----:B------:R-:W-:Y:S08]  /*4c60*/  HMMA.16816.F32.BF16 R64, R48, R66, RZ ;  /* 0x000000423040723c */ /* 0x000ff000000418ff */
[C---:B--2---:R-:W-:Y:S08]  /*4c70*/  HMMA.16816.F32.BF16 R20, R12.reuse, R24, R20 ;  /* 0x000000180c14723c */ /* 0x044ff00000041814 */
[----:B------:R-:W-:Y:S01]  /*4c80*/  HMMA.16816.F32.BF16 R16, R12, R26, R16 ;  /* 0x0000001a0c10723c */ /* 0x000fe20000041810 */
[----:B------:R-:W1:Y:S07]  /*4c90*/  LDSM.16.M88.4 R24, [R235+0x8000] ;  /* 0x00800000eb18783b */ /* 0x000e6e0000000200 */
        /* <DEDUP_REMOVED lines=10> */
[----:B------:R-:W-:Y:S01]  /*4d40*/  HMMA.16816.F32.BF16 R48, R12, R42, R48 ;  /* 0x0000002a0c30723c */ /* 0x000fe20000041830 */
[----:B------:R-:W4:Y:S04]  /*4d50*/  LDSM.16.M88.4 R12, [R228+0x800] ;  /* 0x00080000e40c783b */ /* 0x000f280000000200 */
        /* <DEDUP_REMOVED lines=9> */
[----:B------:R-:W5:Y:S07]  /*4df0*/  LDSM.16.M88.4 R80, [R241+0xb000] ;  /* 0x00b00000f150783b */ /* 0x000f6e0000000200 */
[C---:B---3--:R-:W-:Y:S08]  /*4e00*/  HMMA.16816.F32.BF16 R20, R28.reuse, R36, R20 ;  /* 0x000000241c14723c */ /* 0x048ff00000041814 */
        /* <DEDUP_REMOVED lines=8> */
[----:B------:R-:W3:Y:S07]  /*4e90*/  LDSM.16.M88.4 R12, [R239+0x2000] ;  /* 0x00200000ef0c783b */ /* 0x000eee0000000200 */
[C---:B------:R-:W-:Y:S08]  /*4ea0*/  HMMA.16816.F32.BF16 R68, R28.reuse, R52, R68 ;  /* 0x000000341c44723c */ /* 0x040ff00000041844 */
[----:B------:R-:W-:Y:S01]  /*4eb0*/  HMMA.16816.F32.BF16 R64, R28, R54, R64 ;  /* 0x000000361c40723c */ /* 0x000fe20000041840 */
[----:B------:R-:W4:Y:S07]  /*4ec0*/  LDSM.16.M88.4 R52, [R239+0x3000] ;  /* 0x00300000ef34783b */ /* 0x000f2e0000000200 */
[C---:B-1----:R-:W-:Y:S08]  /*4ed0*/  HMMA.16816.F32.BF16 R20, R72.reuse, R24, R20 ;  /* 0x000000184814723c */ /* 0x042ff00000041814 */
[----:B------:R-:W-:Y:S01]  /*4ee0*/  HMMA.16816.F32.BF16 R16, R72, R26, R16 ;  /* 0x0000001a4810723c */ /* 0x000fe20000041810 */
[----:B------:R-:W-:Y:S07]  /*4ef0*/  LDSM.16.M88.4 R24, [R235+0xa000] ;  /* 0x00a00000eb18783b */ /* 0x000fee0000000200 */
[C---:B------:R-:W-:Y:S08]  /*4f00*/  HMMA.16816.F32.BF16 R60, R28.reuse, R40, R60 ;  /* 0x000000281c3c723c */ /* 0x040ff0000004183c */
[----:B------:R-:W-:Y:S01]  /*4f10*/  HMMA.16816.F32.BF16 R56, R28, R42, R56 ;  /* 0x0000002a1c38723c */ /* 0x000fe20000041838 */
[----:B------:R-:W-:Y:S04]  /*4f20*/  LDSM.16.M88.4 R40, [R239+0x3800] ;  /* 0x00380000ef28783b */ /* 0x000fe80000000200 */
[----:B------:R-:W-:Y:S03]  /*4f30*/  LDSM.16.M88.4 R28, [R235+0xa800] ;  /* 0x00a80000eb1c783b */ /* 0x000fe60000000200 */
[C---:B--2---:R-:W-:Y:S08]  /*4f40*/  HMMA.16816.F32.BF16 R32, R72.reuse, R8, R32 ;  /* 0x000000084820723c */ /* 0x044ff00000041820 */
[C---:B------:R-:W-:Y:S01]  /*4f50*/  HMMA.16816.F32.BF16 R44, R72.reuse, R10, R44 ;  /* 0x0000000a482c723c */ /* 0x040fe2000004182c */
[----:B------:R-:W1:Y:S07]  /*4f60*/  LDSM.16.M88.4 R8, [R238+0x2000] ;  /* 0x00200000ee08783b */ /* 0x000e6e0000000200 */
[C---:B-----5:R-:W-:Y:S08]  /*4f70*/  HMMA.16816.F32.BF16 R68, R72.reuse, R80, R68 ;  /* 0x000000504844723c */ /* 0x060ff00000041844 */
[----:B------:R-:W-:Y:S01]  /*4f80*/  HMMA.16816.F32.BF16 R64, R72, R82, R64 ;  /* 0x000000524840723c */ /* 0x000fe20000041840 */
[----:B------:R-:W-:Y:S07]  /*4f90*/  LDSM.16.M88.4 R80, [R237+0x4000] ;  /* 0x00400000ed50783b */ /* 0x000fee0000000200 */
[C---:B---3--:R-:W-:Y:S08]  /*4fa0*/  HMMA.16816.F32.BF16 R20, R36.reuse, R12, R20 ;  /* 0x0000000c2414723c */ /* 0x048ff00000041814 */
        /* <DEDUP_REMOVED lines=12> */
[C---:B-1----:R-:W-:Y:S08]  /*5070*/  HMMA.16816.F32.BF16 R20, R8.reuse, R24, R20 ;  /* 0x000000180814723c */ /* 0x042ff00000041814 */
[----:B------:R-:W-:Y:S01]  /*5080*/  HMMA.16816.F32.BF16 R16, R8, R26, R16 ;  /* 0x0000001a0810723c */ /* 0x000fe20000041810 */
[----:B------:R-:W1:Y:S07]  /*5090*/  LDSM.16.M88.4 R24, [R237+0x2000] ;  /* 0x00200000ed18783b */ /* 0x000e6e0000000200 */
[C---:B------:R-:W-:Y:S08]  /*50a0*/  HMMA.16816.F32.BF16 R60, R36.reuse, R40, R60 ;  /* 0x00000028243c723c */ /* 0x040ff0000004183c */
[----:B------:R-:W-:Y:S01]  /*50b0*/  HMMA.16816.F32.BF16 R56, R36, R42, R56 ;  /* 0x0000002a2438723c */ /* 0x000fe20000041838 */
[----:B------:R-:W4:Y:S04]  /*50c0*/  LDSM.16.M88.4 R40, [R228+0x3000] ;  /* 0x00300000e428783b */ /* 0x000f280000000200 */
[----:B------:R-:W-:Y:S03]  /*50d0*/  LDSM.16.M88.4 R36, [R242+0x4000] ;  /* 0x00400000f224783b */ /* 0x000fe60000000200 */
        /* <DEDUP_REMOVED lines=8> */
[----:B------:R-:W3:Y:S04]  /*5160*/  LDSM.16.M88.4 R8, [R241+0xc800] ;  /* 0x00c80000f108783b */ /* 0x000ee80000000200 */
[----:B------:R-:W-:Y:S03]  /*5170*/  LDSM.16.M88.4 R48, [R241+0xd000] ;  /* 0x00d00000f130783b */ /* 0x000fe60000000200 */
[C---:B-1----:R-:W-:Y:S08]  /*5180*/  HMMA.16816.F32.BF16 R20, R24.reuse, R72, R20 ;  /* 0x000000481814723c */ /* 0x042ff00000041814 */
[C---:B------:R-:W-:Y:S01]  /*5190*/  HMMA.16816.F32.BF16 R16, R24.reuse, R74, R16 ;  /* 0x0000004a1810723c */ /* 0x040fe20000041810 */
[----:B------:R-:W-:Y:S07]  /*51a0*/  LDSM.16.M88.4 R72, [R228+0x4000] ;  /* 0x00400000e448783b */ /* 0x000fee0000000200 */
[C---:B------:R-:W-:Y:S08]  /*51b0*/  HMMA.16816.F32.BF16 R32, R24.reuse, R52, R32 ;  /* 0x000000341820723c */ /* 0x040ff00000041820 */
[C---:B------:R-:W-:Y:S01]  /*51c0*/  HMMA.16816.F32.BF16 R44, R24.reuse, R54, R44 ;  /* 0x00000036182c723c */ /* 0x040fe2000004182c */
[----:B------:R-:W-:Y:S07]  /*51d0*/  LDSM.16.M88.4 R52, [R241+0xd800] ;  /* 0x00d80000f134783b */ /* 0x000fee0000000200 */
[C---:B----4-:R-:W-:Y:S08]  /*51e0*/  HMMA.16816.F32.BF16 R68, R24.reuse, R40, R68 ;  /* 0x000000281844723c */ /* 0x050ff00000041844 */
[----:B------:R-:W-:Y:S01]  /*51f0*/  HMMA.16816.F32.BF16 R64, R24, R42, R64 ;  /* 0x0000002a1840723c */ /* 0x000fe20000041840 */
[----:B------:R-:W1:Y:S07]  /*5200*/  LDSM.16.M88.4 R40, [R240+0x4000] ;  /* 0x00400000f028783b */ /* 0x000e6e0000000200 */
[C---:B--2---:R-:W-:Y:S08]  /*5210*/  HMMA.16816.F32.BF16 R20, R36.reuse, R12, R20 ;  /* 0x0000000c2414723c */ /* 0x044ff00000041814 */
[C---:B------:R-:W-:Y:S01]  /*5220*/  HMMA.16816.F32.BF16 R16, R36.reuse, R14, R16 ;  /* 0x0000000e2410723c */ /* 0x040fe20000041810 */
[----:B------:R-:W-:Y:S07]  /*5230*/  LDSM.16.M88.4 R12, [R235+0xc000] ;  /* 0x00c00000eb0c783b */ /* 0x000fee0000000200 */
[C---:B---3--:R-:W-:Y:S08]  /*5240*/  HMMA.16816.F32.BF16 R32, R36.reuse, R8, R32 ;  /* 0x000000082420723c */ /* 0x048ff00000041820 */
        /* <DEDUP_REMOVED lines=66> */
[----:B------:R-:W1:Y:S01]  /*5670*/  MUFU.TANH R6, R6 ;  /* 0x0000000600067308 */ /* 0x000e620000002400 */
[----:B------:R-:W-:Y:S07]  /*5680*/  HMMA.16816.F32.BF16 R64, R52, R50, R64 ;  /* 0x000000323440723c */ /* 0x000fee0000041840 */
[----:B------:R-:W3:Y:S01]  /*5690*/  MUFU.TANH R48, R48 ;  /* 0x0000003000307308 */ /* 0x000ee20000002400 */
[----:B--2---:R-:W-:Y:S07]  /*56a0*/  HMMA.16816.F32.BF16 R88, R40, R24, R88 ;  /* 0x000000182858723c */ /* 0x004fee0000041858 */
[----:B------:R-:W-:Y:S01]  /*56b0*/  FMUL.FTZ R24, R22, c[0x0][0x2ec] ;  /* 0x0000bb0016187a20 */ /* 0x000fe20000410000 */
[----:B------:R-:W-:Y:S01]  /*56c0*/  HMMA.16816.F32.BF16 R32, R52, R84, R32 ;  /* 0x000000543420723c */ /* 0x000fe20000041820 */
[----:B------:R-:W-:-:S02]  /*56d0*/  FMUL.FTZ R25, R23, c[0x0][0x2ec] ;  /* 0x0000bb0017197a20 */ /* 0x000fc40000410000 */
[----:B------:R-:W2:Y:S01]  /*56e0*/  LDSM.16.M88.4 R20, [R239+0x7800] ;  /* 0x00780000ef14783b */ /* 0x000ea20000000200 */
        /* <DEDUP_REMOVED lines=14> */
[----:B------:R-:W1:Y:S03]  /*57d0*/  MUFU.TANH R26, R26 ;  /* 0x0000001a001a7308 */ /* 0x000e660000002400 */
[C---:B------:R-:W-:Y:S01]  /*57e0*/  HMMA.16816.F32.BF16 R44, R40.reuse, R38, R44 ;  /* 0x00000026282c723c */ /* 0x040fe2000004182c */
[----:B------:R-:W1:Y:S04]  /*57f0*/  LDSM.16.M88.4 R36, [R228+0x7000] ;  /* 0x00700000e424783b */ /* 0x000e680000000200 */
[----:B------:R-:W1:Y:S03]  /*5800*/  MUFU.TANH R27, R27 ;  /* 0x0000001b001b7308 */ /* 0x000e660000002400 */
[C---:B--2---:R-:W-:Y:S08]  /*5810*/  HMMA.16816.F32.BF16 R60, R40.reuse, R20, R60 ;  /* 0x00000014283c723c */ /* 0x044ff0000004183c */
[----:B------:R-:W-:Y:S08]  /*5820*/  HMMA.16816.F32.BF16 R72, R40, R22, R72 ;  /* 0x000000162848723c */ /* 0x000ff00000041848 */
[C---:B------:R-:W-:Y:S08]  /*5830*/  HMMA.16816.F32.BF16 R88, R28.reuse, R8, R88 ;  /* 0x000000081c58723c */ /* 0x040ff00000041858 */
[----:B------:R-:W-:Y:S01]  /*5840*/  HMMA.16816.F32.BF16 R64, R28, R10, R64 ;  /* 0x0000000a1c40723c */ /* 0x000fe20000041840 */
[----:B------:R-:W2:Y:S01]  /*5850*/  LDSM.16.M88.4 R8, [R228+0x7800] ;  /* 0x00780000e408783b */ /* 0x000ea20000000200 */
        /* <DEDUP_REMOVED lines=13> */
[----:B--2---:R-:W-:Y:S01]  /*5930*/  HMMA.16816.F32.BF16 R60, R12, R8, R60 ;  /* 0x000000080c3c723c */ /* 0x004fe2000004183c */
[----:B------:R-:W-:Y:S01]  /*5940*/  FMUL.FTZ R36, R44, c[0x0][0x2ec] ;  /* 0x0000bb002c247a20 */ /* 0x000fe20000410000 */
[----:B------:R-:W1:Y:S01]  /*5950*/  MUFU.TANH R20, R20 ;  /* 0x0000001400147308 */ /* 0x000e620000002400 */
[----:B------:R-:W-:Y:S02]  /*5960*/  FMUL.FTZ R35, R45, c[0x0][0x2ec] ;  /* 0x0000bb002d237a20 */ /* 0x000fe40000410000 */
[----:B------:R-:W-:-:S02]  /*5970*/  FMUL.FTZ R22, R46, c[0x0][0x2ec] ;  /* 0x0000bb002e167a20 */ /* 0x000fc40000410000 */
[----:B------:R-:W-:Y:S01]  /*5980*/  FMUL.FTZ R16, R47, c[0x0][0x2ec] ;  /* 0x0000bb002f107a20 */ /* 0x000fe20000410000 */
[----:B------:R-:W-:Y:S01]  /*5990*/  HMMA.16816.F32.BF16 R72, R12, R10, R72 ;  /* 0x0000000a0c48723c */ /* 0x000fe20000041848 */
[----:B------:R-:W-:Y:S01]  /*59a0*/  FMUL.FTZ R88, R88, c[0x0][0x2ec] ;  /* 0x0000bb0058587a20 */ /* 0x000fe20000410000 */
[----:B------:R-:W2:Y:S01]  /*59b0*/  MUFU.TANH R32, R32 ;  /* 0x0000002000207308 */ /* 0x000ea20000002400 */
        /* <DEDUP_REMOVED lines=36> */
[----:B------:R1:W1:Y:S01]  /*5c00*/  MUFU.TANH R195, R75 ;  /* 0x0000004b00c37308 */ /* 0x0002620000002400 */
[----:B------:R-:W-:Y:S06]  /*5c10*/  BAR.SYNC.DEFER_BLOCKING 0x0 ;  /* 0x0000000000007b1d */ /* 0x000fec0000010000 */
[----:B------:R-:W-:Y:S05]  /*5c20*/  @!P6 BRA `(.L_x_1599) ;  /* 0x00000ee00000e947 */ /* 0x000fea0003800000 */
[----:B--234-:R-:W-:-:S13]  /*5c30*/  PLOP3.LUT P0, PT, PT, PT, UP6, 0x40, 0x0 ;  /* 0x000000000000781c */ /* 0x01cfda0003f0e868 */
[----:B------:R-:W-:Y:S05]  /*5c40*/  @P0 BRA `(.L_x_1600) ;  /* 0x0000048000000947 */ /* 0x000fea0003800000 */
[----:B------:R-:W2:Y:S01]  /*5c50*/  I2F.RP R10, UR9 ;  /* 0x00000009000a7d06 */ /* 0x000ea20008209400 */
[----:B------:R-:W-:Y:S01]  /*5c60*/  UIADD3 UR10, UR13, -0x40, URZ ;  /* 0xffffffc00d0a7890 */ /* 0x000fe2000fffe03f */
[----:B------:R-:W-:Y:S01]  /*5c70*/  IMAD.U32 R8, RZ, RZ, UR13 ;  /* 0x0000000dff087e24 */ /* 0x000fe2000f8e00ff */
[----:B------:R-:W-:-:S04]  /*5c80*/  UMOV UR14, URZ ;  /* 0x0000003f000e7c82 */ /* 0x000fc80008000000 */
[----:B------:R-:W-:Y:S02]  /*5c90*/  MOV R4, UR10 ;  /* 0x0000000a00047c02 */ /* 0x000fe40008000f00 */
[----:B------:R-:W-:Y:S02]  /*5ca0*/  IABS R8, R8 ;  /* 0x0000000800087213 */ /* 0x000fe40000000000 */
[----:B------:R-:W-:Y:S02]  /*5cb0*/  IABS R4, R4 ;  /* 0x0000000400047213 */ /* 0x000fe40000000000 */
        /* <DEDUP_REMOVED lines=43> */
[----:B------:R2:W3:Y:S04]  /*5f70*/  LDG.E R9, [R8.64] ;  /* 0x0000002008097981 */ /* 0x0004e8000c1e1900 */
[----:B------:R-:W3:Y:S01]  /*5f80*/  LDG.E R4, [R12.64] ;  /* 0x000000200c047981 */ /* 0x000ee2000c1e1900 */
[----:B------:R-:W-:-:S04]  /*5f90*/  UIADD3 UR7, UR15, -UR5, URZ ;  /* 0x800000050f077290 */ /* 0x000fc8000fffe03f */
[----:B------:R-:W-:-:S03]  /*5fa0*/  UIMAD UR7, UR7, UR4, -0x40 ;  /* 0xffffffc0070774a4 */ /* 0x000fc6000f8e0204 */
[----:B------:R-:W-:Y:S02]  /*5fb0*/  ULDC.64 UR4, c[0x0][0x198] ;  /* 0x0000660000047ab9 */ /* 0x000fe40000000a00 */
[----:B------:R-:W-:Y:S02]  /*5fc0*/  USHF.R.S32.HI UR6, URZ, 0x1f, UR7 ;  /* 0x0000001f3f067899 */ /* 0x000fe40008011407 */
[----:B------:R-:W-:Y:S02]  /*5fd0*/  UIMAD.WIDE.U32 UR10, UR7, UR4, URZ ;  /* 0x00000004070a72a5 */ /* 0x000fe4000f8e003f */
[----:B------:R-:W-:-:S04]  /*5fe0*/  UIMAD UR6, UR6, UR4, URZ ;  /* 0x00000004060672a4 */ /* 0x000fc8000f8e023f */
[----:B------:R-:W-:Y:S01]  /*5ff0*/  UIMAD UR5, UR7, UR5, UR6 ;  /* 0x00000005070572a4 */ /* 0x000fe2000f8e0206 */
[----:B--2---:R-:W-:-:S03]  /*6000*/  MOV R8, UR10 ;  /* 0x0000000a00087c02 */ /* 0x004fc60008000f00 */
[----:B------:R-:W-:-:S06]  /*6010*/  UIADD3 UR5, UR11, UR5, URZ ;  /* 0x000000050b057290 */ /* 0x000fcc000fffe03f */
[----:B------:R-:W-:Y:S01]  /*6020*/  MOV R11, UR5 ;  /* 0x00000005000b7c02 */ /* 0x000fe20008000f00 */
[----:B---3--:R-:W-:Y:S02]  /*6030*/  IMAD.IADD R4, R4, 0x1, -R9 ;  /* 0x0000000104047824 */ /* 0x008fe400078e0a09 */
        /* <DEDUP_REMOVED lines=9> */
.L_x_1600:
[----:B------:R-:W-:-:S04]  /*60d0*/  ULEA UR6, -UR6, URZ, 0x6 ;  /* 0x0000003f06067291 */ /* 0x000fc8000f8e313f */
[----:B------:R-:W-:Y:S02]  /*60e0*/  USHF.R.S32.HI UR4, URZ, 0x1f, UR6 ;  /* 0x0000001f3f047899 */ /* 0x000fe40008011406 */
[----:B------:R-:W-:-:S04]  /*60f0*/  MOV R13, UR6 ;  /* 0x00000006000d7c02 */ /* 0x000fc80008000f00 */
[----:B------:R-:W-:Y:S02]  /*6100*/  MOV R12, UR4 ;  /* 0x00000004000c7c02 */ /* 0x000fe40008000f00 */
.L_x_1601:
        /* <DEDUP_REMOVED lines=116> */
[----:B-1----:R-:W-:Y:S01]  /*6850*/  @!P4 LEA R60, P1, R9, c[0x0][0x168], 0x1 ;  /* 0x00005a00093cca11 */ /* 0x002fe200078208ff */
        /* <DEDUP_REMOVED lines=39> */
.L_x_1603:
[----:B------:R-:W-:Y:S05]  /*6ad0*/  BSYNC B0 ;  /* 0x0000000000007941 */ /* 0x000fea0003800000 */
.L_x_1602:
[----:B------:R-:W0:Y:S01]  /*6ae0*/  LDGDEPBAR ;  /* 0x00000000000079af */ /* 0x000e220000000000 */
[----:B------:R-:W-:-:S04]  /*6af0*/  IADD3 R166, P0, R13, R166, RZ ;  /* 0x000000a60da67210 */ /* 0x000fc80007f1e0ff */
[----:B------:R-:W-:Y:S02]  /*6b00*/  IADD3.X R165, R12, R165, RZ, P0, !PT ;  /* 0x000000a50ca57210 */ /* 0x000fe400007fe4ff */
.L_x_1599:
[----:B--234-:R-:W-:Y:S01]  /*6b10*/  IADD3 R3, R3, UR13, RZ ;  /* 0x0000000d03037c10 */ /* 0x01cfe2000fffe0ff */
[----:B------:R-:W-:-:S03]  /*6b20*/  IMAD.SHL.U32 R236, R0, 0x2, RZ ;  /* 0x0000000200ec7824 */ /* 0x000fc600078e00ff */
[----:B------:R-:W-:Y:S01]  /*6b30*/  IADD3 R4, R3, 0x1, RZ ;  /* 0x0000000103047810 */ /* 0x000fe20007ffe0ff */
[--C-:B------:R-:W-:Y:S01]  /*6b40*/  IMAD R234, R7, 0x2, R236.reuse ;  /* 0x0000000207ea7824 */ /* 0x100fe200078e02ec */
[----:B-1----:R-:W-:Y:S01]  /*6b50*/  IADD3 R8, R3, 0x8, RZ ;  /* 0x0000000803087810 */ /* 0x002fe20007ffe0ff */
[C---:B------:R-:W-:Y:S01]  /*6b60*/  IMAD R233, R5.reuse, 0x2, R236 ;  /* 0x0000000205e97824 */ /* 0x040fe200078e02ec */
[CC--:B------:R-:W-:Y:S01]  /*6b70*/  ISETP.GE.AND P4, PT, R4.reuse, R167.reuse, PT ;  /* 0x000000a70400720c */ /* 0x0c0fe20003f86270 */
[----:B------:R-:W-:Y:S01]  /*6b80*/  IMAD R232, R5, 0x2, R234 ;  /* 0x0000000205e87824 */ /* 0x000fe200078e02ea */
[-C--:B------:R-:W-:Y:S01]  /*6b90*/  ISETP.GE.AND P1, PT, R4, R2.reuse, PT ;  /* 0x000000020400720c */ /* 0x080fe20003f26270 */
[----:B------:R-:W-:Y:S01]  /*6ba0*/  LDSM.16.MT88.4 R156, [R236+0x10000] ;  /* 0x01000000ec9c783b */ /* 0x000fe20000004200 */
        /* <DEDUP_REMOVED lines=34> */
[-C--:B------:R-:W-:Y:S01]  /*6dd0*/  ISETP.GE.AND P5, PT, R3, R167.reuse, PT ;  /* 0x000000a70300720c */ /* 0x080fe20003fa6270 */
[----:B------:R-:W-:Y:S01]  /*6de0*/  LDSM.16.MT88.4 R112, [R234+0x16000] ;  /* 0x01600000ea70783b */ /* 0x000fe20000004200 */
[----:B------:R-:W-:Y:S02]  /*6df0*/  ISETP.GE.AND P0, PT, R8, R167, PT ;  /* 0x000000a70800720c */ /* 0x000fe40003f06270 */
[----:B------:R-:W-:Y:S01]  /*6e00*/  FSEL R6, R6, -INF , !P5 ;  /* 0xff80000006067808 */ /* 0x000fe20006800000 */
[----:B------:R-:W-:Y:S01]  /*6e10*/  LDSM.16.MT88.4 R120, [R233+0x16000] ;  /* 0x01600000e978783b */ /* 0x000fe20000004200 */
[----:B------:R-:W-:-:S02]  /*6e20*/  FSEL R249, R249, -INF , !P0 ;  /* 0xff800000f9f97808 */ /* 0x000fc40004000000 */
[----:B------:R-:W-:Y:S02]  /*6e30*/  ISETP.GE.AND P0, PT, R3, R2, PT ;  /* 0x000000020300720c */ /* 0x000fe40003f06270 */
[----:B------:R-:W-:Y:S02]  /*6e40*/  FMNMX.FTZ R10, R6, R31, !PT ;  /* 0x0000001f060a7209 */ /* 0x000fe40007810000 */
[----:B------:R-:W-:Y:S02]  /*6e50*/  FSEL R24, R24, -INF , !P0 ;  /* 0xff80000018187808 */ /* 0x000fe40004000000 */
[----:B------:R-:W-:Y:S02]  /*6e60*/  FMNMX.FTZ R10, R49, R10, !PT ;  /* 0x0000000a310a7209 */ /* 0x000fe40007810000 */
[----:B------:R-:W-:Y:S02]  /*6e70*/  FMNMX.FTZ R12, R24, R29, !PT ;  /* 0x0000001d180c7209 */ /* 0x000fe40007810000 */
[----:B------:R-:W-:-:S02]  /*6e80*/  FSEL R23, R32, -INF , !P4 ;  /* 0xff80000020177808 */ /* 0x000fc40006000000 */
[----:B------:R-:W-:Y:S02]  /*6e90*/  FMNMX.FTZ R14, R37, R10, !PT ;  /* 0x0000000a250e7209 */ /* 0x000fe40007810000 */
[----:B------:R-:W-:Y:S02]  /*6ea0*/  FMNMX.FTZ R12, R25, R12, !PT ;  /* 0x0000000c190c7209 */ /* 0x000fe40007810000 */
[----:B------:R-:W-:Y:S02]  /*6eb0*/  IADD3 R4, R3, 0x19, RZ ;  /* 0x0000001903047810 */ /* 0x000fe40007ffe0ff */
[----:B------:R-:W-:Y:S02]  /*6ec0*/  FMNMX.FTZ R14, R23, R14, !PT ;  /* 0x0000000e170e7209 */ /* 0x000fe40007810000 */
[----:B------:R-:W-:Y:S02]  /*6ed0*/  FSEL R15, R20, -INF , !P1 ;  /* 0xff800000140f7808 */ /* 0x000fe40004800000 */
[----:B------:R-:W-:-:S02]  /*6ee0*/  FMNMX.FTZ R12, R27, R12, !PT ;  /* 0x0000000c1b0c7209 */ /* 0x000fc40007810000 */
[----:B------:R-:W-:Y:S02]  /*6ef0*/  ISETP.GE.AND P4, PT, R4, R167, PT ;  /* 0x000000a70400720c */ /* 0x000fe40003f86270 */
[----:B------:R-:W-:Y:S02]  /*6f00*/  FSEL R19, R36, -INF , !P3 ;  /* 0xff80000024137808 */ /* 0x000fe40005800000 */
[----:B------:R-:W-:Y:S02]  /*6f10*/  FMNMX.FTZ R14, R21, R14, !PT ;  /* 0x0000000e150e7209 */ /* 0x000fe40007810000 */
[----:B------:R-:W-:Y:S02]  /*6f20*/  FMNMX.FTZ R12, R15, R12, !PT ;  /* 0x0000000c0f0c7209 */ /* 0x000fe40007810000 */
[----:B------:R-:W-:Y:S02]  /*6f30*/  ISETP.GE.AND P1, PT, R4, R2, PT ;  /* 0x000000020400720c */ /* 0x000fe40003f26270 */
[----:B------:R-:W-:-:S02]  /*6f40*/  IADD3 R4, R3, 0x21, RZ ;  /* 0x0000002103047810 */ /* 0x000fc40007ffe0ff */
[----:B------:R-:W-:Y:S02]  /*6f50*/  FSEL R17, R35, -INF , !P4 ;  /* 0xff80000023117808 */ /* 0x000fe40006000000 */
[----:B------:R-:W-:Y:S02]  /*6f60*/  FMNMX.FTZ R14, R19, R14, !PT ;  /* 0x0000000e130e7209 */ /* 0x000fe40007810000 */
[----:B------:R-:W-:Y:S02]  /*6f70*/  FSEL R11, R22, -INF , !P2 ;  /* 0xff800000160b7808 */ /* 0x000fe40005000000 */
[----:B------:R-:W-:Y:S02]  /*6f80*/  FMNMX.FTZ R12, R13, R12, !PT ;  /* 0x0000000c0d0c7209 */ /* 0x000fe40007810000 */
[----:B------:R-:W-:Y:S02]  /*6f90*/  ISETP.GE.AND P3, PT, R8, R2, PT ;  /* 0x000000020800720c */ /* 0x000fe40003f66270 */
[----:B------:R-:W-:-:S02]  /*6fa0*/  IADD3 R8, R3, 0x28, RZ ;  /* 0x0000002803087810 */ /* 0x000fc40007ffe0ff */
[-C--:B------:R-:W-:Y:S02]  /*6fb0*/  ISETP.GE.AND P5, PT, R4, R167.reuse, PT ;  /* 0x000000a70400720c */ /* 0x080fe40003fa6270 */
[----:B------:R-:W-:Y:S02]  /*6fc0*/  FMNMX.FTZ R14, R17, R14, !PT ;  /* 0x0000000e110e7209 */ /* 0x000fe40007810000 */
[----:B------:R-:W-:Y:S02]  /*6fd0*/  FSEL R9, R16, -INF , !P1 ;  /* 0xff80000010097808 */ /* 0x000fe40004800000 */
[----:B------:R-:W-:Y:S02]  /*6fe0*/  FMNMX.FTZ R12, R11, R12, !PT ;  /* 0x0000000c0b0c7209 */ /* 0x000fe40007810000 */
[----:B------:R-:W-:Y:S02]  /*6ff0*/  ISETP.GE.AND P2, PT, R4, R2, PT ;  /* 0x000000020400720c */ /* 0x000fe40003f46270 */
[----:B------:R-:W-:-:S02]  /*7000*/  ISETP.GE.AND P4, PT, R8, R167, PT ;  /* 0x000000a70800720c */ /* 0x000fc40003f86270 */
[----:B------:R-:W-:Y:S02]  /*7010*/  IADD3 R4, R3, 0x29, RZ ;  /* 0x0000002903047810 */ /* 0x000fe40007ffe0ff */
[----:B------:R-:W-:Y:S02]  /*7020*/  FSEL R191, R191, -INF , !P5 ;  /* 0xff800000bfbf7808 */ /* 0x000fe40006800000 */
[----:B------:R-:W-:Y:S02]  /*7030*/  FMNMX.FTZ R14, R249, R14, !PT ;  /* 0x0000000ef90e7209 */ /* 0x000fe40007810000 */
[----:B------:R-:W-:Y:S02]  /*7040*/  FSEL R245, R245, -INF , !P3 ;  /* 0xff800000f5f57808 */ /* 0x000fe40005800000 */
[----:B------:R-:W-:Y:S02]  /*7050*/  FMNMX.FTZ R12, R9, R12, !PT ;  /* 0x0000000c090c7209 */ /* 0x000fe40007810000 */
[----:B------:R-:W-:-:S02]  /*7060*/  ISETP.GE.AND P3, PT, R4, R167, PT ;  /* 0x000000a70400720c */ /* 0x000fc40003f66270 */
[----:B------:R-:W-:Y:S02]  /*7070*/  IADD3 R10, R3, 0x30, RZ ;  /* 0x00000030030a7810 */ /* 0x000fe40007ffe0ff */
[----:B------:R-:W-:Y:S02]  /*7080*/  FSEL R247, R247, -INF , !P4 ;  /* 0xff800000f7f77808 */ /* 0x000fe40006000000 */
[----:B------:R-:W-:Y:S02]  /*7090*/  FMNMX.FTZ R14, R191, R14, !PT ;  /* 0x0000000ebf0e7209 */ /* 0x000fe40007810000 */
[----:B------:R-:W-:Y:S02]  /*70a0*/  ISETP.GE.AND P1, PT, R8, R2, PT ;  /* 0x000000020800720c */ /* 0x000fe40003f26270 */
[----:B------:R-:W-:Y:S02]  /*70b0*/  FSEL R199, R199, -INF , !P2 ;  /* 0xff800000c7c77808 */ /* 0x000fe40005000000 */
[----:B------:R-:W-:-:S02]  /*70c0*/  FMNMX.FTZ R12, R245, R12, !PT ;  /* 0x0000000cf50c7209 */ /* 0x000fc40007810000 */
[----:B------:R-:W-:Y:S02]  /*70d0*/  IADD3 R8, R3, 0x31, RZ ;  /* 0x0000003103087810 */ /* 0x000fe40007ffe0ff */
[----:B------:R-:W-:Y:S02]  /*70e0*/  ISETP.GE.AND P5, PT, R10, R167, PT ;  /* 0x000000a70a00720c */ /* 0x000fe40003fa6270 */
[----:B------:R-:W-:Y:S02]  /*70f0*/  FSEL R193, R193, -INF , !P3 ;  /* 0xff800000c1c17808 */ /* 0x000fe40005800000 */
[----:B------:R-:W-:Y:S02]  /*7100*/  FMNMX.FTZ R14, R247, R14, !PT ;  /* 0x0000000ef70e7209 */ /* 0x000fe40007810000 */
[----:B------:R-:W-:Y:S02]  /*7110*/  ISETP.GE.AND P0, PT, R4, R2, PT ;  /* 0x000000020400720c */ /* 0x000fe40003f06270 */
        /* <DEDUP_REMOVED lines=42> */
[----:B------:R-:W-:Y:S02]  /*73c0*/  FSEL R198, R198, RZ, P0 ;  /* 0x000000ffc6c67208 */ /* 0x000fe40000000000 */
[C---:B------:R-:W-:Y:S01]  /*73d0*/  FSETP.NEU.FTZ.AND P0, PT, R3.reuse, -INF , PT ;  /* 0xff8000000300780b */ /* 0x040fe20003f1d000 */
[----:B------:R-:W-:Y:S02]  /*73e0*/  FMUL.FTZ R192, R3, c[0x0][0x23c] ;  /* 0x00008f0003c07a20 */ /* 0x000fe40000410000 */
[--C-:B------:R-:W-:Y:S02]  /*73f0*/  FFMA.FTZ R189, R6, c[0x0][0x23c], -R198.reuse ;  /* 0x00008f0006bd7a23 */ /* 0x100fe400000108c6 */
[--C-:B------:R-:W-:Y:S01]  /*7400*/  FFMA.FTZ R186, R31, c[0x0][0x23c], -R198.reuse ;  /* 0x00008f001fba7a23 */ /* 0x100fe200000108c6 */
[----:B------:R-:W-:Y:S01]  /*7410*/  FSEL R192, R192, RZ, P0 ;  /* 0x000000ffc0c07208 */ /* 0x000fe20000000000 */
[--C-:B------:R-:W-:Y:S01]  /*7420*/  FFMA.FTZ R183, R49, c[0x0][0x23c], -R198.reuse ;  /* 0x00008f0031b77a23 */ /* 0x100fe200000108c6 */
[----:B------:R-:W-:Y:S01]  /*7430*/  LDSM.16.MT88.4 R4, [R232+0x16000] ;  /* 0x01600000e804783b */ /* 0x000fe20000004200 */
[----:B------:R-:W-:Y:S01]  /*7440*/  FFMA.FTZ R182, R37, c[0x0][0x23c], -R198 ;  /* 0x00008f0025b67a23 */ /* 0x000fe200000108c6 */
[----:B------:R-:W-:Y:S01]  /*7450*/  MUFU.EX2 R189, R189 ;  /* 0x000000bd00bd7308 */ /* 0x000fe20000000800 */
[--C-:B------:R-:W-:Y:S01]  /*7460*/  FFMA.FTZ R184, R24, c[0x0][0x23c], -R192.reuse ;  /* 0x00008f0018b87a23 */ /* 0x100fe200000108c0 */
[----:B------:R-:W1:Y:S01]  /*7470*/  LDSM.16.MT88.4 R48, [R234+0x12000] ;  /* 0x01200000ea30783b */ /* 0x000e620000004200 */
[--C-:B------:R-:W-:Y:S01]  /*7480*/  FFMA.FTZ R187, R29, c[0x0][0x23c], -R192.reuse ;  /* 0x00008f001dbb7a23 */ /* 0x100fe200000108c0 */
[----:B------:R-:W-:Y:S01]  /*7490*/  LEA R248, P0, R166, c[0x0][0x168], 0x1 ;  /* 0x00005a00a6f87a11 */ /* 0x000fe200078008ff */
[--C-:B------:R-:W-:Y:S01]  /*74a0*/  FFMA.FTZ R185, R25, c[0x0][0x23c], -R192.reuse ;  /* 0x00008f0019b97a23 */ /* 0x100fe200000108c0 */
[----:B------:R-:W-:Y:S01]  /*74b0*/  LDSM.16.MT88.4 R28, [R232+0x12800] ;  /* 0x01280000e81c783b */ /* 0x000fe20000004200 */
[--C-:B------:R-:W-:Y:S01]  /*74c0*/  FFMA.FTZ R178, R27, c[0x0][0x23c], -R192.reuse ;  /* 0x00008f001bb27a23 */ /* 0x100fe200000108c0 */
[----:B------:R-:W2:Y:S01]  /*74d0*/  MUFU.EX2 R186, R186 ;  /* 0x000000ba00ba7308 */ /* 0x000ea20000000800 */
[--C-:B------:R-:W-:Y:S01]  /*74e0*/  FFMA.FTZ R179, R15, c[0x0][0x23c], -R192.reuse ;  /* 0x00008f000fb37a23 */ /* 0x100fe200000108c0 */
[----:B------:R-:W-:Y:S01]  /*74f0*/  LDSM.16.MT88.4 R24, [R236+0x10800] ;  /* 0x01080000ec18783b */ /* 0x000fe20000004200 */
[----:B------:R-:W-:-:S02]  /*7500*/  FFMA.FTZ R174, R13, c[0x0][0x23c], -R192 ;  /* 0x00008f000dae7a23 */ /* 0x000fc400000108c0 */
[--C-:B------:R-:W-:Y:S01]  /*7510*/  FFMA.FTZ R181, R23, c[0x0][0x23c], -R198.reuse ;  /* 0x00008f0017b57a23 */ /* 0x100fe200000108c6 */
[----:B------:R-:W3:Y:S01]  /*7520*/  LDSM.16.MT88.4 R12, [R232+0x10800] ;  /* 0x01080000e80c783b */ /* 0x000ee20000004200 */
[--C-:B------:R-:W-:Y:S01]  /*7530*/  FFMA.FTZ R180, R21, c[0x0][0x23c], -R198.reuse ;  /* 0x00008f0015b47a23 */ /* 0x100fe200000108c6 */
[----:B------:R-:W-:Y:S01]  /*7540*/  MUFU.EX2 R183, R183 ;  /* 0x000000b700b77308 */ /* 0x000fe20000000800 */
[--C-:B------:R-:W-:Y:S01]  /*7550*/  FFMA.FTZ R177, R19, c[0x0][0x23c], -R198.reuse ;  /* 0x00008f0013b17a23 */ /* 0x100fe200000108c6 */
[----:B------:R-:W4:Y:S01]  /*7560*/  LDSM.16.MT88.4 R20, [R234+0x10800] ;  /* 0x01080000ea14783b */ /* 0x000f220000004200 */
[----:B------:R-:W-:Y:S02]  /*7570*/  FFMA.FTZ R176, R17, c[0x0][0x23c], -R198 ;  /* 0x00008f0011b07a23 */ /* 0x000fe400000108c6 */
[--C-:B------:R-:W-:Y:S01]  /*7580*/  FFMA.FTZ R175, R11, c[0x0][0x23c], -R192.reuse ;  /* 0x00008f000baf7a23 */ /* 0x100fe200000108c0 */
[----:B------:R-:W5:Y:S01]  /*7590*/  LDSM.16.MT88.4 R16, [R233+0x10800] ;  /* 0x01080000e910783b */ /* 0x000f620000004200 */
[----:B------:R-:W-:Y:S01]  /*75a0*/  FFMA.FTZ R0, R9, c[0x0][0x23c], -R192 ;  /* 0x00008f0009007a23 */ /* 0x000fe200000108c0 */
[----:B------:R-:W1:Y:S01]  /*75b0*/  MUFU.EX2 R182, R182 ;  /* 0x000000b600b67308 */ /* 0x000e620000000800 */
[----:B--2---:R-:W-:Y:S01]  /*75c0*/  F2FP.BF16.PACK_AB R128, R186, R189 ;  /* 0x000000bdba80723e */ /* 0x004fe200000010ff */
[----:B------:R-:W2:Y:S01]  /*75d0*/  LDSM.16.MT88.4 R8, [R234+0x12800] ;  /* 0x01280000ea08783b */ /* 0x000ea20000004200 */
[----:B------:R-:W-:-:S02]  /*75e0*/  FFMA.FTZ R188, R249, c[0x0][0x23c], -R198 ;  /* 0x00008f00f9bc7a23 */ /* 0x000fc400000108c6 */
[--C-:B------:R-:W-:Y:S02]  /*75f0*/  FFMA.FTZ R191, R191, c[0x0][0x23c], -R198.reuse ;  /* 0x00008f00bfbf7a23 */ /* 0x100fe400000108c6 */
[--C-:B------:R-:W-:Y:S01]  /*7600*/  FFMA.FTZ R190, R247, c[0x0][0x23c], -R198.reuse ;  /* 0x00008f00f7be7a23 */ /* 0x100fe200000108c6 */
[----:B------:R-:W-:Y:S01]  /*7610*/  MUFU.EX2 R184, R184 ;  /* 0x000000b800b87308 */ /* 0x000fe20000000800 */
[----:B------:R-:W-:Y:S01]  /*7620*/  FFMA.FTZ R193, R193, c[0x0][0x23c], -R198 ;  /* 0x00008f00c1c17a23 */ /* 0x000fe200000108c6 */
[----:B------:R-:W-:Y:S01]  /*7630*/  LEA.HI.X R247, R166, c[0x0][0x16c], R165, 0x1, P0 ;  /* 0x00005b00a6f77a11 */ /* 0x000fe200000f0ca5 */
[--C-:B------:R-:W-:Y:S02]  /*7640*/  FFMA.FTZ R194, R245, c[0x0][0x23c], -R192.reuse ;  /* 0x00008f00f5c27a23 */ /* 0x100fe400000108c0 */
[--C-:B------:R-:W-:Y:S02]  /*7650*/  FFMA.FTZ R199, R199, c[0x0][0x23c], -R192.reuse ;  /* 0x00008f00c7c77a23 */ /* 0x100fe400000108c0 */
[--C-:B------:R-:W-:Y:S01]  /*7660*/  FFMA.FTZ R196, R215, c[0x0][0x23c], -R192.reuse ;  /* 0x00008f00d7c47a23 */ /* 0x100fe200000108c0 */
[----:B------:R-:W3:Y:S01]  /*7670*/  MUFU.EX2 R187, R187 ;  /* 0x000000bb00bb7308 */ /* 0x000ee20000000800 */
[----:B-1----:R-:W-:Y:S01]  /*7680*/  F2FP.BF16.PACK_AB R130, R182, R183 ;  /* 0x000000b7b682723e */ /* 0x002fe200000010ff */
[----:B------:R-:W-:-:S02]  /*7690*/  FFMA.FTZ R203, R203, c[0x0][0x23c], -R192 ;  /* 0x00008f00cbcb7a23 */ /* 0x000fc400000108c0 */
[--C-:B------:R-:W-:Y:S02]  /*76a0*/  FFMA.FTZ R200, R213, c[0x0][0x23c], -R198.reuse ;  /* 0x00008f00d5c87a23 */ /* 0x100fe400000108c6 */
[--C-:B------:R-:W-:Y:S02]  /*76b0*/  FFMA.FTZ R211, R211, c[0x0][0x23c], -R198.reuse ;  /* 0x00008f00d3d37a23 */ /* 0x100fe400000108c6 */
[----:B------:R-:W-:Y:S01]  /*76c0*/  MUFU.EX2 R185, R185 ;  /* 0x000000b900b97308 */ /* 0x000fe20000000800 */
[--C-:B------:R-:W-:Y:S02]  /*76d0*/  FFMA.FTZ R202, R209, c[0x0][0x23c], -R198.reuse ;  /* 0x00008f00d1ca7a23 */ /* 0x100fe400000108c6 */
[----:B------:R-:W-:Y:S02]  /*76e0*/  FFMA.FTZ R251, R207, c[0x0][0x23c], -R198 ;  /* 0x00008f00cffb7a23 */ /* 0x000fe400000108c6 */
[--C-:B------:R-:W-:Y:S02]  /*76f0*/  FFMA.FTZ R198, R205, c[0x0][0x23c], -R192.reuse ;  /* 0x00008f00cdc67a23 */ /* 0x100fe400000108c0 */
[--C-:B------:R-:W-:Y:S01]  /*7700*/  FFMA.FTZ R201, R201, c[0x0][0x23c], -R192.reuse ;  /* 0x00008f00c9c97a23 */ /* 0x100fe200000108c0 */
[----:B------:R-:W1:Y:S01]  /*7710*/  MUFU.EX2 R178, R178 ;  /* 0x000000b200b27308 */ /* 0x000e620000000800 */
[----:B---3--:R-:W-:Y:S01]  /*7720*/  F2FP.BF16.PACK_AB R129, R187, R184 ;  /* 0x000000b8bb81723e */ /* 0x008fe200000010ff */
[----:B------:R-:W-:-:S02]  /*7730*/  FFMA.FTZ R197, R197, c[0x0][0x23c], -R192 ;  /* 0x00008f00c5c57a23 */ /* 0x000fc400000108c0 */
[----:B------:R-:W-:Y:S02]  /*7740*/  FFMA.FTZ R192, R195, c[0x0][0x23c], -R192 ;  /* 0x00008f00c3c07a23 */ /* 0x000fe400000108c0 */
[----:B------:R-:W-:Y:S02]  /*7750*/  FADD.FTZ R186, R189, R186 ;  /* 0x000000babdba7221 */ /* 0x000fe40000010000 */
[----:B------:R-:W-:Y:S01]  /*7760*/  MUFU.EX2 R181, R181 ;  /* 0x000000b500b57308 */ /* 0x000fe20000000800 */
[----:B------:R-:W-:Y:S02]  /*7770*/  FADD.FTZ R184, R184, R187 ;  /* 0x000000bbb8b87221 */ /* 0x000fe40000010000 */
[----:B------:R-:W-:-:S04]  /*7780*/  FADD.FTZ R183, R183, R186 ;  /* 0x000000bab7b77221 */ /* 0x000fc80000010000 */
[----:B------:R-:W-:Y:S01]  /*7790*/  FADD.FTZ R182, R182, R183 ;  /* 0x000000b7b6b67221 */ /* 0x000fe20000010000 */
[----:B-1----:R-:W-:Y:S01]  /*77a0*/  F2FP.BF16.PACK_AB R131, R178, R185 ;  /* 0x000000b9b283723e */ /* 0x002fe200000010ff */
        /* <DEDUP_REMOVED lines=59> */
[----:B------:R-:W-:-:S02]  /*7b60*/  FADD.FTZ R181, R181, R182 ;  /* 0x000000b6b5b57221 */ /* 0x000fc40000010000 */
[----:B------:R-:W-:Y:S02]  /*7b70*/  FADD.FTZ R179, R179, R178 ;  /* 0x000000b2b3b37221 */ /* 0x000fe40000010000 */
[----:B------:R-:W-:Y:S01]  /*7b80*/  FADD.FTZ R180, R180, R181 ;  /* 0x000000b5b4b47221 */ /* 0x000fe20000010000 */
[----:B------:R-:W-:Y:S01]  /*7b90*/  F2FP.BF16.PACK_AB R6, R176, R177 ;  /* 0x000000b1b006723e */ /* 0x000fe200000010ff */
[----:B------:R-:W-:Y:S01]  /*7ba0*/  FADD.FTZ R174, R174, R179 ;  /* 0x000000b3aeae7221 */ /* 0x000fe20000010000 */
[----:B------:R-:W-:-:S03]  /*7bb0*/  F2FP.BF16.PACK_AB R7, R0, R175 ;  /* 0x000000af0007723e */ /* 0x000fc600000010ff */
[----:B------:R-:W-:-:S04]  /*7bc0*/  FADD.FTZ R175, R175, R174 ;  /* 0x000000aeafaf7221 */ /* 0x000fc80000010000 */
[----:B------:R-:W-:Y:S01]  /*7bd0*/  HMMA.16816.F32.BF16 R136, R4, R12, R136 ;  /* 0x0000000c0488723c */ /* 0x000fe20000041888 */
[----:B------:R-:W-:-:S07]  /*7be0*/  FADD.FTZ R175, R0, R175 ;  /* 0x000000af00af7221 */ /* 0x000fce0000010000 */
        /* <DEDUP_REMOVED lines=35> */
[C---:B-----5:R-:W-:Y:S08]  /*7e20*/  HMMA.16816.F32.BF16 R68, R4.reuse, R24, R68 ;  /* 0x000000180444723c */ /* 0x060ff00000041844 */
[C---:B------:R-:W-:Y:S01]  /*7e30*/  HMMA.16816.F32.BF16 R72, R4.reuse, R26, R72 ;  /* 0x0000001a0448723c */ /* 0x040fe20000041848 */
[----:B------:R-:W-:Y:S07]  /*7e40*/  LDSM.16.MT88.4 R24, [R232+0x11000] ;  /* 0x01100000e818783b */ /* 0x000fee0000004200 */
[C---:B---3--:R-:W-:Y:S08]  /*7e50*/  HMMA.16816.F32.BF16 R100, R4.reuse, R20, R100 ;  /* 0x000000140464723c */ /* 0x048ff00000041864 */
[C---:B------:R-:W-:Y:S01]  /*7e60*/  HMMA.16816.F32.BF16 R104, R4.reuse, R22, R104 ;  /* 0x000000160468723c */ /* 0x040fe20000041868 */
[----:B------:R-:W-:Y:S07]  /*7e70*/  LDSM.16.MT88.4 R20, [R233+0x13000] ;  /* 0x01300000e914783b */ /* 0x000fee0000004200 */
[C---:B----4-:R-:W-:Y:S08]  /*7e80*/  HMMA.16816.F32.BF16 R116, R4.reuse, R16, R116 ;  /* 0x000000100474723c */ /* 0x050ff00000041874 */
[C---:B------:R-:W-:Y:S01]  /*7e90*/  HMMA.16816.F32.BF16 R120, R4.reuse, R18, R120 ;  /* 0x000000120478723c */ /* 0x040fe20000041878 */
[----:B------:R-:W3:Y:S07]  /*7ea0*/  LDSM.16.MT88.4 R16, [R234+0x13000] ;  /* 0x01300000ea10783b */ /* 0x000eee0000004200 */
[C---:B--2---:R-:W-:Y:S08]  /*7eb0*/  HMMA.16816.F32.BF16 R124, R4.reuse, R8, R124 ;  /* 0x00000008047c723c */ /* 0x044ff0000004187c */
[----:B------:R-:W-:Y:S01]  /*7ec0*/  HMMA.16816.F32.BF16 R128, R4, R10, R128 ;  /* 0x0000000a0480723c */ /* 0x000fe20000041880 */
[----:B------:R-:W2:Y:S06]  /*7ed0*/  LDSM.16.MT88.4 R8, [R236+0x13000] ;  /* 0x01300000ec08783b */ /* 0x000eac0000004200 */
        /* <DEDUP_REMOVED lines=11> */
[C---:B---3--:R-:W-:Y:S08]  /*7f90*/  HMMA.16816.F32.BF16 R44, R4.reuse, R16, R44 ;  /* 0x00000010042c723c */ /* 0x048ff0000004182c */
[C---:B--2---:R-:W-:Y:S08]  /*7fa0*/  HMMA.16816.F32.BF16 R36, R4.reuse, R8, R36 ;  /* 0x000000080424723c */ /* 0x044ff00000041824 */
        /* <DEDUP_REMOVED lines=92> */
[----:B----4-:R-:W-:Y:S03]  /*8570*/  HMMA.16816.F32.BF16 R84, R4, R24, R84 ;  /* 0x000000180454723c */ /* 0x010fe60000041854 */
        /* <DEDUP_REMOVED lines=91> */
.L_x_1605:
[----:B------:R-:W-:-:S05]  /*8b30*/  IMAD.MOV.U32 R11, RZ, RZ, c[0x0][0x1a0] ;  /* 0x00006800ff0b7624 */ /* 0x000fca00078e00ff */
[----:B------:R-:W-:-:S04]  /*8b40*/  LEA R11, -R11, RZ, 0x6 ;  /* 0x000000ff0b0b7211 */ /* 0x000fc800078e31ff */
[----:B------:R-:W-:Y:S02]  /*8b50*/  SHF.R.S32.HI R5, RZ, 0x1f, R11 ;  /* 0x0000001fff057819 */ /* 0x000fe4000001140b */
.L_x_1606:
        /* <DEDUP_REMOVED lines=82> */
[C---:B------:R-:W-:Y:S01]  /*9080*/  @!P3 IADD3 R0, P1, R9.reuse, R170, RZ ;  /* 0x000000aa0900b210 */ /* 0x040fe20007f3e0ff */
        /* <DEDUP_REMOVED lines=67> */
[----:B------:R-:W4:Y:S04]  /*94c0*/  LDSM.16.M88.4 R4, [R241+0x8000] ;  /* 0x00800000f104783b */ /* 0x000f280000000200 */
[----:B------:R-:W4:Y:S04]  /*94d0*/  LDSM.16.M88.4 R184, [R241+0x9000] ;  /* 0x00900000f1b8783b */ /* 0x000f280000000200 */
[----:B-1----:R-:W1:Y:S04]  /*94e0*/  LDSM.16.M88.4 R32, [R241+0x8800] ;  /* 0x00880000f120783b */ /* 0x002e680000000200 */
[----:B------:R-:W1:Y:S04]  /*94f0*/  LDSM.16.M88.4 R172, [R241+0x9800] ;  /* 0x00980000f1ac783b */ /* 0x000e680000000200 */
[----:B-----5:R-:W-:Y:S04]  /*9500*/  LDSM.16.M88.4 R12, [R240] ;  /* 0x00000000f00c783b */ /* 0x020fe80000000200 */
[----:B------:R-:W5:Y:S04]  /*9510*/  LDSM.16.M88.4 R196, [R239] ;  /* 0x00000000efc4783b */ /* 0x000f680000000200 */
[----:B--2---:R-:W2:Y:S04]  /*9520*/  LDSM.16.M88.4 R168, [R230] ;  /* 0x00000000e6a8783b */ /* 0x004ea80000000200 */
[----:B------:R-:W1:Y:S04]  /*9530*/  LDSM.16.M88.4 R192, [R231] ;  /* 0x00000000e7c0783b */ /* 0x000e680000000200 */
[----:B------:R-:W1:Y:S04]  /*9540*/  LDSM.16.M88.4 R28, [R229] ;  /* 0x00000000e51c783b */ /* 0x000e680000000200 */
[----:B---3--:R-:W-:Y:S01]  /*9550*/  LDSM.16.M88.4 R16, [R238] ;  /* 0x00000000ee10783b */ /* 0x008fe20000000200 */
[C---:B----4-:R-:W-:Y:S03]  /*9560*/  HMMA.16816.F32.BF16 R8, R176.reuse, R4, RZ ;  /* 0x00000004b008723c */ /* 0x050fe600000418ff */
[----:B------:R-:W3:Y:S04]  /*9570*/  LDSM.16.M88.4 R24, [R235+0x8000] ;  /* 0x00800000eb18783b */ /* 0x000ee80000000200 */
[----:B------:R-:W-:Y:S01]  /*9580*/  LDSM.16.M88.4 R200, [R241+0xb800] ;  /* 0x00b80000f1c8783b */ /* 0x000fe20000000200 */
[C---:B------:R-:W-:Y:S03]  /*9590*/  HMMA.16816.F32.BF16 R188, R176.reuse, R184, RZ ;  /* 0x000000b8b0bc723c */ /* 0x040fe600000418ff */
[----:B------:R-:W0:Y:S05]  /*95a0*/  LDGDEPBAR ;  /* 0x00000000000079af */ /* 0x000e2a0000000000 */
[C---:B------:R-:W-:Y:S08]  /*95b0*/  HMMA.16816.F32.BF16 R4, R176.reuse, R6, RZ ;  /* 0x00000006b004723c */ /* 0x040ff000000418ff */
[C---:B------:R-:W-:Y:S08]  /*95c0*/  HMMA.16816.F32.BF16 R184, R176.reuse, R186, RZ ;  /* 0x000000bab0b8723c */ /* 0x040ff000000418ff */
[C---:B-1----:R-:W-:Y:S08]  /*95d0*/  HMMA.16816.F32.BF16 R20, R176.reuse, R32, RZ ;  /* 0x00000020b014723c */ /* 0x042ff000000418ff */
[C---:B------:R-:W-:Y:S08]  /*95e0*/  HMMA.16816.F32.BF16 R32, R176.reuse, R34, RZ ;  /* 0x00000022b020723c */ /* 0x040ff000000418ff */
[C---:B------:R-:W-:Y:S08]  /*95f0*/  HMMA.16816.F32.BF16 R180, R176.reuse, R172, RZ ;  /* 0x000000acb0b4723c */ /* 0x040ff000000418ff */
[----:B------:R-:W-:Y:S01]  /*9600*/  HMMA.16816.F32.BF16 R176, R176, R174, RZ ;  /* 0x000000aeb0b0723c */ /* 0x000fe200000418ff */
[----:B------:R-:W1:Y:S07]  /*9610*/  LDSM.16.M88.4 R172, [R235+0x8800] ;  /* 0x00880000ebac783b */ /* 0x000e6e0000000200 */
[C---:B-----5:R-:W-:Y:S08]  /*9620*/  HMMA.16816.F32.BF16 R8, R12.reuse, R196, R8 ;  /* 0x000000c40c08723c */ /* 0x060ff00000041808 */
[C---:B------:R-:W-:Y:S01]  /*9630*/  HMMA.16816.F32.BF16 R4, R12.reuse, R198, R4 ;  /* 0x000000c60c04723c */ /* 0x040fe20000041804 */
[----:B------:R-:W4:Y:S07]  /*9640*/  LDSM.16.M88.4 R196, [R235+0x9000] ;  /* 0x00900000ebc4783b */ /* 0x000f2e0000000200 */
[C---:B--2---:R-:W-:Y:S08]  /*9650*/  HMMA.16816.F32.BF16 R188, R12.reuse, R168, R188 ;  /* 0x000000a80cbc723c */ /* 0x044ff000000418bc */
[C---:B------:R-:W-:Y:S01]  /*9660*/  HMMA.16816.F32.BF16 R184, R12.reuse, R170, R184 ;  /* 0x000000aa0cb8723c */ /* 0x040fe200000418b8 */
[----:B------:R-:W2:Y:S07]  /*9670*/  LDSM.16.M88.4 R168, [R235+0x9800] ;  /* 0x00980000eba8783b */ /* 0x000eae0000000200 */
[C---:B------:R-:W-:Y:S08]  /*9680*/  HMMA.16816.F32.BF16 R20, R12.reuse, R192, R20 ;  /* 0x000000c00c14723c */ /* 0x040ff00000041814 */
[C---:B------:R-:W-:Y:S01]  /*9690*/  HMMA.16816.F32.BF16 R32, R12.reuse, R194, R32 ;  /* 0x000000c20c20723c */ /* 0x040fe20000041820 */
[----:B------:R-:W-:Y:S07]  /*96a0*/  LDSM.16.M88.4 R192, [R228+0x800] ;  /* 0x00080000e4c0783b */ /* 0x000fee0000000200 */
[C---:B------:R-:W-:Y:S08]  /*96b0*/  HMMA.16816.F32.BF16 R180, R12.reuse, R28, R180 ;  /* 0x0000001c0cb4723c */ /* 0x040ff000000418b4 */
[----:B------:R-:W-:Y:S01]  /*96c0*/  HMMA.16816.F32.BF16 R176, R12, R30, R176 ;  /* 0x0000001e0cb0723c */ /* 0x000fe200000418b0 */
[----:B------:R-:W-:Y:S04]  /*96d0*/  LDSM.16.M88.4 R28, [R237] ;  /* 0x00000000ed1c783b */ /* 0x000fe80000000200 */
[----:B------:R-:W5:Y:S03]  /*96e0*/  LDSM.16.M88.4 R12, [R228] ;  /* 0x00000000e40c783b */ /* 0x000f660000000200 */
[C---:B---3--:R-:W-:Y:S08]  /*96f0*/  HMMA.16816.F32.BF16 R8, R16.reuse, R24, R8 ;  /* 0x000000181008723c */ /* 0x048ff00000041808 */
[C---:B------:R-:W-:Y:S01]  /*9700*/  HMMA.16816.F32.BF16 R4, R16.reuse, R26, R4 ;  /* 0x0000001a1004723c */ /* 0x040fe20000041804 */
[----:B------:R-:W3:Y:S07]  /*9710*/  LDSM.16.M88.4 R24, [R228+0x1000] ;  /* 0x00100000e418783b */ /* 0x000eee0000000200 */
[C---:B-1----:R-:W-:Y:S08]  /*9720*/  HMMA.16816.F32.BF16 R20, R16.reuse, R172, R20 ;  /* 0x000000ac1014723c */ /* 0x042ff00000041814 */
[C---:B------:R-:W-:Y:S01]  /*9730*/  HMMA.16816.F32.BF16 R32, R16.reuse, R174, R32 ;  /* 0x000000ae1020723c */ /* 0x040fe20000041820 */
[----:B------:R-:W1:Y:S07]  /*9740*/  LDSM.16.M88.4 R172, [R228+0x1800] ;  /* 0x00180000e4ac783b */ /* 0x000e6e0000000200 */
[C---:B----4-:R-:W-:Y:S08]  /*9750*/  HMMA.16816.F32.BF16 R188, R16.reuse, R196, R188 ;  /* 0x000000c410bc723c */ /* 0x050ff000000418bc */
[C---:B------:R-:W-:Y:S01]  /*9760*/  HMMA.16816.F32.BF16 R184, R16.reuse, R198, R184 ;  /* 0x000000c610b8723c */ /* 0x040fe200000418b8 */
[----:B------:R-:W-:Y:S07]  /*9770*/  LDSM.16.M88.4 R196, [R242+0x2000] ;  /* 0x00200000f2c4783b */ /* 0x000fee0000000200 */
[C---:B--2---:R-:W-:Y:S08]  /*9780*/  HMMA.16816.F32.BF16 R180, R16.reuse, R168, R180 ;  /* 0x000000a810b4723c */ /* 0x044ff000000418b4 */
[----:B------:R-:W-:Y:S01]  /*9790*/  HMMA.16816.F32.BF16 R176, R16, R170, R176 ;  /* 0x000000aa10b0723c */ /* 0x000fe200000418b0 */
[----:B------:R-:W2:Y:S04]  /*97a0*/  LDSM.16.M88.4 R168, [R241+0xa000] ;  /* 0x00a00000f1a8783b */ /* 0x000ea80000000200 */
[----:B------:R-:W4:Y:S03]  /*97b0*/  LDSM.16.M88.4 R16, [R241+0xa800] ;  /* 0x00a80000f110783b */ /* 0x000f260000000200 */
[C---:B-----5:R-:W-:Y:S08]  /*97c0*/  HMMA.16816.F32.BF16 R8, R28.reuse, R12, R8 ;  /* 0x0000000c1c08723c */ /* 0x060ff00000041808 */
[C---:B------:R-:W-:Y:S01]  /*97d0*/  HMMA.16816.F32.BF16 R4, R28.reuse, R14, R4 ;  /* 0x0000000e1c04723c */ /* 0x040fe20000041804 */
[----:B------:R-:W5:Y:S07]  /*97e0*/  LDSM.16.M88.4 R12, [R241+0xb000] ;  /* 0x00b00000f10c783b */ /* 0x000f6e0000000200 */
[C---:B------:R-:W-:Y:S08]  /*97f0*/  HMMA.16816.F32.BF16 R20, R28.reuse, R192, R20 ;  /* 0x000000c01c14723c */ /* 0x040ff00000041814 */
[C---:B------:R-:W-:Y:S01]  /*9800*/  HMMA.16816.F32.BF16 R32, R28.reuse, R194, R32 ;  /* 0x000000c21c20723c */ /* 0x040fe20000041820 */
[----:B------:R-:W-:Y:S07]  /*9810*/  LDSM.16.M88.4 R192, [R227] ;  /* 0x00000000e3c0783b */ /* 0x000fee0000000200 */
[C---:B---3--:R-:W-:Y:S08]  /*9820*/  HMMA.16816.F32.BF16 R188, R28.reuse, R24, R188 ;  /* 0x000000181cbc723c */ /* 0x048ff000000418bc */
[C---:B------:R-:W-:Y:S01]  /*9830*/  HMMA.16816.F32.BF16 R184, R28.reuse, R26, R184 ;  /* 0x0000001a1cb8723c */ /* 0x040fe200000418b8 */
[----:B------:R-:W3:Y:S07]  /*9840*/  LDSM.16.M88.4 R24, [R240+0x2000] ;  /* 0x00200000f018783b */ /* 0x000eee0000000200 */
[C---:B-1----:R-:W-:Y:S08]  /*9850*/  HMMA.16816.F32.BF16 R180, R28.reuse, R172, R180 ;  /* 0x000000ac1cb4723c */ /* 0x042ff000000418b4 */
[----:B------:R-:W-:Y:S01]  /*9860*/  HMMA.16816.F32.BF16 R176, R28, R174, R176 ;  /* 0x000000ae1cb0723c */ /* 0x000fe200000418b0 */
[----:B------:R-:W1:Y:S04]  /*9870*/  LDSM.16.M88.4 R28, [R226] ;  /* 0x00000000e21c783b */ /* 0x000e680000000200 */
[----:B------:R-:W1:Y:S03]  /*9880*/  LDSM.16.M88.4 R172, [R225] ;  /* 0x00000000e1ac783b */ /* 0x000e660000000200 */
[C---:B--2---:R-:W-:Y:S08]  /*9890*/  HMMA.16816.F32.BF16 R8, R196.reuse, R168, R8 ;  /* 0x000000a8c408723c */ /* 0x044ff00000041808 */
[C---:B------:R-:W-:Y:S01]  /*98a0*/  HMMA.16816.F32.BF16 R4, R196.reuse, R170, R4 ;  /* 0x000000aac404723c */ /* 0x040fe20000041804 */
[----:B------:R-:W2:Y:S07]  /*98b0*/  LDSM.16.M88.4 R168, [R224] ;  /* 0x00000000e0a8783b */ /* 0x000eae0000000200 */
[C---:B----4-:R-:W-:Y:S08]  /*98c0*/  HMMA.16816.F32.BF16 R20, R196.reuse, R16, R20 ;  /* 0x00000010c414723c */ /* 0x050ff00000041814 */
[C---:B------:R-:W-:Y:S01]  /*98d0*/  HMMA.16816.F32.BF16 R32, R196.reuse, R18, R32 ;  /* 0x00000012c420723c */ /* 0x040fe20000041820 */
[----:B------:R-:W-:Y:S07]  /*98e0*/  LDSM.16.M88.4 R16, [R235+0xa000] ;  /* 0x00a00000eb10783b */ /* 0x000fee0000000200 */
[C---:B-----5:R-:W-:Y:S08]  /*98f0*/  HMMA.16816.F32.BF16 R188, R196.reuse, R12, R188 ;  /* 0x0000000cc4bc723c */ /* 0x060ff000000418bc */
[C---:B------:R-:W-:Y:S01]  /*9900*/  HMMA.16816.F32.BF16 R184, R196.reuse, R14, R184 ;  /* 0x0000000ec4b8723c */ /* 0x040fe200000418b8 */
[----:B------:R-:W4:Y:S07]  /*9910*/  LDSM.16.M88.4 R12, [R238+0x2000] ;  /* 0x00200000ee0c783b */ /* 0x000f2e0000000200 */
[C---:B------:R-:W-:Y:S08]  /*9920*/  HMMA.16816.F32.BF16 R180, R196.reuse, R200, R180 ;  /* 0x000000c8c4b4723c */ /* 0x040ff000000418b4 */
[----:B------:R-:W-:Y:S01]  /*9930*/  HMMA.16816.F32.BF16 R176, R196, R202, R176 ;  /* 0x000000cac4b0723c */ /* 0x000fe200000418b0 */
[----:B------:R-:W5:Y:S04]  /*9940*/  LDSM.16.M88.4 R196, [R235+0xb000] ;  /* 0x00b00000ebc4783b */ /* 0x000f680000000200 */
[----:B------:R-:W2:Y:S03]  /*9950*/  LDSM.16.M88.4 R200, [R235+0xa800] ;  /* 0x00a80000ebc8783b */ /* 0x000ea60000000200 */
[C---:B---3--:R-:W-:Y:S08]  /*9960*/  HMMA.16816.F32.BF16 R8, R24.reuse, R192, R8 ;  /* 0x000000c01808723c */ /* 0x048ff00000041808 */
        /* <DEDUP_REMOVED lines=8> */
[C---:B--2---:R-:W-:Y:S08]  /*99f0*/  HMMA.16816.F32.BF16 R180, R24.reuse, R168, R180 ;  /* 0x000000a818b4723c */ /* 0x044ff000000418b4 */
[----:B------:R-:W-:Y:S01]  /*9a00*/  HMMA.16816.F32.BF16 R176, R24, R170, R176 ;  /* 0x000000aa18b0723c */ /* 0x000fe200000418b0 */
[----:B------:R-:W-:Y:S04]  /*9a10*/  LDSM.16.M88.4 R168, [R228+0x3000] ;  /* 0x00300000e4a8783b */ /* 0x000fe80000000200 */
[----:B------:R-:W-:Y:S03]  /*9a20*/  LDSM.16.M88.4 R24, [R228+0x3800] ;  /* 0x00380000e418783b */ /* 0x000fe60000000200 */
[C---:B----4-:R-:W-:Y:S08]  /*9a30*/  HMMA.16816.F32.BF16 R8, R12.reuse, R16, R8 ;  /* 0x000000100c08723c */ /* 0x050ff00000041808 */
[C---:B------:R-:W-:Y:S01]  /*9a40*/  HMMA.16816.F32.BF16 R4, R12.reuse, R18, R4 ;  /* 0x000000120c04723c */ /* 0x040fe20000041804 */
[----:B------:R-:W2:Y:S07]  /*9a50*/  LDSM.16.M88.4 R16, [R237+0x2000] ;  /* 0x00200000ed10783b */ /* 0x000eae0000000200 */
[C---:B-----5:R-:W-:Y:S08]  /*9a60*/  HMMA.16816.F32.BF16 R188, R12.reuse, R196, R188 ;  /* 0x000000c40cbc723c */ /* 0x060ff000000418bc */
[C---:B------:R-:W-:Y:S01]  /*9a70*/  HMMA.16816.F32.BF16 R184, R12.reuse, R198, R184 ;  /* 0x000000c60cb8723c */ /* 0x040fe200000418b8 */
[----:B------:R-:W-:Y:S07]  /*9a80*/  LDSM.16.M88.4 R196, [R241+0xc800] ;  /* 0x00c80000f1c4783b */ /* 0x000fee0000000200 */
[C---:B------:R-:W-:Y:S08]  /*9a90*/  HMMA.16816.F32.BF16 R20, R12.reuse, R200, R20 ;  /* 0x000000c80c14723c */ /* 0x040ff00000041814 */
[C---:B------:R-:W-:Y:S01]  /*9aa0*/  HMMA.16816.F32.BF16 R32, R12.reuse, R202, R32 ;  /* 0x000000ca0c20723c */ /* 0x040fe20000041820 */
[----:B------:R-:W-:Y:S07]  /*9ab0*/  LDSM.16.M88.4 R200, [R220] ;  /* 0x00000000dcc8783b */ /* 0x000fee0000000200 */
[C---:B-1----:R-:W-:Y:S08]  /*9ac0*/  HMMA.16816.F32.BF16 R180, R12.reuse, R28, R180 ;  /* 0x0000001c0cb4723c */ /* 0x042ff000000418b4 */
[----:B------:R-:W-:Y:S01]  /*9ad0*/  HMMA.16816.F32.BF16 R176, R12, R30, R176 ;  /* 0x0000001e0cb0723c */ /* 0x000fe200000418b0 */
[----:B------:R-:W-:Y:S04]  /*9ae0*/  LDSM.16.M88.4 R28, [R242+0x4000] ;  /* 0x00400000f21c783b */ /* 0x000fe80000000200 */
[----:B------:R-:W1:Y:S03]  /*9af0*/  LDSM.16.M88.4 R12, [R241+0xc000] ;  /* 0x00c00000f10c783b */ /* 0x000e660000000200 */
[C---:B--2---:R-:W-:Y:S08]  /*9b00*/  HMMA.16816.F32.BF16 R8, R16.reuse, R192, R8 ;  /* 0x000000c01008723c */ /* 0x044ff00000041808 */
[C---:B------:R-:W-:Y:S01]  /*9b10*/  HMMA.16816.F32.BF16 R4, R16.reuse, R194, R4 ;  /* 0x000000c21004723c */ /* 0x040fe20000041804 */
[----:B------:R-:W2:Y:S07]  /*9b20*/  LDSM.16.M88.4 R192, [R241+0xd000] ;  /* 0x00d00000f1c0783b */ /* 0x000eae0000000200 */
[C---:B------:R-:W-:Y:S08]  /*9b30*/  HMMA.16816.F32.BF16 R188, R16.reuse, R168, R188 ;  /* 0x000000a810bc723c */ /* 0x040ff000000418bc */
[C---:B------:R-:W-:Y:S01]  /*9b40*/  HMMA.16816.F32.BF16 R184, R16.reuse, R170, R184 ;  /* 0x000000aa10b8723c */ /* 0x040fe200000418b8 */
[----:B------:R-:W3:Y:S07]  /*9b50*/  LDSM.16.M88.4 R168, [R241+0xd800] ;  /* 0x00d80000f1a8783b */ /* 0x000eee0000000200 */
[C---:B------:R-:W-:Y:S08]  /*9b60*/  HMMA.16816.F32.BF16 R20, R16.reuse, R172, R20 ;  /* 0x000000ac1014723c */ /* 0x040ff00000041814 */
[C---:B------:R-:W-:Y:S01]  /*9b70*/  HMMA.16816.F32.BF16 R32, R16.reuse, R174, R32 ;  /* 0x000000ae1020723c */ /* 0x040fe20000041820 */
[----:B------:R-:W-:Y:S07]  /*9b80*/  LDSM.16.M88.4 R172, [R223] ;  /* 0x00000000dfac783b */ /* 0x000fee0000000200 */
[C---:B------:R-:W-:Y:S08]  /*9b90*/  HMMA.16816.F32.BF16 R180, R16.reuse, R24, R180 ;  /* 0x0000001810b4723c */ /* 0x040ff000000418b4 */
[----:B------:R-:W-:Y:S01]  /*9ba0*/  HMMA.16816.F32.BF16 R176, R16, R26, R176 ;  /* 0x0000001a10b0723c */ /* 0x000fe200000418b0 */
[----:B------:R-:W4:Y:S04]  /*9bb0*/  LDSM.16.M88.4 R24, [R240+0x4000] ;  /* 0x00400000f018783b */ /* 0x000f280000000200 */
[----:B------:R-:W5:Y:S03]  /*9bc0*/  LDSM.16.M88.4 R16, [R222] ;  /* 0x00000000de10783b */ /* 0x000f660000000200 */
[C---:B-1----:R-:W-:Y:S08]  /*9bd0*/  HMMA.16816.F32.BF16 R8, R28.reuse, R12, R8 ;  /* 0x0000000c1c08723c */ /* 0x042ff00000041808 */
[C---:B------:R-:W-:Y:S01]  /*9be0*/  HMMA.16816.F32.BF16 R4, R28.reuse, R14, R4 ;  /* 0x0000000e1c04723c */ /* 0x040fe20000041804 */
[----:B------:R-:W1:Y:S07]  /*9bf0*/  LDSM.16.M88.4 R12, [R221] ;  /* 0x00000000dd0c783b */ /* 0x000e6e0000000200 */
        /* <DEDUP_REMOVED lines=12> */
[----:B------:R-:W-:Y:S07]  /*9cc0*/  LDSM.16.M88.4 R172, [R235+0xd800] ;  /* 0x00d80000ebac783b */ /* 0x000fee0000000200 */
[C---:B-----5:R-:W-:Y:S08]  /*9cd0*/  HMMA.16816.F32.BF16 R20, R24.reuse, R16, R20 ;  /* 0x000000101814723c */ /* 0x060ff00000041814 */
[C---:B------:R-:W-:Y:S01]  /*9ce0*/  HMMA.16816.F32.BF16 R32, R24.reuse, R18, R32 ;  /* 0x000000121820723c */ /* 0x040fe20000041820 */
[----:B------:R-:W-:Y:S07]  /*9cf0*/  LDSM.16.M88.4 R16, [R228+0x4000] ;  /* 0x00400000e410783b */ /* 0x000fee0000000200 */
[C---:B-1----:R-:W-:Y:S08]  /*9d00*/  HMMA.16816.F32.BF16 R188, R24.reuse, R12, R188 ;  /* 0x0000000c18bc723c */ /* 0x042ff000000418bc */
[----:B------:R-:W-:Y:S01]  /*9d10*/  HMMA.16816.F32.BF16 R184, R24, R14, R184 ;  /* 0x0000000e18b8723c */ /* 0x000fe200000418b8 */
[----:B------:R-:W1:Y:S07]  /*9d20*/  LDSM.16.M88.4 R12, [R237+0x4000] ;  /* 0x00400000ed0c783b */ /* 0x000e6e0000000200 */
[C---:B--2---:R-:W-:Y:S08]  /*9d30*/  HMMA.16816.F32.BF16 R8, R168.reuse, R196, R8 ;  /* 0x000000c4a808723c */ /* 0x044ff00000041808 */
[----:B------:R-:W-:Y:S01]  /*9d40*/  HMMA.16816.F32.BF16 R4, R168, R198, R4 ;  /* 0x000000c6a804723c */ /* 0x000fe20000041804 */
[----:B------:R-:W-:Y:S07]  /*9d50*/  LDSM.16.M88.4 R196, [R242+0x6000] ;  /* 0x00600000f2c4783b */ /* 0x000fee0000000200 */
[C---:B------:R-:W-:Y:S08]  /*9d60*/  HMMA.16816.F32.BF16 R180, R24.reuse, R200, R180 ;  /* 0x000000c818b4723c */ /* 0x040ff000000418b4 */
[----:B------:R-:W-:Y:S01]  /*9d70*/  HMMA.16816.F32.BF16 R176, R24, R202, R176 ;  /* 0x000000ca18b0723c */ /* 0x000fe200000418b0 */
[----:B------:R-:W2:Y:S04]  /*9d80*/  LDSM.16.M88.4 R200, [R241+0xe000] ;  /* 0x00e00000f1c8783b */ /* 0x000ea80000000200 */
[----:B------:R-:W4:Y:S03]  /*9d90*/  LDSM.16.M88.4 R24, [R228+0x4800] ;  /* 0x00480000e418783b */ /* 0x000f260000000200 */
[C---:B---3--:R-:W-:Y:S08]  /*9da0*/  HMMA.16816.F32.BF16 R20, R168.reuse, R28, R20 ;  /* 0x0000001ca814723c */ /* 0x048ff00000041814 */
[----:B------:R-:W-:Y:S01]  /*9db0*/  HMMA.16816.F32.BF16 R32, R168, R30, R32 ;  /* 0x0000001ea820723c */ /* 0x000fe20000041820 */
[----:B------:R-:W3:Y:S07]  /*9dc0*/  LDSM.16.M88.4 R28, [R228+0x5000] ;  /* 0x00500000e41c783b */ /* 0x000eee0000000200 */
[C---:B-1----:R-:W-:Y:S08]  /*9dd0*/  HMMA.16816.F32.BF16 R8, R12.reuse, R16, R8 ;  /* 0x000000100c08723c */ /* 0x042ff00000041808 */
[----:B------:R-:W-:Y:S01]  /*9de0*/  HMMA.16816.F32.BF16 R4, R12, R18, R4 ;  /* 0x000000120c04723c */ /* 0x000fe20000041804 */
[----:B------:R-:W-:Y:S07]  /*9df0*/  LDSM.16.M88.4 R16, [R228+0x5800] ;  /* 0x00580000e410783b */ /* 0x000fee0000000200 */
[C---:B------:R-:W-:Y:S08]  /*9e00*/  HMMA.16816.F32.BF16 R188, R168.reuse, R192, R188 ;  /* 0x000000c0a8bc723c */ /* 0x040ff000000418bc */
[C---:B------:R-:W-:Y:S01]  /*9e10*/  HMMA.16816.F32.BF16 R184, R168.reuse, R194, R184 ;  /* 0x000000c2a8b8723c */ /* 0x040fe200000418b8 */
[----:B------:R-:W-:Y:S07]  /*9e20*/  LDSM.16.M88.4 R192, [R219] ;  /* 0x00000000dbc0783b */ /* 0x000fee0000000200 */
[C---:B------:R-:W-:Y:S08]  /*9e30*/  HMMA.16816.F32.BF16 R180, R168.reuse, R172, R180 ;  /* 0x000000aca8b4723c */ /* 0x040ff000000418b4 */
[----:B------:R-:W-:Y:S01]  /*9e40*/  HMMA.16816.F32.BF16 R176, R168, R174, R176 ;  /* 0x000000aea8b0723c */ /* 0x000fe200000418b0 */
[----:B------:R-:W1:Y:S04]  /*9e50*/  LDSM.16.M88.4 R172, [R240+0x6000] ;  /* 0x00600000f0ac783b */ /* 0x000e680000000200 */
[----:B------:R-:W-:Y:S03]  /*9e60*/  LDSM.16.M88.4 R168, [R235+0xe000] ;  /* 0x00e00000eba8783b */ /* 0x000fe60000000200 */
[C---:B--2---:R-:W-:Y:S08]  /*9e70*/  HMMA.16816.F32.BF16 R8, R196.reuse, R200, R8 ;  /* 0x000000c8c408723c */ /* 0x044ff00000041808 */
[----:B------:R-:W-:Y:S01]  /*9e80*/  HMMA.16816.F32.BF16 R4, R196, R202, R4 ;  /* 0x000000cac404723c */ /* 0x000fe20000041804 */
[----:B------:R-:W-:Y:S07]  /*9e90*/  LDSM.16.M88.4 R200, [R218] ;  /* 0x00000000dac8783b */ /* 0x000fee0000000200 */
[C---:B----4-:R-:W-:Y:S08]  /*9ea0*/  HMMA.16816.F32.BF16 R20, R12.reuse, R24, R20 ;  /* 0x000000180c14723c */ /* 0x050ff00000041814 */
[C---:B------:R-:W-:Y:S01]  /*9eb0*/  HMMA.16816.F32.BF16 R32, R12.reuse, R26, R32 ;  /* 0x0000001a0c20723c */ /* 0x040fe20000041820 */
[----:B------:R-:W2:Y:S07]  /*9ec0*/  LDSM.16.M88.4 R24, [R241+0xe800] ;  /* 0x00e80000f118783b */ /* 0x000eae0000000200 */
[C---:B---3--:R-:W-:Y:S08]  /*9ed0*/  HMMA.16816.F32.BF16 R188, R12.reuse, R28, R188 ;  /* 0x0000001c0cbc723c */ /* 0x048ff000000418bc */
[----:B------:R-:W-:Y:S01]  /*9ee0*/  HMMA.16816.F32.BF16 R184, R12, R30, R184 ;  /* 0x0000001e0cb8723c */ /* 0x000fe200000418b8 */
[----:B------:R-:W3:Y:S07]  /*9ef0*/  LDSM.16.M88.4 R28, [R238+0x6000] ;  /* 0x00600000ee1c783b */ /* 0x000eee0000000200 */
[C---:B-1----:R-:W-:Y:S08]  /*9f00*/  HMMA.16816.F32.BF16 R8, R172.reuse, R192, R8 ;  /* 0x000000c0ac08723c */ /* 0x042ff00000041808 */
[----:B------:R-:W-:Y:S01]  /*9f10*/  HMMA.16816.F32.BF16 R4, R172, R194, R4 ;  /* 0x000000c2ac04723c */ /* 0x000fe20000041804 */
[----:B------:R-:W1:Y:S07]  /*9f20*/  LDSM.16.M88.4 R192, [R241+0xf000] ;  /* 0x00f00000f1c0783b */ /* 0x000e6e0000000200 */
[C---:B------:R-:W-:Y:S08]  /*9f30*/  HMMA.16816.F32.BF16 R180, R12.reuse, R16, R180 ;  /* 0x000000100cb4723c */ /* 0x040ff000000418b4 */
[----:B------:R-:W-:Y:S01]  /*9f40*/  HMMA.16816.F32.BF16 R176, R12, R18, R176 ;  /* 0x000000120cb0723c */ /* 0x000fe200000418b0 */
[----:B------:R-:W-:Y:S04]  /*9f50*/  LDSM.16.M88.4 R16, [R237+0x6000] ;  /* 0x00600000ed10783b */ /* 0x000fe80000000200 */
[----:B------:R-:W4:Y:S03]  /*9f60*/  LDSM.16.M88.4 R12, [R228+0x6000] ;  /* 0x00600000e40c783b */ /* 0x000f260000000200 */
[----:B--2---:R-:W-:Y:S08]  /*9f70*/  HMMA.16816.F32.BF16 R20, R196, R24, R20 ;  /* 0x00000018c414723c */ /* 0x004ff00000041814 */
[C---:B---3--:R-:W-:Y:S08]  /*9f80*/  HMMA.16816.F32.BF16 R8, R28.reuse, R168, R8 ;  /* 0x000000a81c08723c */ /* 0x048ff00000041808 */
[----:B------:R-:W-:Y:S01]  /*9f90*/  HMMA.16816.F32.BF16 R4, R28, R170, R4 ;  /* 0x000000aa1c04723c */ /* 0x000fe20000041804 */
[----:B------:R-:W2:Y:S07]  /*9fa0*/  LDSM.16.M88.4 R168, [R217] ;  /* 0x00000000d9a8783b */ /* 0x000eae0000000200 */
[C---:B------:R-:W-:Y:S01]  /*9fb0*/  HMMA.16816.F32.BF16 R32, R196.reuse, R26, R32 ;  /* 0x0000001ac420723c */ /* 0x040fe20000041820 */
[----:B------:R-:W3:Y:S07]  /*9fc0*/  LDSM.16.M88.4 R24, [R235+0xe800] ;  /* 0x00e80000eb18783b */ /* 0x000eee0000000200 */
[----:B-1----:R-:W-:Y:S01]  /*9fd0*/  HMMA.16816.F32.BF16 R204, R196, R192, R188 ;  /* 0x000000c0c4cc723c */ /* 0x002fe200000418bc */
[----:B------:R-:W-:Y:S07]  /*9fe0*/  LDSM.16.M88.4 R188, [R228+0x6800] ;  /* 0x00680000e4bc783b */ /* 0x000fee0000000200 */
[----:B------:R-:W-:Y:S08]  /*9ff0*/  HMMA.16816.F32.BF16 R20, R172, R200, R20 ;  /* 0x000000c8ac14723c */ /* 0x000ff00000041814 */
[C---:B----4-:R-:W-:Y:S08]  /*a000*/  HMMA.16816.F32.BF16 R8, R16.reuse, R12, R8 ;  /* 0x0000000c1008723c */ /* 0x050ff00000041808 */
[----:B------:R-:W-:Y:S01]  /*a010*/  HMMA.16816.F32.BF16 R4, R16, R14, R4 ;  /* 0x0000000e1004723c */ /* 0x000fe20000041804 */
[----:B------:R-:W1:Y:S07]  /*a020*/  LDSM.16.M88.4 R12, [R235+0xf000] ;  /* 0x00f00000eb0c783b */ /* 0x000e6e0000000200 */
[C---:B------:R-:W-:Y:S08]  /*a030*/  HMMA.16816.F32.BF16 R32, R172.reuse, R202, R32 ;  /* 0x000000caac20723c */ /* 0x040ff00000041820 */
[----:B--2---:R-:W-:Y:S01]  /*a040*/  HMMA.16816.F32.BF16 R204, R172, R168, R204 ;  /* 0x000000a8accc723c */ /* 0x004fe200000418cc */
[----:B------:R-:W-:-:S02]  /*a050*/  FMUL.FTZ R9, R9, c[0x0][0x2ec] ;  /* 0x0000bb0009097a20 */ /* 0x000fc40000410000 */
[----:B------:R-:W-:-:S04]  /*a060*/  FMUL.FTZ R0, R8, c[0x0][0x2ec] ;  /* 0x0000bb0008007a20 */ /* 0x000fc80000410000 */
[----:B------:R-:W-:Y:S01]  /*a070*/  FMUL.FTZ R168, R10, c[0x0][0x2ec] ;  /* 0x0000bb000aa87a20 */ /* 0x000fe20000410000 */
[----:B---3--:R-:W-:Y:S01]  /*a080*/  HMMA.16816.F32.BF16 R20, R28, R24, R20 ;  /* 0x000000181c14723c */ /* 0x008fe20000041814 */
[----:B------:R-:W-:Y:S01]  /*a090*/  FMUL.FTZ R169, R6, c[0x0][0x2ec] ;  /* 0x0000bb0006a97a20 */ /* 0x000fe20000410000 */
[----:B------:R2:W3:Y:S05]  /*a0a0*/  MUFU.TANH R24, R9 ;  /* 0x0000000900187308 */ /* 0x0004ea0000002400 */
[----:B------:R-:W-:Y:S01]  /*a0b0*/  FMUL.FTZ R25, R11, c[0x0][0x2ec] ;  /* 0x0000bb000b197a20 */ /* 0x000fe20000410000 */
[----:B------:R-:W-:Y:S01]  /*a0c0*/  HMMA.16816.F32.BF16 R184, R196, R194, R184 ;  /* 0x000000c2c4b8723c */ /* 0x000fe200000418b8 */
[----:B------:R-:W4:Y:S01]  /*a0d0*/  LDSM.16.M88.4 R192, [R241+0xf800] ;  /* 0x00f80000f1c0783b */ /* 0x000f220000000200 */
[----:B------:R-:W-:Y:S06]  /*a0e0*/  MUFU.TANH R169, R169 ;  /* 0x000000a900a97308 */ /* 0x000fec0000002400 */
[C---:B------:R-:W-:Y:S01]  /*a0f0*/  HMMA.16816.F32.BF16 R32, R28.reuse, R26, R32 ;  /* 0x0000001a1c20723c */ /* 0x040fe20000041820 */
[----:B--2---:R-:W-:Y:S01]  /*a100*/  LDSM.16.M88.4 R8, [R228+0x7000] ;  /* 0x00700000e408783b */ /* 0x004fe20000000200 */
[----:B------:R-:W2:Y:S05]  /*a110*/  MUFU.TANH R25, R25 ;  /* 0x0000001900197308 */ /* 0x000eaa0000002400 */
[----:B------:R-:W-:Y:S01]  /*a120*/  FMUL.FTZ R27, R4, c[0x0][0x2ec] ;  /* 0x0000bb00041b7a20 */ /* 0x000fe20000410000 */
[----:B-1----:R-:W-:Y:S01]  /*a130*/  HMMA.16816.F32.BF16 R204, R28, R12, R204 ;  /* 0x0000000c1ccc723c */ /* 0x002fe200000418cc */
[----:B------:R-:W-:Y:S01]  /*a140*/  FMUL.FTZ R26, R5, c[0x0][0x2ec] ;  /* 0x0000bb00051a7a20 */ /* 0x000fe20000410000 */
[----:B------:R-:W-:Y:S05]  /*a150*/  MUFU.TANH R0, R0 ;  /* 0x0000000000007308 */ /* 0x000fea0000002400 */
[----:B------:R-:W-:Y:S01]  /*a160*/  FMUL.FTZ R12, R7, c[0x0][0x2ec] ;  /* 0x0000bb00070c7a20 */ /* 0x000fe20000410000 */
[----:B------:R-:W-:Y:S01]  /*a170*/  HMMA.16816.F32.BF16 R20, R16, R188, R20 ;  /* 0x000000bc1014723c */ /* 0x000fe20000041814 */
[----:B------:R-:W1:Y:S01]  /*a180*/  LDSM.16.M88.4 R4, [R216] ;  /* 0x00000000d804783b */ /* 0x000e620000000200 */
[----:B------:R-:W5:Y:S03]  /*a190*/  MUFU.TANH R27, R27 ;  /* 0x0000001b001b7308 */ /* 0x000f660000002400 */
[----:B------:R-:W1:Y:S03]  /*a1a0*/  S2R R188, SR_TID.X ;  /* 0x0000000000bc7919 */ /* 0x000e660000002100 */
[----:B------:R-:W-:Y:S02]  /*a1b0*/  HMMA.16816.F32.BF16 R184, R172, R170, R184 ;  /* 0x000000aaacb8723c */ /* 0x000fe400000418b8 */
[----:B------:R-:W1:Y:S06]  /*a1c0*/  MUFU.TANH R26, R26 ;  /* 0x0000001a001a7308 */ /* 0x000e6c0000002400 */
[----:B------:R-:W-:Y:S02]  /*a1d0*/  HMMA.16816.F32.BF16 R32, R16, R190, R32 ;  /* 0x000000be1020723c */ /* 0x000fe40000041820 */
[----:B------:R-:W1:Y:S06]  /*a1e0*/  MUFU.TANH R12, R12 ;  /* 0x0000000c000c7308 */ /* 0x000e6c0000002400 */
[----:B----4-:R-:W-:Y:S01]  /*a1f0*/  HMMA.16816.F32.BF16 R180, R196, R192, R180 ;  /* 0x000000c0c4b4723c */ /* 0x010fe200000418b4 */
[----:B------:R-:W-:-:S02]  /*a200*/  FMUL.FTZ R13, R20, c[0x0][0x2ec] ;  /* 0x0000bb00140d7a20 */ /* 0x000fc40000410000 */
[----:B------:R-:W-:Y:S01]  /*a210*/  FMUL.FTZ R170, R21, c[0x0][0x2ec] ;  /* 0x0000bb0015aa7a20 */ /* 0x000fe20000410000 */
[----:B------:R-:W-:Y:S01]  /*a220*/  MUFU.TANH R168, R168 ;  /* 0x000000a800a87308 */ /* 0x000fe20000002400 */
[----:B------:R-:W-:Y:S02]  /*a230*/  FMUL.FTZ R171, R22, c[0x0][0x2ec] ;  /* 0x0000bb0016ab7a20 */ /* 0x000fe40000410000 */
[----:B------:R-:W-:Y:S01]  /*a240*/  FMUL.FTZ R190, R23, c[0x0][0x2ec] ;  /* 0x0000bb0017be7a20 */ /* 0x000fe20000410000 */
[----:B------:R-:W-:Y:S01]  /*a250*/  HMMA.16816.F32.BF16 R176, R196, R194, R176 ;  /* 0x000000c2c4b0723c */ /* 0x000fe200000418b0 */
[----:B------:R-:W4:Y:S03]  /*a260*/  LDSM.16.M88.4 R20, [R235+0xf800] ;  /* 0x00f80000eb14783b */ /* 0x000f260000000200 */
[----:B------:R-:W2:Y:S04]  /*a270*/  MUFU.TANH R13, R13 ;  /* 0x0000000d000d7308 */ /* 0x000ea80000002400 */
[----:B------:R-:W-:Y:S01]  /*a280*/  HMMA.16816.F32.BF16 R184, R28, R14, R184 ;  /* 0x0000000e1cb8723c */ /* 0x000fe200000418b8 */
[----:B------:R-:W-:-:S02]  /*a290*/  FMUL.FTZ R189, R32, c[0x0][0x2ec] ;  /* 0x0000bb0020bd7a20 */ /* 0x000fc40000410000 */
[----:B------:R-:W-:Y:S01]  /*a2a0*/  FMUL.FTZ R32, R35, c[0x0][0x2ec] ;  /* 0x0000bb0023207a20 */ /* 0x000fe20000410000 */
[----:B------:R-:W-:Y:S03]  /*a2b0*/  MUFU.TANH R170, R170 ;  /* 0x000000aa00aa7308 */ /* 0x000fe60000002400 */
[----:B------:R-:W-:Y:S01]  /*a2c0*/  FMUL.FTZ R15, R34, c[0x0][0x2ec] ;  /* 0x0000bb00220f7a20 */ /* 0x000fe20000410000 */
[C---:B-1----:R-:W-:Y:S04]  /*a2d0*/  HMMA.16816.F32.BF16 R180, R172.reuse, R4, R180 ;  /* 0x00000004acb4723c */ /* 0x042fe800000418b4 */
[----:B------:R-:W1:Y:S04]  /*a2e0*/  MUFU.TANH R171, R171 ;  /* 0x000000ab00ab7308 */ /* 0x000e680000002400 */
[----:B------:R-:W-:Y:S01]  /*a2f0*/  HMMA.16816.F32.BF16 R176, R172, R6, R176 ;  /* 0x00000006acb0723c */ /* 0x000fe200000418b0 */
[----:B------:R-:W1:Y:S01]  /*a300*/  LDSM.16.M88.4 R4, [R228+0x7800] ;  /* 0x00780000e404783b */ /* 0x000e620000000200 */
[----:B------:R-:W-:-:S04]  /*a310*/  DEPBAR.LE SB0, 0x0 ;  /* 0x000080000000791a */ /* 0x000fc80000000000 */
[----:B------:R-:W-:Y:S02]  /*a320*/  MUFU.TANH R14, R189 ;  /* 0x000000bd000e7308 */ /* 0x000fe40000002400 */
[C---:B------:R-:W-:Y:S06]  /*a330*/  HMMA.16816.F32.BF16 R184, R16.reuse, R10, R184 ;  /* 0x0000000a10b8723c */ /* 0x040fec00000418b8 */
[----:B------:R-:W-:Y:S01]  /*a340*/  MUFU.TANH R15, R15 ;  /* 0x0000000f000f7308 */ /* 0x000fe20000002400 */
[----:B------:R-:W-:Y:S01]  /*a350*/  IMAD.SHL.U32 R11, R188, 0x2, RZ ;  /* 0x00000002bc0b7824 */ /* 0x000fe200078e00ff */
[----:B------:R-:W-:Y:S01]  /*a360*/  HMMA.16816.F32.BF16 R204, R16, R8, R204 ;  /* 0x0000000810cc723c */ /* 0x000fe200000418cc */
[----:B------:R-:W-:-:S03]  /*a370*/  IMAD.U32 R10, RZ, RZ, UR28 ;  /* 0x0000001cff0a7e24 */ /* 0x000fc6000f8e00ff */
[----:B------:R-:W-:Y:S02]  /*a380*/  LOP3.LUT R11, R11, 0x6, RZ, 0xc0, !PT ;  /* 0x000000060b0b7812 */ /* 0x000fe400078ec0ff */
[----:B------:R-:W1:Y:S01]  /*a390*/  MUFU.TANH R8, R190 ;  /* 0x000000be00087308 */ /* 0x000e620000002400 */
[----:B------:R-:W-:Y:S01]  /*a3a0*/  FMUL.FTZ R9, R33, c[0x0][0x2ec] ;  /* 0x0000bb0021097a20 */ /* 0x000fe20000410000 */
[----:B----4-:R-:W-:Y:S01]  /*a3b0*/  HMMA.16816.F32.BF16 R180, R28, R20, R180 ;  /* 0x000000141cb4723c */ /* 0x010fe200000418b4 */
[----:B------:R-:W-:-:S05]  /*a3c0*/  IMAD R10, R10, 0x40, R11 ;  /* 0x000000400a0a7824 */ /* 0x000fca00078e020b */
[C---:B------:R-:W-:Y:S01]  /*a3d0*/  IADD3 R11, R10.reuse, 0x1, RZ ;  /* 0x000000010a0b7810 */ /* 0x040fe20007ffe0ff */
[----:B------:R-:W4:Y:S01]  /*a3e0*/  MUFU.TANH R9, R9 ;  /* 0x0000000900097308 */ /* 0x000f220000002400 */
[----:B------:R-:W-:Y:S01]  /*a3f0*/  HMMA.16816.F32.BF16 R176, R28, R22, R176 ;  /* 0x000000161cb0723c */ /* 0x000fe200000418b0 */
[----:B------:R-:W-:Y:S01]  /*a400*/  IADD3 R20, R10, 0x9, RZ ;  /* 0x000000090a147810 */ /* 0x000fe20007ffe0ff */
[----:B------:R-:W-:Y:S01]  /*a410*/  FMUL.FTZ R184, R184, c[0x0][0x2ec] ;  /* 0x0000bb00b8b87a20 */ /* 0x000fe20000410000 */
[-C--:B------:R-:W-:Y:S01]  /*a420*/  ISETP.GE.AND P1, PT, R11, R167.reuse, PT ;  /* 0x000000a70b00720c */ /* 0x080fe20003f26270 */
[----:B------:R-:W-:Y:S01]  /*a430*/  FMUL.FTZ R185, R185, c[0x0][0x2ec] ;  /* 0x0000bb00b9b97a20 */ /* 0x000fe20000410000 */
[-C--:B------:R-:W-:Y:S01]  /*a440*/  ISETP.GE.AND P0, PT, R11, R2.reuse, PT ;  /* 0x000000020b00720c */ /* 0x080fe20003f06270 */
[----:B------:R-:W-:Y:S01]  /*a450*/  FMUL.FTZ R186, R186, c[0x0][0x2ec] ;  /* 0x0000bb00baba7a20 */ /* 0x000fe20000410000 */
[----:B------:R-:W-:Y:S01]  /*a460*/  IADD3 R11, R10, 0x8, RZ ;  /* 0x000000080a0b7810 */ /* 0x000fe20007ffe0ff */
[----:B------:R-:W-:Y:S01]  /*a470*/  FMUL.FTZ R204, R204, c[0x0][0x2ec] ;  /* 0x0000bb00cccc7a20 */ /* 0x000fe20000410000 */
[----:B---3--:R-:W-:Y:S01]  /*a480*/  FSEL R28, R24, -INF , !P1 ;  /* 0xff800000181c7808 */ /* 0x008fe20004800000 */
[----:B------:R-:W-:Y:S01]  /*a490*/  FMUL.FTZ R199, R206, c[0x0][0x2ec] ;  /* 0x0000bb00cec77a20 */ /* 0x000fe20000410000 */
[-C--:B------:R-:W-:Y:S01]  /*a4a0*/  ISETP.GE.AND P6, PT, R11, R167.reuse, PT ;  /* 0x000000a70b00720c */ /* 0x080fe20003fc6270 */
[----:B------:R-:W-:Y:S01]  /*a4b0*/  FMUL.FTZ R202, R205, c[0x0][0x2ec] ;  /* 0x0000bb00cdca7a20 */ /* 0x000fe20000410000 */
[----:B------:R-:W-:Y:S01]  /*a4c0*/  ISETP.GE.AND P1, PT, R11, R2, PT ;  /* 0x000000020b00720c */ /* 0x000fe20003f26270 */
[----:B------:R-:W-:Y:S01]  /*a4d0*/  FMUL.FTZ R197, R207, c[0x0][0x2ec] ;  /* 0x0000bb00cfc57a20 */ /* 0x000fe20000410000 */
[----:B--2---:R-:W-:Y:S01]  /*a4e0*/  FSEL R11, R25, -INF , !P0 ;  /* 0xff800000190b7808 */ /* 0x004fe20004000000 */
[----:B-1----:R-:W-:Y:S01]  /*a4f0*/  HMMA.16816.F32.BF16 R180, R16, R4, R180 ;  /* 0x0000000410b4723c */ /* 0x002fe200000418b4 */
[----:B------:R-:W-:Y:S01]  /*a500*/  ISETP.GE.AND P0, PT, R20, R167, PT ;  /* 0x000000a71400720c */ /* 0x000fe20003f06270 */
[----:B------:R-:W1:Y:S01]  /*a510*/  MUFU.TANH R32, R32 ;  /* 0x0000002000207308 */ /* 0x000e620000002400 */
[----:B-----5:R-:W-:Y:S01]  /*a520*/  FSEL R30, R27, -INF , !P6 ;  /* 0xff8000001b1e7808 */ /* 0x020fe20007000000 */
[----:B------:R-:W-:Y:S01]  /*a530*/  FMUL.FTZ R187, R187, c[0x0][0x2ec] ;  /* 0x0000bb00bbbb7a20 */ /* 0x000fe20000410000 */
[----:B------:R-:W-:-:S02]  /*a540*/  FSEL R27, R169, -INF , !P1 ;  /* 0xff800000a91b7808 */ /* 0x000fc40004800000 */
[----:B------:R-:W-:Y:S01]  /*a550*/  IADD3 R5, R10, 0x10, RZ ;  /* 0x000000100a057810 */ /* 0x000fe20007ffe0ff */
[----:B------:R-:W-:Y:S01]  /*a560*/  HMMA.16816.F32.BF16 R176, R16, R6, R176 ;  /* 0x0000000610b0723c */ /* 0x000fe200000418b0 */
[-C--:B------:R-:W-:Y:S01]  /*a570*/  ISETP.GE.AND P6, PT, R20, R2.reuse, PT ;  /* 0x000000021400720c */ /* 0x080fe20003fc6270 */
[----:B------:R-:W2:Y:S01]  /*a580*/  MUFU.TANH R204, R204 ;  /* 0x000000cc00cc7308 */ /* 0x000ea20000002400 */
[C---:B------:R-:W-:Y:S02]  /*a590*/  ISETP.GE.AND P1, PT, R5.reuse, R167, PT ;  /* 0x000000a70500720c */ /* 0x040fe40003f26270 */
[----:B------:R-:W-:Y:S02]  /*a5a0*/  IADD3 R20, R10, 0x11, RZ ;  /* 0x000000110a147810 */ /* 0x000fe40007ffe0ff */
[----:B------:R-:W-:Y:S02]  /*a5b0*/  FSEL R4, R26, -INF , !P0 ;  /* 0xff8000001a047808 */ /* 0x000fe40004000000 */
[----:B------:R-:W-:Y:S01]  /*a5c0*/  ISETP.GE.AND P0, PT, R5, R2, PT ;  /* 0x000000020500720c */ /* 0x000fe20003f06270 */
[----:B------:R-:W3:Y:S01]  /*a5d0*/  MUFU.TANH R199, R199 ;  /* 0x000000c700c77308 */ /* 0x000ee20000002400 */
[----:B------:R-:W-:-:S02]  /*a5e0*/  FSEL R5, R12, -INF , !P6 ;  /* 0xff8000000c057808 */ /* 0x000fc40007000000 */
[----:B------:R-:W-:Y:S02]  /*a5f0*/  FSEL R26, R13, -INF , !P1 ;  /* 0xff8000000d1a7808 */ /* 0x000fe40004800000 */
[CC--:B------:R-:W-:Y:S01]  /*a600*/  ISETP.GE.AND P6, PT, R20.reuse, R167.reuse, PT ;  /* 0x000000a71400720c */ /* 0x0c0fe20003fc6270 */
[----:B------:R-:W-:Y:S01]  /*a610*/  FMUL.FTZ R181, R181, c[0x0][0x2ec] ;  /* 0x0000bb00b5b57a20 */ /* 0x000fe20000410000 */
[-C--:B------:R-:W-:Y:S01]  /*a620*/  ISETP.GE.AND P1, PT, R20, R2.reuse, PT ;  /* 0x000000021400720c */ /* 0x080fe20003f26270 */
[----:B------:R-:W5:Y:S01]  /*a630*/  MUFU.TANH R202, R202 ;  /* 0x000000ca00ca7308 */ /* 0x000f620000002400 */
[----:B------:R-:W-:Y:S01]  /*a640*/  IADD3 R13, R10, 0x18, RZ ;  /* 0x000000180a0d7810 */ /* 0x000fe20007ffe0ff */
[----:B------:R-:W-:Y:S01]  /*a650*/  FMUL.FTZ R182, R182, c[0x0][0x2ec] ;  /* 0x0000bb00b6b67a20 */ /* 0x000fe20000410000 */
[----:B------:R-:W-:Y:S01]  /*a660*/  IADD3 R12, R10, 0x19, RZ ;  /* 0x000000190a0c7810 */ /* 0x000fe20007ffe0ff */
[----:B------:R-:W-:Y:S01]  /*a670*/  FMUL.FTZ R180, R180, c[0x0][0x2ec] ;  /* 0x0000bb00b4b47a20 */ /* 0x000fe20000410000 */
[----:B------:R-:W-:Y:S01]  /*a680*/  FSEL R25, R171, -INF , !P0 ;  /* 0xff800000ab197808 */ /* 0x000fe20004000000 */
[----:B------:R-:W-:Y:S01]  /*a690*/  FMUL.FTZ R176, R176, c[0x0][0x2ec] ;  /* 0x0000bb00b0b07a20 */ /* 0x000fe20000410000 */
[----:B------:R-:W-:Y:S01]  /*a6a0*/  FSEL R24, R170, -INF , !P6 ;  /* 0xff800000aa187808 */ /* 0x000fe20007000000 */
[----:B------:R-:W1:Y:S01]  /*a6b0*/  MUFU.TANH R197, R197 ;  /* 0x000000c500c57308 */ /* 0x000e620000002400 */
[----:B------:R-:W-:Y:S01]  /*a6c0*/  FSEL R23, R8, -INF , !P1 ;  /* 0xff80000008177808 */ /* 0x000fe20004800000 */
[----:B------:R-:W-:Y:S01]  /*a6d0*/  FMUL.FTZ R177, R177, c[0x0][0x2ec] ;  /* 0x0000bb00b1b17a20 */ /* 0x000fe20000410000 */
[-C--:B------:R-:W-:Y:S01]  /*a6e0*/  ISETP.GE.AND P0, PT, R13, R167.reuse, PT ;  /* 0x000000a70d00720c */ /* 0x080fe20003f06270 */
[----:B------:R-:W-:Y:S01]  /*a6f0*/  FMUL.FTZ R183, R183, c[0x0][0x2ec] ;  /* 0x0000bb00b7b77a20 */ /* 0x000fe20000410000 */
[----:B------:R-:W-:Y:S01]  /*a700*/  ISETP.GE.AND P6, PT, R13, R2, PT ;  /* 0x000000020d00720c */ /* 0x000fe20003fc6270 */
[----:B------:R-:W-:Y:S01]  /*a710*/  FMUL.FTZ R178, R178, c[0x0][0x2ec] ;  /* 0x0000bb00b2b27a20 */ /* 0x000fe20000410000 */
[----:B------:R-:W-:Y:S01]  /*a720*/  ISETP.GE.AND P1, PT, R12, R167, PT ;  /* 0x000000a70c00720c */ /* 0x000fe20003f26270 */
[----:B------:R-:W1:Y:S01]  /*a730*/  MUFU.TANH R200, R184 ;  /* 0x000000b800c87308 */ /* 0x000e620000002400 */
[----:B------:R-:W-:Y:S01]  /*a740*/  IADD3 R7, R10, 0x20, RZ ;  /* 0x000000200a077810 */ /* 0x000fe20007ffe0ff */
[----:B------:R-:W-:Y:S01]  /*a750*/  FMUL.FTZ R179, R179, c[0x0][0x2ec] ;  /* 0x0000bb00b3b37a20 */ /* 0x000fe20000410000 */
[----:B------:R-:W-:-:S02]  /*a760*/  FSEL R20, R14, -INF , !P0 ;  /* 0xff8000000e147808 */ /* 0x000fc40004000000 */
[----:B------:R-:W-:Y:S02]  /*a770*/  FSEL R21, R15, -INF , !P6 ;  /* 0xff8000000f157808 */ /* 0x000fe40007000000 */
[----:B----4-:R-:W-:Y:S01]  /*a780*/  FSEL R22, R9, -INF , !P1 ;  /* 0xff80000009167808 */ /* 0x010fe20004800000 */
[----:B------:R-:W-:Y:S01]  /*a790*/  MUFU.TANH R198, R185 ;  /* 0x000000b900c67308 */ /* 0x000fe20000002400 */
[-C--:B------:R-:W-:Y:S02]  /*a7a0*/  ISETP.GE.AND P0, PT, R12, R2.reuse, PT ;  /* 0x000000020c00720c */ /* 0x080fe40003f06270 */
[C---:B------:R-:W-:Y:S02]  /*a7b0*/  ISETP.GE.AND P6, PT, R7.reuse, R167, PT ;  /* 0x000000a70700720c */ /* 0x040fe40003fc6270 */
[----:B------:R-:W-:Y:S02]  /*a7c0*/  ISETP.GE.AND P1, PT, R7, R2, PT ;  /* 0x000000020700720c */ /* 0x000fe40003f26270 */
[C---:B------:R-:W-:Y:S01]  /*a7d0*/  IADD3 R6, R10.reuse, 0x21, RZ ;  /* 0x000000210a067810 */ /* 0x040fe20007ffe0ff */
[----:B------:R-:W4:Y:S01]  /*a7e0*/  MUFU.TANH R195, R186 ;  /* 0x000000ba00c37308 */ /* 0x000f220000002400 */
[----:B------:R-:W-:-:S02]  /*a7f0*/  IADD3 R7, R10, 0x28, RZ ;  /* 0x000000280a077810 */ /* 0x000fc40007ffe0ff */
[----:B-1----:R-:W-:Y:S02]  /*a800*/  FSEL R29, R32, -INF , !P0 ;  /* 0xff800000201d7808 */ /* 0x002fe40004000000 */
[----:B--2---:R-:W-:Y:S02]  /*a810*/  FSEL R204, R204, -INF , !P6 ;  /* 0xff800000cccc7808 */ /* 0x004fe40007000000 */
[----:B---3--:R-:W-:Y:S01]  /*a820*/  FSEL R199, R199, -INF , !P1 ;  /* 0xff800000c7c77808 */ /* 0x008fe20004800000 */
[----:B------:R-:W1:Y:S01]  /*a830*/  MUFU.TANH R193, R187 ;  /* 0x000000bb00c17308 */ /* 0x000e620000002400 */
[CC--:B------:R-:W-:Y:S02]  /*a840*/  ISETP.GE.AND P0, PT, R6.reuse, R167.reuse, PT ;  /* 0x000000a70600720c */ /* 0x0c0fe40003f06270 */
[----:B------:R-:W-:Y:S02]  /*a850*/  ISETP.GE.AND P6, PT, R6, R2, PT ;  /* 0x000000020600720c */ /* 0x000fe40003fc6270 */
[----:B------:R-:W-:-:S02]  /*a860*/  ISETP.GE.AND P1, PT, R7, R167, PT ;  /* 0x000000a70700720c */ /* 0x000fc40003f26270 */
[----:B------:R-:W-:Y:S01]  /*a870*/  IADD3 R6, R10, 0x29, RZ ;  /* 0x000000290a067810 */ /* 0x000fe20007ffe0ff */
[----:B------:R-:W-:Y:S01]  /*a880*/  MUFU.TANH R190, R181 ;  /* 0x000000b500be7308 */ /* 0x000fe20000002400 */
[----:B-----5:R-:W-:Y:S02]  /*a890*/  FSEL R202, R202, -INF , !P0 ;  /* 0xff800000caca7808 */ /* 0x020fe40004000000 */
[----:B------:R-:W-:Y:S02]  /*a8a0*/  FSEL R197, R197, -INF , !P6 ;  /* 0xff800000c5c57808 */ /* 0x000fe40007000000 */
[----:B------:R-:W-:Y:S02]  /*a8b0*/  FSEL R200, R200, -INF , !P1 ;  /* 0xff800000c8c87808 */ /* 0x000fe40004800000 */
[----:B------:R-:W-:Y:S01]  /*a8c0*/  ISETP.GE.AND P0, PT, R7, R2, PT ;  /* 0x000000020700720c */ /* 0x000fe20003f06270 */
[----:B------:R-:W2:Y:S01]  /*a8d0*/  MUFU.TANH R187, R182 ;  /* 0x000000b600bb7308 */ /* 0x000ea20000002400 */
[----:B------:R-:W-:-:S02]  /*a8e0*/  ISETP.GE.AND P6, PT, R6, R167, PT ;  /* 0x000000a70600720c */ /* 0x000fc40003fc6270 */
[----:B------:R-:W-:Y:S02]  /*a8f0*/  ISETP.GE.AND P1, PT, R6, R2, PT ;  /* 0x000000020600720c */ /* 0x000fe40003f26270 */
[C---:B------:R-:W-:Y:S02]  /*a900*/  IADD3 R6, R10.reuse, 0x30, RZ ;  /* 0x000000300a067810 */ /* 0x040fe40007ffe0ff */
[----:B------:R-:W-:Y:S01]  /*a910*/  IADD3 R7, R10, 0x31, RZ ;  /* 0x000000310a077810 */ /* 0x000fe20007ffe0ff */
[----:B------:R-:W3:Y:S01]  /*a920*/  MUFU.TANH R188, R176 ;  /* 0x000000b000bc7308 */ /* 0x000ee20000002400 */
[----:B----4-:R-:W-:Y:S02]  /*a930*/  FSEL R195, R195, -INF , !P0 ;  /* 0xff800000c3c37808 */ /* 0x010fe40004000000 */
[----:B------:R-:W-:Y:S02]  /*a940*/  FSEL R198, R198, -INF , !P6 ;  /* 0xff800000c6c67808 */ /* 0x000fe40007000000 */
[----:B-1----:R-:W-:Y:S01]  /*a950*/  FSEL R193, R193, -INF , !P1 ;  /* 0xff800000c1c17808 */ /* 0x002fe20004800000 */
[----:B------:R-:W-:Y:S01]  /*a960*/  BAR.SYNC.DEFER_BLOCKING 0x0 ;  /* 0x0000000000007b1d */ /* 0x000fe20000010000 */
[----:B------:R-:W-:-:S02]  /*a970*/  ISETP.GE.AND P0, PT, R6, R167, PT ;  /* 0x000000a70600720c */ /* 0x000fc40003f06270 */
[-C--:B------:R-:W-:Y:S02]  /*a980*/  ISETP.GE.AND P6, PT, R6, R2.reuse, PT ;  /* 0x000000020600720c */ /* 0x080fe40003fc6270 */
[-C--:B------:R-:W-:Y:S01]  /*a990*/  ISETP.GE.AND P1, PT, R7, R167.reuse, PT ;  /* 0x000000a70700720c */ /* 0x080fe20003f26270 */
[----:B------:R-:W1:Y:S01]  /*a9a0*/  MUFU.TANH R186, R177 ;  /* 0x000000b100ba7308 */ /* 0x000e620000002400 */
[----:B------:R-:W-:Y:S02]  /*a9b0*/  IADD3 R6, R10, 0x38, RZ ;  /* 0x000000380a067810 */ /* 0x000fe40007ffe0ff */
[----:B--2---:R-:W-:Y:S02]  /*a9c0*/  FSEL R187, R187, -INF , !P6 ;  /* 0xff800000bbbb7808 */ /* 0x004fe40007000000 */
[----:B------:R-:W-:Y:S02]  /*a9d0*/  FSEL R190, R190, -INF , !P1 ;  /* 0xff800000bebe7808 */ /* 0x000fe40004800000 */
[C---:B------:R-:W-:Y:S01]  /*a9e0*/  ISETP.GE.AND P6, PT, R6.reuse, R167, PT ;  /* 0x000000a70600720c */ /* 0x040fe20003fc6270 */
[----:B------:R-:W2:Y:S01]  /*a9f0*/  MUFU.TANH R180, R180 ;  /* 0x000000b400b47308 */ /* 0x000ea20000002400 */
[----:B------:R-:W-:-:S02]  /*aa00*/  ISETP.GE.AND P1, PT, R6, R2, PT ;  /* 0x000000020600720c */ /* 0x000fc40003f26270 */
[----:B------:R-:W-:Y:S02]  /*aa10*/  IADD3 R6, R10, 0x39, RZ ;  /* 0x000000390a067810 */ /* 0x000fe40007ffe0ff */
[----:B---3--:R-:W-:Y:S02]  /*aa20*/  FSEL R188, R188, -INF , !P6 ;  /* 0xff800000bcbc7808 */ /* 0x008fe40007000000 */
[----:B------:R-:W-:Y:S01]  /*aa30*/  ISETP.GE.AND P6, PT, R6, R167, PT ;  /* 0x000000a70600720c */ /* 0x000fe20003fc6270 */
[----:B------:R-:W3:Y:S03]  /*aa40*/  MUFU.TANH R185, R183 ;  /* 0x000000b700b97308 */ /* 0x000ee60000002400 */
[----:B-1----:R-:W-:Y:S02]  /*aa50*/  FSEL R186, R186, -INF , !P6 ;  /* 0xff800000baba7808 */ /* 0x002fe40007000000 */
[----:B------:R-:W-:-:S03]  /*aa60*/  PLOP3.LUT P6, PT, PT, PT, UP0, 0x80, 0x0 ;  /* 0x000000000000781c */ /* 0x000fc60003fcf008 */
[----:B------:R-:W1:Y:S01]  /*aa70*/  MUFU.TANH R182, R178 ;  /* 0x000000b200b67308 */ /* 0x000e620000002400 */
[----:B--2---:R-:W-:Y:S02]  /*aa80*/  FSEL R192, R180, -INF , !P0 ;  /* 0xff800000b4c07808 */ /* 0x004fe40004000000 */
[----:B------:R-:W-:-:S05]  /*aa90*/  ISETP.GE.AND P0, PT, R7, R2, PT ;  /* 0x000000020700720c */ /* 0x000fca0003f06270 */
[----:B------:R-:W2:Y:S01]  /*aaa0*/  MUFU.TANH R183, R179 ;  /* 0x000000b300b77308 */ /* 0x000ea20000002400 */
[----:B---3--:R-:W-:Y:S02]  /*aab0*/  FSEL R185, R185, -INF , !P0 ;  /* 0xff800000b9b97808 */ /* 0x008fe40004000000 */
[----:B------:R-:W-:-:S04]  /*aac0*/  ISETP.GE.AND P0, PT, R10, R167, PT ;  /* 0x000000a70a00720c */ /* 0x000fc80003f06270 */
[----:B------:R-:W-:Y:S02]  /*aad0*/  FSEL R0, R0, -INF , !P0 ;  /* 0xff80000000007808 */ /* 0x000fe40004000000 */
[----:B-1----:R-:W-:Y:S02]  /*aae0*/  FSEL R182, R182, -INF , !P1 ;  /* 0xff800000b6b67808 */ /* 0x002fe40004800000 */
[-C--:B------:R-:W-:Y:S02]  /*aaf0*/  ISETP.GE.AND P1, PT, R10, R2.reuse, PT ;  /* 0x000000020a00720c */ /* 0x080fe40003f26270 */
[----:B------:R-:W-:Y:S02]  /*ab00*/  ISETP.GE.AND P0, PT, R6, R2, PT ;  /* 0x000000020600720c */ /* 0x000fe40003f06270 */
[----:B------:R-:W-:Y:S02]  /*ab10*/  FSEL R168, R168, -INF , !P1 ;  /* 0xff800000a8a87808 */ /* 0x000fe40004800000 */
[----:B--2---:R-:W-:Y:S01]  /*ab20*/  FSEL R183, R183, -INF , !P0 ;  /* 0xff800000b7b77808 */ /* 0x004fe20004000000 */
        /* <DEDUP_REMOVED lines=76> */
.L_x_1608:
[----:B------:R-:W-:Y:S02]  /*aff0*/  ULDC UR8, c[0x0][0x198] ;  /* 0x0000660000087ab9 */ /* 0x000fe40000000800 */
[----:B------:R-:W-:-:S04]  /*b000*/  ULEA UR8, -UR8, URZ, 0x6 ;  /* 0x0000003f08087291 */ /* 0x000fc8000f8e313f */
[----:B------:R-:W-:Y:S02]  /*b010*/  USHF.R.S32.HI UR7, URZ, 0x1f, UR8 ;  /* 0x0000001f3f077899 */ /* 0x000fe40008011408 */
.L_x_1609:
        /* <DEDUP_REMOVED lines=154> */
.L_x_1611:
[----:B------:R-:W-:Y:S05]  /*b9c0*/  BSYNC B0 ;  /* 0x0000000000007941 */ /* 0x000fea0003800000 */
.L_x_1610:
[----:B------:R-:W0:Y:S01]  /*b9d0*/  LDGDEPBAR ;  /* 0x00000000000079af */ /* 0x000e220000000000 */
[----:B-1----:R-:W-:Y:S02]  /*b9e0*/  IMAD.U32 R7, RZ, RZ, UR8 ;  /* 0x00000008ff077e24 */ /* 0x002fe4000f8e00ff */
[----:B------:R-:W-:-:S03]  /*b9f0*/  IMAD.U32 R2, RZ, RZ, UR7 ;  /* 0x00000007ff027e24 */ /* 0x000fc6000f8e00ff */
[----:B------:R-:W-:-:S04]  /*ba00*/  LEA R248, P0, R7, R248, 0x1 ;  /* 0x000000f807f87211 */ /* 0x000fc800078008ff */
[----:B------:R-:W-:Y:S02]  /*ba10*/  LEA.HI.X R247, R7, R247, R2, 0x1, P0 ;  /* 0x000000f707f77211 */ /* 0x000fe400000f0c02 */
.L_x_1607:
        /* <DEDUP_REMOVED lines=46> */
[----:B------:R-:W-:Y:S01]  /*bd00*/  FMUL.FTZ R184, R173, c[0x0][0x23c] ;  /* 0x00008f00adb87a20 */ /* 0x000fe20000410000 */
[----:B------:R-:W-:Y:S02]  /*bd10*/  FSEL R189, R189, RZ, P1 ;  /* 0x000000ffbdbd7208 */ /* 0x000fe40000800000 */
[----:B------:R-:W-:Y:S02]  /*bd20*/  FSEL R7, R174, RZ, P1 ;  /* 0x000000ffae077208 */ /* 0x000fe40000800000 */
[----:B------:R-:W-:Y:S01]  /*bd30*/  FSEL R6, R173, RZ, P0 ;  /* 0x000000ffad067208 */ /* 0x000fe20000000000 */
[----:B------:R-:W-:Y:S01]  /*bd40*/  FFMA.FTZ R169, R4, c[0x0][0x23c], -R189 ;  /* 0x00008f0004a97a23 */ /* 0x000fe200000108bd */
[----:B------:R-:W-:Y:S01]  /*bd50*/  FSEL R184, R184, RZ, P0 ;  /* 0x000000ffb8b87208 */ /* 0x000fe20000000000 */
[----:B------:R-:W-:-:S02]  /*bd60*/  FADD.FTZ R4, R164, -R7 ;  /* 0x80000007a4047221 */ /* 0x000fc40000010000 */
[----:B------:R-:W-:Y:S01]  /*bd70*/  FADD.FTZ R6, R3, -R6 ;  /* 0x8000000603067221 */ /* 0x000fe20000010000 */
[----:B------:R-:W-:Y:S01]  /*bd80*/  LDSM.16.MT88.4 R164, [R234+0x12800] ;  /* 0x01280000eaa4783b */ /* 0x000fe20000004200 */
[--C-:B------:R-:W-:Y:S01]  /*bd90*/  FFMA.FTZ R172, R0, c[0x0][0x23c], -R189.reuse ;  /* 0x00008f0000ac7a23 */ /* 0x100fe200000108bd */
[----:B------:R-:W-:Y:S01]  /*bda0*/  MUFU.EX2 R169, R169 ;  /* 0x000000a900a97308 */ /* 0x000fe20000000800 */
[--C-:B------:R-:W-:Y:S02]  /*bdb0*/  FFMA.FTZ R171, R28, c[0x0][0x23c], -R189.reuse ;  /* 0x00008f001cab7a23 */ /* 0x100fe400000108bd */
[----:B------:R-:W-:Y:S02]  /*bdc0*/  FFMA.FTZ R170, R30, c[0x0][0x23c], -R189 ;  /* 0x00008f001eaa7a23 */ /* 0x000fe400000108bd */
[--C-:B------:R-:W-:Y:S02]  /*bdd0*/  FFMA.FTZ R168, R168, c[0x0][0x23c], -R184.reuse ;  /* 0x00008f00a8a87a23 */ /* 0x100fe400000108b8 */
[--C-:B------:R-:W-:Y:S01]  /*bde0*/  FFMA.FTZ R2, R11, c[0x0][0x23c], -R184.reuse ;  /* 0x00008f000b027a23 */ /* 0x100fe200000108b8 */
[----:B------:R-:W-:Y:S01]  /*bdf0*/  MUFU.EX2 R172, R172 ;  /* 0x000000ac00ac7308 */ /* 0x000fe20000000800 */
[--C-:B------:R-:W-:Y:S01]  /*be00*/  FFMA.FTZ R0, R27, c[0x0][0x23c], -R184.reuse ;  /* 0x00008f001b007a23 */ /* 0x100fe200000108b8 */
[----:B------:R-:W1:Y:S01]  /*be10*/  LDSM.16.MT88.4 R8, [R233+0x10000] ;  /* 0x01000000e908783b */ /* 0x000e620000004200 */
[----:B------:R-:W-:-:S02]  /*be20*/  FFMA.FTZ R175, R5, c[0x0][0x23c], -R184 ;  /* 0x00008f0005af7a23 */ /* 0x000fc400000108b8 */
[----:B------:R-:W-:Y:S02]  /*be30*/  FMUL.FTZ R176, R4, c[0x0][0x23c] ;  /* 0x00008f0004b07a20 */ /* 0x000fe40000410000 */
[----:B------:R-:W-:Y:S01]  /*be40*/  FMUL.FTZ R3, R6, c[0x0][0x23c] ;  /* 0x00008f0006037a20 */ /* 0x000fe20000410000 */
[----:B------:R-:W2:Y:S01]  /*be50*/  MUFU.EX2 R171, R171 ;  /* 0x000000ab00ab7308 */ /* 0x000ea20000000800 */
[--C-:B------:R-:W-:Y:S02]  /*be60*/  FFMA.FTZ R179, R20, c[0x0][0x23c], -R189.reuse ;  /* 0x00008f0014b37a23 */ /* 0x100fe400000108bd */
[--C-:B------:R-:W-:Y:S02]  /*be70*/  FFMA.FTZ R180, R22, c[0x0][0x23c], -R189.reuse ;  /* 0x00008f0016b47a23 */ /* 0x100fe400000108bd */
[--C-:B------:R-:W-:Y:S02]  /*be80*/  FFMA.FTZ R194, R23, c[0x0][0x23c], -R184.reuse ;  /* 0x00008f0017c27a23 */ /* 0x100fe400000108b8 */
[----:B------:R-:W-:Y:S01]  /*be90*/  FFMA.FTZ R191, R21, c[0x0][0x23c], -R184 ;  /* 0x00008f0015bf7a23 */ /* 0x000fe200000108b8 */
[----:B------:R-:W3:Y:S01]  /*bea0*/  MUFU.EX2 R170, R170 ;  /* 0x000000aa00aa7308 */ /* 0x000ee20000000800 */
[----:B------:R-:W-:Y:S01]  /*beb0*/  LDSM.16.MT88.4 R20, [R234+0x10800] ;  /* 0x01080000ea14783b */ /* 0x000fe20000004200 */
[----:B------:R-:W-:-:S02]  /*bec0*/  FFMA.FTZ R177, R26, c[0x0][0x23c], -R189 ;  /* 0x00008f001ab17a23 */ /* 0x000fc400000108bd */
[--C-:B------:R-:W-:Y:S02]  /*bed0*/  FFMA.FTZ R178, R24, c[0x0][0x23c], -R189.reuse ;  /* 0x00008f0018b27a23 */ /* 0x100fe400000108bd */
[--C-:B------:R-:W-:Y:S02]  /*bee0*/  FFMA.FTZ R181, R25, c[0x0][0x23c], -R184.reuse ;  /* 0x00008f0019b57a23 */ /* 0x100fe400000108b8 */
[----:B------:R-:W-:Y:S01]  /*bef0*/  MUFU.EX2 R168, R168 ;  /* 0x000000a800a87308 */ /* 0x000fe20000000800 */
[----:B--2---:R-:W-:Y:S01]  /*bf00*/  F2FP.BF16.PACK_AB R4, R171, R172 ;  /* 0x000000acab04723e */ /* 0x004fe200000010ff */
[----:B------:R-:W-:Y:S01]  /*bf10*/  FFMA.FTZ R196, R29, c[0x0][0x23c], -R184 ;  /* 0x00008f001dc47a23 */ /* 0x000fe200000108b8 */
[----:B------:R-:W-:Y:S01]  /*bf20*/  LDSM.16.MT88.4 R24, [R236+0x10800] ;  /* 0x01080000ec18783b */ /* 0x000fe20000004200 */
[--C-:B------:R-:W-:Y:S02]  /*bf30*/  FFMA.FTZ R201, R204, c[0x0][0x23c], -R189.reuse ;  /* 0x00008f00ccc97a23 */ /* 0x100fe400000108bd */
[--C-:B------:R-:W-:Y:S01]  /*bf40*/  FFMA.FTZ R203, R198, c[0x0][0x23c], -R189.reuse ;  /* 0x00008f00c6cb7a23 */ /* 0x100fe200000108bd */
[----:B------:R-:W-:Y:S01]  /*bf50*/  LDSM.16.MT88.4 R28, [R232+0x12800] ;  /* 0x01280000e81c783b */ /* 0x000fe20000004200 */
[----:B------:R-:W2:Y:S01]  /*bf60*/  MUFU.EX2 R2, R2 ;  /* 0x0000000200027308 */ /* 0x000ea20000000800 */
[----:B---3--:R-:W-:Y:S01]  /*bf70*/  F2FP.BF16.PACK_AB R6, R169, R170 ;  /* 0x000000aaa906723e */ /* 0x008fe200000010ff */
[----:B------:R-:W-:-:S02]  /*bf80*/  FFMA.FTZ R202, R202, c[0x0][0x23c], -R189 ;  /* 0x00008f00caca7a23 */ /* 0x000fc400000108bd */
[--C-:B------:R-:W-:Y:S02]  /*bf90*/  FFMA.FTZ R200, R200, c[0x0][0x23c], -R189.reuse ;  /* 0x00008f00c8c87a23 */ /* 0x100fe400000108bd */
[--C-:B------:R-:W-:Y:S02]  /*bfa0*/  FFMA.FTZ R198, R199, c[0x0][0x23c], -R184.reuse ;  /* 0x00008f00c7c67a23 */ /* 0x100fe400000108b8 */
[----:B------:R-:W-:Y:S01]  /*bfb0*/  MUFU.EX2 R0, R0 ;  /* 0x0000000000007308 */ /* 0x000fe20000000800 */
[--C-:B------:R-:W-:Y:S02]  /*bfc0*/  FFMA.FTZ R197, R197, c[0x0][0x23c], -R184.reuse ;  /* 0x00008f00c5c57a23 */ /* 0x100fe400000108b8 */
[--C-:B------:R-:W-:Y:S02]  /*bfd0*/  FFMA.FTZ R195, R195, c[0x0][0x23c], -R184.reuse ;  /* 0x00008f00c3c37a23 */ /* 0x100fe400000108b8 */
[----:B------:R-:W-:Y:S02]  /*bfe0*/  FFMA.FTZ R204, R193, c[0x0][0x23c], -R184 ;  /* 0x00008f00c1cc7a23 */ /* 0x000fe400000108b8 */
[--C-:B------:R-:W-:Y:S01]  /*bff0*/  FFMA.FTZ R192, R192, c[0x0][0x23c], -R189.reuse ;  /* 0x00008f00c0c07a23 */ /* 0x100fe200000108bd */
[----:B------:R-:W3:Y:S01]  /*c000*/  MUFU.EX2 R175, R175 ;  /* 0x000000af00af7308 */ /* 0x000ee20000000800 */
[----:B--2---:R-:W-:Y:S01]  /*c010*/  F2FP.BF16.PACK_AB R5, R2, R168 ;  /* 0x000000a80205723e */ /* 0x004fe200000010ff */
[----:B------:R-:W-:-:S02]  /*c020*/  FFMA.FTZ R193, R190, c[0x0][0x23c], -R189 ;  /* 0x00008f00bec17a23 */ /* 0x000fc400000108bd */
[--C-:B------:R-:W-:Y:S02]  /*c030*/  FFMA.FTZ R188, R188, c[0x0][0x23c], -R189.reuse ;  /* 0x00008f00bcbc7a23 */ /* 0x100fe400000108bd */
[----:B------:R-:W-:Y:S02]  /*c040*/  FFMA.FTZ R189, R186, c[0x0][0x23c], -R189 ;  /* 0x00008f00babd7a23 */ /* 0x000fe400000108bd */
[----:B------:R-:W2:Y:S01]  /*c050*/  MUFU.EX2 R176, R176 ;  /* 0x000000b000b07308 */ /* 0x000ea20000000800 */
[--C-:B------:R-:W-:Y:S02]  /*c060*/  FFMA.FTZ R186, R187, c[0x0][0x23c], -R184.reuse ;  /* 0x00008f00bbba7a23 */ /* 0x100fe400000108b8 */
[--C-:B------:R-:W-:Y:S02]  /*c070*/  FFMA.FTZ R185, R185, c[0x0][0x23c], -R184.reuse ;  /* 0x00008f00b9b97a23 */ /* 0x100fe400000108b8 */
        /* <DEDUP_REMOVED lines=27> */
[C---:B-1----:R-:W-:Y:S01]  /*c230*/  HMMA.16816.F32.BF16 R144, R4.reuse, R8, R144 ;  /* 0x000000080490723c */ /* 0x042fe20000041890 */
[-C--:B------:R-:W-:Y:S02]  /*c240*/  FMUL.FTZ R136, R136, R176.reuse ;  /* 0x000000b088887220 */ /* 0x080fe40000410000 */
[-C--:B------:R-:W-:Y:S01]  /*c250*/  FMUL.FTZ R137, R137, R176.reuse ;  /* 0x000000b089897220 */ /* 0x080fe20000410000 */
[----:B------:R-:W-:Y:S01]  /*c260*/  MUFU.EX2 R181, R181 ;  /* 0x000000b500b57308 */ /* 0x000fe20000000800 */
[-C--:B------:R-:W-:Y:S02]  /*c270*/  FMUL.FTZ R138, R138, R3.reuse ;  /* 0x000000038a8a7220 */ /* 0x080fe40000410000 */
[----:B------:R-:W-:Y:S01]  /*c280*/  FMUL.FTZ R139, R139, R3 ;  /* 0x000000038b8b7220 */ /* 0x000fe20000410000 */
[----:B------:R-:W-:Y:S01]  /*c290*/  HMMA.16816.F32.BF16 R140, R4, R10, R140 ;  /* 0x0000000a048c723c */ /* 0x000fe2000004188c */
[----:B------:R-:W1:Y:S01]  /*c2a0*/  LDSM.16.MT88.4 R8, [R234+0x12000] ;  /* 0x01200000ea08783b */ /* 0x000e620000004200 */
        /* <DEDUP_REMOVED lines=32> */
[C---:B------:R-:W-:Y:S01]  /*c4b0*/  HMMA.16816.F32.BF16 R148, R4.reuse, R18, R148 ;  /* 0x000000120494723c */ /* 0x040fe20000041894 */
[----:B------:R-:W2:Y:S01]  /*c4c0*/  LDSM.16.MT88.4 R16, [R236+0x12000] ;  /* 0x01200000ec10783b */ /* 0x000ea20000004200 */
[-C--:B------:R-:W-:Y:S02]  /*c4d0*/  FMUL.FTZ R54, R54, R3.reuse ;  /* 0x0000000336367220 */ /* 0x080fe40000410000 */
[----:B------:R-:W-:Y:S02]  /*c4e0*/  FMUL.FTZ R55, R55, R3 ;  /* 0x0000000337377220 */ /* 0x000fe40000410000 */
[-C--:B------:R-:W-:Y:S01]  /*c4f0*/  FMUL.FTZ R56, R56, R176.reuse ;  /* 0x000000b038387220 */ /* 0x080fe20000410000 */
[----:B------:R-:W-:Y:S01]  /*c500*/  MUFU.EX2 R203, R203 ;  /* 0x000000cb00cb7308 */ /* 0x000fe20000000800 */
[----:B-1----:R-:W-:Y:S01]  /*c510*/  HMMA.16816.F32.BF16 R44, R4, R8, R44 ;  /* 0x00000008042c723c */ /* 0x002fe2000004182c */
[----:B------:R-:W-:-:S02]  /*c520*/  FMUL.FTZ R57, R57, R176 ;  /* 0x000000b039397220 */ /* 0x000fc40000410000 */
[-C--:B------:R-:W-:Y:S02]  /*c530*/  FMUL.FTZ R58, R58, R3.reuse ;  /* 0x000000033a3a7220 */ /* 0x080fe40000410000 */
[-C--:B------:R-:W-:Y:S02]  /*c540*/  FMUL.FTZ R59, R59, R3.reuse ;  /* 0x000000033b3b7220 */ /* 0x080fe40000410000 */
[-C--:B------:R-:W-:Y:S01]  /*c550*/  FMUL.FTZ R36, R36, R176.reuse ;  /* 0x000000b024247220 */ /* 0x080fe20000410000 */
[----:B------:R-:W-:Y:S01]  /*c560*/  HMMA.16816.F32.BF16 R48, R4, R10, R48 ;  /* 0x0000000a0430723c */ /* 0x000fe20000041830 */
[----:B------:R-:W1:Y:S01]  /*c570*/  LDSM.16.MT88.4 R8, [R236+0x14000] ;  /* 0x01400000ec08783b */ /* 0x000e620000004200 */
        /* <DEDUP_REMOVED lines=10> */
[----:B---3--:R-:W-:Y:S01]  /*c620*/  HMMA.16816.F32.BF16 R52, R4, R12, R52 ;  /* 0x0000000c0434723c */ /* 0x008fe20000041834 */
[----:B------:R-:W-:Y:S01]  /*c630*/  FMUL.FTZ R69, R69, R176 ;  /* 0x000000b045457220 */ /* 0x000fe20000410000 */
[----:B------:R-:W-:Y:S01]  /*c640*/  MUFU.EX2 R195, R195 ;  /* 0x000000c300c37308 */ /* 0x000fe20000000800 */
[----:B------:R-:W-:-:S02]  /*c650*/  FMUL.FTZ R70, R70, R3 ;  /* 0x0000000346467220 */ /* 0x000fc40000410000 */
[-C--:B------:R-:W-:Y:S02]  /*c660*/  FMUL.FTZ R71, R71, R3.reuse ;  /* 0x0000000347477220 */ /* 0x080fe40000410000 */
[-C--:B------:R-:W-:Y:S01]  /*c670*/  FMUL.FTZ R72, R72, R176.reuse ;  /* 0x000000b048487220 */ /* 0x080fe20000410000 */
[C---:B------:R-:W-:Y:S01]  /*c680*/  HMMA.16816.F32.BF16 R56, R4.reuse, R14, R56 ;  /* 0x0000000e0438723c */ /* 0x040fe20000041838 */
[----:B------:R-:W3:Y:S01]  /*c690*/  LDSM.16.MT88.4 R12, [R234+0x14000] ;  /* 0x01400000ea0c783b */ /* 0x000ee20000004200 */
[-C--:B------:R-:W-:Y:S01]  /*c6a0*/  FMUL.FTZ R73, R73, R176.reuse ;  /* 0x000000b049497220 */ /* 0x080fe20000410000 */
[----:B------:R-:W1:Y:S01]  /*c6b0*/  MUFU.EX2 R204, R204 ;  /* 0x000000cc00cc7308 */ /* 0x000e620000000800 */
[-C--:B------:R-:W-:Y:S02]  /*c6c0*/  FMUL.FTZ R74, R74, R3.reuse ;  /* 0x000000034a4a7220 */ /* 0x080fe40000410000 */
[----:B------:R-:W-:Y:S02]  /*c6d0*/  FMUL.FTZ R75, R75, R3 ;  /* 0x000000034b4b7220 */ /* 0x000fe40000410000 */
        /* <DEDUP_REMOVED lines=10> */
[----:B------:R-:W2:Y:S01]  /*c780*/  MUFU.EX2 R193, R193 ;  /* 0x000000c100c17308 */ /* 0x000ea20000000800 */
[----:B------:R-:W-:-:S02]  /*c790*/  FMUL.FTZ R82, R82, R3 ;  /* 0x0000000352527220 */ /* 0x000fc40000410000 */
[C---:B-1----:R-:W-:Y:S01]  /*c7a0*/  HMMA.16816.F32.BF16 R68, R4.reuse, R8, R68 ;  /* 0x000000080444723c */ /* 0x042fe20000041844 */
[-C--:B------:R-:W-:Y:S02]  /*c7b0*/  FMUL.FTZ R83, R83, R3.reuse ;  /* 0x0000000353537220 */ /* 0x080fe40000410000 */
[-C--:B------:R-:W-:Y:S02]  /*c7c0*/  FMUL.FTZ R60, R60, R176.reuse ;  /* 0x000000b03c3c7220 */ /* 0x080fe40000410000 */
[----:B------:R-:W-:Y:S01]  /*c7d0*/  FMUL.FTZ R61, R61, R176 ;  /* 0x000000b03d3d7220 */ /* 0x000fe20000410000 */
[----:B------:R-:W-:Y:S01]  /*c7e0*/  MUFU.EX2 R188, R188 ;  /* 0x000000bc00bc7308 */ /* 0x000fe20000000800 */
[-C--:B------:R-:W-:Y:S01]  /*c7f0*/  FMUL.FTZ R62, R62, R3.reuse ;  /* 0x000000033e3e7220 */ /* 0x080fe20000410000 */
[----:B------:R-:W-:Y:S01]  /*c800*/  HMMA.16816.F32.BF16 R72, R4, R10, R72 ;  /* 0x0000000a0448723c */ /* 0x000fe20000041848 */
[----:B------:R-:W1:Y:S01]  /*c810*/  LDSM.16.MT88.4 R8, [R232+0x14000] ;  /* 0x01400000e808783b */ /* 0x000e620000004200 */
[----:B------:R-:W-:-:S02]  /*c820*/  FMUL.FTZ R63, R63, R3 ;  /* 0x000000033f3f7220 */ /* 0x000fc40000410000 */
[-C--:B------:R-:W-:Y:S02]  /*c830*/  FMUL.FTZ R64, R64, R176.reuse ;  /* 0x000000b040407220 */ /* 0x080fe40000410000 */
        /* <DEDUP_REMOVED lines=14> */
[----:B------:R-:W1:Y:S01]  /*c920*/  MUFU.EX2 R185, R185 ;  /* 0x000000b900b97308 */ /* 0x000e620000000800 */
[C---:B--2---:R-:W-:Y:S01]  /*c930*/  HMMA.16816.F32.BF16 R60, R4.reuse, R16, R60 ;  /* 0x00000010043c723c */ /* 0x044fe2000004183c */
[-C--:B------:R-:W-:Y:S02]  /*c940*/  FMUL.FTZ R98, R98, R3.reuse ;  /* 0x0000000362627220 */ /* 0x080fe40000410000 */
[-C--:B------:R-:W-:Y:S02]  /*c950*/  FMUL.FTZ R99, R99, R3.reuse ;  /* 0x0000000363637220 */ /* 0x080fe40000410000 */
[-C--:B------:R-:W-:Y:S02]  /*c960*/  FMUL.FTZ R100, R100, R176.reuse ;  /* 0x000000b064647220 */ /* 0x080fe40000410000 */
[----:B------:R-:W-:Y:S01]  /*c970*/  FMUL.FTZ R101, R101, R176 ;  /* 0x000000b065657220 */ /* 0x000fe20000410000 */
[----:B------:R-:W-:Y:S01]  /*c980*/  HMMA.16816.F32.BF16 R64, R4, R18, R64 ;  /* 0x000000120440723c */ /* 0x000fe20000041840 */
[----:B------:R-:W2:Y:S01]  /*c990*/  LDSM.16.MT88.4 R16, [R233+0x14000] ;  /* 0x01400000e910783b */ /* 0x000ea20000004200 */
[-C--:B------:R-:W-:Y:S01]  /*c9a0*/  FMUL.FTZ R102, R102, R3.reuse ;  /* 0x0000000366667220 */ /* 0x080fe20000410000 */
[----:B------:R-:W-:Y:S01]  /*c9b0*/  MUFU.EX2 R182, R182 ;  /* 0x000000b600b67308 */ /* 0x000fe20000000800 */
[----:B------:R-:W-:-:S02]  /*c9c0*/  FMUL.FTZ R103, R103, R3 ;  /* 0x0000000367677220 */ /* 0x000fc40000410000 */
[-C--:B------:R-:W-:Y:S02]  /*c9d0*/  FMUL.FTZ R104, R104, R176.reuse ;  /* 0x000000b068687220 */ /* 0x080fe40000410000 */
[C---:B-1----:R-:W-:Y:S01]  /*c9e0*/  HMMA.16816.F32.BF16 R92, R4.reuse, R8, R92 ;  /* 0x00000008045c723c */ /* 0x042fe2000004185c */
[-C--:B------:R-:W-:Y:S02]  /*c9f0*/  FMUL.FTZ R105, R105, R176.reuse ;  /* 0x000000b069697220 */ /* 0x080fe40000410000 */
[-C--:B------:R-:W-:Y:S01]  /*ca00*/  FMUL.FTZ R106, R106, R3.reuse ;  /* 0x000000036a6a7220 */ /* 0x080fe20000410000 */
[----:B------:R-:W1:Y:S01]  /*ca10*/  MUFU.EX2 R183, R183 ;  /* 0x000000b700b77308 */ /* 0x000e620000000800 */
[----:B------:R-:W-:Y:S02]  /*ca20*/  FMUL.FTZ R107, R107, R3 ;  /* 0x000000036b6b7220 */ /* 0x000fe40000410000 */
[-C--:B------:R-:W-:Y:S01]  /*ca30*/  FMUL.FTZ R84, R84, R176.reuse ;  /* 0x000000b054547220 */ /* 0x080fe20000410000 */
[----:B------:R-:W-:Y:S01]  /*ca40*/  HMMA.16816.F32.BF16 R96, R4, R10, R96 ;  /* 0x0000000a0460723c */ /* 0x000fe20000041860 */
[----:B------:R-:W1:Y:S01]  /*ca50*/  LDSM.16.MT88.4 R8, [R233+0x16000] ;  /* 0x01600000e908783b */ /* 0x000e620000004200 */
[----:B------:R-:W-:-:S02]  /*ca60*/  FMUL.FTZ R85, R85, R176 ;  /* 0x000000b055557220 */ /* 0x000fc40000410000 */
[-C--:B------:R-:W-:Y:S02]  /*ca70*/  FMUL.FTZ R86, R86, R3.reuse ;  /* 0x0000000356567220 */ /* 0x080fe40000410000 */
[-C--:B------:R-:W-:Y:S02]  /*ca80*/  FMUL.FTZ R87, R87, R3.reuse ;  /* 0x0000000357577220 */ /* 0x080fe40000410000 */
[-C--:B------:R-:W-:Y:S01]  /*ca90*/  FMUL.FTZ R88, R88, R176.reuse ;  /* 0x000000b058587220 */ /* 0x080fe20000410000 */
[----:B---3--:R-:W-:Y:S01]  /*caa0*/  HMMA.16816.F32.BF16 R100, R4, R12, R100 ;  /* 0x0000000c0464723c */ /* 0x008fe20000041864 */
[----:B------:R-:W-:Y:S02]  /*cab0*/  FMUL.FTZ R89, R89, R176 ;  /* 0x000000b059597220 */ /* 0x000fe40000410000 */
[-C--:B------:R-:W-:Y:S02]  /*cac0*/  FMUL.FTZ R90, R90, R3.reuse ;  /* 0x000000035a5a7220 */ /* 0x080fe40000410000 */
[----:B------:R-:W-:-:S02]  /*cad0*/  FMUL.FTZ R91, R91, R3 ;  /* 0x000000035b5b7220 */ /* 0x000fc40000410000 */
[-C--:B------:R-:W-:Y:S01]  /*cae0*/  FMUL.FTZ R116, R116, R176.reuse ;  /* 0x000000b074747220 */ /* 0x080fe20000410000 */
[C---:B------:R-:W-:Y:S01]  /*caf0*/  HMMA.16816.F32.BF16 R104, R4.reuse, R14, R104 ;  /* 0x0000000e0468723c */ /* 0x040fe20000041868 */
[----:B------:R-:W3:Y:S01]  /*cb00*/  LDSM.16.MT88.4 R12, [R232+0x16000] ;  /* 0x01600000e80c783b */ /* 0x000ee20000004200 */
[-C--:B------:R-:W-:Y:S02]  /*cb10*/  FMUL.FTZ R117, R117, R176.reuse ;  /* 0x000000b075757220 */ /* 0x080fe40000410000 */
[-C--:B------:R-:W-:Y:S02]  /*cb20*/  FMUL.FTZ R118, R118, R3.reuse ;  /* 0x0000000376767220 */ /* 0x080fe40000410000 */
[----:B------:R-:W-:Y:S02]  /*cb30*/  FMUL.FTZ R119, R119, R3 ;  /* 0x0000000377777220 */ /* 0x000fe40000410000 */
        /* <DEDUP_REMOVED lines=10> */
[C---:B-1----:R-:W-:Y:S01]  /*cbe0*/  HMMA.16816.F32.BF16 R116, R4.reuse, R8, R116 ;  /* 0x000000080474723c */ /* 0x042fe20000041874 */
[-C--:B------:R-:W-:Y:S02]  /*cbf0*/  FMUL.FTZ R127, R127, R3.reuse ;  /* 0x000000037f7f7220 */ /* 0x080fe40000410000 */
[-C--:B------:R-:W-:Y:S02]  /*cc00*/  FMUL.FTZ R128, R128, R176.reuse ;  /* 0x000000b080807220 */ /* 0x080fe40000410000 */
[-C--:B------:R-:W-:Y:S02]  /*cc10*/  FMUL.FTZ R129, R129, R176.reuse ;  /* 0x000000b081817220 */ /* 0x080fe40000410000 */
[-C--:B------:R-:W-:Y:S01]  /*cc20*/  FMUL.FTZ R130, R130, R3.reuse ;  /* 0x0000000382827220 */ /* 0x080fe20000410000 */
[----:B------:R-:W-:Y:S01]  /*cc30*/  HMMA.16816.F32.BF16 R120, R4, R10, R120 ;  /* 0x0000000a0478723c */ /* 0x000fe20000041878 */
[----:B------:R-:W-:Y:S01]  /*cc40*/  FMUL.FTZ R131, R131, R3 ;  /* 0x0000000383837220 */ /* 0x000fe20000410000 */
[----:B------:R-:W1:Y:S01]  /*cc50*/  LDSM.16.MT88.4 R8, [R232+0x10800] ;  /* 0x01080000e808783b */ /* 0x000e620000004200 */
[----:B------:R-:W-:-:S02]  /*cc60*/  FMUL.FTZ R108, R108, R176 ;  /* 0x000000b06c6c7220 */ /* 0x000fc40000410000 */
[-C--:B------:R-:W-:Y:S02]  /*cc70*/  FMUL.FTZ R109, R109, R176.reuse ;  /* 0x000000b06d6d7220 */ /* 0x080fe40000410000 */
[-C--:B------:R-:W-:Y:S01]  /*cc80*/  FMUL.FTZ R110, R110, R3.reuse ;  /* 0x000000036e6e7220 */ /* 0x080fe20000410000 */
[C---:B---3--:R-:W-:Y:S01]  /*cc90*/  HMMA.16816.F32.BF16 R124, R4.reuse, R12, R124 ;  /* 0x0000000c047c723c */ /* 0x048fe2000004187c */
[-C--:B------:R-:W-:Y:S02]  /*cca0*/  FMUL.FTZ R111, R111, R3.reuse ;  /* 0x000000036f6f7220 */ /* 0x080fe40000410000 */
[-C--:B------:R-:W-:Y:S02]  /*ccb0*/  FMUL.FTZ R112, R112, R176.reuse ;  /* 0x000000b070707220 */ /* 0x080fe40000410000 */
[----:B------:R-:W-:Y:S02]  /*ccc0*/  FMUL.FTZ R113, R113, R176 ;  /* 0x000000b071717220 */ /* 0x000fe40000410000 */
[-C--:B------:R-:W-:Y:S01]  /*ccd0*/  FMUL.FTZ R114, R114, R3.reuse ;  /* 0x0000000372727220 */ /* 0x080fe20000410000 */
[----:B------:R-:W-:Y:S01]  /*cce0*/  HMMA.16816.F32.BF16 R128, R4, R14, R128 ;  /* 0x0000000e0480723c */ /* 0x000fe20000041880 */
[----:B------:R-:W3:Y:S01]  /*ccf0*/  LDSM.16.MT88.4 R12, [R236+0x12800] ;  /* 0x01280000ec0c783b */ /* 0x000ee20000004200 */
[----:B------:R-:W-:-:S02]  /*cd00*/  FMUL.FTZ R115, R115, R3 ;  /* 0x0000000373737220 */ /* 0x000fc40000410000 */
[----:B------:R-:W-:Y:S02]  /*cd10*/  FFMA.FTZ R172, R251, R176, R172 ;  /* 0x000000b0fbac7223 */ /* 0x000fe400000100ac */
[----:B------:R-:W-:Y:S02]  /*cd20*/  FFMA.FTZ R3, R249, R3, R168 ;  /* 0x00000003f9037223 */ /* 0x000fe400000100a8 */
[C---:B--2---:R-:W-:Y:S01]  /*cd30*/  HMMA.16816.F32.BF16 R108, R4.reuse, R16, R108 ;  /* 0x00000010046c723c */ /* 0x044fe2000004186c */
[----:B------:R-:W-:Y:S02]  /*cd40*/  FADD.FTZ R171, R171, R172 ;  /* 0x000000acabab7221 */ /* 0x000fe40000010000 */
[----:B------:R-:W-:Y:S02]  /*cd50*/  FADD.FTZ R3, R2, R3 ;  /* 0x0000000302037221 */ /* 0x000fe40000010000 */
[----:B------:R-:W-:Y:S02]  /*cd60*/  FADD.FTZ R170, R170, R171 ;  /* 0x000000abaaaa7221 */ /* 0x000fe40000010000 */
[----:B------:R-:W-:Y:S01]  /*cd70*/  FADD.FTZ R2, R0, R3 ;  /* 0x0000000300027221 */ /* 0x000fe20000010000 */
[----:B------:R-:W-:Y:S01]  /*cd80*/  HMMA.16816.F32.BF16 R112, R4, R18, R112 ;  /* 0x000000120470723c */ /* 0x000fe20000041870 */
[----:B------:R-:W2:Y:S01]  /*cd90*/  LDSM.16.MT88.4 R16, [R233+0x10800] ;  /* 0x01080000e910783b */ /* 0x000ea20000004200 */
        /* <DEDUP_REMOVED lines=36> */
[----:B------:R-:W-:Y:S07]  /*cfe0*/  LDSM.16.MT88.4 R20, [R232+0x16800] ;  /* 0x01680000e814783b */ /* 0x000fee0000004200 */
        /* <DEDUP_REMOVED lines=15> */
[C---:B--2---:R-:W-:Y:S08]  /*d0e0*/  HMMA.16816.F32.BF16 R84, R4.reuse, R16, R84 ;  /* 0x000000100454723c */ /* 0x044ff00000041854 */
[C---:B------:R-:W-:Y:S01]  /*d0f0*/  HMMA.16816.F32.BF16 R88, R4.reuse, R18, R88 ;  /* 0x000000120458723c */ /* 0x040fe20000041858 */
[----:B------:R-:W2:Y:S07]  /*d100*/  LDSM.16.MT88.4 R16, [R233+0x11000] ;  /* 0x01100000e910783b */ /* 0x000eae0000004200 */
[C---:B------:R-:W-:Y:S08]  /*d110*/  HMMA.16816.F32.BF16 R108, R4.reuse, R28, R108 ;  /* 0x0000001c046c723c */ /* 0x040ff0000004186c */
[C---:B------:R-:W-:Y:S01]  /*d120*/  HMMA.16816.F32.BF16 R112, R4.reuse, R30, R112 ;  /* 0x0000001e0470723c */ /* 0x040fe20000041870 */
[----:B------:R-:W-:Y:S07]  /*d130*/  LDSM.16.MT88.4 R28, [R236+0x15000] ;  /* 0x01500000ec1c783b */ /* 0x000fee0000004200 */
[C---:B-1----:R-:W-:Y:S08]  /*d140*/  HMMA.16816.F32.BF16 R116, R4.reuse, R8, R116 ;  /* 0x000000080474723c */ /* 0x042ff00000041874 */
        /* <DEDUP_REMOVED lines=13> */
[----:B---3--:R-:W-:Y:S01]  /*d220*/  HMMA.16816.F32.BF16 R136, R4, R12, R136 ;  /* 0x0000000c0488723c */ /* 0x008fe20000041888 */
[----:B------:R-:W-:Y:S02]  /*d230*/  FADD.FTZ R203, R203, R200 ;  /* 0x000000c8cbcb7221 */ /* 0x000fe40000010000 */
[----:B------:R-:W-:-:S05]  /*d240*/  FADD.FTZ R3, R204, R3 ;  /* 0x00000003cc037221 */ /* 0x000fca0000010000 */
        /* <DEDUP_REMOVED lines=9> */
[C---:B-1----:R-:W-:Y:S08]  /*d2e0*/  HMMA.16816.F32.BF16 R92, R4.reuse, R12, R92 ;  /* 0x0000000c045c723c */ /* 0x042ff0000004185c */
        /* <DEDUP_REMOVED lines=92> */
.L_x_1604:
        /* <DEDUP_REMOVED lines=43> */
.L_x_1616:
        /* <DEDUP_REMOVED lines=75> */
[----:B------:R-:W-:Y:S03]  /*e010*/  SHF.R.S32.HI R2, RZ, 0x1f, R3 ;  /* 0x0000001fff027819 */ /* 0x000fe60000011403 */
[----:B------:R-:W-:Y:S02]  /*e020*/  IMAD.MOV.U32 R165, RZ, RZ, R4 ;  /* 0x000000ffffa57224 */ /* 0x000fe400078e0004 */
[----:B------:R-:W-:Y:S04]  /*e030*/  IMAD R2, R2, c[0x0][0x188], RZ ;  /* 0x0000620002027a24 */ /* 0x000fe800078e02ff */
[----:B------:R-:W-:Y:S05]  /*e040*/  IMAD R2, R3, c[0x0][0x18c], R2 ;  /* 0x0000630003027a24 */ /* 0x000fea00078e0202 */
[----:B------:R-:W-:Y:S02]  /*e050*/  IADD3 R3, R5, R2, RZ ;  /* 0x0000000205037210 */ /* 0x000fe40007ffe0ff */
.L_x_1613:
[C---:B------:R-:W-:Y:S01]  /*e060*/  ISETP.GE.AND P6, PT, R244.reuse, c[0x0][0x220], PT ;  /* 0x00008800f4007a0c */ /* 0x040fe20003fc6270 */
[----:B------:R-:W-:Y:S01]  /*e070*/  UISETP.GT.AND UP2, UPT, UR28, UR21, UPT ;  /* 0x000000151c00728c */ /* 0x000fe2000bf44270 */
[----:B------:R-:W-:Y:S02]  /*e080*/  IADD3 R2, R244, 0x40, RZ ;  /* 0x00000040f4027810 */ /* 0x000fe40007ffe0ff */
[----:B------:R-:W-:Y:S02]  /*e090*/  IADD3 R9, P1, R165, UR27, RZ ;  /* 0x0000001ba5097c10 */ /* 0x000fe4000ff3e0ff */
[----:B------:R-:W-:Y:S02]  /*e0a0*/  ISETP.GE.AND P5, PT, R2, c[0x0][0x220], PT ;  /* 0x0000880002007a0c */ /* 0x000fe40003fa6270 */
[----:B------:R-:W-:Y:S02]  /*e0b0*/  IADD3 R2, R244, 0xc0, RZ ;  /* 0x000000c0f4027810 */ /* 0x000fe40007ffe0ff */
[----:B------:R-:W-:Y:S02]  /*e0c0*/  IADD3.X R166, R3, UR26, RZ, P1, !PT ;  /* 0x0000001a03a67c10 */ /* 0x000fe40008ffe4ff */
[----:B------:R-:W-:Y:S01]  /*e0d0*/  ISETP.GE.AND P3, PT, R2, c[0x0][0x220], PT ;  /* 0x0000880002007a0c */ /* 0x000fe20003f66270 */
[----:B------:R-:W-:Y:S01]  /*e0e0*/  @P6 STS.128 [R243+0x10000], RZ ;  /* 0x010000fff3006388 */ /* 0x000fe20000000c00 */
[C---:B------:R-:W-:Y:S02]  /*e0f0*/  LEA R2, P0, R165.reuse, R250, 0x1 ;  /* 0x000000faa5027211 */ /* 0x040fe400078008ff */
[----:B------:R-:W-:Y:S02]  /*e100*/  IADD3 R164, R244, 0x80, RZ ;  /* 0x00000080f4a47810 */ /* 0x000fe40007ffe0ff */
[----:B------:R-:W-:Y:S02]  /*e110*/  LEA.HI.X R3, R165, R252, R3, 0x1, P0 ;  /* 0x000000fca5037211 */ /* 0x000fe400000f0c03 */
[----:B------:R-:W-:Y:S02]  /*e120*/  ISETP.GE.AND P4, PT, R164, c[0x0][0x220], PT ;  /* 0x00008800a4007a0c */ /* 0x000fe40003f86270 */
[CC--:B------:R-:W-:Y:S01]  /*e130*/  @!P6 LEA R26, P1, R9.reuse, R250.reuse, 0x1 ;  /* 0x000000fa091ae211 */ /* 0x0c0fe200078208ff */
[----:B------:R-:W-:Y:S01]  /*e140*/  @!PT LDS RZ, [RZ] ;  /* 0x00000000fffff984 */ /* 0x000fe20000000800 */
[----:B------:R-:W-:Y:S01]  /*e150*/  @!PT LDS RZ, [RZ] ;  /* 0x00000000fffff984 */ /* 0x000fe20000000800 */
[----:B------:R-:W-:Y:S01]  /*e160*/  @!PT LDS RZ, [RZ] ;  /* 0x00000000fffff984 */ /* 0x000fe20000000800 */
[----:B------:R1:W-:Y:S01]  /*e170*/  @!P6 LDGSTS.E.BYPASS.LTC128B.128 [R243+0x10000], [R2.64] ;  /* 0x1000000002f3efae */ /* 0x0003e2000b901d60 */
[C---:B------:R-:W-:Y:S02]  /*e180*/  @!P5 LEA R18, P0, R9.reuse, R250, 0x1 ;  /* 0x000000fa0912d211 */ /* 0x040fe400078008ff */
[CCC-:B------:R-:W-:Y:S02]  /*e190*/  @!P6 LEA.HI.X R27, R9.reuse, R252.reuse, R166.reuse, 0x1, P1 ;  /* 0x000000fc091be211 */ /* 0x1c0fe400008f0ca6 */
[----:B------:R-:W-:Y:S01]  /*e1a0*/  @P5 STS.128 [R243+0x12000], RZ ;  /* 0x012000fff3005388 */ /* 0x000fe20000000c00 */
[C-C-:B------:R-:W-:Y:S02]  /*e1b0*/  @!P5 LEA.HI.X R19, R9.reuse, R252, R166.reuse, 0x1, P0 ;  /* 0x000000fc0913d211 */ /* 0x140fe400000f0ca6 */
        /* <DEDUP_REMOVED lines=8> */
[C---:B------:R-:W-:Y:S02]  /*e240*/  @!P4 LEA R14, P2, R9.reuse, R250, 0x1 ;  /* 0x000000fa090ec211 */ /* 0x040fe400078408ff */
[CCC-:B------:R-:W-:Y:S02]  /*e250*/  @!P3 LEA.HI.X R11, R9.reuse, R252.reuse, R166.reuse, 0x1, P1 ;  /* 0x000000fc090bb211 */ /* 0x1c0fe400008f0ca6 */
[----:B------:R-:W-:Y:S01]  /*e260*/  @!PT LDS RZ, [RZ] ;  /* 0x00000000fffff984 */ /* 0x000fe20000000800 */
[----:B------:R-:W-:Y:S01]  /*e270*/  @!PT LDS RZ, [RZ] ;  /* 0x00000000fffff984 */ /* 0x000fe20000000800 */
[----:B------:R-:W-:Y:S01]  /*e280*/  @!PT LDS RZ, [RZ] ;  /* 0x00000000fffff984 */ /* 0x000fe20000000800 */
[----:B------:R1:W-:Y:S01]  /*e290*/  @!P4 LDGSTS.E.BYPASS.LTC128B.128 [R243+0x14000], [R2.64+0x100] ;  /* 0x1400010002f3cfae */ /* 0x0003e2000b901d60 */
[----:B------:R-:W-:Y:S02]  /*e2a0*/  @!P4 LEA.HI.X R15, R9, R252, R166, 0x1, P2 ;  /* 0x000000fc090fc211 */ /* 0x000fe400010f0ca6 */
[CC--:B------:R-:W-:Y:S02]  /*e2b0*/  @!P6 LEA R22, P0, R164.reuse, R250.reuse, 0x1 ;  /* 0x000000faa416e211 */ /* 0x0c0fe400078008ff */
[----:B------:R-:W-:Y:S01]  /*e2c0*/  @P3 STS.128 [R243+0x16000], RZ ;  /* 0x016000fff3003388 */ /* 0x000fe20000000c00 */
[C---:B------:R-:W-:Y:S02]  /*e2d0*/  @!P5 LEA R194, P2, R164.reuse, R250, 0x1 ;  /* 0x000000faa4c2d211 */ /* 0x040fe400078408ff */
[CCC-:B------:R-:W-:Y:S02]  /*e2e0*/  @!P6 LEA.HI.X R23, R164.reuse, R252.reuse, R165.reuse, 0x1, P0 ;  /* 0x000000fca417e211 */ /* 0x1c0fe400000f0ca5 */
[----:B------:R-:W-:Y:S01]  /*e2f0*/  @!PT LDS RZ, [RZ] ;  /* 0x00000000fffff984 */ /* 0x000fe20000000800 */
[----:B------:R-:W-:Y:S01]  /*e300*/  @!PT LDS RZ, [RZ] ;  /* 0x00000000fffff984 */ /* 0x000fe20000000800 */
[----:B------:R-:W-:Y:S01]  /*e310*/  @!PT LDS RZ, [RZ] ;  /* 0x00000000fffff984 */ /* 0x000fe20000000800 */
[----:B------:R1:W-:Y:S01]  /*e320*/  @!P3 LDGSTS.E.BYPASS.LTC128B.128 [R243+0x16000], [R2.64+0x180] ;  /* 0x1600018002f3bfae */ /* 0x0003e2000b901d60 */
[C-C-:B------:R-:W-:Y:S02]  /*e330*/  @!P5 LEA.HI.X R195, R164.reuse, R252, R165.reuse, 0x1, P2 ;  /* 0x000000fca4c3d211 */ /* 0x140fe400010f0ca5 */
[CC--:B------:R-:W-:Y:S02]  /*e340*/  @!P4 LEA R34, P1, R164.reuse, R250.reuse, 0x1 ;  /* 0x000000faa422c211 */ /* 0x0c0fe400078208ff */
[----:B------:R-:W-:Y:S01]  /*e350*/  @P6 STS.128 [R243+0x10800], RZ ;  /* 0x010800fff3006388 */ /* 0x000fe20000000c00 */
[C---:B------:R-:W-:Y:S02]  /*e360*/  @!P3 LEA R30, P0, R164.reuse, R250, 0x1 ;  /* 0x000000faa41eb211 */ /* 0x040fe400078008ff */
[CCC-:B------:R-:W-:Y:S02]  /*e370*/  @!P4 LEA.HI.X R35, R164.reuse, R252.reuse, R165.reuse, 0x1, P1 ;  /* 0x000000fca423c211 */ /* 0x1c0fe400008f0ca5 */
[----:B------:R-:W-:Y:S01]  /*e380*/  @!PT LDS RZ, [RZ] ;  /* 0x00000000fffff984 */ /* 0x000fe20000000800 */
[----:B------:R-:W-:Y:S01]  /*e390*/  @!PT LDS RZ, [RZ] ;  /* 0x00000000fffff984 */ /* 0x000fe20000000800 */
[----:B------:R-:W-:Y:S01]  /*e3a0*/  @!PT LDS RZ, [RZ] ;  /* 0x00000000fffff984 */ /* 0x000fe20000000800 */
[----:B------:R2:W-:Y:S01]  /*e3b0*/  @!P6 LDGSTS.E.BYPASS.LTC128B.128 [R243+0x10800], [R26.64] ;  /* 0x108000001af3efae */ /* 0x0005e2000b901d60 */
[C---:B------:R-:W-:Y:S02]  /*e3c0*/  @!P3 LEA.HI.X R31, R164.reuse, R252, R165, 0x1, P0 ;  /* 0x000000fca41fb211 */ /* 0x040fe400000f0ca5 */
[----:B------:R-:W-:Y:S02]  /*e3d0*/  IADD3 R166, P2, R164, UR27, RZ ;  /* 0x0000001ba4a67c10 */ /* 0x000fe4000ff5e0ff */
[----:B------:R-:W-:Y:S02]  /*e3e0*/  @P5 STS.128 [R243+0x12800], RZ ;  /* 0x012800fff3005388 */ /* 0x000fe40000000c00 */
[CC--:B------:R-:W-:Y:S02]  /*e3f0*/  @!P6 LEA R206, P0, R166.reuse, R250.reuse, 0x1 ;  /* 0x000000faa6cee211 */ /* 0x0c0fe400078008ff */
[----:B------:R-:W-:Y:S01]  /*e400*/  IADD3.X R165, R165, UR26, RZ, P2, !PT ;  /* 0x0000001aa5a57c10 */ /* 0x000fe200097fe4ff */
[----:B------:R-:W-:Y:S01]  /*e410*/  @!PT LDS RZ, [RZ] ;  /* 0x00000000fffff984 */ /* 0x000fe20000000800 */
[----:B------:R-:W-:Y:S01]  /*e420*/  @!PT LDS RZ, [RZ] ;  /* 0x00000000fffff984 */ /* 0x000fe20000000800 */
[----:B------:R-:W-:Y:S01]  /*e430*/  @!PT LDS RZ, [RZ] ;  /* 0x00000000fffff984 */ /* 0x000fe20000000800 */
[----:B------:R3:W-:Y:S01]  /*e440*/  @!P5 LDGSTS.E.BYPASS.LTC128B.128 [R243+0x12800], [R18.64+0x80] ;  /* 0x1280008012f3dfae */ /* 0x0007e2000b901d60 */
[C---:B------:R-:W-:Y:S02]  /*e450*/  @!P5 LEA R202, P2, R166.reuse, R250, 0x1 ;  /* 0x000000faa6cad211 */ /* 0x040fe400078408ff */
[CCC-:B------:R-:W-:Y:S02]  /*e460*/  @!P6 LEA.HI.X R207, R166.reuse, R252.reuse, R165.reuse, 0x1, P0 ;  /* 0x000000fca6cfe211 */ /* 0x1c0fe400000f0ca5 */
[----:B------:R-:W-:Y:S01]  /*e470*/  @P4 STS.128 [R243+0x14800], RZ ;  /* 0x014800fff3004388 */ /* 0x000fe20000000c00 */
[C-C-:B------:R-:W-:Y:S02]  /*e480*/  @!P5 LEA.HI.X R203, R166.reuse, R252, R165.reuse, 0x1, P2 ;  /* 0x000000fca6cbd211 */ /* 0x140fe400010f0ca5 */
        /* <DEDUP_REMOVED lines=61> */
[----:B-1----:R-:W1:Y:S05]  /*e860*/  LDSM.16.M88.4 R192, [R239] ;  /* 0x00000000efc0783b */ /* 0x002e6a0000000200 */
[----:B------:R-:W1:Y:S01]  /*e870*/  LDSM.16.M88.4 R196, [R231] ;  /* 0x00000000e7c4783b */ /* 0x000e620000000200 */
        /* <DEDUP_REMOVED lines=212> */
[----:B--2---:R-:W-:Y:S02]  /*f5c0*/  FMUL.FTZ R164, R11, c[0x0][0x2ec] ;  /* 0x0000bb000ba47a20 */ /* 0x004fe40000410000 */
[----:B------:R-:W-:Y:S03]  /*f5d0*/  FMUL.FTZ R11, R12, c[0x0][0x2ec] ;  /* 0x0000bb000c0b7a20 */ /* 0x000fe60000410000 */
[----:B------:R-:W-:Y:S01]  /*f5e0*/  FMUL.FTZ R210, R24, c[0x0][0x2ec] ;  /* 0x0000bb0018d27a20 */ /* 0x000fe20000410000 */
[C---:B-1----:R-:W-:Y:S01]  /*f5f0*/  HMMA.16816.F32.BF16 R28, R192.reuse, R168, R28 ;  /* 0x000000a8c01c723c */ /* 0x042fe2000004181c */
[----:B------:R1:W2:Y:S02]  /*f600*/  MUFU.TANH R183, R250 ;  /* 0x000000fa00b77308 */ /* 0x0002a40000002400 */
[----:B------:R-:W-:Y:S02]  /*f610*/  FMUL.FTZ R25, R25, c[0x0][0x2ec] ;  /* 0x0000bb0019197a20 */ /* 0x000fe40000410000 */
[----:B----4-:R-:W-:Y:S03]  /*f620*/  FMUL.FTZ R166, R13, c[0x0][0x2ec] ;  /* 0x0000bb000da67a20 */ /* 0x010fe60000410000 */
[----:B------:R-:W-:Y:S03]  /*f630*/  HMMA.16816.F32.BF16 R32, R192, R170, R32 ;  /* 0x000000aac020723c */ /* 0x000fe60000041820 */
[----:B------:R4:W2:Y:S01]  /*f640*/  MUFU.TANH R182, R165 ;  /* 0x000000a500b67308 */ /* 0x0008a20000002400 */
[----:B-----5:R-:W-:Y:S09]  /*f650*/  FMUL.FTZ R252, R15, c[0x0][0x2ec] ;  /* 0x0000bb000ffc7a20 */ /* 0x020ff20000410000 */
[----:B------:R5:W2:Y:S03]  /*f660*/  MUFU.TANH R190, R166 ;  /* 0x000000a600be7308 */ /* 0x000aa60000002400 */
[----:B------:R-:W-:Y:S02]  /*f670*/  FMUL.FTZ R29, R29, c[0x0][0x2ec] ;  /* 0x0000bb001d1d7a20 */ /* 0x000fe40000410000 */
[----:B-1----:R-:W-:Y:S02]  /*f680*/  FMUL.FTZ R250, R16, c[0x0][0x2ec] ;  /* 0x0000bb0010fa7a20 */ /* 0x002fe40000410000 */
[----:B------:R-:W-:Y:S03]  /*f690*/  FMUL.FTZ R30, R30, c[0x0][0x2ec] ;  /* 0x0000bb001e1e7a20 */ /* 0x000fe60000410000 */
        /* <DEDUP_REMOVED lines=23> */
[----:B------:R-:W2:Y:S01]  /*f810*/  MUFU.TANH R8, R197 ;  /* 0x000000c500087308 */ /* 0x000ea20000002400 */
[----:B-1----:R-:W-:Y:S09]  /*f820*/  FMUL.FTZ R166, R34, c[0x0][0x2ec] ;  /* 0x0000bb0022a67a20 */ /* 0x002ff20000410000 */
[----:B------:R1:W1:Y:S01]  /*f830*/  MUFU.TANH R197, R252 ;  /* 0x000000fc00c57308 */ /* 0x0002620000002400 */
[----:B----4-:R-:W-:Y:S09]  /*f840*/  FMUL.FTZ R164, R33, c[0x0][0x2ec] ;  /* 0x0000bb0021a47a20 */ /* 0x010ff20000410000 */
[----:B------:R4:W2:Y:S10]  /*f850*/  MUFU.TANH R195, R250 ;  /* 0x000000fa00c37308 */ /* 0x0008b40000002400 */
[----:B------:R2:W2:Y:S01]  /*f860*/  MUFU.TANH R189, R11 ;  /* 0x0000000b00bd7308 */ /* 0x0004a20000002400 */
[----:B-1----:R-:W-:Y:S09]  /*f870*/  IMAD.MOV.U32 R252, RZ, RZ, R3 ;  /* 0x000000fffffc7224 */ /* 0x002ff200078e0003 */
[----:B------:R1:W1:Y:S01]  /*f880*/  MUFU.TANH R191, R14 ;  /* 0x0000000e00bf7308 */ /* 0x0002620000002400 */
[----:B----4-:R-:W-:Y:S09]  /*f890*/  IMAD.MOV.U32 R250, RZ, RZ, R2 ;  /* 0x000000fffffa7224 */ /* 0x010ff200078e0002 */
        /* <DEDUP_REMOVED lines=55> */
[----:B------:R-:W2:Y:S01]  /*fc10*/  R2UR UR8, R6 ;  /* 0x00000000060873c2 */ /* 0x000ea200000e0000 */
[----:B------:R-:W-:Y:S02]  /*fc20*/  LEA.HI.X.SX32 R7, R2, UR31, 0x2, P0 ;  /* 0x0000001f02077c11 */ /* 0x000fe400080f16ff */
[----:B------:R-:W-:Y:S04]  /*fc30*/  LEA R12, P1, R4, UR30, 0x2 ;  /* 0x0000001e040c7c11 */ /* 0x000fe8000f8210ff */
[----:B------:R-:W-:Y:S01]  /*fc40*/  LEA.HI.X.SX32 R13, R3, UR31, 0x2, P1 ;  /* 0x0000001f030d7c11 */ /* 0x000fe200088f16ff */
[----:B------:R-:W3:Y:S08]  /*fc50*/  R2UR UR34, R12 ;  /* 0x000000000c2273c2 */ /* 0x000ef000000e0000 */
[----:B------:R-:W5:Y:S08]  /*fc60*/  R2UR UR9, R7 ;  /* 0x00000000070973c2 */ /* 0x000f7000000e0000 */
[----:B------:R-:W4:Y:S01]  /*fc70*/  R2UR UR35, R13 ;  /* 0x000000000d2373c2 */ /* 0x000f2200000e0000 */
[----:B-12---:R-:W-:Y:S02]  /*fc80*/  MOV R14, UR8 ;  /* 0x00000008000e7c02 */ /* 0x006fe40008000f00 */
[----:B---3--:R-:W-:Y:S01]  /*fc90*/  MOV R4, UR34 ;  /* 0x0000002200047c02 */ /* 0x008fe20008000f00 */
[----:B------:R-:W-:Y:S04]  /*fca0*/  UIADD3 UR34, UR39, -UR37, URZ ;  /* 0x8000002527227290 */ /* 0x000fe8000fffe03f */
[----:B------:R-:W-:Y:S01]  /*fcb0*/  UIMAD UR34, UR34, UR10, -0x40 ;  /* 0xffffffc0222274a4 */ /* 0x000fe2000f8e020a */
[----:B-----5:R-:W-:Y:S03]  /*fcc0*/  IMAD.U32 R15, RZ, RZ, UR9 ;  /* 0x00000009ff0f7e24 */ /* 0x020fe6000f8e00ff */
        /* <DEDUP_REMOVED lines=19> */
.L_x_1615:
[----:B------:R2:W-:Y:S01]  /*fe00*/  @P6 STS.128 [R243+0x8000], RZ ;  /* 0x008000fff3006388 */ /* 0x0005e20000000c00 */
[CC--:B------:R-:W-:Y:S01]  /*fe10*/  LEA R20, P0, R6.reuse, R248.reuse, 0x1 ;  /* 0x000000f806147211 */ /* 0x0c0fe200078008ff */
[----:B------:R-:W-:Y:S01]  /*fe20*/  UMOV UR6, UR8 ;  /* 0x0000000800067c82 */ /* 0x000fe20008000000 */
[C---:B------:R-:W-:Y:S01]  /*fe30*/  IADD3 R5, P1, R6.reuse, UR25, RZ ;  /* 0x0000001906057c10 */ /* 0x040fe2000ff3e0ff */
[----:B------:R-:W-:Y:S01]  /*fe40*/  UMOV UR7, UR9 ;  /* 0x0000000900077c82 */ /* 0x000fe20008000000 */
[-C--:B----4-:R-:W-:Y:S02]  /*fe50*/  LEA.HI.X R21, R6, R247.reuse, R2, 0x1, P0 ;  /* 0x000000f706157211 */ /* 0x090fe400000f0c02 */
[CC--:B-1----:R-:W-:Y:S02]  /*fe60*/  @!P5 LEA R14, P0, R5.reuse, R248.reuse, 0x1 ;  /* 0x000000f8050ed211 */ /* 0x0c2fe400078008ff */
        /* <DEDUP_REMOVED lines=110> */
.L_x_1614:
[----:B--23--:R-:W-:Y:S01]  /*10550*/  FMNMX.FTZ R3, R186, R167, !PT ;  /* 0x000000a7ba037209 */ /* 0x00cfe20007810000 */
[----:B----4-:R-:W-:Y:S01]  /*10560*/  LDSM.16.MT88.4 R20, [R234+0x10000] ;  /* 0x01000000ea14783b */ /* 0x010fe20000004200 */
        /* <DEDUP_REMOVED lines=13> */
[----:B-1----:R-:W-:Y:S02]  /*10640*/  FMNMX.FTZ R2, R191, R2, !PT ;  /* 0x00000002bf027209 */ /* 0x002fe40007810000 */
        /* <DEDUP_REMOVED lines=22> */
[----:B------:R-:W-:Y:S01]  /*107b0*/  FMNMX.FTZ R7, R165, R2, !PT ;  /* 0x00000002a5077209 */ /* 0x000fe20007810000 */
[----:B------:R-:W-:Y:S08]  /*107c0*/  LDSM.16.MT88.4 R12, [R236+0x10000] ;  /* 0x01000000ec0c783b */ /* 0x000ff00000004200 */
[----:B------:R-:W-:Y:S08]  /*107d0*/  SHFL.BFLY PT, R6, R5, 0x2, 0x1f ;  /* 0x0c401f0005067f89 */ /* 0x000ff000000e0000 */
[----:B------:R-:W1:Y:S02]  /*107e0*/  SHFL.BFLY PT, R2, R7, 0x2, 0x1f ;  /* 0x0c401f0007027f89 */ /* 0x000e6400000e0000 */
[----:B-1----:R-:W-:Y:S02]  /*107f0*/  FMNMX.FTZ R4, R7, R2, !PT ;  /* 0x0000000207047209 */ /* 0x002fe40007810000 */
[----:B------:R-:W-:Y:S04]  /*10800*/  FMNMX.FTZ R11, R5, R6, !PT ;  /* 0x00000006050b7209 */ /* 0x000fe80007810000 */
[----:B------:R-:W1:Y:S08]  /*10810*/  SHFL.BFLY PT, R3, R4, 0x1, 0x1f ;  /* 0x0c201f0004037f89 */ /* 0x000e7000000e0000 */
[----:B------:R-:W2:Y:S01]  /*10820*/  SHFL.BFLY PT, R164, R11, 0x1, 0x1f ;  /* 0x0c201f000ba47f89 */ /* 0x000ea200000e0000 */
[----:B-1----:R-:W-:Y:S05]  /*10830*/  FMNMX.FTZ R3, R4, R3, !PT ;  /* 0x0000000304037209 */ /* 0x002fea0007810000 */
[C---:B------:R-:W-:Y:S02]  /*10840*/  FMUL.FTZ R176, R3.reuse, c[0x0][0x23c] ;  /* 0x00008f0003b07a20 */ /* 0x040fe40000410000 */
[----:B------:R-:W-:Y:S01]  /*10850*/  FADD.FTZ R5, -R3, R0 ;  /* 0x0000000003057221 */ /* 0x000fe20000010100 */
[----:B--2---:R-:W-:Y:S03]  /*10860*/  FMNMX.FTZ R164, R11, R164, !PT ;  /* 0x000000a40ba47209 */ /* 0x004fe60007810000 */
[----:B------:R-:W-:Y:S01]  /*10870*/  FMUL.FTZ R0, R5, c[0x0][0x23c] ;  /* 0x00008f0005007a20 */ /* 0x000fe20000410000 */
[C---:B------:R-:W-:Y:S01]  /*10880*/  FSETP.NEU.FTZ.AND P0, PT, R164.reuse, -INF , PT ;  /* 0xff800000a400780b */ /* 0x040fe20003f1d000 */
[C---:B------:R-:W-:Y:S02]  /*10890*/  FMUL.FTZ R177, R164.reuse, c[0x0][0x23c] ;  /* 0x00008f00a4b17a20 */ /* 0x040fe40000410000 */
[----:B------:R-:W-:Y:S01]  /*108a0*/  FADD.FTZ R2, -R164, R167 ;  /* 0x000000a7a4027221 */ /* 0x000fe20000010100 */
[----:B------:R-:W-:Y:S01]  /*108b0*/  MOV R167, R164 ;  /* 0x000000a400a77202 */ /* 0x000fe20000000f00 */
[----:B------:R-:W1:Y:S01]  /*108c0*/  MUFU.EX2 R0, R0 ;  /* 0x0000000000007308 */ /* 0x000e620000000800 */
[----:B------:R-:W-:Y:S01]  /*108d0*/  FSEL R177, R177, RZ, P0 ;  /* 0x000000ffb1b17208 */ /* 0x000fe20000000000 */
[----:B------:R-:W-:Y:S01]  /*108e0*/  FMUL.FTZ R6, R2, c[0x0][0x23c] ;  /* 0x00008f0002067a20 */ /* 0x000fe20000410000 */
[----:B------:R-:W-:Y:S03]  /*108f0*/  FSETP.NEU.FTZ.AND P0, PT, R3, -INF , PT ;  /* 0xff8000000300780b */ /* 0x000fe60003f1d000 */
[--C-:B------:R-:W-:Y:S01]  /*10900*/  FFMA.FTZ R186, R186, c[0x0][0x23c], -R177.reuse ;  /* 0x00008f00baba7a23 */ /* 0x100fe200000108b1 */
[----:B------:R-:W-:Y:S01]  /*10910*/  FSEL R176, R176, RZ, P0 ;  /* 0x000000ffb0b07208 */ /* 0x000fe20000000000 */
[--C-:B------:R-:W-:Y:S01]  /*10920*/  FFMA.FTZ R185, R182, c[0x0][0x23c], -R177.reuse ;  /* 0x00008f00b6b97a23 */ /* 0x100fe200000108b1 */
[----:B------:R-:W-:Y:S01]  /*10930*/  PLOP3.LUT P0, PT, PT, PT, UP2, 0x80, 0x0 ;  /* 0x000000000000781c */ /* 0x000fe20003f0f028 */
[--C-:B------:R-:W-:Y:S01]  /*10940*/  FFMA.FTZ R184, R181, c[0x0][0x23c], -R177.reuse ;  /* 0x00008f00b5b87a23 */ /* 0x100fe200000108b1 */
[----:B------:R-:W2:Y:S01]  /*10950*/  MUFU.EX2 R2, R6 ;  /* 0x0000000600027308 */ /* 0x000ea20000000800 */
[--C-:B------:R-:W-:Y:S02]  /*10960*/  FFMA.FTZ R187, R187, c[0x0][0x23c], -R176.reuse ;  /* 0x00008f00bbbb7a23 */ /* 0x100fe400000108b0 */
[--C-:B------:R-:W-:Y:S02]  /*10970*/  FFMA.FTZ R182, R183, c[0x0][0x23c], -R176.reuse ;  /* 0x00008f00b7b67a23 */ /* 0x100fe400000108b0 */
[--C-:B------:R-:W-:Y:S02]  /*10980*/  FFMA.FTZ R183, R8, c[0x0][0x23c], -R177.reuse ;  /* 0x00008f0008b77a23 */ /* 0x100fe400000108b1 */
[--C-:B------:R-:W-:Y:S02]  /*10990*/  FFMA.FTZ R181, R10, c[0x0][0x23c], -R176.reuse ;  /* 0x00008f000ab57a23 */ /* 0x100fe400000108b0 */
[--C-:B------:R-:W-:Y:S01]  /*109a0*/  FFMA.FTZ R180, R9, c[0x0][0x23c], -R176.reuse ;  /* 0x00008f0009b47a23 */ /* 0x100fe200000108b0 */
[----:B------:R-:W-:Y:S01]  /*109b0*/  MUFU.EX2 R186, R186 ;  /* 0x000000ba00ba7308 */ /* 0x000fe20000000800 */
[--C-:B------:R-:W-:Y:S02]  /*109c0*/  FFMA.FTZ R193, R178, c[0x0][0x23c], -R177.reuse ;  /* 0x00008f00b2c17a23 */ /* 0x100fe400000108b1 */
[C---:B-1----:R-:W-:Y:S02]  /*109d0*/  FMUL.FTZ R7, R0.reuse, R163 ;  /* 0x000000a300077220 */ /* 0x042fe40000410000 */
[C---:B------:R-:W-:Y:S02]  /*109e0*/  FMUL.FTZ R10, R0.reuse, R158 ;  /* 0x0000009e000a7220 */ /* 0x040fe40000410000 */
[C---:B------:R-:W-:Y:S02]  /*109f0*/  FMUL.FTZ R11, R0.reuse, R159 ;  /* 0x0000009f000b7220 */ /* 0x040fe40000410000 */
[C---:B------:R-:W-:Y:S01]  /*10a00*/  FMUL.FTZ R18, R0.reuse, R150 ;  /* 0x0000009600127220 */ /* 0x040fe20000410000 */
[----:B------:R-:W1:Y:S01]  /*10a10*/  MUFU.EX2 R185, R185 ;  /* 0x000000b900b97308 */ /* 0x000e620000000800 */
[C---:B------:R-:W-:Y:S02]  /*10a20*/  FMUL.FTZ R19, R0.reuse, R151 ;  /* 0x0000009700137220 */ /* 0x040fe40000410000 */
[----:B------:R-:W-:Y:S02]  /*10a30*/  FMUL.FTZ R26, R0, R142 ;  /* 0x0000008e001a7220 */ /* 0x000fe40000410000 */
[C---:B--2---:R-:W-:Y:S02]  /*10a40*/  FMUL.FTZ R4, R2.reuse, R160 ;  /* 0x000000a002047220 */ /* 0x044fe40000410000 */
[----:B------:R-:W-:Y:S02]  /*10a50*/  FMUL.FTZ R5, R2, R161 ;  /* 0x000000a102057220 */ /* 0x000fe40000410000 */
[----:B------:R-:W-:Y:S01]  /*10a60*/  FMUL.FTZ R6, R0, R162 ;  /* 0x000000a200067220 */ /* 0x000fe20000410000 */
[----:B------:R-:W-:Y:S01]  /*10a70*/  MUFU.EX2 R187, R187 ;  /* 0x000000bb00bb7308 */ /* 0x000fe20000000800 */
[C---:B------:R-:W-:Y:S02]  /*10a80*/  FMUL.FTZ R8, R2.reuse, R156 ;  /* 0x0000009c02087220 */ /* 0x040fe40000410000 */
[C---:B------:R-:W-:Y:S02]  /*10a90*/  FMUL.FTZ R9, R2.reuse, R157 ;  /* 0x0000009d02097220 */ /* 0x040fe40000410000 */
[C---:B------:R-:W-:Y:S01]  /*10aa0*/  FMUL.FTZ R16, R2.reuse, R148 ;  /* 0x0000009402107220 */ /* 0x040fe20000410000 */
[----:B------:R-:W-:Y:S01]  /*10ab0*/  LDSM.16.MT88.4 R156, [R234+0x12800] ;  /* 0x01280000ea9c783b */ /* 0x000fe20000004200 */
[C---:B------:R-:W-:Y:S02]  /*10ac0*/  FMUL.FTZ R17, R2.reuse, R149 ;  /* 0x0000009502117220 */ /* 0x040fe40000410000 */
[C---:B------:R-:W-:Y:S01]  /*10ad0*/  FMUL.FTZ R24, R2.reuse, R140 ;  /* 0x0000008c02187220 */ /* 0x040fe20000410000 */
[----:B------:R-:W2:Y:S01]  /*10ae0*/  MUFU.EX2 R182, R182 ;  /* 0x000000b600b67308 */ /* 0x000ea20000000800 */
[----:B------:R-:W-:Y:S02]  /*10af0*/  FMUL.FTZ R25, R2, R141 ;  /* 0x0000008d02197220 */ /* 0x000fe40000410000 */
[----:B------:R-:W-:Y:S01]  /*10b00*/  FMUL.FTZ R27, R0, R143 ;  /* 0x0000008f001b7220 */ /* 0x000fe20000410000 */
[----:B-1----:R-:W-:Y:S01]  /*10b10*/  F2FP.BF16.PACK_AB R160, R185, R186 ;  /* 0x000000bab9a0723e */ /* 0x002fe200000010ff */
[----:B------:R-:W-:Y:S01]  /*10b20*/  LDSM.16.MT88.4 R140, [R232+0x12000] ;  /* 0x01200000e88c783b */ /* 0x000fe20000004200 */
[C---:B------:R-:W-:Y:S02]  /*10b30*/  FMUL.FTZ R32, R2.reuse, R132 ;  /* 0x0000008402207220 */ /* 0x040fe40000410000 */
[----:B------:R-:W-:Y:S02]  /*10b40*/  FMUL.FTZ R33, R2, R133 ;  /* 0x0000008502217220 */ /* 0x000fe40000410000 */
[----:B------:R-:W-:Y:S01]  /*10b50*/  MUFU.EX2 R184, R184 ;  /* 0x000000b800b87308 */ /* 0x000fe20000000800 */
[C---:B------:R-:W-:Y:S02]  /*10b60*/  FMUL.FTZ R34, R0.reuse, R134 ;  /* 0x0000008600227220 */ /* 0x040fe40000410000 */
[----:B------:R-:W-:Y:S01]  /*10b70*/  LDSM.16.MT88.4 R148, [R232+0x10800] ;  /* 0x01080000e894783b */ /* 0x000fe20000004200 */
[----:B------:R-:W-:Y:S02]  /*10b80*/  FMUL.FTZ R35, R0, R135 ;  /* 0x0000008700237220 */ /* 0x000fe40000410000 */
[C---:B------:R-:W-:Y:S02]  /*10b90*/  FMUL.FTZ R36, R2.reuse, R36 ;  /* 0x0000002402247220 */ /* 0x040fe40000410000 */
[----:B------:R-:W-:Y:S02]  /*10ba0*/  FMUL.FTZ R37, R2, R37 ;  /* 0x0000002502257220 */ /* 0x000fe40000410000 */
[----:B------:R-:W1:Y:S01]  /*10bb0*/  MUFU.EX2 R183, R183 ;  /* 0x000000b700b77308 */ /* 0x000e620000000800 */
[----:B------:R-:W-:Y:S01]  /*10bc0*/  LDSM.16.MT88.4 R132, [R233+0x12000] ;  /* 0x01200000e984783b */ /* 0x000fe20000004200 */
[----:B------:R-:W-:Y:S01]  /*10bd0*/  FMUL.FTZ R38, R0, R38 ;  /* 0x0000002600267220 */ /* 0x000fe20000410000 */
[----:B--2---:R-:W-:Y:S01]  /*10be0*/  F2FP.BF16.PACK_AB R161, R182, R187 ;  /* 0x000000bbb6a1723e */ /* 0x004fe200000010ff */
[----:B------:R-:W-:Y:S02]  /*10bf0*/  FMUL.FTZ R39, R0, R39 ;  /* 0x0000002700277220 */ /* 0x000fe40000410000 */
[C---:B------:R-:W-:Y:S02]  /*10c00*/  FMUL.FTZ R40, R2.reuse, R40 ;  /* 0x0000002802287220 */ /* 0x040fe40000410000 */
[----:B------:R-:W-:Y:S02]  /*10c10*/  FMUL.FTZ R41, R2, R41 ;  /* 0x0000002902297220 */ /* 0x000fe40000410000 */
[----:B------:R-:W-:Y:S01]  /*10c20*/  MUFU.EX2 R181, R181 ;  /* 0x000000b500b57308 */ /* 0x000fe20000000800 */
[C---:B------:R-:W-:Y:S02]  /*10c30*/  FMUL.FTZ R42, R0.reuse, R42 ;  /* 0x0000002a002a7220 */ /* 0x040fe40000410000 */
[----:B------:R-:W-:Y:S02]  /*10c40*/  FMUL.FTZ R43, R0, R43 ;  /* 0x0000002b002b7220 */ /* 0x000fe40000410000 */
[C---:B------:R-:W-:Y:S02]  /*10c50*/  FMUL.FTZ R44, R2.reuse, R44 ;  /* 0x0000002c022c7220 */ /* 0x040fe40000410000 */
[----:B------:R-:W-:Y:S02]  /*10c60*/  FMUL.FTZ R45, R2, R45 ;  /* 0x0000002d022d7220 */ /* 0x000fe40000410000 */
[C---:B------:R-:W-:Y:S01]  /*10c70*/  FMUL.FTZ R46, R0.reuse, R46 ;  /* 0x0000002e002e7220 */ /* 0x040fe20000410000 */
[----:B------:R-:W2:Y:S01]  /*10c80*/  MUFU.EX2 R180, R180 ;  /* 0x000000b400b47308 */ /* 0x000ea20000000800 */
        /* <DEDUP_REMOVED lines=11> */
[C---:B------:R-:W-:Y:S02]  /*10d40*/  FMUL.FTZ R56, R2.reuse, R56 ;  /* 0x0000003802387220 */ /* 0x040fe40000410000 */
[----:B------:R-:W-:Y:S02]  /*10d50*/  FMUL.FTZ R57, R2, R57 ;  /* 0x0000003902397220 */ /* 0x000fe40000410000 */
[----:B------:R-:W-:Y:S01]  /*10d60*/  FMUL.FTZ R58, R0, R58 ;  /* 0x0000003a003a7220 */ /* 0x000fe20000410000 */
[----:B--2---:R-:W-:Y:S01]  /*10d70*/  F2FP.BF16.PACK_AB R163, R180, R181 ;  /* 0x000000b5b4a3723e */ /* 0x004fe200000010ff */
[----:B------:R-:W-:Y:S02]  /*10d80*/  FMUL.FTZ R59, R0, R59 ;  /* 0x0000003b003b7220 */ /* 0x000fe40000410000 */
[C---:B------:R-:W-:Y:S02]  /*10d90*/  FMUL.FTZ R60, R2.reuse, R60 ;  /* 0x0000003c023c7220 */ /* 0x040fe40000410000 */
[----:B------:R-:W-:Y:S02]  /*10da0*/  FMUL.FTZ R61, R2, R61 ;  /* 0x0000003d023d7220 */ /* 0x000fe40000410000 */
[C---:B------:R-:W-:Y:S05]  /*10db0*/  HMMA.16816.F32.BF16 R4, R160.reuse, R12, R4 ;  /* 0x0000000ca004723c */ /* 0x040fea0000041804 */
[----:B------:R-:W-:Y:S02]  /*10dc0*/  FMUL.FTZ R62, R0, R62 ;  /* 0x0000003e003e7220 */ /* 0x000fe40000410000 */
[C---:B------:R-:W-:Y:S01]  /*10dd0*/  FMUL.FTZ R12, R2.reuse, R152 ;  /* 0x00000098020c7220 */ /* 0x040fe20000410000 */
[C---:B------:R-:W-:Y:S04]  /*10de0*/  HMMA.16816.F32.BF16 R8, R160.reuse, R14, R8 ;  /* 0x0000000ea008723c */ /* 0x040fe80000041808 */
[----:B------:R-:W-:Y:S02]  /*10df0*/  FMUL.FTZ R13, R2, R153 ;  /* 0x00000099020d7220 */ /* 0x000fe40000410000 */
[C---:B------:R-:W-:Y:S02]  /*10e00*/  FMUL.FTZ R63, R0.reuse, R63 ;  /* 0x0000003f003f7220 */ /* 0x040fe40000410000 */
[C---:B------:R-:W-:Y:S04]  /*10e10*/  FMUL.FTZ R14, R0.reuse, R154 ;  /* 0x0000009a000e7220 */ /* 0x040fe80000410000 */
[----:B------:R-:W-:Y:S02]  /*10e20*/  FMUL.FTZ R15, R0, R155 ;  /* 0x0000009b000f7220 */ /* 0x000fe40000410000 */
[----:B------:R-:W1:Y:S01]  /*10e30*/  LDSM.16.MT88.4 R152, [R232+0x10000] ;  /* 0x01000000e898783b */ /* 0x000e620000004200 */
        /* <DEDUP_REMOVED lines=11> */
[----:B------:R-:W2:Y:S01]  /*10ef0*/  LDSM.16.MT88.4 R144, [R236+0x12000] ;  /* 0x01200000ec90783b */ /* 0x000ea20000004200 */
[----:B------:R-:W-:Y:S02]  /*10f00*/  FMUL.FTZ R69, R2, R69 ;  /* 0x0000004502457220 */ /* 0x000fe40000410000 */
[C---:B------:R-:W-:Y:S02]  /*10f10*/  FMUL.FTZ R70, R0.reuse, R70 ;  /* 0x0000004600467220 */ /* 0x040fe40000410000 */
[C---:B------:R-:W-:Y:S03]  /*10f20*/  HMMA.16816.F32.BF16 R20, R160.reuse, R28, R20 ;  /* 0x0000001ca014723c */ /* 0x040fe60000041814 */
[----:B------:R-:W-:Y:S02]  /*10f30*/  FMUL.FTZ R71, R0, R71 ;  /* 0x0000004700477220 */ /* 0x000fe40000410000 */
[C---:B------:R-:W-:Y:S02]  /*10f40*/  FMUL.FTZ R72, R2.reuse, R72 ;  /* 0x0000004802487220 */ /* 0x040fe40000410000 */
[C---:B------:R-:W-:Y:S01]  /*10f50*/  FMUL.FTZ R28, R2.reuse, R136 ;  /* 0x00000088021c7220 */ /* 0x040fe20000410000 */
[C---:B------:R-:W-:Y:S04]  /*10f60*/  HMMA.16816.F32.BF16 R24, R160.reuse, R30, R24 ;  /* 0x0000001ea018723c */ /* 0x040fe80000041818 */
[C---:B------:R-:W-:Y:S02]  /*10f70*/  FMUL.FTZ R29, R2.reuse, R137 ;  /* 0x00000089021d7220 */ /* 0x040fe40000410000 */
[----:B------:R-:W-:Y:S02]  /*10f80*/  FMUL.FTZ R73, R2, R73 ;  /* 0x0000004902497220 */ /* 0x000fe40000410000 */
[C---:B------:R-:W-:Y:S04]  /*10f90*/  FMUL.FTZ R30, R0.reuse, R138 ;  /* 0x0000008a001e7220 */ /* 0x040fe80000410000 */
[C---:B------:R-:W-:Y:S02]  /*10fa0*/  FMUL.FTZ R31, R0.reuse, R139 ;  /* 0x0000008b001f7220 */ /* 0x040fe40000410000 */
[----:B------:R-:W3:Y:S01]  /*10fb0*/  LDSM.16.MT88.4 R136, [R234+0x12000] ;  /* 0x01200000ea88783b */ /* 0x000ee20000004200 */
[C---:B------:R-:W-:Y:S02]  /*10fc0*/  FMUL.FTZ R74, R0.reuse, R74 ;  /* 0x0000004a004a7220 */ /* 0x040fe40000410000 */
[----:B------:R-:W-:Y:S02]  /*10fd0*/  FMUL.FTZ R75, R0, R75 ;  /* 0x0000004b004b7220 */ /* 0x000fe40000410000 */
[C---:B-1----:R-:W-:Y:S03]  /*10fe0*/  HMMA.16816.F32.BF16 R28, R160.reuse, R152, R28 ;  /* 0x00000098a01c723c */ /* 0x042fe6000004181c */
[C---:B------:R-:W-:Y:S02]  /*10ff0*/  FMUL.FTZ R76, R2.reuse, R76 ;  /* 0x0000004c024c7220 */ /* 0x040fe40000410000 */
[----:B------:R-:W-:Y:S02]  /*11000*/  FMUL.FTZ R77, R2, R77 ;  /* 0x0000004d024d7220 */ /* 0x000fe40000410000 */
[C---:B------:R-:W-:Y:S01]  /*11010*/  FMUL.FTZ R78, R0.reuse, R78 ;  /* 0x0000004e004e7220 */ /* 0x040fe20000410000 */
[C---:B------:R-:W-:Y:S01]  /*11020*/  HMMA.16816.F32.BF16 R32, R160.reuse, R154, R32 ;  /* 0x0000009aa020723c */ /* 0x040fe20000041820 */
[----:B------:R-:W-:Y:S03]  /*11030*/  LDSM.16.MT88.4 R152, [R236+0x12800] ;  /* 0x01280000ec98783b */ /* 0x000fe60000004200 */
[----:B------:R-:W-:Y:S02]  /*11040*/  FMUL.FTZ R79, R0, R79 ;  /* 0x0000004f004f7220 */ /* 0x000fe40000410000 */
[C---:B------:R-:W-:Y:S02]  /*11050*/  FMUL.FTZ R80, R2.reuse, R80 ;  /* 0x0000005002507220 */ /* 0x040fe40000410000 */
[C---:B--2---:R-:W-:Y:S04]  /*11060*/  HMMA.16816.F32.BF16 R36, R160.reuse, R144, R36 ;  /* 0x00000090a024723c */ /* 0x044fe80000041824 */
[----:B------:R-:W-:Y:S02]  /*11070*/  FMUL.FTZ R81, R2, R81 ;  /* 0x0000005102517220 */ /* 0x000fe40000410000 */
[C---:B------:R-:W-:Y:S02]  /*11080*/  FMUL.FTZ R82, R0.reuse, R82 ;  /* 0x0000005200527220 */ /* 0x040fe40000410000 */
[C---:B------:R-:W-:Y:S01]  /*11090*/  HMMA.16816.F32.BF16 R40, R160.reuse, R146, R40 ;  /* 0x00000092a028723c */ /* 0x040fe20000041828 */
[----:B------:R-:W-:Y:S03]  /*110a0*/  LDSM.16.MT88.4 R144, [R233+0x10800] ;  /* 0x01080000e990783b */ /* 0x000fe60000004200 */
[----:B------:R-:W-:Y:S02]  /*110b0*/  FMUL.FTZ R83, R0, R83 ;  /* 0x0000005300537220 */ /* 0x000fe40000410000 */
[C---:B------:R-:W-:Y:S02]  /*110c0*/  FMUL.FTZ R84, R2.reuse, R84 ;  /* 0x0000005402547220 */ /* 0x040fe40000410000 */
[----:B------:R-:W-:Y:S01]  /*110d0*/  FMUL.FTZ R85, R2, R85 ;  /* 0x0000005502557220 */ /* 0x000fe20000410000 */
[C---:B---3--:R-:W-:Y:S03]  /*110e0*/  HMMA.16816.F32.BF16 R44, R160.reuse, R136, R44 ;  /* 0x00000088a02c723c */ /* 0x048fe6000004182c */
[C---:B------:R-:W-:Y:S02]  /*110f0*/  FMUL.FTZ R86, R0.reuse, R86 ;  /* 0x0000005600567220 */ /* 0x040fe40000410000 */
        /* <DEDUP_REMOVED lines=10> */
[----:B------:R-:W2:Y:S03]  /*111a0*/  LDSM.16.MT88.4 R132, [R234+0x14000] ;  /* 0x01400000ea84783b */ /* 0x000ea60000004200 */
        /* <DEDUP_REMOVED lines=18> */
[C---:B--2---:R-:W-:Y:S04]  /*112d0*/  HMMA.16816.F32.BF16 R76, R160.reuse, R132, R76 ;  /* 0x00000084a04c723c */ /* 0x044fe8000004184c */
[----:B------:R-:W-:Y:S02]  /*112e0*/  FMUL.FTZ R105, R2, R105 ;  /* 0x0000006902697220 */ /* 0x000fe40000410000 */
[C---:B------:R-:W-:Y:S02]  /*112f0*/  FMUL.FTZ R106, R0.reuse, R106 ;  /* 0x0000006a006a7220 */ /* 0x040fe40000410000 */
[C---:B------:R-:W-:Y:S01]  /*11300*/  HMMA.16816.F32.BF16 R80, R160.reuse, R134, R80 ;  /* 0x00000086a050723c */ /* 0x040fe20000041850 */
[----:B------:R-:W2:Y:S03]  /*11310*/  LDSM.16.MT88.4 R132, [R236+0x16000] ;  /* 0x01600000ec84783b */ /* 0x000ea60000004200 */
        /* <DEDUP_REMOVED lines=20> */
[--C-:B------:R-:W-:Y:S02]  /*11460*/  FFMA.FTZ R188, R189, c[0x0][0x23c], -R177.reuse ;  /* 0x00008f00bdbc7a23 */ /* 0x100fe400000108b1 */
[C---:B------:R-:W-:Y:S01]  /*11470*/  HMMA.16816.F32.BF16 R104, R160.reuse, R134, R104 ;  /* 0x00000086a068723c */ /* 0x040fe20000041868 */
[----:B------:R-:W2:Y:S03]  /*11480*/  LDSM.16.MT88.4 R132, [R232+0x16000] ;  /* 0x01600000e884783b */ /* 0x000ea60000004200 */
[--C-:B------:R-:W-:Y:S01]  /*11490*/  FFMA.FTZ R189, R190, c[0x0][0x23c], -R177.reuse ;  /* 0x00008f00bebd7a23 */ /* 0x100fe200000108b1 */
[----:B------:R-:W-:Y:S01]  /*114a0*/  MUFU.EX2 R188, R188 ;  /* 0x000000bc00bc7308 */ /* 0x000fe20000000800 */
[--C-:B------:R-:W-:Y:S02]  /*114b0*/  FFMA.FTZ R190, R191, c[0x0][0x23c], -R176.reuse ;  /* 0x00008f00bfbe7a23 */ /* 0x100fe400000108b0 */
[C---:B---3--:R-:W-:Y:S04]  /*114c0*/  HMMA.16816.F32.BF16 R108, R160.reuse, R140, R108 ;  /* 0x0000008ca06c723c */ /* 0x048fe8000004186c */
[--C-:B------:R-:W-:Y:S02]  /*114d0*/  FFMA.FTZ R191, R179, c[0x0][0x23c], -R176.reuse ;  /* 0x00008f00b3bf7a23 */ /* 0x100fe400000108b0 */
[--C-:B------:R-:W-:Y:S01]  /*114e0*/  FFMA.FTZ R192, R215, c[0x0][0x23c], -R177.reuse ;  /* 0x00008f00d7c07a23 */ /* 0x100fe200000108b1 */
[----:B------:R-:W3:Y:S01]  /*114f0*/  MUFU.EX2 R189, R189 ;  /* 0x000000bd00bd7308 */ /* 0x000ee20000000800 */
[C---:B------:R-:W-:Y:S01]  /*11500*/  HMMA.16816.F32.BF16 R112, R160.reuse, R142, R112 ;  /* 0x0000008ea070723c */ /* 0x040fe20000041870 */
[----:B------:R-:W4:Y:S03]  /*11510*/  LDSM.16.MT88.4 R140, [R236+0x10800] ;  /* 0x01080000ec8c783b */ /* 0x000f260000004200 */
[--C-:B------:R-:W-:Y:S02]  /*11520*/  FFMA.FTZ R196, R213, c[0x0][0x23c], -R176.reuse ;  /* 0x00008f00d5c47a23 */ /* 0x100fe400000108b0 */
[C---:B------:R-:W-:Y:S02]  /*11530*/  FMUL.FTZ R120, R2.reuse, R120 ;  /* 0x0000007802787220 */ /* 0x040fe40000410000 */
[----:B------:R-:W-:Y:S01]  /*11540*/  FMUL.FTZ R121, R2, R121 ;  /* 0x0000007902797220 */ /* 0x000fe20000410000 */
[C---:B-1----:R-:W-:Y:S01]  /*11550*/  HMMA.16816.F32.BF16 R116, R160.reuse, R136, R116 ;  /* 0x00000088a074723c */ /* 0x042fe20000041874 */
[----:B------:R-:W-:Y:S02]  /*11560*/  MUFU.EX2 R190, R190 ;  /* 0x000000be00be7308 */ /* 0x000fe40000000800 */
[C---:B------:R-:W-:Y:S02]  /*11570*/  FMUL.FTZ R122, R0.reuse, R122 ;  /* 0x0000007a007a7220 */ /* 0x040fe40000410000 */
[----:B------:R-:W-:Y:S02]  /*11580*/  FMUL.FTZ R123, R0, R123 ;  /* 0x0000007b007b7220 */ /* 0x000fe40000410000 */
[--C-:B------:R-:W-:Y:S02]  /*11590*/  FFMA.FTZ R201, R201, c[0x0][0x23c], -R176.reuse ;  /* 0x00008f00c9c97a23 */ /* 0x100fe400000108b0 */
[C---:B------:R-:W-:Y:S02]  /*115a0*/  FMUL.FTZ R124, R2.reuse, R124 ;  /* 0x0000007c027c7220 */ /* 0x040fe40000410000 */
[----:B------:R-:W1:Y:S01]  /*115b0*/  MUFU.EX2 R191, R191 ;  /* 0x000000bf00bf7308 */ /* 0x000e620000000800 */
[C---:B------:R-:W-:Y:S01]  /*115c0*/  HMMA.16816.F32.BF16 R120, R160.reuse, R138, R120 ;  /* 0x0000008aa078723c */ /* 0x040fe20000041878 */
[----:B------:R-:W5:Y:S02]  /*115d0*/  LDSM.16.MT88.4 R136, [R234+0x10800] ;  /* 0x01080000ea88783b */ /* 0x000f640000004200 */
[----:B------:R-:W-:Y:S02]  /*115e0*/  FMUL.FTZ R125, R2, R125 ;  /* 0x0000007d027d7220 */ /* 0x000fe40000410000 */
[C---:B------:R-:W-:Y:S02]  /*115f0*/  FMUL.FTZ R126, R0.reuse, R126 ;  /* 0x0000007e007e7220 */ /* 0x040fe40000410000 */
[----:B------:R-:W-:Y:S02]  /*11600*/  FMUL.FTZ R127, R0, R127 ;  /* 0x0000007f007f7220 */ /* 0x000fe40000410000 */
[----:B------:R-:W4:Y:S03]  /*11610*/  MUFU.EX2 R192, R192 ;  /* 0x000000c000c07308 */ /* 0x000f260000000800 */
[C---:B------:R-:W-:Y:S02]  /*11620*/  FMUL.FTZ R128, R2.reuse, R128 ;  /* 0x0000008002807220 */ /* 0x040fe40000410000 */
[C---:B--2---:R-:W-:Y:S03]  /*11630*/  HMMA.16816.F32.BF16 R124, R160.reuse, R132, R124 ;  /* 0x00000084a07c723c */ /* 0x044fe6000004187c */
[----:B------:R-:W-:Y:S02]  /*11640*/  FMUL.FTZ R129, R2, R129 ;  /* 0x0000008102817220 */ /* 0x000fe40000410000 */
[----:B------:R-:W-:Y:S01]  /*11650*/  MUFU.EX2 R196, R196 ;  /* 0x000000c400c47308 */ /* 0x000fe20000000800 */
[C---:B------:R-:W-:Y:S01]  /*11660*/  FMUL.FTZ R130, R0.reuse, R130 ;  /* 0x0000008200827220 */ /* 0x040fe20000410000 */
[----:B---3--:R-:W-:Y:S01]  /*11670*/  F2FP.BF16.PACK_AB R132, R189, R188 ;  /* 0x000000bcbd84723e */ /* 0x008fe200000010ff */
[----:B------:R-:W-:Y:S01]  /*11680*/  FMUL.FTZ R131, R0, R131 ;  /* 0x0000008300837220 */ /* 0x000fe20000410000 */
[----:B-1----:R-:W-:Y:S03]  /*11690*/  F2FP.BF16.PACK_AB R133, R191, R190 ;  /* 0x000000bebf85723e */ /* 0x002fe600000010ff */
[--C-:B------:R-:W-:Y:S02]  /*116a0*/  FFMA.FTZ R200, R214, c[0x0][0x23c], -R177.reuse ;  /* 0x00008f00d6c87a23 */ /* 0x100fe400000108b1 */
[--C-:B------:R-:W-:Y:S01]  /*116b0*/  FFMA.FTZ R211, R211, c[0x0][0x23c], -R177.reuse ;  /* 0x00008f00d3d37a23 */ /* 0x100fe200000108b1 */
[----:B------:R-:W-:Y:S01]  /*116c0*/  HMMA.16816.F32.BF16 R128, R160, R134, R128 ;  /* 0x00000086a080723c */ /* 0x000fe20000041880 */
[----:B------:R-:W1:Y:S01]  /*116d0*/  MUFU.EX2 R201, R201 ;  /* 0x000000c900c97308 */ /* 0x000e620000000800 */
[----:B------:R-:W2:Y:S01]  /*116e0*/  LDSM.16.MT88.4 R160, [R233+0x12800] ;  /* 0x01280000e9a0783b */ /* 0x000ea20000004200 */
[--C-:B------:R-:W-:Y:S02]  /*116f0*/  FFMA.FTZ R204, R209, c[0x0][0x23c], -R176.reuse ;  /* 0x00008f00d1cc7a23 */ /* 0x100fe400000108b0 */
[--C-:B------:R-:W-:Y:S02]  /*11700*/  FFMA.FTZ R207, R207, c[0x0][0x23c], -R176.reuse ;  /* 0x00008f00cfcf7a23 */ /* 0x100fe400000108b0 */
[----:B----4-:R-:W-:Y:S01]  /*11710*/  F2FP.BF16.PACK_AB R134, R192, R193 ;  /* 0x000000c1c086723e */ /* 0x010fe200000010ff */
[--C-:B------:R-:W-:Y:S03]  /*11720*/  FFMA.FTZ R208, R210, c[0x0][0x23c], -R177.reuse ;  /* 0x00008f00d2d07a23 */ /* 0x100fe600000108b1 */
[----:B------:R-:W-:Y:S01]  /*11730*/  MUFU.EX2 R200, R200 ;  /* 0x000000c800c87308 */ /* 0x000fe20000000800 */
[--C-:B------:R-:W-:Y:S02]  /*11740*/  FFMA.FTZ R209, R206, c[0x0][0x23c], -R177.reuse ;  /* 0x00008f00ced17a23 */ /* 0x100fe400000108b1 */
[--C-:B------:R-:W-:Y:S02]  /*11750*/  FFMA.FTZ R205, R205, c[0x0][0x23c], -R176.reuse ;  /* 0x00008f00cdcd7a23 */ /* 0x100fe400000108b0 */
[--C-:B------:R-:W-:Y:S02]  /*11760*/  FFMA.FTZ R206, R203, c[0x0][0x23c], -R176.reuse ;  /* 0x00008f00cbce7a23 */ /* 0x100fe400000108b0 */
[--C-:B------:R-:W-:Y:S02]  /*11770*/  FFMA.FTZ R198, R198, c[0x0][0x23c], -R177.reuse ;  /* 0x00008f00c6c67a23 */ /* 0x100fe400000108b1 */
[--C-:B------:R-:W-:Y:S01]  /*11780*/  FFMA.FTZ R203, R202, c[0x0][0x23c], -R177.reuse ;  /* 0x00008f00cacb7a23 */ /* 0x100fe200000108b1 */
[----:B------:R-:W3:Y:S01]  /*11790*/  MUFU.EX2 R211, R211 ;  /* 0x000000d300d37308 */ /* 0x000ee20000000800 */
[--C-:B------:R-:W-:Y:S02]  /*117a0*/  FFMA.FTZ R199, R199, c[0x0][0x23c], -R176.reuse ;  /* 0x00008f00c7c77a23 */ /* 0x100fe400000108b0 */
[--C-:B------:R-:W-:Y:S01]  /*117b0*/  FFMA.FTZ R202, R197, c[0x0][0x23c], -R176.reuse ;  /* 0x00008f00c5ca7a23 */ /* 0x100fe200000108b0 */
[----:B-1----:R-:W-:Y:S01]  /*117c0*/  F2FP.BF16.PACK_AB R135, R201, R196 ;  /* 0x000000c4c987723e */ /* 0x002fe200000010ff */
[--C-:B------:R-:W-:Y:S02]  /*117d0*/  FFMA.FTZ R195, R195, c[0x0][0x23c], -R177.reuse ;  /* 0x00008f00c3c37a23 */ /* 0x100fe400000108b1 */
[----:B------:R-:W-:Y:S02]  /*117e0*/  FFMA.FTZ R177, R194, c[0x0][0x23c], -R177 ;  /* 0x00008f00c2b17a23 */ /* 0x000fe400000108b1 */
[--C-:B------:R-:W-:Y:S01]  /*117f0*/  FFMA.FTZ R166, R166, c[0x0][0x23c], -R176.reuse ;  /* 0x00008f00a6a67a23 */ /* 0x100fe200000108b0 */
[----:B------:R-:W-:Y:S01]  /*11800*/  MUFU.EX2 R204, R204 ;  /* 0x000000cc00cc7308 */ /* 0x000fe20000000800 */
[C---:B------:R-:W-:Y:S05]  /*11810*/  HMMA.16816.F32.BF16 R4, R132.reuse, R140, R4 ;  /* 0x0000008c8404723c */ /* 0x040fea0000041804 */
[----:B------:R-:W-:Y:S02]  /*11820*/  FFMA.FTZ R176, R165, c[0x0][0x23c], -R176 ;  /* 0x00008f00a5b07a23 */ /* 0x000fe400000108b0 */
[----:B------:R-:W-:Y:S01]  /*11830*/  FFMA.FTZ R186, R2, R251, R186 ;  /* 0x000000fb02ba7223 */ /* 0x000fe200000100ba */
[C---:B------:R-:W-:Y:S01]  /*11840*/  HMMA.16816.F32.BF16 R8, R132.reuse, R142, R8 ;  /* 0x0000008e8408723c */ /* 0x040fe20000041808 */
[----:B------:R-:W1:Y:S01]  /*11850*/  LDSM.16.MT88.4 R140, [R232+0x12800] ;  /* 0x01280000e88c783b */ /* 0x000e620000004200 */
[----:B------:R-:W-:Y:S02]  /*11860*/  MUFU.EX2 R194, R177 ;  /* 0x000000b100c27308 */ /* 0x000fe40000000800 */
[----:B------:R-:W-:Y:S01]  /*11870*/  FFMA.FTZ R187, R0, R249, R187 ;  /* 0x000000f900bb7223 */ /* 0x000fe200000100bb */
[----:B------:R-:W-:Y:S01]  /*11880*/  MOV R0, R3 ;  /* 0x0000000300007202 */ /* 0x000fe20000000f00 */
[----:B------:R-:W-:Y:S02]  /*11890*/  FADD.FTZ R185, R185, R186 ;  /* 0x000000bab9b97221 */ /* 0x000fe40000010000 */
[C---:B-----5:R-:W-:Y:S04]  /*118a0*/  HMMA.16816.F32.BF16 R12, R132.reuse, R136, R12 ;  /* 0x00000088840c723c */ /* 0x060fe8000004180c */
[----:B------:R4:W-:Y:S01]  /*118b0*/  MUFU.EX2 R165, R176 ;  /* 0x000000b000a57308 */ /* 0x0009e20000000800 */
[----:B------:R-:W-:Y:S02]  /*118c0*/  FADD.FTZ R182, R182, R187 ;  /* 0x000000bbb6b67221 */ /* 0x000fe40000010000 */
[----:B------:R-:W-:Y:S01]  /*118d0*/  FADD.FTZ R184, R184, R185 ;  /* 0x000000b9b8b87221 */ /* 0x000fe20000010000 */
[C---:B------:R-:W-:Y:S01]  /*118e0*/  HMMA.16816.F32.BF16 R16, R132.reuse, R138, R16 ;  /* 0x0000008a8410723c */ /* 0x040fe20000041810 */
[----:B------:R-:W5:Y:S03]  /*118f0*/  LDSM.16.MT88.4 R136, [R233+0x14800] ;  /* 0x01480000e988783b */ /* 0x000f660000004200 */
[----:B------:R-:W-:Y:S02]  /*11900*/  FADD.FTZ R181, R181, R182 ;  /* 0x000000b6b5b57221 */ /* 0x000fe40000010000 */
[----:B------:R-:W1:Y:S01]  /*11910*/  MUFU.EX2 R207, R207 ;  /* 0x000000cf00cf7308 */ /* 0x000e620000000800 */
[----:B------:R-:W-:Y:S01]  /*11920*/  FADD.FTZ R183, R183, R184 ;  /* 0x000000b8b7b77221 */ /* 0x000fe20000010000 */
[C---:B------:R-:W-:Y:S04]  /*11930*/  HMMA.16816.F32.BF16 R20, R132.reuse, R144, R20 ;  /* 0x000000908414723c */ /* 0x040fe80000041814 */
[----:B------:R-:W-:Y:S02]  /*11940*/  FADD.FTZ R181, R180, R181 ;  /* 0x000000b5b4b57221 */ /* 0x000fe40000010000 */
[----:B------:R-:W-:Y:S02]  /*11950*/  FADD.FTZ R188, R188, R183 ;  /* 0x000000b7bcbc7221 */ /* 0x000fe40000010000 */
[C---:B------:R-:W-:Y:S01]  /*11960*/  HMMA.16816.F32.BF16 R24, R132.reuse, R146, R24 ;  /* 0x000000928418723c */ /* 0x040fe20000041818 */
[----:B------:R-:W1:Y:S01]  /*11970*/  LDSM.16.MT88.4 R144, [R232+0x14800] ;  /* 0x01480000e890783b */ /* 0x000e620000004200 */
[----:B------:R-:W-:Y:S02]  /*11980*/  MUFU.EX2 R208, R208 ;  /* 0x000000d000d07308 */ /* 0x000fe40000000800 */
[----:B------:R-:W-:Y:S02]  /*11990*/  FADD.FTZ R190, R190, R181 ;  /* 0x000000b5bebe7221 */ /* 0x000fe40000010000 */
[----:B------:R-:W-:Y:S02]  /*119a0*/  FADD.FTZ R188, R189, R188 ;  /* 0x000000bcbdbc7221 */ /* 0x000fe40000010000 */
[C---:B------:R-:W-:Y:S01]  /*119b0*/  HMMA.16816.F32.BF16 R28, R132.reuse, R148, R28 ;  /* 0x00000094841c723c */ /* 0x040fe2000004181c */
[----:B----4-:R-:W-:Y:S03]  /*119c0*/  LDSM.16.MT88.4 R176, [R236+0x15800] ;  /* 0x01580000ecb0783b */ /* 0x010fe60000004200 */
[----:B------:R-:W4:Y:S01]  /*119d0*/  MUFU.EX2 R209, R209 ;  /* 0x000000d100d17308 */ /* 0x000f220000000800 */
[----:B------:R-:W-:Y:S02]  /*119e0*/  FADD.FTZ R191, R191, R190 ;  /* 0x000000bebfbf7221 */ /* 0x000fe40000010000 */
[----:B------:R-:W-:Y:S01]  /*119f0*/  FADD.FTZ R193, R193, R188 ;  /* 0x000000bcc1c17221 */ /* 0x000fe20000010000 */
[C---:B------:R-:W-:Y:S01]  /*11a00*/  HMMA.16816.F32.BF16 R32, R132.reuse, R150, R32 ;  /* 0x000000968420723c */ /* 0x040fe20000041820 */
[----:B------:R-:W1:Y:S03]  /*11a10*/  LDSM.16.MT88.4 R148, [R236+0x16800] ;  /* 0x01680000ec94783b */ /* 0x000e660000004200 */
[----:B------:R-:W-:Y:S02]  /*11a20*/  FADD.FTZ R196, R196, R191 ;  /* 0x000000bfc4c47221 */ /* 0x000fe40000010000 */
[----:B------:R-:W-:Y:S01]  /*11a30*/  MUFU.EX2 R205, R205 ;  /* 0x000000cd00cd7308 */ /* 0x000fe20000000800 */
[----:B------:R-:W-:Y:S01]  /*11a40*/  FADD.FTZ R193, R192, R193 ;  /* 0x000000c1c0c17221 */ /* 0x000fe20000010000 */
[C---:B------:R-:W-:Y:S04]  /*11a50*/  HMMA.16816.F32.BF16 R36, R132.reuse, R152, R36 ;  /* 0x000000988424723c */ /* 0x040fe80000041824 */
[----:B------:R-:W-:Y:S04]  /*11a60*/  FADD.FTZ R201, R201, R196 ;  /* 0x000000c4c9c97221 */ /* 0x000fe80000010000 */
[C---:B------:R-:W-:Y:S01]  /*11a70*/  HMMA.16816.F32.BF16 R40, R132.reuse, R154, R40 ;  /* 0x0000009a8428723c */ /* 0x040fe20000041828 */
[----:B------:R-:W-:Y:S01]  /*11a80*/  LDSM.16.MT88.4 R152, [R236+0x13000] ;  /* 0x01300000ec98783b */ /* 0x000fe20000004200 */
[----:B------:R-:W1:Y:S06]  /*11a90*/  MUFU.EX2 R206, R206 ;  /* 0x000000ce00ce7308 */ /* 0x000e6c0000000800 */
[C---:B------:R-:W-:Y:S04]  /*11aa0*/  HMMA.16816.F32.BF16 R44, R132.reuse, R156, R44 ;  /* 0x0000009c842c723c */ /* 0x040fe8000004182c */
[----:B------:R-:W-:Y:S04]  /*11ab0*/  MUFU.EX2 R198, R198 ;  /* 0x000000c600c67308 */ /* 0x000fe80000000800 */
[C---:B------:R-:W-:Y:S01]  /*11ac0*/  HMMA.16816.F32.BF16 R48, R132.reuse, R158, R48 ;  /* 0x0000009e8430723c */ /* 0x040fe20000041830 */
[----:B------:R-:W-:Y:S05]  /*11ad0*/  LDSM.16.MT88.4 R156, [R234+0x13000] ;  /* 0x01300000ea9c783b */ /* 0x000fea0000004200 */
[----:B------:R-:W3:Y:S02]  /*11ae0*/  MUFU.EX2 R203, R203 ;  /* 0x000000cb00cb7308 */ /* 0x000ee40000000800 */
[C---:B--2---:R-:W-:Y:S08]  /*11af0*/  HMMA.16816.F32.BF16 R52, R132.reuse, R160, R52 ;  /* 0x000000a08434723c */ /* 0x044ff00000041834 */
[C---:B------:R-:W-:Y:S01]  /*11b00*/  HMMA.16816.F32.BF16 R56, R132.reuse, R162, R56 ;  /* 0x000000a28438723c */ /* 0x040fe20000041838 */
[----:B------:R-:W-:Y:S01]  /*11b10*/  LDSM.16.MT88.4 R160, [R233+0x13000] ;  /* 0x01300000e9a0783b */ /* 0x000fe20000004200 */
[----:B------:R-:W-:Y:S06]  /*11b20*/  MUFU.EX2 R199, R199 ;  /* 0x000000c700c77308 */ /* 0x000fec0000000800 */
[C---:B-1----:R-:W-:Y:S04]  /*11b30*/  HMMA.16816.F32.BF16 R60, R132.reuse, R140, R60 ;  /* 0x0000008c843c723c */ /* 0x042fe8000004183c */
[----:B------:R-:W1:Y:S04]  /*11b40*/  MUFU.EX2 R202, R202 ;  /* 0x000000ca00ca7308 */ /* 0x000e680000000800 */
[C---:B------:R-:W-:Y:S01]  /*11b50*/  HMMA.16816.F32.BF16 R64, R132.reuse, R142, R64 ;  /* 0x0000008e8440723c */ /* 0x040fe20000041840 */
[----:B------:R-:W2:Y:S05]  /*11b60*/  LDSM.16.MT88.4 R140, [R234+0x16800] ;  /* 0x01680000ea8c783b */ /* 0x000eaa0000004200 */
[----:B------:R-:W1:Y:S02]  /*11b70*/  MUFU.EX2 R195, R195 ;  /* 0x000000c300c37308 */ /* 0x000e640000000800 */
[C---:B------:R-:W-:Y:S08]  /*11b80*/  HMMA.16816.F32.BF16 R68, R132.reuse, R168, R68 ;  /* 0x000000a88444723c */ /* 0x040ff00000041844 */
[C---:B------:R-:W-:Y:S01]  /*11b90*/  HMMA.16816.F32.BF16 R72, R132.reuse, R170, R72 ;  /* 0x000000aa8448723c */ /* 0x040fe20000041848 */
[----:B------:R-:W-:Y:S01]  /*11ba0*/  LDSM.16.MT88.4 R168, [R232+0x13000] ;  /* 0x01300000e8a8783b */ /* 0x000fe20000004200 */
[----:B------:R-:W1:Y:S06]  /*11bb0*/  MUFU.EX2 R166, R166 ;  /* 0x000000a600a67308 */ /* 0x000e6c0000000800 */
[C---:B------:R-:W-:Y:S08]  /*11bc0*/  HMMA.16816.F32.BF16 R76, R132.reuse, R172, R76 ;  /* 0x000000ac844c723c */ /* 0x040ff0000004184c */
[C---:B------:R-:W-:Y:S01]  /*11bd0*/  HMMA.16816.F32.BF16 R80, R132.reuse, R174, R80 ;  /* 0x000000ae8450723c */ /* 0x040fe20000041850 */
[----:B------:R-:W-:Y:S07]  /*11be0*/  LDSM.16.MT88.4 R172, [R236+0x15000] ;  /* 0x01500000ecac783b */ /* 0x000fee0000004200 */
[C---:B-----5:R-:W-:Y:S08]  /*11bf0*/  HMMA.16816.F32.BF16 R84, R132.reuse, R136, R84 ;  /* 0x000000888454723c */ /* 0x060ff00000041854 */
[C---:B------:R-:W-:Y:S01]  /*11c00*/  HMMA.16816.F32.BF16 R88, R132.reuse, R138, R88 ;  /* 0x0000008a8458723c */ /* 0x040fe20000041858 */
[----:B------:R-:W5:Y:S07]  /*11c10*/  LDSM.16.MT88.4 R136, [R233+0x16800] ;  /* 0x01680000e988783b */ /* 0x000f6e0000004200 */
[C---:B------:R-:W-:Y:S08]  /*11c20*/  HMMA.16816.F32.BF16 R92, R132.reuse, R144, R92 ;  /* 0x00000090845c723c */ /* 0x040ff0000004185c */
[C---:B------:R-:W-:Y:S01]  /*11c30*/  HMMA.16816.F32.BF16 R96, R132.reuse, R146, R96 ;  /* 0x000000928460723c */ /* 0x040fe20000041860 */
[----:B------:R-:W1:Y:S07]  /*11c40*/  LDSM.16.MT88.4 R144, [R232+0x16800] ;  /* 0x01680000e890783b */ /* 0x000e6e0000004200 */
[C---:B------:R-:W-:Y:S08]  /*11c50*/  HMMA.16816.F32.BF16 R100, R132.reuse, R148, R100 ;  /* 0x000000948464723c */ /* 0x040ff00000041864 */
[C---:B------:R-:W-:Y:S01]  /*11c60*/  HMMA.16816.F32.BF16 R104, R132.reuse, R150, R104 ;  /* 0x000000968468723c */ /* 0x040fe20000041868 */
[----:B------:R-:W-:Y:S07]  /*11c70*/  LDSM.16.MT88.4 R148, [R234+0x11000] ;  /* 0x01100000ea94783b */ /* 0x000fee0000004200 */
[C---:B--2---:R-:W-:Y:S08]  /*11c80*/  HMMA.16816.F32.BF16 R108, R132.reuse, R140, R108 ;  /* 0x0000008c846c723c */ /* 0x044ff0000004186c */
[C---:B------:R-:W-:Y:S01]  /*11c90*/  HMMA.16816.F32.BF16 R112, R132.reuse, R142, R112 ;  /* 0x0000008e8470723c */ /* 0x040fe20000041870 */
[----:B------:R-:W2:Y:S07]  /*11ca0*/  LDSM.16.MT88.4 R140, [R236+0x11000] ;  /* 0x01100000ec8c783b */ /* 0x000eae0000004200 */
[C---:B-----5:R-:W-:Y:S08]  /*11cb0*/  HMMA.16816.F32.BF16 R116, R132.reuse, R136, R116 ;  /* 0x000000888474723c */ /* 0x060ff00000041874 */
[C---:B------:R-:W-:Y:S01]  /*11cc0*/  HMMA.16816.F32.BF16 R120, R132.reuse, R138, R120 ;  /* 0x0000008a8478723c */ /* 0x040fe20000041878 */
[----:B------:R-:W5:Y:S07]  /*11cd0*/  LDSM.16.MT88.4 R136, [R233+0x11000] ;  /* 0x01100000e988783b */ /* 0x000f6e0000004200 */
[C---:B-1----:R-:W-:Y:S08]  /*11ce0*/  HMMA.16816.F32.BF16 R124, R132.reuse, R144, R124 ;  /* 0x00000090847c723c */ /* 0x042ff0000004187c */
[----:B------:R-:W-:Y:S01]  /*11cf0*/  HMMA.16816.F32.BF16 R128, R132, R146, R128 ;  /* 0x000000928480723c */ /* 0x000fe20000041880 */
[----:B------:R-:W1:Y:S06]  /*11d00*/  LDSM.16.MT88.4 R144, [R232+0x11000] ;  /* 0x01100000e890783b */ /* 0x000e6c0000004200 */
[----:B---3--:R-:W-:Y:S01]  /*11d10*/  F2FP.BF16.PACK_AB R132, R211, R200 ;  /* 0x000000c8d384723e */ /* 0x008fe200000010ff */
[----:B------:R-:W-:Y:S01]  /*11d20*/  FADD.FTZ R200, R200, R193 ;  /* 0x000000c1c8c87221 */ /* 0x000fe20000010000 */
[----:B------:R-:W-:Y:S03]  /*11d30*/  F2FP.BF16.PACK_AB R133, R207, R204 ;  /* 0x000000cccf85723e */ /* 0x000fe600000010ff */
[----:B----4-:R-:W-:Y:S01]  /*11d40*/  F2FP.BF16.PACK_AB R134, R209, R208 ;  /* 0x000000d0d186723e */ /* 0x010fe200000010ff */
[----:B------:R-:W-:Y:S01]  /*11d50*/  FADD.FTZ R204, R204, R201 ;  /* 0x000000c9cccc7221 */ /* 0x000fe20000010000 */
[----:B------:R-:W-:Y:S01]  /*11d60*/  F2FP.BF16.PACK_AB R135, R206, R205 ;  /* 0x000000cdce87723e */ /* 0x000fe200000010ff */
[----:B------:R-:W-:Y:S02]  /*11d70*/  FADD.FTZ R211, R211, R200 ;  /* 0x000000c8d3d37221 */ /* 0x000fe40000010000 */
[----:B------:R-:W-:Y:S02]  /*11d80*/  FADD.FTZ R204, R207, R204 ;  /* 0x000000cccfcc7221 */ /* 0x000fe40000010000 */
[----:B------:R-:W-:Y:S02]  /*11d90*/  FADD.FTZ R208, R208, R211 ;  /* 0x000000d3d0d07221 */ /* 0x000fe40000010000 */
[C---:B--2---:R-:W-:Y:S03]  /*11da0*/  HMMA.16816.F32.BF16 R4, R132.reuse, R140, R4 ;  /* 0x0000008c8404723c */ /* 0x044fe60000041804 */
[----:B------:R-:W-:Y:S02]  /*11db0*/  FADD.FTZ R205, R205, R204 ;  /* 0x000000cccdcd7221 */ /* 0x000fe40000010000 */
[----:B------:R-:W-:Y:S02]  /*11dc0*/  FADD.FTZ R209, R209, R208 ;  /* 0x000000d0d1d17221 */ /* 0x000fe40000010000 */
[----:B------:R-:W-:Y:S01]  /*11dd0*/  FADD.FTZ R206, R206, R205 ;  /* 0x000000cdcece7221 */ /* 0x000fe20000010000 */
[C---:B------:R-:W-:Y:S01]  /*11de0*/  HMMA.16816.F32.BF16 R8, R132.reuse, R142, R8 ;  /* 0x0000008e8408723c */ /* 0x040fe20000041808 */
[----:B------:R-:W2:Y:S07]  /*11df0*/  LDSM.16.MT88.4 R140, [R234+0x15000] ;  /* 0x01500000ea8c783b */ /* 0x000eae0000004200 */
[C---:B------:R-:W-:Y:S08]  /*11e00*/  HMMA.16816.F32.BF16 R12, R132.reuse, R148, R12 ;  /* 0x00000094840c723c */ /* 0x040ff0000004180c */
[C---:B------:R-:W-:Y:S01]  /*11e10*/  HMMA.16816.F32.BF16 R16, R132.reuse, R150, R16 ;  /* 0x000000968410723c */ /* 0x040fe20000041810 */
[----:B------:R-:W-:Y:S07]  /*11e20*/  LDSM.16.MT88.4 R148, [R236+0x17000] ;  /* 0x01700000ec94783b */ /* 0x000fee0000004200 */
[C---:B-----5:R-:W-:Y:S08]  /*11e30*/  HMMA.16816.F32.BF16 R20, R132.reuse, R136, R20 ;  /* 0x000000888414723c */ /* 0x060ff00000041814 */
        /* <DEDUP_REMOVED lines=26> */
[C---:B--2---:R-:W-:Y:S04]  /*11fe0*/  HMMA.16816.F32.BF16 R76, R132.reuse, R140, R76 ;  /* 0x0000008c844c723c */ /* 0x044fe8000004184c */
[----:B------:R-:W-:Y:S02]  /*11ff0*/  FADD.FTZ R166, R166, R199 ;  /* 0x000000c7a6a67221 */ /* 0x000fe40000010000 */
[----:B------:R-:W-:Y:S02]  /*12000*/  FADD.FTZ R251, R194, R195 ;  /* 0x000000c3c2fb7221 */ /* 0x000fe40000010000 */
[C---:B------:R-:W-:Y:S01]  /*12010*/  HMMA.16816.F32.BF16 R80, R132.reuse, R142, R80 ;  /* 0x0000008e8450723c */ /* 0x040fe20000041850 */
[----:B------:R-:W2:Y:S03]  /*12020*/  LDSM.16.MT88.4 R140, [R234+0x17000] ;  /* 0x01700000ea8c783b */ /* 0x000ea60000004200 */
[----:B------:R-:W-:Y:S04]  /*12030*/  FADD.FTZ R249, R165, R166 ;  /* 0x000000a6a5f97221 */ /* 0x000fe80000010000 */
        /* <DEDUP_REMOVED lines=13> */
[C---:B------:R-:W-:Y:S08]  /*12110*/  HMMA.16816.F32.BF16 R120, R132.reuse, R138, R120 ;  /* 0x0000008a8478723c */ /* 0x040ff00000041878 */
[C---:B-1----:R-:W-:Y:S08]  /*12120*/  HMMA.16816.F32.BF16 R124, R132.reuse, R144, R124 ;  /* 0x00000090847c723c */ /* 0x042ff0000004187c */
[----:B------:R-:W-:Y:S08]  /*12130*/  HMMA.16816.F32.BF16 R128, R132, R146, R128 ;  /* 0x000000928480723c */ /* 0x000ff00000041880 */
[C---:B------:R-:W-:Y:S01]  /*12140*/  HMMA.16816.F32.BF16 R160, R168.reuse, R156, R4 ;  /* 0x0000009ca8a0723c */ /* 0x040fe20000041804 */
[----:B------:R-:W1:Y:S07]  /*12150*/  LDSM.16.MT88.4 R4, [R236+0x13800] ;  /* 0x01380000ec04783b */ /* 0x000e6e0000004200 */
[C---:B------:R-:W-:Y:S01]  /*12160*/  HMMA.16816.F32.BF16 R156, R168.reuse, R158, R8 ;  /* 0x0000009ea89c723c */ /* 0x040fe20000041808 */
[----:B------:R-:W3:Y:S07]  /*12170*/  LDSM.16.MT88.4 R8, [R234+0x13800] ;  /* 0x01380000ea08783b */ /* 0x000eee0000004200 */
[C---:B----4-:R-:W-:Y:S01]  /*12180*/  HMMA.16816.F32.BF16 R152, R168.reuse, R148, R12 ;  /* 0x00000094a898723c */ /* 0x050fe2000004180c */
[----:B------:R-:W4:Y:S07]  /*12190*/  LDSM.16.MT88.4 R12, [R233+0x13800] ;  /* 0x01380000e90c783b */ /* 0x000f2e0000004200 */
[C---:B------:R-:W-:Y:S01]  /*121a0*/  HMMA.16816.F32.BF16 R148, R168.reuse, R150, R16 ;  /* 0x00000096a894723c */ /* 0x040fe20000041810 */
[----:B------:R-:W5:Y:S07]  /*121b0*/  LDSM.16.MT88.4 R16, [R232+0x13800] ;  /* 0x01380000e810783b */ /* 0x000f6e0000004200 */
[C---:B--2---:R-:W-:Y:S01]  /*121c0*/  HMMA.16816.F32.BF16 R144, R168.reuse, R140, R20 ;  /* 0x0000008ca890723c */ /* 0x044fe20000041814 */
[----:B------:R-:W2:Y:S07]  /*121d0*/  LDSM.16.MT88.4 R20, [R234+0x15800] ;  /* 0x01580000ea14783b */ /* 0x000eae0000004200 */
[C---:B------:R-:W-:Y:S01]  /*121e0*/  HMMA.16816.F32.BF16 R140, R168.reuse, R142, R24 ;  /* 0x0000008ea88c723c */ /* 0x040fe20000041818 */
[----:B------:R-:W2:Y:S07]  /*121f0*/  LDSM.16.MT88.4 R24, [R233+0x15800] ;  /* 0x01580000e918783b */ /* 0x000eae0000004200 */
[C---:B------:R-:W-:Y:S01]  /*12200*/  HMMA.16816.F32.BF16 R136, R168.reuse, R172, R28 ;  /* 0x000000aca888723c */ /* 0x040fe2000004181c */
[----:B------:R-:W2:Y:S07]  /*12210*/  LDSM.16.MT88.4 R28, [R232+0x15800] ;  /* 0x01580000e81c783b */ /* 0x000eae0000004200 */
        /* <DEDUP_REMOVED lines=12> */
[C---:B------:R-:W-:Y:S08]  /*122e0*/  HMMA.16816.F32.BF16 R64, R168.reuse, R18, R64 ;  /* 0x00000012a840723c */ /* 0x040ff00000041840 */
[C---:B------:R-:W-:Y:S08]  /*122f0*/  HMMA.16816.F32.BF16 R68, R168.reuse, R176, R68 ;  /* 0x000000b0a844723c */ /* 0x040ff00000041844 */
[C---:B------:R-:W-:Y:S08]  /*12300*/  HMMA.16816.F32.BF16 R72, R168.reuse, R178, R72 ;  /* 0x000000b2a848723c */ /* 0x040ff00000041848 */
[C---:B--2---:R-:W-:Y:S08]  /*12310*/  HMMA.16816.F32.BF16 R76, R168.reuse, R20, R76 ;  /* 0x00000014a84c723c */ /* 0x044ff0000004184c */
[C---:B------:R-:W-:Y:S08]  /*12320*/  HMMA.16816.F32.BF16 R80, R168.reuse, R22, R80 ;  /* 0x00000016a850723c */ /* 0x040ff00000041850 */
[C---:B------:R-:W-:Y:S08]  /*12330*/  HMMA.16816.F32.BF16 R84, R168.reuse, R24, R84 ;  /* 0x00000018a854723c */ /* 0x040ff00000041854 */
[C---:B------:R-:W-:Y:S08]  /*12340*/  HMMA.16816.F32.BF16 R88, R168.reuse, R26, R88 ;  /* 0x0000001aa858723c */ /* 0x040ff00000041858 */
[C---:B------:R-:W-:Y:S08]  /*12350*/  HMMA.16816.F32.BF16 R92, R168.reuse, R28, R92 ;  /* 0x0000001ca85c723c */ /* 0x040ff0000004185c */
[C---:B------:R-:W-:Y:S08]  /*12360*/  HMMA.16816.F32.BF16 R96, R168.reuse, R30, R96 ;  /* 0x0000001ea860723c */ /* 0x040ff00000041860 */
[C---:B------:R-:W-:Y:S08]  /*12370*/  HMMA.16816.F32.BF16 R100, R168.reuse, R32, R100 ;  /* 0x00000020a864723c */ /* 0x040ff00000041864 */
[C---:B------:R-:W-:Y:S08]  /*12380*/  HMMA.16816.F32.BF16 R104, R168.reuse, R34, R104 ;  /* 0x00000022a868723c */ /* 0x040ff00000041868 */
[C---:B-1----:R-:W-:Y:S08]  /*12390*/  HMMA.16816.F32.BF16 R108, R168.reuse, R4, R108 ;  /* 0x00000004a86c723c */ /* 0x042ff0000004186c */
[C---:B------:R-:W-:Y:S08]  /*123a0*/  HMMA.16816.F32.BF16 R112, R168.reuse, R6, R112 ;  /* 0x00000006a870723c */ /* 0x040ff00000041870 */
[C---:B---3--:R-:W-:Y:S08]  /*123b0*/  HMMA.16816.F32.BF16 R116, R168.reuse, R8, R116 ;  /* 0x00000008a874723c */ /* 0x048ff00000041874 */
[C---:B------:R-:W-:Y:S08]  /*123c0*/  HMMA.16816.F32.BF16 R120, R168.reuse, R10, R120 ;  /* 0x0000000aa878723c */ /* 0x040ff00000041878 */
[C---:B----4-:R-:W-:Y:S08]  /*123d0*/  HMMA.16816.F32.BF16 R124, R168.reuse, R12, R124 ;  /* 0x0000000ca87c723c */ /* 0x050ff0000004187c */
[----:B------:R-:W-:Y:S01]  /*123e0*/  HMMA.16816.F32.BF16 R128, R168, R14, R128 ;  /* 0x0000000ea880723c */ /* 0x000fe20000041880 */
[----:B------:R-:W-:-:S07]  /*123f0*/  @P0 BRA `(.L_x_1616) ;  /* 0xffffb76000000947 */ /* 0x000fce000383ffff */
.L_x_1612:
        /* <DEDUP_REMOVED lines=338> */
.L_x_1618:
[----:B--234-:R-:W-:Y:S05]  /*13920*/  BSYNC B0 ;  /* 0x0000000000007941 */ /* 0x01cfea0003800000 */
.L_x_1617:
        /* <DEDUP_REMOVED lines=23> */
.L_x_1620:
[----:B------:R-:W-:Y:S05]  /*13aa0*/  BSYNC B0 ;  /* 0x0000000000007941 */ /* 0x000fea0003800000 */
.L_x_1619:
        /* <DEDUP_REMOVED lines=14> */
.L_x_1622:
[----:B------:R-:W-:Y:S05]  /*13b90*/  BSYNC B0 ;  /* 0x0000000000007941 */ /* 0x000fea0003800000 */
.L_x_1621:
        /* <DEDUP_REMOVED lines=14> */
.L_x_1624:
[----:B------:R-:W-:Y:S05]  /*13c80*/  BSYNC B0 ;  /* 0x0000000000007941 */ /* 0x000fea0003800000 */
.L_x_1623:
        /* <DEDUP_REMOVED lines=14> */
.L_x_1626:
[----:B------:R-:W-:Y:S05]  /*13d70*/  BSYNC B0 ;  /* 0x0000000000007941 */ /* 0x000fea0003800000 */
.L_x_1625:
        /* <DEDUP_REMOVED lines=14> */
.L_x_1628:
[----:B------:R-:W-:Y:S05]  /*13e60*/  BSYNC B0 ;  /* 0x0000000000007941 */ /* 0x000fea0003800000 */
.L_x_1627:
        /* <DEDUP_REMOVED lines=14> */
.L_x_1630:
[----:B------:R-:W-:Y:S05]  /*13f50*/  BSYNC B0 ;  /* 0x0000000000007941 */ /* 0x000fea0003800000 */
.L_x_1629:
        /* <DEDUP_REMOVED lines=14> */
.L_x_1632:
[----:B------:R-:W-:Y:S05]  /*14040*/  BSYNC B0 ;  /* 0x0000000000007941 */ /* 0x000fea0003800000 */
.L_x_1631:
        /* <DEDUP_REMOVED lines=15> */
.L_x_1633:
        /* <DEDUP_REMOVED lines=12> */
.L_x_4917:


//--------------------- .text._ZN5flash24flash_fwd_splitkv_kernelI23Flash_fwd_kernel_traitsILi256ELi64ELi64ELi4ELb0ELb0EN7cutlass10bfloat16_tE19Flash_kernel_traitsILi256ELi64ELi64ELi4ES3_EELb1ELb0ELb0ELb0ELb0ELb0ELb1ELb1EEEvNS_16Flash_fwd_paramsE --------------------------
	.section	.text._ZN5flash24flash_fwd_splitkv_kernelI23Flash_fwd_kernel_traitsILi256ELi64ELi64ELi4ELb0ELb0EN7cutlass10bfloat16_tE19Flash_kernel_traitsILi256ELi64ELi64ELi4ES3_EELb1ELb0ELb0ELb0ELb0ELb0ELb1ELb1EEEvNS_16Flash_fwd_paramsE,"ax",@progbits
	.sectioninfo	@"SHI_REGISTERS=255"
	.align	128
        .global         _ZN5flash24flash_fwd_splitkv_kernelI23Flash_fwd_kernel_traitsILi256ELi64ELi64ELi4ELb0ELb0EN7cutlass10bfloat16_tE19Flash_kernel_traitsILi256ELi64ELi64ELi4ES3_EELb1ELb0ELb0ELb0ELb0ELb0ELb1ELb1EEEvNS_16Flash_fwd_paramsE
        .type           _ZN5flash24flash_fwd_splitkv_kernelI23Flash_fwd_kernel_traitsILi256ELi64ELi64ELi4ELb0ELb0EN7cutlass10bfloat16_tE19Flash_kernel_traitsILi256ELi64ELi64ELi4ES3_EELb1ELb0ELb0ELb0ELb0ELb0ELb1ELb1EEEvNS_16Flash_fwd_paramsE,@function
        .size           _ZN5flash24flash_fwd_splitkv_kernelI23Flash_fwd_kernel_traitsILi256ELi64ELi64ELi4ELb0ELb0EN7cutlass10bfloat16_tE19Flash_kernel_traitsILi256ELi64ELi64ELi4ES3_EELb1ELb0ELb0ELb0ELb0ELb0ELb1ELb1EEEvNS_16Flash_fwd_paramsE,(.L_x_4879 - _ZN5flash24flash_fwd_splitkv_kernelI23Flash_fwd_kernel_traitsILi256ELi64ELi64ELi4ELb0ELb0EN7cutlass10bfloat16_tE19Flash_kernel_traitsILi256ELi64ELi64ELi4ES3_EELb1ELb0ELb0ELb0ELb0ELb0ELb1ELb1EEEvNS_16Flash_fwd_paramsE)
        .other          _ZN5flash24flash_fwd_splitkv_kernelI23Flash_fwd_kernel_traitsILi256ELi64ELi64ELi4ELb0ELb0EN7cutlass10bfloat16_tE19Flash_kernel_traitsILi256ELi64ELi64ELi4ES3_EELb1ELb0ELb0ELb0ELb0ELb0ELb1ELb1EEEvNS_16Flash_fwd_paramsE,@"STO_CUDA_ENTRY STV_DEFAULT"
_ZN5flash24flash_fwd_splitkv_kernelI23Flash_fwd_kernel_traitsILi256ELi64ELi64ELi4ELb0ELb0EN7cutlass10bfloat16_tE19Flash_kernel_traitsILi256ELi64ELi64ELi4ES3_EELb1ELb0ELb0ELb0ELb0ELb0ELb1ELb1EEEvNS_16Flash_fwd_paramsE:
.text._ZN5flash24flash_fwd_splitkv_kernelI23Flash_fwd_kernel_traitsILi256ELi64ELi64ELi4ELb0ELb0EN7cutlass10bfloat16_tE19Flash_kernel_traitsILi256ELi64ELi64ELi4ES3_EELb1ELb0ELb0ELb0ELb0ELb0ELb1ELb1EEEvNS_16Flash_fwd_paramsE:
[----:B------:R-:W-:Y:S02]  /*0000*/  MOV R1, c[0x0][0x28] ;  /* 0x00000a0000017a02 */ /* 0x000fe40000000f00 */
[----:B------:R-:W1:Y:S01]  /*0010*/  I2F.U32.RP R4, c[0x0][0x1c0] ;  /* 0x0000700000047b06 */ /* 0x000e620000209000 */
[----:B------:R-:W2:Y:S01]  /*0020*/  S2R R245, SR_CTAID.Z ;  /* 0x0000000000f57919 */ /* 0x000ea20000002700 */
[----:B------:R-:W-:Y:S01]  /*0030*/  IMAD.MOV.U32 R2, RZ, RZ, RZ ;  /* 0x000000ffff027224 */ /* 0x000fe200078e00ff */
[----:B------:R-:W-:Y:S01]  /*0040*/  ISETP.NE.U32.AND P0, PT, RZ, c[0x0][0x1c0], PT ;  /* 0x00007000ff007a0c */ /* 0x000fe20003f05070 */
[----:B------:R-:W3:Y:S01]  /*0050*/  S2UR UR8, SR_CTAID.Y ;  /* 0x00000000000879c3 */ /* 0x000ee20000002600 */
[----:B------:R-:W4:Y:S01]  /*0060*/  S2R R243, SR_CTAID.X ;  /* 0x0000000000f37919 */ /* 0x000f220000002500 */
[----:B------:R-:W-:Y:S01]  /*0070*/  ULDC.64 UR4, c[0x0][0x40] ;  /* 0x0000100000047ab9 */ /* 0x000fe20000000a00 */
[----:B------:R-:W-:Y:S01]  /*0080*/  BSSY B4, `(.L_x_1634) ;  /* 0x0000017000047945 */ /* 0x000fe20003800000 */
[----:B------:R-:W-:Y:S01]  /*0090*/  UIADD3 UR4, UP0, UR4, 0x160, URZ ;  /* 0x0000016004047890 */ /* 0x000fe2000ff1e03f */
[----:B------:R-:W-:Y:S02]  /*00a0*/  IADD3 R1, R1, -0x8, RZ ;  /* 0xfffffff801017810 */ /* 0x000fe40007ffe0ff */
[----:B------:R-:W-:Y:S01]  /*00b0*/  MOV R242, 0x1f0 ;  /* 0x000001f000f27802 */ /* 0x000fe20000000f00 */
[----:B------:R-:W-:Y:S01]  /*00c0*/  UIADD3.X UR5, URZ, UR5, URZ, UP0, !UPT ;  /* 0x000000053f057290 */ /* 0x000fe200087fe43f */
[----:B-1----:R-:W1:Y:S02]  /*00d0*/  MUFU.RCP R3, R4 ;  /* 0x0000000400037308 */ /* 0x002e640000001000 */
[----:B-1----:R-:W-:-:S06]  /*00e0*/  IADD3 R3, R3, 0xffffffe, RZ ;  /* 0x0ffffffe03037810 */ /* 0x002fcc0007ffe0ff */
[----:B------:R-:W1:Y:S02]  /*00f0*/  F2I.FTZ.U32.TRUNC.NTZ R3, R3 ;  /* 0x0000000300037305 */ /* 0x000e64000021f000 */
[----:B-1----:R-:W-:-:S04]  /*0100*/  IMAD.MOV R0, RZ, RZ, -R3 ;  /* 0x000000ffff007224 */ /* 0x002fc800078e0a03 */
[----:B------:R-:W-:-:S04]  /*0110*/  IMAD R5, R0, c[0x0][0x1c0], RZ ;  /* 0x0000700000057a24 */ /* 0x000fc800078e02ff */
[----:B------:R-:W-:-:S06]  /*0120*/  IMAD.HI.U32 R2, R3, R5, R2 ;  /* 0x0000000503027227 */ /* 0x000fcc00078e0002 */
[----:B--2---:R-:W-:-:S04]  /*0130*/  IMAD.HI.U32 R247, R2, R245, RZ ;  /* 0x000000f502f77227 */ /* 0x004fc800078e00ff */
[----:B------:R-:W-:-:S04]  /*0140*/  IMAD.MOV R0, RZ, RZ, -R247 ;  /* 0x000000ffff007224 */ /* 0x000fc800078e0af7 */
[----:B------:R-:W-:-:S05]  /*0150*/  IMAD R0, R0, c[0x0][0x1c0], R245 ;  /* 0x0000700000007a24 */ /* 0x000fca00078e02f5 */
[----:B------:R-:W-:-:S13]  /*0160*/  ISETP.GE.U32.AND P2, PT, R0, c[0x0][0x1c0], PT ;  /* 0x0000700000007a0c */ /* 0x000fda0003f46070 */
[----:B------:R-:W-:Y:S02]  /*0170*/  @P2 IADD3 R0, R0, -c[0x0][0x1c0], RZ ;  /* 0x8000700000002a10 */ /* 0x000fe40007ffe0ff */
[----:B------:R-:W-:Y:S02]  /*0180*/  @P2 IADD3 R247, R247, 0x1, RZ ;  /* 0x00000001f7f72810 */ /* 0x000fe40007ffe0ff */
[----:B------:R-:W-:-:S13]  /*0190*/  ISETP.GE.U32.AND P1, PT, R0, c[0x0][0x1c0], PT ;  /* 0x0000700000007a0c */ /* 0x000fda0003f26070 */
[----:B------:R-:W-:Y:S02]  /*01a0*/  @P1 IADD3 R247, R247, 0x1, RZ ;  /* 0x00000001f7f71810 */ /* 0x000fe40007ffe0ff */
[----:B------:R-:W-:-:S05]  /*01b0*/  @!P0 LOP3.LUT R247, RZ, c[0x0][0x1c0], RZ, 0x33, !PT ;  /* 0x00007000fff78a12 */ /* 0x000fca00078e33ff */
[----:B------:R-:W-:-:S04]  /*01c0*/  IMAD.MOV R0, RZ, RZ, -R247 ;  /* 0x000000ffff007224 */ /* 0x000fc800078e0af7 */
[----:B------:R-:W-:Y:S02]  /*01d0*/  IMAD R245, R0, c[0x0][0x1c0], R245 ;  /* 0x0000700000f57a24 */ /* 0x000fe400078e02f5 */
[----:B---34-:R-:W-:Y:S05]  /*01e0*/  CALL.REL.NOINC `($_ZN5flash24flash_fwd_splitkv_kernelI23Flash_fwd_kernel_traitsILi256ELi64ELi64ELi4ELb0ELb0EN7cutlass10bfloat16_tE19Flash_kernel_traitsILi256ELi64ELi64ELi4ES3_EELb1ELb0ELb0ELb0ELb0ELb0ELb1ELb1EEEvNS_16Flash_fwd_paramsE$_ZN5flash30compute_attn_1rowblock_splitkvI23Flash_fwd_kernel_traitsILi256ELi64ELi64ELi4ELb0ELb0EN7cutlass10bfloat16_tE19Flash_kernel_traitsILi256ELi64ELi64ELi4ES3_EELb1ELb0ELb0ELb0ELb0ELb0ELb1ELb1ENS_16Flash_fwd_paramsEEEvRKT8_iiiii) ;  /* 0x0000002000007944 */ /* 0x018fea0003c00000 */
[----:B------:R-:W-:Y:S05]  /*01f0*/  BSYNC B4 ;  /* 0x0000000000047941 */ /* 0x000fea0003800000 */
.L_x_1634:
[----:B------:R-:W-:Y:S05]  /*0200*/  EXIT ;  /* 0x000000000000794d */ /* 0x000fea0003800000 */
        .type           $_ZN5flash24flash_fwd_splitkv_kernelI23Flash_fwd_kernel_traitsILi256ELi64ELi64ELi4ELb0ELb0EN7cutlass10bfloat16_tE19Flash_kernel_traitsILi256ELi64ELi64ELi4ES3_EELb1ELb0ELb0ELb0ELb0ELb0ELb1ELb1EEEvNS_16Flash_fwd_paramsE$_ZN5flash30compute_attn_1rowblock_splitkvI23Flash_fwd_kernel_traitsILi256ELi64ELi64ELi4ELb0ELb0EN7cutlass10bfloat16_tE19Flash_kernel_traitsILi256ELi64ELi64ELi4ES3_EELb1ELb0ELb0ELb0ELb0ELb0ELb1ELb1ENS_16Flash_fwd_paramsEEEvRKT8_iiiii,@function
        .size           $_ZN5flash24flash_fwd_splitkv_kernelI23Flash_fwd_kernel_traitsILi256ELi64ELi64ELi4ELb0ELb0EN7cutlass10bfloat16_tE19Flash_kernel_traitsILi256ELi64ELi64ELi4ES3_EELb1ELb0ELb0ELb0ELb0ELb0ELb1ELb1EEEvNS_16Flash_fwd_paramsE$_ZN5flash30compute_attn_1rowblock_splitkvI23Flash_fwd_kernel_traitsILi256ELi64ELi64ELi4ELb0ELb0EN7cutlass10bfloat16_tE19Flash_kernel_traitsILi256ELi64ELi64ELi4ES3_EELb1ELb0ELb0ELb0ELb0ELb0ELb1ELb1ENS_16Flash_fwd_paramsEEEvRKT8_iiiii,($__internal_16_$__cuda_sm70_shflsync_bfly_p - $_ZN5flash24flash_fwd_splitkv_kernelI23Flash_fwd_kernel_traitsILi256ELi64ELi64ELi4ELb0ELb0EN7cutlass10bfloat16_tE19Flash_kernel_traitsILi256ELi64ELi64ELi4ES3_EELb1ELb0ELb0ELb0ELb0ELb0ELb1ELb1EEEvNS_16Flash_fwd_paramsE$_ZN5flash30compute_attn_1rowblock_splitkvI23Flash_fwd_kernel_traitsILi256ELi64ELi64ELi4ELb0ELb0EN7cutlass10bfloat16_tE19Flash_kernel_traitsILi256ELi64ELi64ELi4ES3_EELb1ELb0ELb0ELb0ELb0ELb0ELb1ELb1ENS_16Flash_fwd_paramsEEEvRKT8_iiiii)
$_ZN5flash24flash_fwd_splitkv_kernelI23Flash_fwd_kernel_traitsILi256ELi64ELi64ELi4ELb0ELb0EN7cutlass10bfloat16_tE19Flash_kernel_traitsILi256ELi64ELi64ELi4ES3_EELb1ELb0ELb0ELb0ELb0ELb0ELb1ELb1EEEvNS_16Flash_fwd_paramsE$_ZN5flash30compute_attn_1rowblock_splitkvI23Flash_fwd_kernel_traitsILi256ELi64ELi64ELi4ELb0ELb0EN7cutlass10bfloat16_tE19Flash_kernel_traitsILi256ELi64ELi64ELi4ES3_EELb1ELb0ELb0ELb0ELb0ELb0ELb1ELb1ENS_16Flash_fwd_paramsEEEvRKT8_iiiii:
        /* <DEDUP_REMOVED lines=20> */
.L_x_1636:
[----:B------:R-:W-:Y:S05]  /*0350*/  BSYNC B0 ;  /* 0x0000000000007941 */ /* 0x000fea0003800000 */
.L_x_1635:
[----:B------:R-:W3:Y:S04]  /*0360*/  LD.E.64 R16, [R20.64+0xf0] ;  /* 0x0000f00614107980 */ /* 0x000ee8000c101b00 */
[----:B-1----:R-:W4:Y:S01]  /*0370*/  @P1 LD.E R3, [R2.64+0x4] ;  /* 0x0000040602031980 */ /* 0x002f22000c101900 */
[----:B------:R-:W-:Y:S01]  /*0380*/  IMAD.MOV.U32 R12, RZ, RZ, RZ ;  /* 0x000000ffff0c7224 */ /* 0x000fe200078e00ff */
[----:B---3--:R-:W-:-:S04]  /*0390*/  ISETP.NE.U32.AND P4, PT, R16, RZ, PT ;  /* 0x000000ff1000720c */ /* 0x008fc80003f85070 */
[----:B------:R-:W-:Y:S01]  /*03a0*/  ISETP.NE.AND.EX P4, PT, R17, RZ, PT, P4 ;  /* 0x000000ff1100720c */ /* 0x000fe20003f85340 */
[----:B------:R-:W-:Y:S01]  /*03b0*/  IMAD.WIDE R16, R247, 0x4, R16 ;  /* 0x00000004f7107825 */ /* 0x000fe200078e0210 */
[----:B----45:R-:W-:-:S06]  /*03c0*/  @P1 IADD3 R244, R3, -R8, RZ ;  /* 0x8000000803f41210 */ /* 0x030fcc0007ffe0ff */
        /* <DEDUP_REMOVED lines=10> */
.L_x_1638:
[----:B------:R3:W5:Y:S02]  /*0470*/  LD.E R3, [R20.64+0xb8] ;  /* 0x0000b80614037980 */ /* 0x000764000c101900 */
.L_x_1639:
[----:B------:R-:W-:Y:S05]  /*0480*/  BSYNC B0 ;  /* 0x0000000000007941 */ /* 0x000fea0003800000 */
.L_x_1637:
        /* <DEDUP_REMOVED lines=10> */
.L_x_1641:
[----:B------:R-:W2:Y:S01]  /*0530*/  LD.E.64 R2, [R20.64+0x108] ;  /* 0x0001080614027980 */ /* 0x000ea2000c101b00 */
[----:B------:R-:W-:Y:S01]  /*0540*/  BSSY B0, `(.L_x_1643) ;  /* 0x0000006000007945 */ /* 0x000fe20003800000 */
[----:B--2---:R-:W-:-:S04]  /*0550*/  ISETP.NE.U32.AND P0, PT, R2, RZ, PT ;  /* 0x000000ff0200720c */ /* 0x004fc80003f05070 */
[----:B------:R-:W-:Y:S01]  /*0560*/  ISETP.NE.AND.EX P0, PT, R3, RZ, PT, P0 ;  /* 0x000000ff0300720c */ /* 0x000fe20003f05300 */
[----:B------:R-:W-:-:S12]  /*0570*/  IMAD.MOV.U32 R3, RZ, RZ, RZ ;  /* 0x000000ffff037224 */ /* 0x000fd800078e00ff */
[----:B------:R-:W-:Y:S05]  /*0580*/  @!P0 BRA `(.L_x_1644) ;  /* 0x0000001000008947 */ /* 0x000fea0003800000 */
[----:B------:R2:W5:Y:S02]  /*0590*/  LD.E R3, [R20.64+0xbc] ;  /* 0x0000bc0614037980 */ /* 0x000564000c101900 */
.L_x_1644:
[----:B------:R-:W-:Y:S05]  /*05a0*/  BSYNC B0 ;  /* 0x0000000000007941 */ /* 0x000fea0003800000 */
.L_x_1643:
[----:B-----5:R-:W-:Y:S02]  /*05b0*/  IADD3 R68, R78, R3, RZ ;  /* 0x000000034e447210 */ /* 0x020fe40007ffe0ff */
.L_x_1642:
[----:B------:R-:W-:Y:S05]  /*05c0*/  BSYNC B1 ;  /* 0x0000000000017941 */ /* 0x000fea0003800000 */
.L_x_1640:
[----:B------:R-:W-:Y:S01]  /*05d0*/  IMAD.SHL.U32 R71, R243, 0x40, RZ ;  /* 0x00000040f3477824 */ /* 0x000fe200078e00ff */
[----:B------:R-:W-:Y:S01]  /*05e0*/  MOV R2, R242 ;  /* 0x000000f200027202 */ /* 0x000fe20000000f00 */
[----:B------:R-:W-:-:S03]  /*05f0*/  IMAD.MOV.U32 R3, RZ, RZ, 0x0 ;  /* 0x00000000ff037424 */ /* 0x000fc600078e00ff */
[----:B------:R-:W-:-:S13]  /*0600*/  ISETP.GT.AND P0, PT, R244, R71, PT ;  /* 0x00000047f400720c */ /* 0x000fda0003f04270 */
[----:B------:R-:W-:Y:S05]  /*0610*/  @!P0 RET.REL.NODEC R2 `(_ZN5flash24flash_fwd_splitkv_kernelI23Flash_fwd_kernel_traitsILi256ELi64ELi64ELi4ELb0ELb0EN7cutlass10bfloat16_tE19Flash_kernel_traitsILi256ELi64ELi64ELi4ES3_EELb1ELb0ELb0ELb0ELb0ELb0ELb1ELb1EEEvNS_16Flash_fwd_paramsE) ;  /* 0xfffff9e002008950 */ /* 0x000fea0003c3ffff */
[----:B------:R-:W3:Y:S04]  /*0620*/  LD.E R7, [R20.64+0xb8] ;  /* 0x0000b80614077980 */ /* 0x000ee8000c101900 */
[----:B------:R-:W4:Y:S01]  /*0630*/  LD.E R5, [R20.64+0x188] ;  /* 0x0001880614057980 */ /* 0x000f22000c101900 */
[----:B------:R-:W-:-:S03]  /*0640*/  IABS R3, c[0x0][0x10] ;  /* 0x0000040000037a13 */ /* 0x000fc60000000000 */
[----:B------:R-:W1:Y:S01]  /*0650*/  S2R R73, SR_TID.X ;  /* 0x0000000000497919 */ /* 0x000e620000002100 */
[----:B------:R-:W5:Y:S08]  /*0660*/  I2F.RP R0, R3 ;  /* 0x0000000300007306 */ /* 0x000f700000209400 */
[----:B-----5:R-:W5:Y:S02]  /*0670*/  MUFU.RCP R10, R0 ;  /* 0x00000000000a7308 */ /* 0x020f640000001000 */
[----:B-----5:R-:W-:-:S02]  /*0680*/  IADD3 R10, R10, 0xffffffe, RZ ;  /* 0x0ffffffe0a0a7810 */ /* 0x020fc40007ffe0ff */
[----:B------:R-:W-:-:S04]  /*0690*/  IABS R0, c[0x0][0x10] ;  /* 0x0000040000007a13 */ /* 0x000fc80000000000 */
[----:B------:R-:W5:Y:S01]  /*06a0*/  F2I.FTZ.U32.TRUNC.NTZ R11, R10 ;  /* 0x0000000a000b7305 */ /* 0x000f62000021f000 */
[----:B------:R-:W-:Y:S02]  /*06b0*/  IMAD.MOV R0, RZ, RZ, -R0 ;  /* 0x000000ffff007224 */ /* 0x000fe400078e0a00 */
[----:B-----5:R-:W-:Y:S02]  /*06c0*/  IMAD.MOV R4, RZ, RZ, -R11 ;  /* 0x000000ffff047224 */ /* 0x020fe400078e0a0b */
[----:B------:R-:W-:Y:S02]  /*06d0*/  IMAD.MOV.U32 R10, RZ, RZ, RZ ;  /* 0x000000ffff0a7224 */ /* 0x000fe400078e00ff */
[----:B------:R-:W-:-:S04]  /*06e0*/  IMAD R4, R4, R3, RZ ;  /* 0x0000000304047224 */ /* 0x000fc800078e02ff */
[----:B------:R-:W-:Y:S01]  /*06f0*/  IMAD.HI.U32 R4, R11, R4, R10 ;  /* 0x000000040b047227 */ /* 0x000fe200078e000a */
[----:B---3--:R-:W-:-:S04]  /*0700*/  IADD3 R7, R7, 0x3f, RZ ;  /* 0x0000003f07077810 */ /* 0x008fc80007ffe0ff */
[----:B------:R-:W-:-:S04]  /*0710*/  SHF.R.S32.HI R6, RZ, 0x1f, R7 ;  /* 0x0000001fff067819 */ /* 0x000fc80000011407 */
[----:B------:R-:W-:-:S04]  /*0720*/  LEA.HI R6, R6, R7, RZ, 0x6 ;  /* 0x0000000706067211 */ /* 0x000fc800078f30ff */
[----:B------:R-:W-:-:S04]  /*0730*/  LEA.HI.SX32 R6, R6, c[0x0][0x10], 0x1a ;  /* 0x0000040006067a11 */ /* 0x000fc800078fd2ff */
[----:B------:R-:W-:-:S04]  /*0740*/  IADD3 R6, R6, -0x1, RZ ;  /* 0xffffffff06067810 */ /* 0x000fc80007ffe0ff */
[----:B------:R-:W-:Y:S02]  /*0750*/  IABS R2, R6 ;  /* 0x0000000600027213 */ /* 0x000fe40000000000 */
[----:B------:R-:W-:-:S03]  /*0760*/  LOP3.LUT R6, R6, c[0x0][0x10], RZ, 0x3c, !PT ;  /* 0x0000040006067a12 */ /* 0x000fc600078e3cff */
[----:B------:R-:W-:Y:S01]  /*0770*/  IMAD.HI.U32 R7, R4, R2, RZ ;  /* 0x0000000204077227 */ /* 0x000fe200078e00ff */
[----:B------:R-:W-:-:S03]  /*0780*/  ISETP.GE.AND P0, PT, R6, RZ, PT ;  /* 0x000000ff0600720c */ /* 0x000fc60003f06270 */
[----:B------:R-:W-:-:S05]  /*0790*/  IMAD R0, R7, R0, R2 ;  /* 0x0000000007007224 */ /* 0x000fca00078e0202 */
[----:B------:R-:W-:-:S13]  /*07a0*/  ISETP.GT.U32.AND P1, PT, R3, R0, PT ;  /* 0x000000000300720c */ /* 0x000fda0003f24070 */
[----:B------:R-:W-:Y:S01]  /*07b0*/  @!P1 IMAD.IADD R0, R0, 0x1, -R3 ;  /* 0x0000000100009824 */ /* 0x000fe200078e0a03 */
[----:B------:R-:W-:Y:S02]  /*07c0*/  @!P1 IADD3 R7, R7, 0x1, RZ ;  /* 0x0000000107079810 */ /* 0x000fe40007ffe0ff */
[----:B------:R-:W-:Y:S02]  /*07d0*/  ISETP.NE.AND P1, PT, RZ, c[0x0][0x10], PT ;  /* 0x00000400ff007a0c */ /* 0x000fe40003f25270 */
[----:B------:R-:W-:Y:S02]  /*07e0*/  ISETP.GE.U32.AND P2, PT, R0, R3, PT ;  /* 0x000000030000720c */ /* 0x000fe40003f46070 */
[----:B------:R-:W-:Y:S02]  /*07f0*/  IADD3 R0, -R244, 0x7f, R71 ;  /* 0x0000007ff4007810 */ /* 0x000fe40007ffe147 */
[----:B------:R-:W-:Y:S02]  /*0800*/  IADD3 R3, R68, 0x3f, RZ ;  /* 0x0000003f44037810 */ /* 0x000fe40007ffe0ff */
[----:B----4-:R-:W-:-:S02]  /*0810*/  IADD3 R5, R5, R0, R68 ;  /* 0x0000000005057210 */ /* 0x010fc40007ffe044 */
[----:B------:R-:W-:Y:S02]  /*0820*/  SHF.R.S32.HI R0, RZ, 0x1f, R3 ;  /* 0x0000001fff007819 */ /* 0x000fe40000011403 */
[----:B------:R-:W-:Y:S02]  /*0830*/  SHF.R.S32.HI R166, RZ, 0x1f, R5 ;  /* 0x0000001fffa67819 */ /* 0x000fe40000011405 */
[----:B------:R-:W-:Y:S02]  /*0840*/  LEA.HI R3, R0, R3, RZ, 0x6 ;  /* 0x0000000300037211 */ /* 0x000fe400078f30ff */
[----:B------:R-:W-:Y:S02]  /*0850*/  @P2 IADD3 R7, R7, 0x1, RZ ;  /* 0x0000000107072810 */ /* 0x000fe40007ffe0ff */
[----:B------:R-:W-:Y:S02]  /*0860*/  LEA.HI R166, R166, R5, RZ, 0x6 ;  /* 0x00000005a6a67211 */ /* 0x000fe400078f30ff */
[----:B------:R-:W-:Y:S01]  /*0870*/  SHF.R.S32.HI R3, RZ, 0x6, R3 ;  /* 0x00000006ff037819 */ /* 0x000fe20000011403 */
[----:B------:R-:W-:Y:S01]  /*0880*/  @!P0 IMAD.MOV R7, RZ, RZ, -R7 ;  /* 0x000000ffff078224 */ /* 0x000fe200078e0a07 */
[----:B------:R-:W-:-:S02]  /*0890*/  @!P1 LOP3.LUT R7, RZ, c[0x0][0x10], RZ, 0x33, !PT ;  /* 0x00000400ff079a12 */ /* 0x000fc400078e33ff */
[----:B------:R-:W-:-:S03]  /*08a0*/  SHF.R.S32.HI R166, RZ, 0x6, R166 ;  /* 0x00000006ffa67819 */ /* 0x000fc600000114a6 */
[----:B------:R-:W-:-:S04]  /*08b0*/  IMAD R239, R7, UR8, RZ ;  /* 0x0000000807ef7c24 */ /* 0x000fc8000f8e02ff */
[----:B------:R-:W-:-:S05]  /*08c0*/  IMAD.IADD R0, R7, 0x1, R239 ;  /* 0x0000000107007824 */ /* 0x000fca00078e02ef */
[----:B------:R-:W-:-:S04]  /*08d0*/  IMNMX R3, R3, R0, PT ;  /* 0x0000000003037217 */ /* 0x000fc80003800200 */
[----:B------:R-:W-:-:S04]  /*08e0*/  IMNMX R166, R3, R166, PT ;  /* 0x000000a603a67217 */ /* 0x000fc80003800200 */
[----:B------:R-:W-:-:S13]  /*08f0*/  ISETP.GE.AND P0, PT, R239, R166, PT ;  /* 0x000000a6ef00720c */ /* 0x000fda0003f06270 */
[----:B------:R-:W-:Y:S05]  /*0900*/  @!P0 BRA `(.L_x_1645) ;  /* 0x00000a3000008947 */ /* 0x000fea0003800000 */
[----:B-1----:R-:W3:Y:S04]  /*0910*/  LD.E.64 R2, [R20.64+0xb0] ;  /* 0x0000b00614027980 */ /* 0x002ee8000c101b00 */
[----:B------:R-:W4:Y:S04]  /*0920*/  LD.E R6, [R20.64+0x60] ;  /* 0x0000600614067980 */ /* 0x000f28000c101900 */
[----:B--2---:R-:W2:Y:S04]  /*0930*/  LD.E R8, [R20.64+0xcc] ;  /* 0x0000cc0614087980 */ /* 0x004ea8000c101900 */
[----:B------:R-:W2:Y:S04]  /*0940*/  LD.E.64 R10, [R20.64+0x78] ;  /* 0x00007806140a7980 */ /* 0x000ea8000c101b00 */
[----:B------:R1:W5:Y:S04]  /*0950*/  LD.E R0, [R20.64+0xc0] ;  /* 0x0000c00614007980 */ /* 0x000368000c101900 */
[----:B------:R1:W5:Y:S01]  /*0960*/  LD.E.64 R4, [R20.64+0xa8] ;  /* 0x0000a80614047980 */ /* 0x000362000c101b00 */
[----:B------:R-:W-:Y:S01]  /*0970*/  SHF.R.S32.HI R12, RZ, 0x1f, R73 ;  /* 0x0000001fff0c7819 */ /* 0x000fe20000011449 */
[----:B------:R-:W-:Y:S03]  /*0980*/  BSSY B0, `(.L_x_1646) ;  /* 0x000001e000007945 */ /* 0x000fe60003800000 */
[----:B------:R-:W-:-:S04]  /*0990*/  LEA.HI R9, R12, R73, RZ, 0x4 ;  /* 0x000000490c097211 */ /* 0x000fc800078f20ff */
[----:B------:R-:W-:-:S05]  /*09a0*/  LOP3.LUT R12, R9, 0xfffffff0, RZ, 0xc0, !PT ;  /* 0xfffffff0090c7812 */ /* 0x000fca00078ec0ff */
[----:B------:R-:W-:Y:S02]  /*09b0*/  IMAD.IADD R73, R73, 0x1, -R12 ;  /* 0x0000000149497824 */ /* 0x000fe400078e0a0c */
[----:B---3--:R-:W-:-:S04]  /*09c0*/  IMAD R2, R2, UR8, R247 ;  /* 0x0000000802027c24 */ /* 0x008fc8000f8e02f7 */
[----:B----4-:R-:W-:Y:S02]  /*09d0*/  IMAD R2, R2, R6, R245 ;  /* 0x0000000602027224 */ /* 0x010fe400078e02f5 */
[----:B------:R-:W-:Y:S02]  /*09e0*/  IMAD.SHL.U32 R6, R73, 0x4, RZ ;  /* 0x0000000449067824 */ /* 0x000fe400078e00ff */
[----:B------:R-:W-:Y:S01]  /*09f0*/  IMAD R3, R3, R2, R71 ;  /* 0x0000000203037224 */ /* 0x000fe200078e0247 */
[----:B------:R-:W-:Y:S01]  /*0a00*/  SHF.R.S32.HI R2, RZ, 0x4, R9 ;  /* 0x00000004ff027819 */ /* 0x000fe20000011409 */
[----:B------:R-:W-:Y:S01]  /*0a10*/  IMAD.IADD R71, R244, 0x1, -R71 ;  /* 0x00000001f4477824 */ /* 0x000fe200078e0a47 */
[----:B------:R-:W-:Y:S01]  /*0a20*/  SHF.R.S32.HI R7, RZ, 0x1f, R6 ;  /* 0x0000001fff077819 */ /* 0x000fe20000011406 */
[----:B--2---:R-:W-:-:S03]  /*0a30*/  IMAD R8, R3, R8, RZ ;  /* 0x0000000803087224 */ /* 0x004fc600078e02ff */
[C---:B------:R-:W-:Y:S01]  /*0a40*/  ISETP.GE.AND P1, PT, R2.reuse, R71, PT ;  /* 0x000000470200720c */ /* 0x040fe20003f26270 */
[----:B------:R-:W-:-:S05]  /*0a50*/  IMAD.WIDE R12, R2, 0x100, R6 ;  /* 0x00000100020c7825 */ /* 0x000fca00078e0206 */
[----:B------:R-:W-:-:S04]  /*0a60*/  IADD3 R9, P0, R8, R12, RZ ;  /* 0x0000000c08097210 */ /* 0x000fc80007f1e0ff */
[----:B------:R-:W-:Y:S02]  /*0a70*/  LEA.HI.X.SX32 R8, R8, R13, 0x1, P0 ;  /* 0x0000000d08087211 */ /* 0x000fe400000f0eff */
[C---:B------:R-:W-:Y:S02]  /*0a80*/  LEA R22, P0, R9.reuse, R10, 0x2 ;  /* 0x0000000a09167211 */ /* 0x040fe400078010ff */
[C---:B------:R-:W-:Y:S02]  /*0a90*/  IADD3 R13, R6.reuse, 0x40, RZ ;  /* 0x00000040060d7810 */ /* 0x040fe40007ffe0ff */
[----:B------:R-:W-:Y:S02]  /*0aa0*/  LEA.HI.X R23, R9, R11, R8, 0x2, P0 ;  /* 0x0000000b09177211 */ /* 0x000fe400000f1408 */
[C---:B------:R-:W-:Y:S02]  /*0ab0*/  IADD3 R11, R6.reuse, 0x80, RZ ;  /* 0x00000080060b7810 */ /* 0x040fe40007ffe0ff */
[----:B------:R-:W-:Y:S01]  /*0ac0*/  IADD3 R9, R6, 0xc0, RZ ;  /* 0x000000c006097810 */ /* 0x000fe20007ffe0ff */
[----:B------:R-:W-:Y:S05]  /*0ad0*/  @P1 BRA `(.L_x_1647) ;  /* 0x0000008000001947 */ /* 0x000fea0003800000 */
[-C--:B-1---5:R-:W-:Y:S02]  /*0ae0*/  ISETP.GE.AND P3, PT, R6, R0.reuse, PT ;  /* 0x000000000600720c */ /* 0x0a2fe40003f66270 */
[----:B------:R-:W-:-:S02]  /*0af0*/  ISETP.GE.AND P2, PT, R13, R0, PT ;  /* 0x000000000d00720c */ /* 0x000fc40003f46270 */
[-C--:B------:R-:W-:Y:S02]  /*0b00*/  ISETP.GE.AND P1, PT, R11, R0.reuse, PT ;  /* 0x000000000b00720c */ /* 0x080fe40003f26270 */
[----:B------:R-:W-:-:S07]  /*0b10*/  ISETP.GE.AND P0, PT, R9, R0, PT ;  /* 0x000000000900720c */ /* 0x000fce0003f06270 */
[----:B------:R1:W-:Y:S04]  /*0b20*/  @!P3 ST.E.128 [R22.64], RZ ;  /* 0x000000ff1600b985 */ /* 0x0003e8000c101d06 */
[----:B------:R1:W-:Y:S04]  /*0b30*/  @!P2 ST.E.128 [R22.64+0x100], RZ ;  /* 0x000100ff1600a985 */ /* 0x0003e8000c101d06 */
[----:B------:R1:W-:Y:S04]  /*0b40*/  @!P1 ST.E.128 [R22.64+0x200], RZ ;  /* 0x000200ff16009985 */ /* 0x0003e8000c101d06 */
[----:B------:R1:W-:Y:S02]  /*0b50*/  @!P0 ST.E.128 [R22.64+0x300], RZ ;  /* 0x000300ff16008985 */ /* 0x0003e4000c101d06 */
.L_x_1647:
[----:B-1----:R-:W-:Y:S05]  /*0b60*/  BSYNC B0 ;  /* 0x0000000000007941 */ /* 0x002fea0003800000 */
.L_x_1646:
[----:B------:R-:W-:Y:S01]  /*0b70*/  IADD3 R20, R2, 0x8, RZ ;  /* 0x0000000802147810 */ /* 0x000fe20007ffe0ff */
[----:B------:R-:W-:Y:S03]  /*0b80*/  BSSY B0, `(.L_x_1648) ;  /* 0x000000b000007945 */ /* 0x000fe60003800000 */
[----:B------:R-:W-:-:S13]  /*0b90*/  ISETP.GE.AND P0, PT, R20, R71, PT ;  /* 0x000000471400720c */ /* 0x000fda0003f06270 */
[----:B------:R-:W-:Y:S05]  /*0ba0*/  @P0 BRA `(.L_x_1649) ;  /* 0x0000008000000947 */ /* 0x000fea0003800000 */
[-C--:B-----5:R-:W-:Y:S02]  /*0bb0*/  ISETP.GE.AND P3, PT, R6, R0.reuse, PT ;  /* 0x000000000600720c */ /* 0x0a0fe40003f66270 */
[-C--:B------:R-:W-:Y:S02]  /*0bc0*/  ISETP.GE.AND P2, PT, R13, R0.reuse, PT ;  /* 0x000000000d00720c */ /* 0x080fe40003f46270 */
[-C--:B------:R-:W-:Y:S02]  /*0bd0*/  ISETP.GE.AND P1, PT, R11, R0.reuse, PT ;  /* 0x000000000b00720c */ /* 0x080fe40003f26270 */
[----:B------:R-:W-:-:S07]  /*0be0*/  ISETP.GE.AND P0, PT, R9, R0, PT ;  /* 0x000000000900720c */ /* 0x000fce0003f06270 */
[----:B------:R1:W-:Y:S04]  /*0bf0*/  @!P3 ST.E.128 [R22.64+0x2000], RZ ;  /* 0x002000ff1600b985 */ /* 0x0003e8000c101d06 */
[----:B------:R1:W-:Y:S04]  /*0c00*/  @!P2 ST.E.128 [R22.64+0x2100], RZ ;  /* 0x002100ff1600a985 */ /* 0x0003e8000c101d06 */
[----:B------:R1:W-:Y:S04]  /*0c10*/  @!P1 ST.E.128 [R22.64+0x2200], RZ ;  /* 0x002200ff16009985 */ /* 0x0003e8000c101d06 */
[----:B------:R1:W-:Y:S02]  /*0c20*/  @!P0 ST.E.128 [R22.64+0x2300], RZ ;  /* 0x002300ff16008985 */ /* 0x0003e4000c101d06 */
.L_x_1649:
[----:B------:R-:W-:Y:S05]  /*0c30*/  BSYNC B0 ;  /* 0x0000000000007941 */ /* 0x000fea0003800000 */
.L_x_1648:
        /* <DEDUP_REMOVED lines=12> */
.L_x_1651:
[----:B------:R-:W-:Y:S05]  /*0d00*/  BSYNC B0 ;  /* 0x0000000000007941 */ /* 0x000fea0003800000 */
.L_x_1650:
        /* <DEDUP_REMOVED lines=12> */
.L_x_1653:
[----:B------:R-:W-:Y:S05]  /*0dd0*/  BSYNC B0 ;  /* 0x0000000000007941 */ /* 0x000fea0003800000 */
.L_x_1652:
        /* <DEDUP_REMOVED lines=12> */
.L_x_1655:
[----:B------:R-:W-:Y:S05]  /*0ea0*/  BSYNC B0 ;  /* 0x0000000000007941 */ /* 0x000fea0003800000 */
.L_x_1654:
        /* <DEDUP_REMOVED lines=12> */
.L_x_1657:
[----:B------:R-:W-:Y:S05]  /*0f70*/  BSYNC B0 ;  /* 0x0000000000007941 */ /* 0x000fea0003800000 */
.L_x_1656:
        /* <DEDUP_REMOVED lines=12> */
.L_x_1659:
[----:B------:R-:W-:Y:S05]  /*1040*/  BSYNC B0 ;  /* 0x0000000000007941 */ /* 0x000fea0003800000 */
.L_x_1658:
        /* <DEDUP_REMOVED lines=12> */
.L_x_1661:
[----:B------:R-:W-:Y:S05]  /*1110*/  BSYNC B0 ;  /* 0x0000000000007941 */ /* 0x000fea0003800000 */
.L_x_1660:
[----:B------:R-:W-:Y:S01]  /*1120*/  ISETP.NE.AND P6, PT, R73, RZ, PT ;  /* 0x000000ff4900720c */ /* 0x000fe20003fc5270 */
[----:B------:R-:W-:Y:S01]  /*1130*/  IMAD.MOV.U32 R243, RZ, RZ, 0x0 ;  /* 0x00000000fff37424 */ /* 0x000fe200078e00ff */
[----:B------:R-:W-:-:S02]  /*1140*/  SHF.R.S32.HI R7, RZ, 0x1f, R3 ;  /* 0x0000001fff077819 */ /* 0x000fc40000011403 */
[-C--:B------:R-:W-:Y:S02]  /*1150*/  ISETP.GE.OR P0, PT, R2, R71.reuse, P6 ;  /* 0x000000470200720c */ /* 0x080fe40003706670 */
[----:B------:R-:W-:Y:S02]  /*1160*/  IADD3 R3, P1, R3, R2, RZ ;  /* 0x0000000203037210 */ /* 0x000fe40007f3e0ff */
[----:B------:R-:W-:Y:S02]  /*1170*/  ISETP.GE.OR P5, PT, R20, R71, P6 ;  /* 0x000000471400720c */ /* 0x000fe400037a6670 */
[----:B------:R-:W-:Y:S02]  /*1180*/  LEA.HI.X.SX32 R7, R2, R7, 0x1, P1 ;  /* 0x0000000702077211 */ /* 0x000fe400008f0eff */
[----:B-----5:R-:W-:Y:S02]  /*1190*/  LEA R2, P1, R3, R4, 0x2 ;  /* 0x0000000403027211 */ /* 0x020fe400078210ff */
[----:B------:R-:W-:-:S02]  /*11a0*/  ISETP.GE.OR P4, PT, R18, R71, P6 ;  /* 0x000000471200720c */ /* 0x000fc40003786670 */
[----:B------:R-:W-:Y:S01]  /*11b0*/  LEA.HI.X R3, R3, R5, R7, 0x2, P1 ;  /* 0x0000000503037211 */ /* 0x000fe200008f1407 */
[----:B------:R-:W-:Y:S01]  /*11c0*/  @!P0 IMAD.MOV.U32 R15, RZ, RZ, -0x800000 ;  /* 0xff800000ff0f8424 */ /* 0x000fe200078e00ff */
[-C--:B------:R-:W-:Y:S02]  /*11d0*/  ISETP.GE.OR P3, PT, R16, R71.reuse, P6 ;  /* 0x000000471000720c */ /* 0x080fe40003766670 */
[-C--:B------:R-:W-:Y:S01]  /*11e0*/  ISETP.GE.OR P2, PT, R14, R71.reuse, P6 ;  /* 0x000000470e00720c */ /* 0x080fe20003746670 */
[----:B------:R-:W-:Y:S01]  /*11f0*/  @!P5 IMAD.MOV.U32 R17, RZ, RZ, -0x800000 ;  /* 0xff800000ff11d424 */ /* 0x000fe200078e00ff */
[----:B------:R1:W-:Y:S01]  /*1200*/  @!P0 ST.E [R2.64], R15 ;  /* 0x0000000f02008985 */ /* 0x0003e2000c101906 */
[-C--:B------:R-:W-:Y:S02]  /*1210*/  ISETP.GE.OR P1, PT, R12, R71.reuse, P6 ;  /* 0x000000470c00720c */ /* 0x080fe40003726670 */
[-C--:B------:R-:W-:Y:S01]  /*1220*/  ISETP.GE.OR P0, PT, R10, R71.reuse, P6 ;  /* 0x000000470a00720c */ /* 0x080fe20003706670 */
[----:B------:R1:W-:Y:S01]  /*1230*/  @!P5 ST.E [R2.64+0x20], R17 ;  /* 0x000020110200d985 */ /* 0x0003e2000c101906 */
[----:B------:R-:W-:Y:S01]  /*1240*/  ISETP.GE.OR P6, PT, R8, R71, P6 ;  /* 0x000000470800720c */ /* 0x000fe200037c6670 */
[----:B------:R-:W-:-:S03]  /*1250*/  @!P4 IMAD.MOV.U32 R13, RZ, RZ, -0x800000 ;  /* 0xff800000ff0dc424 */ /* 0x000fc600078e00ff */
[----:B------:R-:W-:Y:S02]  /*1260*/  @!P3 IMAD.MOV.U32 R11, RZ, RZ, -0x800000 ;  /* 0xff800000ff0bb424 */ /* 0x000fe400078e00ff */
[----:B------:R-:W-:Y:S01]  /*1270*/  @!P2 IMAD.MOV.U32 R9, RZ, RZ, -0x800000 ;  /* 0xff800000ff09a424 */ /* 0x000fe200078e00ff */
[----:B------:R1:W-:Y:S02]  /*1280*/  @!P4 ST.E [R2.64+0x40], R13 ;  /* 0x0000400d0200c985 */ /* 0x0003e4000c101906 */
[----:B------:R-:W-:Y:S02]  /*1290*/  @!P1 IMAD.MOV.U32 R7, RZ, RZ, -0x800000 ;  /* 0xff800000ff079424 */ /* 0x000fe400078e00ff */
[----:B------:R-:W-:Y:S01]  /*12a0*/  @!P0 IMAD.MOV.U32 R5, RZ, RZ, -0x800000 ;  /* 0xff800000ff058424 */ /* 0x000fe200078e00ff */
[----:B------:R1:W-:Y:S04]  /*12b0*/  @!P3 ST.E [R2.64+0x60], R11 ;  /* 0x0000600b0200b985 */ /* 0x0003e8000c101906 */
[----:B------:R1:W-:Y:S04]  /*12c0*/  @!P2 ST.E [R2.64+0x80], R9 ;  /* 0x000080090200a985 */ /* 0x0003e8000c101906 */
[----:B------:R1:W-:Y:S04]  /*12d0*/  @!P1 ST.E [R2.64+0xa0], R7 ;  /* 0x0000a00702009985 */ /* 0x0003e8000c101906 */
[----:B------:R1:W-:Y:S01]  /*12e0*/  @!P0 ST.E [R2.64+0xc0], R5 ;  /* 0x0000c00502008985 */ /* 0x0003e2000c101906 */
[----:B------:R-:W-:Y:S05]  /*12f0*/  @P6 RET.REL.NODEC R242 `(_ZN5flash24flash_fwd_splitkv_kernelI23Flash_fwd_kernel_traitsILi256ELi64ELi64ELi4ELb0ELb0EN7cutlass10bfloat16_tE19Flash_kernel_traitsILi256ELi64ELi64ELi4ES3_EELb1ELb0ELb0ELb0ELb0ELb0ELb1ELb1EEEvNS_16Flash_fwd_paramsE) ;  /* 0xffffed00f2006950 */ /* 0x000fea0003c3ffff */
[----:B-1----:R-:W-:Y:S02]  /*1300*/  MOV R5, 0xff800000 ;  /* 0xff80000000057802 */ /* 0x002fe40000000f00 */
[----:B------:R-:W-:-:S03]  /*1310*/  MOV R243, 0x0 ;  /* 0x0000000000f37802 */ /* 0x000fc60000000f00 */
[----:B------:R1:W-:Y:S01]  /*1320*/  ST.E [R2.64+0xe0], R5 ;  /* 0x0000e00502007985 */ /* 0x0003e2000c101906 */
[----:B------:R-:W-:Y:S05]  /*1330*/  RET.REL.NODEC R242 `(_ZN5flash24flash_fwd_splitkv_kernelI23Flash_fwd_kernel_traitsILi256ELi64ELi64ELi4ELb0ELb0EN7cutlass10bfloat16_tE19Flash_kernel_traitsILi256ELi64ELi64ELi4ES3_EELb1ELb0ELb0ELb0ELb0ELb0ELb1ELb1EEEvNS_16Flash_fwd_paramsE) ;  /* 0xffffecc0f2007950 */ /* 0x000fea0003c3ffff */
.L_x_1645:
        /* <DEDUP_REMOVED lines=25> */
[----:B--2---:R-:W2:Y:S01]  /*14d0*/  LD.E.64 R22, [R20.64+0x20] ;  /* 0x0000200614167980 */ /* 0x004ea2000c101b00 */
[----:B------:R-:W-:-:S03]  /*14e0*/  IABS R2, R5 ;  /* 0x0000000500027213 */ /* 0x000fc60000000000 */
[----:B------:R-:W2:Y:S04]  /*14f0*/  LD.E.64 R64, [R20.64+0x38] ;  /* 0x0000380614407980 */ /* 0x000ea8000c101b00 */
[----:B------:R-:W2:Y:S04]  /*1500*/  LD.E.64 R18, [R20.64+0x50] ;  /* 0x0000500614127980 */ /* 0x000ea8000c101b00 */
[----:B------:R1:W5:Y:S04]  /*1510*/  LD.E.64 R28, [R20.64+0x58] ;  /* 0x00005806141c7980 */ /* 0x000368000c101b00 */
[----:B------:R1:W5:Y:S01]  /*1520*/  LD.E.64 R66, [R20.64+0x40] ;  /* 0x0000400614427980 */ /* 0x000362000c101b00 */
[----:B---3--:R-:W-:-:S04]  /*1530*/  IABS R3, R6 ;  /* 0x0000000600037213 */ /* 0x008fc80000000000 */
[----:B------:R-:W3:Y:S08]  /*1540*/  I2F.RP R9, R3 ;  /* 0x0000000300097306 */ /* 0x000ef00000209400 */
[----:B---3--:R-:W3:Y:S02]  /*1550*/  MUFU.RCP R10, R9 ;  /* 0x00000009000a7308 */ /* 0x008ee40000001000 */
[----:B---3--:R-:W-:-:S06]  /*1560*/  IADD3 R10, R10, 0xffffffe, RZ ;  /* 0x0ffffffe0a0a7810 */ /* 0x008fcc0007ffe0ff */
[----:B-----5:R-:W3:Y:S02]  /*1570*/  F2I.FTZ.U32.TRUNC.NTZ R11, R10 ;  /* 0x0000000a000b7305 */ /* 0x020ee4000021f000 */
[----:B---3--:R-:W-:Y:S02]  /*1580*/  IMAD.MOV R0, RZ, RZ, -R11 ;  /* 0x000000ffff007224 */ /* 0x008fe400078e0a0b */
[----:B------:R-:W-:Y:S02]  /*1590*/  IMAD.MOV.U32 R10, RZ, RZ, RZ ;  /* 0x000000ffff0a7224 */ /* 0x000fe400078e00ff */
[----:B------:R-:W-:Y:S01]  /*15a0*/  IMAD R7, R0, R3, RZ ;  /* 0x0000000300077224 */ /* 0x000fe200078e02ff */
[----:B------:R-:W-:-:S03]  /*15b0*/  IABS R0, R6 ;  /* 0x0000000600007213 */ /* 0x000fc60000000000 */
[----:B------:R-:W-:Y:S01]  /*15c0*/  IMAD.HI.U32 R7, R11, R7, R10 ;  /* 0x000000070b077227 */ /* 0x000fe200078e000a */
[----:B------:R-:W-:Y:S01]  /*15d0*/  IADD3 R0, RZ, -R0, RZ ;  /* 0x80000000ff007210 */ /* 0x000fe20007ffe0ff */
[----:B------:R-:W3:Y:S04]  /*15e0*/  LD.E.64 R10, [R20.64+0x28] ;  /* 0x00002806140a7980 */ /* 0x000ee8000c101b00 */
        /* <DEDUP_REMOVED lines=13> */
[----:B------:R1:W3:Y:S01]  /*16c0*/  LD.E R2, [R2.64] ;  /* 0x0000000602027980 */ /* 0x0002e2000c101900 */
        /* <DEDUP_REMOVED lines=23> */
[----:B--2---:R-:W-:Y:S01]  /*1840*/  IMAD R6, R65, R9, RZ ;  /* 0x0000000941067224 */ /* 0x004fe200078e02ff */
[----:B------:R-:W-:Y:S02]  /*1850*/  SHF.R.S32.HI R15, RZ, 0x1f, R9 ;  /* 0x0000001fff0f7819 */ /* 0x000fe40000011409 */
[----:B------:R-:W-:-:S03]  /*1860*/  @P2 IADD3 R14, R14, 0x1, RZ ;  /* 0x000000010e0e2810 */ /* 0x000fc60007ffe0ff */
[----:B------:R-:W-:Y:S02]  /*1870*/  IMAD R6, R64, R15, R6 ;  /* 0x0000000f40067224 */ /* 0x000fe400078e0206 */
[----:B------:R-:W-:Y:S02]  /*1880*/  @!P0 IADD3 R14, -R14, RZ, RZ ;  /* 0x000000ff0e0e8210 */ /* 0x000fe40007ffe1ff */
[----:B------:R-:W-:-:S05]  /*1890*/  @!P1 LOP3.LUT R14, RZ, R4, RZ, 0x33, !PT ;  /* 0x00000004ff0e9212 */ /* 0x000fca00078e33ff */
[----:B------:R-:W-:Y:S01]  /*18a0*/  IMAD R4, R19, R14, RZ ;  /* 0x0000000e13047224 */ /* 0x000fe200078e02ff */
[----:B---3--:R-:W-:Y:S01]  /*18b0*/  SHF.R.S32.HI R0, RZ, 0x1f, R2 ;  /* 0x0000001fff007819 */ /* 0x008fe20000011402 */
[-C--:B------:R-:W-:Y:S02]  /*18c0*/  IMAD R3, R23, R2.reuse, RZ ;  /* 0x0000000217037224 */ /* 0x080fe400078e02ff */
[----:B------:R-:W-:-:S04]  /*18d0*/  IMAD.WIDE.U32 R12, R22, R2, RZ ;  /* 0x00000002160c7225 */ /* 0x000fc800078e00ff */
[----:B------:R-:W-:-:S04]  /*18e0*/  IMAD R3, R22, R0, R3 ;  /* 0x0000000016037224 */ /* 0x000fc800078e0203 */
[----:B------:R-:W-:Y:S02]  /*18f0*/  IMAD.IADD R13, R13, 0x1, R3 ;  /* 0x000000010d0d7824 */ /* 0x000fe400078e0203 */
[----:B------:R-:W-:Y:S02]  /*1900*/  IMAD R3, R11, R2, RZ ;  /* 0x000000020b037224 */ /* 0x000fe400078e02ff */
[----:B------:R-:W-:-:S04]  /*1910*/  IMAD.WIDE.U32 R12, R9, R64, R12 ;  /* 0x00000040090c7225 */ /* 0x000fc800078e000c */
[----:B------:R-:W-:Y:S01]  /*1920*/  IMAD.IADD R11, R13, 0x1, R6 ;  /* 0x000000010d0b7824 */ /* 0x000fe200078e0206 */
[----:B------:R-:W-:Y:S01]  /*1930*/  SHF.R.S32.HI R13, RZ, 0x1f, R14 ;  /* 0x0000001fff0d7819 */ /* 0x000fe2000001140e */
[----:B------:R-:W-:-:S04]  /*1940*/  IMAD.WIDE.U32 R6, R10, R2, RZ ;  /* 0x000000020a067225 */ /* 0x000fc800078e00ff */
[----:B------:R-:W-:Y:S01]  /*1950*/  IMAD R3, R10, R0, R3 ;  /* 0x000000000a037224 */ /* 0x000fe200078e0203 */
[----:B------:R-:W-:Y:S01]  /*1960*/  MOV R10, R12 ;  /* 0x0000000c000a7202 */ /* 0x000fe20000000f00 */
[----:B------:R-:W-:-:S04]  /*1970*/  IMAD R4, R18, R13, R4 ;  /* 0x0000000d12047224 */ /* 0x000fc800078e0204 */
[----:B------:R-:W-:Y:S01]  /*1980*/  IMAD.WIDE.U32 R10, R14, R18, R10 ;  /* 0x000000120e0a7225 */ /* 0x000fe200078e000a */
[----:B------:R-:W-:-:S03]  /*1990*/  IADD3 R19, R7, R3, RZ ;  /* 0x0000000307137210 */ /* 0x000fc60007ffe0ff */
[----:B------:R-:W-:Y:S01]  /*19a0*/  IMAD.IADD R3, R11, 0x1, R4 ;  /* 0x000000010b037824 */ /* 0x000fe200078e0204 */
[----:B------:R-:W-:Y:S01]  /*19b0*/  MOV R4, R10 ;  /* 0x0000000a00047202 */ /* 0x000fe20000000f00 */
[----:B------:R-:W-:Y:S01]  /*19c0*/  IMAD.MOV.U32 R12, RZ, RZ, R6 ;  /* 0x000000ffff0c7224 */ /* 0x000fe200078e0006 */
[----:B------:R-:W-:Y:S05]  /*19d0*/  BRA `(.L_x_1664) ;  /* 0x0000051000007947 */ /* 0x000fea0003800000 */
.L_x_1663:
        /* <DEDUP_REMOVED lines=30> */
[----:B------:R-:W-:Y:S02]  /*1bc0*/  @!P0 IMAD.IADD R0, R0, 0x1, -R3 ;  /* 0x0000000100008824 */ /* 0x000fe400078e0a03 */
[----:B--2---:R-:W-:Y:S02]  /*1bd0*/  @!P3 IMAD R5, R15, R11, RZ ;  /* 0x0000000b0f05b224 */ /* 0x004fe400078e02ff */
[----:B------:R-:W-:Y:S01]  /*1be0*/  @P3 IMAD R9, R65, R7, RZ ;  /* 0x0000000741093224 */ /* 0x000fe200078e02ff */
[----:B------:R-:W-:Y:S01]  /*1bf0*/  ISETP.GE.U32.AND P2, PT, R0, R3, PT ;  /* 0x000000030000720c */ /* 0x000fe20003f46070 */
[----:B------:R-:W-:Y:S01]  /*1c00*/  @!P3 IMAD R5, R14, R6, R5 ;  /* 0x000000060e05b224 */ /* 0x000fe200078e0205 */
[----:B------:R-:W-:Y:S01]  /*1c10*/  LOP3.LUT R0, R245, R4, RZ, 0x3c, !PT ;  /* 0x00000004f5007212 */ /* 0x000fe200078e3cff */
[----:B------:R-:W-:-:S04]  /*1c20*/  @P3 IMAD.WIDE.U32 R26, R64, R7, RZ ;  /* 0x00000007401a3225 */ /* 0x000fc800078e00ff */
[----:B------:R-:W-:Y:S01]  /*1c30*/  @!P3 IMAD.WIDE.U32 R14, R14, R11, R24 ;  /* 0x0000000b0e0eb225 */ /* 0x000fe200078e0018 */
[----:B------:R-:W-:Y:S02]  /*1c40*/  ISETP.GE.AND P1, PT, R0, RZ, PT ;  /* 0x000000ff0000720c */ /* 0x000fe40003f26270 */
[----:B------:R-:W-:Y:S01]  /*1c50*/  @!P0 IADD3 R2, R2, 0x1, RZ ;  /* 0x0000000102028810 */ /* 0x000fe20007ffe0ff */
[----:B------:R-:W-:Y:S01]  /*1c60*/  @P3 IMAD.IADD R9, R27, 0x1, R9 ;  /* 0x000000011b093824 */ /* 0x000fe200078e0209 */
[----:B------:R-:W-:Y:S02]  /*1c70*/  @P3 MOV R10, R26 ;  /* 0x0000001a000a3202 */ /* 0x000fe40000000f00 */
[----:B------:R-:W-:Y:S02]  /*1c80*/  @!P3 IADD3 R9, R15, R5, RZ ;  /* 0x000000050f09b210 */ /* 0x000fe40007ffe0ff */
[----:B------:R-:W-:Y:S02]  /*1c90*/  ISETP.NE.AND P0, PT, R4, RZ, PT ;  /* 0x000000ff0400720c */ /* 0x000fe40003f05270 */
[----:B------:R-:W-:-:S02]  /*1ca0*/  LEA R5, R166, 0xffffffc0, 0x6 ;  /* 0xffffffc0a6057811 */ /* 0x000fc400078e30ff */
[----:B------:R-:W-:Y:S02]  /*1cb0*/  @!P3 MOV R10, R14 ;  /* 0x0000000e000ab202 */ /* 0x000fe40000000f00 */
[----:B------:R-:W-:Y:S01]  /*1cc0*/  SHF.R.S32.HI R15, RZ, 0x1f, R5 ;  /* 0x0000001fff0f7819 */ /* 0x000fe20000011405 */
[----:B------:R-:W-:Y:S01]  /*1cd0*/  IMAD R7, R65, R5, RZ ;  /* 0x0000000541077224 */ /* 0x000fe200078e02ff */
[----:B------:R-:W-:Y:S01]  /*1ce0*/  MOV R27, R9 ;  /* 0x00000009001b7202 */ /* 0x000fe20000000f00 */
[----:B------:R-:W-:Y:S01]  /*1cf0*/  IMAD.MOV.U32 R26, RZ, RZ, R10 ;  /* 0x000000ffff1a7224 */ /* 0x000fe200078e000a */
[----:B------:R-:W-:Y:S01]  /*1d00*/  @!P3 SHF.R.S32.HI R3, RZ, 0x1f, R12 ;  /* 0x0000001fff03b819 */ /* 0x000fe2000001140c */
[----:B------:R-:W-:Y:S01]  /*1d10*/  @!P3 IMAD R6, R67, R12, RZ ;  /* 0x0000000c4306b224 */ /* 0x000fe200078e02ff */
[----:B------:R-:W-:Y:S01]  /*1d20*/  @P2 IADD3 R2, R2, 0x1, RZ ;  /* 0x0000000102022810 */ /* 0x000fe20007ffe0ff */
[----:B------:R-:W-:Y:S02]  /*1d30*/  IMAD R7, R15, R64, R7 ;  /* 0x000000400f077224 */ /* 0x000fe400078e0207 */
[----:B------:R-:W-:-:S04]  /*1d40*/  IMAD.WIDE.U32 R26, R64, R5, R26 ;  /* 0x00000005401a7225 */ /* 0x000fc800078e001a */
[----:B------:R-:W-:Y:S01]  /*1d50*/  @!P3 IMAD.WIDE.U32 R24, R66, R12, RZ ;  /* 0x0000000c4218b225 */ /* 0x000fe200078e00ff */
[----:B------:R-:W-:-:S03]  /*1d60*/  @P3 IADD3 R12, R12, R13, RZ ;  /* 0x0000000d0c0c3210 */ /* 0x000fc60007ffe0ff */
[----:B------:R-:W-:Y:S02]  /*1d70*/  @!P3 IMAD R3, R3, R66, R6 ;  /* 0x000000420303b224 */ /* 0x000fe400078e0206 */
[----:B------:R-:W-:Y:S01]  /*1d80*/  @!P1 IMAD.MOV R2, RZ, RZ, -R2 ;  /* 0x000000ffff029224 */ /* 0x000fe200078e0a02 */
[----:B------:R-:W-:Y:S01]  /*1d90*/  @!P0 LOP3.LUT R2, RZ, R4, RZ, 0x33, !PT ;  /* 0x00000004ff028212 */ /* 0x000fe200078e33ff */
[----:B------:R-:W-:Y:S01]  /*1da0*/  @!P3 IMAD.IADD R25, R25, 0x1, R3 ;  /* 0x000000011919b824 */ /* 0x000fe200078e0203 */
[----:B------:R-:W-:Y:S01]  /*1db0*/  IADD3 R7, R27, R7, RZ ;  /* 0x000000071b077210 */ /* 0x000fe20007ffe0ff */
[----:B------:R-:W-:Y:S01]  /*1dc0*/  @!P3 IMAD R0, R23, R11, RZ ;  /* 0x0000000b1700b224 */ /* 0x000fe200078e02ff */
[----:B------:R-:W-:Y:S01]  /*1dd0*/  MOV R6, R26 ;  /* 0x0000001a00067202 */ /* 0x000fe20000000f00 */
[-C--:B------:R-:W-:Y:S01]  /*1de0*/  @P3 IMAD R3, R67, R12.reuse, RZ ;  /* 0x0000000c43033224 */ /* 0x080fe200078e02ff */
[----:B------:R-:W-:Y:S01]  /*1df0*/  @!P3 SHF.R.S32.HI R9, RZ, 0x1f, R11 ;  /* 0x0000001fff09b819 */ /* 0x000fe2000001140b */
[----:B------:R-:W-:Y:S01]  /*1e00*/  @P3 IMAD.WIDE.U32 R26, R66, R12, RZ ;  /* 0x0000000c421a3225 */ /* 0x000fe200078e00ff */
[----:B------:R-:W-:-:S03]  /*1e10*/  SHF.R.S32.HI R13, RZ, 0x1f, R2 ;  /* 0x0000001fff0d7819 */ /* 0x000fc60000011402 */
[----:B------:R-:W-:Y:S01]  /*1e20*/  IMAD R4, R19, R2, RZ ;  /* 0x0000000213047224 */ /* 0x000fe200078e02ff */
[----:B------:R-:W-:Y:S01]  /*1e30*/  @P3 IADD3 R19, R27, R3, RZ ;  /* 0x000000031b133210 */ /* 0x000fe20007ffe0ff */
[----:B------:R-:W-:Y:S02]  /*1e40*/  @!P3 IMAD R0, R22, R9, R0 ;  /* 0x000000091600b224 */ /* 0x000fe400078e0200 */
[----:B------:R-:W-:-:S04]  /*1e50*/  @!P3 IMAD.WIDE.U32 R22, R22, R11, R24 ;  /* 0x0000000b1616b225 */ /* 0x000fc800078e0018 */
[----:B------:R-:W-:Y:S01]  /*1e60*/  IMAD.WIDE.U32 R6, R18, R2, R6 ;  /* 0x0000000212067225 */ /* 0x000fe200078e0006 */
[----:B------:R-:W-:-:S03]  /*1e70*/  @P3 MOV R12, R26 ;  /* 0x0000001a000c3202 */ /* 0x000fc60000000f00 */
[----:B------:R-:W-:Y:S01]  /*1e80*/  IMAD R3, R18, R13, R4 ;  /* 0x0000000d12037224 */ /* 0x000fe200078e0204 */
[----:B------:R-:W-:Y:S01]  /*1e90*/  @!P3 MOV R12, R22 ;  /* 0x00000016000cb202 */ /* 0x000fe20000000f00 */
[----:B------:R-:W-:Y:S01]  /*1ea0*/  @!P3 IMAD.IADD R19, R23, 0x1, R0 ;  /* 0x000000011713b824 */ /* 0x000fe200078e0200 */
[----:B------:R-:W-:Y:S01]  /*1eb0*/  MOV R4, R6 ;  /* 0x0000000600047202 */ /* 0x000fe20000000f00 */
[----:B------:R-:W-:Y:S01]  /*1ec0*/  IMAD.IADD R3, R7, 0x1, R3 ;  /* 0x0000000107037824 */ /* 0x000fe200078e0203 */
[----:B------:R-:W-:Y:S02]  /*1ed0*/  MOV R9, R5 ;  /* 0x0000000500097202 */ /* 0x000fe40000000f00 */
[----:B------:R-:W-:Y:S02]  /*1ee0*/  MOV R14, R2 ;  /* 0x00000002000e7202 */ /* 0x000fe40000000f00 */
.L_x_1664:
[----:B-1----:R-:W-:Y:S05]  /*1ef0*/  BSYNC B0 ;  /* 0x0000000000007941 */ /* 0x002fea0003800000 */
.L_x_1662:
        /* <DEDUP_REMOVED lines=18> */
[----:B-1----:R-:W-:-:S03]  /*2020*/  IMAD.SHL.U32 R16, R70, 0x8, RZ ;  /* 0x0000000846107824 */ /* 0x002fc600078e00ff */
[----:B------:R-:W-:Y:S02]  /*2030*/  SHF.R.U32.HI R176, RZ, 0x3, R11 ;  /* 0x00000003ffb07819 */ /* 0x000fe4000001160b */
[----:B------:R-:W-:Y:S01]  /*2040*/  LOP3.LUT R17, R11, 0x38, R16, 0xf8, !PT ;  /* 0x000000380b117812 */ /* 0x000fe200078ef810 */
[----:B------:R-:W-:Y:S01]  /*2050*/  IMAD.IADD R11, R73, 0x1, -R0 ;  /* 0x00000001490b7824 */ /* 0x000fe200078e0a00 */
[----:B------:R-:W-:-:S04]  /*2060*/  SHF.R.S32.HI R72, RZ, 0x4, R23 ;  /* 0x00000004ff487819 */ /* 0x000fc80000011417 */
[----:B------:R-:W-:Y:S02]  /*2070*/  SHF.R.S32.HI R0, RZ, 0x1f, R11 ;  /* 0x0000001fff007819 */ /* 0x000fe4000001140b */
[----:B------:R-:W-:Y:S02]  /*2080*/  LOP3.LUT R176, R17, R176, RZ, 0x3c, !PT ;  /* 0x000000b011b07212 */ /* 0x000fe400078e3cff */
[----:B------:R-:W-:Y:S02]  /*2090*/  LEA.HI R23, R23, R72, RZ, 0x1 ;  /* 0x0000004817177211 */ /* 0x000fe400078f08ff */
[----:B------:R-:W-:Y:S02]  /*20a0*/  LEA.HI R0, R0, R11, RZ, 0x3 ;  /* 0x0000000b00007211 */ /* 0x000fe400078f18ff */
[----:B------:R-:W-:Y:S02]  /*20b0*/  IADD3 R30, P1, R16, R12, RZ ;  /* 0x0000000c101e7210 */ /* 0x000fe40007f3e0ff */
[----:B------:R-:W-:-:S02]  /*20c0*/  SHF.R.S32.HI R17, RZ, 0x1f, R16 ;  /* 0x0000001fff117819 */ /* 0x000fc40000011410 */
[----:B------:R-:W-:Y:S02]  /*20d0*/  LOP3.LUT R23, R23, 0xfffffffe, RZ, 0xc0, !PT ;  /* 0xfffffffe17177812 */ /* 0x000fe400078ec0ff */
[----:B------:R-:W-:Y:S01]  /*20e0*/  LOP3.LUT R12, R0, 0xfffffff8, RZ, 0xc0, !PT ;  /* 0xfffffff8000c7812 */ /* 0x000fe200078ec0ff */
[----:B------:R-:W-:Y:S02]  /*20f0*/  IMAD.X R31, R17, 0x1, R19, P1 ;  /* 0x00000001111f7824 */ /* 0x000fe400008e0613 */
[-C--:B------:R-:W-:Y:S02]  /*2100*/  IMAD R10, R15, R66.reuse, RZ ;  /* 0x000000420f0a7224 */ /* 0x080fe400078e02ff */
[----:B------:R-:W-:Y:S02]  /*2110*/  IMAD.IADD R72, R72, 0x1, -R23 ;  /* 0x0000000148487824 */ /* 0x000fe400078e0a17 */
[----:B------:R-:W-:Y:S02]  /*2120*/  IMAD.IADD R12, R11, 0x1, -R12 ;  /* 0x000000010b0c7824 */ /* 0x000fe400078e0a0c */
[----:B------:R-:W-:Y:S01]  /*2130*/  IMAD.WIDE.U32 R22, R9, R66, R30 ;  /* 0x0000004209167225 */ /* 0x000fe200078e001e */
[----:B------:R-:W-:-:S03]  /*2140*/  SHF.R.S32.HI R76, RZ, 0x1f, R247 ;  /* 0x0000001fff4c7819 */ /* 0x000fc600000114f7 */
[----:B------:R-:W-:Y:S01]  /*2150*/  IMAD R10, R9, R67, R10 ;  /* 0x00000043090a7224 */ /* 0x000fe200078e020a */
[----:B------:R-:W-:Y:S01]  /*2160*/  LEA.HI R15, R2, R73, RZ, 0x6 ;  /* 0x00000049020f7211 */ /* 0x000fe200078f30ff */
[----:B------:R-:W-:Y:S02]  /*2170*/  IMAD.SHL.U32 R19, R12, 0x40, RZ ;  /* 0x000000400c137824 */ /* 0x000fe400078e00ff */
[----:B------:R-:W-:Y:S02]  /*2180*/  IMAD.IADD R23, R23, 0x1, R10 ;  /* 0x0000000117177824 */ /* 0x000fe400078e020a */
[----:B------:R-:W-:Y:S01]  /*2190*/  IMAD.SHL.U32 R10, R72, 0x8, RZ ;  /* 0x00000008480a7824 */ /* 0x000fe200078e00ff */
[----:B------:R-:W-:Y:S01]  /*21a0*/  LOP3.LUT R19, R19, 0x1c0, RZ, 0xc0, !PT ;  /* 0x000001c013137812 */ /* 0x000fe200078ec0ff */
[----:B------:R-:W-:-:S03]  /*21b0*/  IMAD.SHL.U32 R15, R15, 0x8, RZ ;  /* 0x000000080f0f7824 */ /* 0x000fc600078e00ff */
[----:B------:R-:W-:Y:S02]  /*21c0*/  LOP3.LUT R10, R19, 0x8, R10, 0xf8, !PT ;  /* 0x00000008130a7812 */ /* 0x000fe400078ef80a */
[----:B------:R-:W-:Y:S02]  /*21d0*/  SHF.R.U32.HI R19, RZ, 0x3, R19 ;  /* 0x00000003ff137819 */ /* 0x000fe40000011613 */
[----:B------:R-:W-:Y:S02]  /*21e0*/  LOP3.LUT R176, R176, 0xfffffe00, R15, 0xf8, !PT ;  /* 0xfffffe00b0b07812 */ /* 0x000fe400078ef80f */
[----:B------:R-:W-:Y:S02]  /*21f0*/  SHF.R.S32.HI R15, RZ, 0x1f, R245 ;  /* 0x0000001fff0f7819 */ /* 0x000fe400000114f5 */
[C---:B------:R-:W-:Y:S02]  /*2200*/  LOP3.LUT P3, RZ, R12.reuse, 0x4, RZ, 0xc0, !PT ;  /* 0x000000040cff7812 */ /* 0x040fe4000786c0ff */
[----:B------:R-:W-:Y:S01]  /*2210*/  LOP3.LUT P2, RZ, R12, 0x2, RZ, 0xc0, !PT ;  /* 0x000000020cff7812 */ /* 0x000fe2000784c0ff */
[----:B------:R-:W-:Y:S01]  /*2220*/  IMAD.WIDE.U32 R22, R14, R28, R22 ;  /* 0x0000001c0e167225 */ /* 0x000fe200078e0016 */
[----:B------:R-:W-:-:S02]  /*2230*/  LOP3.LUT R10, R10, R19, RZ, 0x3c, !PT ;  /* 0x000000130a0a7212 */ /* 0x000fc400078e3cff */
[----:B------:R-:W-:Y:S01]  /*2240*/  IADD3 R12, R16, 0x40, RZ ;  /* 0x00000040100c7810 */ /* 0x000fe20007ffe0ff */
[----:B------:R-:W-:Y:S01]  /*2250*/  IMAD R189, R67, R180, RZ ;  /* 0x000000b443bd7224 */ /* 0x000fe200078e02ff */
[----:B------:R-:W-:-:S05]  /*2260*/  SHF.R.S32.HI R181, RZ, 0x1f, R180 ;  /* 0x0000001fffb57819 */ /* 0x000fca00000114b4 */
[----:B------:R-:W-:Y:S02]  /*2270*/  IMAD R189, R181, R66, R189 ;  /* 0x00000042b5bd7224 */ /* 0x000fe400078e02bd */
        /* <DEDUP_REMOVED lines=16> */
[----:B------:R-:W-:Y:S02]  /*2380*/  @P0 IMAD R11, R191, R8, RZ ;  /* 0x00000008bf0b0224 */ /* 0x000fe400078e02ff */
[----:B------:R-:W-:Y:S02]  /*2390*/  @P0 IMAD.MOV.U32 R8, RZ, RZ, R32 ;  /* 0x000000ffff080224 */ /* 0x000fe400078e0020 */
[----:B---3--:R-:W-:-:S04]  /*23a0*/  @!P0 IMAD.WIDE.U32 R30, R26, R247, RZ ;  /* 0x000000f71a1e8225 */ /* 0x008fc800078e00ff */
[----:B------:R-:W-:Y:S02]  /*23b0*/  @!P0 IMAD R9, R27, R247, RZ ;  /* 0x000000f71b098224 */ /* 0x000fe400078e02ff */
[----:B------:R-:W-:Y:S02]  /*23c0*/  @!P0 IMAD.MOV.U32 R8, RZ, RZ, R30 ;  /* 0x000000ffff088224 */ /* 0x000fe400078e001e */
[----:B------:R-:W-:Y:S02]  /*23d0*/  @!P0 IMAD R9, R26, R76, R9 ;  /* 0x0000004c1a098224 */ /* 0x000fe400078e0209 */
[----:B------:R-:W-:Y:S01]  /*23e0*/  @P0 IMAD.IADD R11, R33, 0x1, R11 ;  /* 0x00000001210b0824 */ /* 0x000fe200078e020b */
[----:B------:R-:W-:Y:S01]  /*23f0*/  IADD3 R26, P1, R16, R8, RZ ;  /* 0x00000008101a7210 */ /* 0x000fe20007f3e0ff */
[----:B------:R-:W-:Y:S02]  /*2400*/  @!P0 IMAD.IADD R11, R31, 0x1, R9 ;  /* 0x000000011f0b8824 */ /* 0x000fe400078e0209 */
[----:B------:R-:W-:-:S02]  /*2410*/  IMAD R9, R29, R14, RZ ;  /* 0x0000000e1d097224 */ /* 0x000fc400078e02ff */
[----:B------:R-:W-:Y:S02]  /*2420*/  IMAD.X R27, R17, 0x1, R11, P1 ;  /* 0x00000001111b7824 */ /* 0x000fe400008e060b */
[----:B------:R-:W-:Y:S02]  /*2430*/  IMAD R8, R25, R245, RZ ;  /* 0x000000f519087224 */ /* 0x000fe400078e02ff */
[----:B------:R-:W-:Y:S02]  /*2440*/  IMAD.SHL.U32 R11, R0, 0x40, RZ ;  /* 0x00000040000b7824 */ /* 0x000fe400078e00ff */
[----:B------:R-:W-:Y:S01]  /*2450*/  IMAD R9, R13, R28, R9 ;  /* 0x0000001c0d097224 */ /* 0x000fe200078e0209 */
[----:B----4-:R-:W-:Y:S01]  /*2460*/  ISETP.GE.AND P0, PT, R12, R79, PT ;  /* 0x0000004f0c00720c */ /* 0x010fe20003f06270 */
[----:B------:R-:W-:Y:S01]  /*2470*/  IMAD R8, R24, R15, R8 ;  /* 0x0000000f18087224 */ /* 0x000fe200078e0208 */
[----:B------:R-:W-:Y:S01]  /*2480*/  LOP3.LUT R56, R10, 0xfffffe00, R11, 0xf8, !PT ;  /* 0xfffffe000a387812 */ /* 0x000fe200078ef80b */
[----:B------:R-:W-:Y:S01]  /*2490*/  IMAD.WIDE.U32 R184, R245, R24, R26 ;  /* 0x00000018f5b87225 */ /* 0x000fe200078e001a */
[----:B------:R-:W-:-:S03]  /*24a0*/  IADD3 R11, R16, 0x80, RZ ;  /* 0x00000080100b7810 */ /* 0x000fc60007ffe0ff */
[----:B------:R-:W-:Y:S02]  /*24b0*/  IMAD.IADD R23, R23, 0x1, R9 ;  /* 0x0000000117177824 */ /* 0x000fe400078e0209 */
[----:B------:R-:W-:Y:S01]  /*24c0*/  IMAD.IADD R185, R185, 0x1, R8 ;  /* 0x00000001b9b97824 */ /* 0x000fe200078e0208 */
[----:B------:R-:W-:Y:S01]  /*24d0*/  SEL R8, RZ, 0xffffffff, P0 ;  /* 0xffffffffff087807 */ /* 0x000fe20000000000 */
[----:B------:R-:W-:Y:S01]  /*24e0*/  IMAD.WIDE.U32 R22, R180, R66, R22 ;  /* 0x00000042b4167225 */ /* 0x000fe200078e0016 */
[CC--:B------:R-:W-:Y:S02]  /*24f0*/  ISETP.GE.AND P1, PT, R16.reuse, R79.reuse, PT ;  /* 0x0000004f1000720c */ /* 0x0c0fe40003f26270 */
[----:B------:R-:W-:Y:S02]  /*2500*/  ISETP.GE.AND P0, PT, R11, R79, PT ;  /* 0x0000004f0b00720c */ /* 0x000fe40003f06270 */
[----:B------:R-:W-:Y:S01]  /*2510*/  IADD3 R10, R16, 0xc0, RZ ;  /* 0x000000c0100a7810 */ /* 0x000fe20007ffe0ff */
[----:B------:R-:W-:Y:S01]  /*2520*/  IMAD.SHL.U32 R8, R8, 0x2, RZ ;  /* 0x0000000208087824 */ /* 0x000fe200078e00ff */
[----:B------:R-:W-:Y:S01]  /*2530*/  SEL R9, RZ, 0x1, P1 ;  /* 0x00000001ff097807 */ /* 0x000fe20000800000 */
[----:B------:R-:W-:Y:S01]  /*2540*/  IMAD.IADD R189, R23, 0x1, R189 ;  /* 0x0000000117bd7824 */ /* 0x000fe200078e02bd */
[----:B------:R-:W-:-:S02]  /*2550*/  SEL R0, RZ, 0x4, P0 ;  /* 0x00000004ff007807 */ /* 0x000fc40000000000 */
[----:B------:R-:W-:Y:S02]  /*2560*/  ISETP.GE.AND P1, PT, R10, R79, PT ;  /* 0x0000004f0a00720c */ /* 0x000fe40003f26270 */
[----:B------:R-:W-:Y:S02]  /*2570*/  LEA R188, P0, R22, R6, 0x1 ;  /* 0x0000000616bc7211 */ /* 0x000fe400078008ff */
[----:B------:R-:W-:Y:S02]  /*2580*/  LOP3.LUT R8, R8, 0x2, R9, 0xe2, !PT ;  /* 0x0000000208087812 */ /* 0x000fe400078ee209 */
[----:B------:R-:W-:Y:S02]  /*2590*/  SEL R75, RZ, 0x8, P1 ;  /* 0x00000008ff4b7807 */ /* 0x000fe40000800000 */
[----:B------:R-:W-:Y:S02]  /*25a0*/  LEA.HI.X R189, R22, R7, R189, 0x1, P0 ;  /* 0x0000000716bd7211 */ /* 0x000fe400000f0cbd */
[----:B------:R-:W-:-:S02]  /*25b0*/  SHF.R.S32.HI R7, RZ, 0x1f, R78 ;  /* 0x0000001fff077819 */ /* 0x000fc4000001144e */
[----:B------:R-:W-:Y:S02]  /*25c0*/  LOP3.LUT R75, R75, R8, R0, 0xfe, !PT ;  /* 0x000000084b4b7212 */ /* 0x000fe400078efe00 */
[----:B------:R-:W-:-:S04]  /*25d0*/  LEA.HI R0, R7, R78, RZ, 0x6 ;  /* 0x0000004e07007211 */ /* 0x000fc800078f30ff */
[----:B------:R-:W-:Y:S02]  /*25e0*/  SHF.R.S32.HI R0, RZ, 0x6, R0 ;  /* 0x00000006ff007819 */ /* 0x000fe40000011400 */
[----:B------:R-:W-:Y:S02]  /*25f0*/  IADD3 R178, P0, R16, R4, RZ ;  /* 0x0000000410b27210 */ /* 0x000fe40007f1e0ff */
[----:B------:R-:W-:Y:S01]  /*2600*/  IMNMX R103, R239, R0, !PT ;  /* 0x00000000ef677217 */ /* 0x000fe20007800200 */
[----:B------:R-:W-:-:S03]  /*2610*/  IMAD.WIDE R24, R243, 0x40, R180 ;  /* 0x00000040f3187825 */ /* 0x000fc600078e02b4 */
[----:B------:R-:W-:Y:S01]  /*2620*/  ISETP.GT.AND P1, PT, R166, R103, PT ;  /* 0x00000067a600720c */ /* 0x000fe20003f24270 */
[----:B------:R-:W-:Y:S02]  /*2630*/  IMAD.X R179, R17, 0x1, R3, P0 ;  /* 0x0000000111b37824 */ /* 0x000fe400000e0603 */
[----:B------:R-:W-:Y:S02]  /*2640*/  IMAD R187, R25, R190, RZ ;  /* 0x000000be19bb7224 */ /* 0x000fe400078e02ff */
[----:B------:R-:W-:-:S04]  /*2650*/  IMAD.WIDE.U32 R178, R180, R64, R178 ;  /* 0x00000040b4b27225 */ /* 0x000fc800078e00b2 */
[----:B------:R-:W-:Y:S01]  /*2660*/  IMAD.IADD R177, R179, 0x1, R177 ;  /* 0x00000001b3b17824 */ /* 0x000fe200078e02b1 */
[----:B------:R-:W-:Y:S01]  /*2670*/  LEA R240, P0, R178, R182, 0x1 ;  /* 0x000000b6b2f07211 */ /* 0x000fe200078008ff */
[C---:B------:R-:W-:Y:S02]  /*2680*/  IMAD R187, R24.reuse, R191, R187 ;  /* 0x000000bf18bb7224 */ /* 0x040fe400078e02bb */
[----:B------:R-:W-:Y:S01]  /*2690*/  IMAD.WIDE.U32 R184, R24, R190, R184 ;  /* 0x000000be18b87225 */ /* 0x000fe200078e00b8 */
[----:B------:R-:W-:-:S03]  /*26a0*/  LEA.HI.X R241, R178, R183, R177, 0x1, P0 ;  /* 0x000000b7b2f17211 */ /* 0x000fc600000f0cb1 */
[----:B------:R-:W-:Y:S02]  /*26b0*/  @!P4 IMAD.MOV.U32 R18, RZ, RZ, RZ ;  /* 0x000000ffff12c224 */ /* 0x000fe400078e00ff */
        /* <DEDUP_REMOVED lines=13> */
[----:B------:R-:W-:-:S02]  /*2790*/  SHF.R.S32.HI R19, RZ, 0x1f, R78 ;  /* 0x0000001fff137819 */ /* 0x000fc4000001144e */
[----:B-----5:R-:W-:Y:S01]  /*27a0*/  IADD3 R18, R18, R5, RZ ;  /* 0x0000000512127210 */ /* 0x020fe20007ffe0ff */
[C---:B------:R-:W-:Y:S01]  /*27b0*/  IMAD.WIDE.U32 R194, R66.reuse, 0x60, RZ ;  /* 0x0000006042c27825 */ /* 0x040fe200078e00ff */
[----:B------:R-:W-:Y:S02]  /*27c0*/  LOP3.LUT R168, R75, 0xffff, RZ, 0xc0, !PT ;  /* 0x0000ffff4ba87812 */ /* 0x000fe400078ec0ff */
[C---:B------:R-:W-:Y:S01]  /*27d0*/  SHF.L.U64.HI R82, R66.reuse, 0x5, R67 ;  /* 0x0000000542527819 */ /* 0x040fe20000010243 */
[----:B------:R-:W-:Y:S01]  /*27e0*/  IMAD.SHL.U32 R81, R66, 0x20, RZ ;  /* 0x0000002042517824 */ /* 0x000fe200078e00ff */
[----:B------:R-:W-:Y:S01]  /*27f0*/  LOP3.LUT R174, R168, 0x1, RZ, 0xc0, !PT ;  /* 0x00000001a8ae7812 */ /* 0x000fe200078ec0ff */
[----:B------:R-:W-:Y:S01]  /*2800*/  IMAD.SHL.U32 R101, R64, 0x20, RZ ;  /* 0x0000002040657824 */ /* 0x000fe200078e00ff */
[C---:B------:R-:W-:Y:S01]  /*2810*/  LOP3.LUT R172, R168.reuse, 0x2, RZ, 0xc0, !PT ;  /* 0x00000002a8ac7812 */ /* 0x040fe200078ec0ff */
[----:B------:R-:W-:Y:S01]  /*2820*/  IMAD.MOV.U32 R141, RZ, RZ, R241 ;  /* 0x000000ffff8d7224 */ /* 0x000fe200078e00f1 */
[----:B------:R-:W-:Y:S01]  /*2830*/  LOP3.LUT R170, R168, 0x4, RZ, 0xc0, !PT ;  /* 0x00000004a8aa7812 */ /* 0x000fe200078ec0ff */
[----:B------:R-:W-:Y:S01]  /*2840*/  IMAD.MOV.U32 R142, RZ, RZ, R188 ;  /* 0x000000ffff8e7224 */ /* 0x000fe200078e00bc */
[C---:B------:R-:W-:Y:S01]  /*2850*/  SHF.L.U64.HI R82, R81.reuse, 0x1, R82 ;  /* 0x0000000151527819 */ /* 0x040fe20000010252 */
[----:B------:R-:W-:Y:S01]  /*2860*/  IMAD.MOV.U32 R143, RZ, RZ, R189 ;  /* 0x000000ffff8f7224 */ /* 0x000fe200078e00bd */
[C---:B------:R-:W-:Y:S01]  /*2870*/  IADD3 R173, R180.reuse, 0x10, RZ ;  /* 0x00000010b4ad7810 */ /* 0x040fe20007ffe0ff */
[----:B------:R-:W-:Y:S01]  /*2880*/  IMAD.SHL.U32 R81, R81, 0x2, RZ ;  /* 0x0000000251517824 */ /* 0x000fe200078e00ff */
[----:B------:R-:W-:-:S02]  /*2890*/  IADD3 R171, R180, 0x20, RZ ;  /* 0x00000020b4ab7810 */ /* 0x000fc40007ffe0ff */
[----:B------:R-:W-:Y:S02]  /*28a0*/  IADD3 R169, R180, 0x30, RZ ;  /* 0x00000030b4a97810 */ /* 0x000fe40007ffe0ff */
[----:B------:R-:W-:Y:S02]  /*28b0*/  SHF.L.U64.HI R102, R64, 0x5, R65 ;  /* 0x0000000540667819 */ /* 0x000fe40000010241 */
[----:B------:R-:W-:Y:S02]  /*28c0*/  MOV R140, R240 ;  /* 0x000000f0008c7202 */ /* 0x000fe40000000f00 */
[----:B------:R-:W-:Y:S01]  /*28d0*/  LOP3.LUT R168, R168, 0x8, RZ, 0xc0, !PT ;  /* 0x00000008a8a87812 */ /* 0x000fe200078ec0ff */
[----:B--2---:R-:W-:-:S04]  /*28e0*/  IMAD R3, R33, R247, RZ ;  /* 0x000000f721037224 */ /* 0x004fc800078e02ff */
[----:B------:R-:W-:Y:S02]  /*28f0*/  IMAD R0, R32, R76, R3 ;  /* 0x0000004c20007224 */ /* 0x000fe400078e0203 */
[----:B---3--:R-:W-:Y:S02]  /*2900*/  IMAD R3, R35, R247, RZ ;  /* 0x000000f723037224 */ /* 0x008fe400078e02ff */
[----:B------:R-:W-:-:S04]  /*2910*/  IMAD.WIDE.U32 R32, R247, R32, R16 ;  /* 0x00000020f7207225 */ /* 0x000fc800078e0010 */
[----:B------:R-:W-:-:S04]  /*2920*/  IMAD.WIDE.U32 R30, R247, R34, R16 ;  /* 0x00000022f71e7225 */ /* 0x000fc800078e0010 */
[----:B------:R-:W-:Y:S01]  /*2930*/  IMAD R2, R34, R76, R3 ;  /* 0x0000004c22027224 */ /* 0x000fe200078e0203 */
[----:B------:R-:W-:Y:S01]  /*2940*/  SHF.R.S32.HI R3, RZ, 0x1f, R5 ;  /* 0x0000001fff037819 */ /* 0x000fe20000011405 */
[----:B------:R-:W-:Y:S02]  /*2950*/  IMAD.IADD R33, R33, 0x1, R0 ;  /* 0x0000000121217824 */ /* 0x000fe400078e0200 */
[-C--:B----4-:R-:W-:Y:S02]  /*2960*/  IMAD R0, R199, R5.reuse, RZ ;  /* 0x00000005c7007224 */ /* 0x090fe400078e02ff */
[----:B------:R-:W-:Y:S02]  /*2970*/  IMAD.IADD R31, R31, 0x1, R2 ;  /* 0x000000011f1f7824 */ /* 0x000fe400078e0202 */
[----:B------:R-:W-:Y:S02]  /*2980*/  IMAD R4, R197, R5, RZ ;  /* 0x00000005c5047224 */ /* 0x000fe400078e02ff */
[----:B------:R-:W-:-:S02]  /*2990*/  IMAD R0, R198, R3, R0 ;  /* 0x00000003c6007224 */ /* 0x000fc400078e0200 */
[----:B------:R-:W-:-:S04]  /*29a0*/  IMAD.WIDE.U32 R30, R198, R5, R30 ;  /* 0x00000005c61e7225 */ /* 0x000fc800078e001e */
[C---:B------:R-:W-:Y:S02]  /*29b0*/  IMAD R4, R196.reuse, R3, R4 ;  /* 0x00000003c4047224 */ /* 0x040fe400078e0204 */
[----:B------:R-:W-:Y:S01]  /*29c0*/  IMAD.WIDE.U32 R32, R196, R5, R32 ;  /* 0x00000005c4207225 */ /* 0x000fe200078e0020 */
[----:B------:R-:W-:-:S03]  /*29d0*/  IADD3 R3, P0, -R78, R180, RZ ;  /* 0x000000b44e037210 */ /* 0x000fc60007f1e1ff */
[----:B------:R-:W-:Y:S01]  /*29e0*/  IMAD.IADD R31, R31, 0x1, R0 ;  /* 0x000000011f1f7824 */ /* 0x000fe200078e0200 */
[----:B------:R-:W-:Y:S01]  /*29f0*/  LEA.HI R165, R15, R15, RZ, 0x1 ;  /* 0x0000000f0fa57211 */ /* 0x000fe200078f08ff */
[-C--:B------:R-:W-:Y:S02]  /*2a00*/  IMAD R2, R29, R14.reuse, RZ ;  /* 0x0000000e1d027224 */ /* 0x080fe400078e02ff */
[----:B------:R-:W-:Y:S02]  /*2a10*/  IMAD R0, R27, R14, RZ ;  /* 0x0000000e1b007224 */ /* 0x000fe400078e02ff */
[----:B------:R-:W-:Y:S01]  /*2a20*/  IMAD.IADD R33, R33, 0x1, R4 ;  /* 0x0000000121217824 */ /* 0x000fe200078e0204 */
[----:B------:R-:W-:Y:S01]  /*2a30*/  SHF.R.S32.HI R165, RZ, 0x1, R165 ;  /* 0x00000001ffa57819 */ /* 0x000fe200000114a5 */
[-C--:B------:R-:W-:Y:S02]  /*2a40*/  IMAD R2, R28, R13.reuse, R2 ;  /* 0x0000000d1c027224 */ /* 0x080fe400078e0202 */
[----:B------:R-:W-:-:S02]  /*2a50*/  IMAD R0, R26, R13, R0 ;  /* 0x0000000d1a007224 */ /* 0x000fc400078e0200 */
[----:B------:R-:W-:-:S04]  /*2a60*/  IMAD.WIDE.U32 R28, R28, R14, R32 ;  /* 0x0000000e1c1c7225 */ /* 0x000fc800078e0020 */
[----:B------:R-:W-:-:S04]  /*2a70*/  IMAD.WIDE.U32 R26, R26, R14, R30 ;  /* 0x0000000e1a1a7225 */ /* 0x000fc800078e001e */
[----:B------:R-:W-:Y:S02]  /*2a80*/  IMAD.X R19, R181, 0x1, ~R19, P0 ;  /* 0x00000001b5137824 */ /* 0x000fe400000e0e13 */
[----:B------:R-:W-:Y:S02]  /*2a90*/  IMAD.IADD R29, R29, 0x1, R2 ;  /* 0x000000011d1d7824 */ /* 0x000fe400078e0202 */
[----:B------:R-:W-:Y:S02]  /*2aa0*/  IMAD.IADD R27, R27, 0x1, R0 ;  /* 0x000000011b1b7824 */ /* 0x000fe400078e0200 */
[C---:B------:R-:W-:Y:S02]  /*2ab0*/  IMAD R131, R19.reuse, R196, RZ ;  /* 0x000000c413837224 */ /* 0x040fe400078e02ff */
[----:B------:R-:W-:Y:S02]  /*2ac0*/  IMAD R135, R19, R198, RZ ;  /* 0x000000c613877224 */ /* 0x000fe400078e02ff */
[----:B------:R-:W-:-:S02]  /*2ad0*/  IMAD R4, R180, R165, R77 ;  /* 0x000000a5b4047224 */ /* 0x000fc400078e024d */
[----:B------:R-:W-:Y:S02]  /*2ae0*/  IMAD R139, R165, R18, RZ ;  /* 0x00000012a58b7224 */ /* 0x000fe400078e02ff */
[-C--:B------:R-:W-:Y:S02]  /*2af0*/  IMAD R131, R197, R3.reuse, R131 ;  /* 0x00000003c5837224 */ /* 0x080fe400078e0283 */
[-C--:B------:R-:W-:Y:S02]  /*2b00*/  IMAD R135, R199, R3.reuse, R135 ;  /* 0x00000003c7877224 */ /* 0x080fe400078e0287 */
[----:B------:R-:W-:-:S04]  /*2b10*/  IMAD.WIDE.U32 R14, R196, R3, R28 ;  /* 0x00000003c40e7225 */ /* 0x000fc800078e001c */
[----:B------:R-:W-:-:S04]  /*2b20*/  IMAD.WIDE.U32 R18, R198, R3, R26 ;  /* 0x00000003c6127225 */ /* 0x000fc800078e001a */
[----:B------:R-:W-:Y:S01]  /*2b30*/  IMAD.IADD R3, R77, 0x1, R4 ;  /* 0x000000014d037824 */ /* 0x000fe200078e0204 */
[----:B------:R-:W-:Y:S02]  /*2b40*/  SHF.R.S32.HI R2, RZ, 0x1f, R139 ;  /* 0x0000001fff027819 */ /* 0x000fe4000001148b */
[----:B------:R-:W-:Y:S02]  /*2b50*/  IADD3 R0, P3, R139, R4, RZ ;  /* 0x000000048b007210 */ /* 0x000fe40007f7e0ff */
[----:B------:R-:W-:Y:S02]  /*2b60*/  IADD3 R135, R19, R135, RZ ;  /* 0x0000008713877210 */ /* 0x000fe40007ffe0ff */
[C---:B------:R-:W-:Y:S02]  /*2b70*/  LEA R134, P0, R18.reuse, R24, 0x1 ;  /* 0x0000001812867211 */ /* 0x040fe400078008ff */
[----:B------:R-:W-:Y:S01]  /*2b80*/  IADD3 R139, P2, R139, R3, RZ ;  /* 0x000000038b8b7210 */ /* 0x000fe20007f5e0ff */
[----:B------:R-:W-:Y:S01]  /*2b90*/  IMAD.IADD R131, R15, 0x1, R131 ;  /* 0x000000010f837824 */ /* 0x000fe200078e0283 */
[----:B------:R-:W-:Y:S01]  /*2ba0*/  LEA.HI.X R135, R18, R25, R135, 0x1, P0 ;  /* 0x0000001912877211 */ /* 0x000fe200000f0c87 */
[----:B------:R-:W-:Y:S01]  /*2bb0*/  IMAD.SHL.U32 R18, R0, 0x2, RZ ;  /* 0x0000000200127824 */ /* 0x000fe200078e00ff */
[----:B------:R-:W-:Y:S01]  /*2bc0*/  LEA R132, P1, R14, R22, 0x1 ;  /* 0x000000160e847211 */ /* 0x000fe200078208ff */
[----:B------:R-:W-:Y:S01]  /*2bd0*/  IMAD.SHL.U32 R138, R139, 0x2, RZ ;  /* 0x000000028b8a7824 */ /* 0x000fe200078e00ff */
[----:B------:R-:W-:-:S02]  /*2be0*/  LEA.HI.X.SX32 R5, R4, R2, 0x1, P3 ;  /* 0x0000000204057211 */ /* 0x000fc400018f0eff */
[----:B------:R-:W-:Y:S02]  /*2bf0*/  LEA.HI.X.SX32 R2, R3, R2, 0x1, P2 ;  /* 0x0000000203027211 */ /* 0x000fe400010f0eff */
[----:B------:R-:W-:Y:S02]  /*2c00*/  LEA.HI.X R131, R14, R23, R131, 0x1, P1 ;  /* 0x000000170e837211 */ /* 0x000fe400008f0c83 */
[----:B------:R-:W-:Y:S02]  /*2c10*/  SHF.L.U64.HI R0, R0, 0x1, R5 ;  /* 0x0000000100007819 */ /* 0x000fe40000010205 */
[----:B------:R-:W-:Y:S02]  /*2c20*/  SHF.L.U64.HI R139, R139, 0x1, R2 ;  /* 0x000000018b8b7819 */ /* 0x000fe40000010202 */
[C---:B------:R-:W-:Y:S02]  /*2c30*/  IADD3 R58, P1, R8.reuse, R18, RZ ;  /* 0x00000012083a7210 */ /* 0x040fe40007f3e0ff */
[----:B------:R-:W-:-:S02]  /*2c40*/  IADD3 R136, P3, R8, R138, RZ ;  /* 0x0000008a08887210 */ /* 0x000fc40007f7e0ff */
[C---:B------:R-:W-:Y:S02]  /*2c50*/  IADD3 R138, P2, R6.reuse, R138, RZ ;  /* 0x0000008a068a7210 */ /* 0x040fe40007f5e0ff */
[----:B------:R-:W-:Y:S01]  /*2c60*/  IADD3 R18, P0, R6, R18, RZ ;  /* 0x0000001206127210 */ /* 0x000fe20007f1e0ff */
[----:B------:R-:W-:Y:S01]  /*2c70*/  IMAD.X R59, R9, 0x1, R0, P1 ;  /* 0x00000001093b7824 */ /* 0x000fe200008e0600 */
[----:B------:R-:W-:Y:S01]  /*2c80*/  IADD3 R96, P1, R237, 0x80, RZ ;  /* 0x00000080ed607810 */ /* 0x000fe20007f3e0ff */
[--C-:B------:R-:W-:Y:S01]  /*2c90*/  IMAD.X R137, R9, 0x1, R139.reuse, P3 ;  /* 0x0000000109897824 */ /* 0x100fe200018e068b */
[C---:B------:R-:W-:Y:S01]  /*2ca0*/  IADD3.X R19, R7.reuse, R0, RZ, P0, !PT ;  /* 0x0000000007137210 */ /* 0x040fe200007fe4ff */
[----:B------:R-:W-:Y:S01]  /*2cb0*/  IMAD.X R139, R7, 0x1, R139, P2 ;  /* 0x00000001078b7824 */ /* 0x000fe200010e068b */
[C---:B------:R-:W-:Y:S02]  /*2cc0*/  IADD3 R100, P2, R237.reuse, 0x40, RZ ;  /* 0x00000040ed647810 */ /* 0x040fe40007f5e0ff */
[----:B------:R-:W-:Y:S01]  /*2cd0*/  IADD3 R90, P0, R237, 0xc0, RZ ;  /* 0x000000c0ed5a7810 */ /* 0x000fe20007f1e0ff */
[--C-:B------:R-:W-:Y:S01]  /*2ce0*/  IMAD.X R95, RZ, RZ, R238.reuse, P1 ;  /* 0x000000ffff5f7224 */ /* 0x100fe200008e06ee */
[----:B------:R-:W-:Y:S01]  /*2cf0*/  SHF.L.U32 R175, R165, 0x4, RZ ;  /* 0x00000004a5af7819 */ /* 0x000fe200000006ff */
[--C-:B------:R-:W-:Y:S01]  /*2d00*/  IMAD.X R99, RZ, RZ, R238.reuse, P2 ;  /* 0x000000ffff637224 */ /* 0x100fe200010e06ee */
[-C--:B------:R-:W-:Y:S01]  /*2d10*/  IADD3 R94, P1, R96, R237.reuse, RZ ;  /* 0x000000ed605e7210 */ /* 0x080fe20007f3e0ff */
[----:B------:R-:W-:Y:S01]  /*2d20*/  IMAD.X R89, RZ, RZ, R238, P0 ;  /* 0x000000ffff597224 */ /* 0x000fe200000e06ee */
[-C--:B------:R-:W-:Y:S01]  /*2d30*/  IADD3 R98, P2, R100, R237.reuse, RZ ;  /* 0x000000ed64627210 */ /* 0x080fe20007f5e0ff */
[----:B------:R-:W-:Y:S01]  /*2d40*/  IMAD.SHL.U32 R105, R198, 0x10, RZ ;  /* 0x00000010c6697824 */ /* 0x000fe200078e00ff */
[----:B------:R-:W-:-:S02]  /*2d50*/  IADD3 R88, P0, R90, R237, RZ ;  /* 0x000000ed5a587210 */ /* 0x000fc40007f1e0ff */
[C---:B------:R-:W-:Y:S02]  /*2d60*/  IADD3 R164, R175.reuse, 0x40, RZ ;  /* 0x00000040afa47810 */ /* 0x040fe40007ffe0ff */
[C---:B------:R-:W-:Y:S02]  /*2d70*/  IADD3 R163, R175.reuse, 0x80, RZ ;  /* 0x00000080afa37810 */ /* 0x040fe40007ffe0ff */
[----:B------:R-:W-:Y:S01]  /*2d80*/  IADD3 R161, R175, 0xc0, RZ ;  /* 0x000000c0afa17810 */ /* 0x000fe20007ffe0ff */
[--C-:B------:R-:W-:Y:S01]  /*2d90*/  IMAD.X R93, R95, 0x1, R238.reuse, P1 ;  /* 0x000000015f5d7824 */ /* 0x100fe200008e06ee */
[----:B------:R-:W-:Y:S01]  /*2da0*/  IADD3.X R87, R89, R238, RZ, P0, !PT ;  /* 0x000000ee59577210 */ /* 0x000fe200007fe4ff */
[----:B------:R-:W-:Y:S01]  /*2db0*/  IMAD R3, R67, 0x60, RZ ;  /* 0x0000006043037824 */ /* 0x000fe200078e02ff */
[----:B------:R-:W-:Y:S01]  /*2dc0*/  SHF.L.U64.HI R104, R198, 0x4, R199 ;  /* 0x00000004c6687819 */ /* 0x000fe200000102c7 */
[----:B------:R-:W-:Y:S01]  /*2dd0*/  IMAD.X R97, R99, 0x1, R238, P2 ;  /* 0x0000000163617824 */ /* 0x000fe200010e06ee */
[----:B------:R-:W-:Y:S01]  /*2de0*/  IADD3 R92, P4, R98, R237, RZ ;  /* 0x000000ed625c7210 */ /* 0x000fe20007f9e0ff */
[----:B------:R-:W-:Y:S01]  /*2df0*/  IMAD.SHL.U32 R115, R198, 0x20, RZ ;  /* 0x00000020c6737824 */ /* 0x000fe200078e00ff */
[----:B------:R-:W-:-:S02]  /*2e00*/  IADD3 R106, P5, R105, 0x40, RZ ;  /* 0x00000040696a7810 */ /* 0x000fc40007fbe0ff */
[C---:B------:R-:W-:Y:S02]  /*2e10*/  IADD3 R110, P1, R105.reuse, 0x80, RZ ;  /* 0x00000080696e7810 */ /* 0x040fe40007f3e0ff */
[----:B------:R-:W-:Y:S01]  /*2e20*/  IADD3 R118, P0, R105, 0xc0, RZ ;  /* 0x000000c069767810 */ /* 0x000fe20007f1e0ff */
[C---:B------:R-:W-:Y:S01]  /*2e30*/  IMAD.IADD R162, R175.reuse, 0x1, R164 ;  /* 0x00000001afa27824 */ /* 0x040fe200078e02a4 */
[-C--:B------:R-:W-:Y:S01]  /*2e40*/  IADD3 R86, P3, R94, R237.reuse, RZ ;  /* 0x000000ed5e567210 */ /* 0x080fe20007f7e0ff */
[C---:B------:R-:W-:Y:S01]  /*2e50*/  IMAD.IADD R160, R175.reuse, 0x1, R163 ;  /* 0x00000001afa07824 */ /* 0x040fe200078e02a3 */
[----:B------:R-:W-:Y:S02]  /*2e60*/  IADD3 R84, P2, R88, R237, RZ ;  /* 0x000000ed58547210 */ /* 0x000fe40007f5e0ff */
[----:B------:R-:W-:Y:S01]  /*2e70*/  IADD3 R158, R175, R161, RZ ;  /* 0x000000a1af9e7210 */ /* 0x000fe20007ffe0ff */
[C---:B------:R-:W-:Y:S01]  /*2e80*/  IMAD.SHL.U32 R127, R196.reuse, 0x10, RZ ;  /* 0x00000010c47f7824 */ /* 0x040fe200078e00ff */
[----:B------:R-:W-:Y:S01]  /*2e90*/  IADD3 R80, R195, R3, RZ ;  /* 0x00000003c3507210 */ /* 0x000fe20007ffe0ff */
[----:B------:R-:W-:Y:S01]  /*2ea0*/  IMAD.X R91, R97, 0x1, R238, P4 ;  /* 0x00000001615b7824 */ /* 0x000fe200020e06ee */
[----:B------:R-:W-:Y:S01]  /*2eb0*/  IADD3.X R85, R93, R238, RZ, P3, !PT ;  /* 0x000000ee5d557210 */ /* 0x000fe20001ffe4ff */
[--C-:B------:R-:W-:Y:S01]  /*2ec0*/  IMAD.X R107, RZ, RZ, R104.reuse, P5 ;  /* 0x000000ffff6b7224 */ /* 0x100fe200028e0668 */
[C-C-:B------:R-:W-:Y:S01]  /*2ed0*/  SHF.L.U64.HI R126, R196.reuse, 0x4, R197.reuse ;  /* 0x00000004c47e7819 */ /* 0x140fe200000102c5 */
[--C-:B------:R-:W-:Y:S01]  /*2ee0*/  IMAD.X R111, RZ, RZ, R104.reuse, P1 ;  /* 0x000000ffff6f7224 */ /* 0x100fe200008e0668 */
[C---:B------:R-:W-:Y:S01]  /*2ef0*/  SHF.L.U64.HI R128, R196.reuse, 0x5, R197 ;  /* 0x00000005c4807819 */ /* 0x040fe200000102c5 */
[----:B------:R-:W-:Y:S01]  /*2f00*/  IMAD.X R119, RZ, RZ, R104, P0 ;  /* 0x000000ffff777224 */ /* 0x000fe200000e0668 */
[----:B------:R-:W-:Y:S01]  /*2f10*/  SHF.L.U32 R129, R196, 0x5, RZ ;  /* 0x00000005c4817819 */ /* 0x000fe200000006ff */
[----:B------:R-:W-:Y:S01]  /*2f20*/  IMAD.SHL.U32 R167, R165, 0x20, RZ ;  /* 0x00000020a5a77824 */ /* 0x000fe200078e00ff */
[----:B------:R-:W-:Y:S01]  /*2f30*/  SHF.L.U64.HI R114, R198, 0x5, R199 ;  /* 0x00000005c6727819 */ /* 0x000fe200000102c7 */
[----:B------:R-:W-:Y:S01]  /*2f40*/  IMAD R3, R197, 0x60, RZ ;  /* 0x00000060c5037824 */ /* 0x000fe200078e02ff */
[-C--:B------:R-:W-:Y:S01]  /*2f50*/  IADD3 R109, P5, R106, R105.reuse, RZ ;  /* 0x000000696a6d7210 */ /* 0x080fe20007fbe0ff */
[----:B------:R-:W-:Y:S01]  /*2f60*/  IMAD.X R83, R87, 0x1, R238, P2 ;  /* 0x0000000157537824 */ /* 0x000fe200010e06ee */
[----:B------:R-:W-:Y:S01]  /*2f70*/  IADD3 R113, P4, R110, R105, RZ ;  /* 0x000000696e717210 */ /* 0x000fe20007f9e0ff */
[----:B------:R-:W-:Y:S01]  /*2f80*/  IMAD R165, R165, 0x30, RZ ;  /* 0x00000030a5a57824 */ /* 0x000fe200078e02ff */
[----:B------:R-:W-:Y:S01]  /*2f90*/  IADD3 R117, P3, R115, R106, RZ ;  /* 0x0000006a73757210 */ /* 0x000fe20007f7e0ff */
[----:B------:R-:W-:Y:S01]  /*2fa0*/  IMAD.IADD R159, R175, 0x1, R162 ;  /* 0x00000001af9f7824 */ /* 0x000fe200078e02a2 */
[----:B------:R-:W-:Y:S01]  /*2fb0*/  IADD3 R123, P1, R115, R110, RZ ;  /* 0x0000006e737b7210 */ /* 0x000fe20007f3e0ff */
[C---:B------:R-:W-:Y:S01]  /*2fc0*/  IMAD.IADD R157, R175.reuse, 0x1, R160 ;  /* 0x00000001af9d7824 */ /* 0x040fe200078e02a0 */
[C---:B------:R-:W-:Y:S01]  /*2fd0*/  IADD3 R125, P0, R118.reuse, R115, RZ ;  /* 0x00000073767d7210 */ /* 0x040fe20007f1e0ff */
[----:B------:R-:W-:Y:S01]  /*2fe0*/  IMAD.IADD R156, R175, 0x1, R158 ;  /* 0x00000001af9c7824 */ /* 0x000fe200078e029e */
[----:B------:R-:W-:Y:S01]  /*2ff0*/  IADD3 R121, P2, R118, R105, RZ ;  /* 0x0000006976797210 */ /* 0x000fe20007f5e0ff */
[----:B------:R-:W-:Y:S01]  /*3000*/  IMAD.WIDE.U32 R196, R196, 0x60, RZ ;  /* 0x00000060c4c47825 */ /* 0x000fe200078e00ff */
[----:B------:R-:W-:-:S02]  /*3010*/  SHF.L.U64.HI R126, R127, 0x1, R126 ;  /* 0x000000017f7e7819 */ /* 0x000fc4000001027e */
[----:B------:R-:W-:Y:S01]  /*3020*/  SHF.L.U64.HI R128, R129, 0x1, R128 ;  /* 0x0000000181807819 */ /* 0x000fe20000010280 */
[----:B------:R-:W-:Y:S01]  /*3030*/  IMAD.MOV.U32 R9, RZ, RZ, R166 ;  /* 0x000000ffff097224 */ /* 0x000fe200078e00a6 */
[----:B------:R-:W-:Y:S01]  /*3040*/  IADD3.X R120, R119, R104, RZ, P2, !PT ;  /* 0x0000006877787210 */ /* 0x000fe200017fe4ff */
[----:B------:R-:W-:Y:S01]  /*3050*/  IMAD.SHL.U32 R127, R127, 0x2, RZ ;  /* 0x000000027f7f7824 */ /* 0x000fe200078e00ff */
[----:B------:R-:W-:Y:S01]  /*3060*/  SHF.R.S32.HI R155, RZ, 0x1f, R175 ;  /* 0x0000001fff9b7819 */ /* 0x000fe200000114af */
[----:B------:R-:W-:Y:S01]  /*3070*/  IMAD.SHL.U32 R129, R129, 0x2, RZ ;  /* 0x0000000281817824 */ /* 0x000fe200078e00ff */
[----:B------:R-:W-:Y:S01]  /*3080*/  SHF.R.S32.HI R154, RZ, 0x1f, R167 ;  /* 0x0000001fff9a7819 */ /* 0x000fe200000114a7 */
[----:B------:R-:W-:Y:S01]  /*3090*/  IMAD.IADD R130, R197, 0x1, R3 ;  /* 0x00000001c5827824 */ /* 0x000fe200078e0203 */
[----:B------:R-:W-:Y:S01]  /*30a0*/  SHF.R.S32.HI R152, RZ, 0x1f, R165 ;  /* 0x0000001fff987819 */ /* 0x000fe200000114a5 */
[----:B------:R-:W-:Y:S01]  /*30b0*/  IMAD.X R108, R107, 0x1, R104, P5 ;  /* 0x000000016b6c7824 */ /* 0x000fe200028e0668 */
[----:B------:R-:W-:Y:S01]  /*30c0*/  SHF.R.S32.HI R153, RZ, 0x1f, R164 ;  /* 0x0000001fff997819 */ /* 0x000fe200000114a4 */
[----:B------:R-:W-:Y:S01]  /*30d0*/  IMAD.X R112, R111, 0x1, R104, P4 ;  /* 0x000000016f707824 */ /* 0x000fe200020e0668 */
[----:B------:R-:W-:Y:S01]  /*30e0*/  SHF.R.S32.HI R151, RZ, 0x1f, R163 ;  /* 0x0000001fff977819 */ /* 0x000fe200000114a3 */
[C---:B------:R-:W-:Y:S01]  /*30f0*/  IMAD.X R116, R114.reuse, 0x1, R107, P3 ;  /* 0x0000000172747824 */ /* 0x040fe200018e066b */
[----:B------:R-:W-:Y:S01]  /*3100*/  SHF.R.S32.HI R149, RZ, 0x1f, R161 ;  /* 0x0000001fff957819 */ /* 0x000fe200000114a1 */
        /* <DEDUP_REMOVED lines=8> */
.L_x_1783:
[----:B------:R-:W-:Y:S01]  /*3190*/  IMAD.SHL.U32 R14, R9, 0x40, RZ ;  /* 0x00000040090e7824 */ /* 0x000fe200078e00ff */
[----:B------:R-:W-:Y:S01]  /*31a0*/  BSSY B0, `(.L_x_1666) ;  /* 0x0000015000007945 */ /* 0x000fe20003800000 */
[----:B-----5:R-:W-:Y:S03]  /*31b0*/  IMAD.MOV.U32 R133, RZ, RZ, R131 ;  /* 0x000000ffff857224 */ /* 0x020fe600078e0083 */
[----:B------:R-:W-:Y:S04]  /*31c0*/  IADD3 R13, R14, -0x40, RZ ;  /* 0xffffffc00e0d7810 */ /* 0x000fe80007ffe0ff */
[----:B------:R-:W-:Y:S01]  /*31d0*/  IADD3 R200, R78, -R13, RZ ;  /* 0x8000000d4ec87210 */ /* 0x000fe20007ffe0ff */
[----:B------:R-:W-:Y:S05]  /*31e0*/  IMAD.IADD R202, R68, 0x1, -R13 ;  /* 0x0000000144ca7824 */ /* 0x000fea00078e0a0d */
[C---:B------:R-:W-:Y:S04]  /*31f0*/  ISETP.GE.AND P2, PT, R180.reuse, R202, PT ;  /* 0x000000cab400720c */ /* 0x040fe80003f46270 */
[----:B------:R-:W-:Y:S11]  /*3200*/  ISETP.GE.AND P2, PT, R180, R200, !P2 ;  /* 0x000000c8b400720c */ /* 0x000ff60005746270 */
[----:B------:R-:W-:Y:S02]  /*3210*/  @!UPT UIADD3 URZ, URZ, URZ, URZ ;  /* 0x0000003f3f3ff290 */ /* 0x000fe4000fffe03f */
[----:B----4-:R-:W-:-:S05]  /*3220*/  @!P2 BRA `(.L_x_1667) ;  /* 0x000000c00000a947 */ /* 0x010fca0003800000 */
        /* <DEDUP_REMOVED lines=12> */
.L_x_1667:
[----:B------:R-:W-:Y:S05]  /*32f0*/  BSYNC B0 ;  /* 0x0000000000007941 */ /* 0x000fea0003800000 */
.L_x_1666:
        /* <DEDUP_REMOVED lines=21> */
.L_x_1669:
[----:B------:R-:W-:Y:S05]  /*3450*/  BSYNC B0 ;  /* 0x0000000000007941 */ /* 0x000fea0003800000 */
.L_x_1668:
        /* <DEDUP_REMOVED lines=21> */
.L_x_1671:
[----:B------:R-:W-:Y:S05]  /*35b0*/  BSYNC B0 ;  /* 0x0000000000007941 */ /* 0x000fea0003800000 */
.L_x_1670:
        /* <DEDUP_REMOVED lines=21> */
.L_x_1673:
[----:B------:R-:W-:Y:S05]  /*3710*/  BSYNC B0 ;  /* 0x0000000000007941 */ /* 0x000fea0003800000 */
.L_x_1672:
[----:B------:R-:W2:Y:S01]  /*3720*/  LD.E R15, [R20.64+0xd0] ;  /* 0x0000d006140f7980 */ /* 0x000ea2000c101900 */
[----:B------:R-:W-:Y:S03]  /*3730*/  BSSY B3, `(.L_x_1674) ;  /* 0x0000a05000037945 */ /* 0x000fe60003800000 */
[----:B------:R-:W3:Y:S01]  /*3740*/  LD.E R131, [R20.64+0x130] ;  /* 0x0001300614837980 */ /* 0x000ee2000c101900 */
        /* <DEDUP_REMOVED lines=10> */
[----:B---3--:R-:W-:Y:S01]  /*37f0*/  BSSY B1, `(.L_x_1677) ;  /* 0x00000cc000017945 */ /* 0x008fe20003800000 */
[----:B------:R-:W-:-:S05]  /*3800*/  @!P2 BRA `(.L_x_1678) ;  /* 0x00000ca00000a947 */ /* 0x000fca0003800000 */
[----:B-----5:R-:W-:Y:S01]  /*3810*/  ISETP.GE.AND P0, PT, R16, R133, PT ;  /* 0x000000851000720c */ /* 0x020fe20003f06270 */
[----:B------:R-:W-:Y:S01]  /*3820*/  @!UPT UIADD3 URZ, URZ, URZ, URZ ;  /* 0x0000003f3f3ff290 */ /* 0x000fe2000fffe03f */
[----:B------:R-:W-:Y:S11]  /*3830*/  BSSY B0, `(.L_x_1679) ;  /* 0x0000030000007945 */ /* 0x000ff60003800000 */
[----:B------:R-:W-:-:S05]  /*3840*/  @P0 BRA `(.L_x_1680) ;  /* 0x000002e000000947 */ /* 0x000fca0003800000 */
[----:B------:R-:W-:Y:S01]  /*3850*/  ISETP.GE.AND P0, PT, R16, R15, PT ;  /* 0x0000000f1000720c */ /* 0x000fe20003f06270 */
[----:B-1----:R-:W2:Y:S11]  /*3860*/  LD.E.128 R24, [R134.64] ;  /* 0x0000000686187980 */ /* 0x002eb6000c101d00 */
        /* <DEDUP_REMOVED lines=44> */
.L_x_1680:
[----:B------:R-:W-:Y:S05]  /*3b30*/  BSYNC B0 ;  /* 0x0000000000007941 */ /* 0x000fea0003800000 */
.L_x_1679:
        /* <DEDUP_REMOVED lines=50> */
.L_x_1682:
[----:B------:R-:W-:Y:S05]  /*3e60*/  BSYNC B0 ;  /* 0x0000000000007941 */ /* 0x000fea0003800000 */
.L_x_1681:
        /* <DEDUP_REMOVED lines=50> */
.L_x_1684:
[----:B------:R-:W-:Y:S05]  /*4190*/  BSYNC B0 ;  /* 0x0000000000007941 */ /* 0x000fea0003800000 */
.L_x_1683:
        /* <DEDUP_REMOVED lines=49> */
.L_x_1678:
[----:B------:R-:W-:Y:S05]  /*44b0*/  BSYNC B1 ;  /* 0x0000000000017941 */ /* 0x000fea0003800000 */
.L_x_1677:
[C---:B------:R-:W-:Y:S01]  /*44c0*/  ISETP.GE.AND P0, PT, R173.reuse, R202, PT ;  /* 0x000000caad00720c */ /* 0x040fe20003f06270 */
[----:B------:R-:W-:Y:S03]  /*44d0*/  BSSY B1, `(.L_x_1685) ;  /* 0x00000df000017945 */ /* 0x000fe60003800000 */
[----:B------:R-:W-:Y:S11]  /*44e0*/  ISETP.GE.AND P0, PT, R173, R200, !P0 ;  /* 0x000000c8ad00720c */ /* 0x000ff60004706270 */
[----:B------:R-:W-:Y:S02]  /*44f0*/  @!UPT UIADD3 URZ, URZ, URZ, URZ ;  /* 0x0000003f3f3ff290 */ /* 0x000fe4000fffe03f */
[----:B------:R-:W-:-:S05]  /*4500*/  @!P0 BRA `(.L_x_1686) ;  /* 0x00000db000008947 */ /* 0x000fca0003800000 */
[----:B-----5:R-:W-:Y:S01]  /*4510*/  ISETP.GE.AND P0, PT, R16, R133, PT ;  /* 0x000000851000720c */ /* 0x020fe20003f06270 */
[C---:B-1----:R-:W-:Y:S01]  /*4520*/  IMAD.SHL.U32 R5, R175.reuse, 0x2, RZ ;  /* 0x00000002af057824 */ /* 0x042fe200078e00ff */
        /* <DEDUP_REMOVED lines=56> */
.L_x_1688:
[----:B------:R-:W-:Y:S05]  /*48b0*/  BSYNC B0 ;  /* 0x0000000000007941 */ /* 0x000fea0003800000 */
.L_x_1687:
        /* <DEDUP_REMOVED lines=53> */
.L_x_1690:
[----:B------:R-:W-:Y:S05]  /*4c10*/  BSYNC B0 ;  /* 0x0000000000007941 */ /* 0x000fea0003800000 */
.L_x_1689:
        /* <DEDUP_REMOVED lines=53> */
.L_x_1692:
[----:B------:R-:W-:Y:S05]  /*4f70*/  BSYNC B0 ;  /* 0x0000000000007941 */ /* 0x000fea0003800000 */
.L_x_1691:
        /* <DEDUP_REMOVED lines=52> */
.L_x_1686:
[----:B------:R-:W-:Y:S05]  /*52c0*/  BSYNC B1 ;  /* 0x0000000000017941 */ /* 0x000fea0003800000 */
.L_x_1685:
        /* <DEDUP_REMOVED lines=63> */
.L_x_1696:
[----:B------:R-:W-:Y:S05]  /*56c0*/  BSYNC B0 ;  /* 0x0000000000007941 */ /* 0x000fea0003800000 */
.L_x_1695:
        /* <DEDUP_REMOVED lines=53> */
.L_x_1698:
[----:B------:R-:W-:Y:S05]  /*5a20*/  BSYNC B0 ;  /* 0x0000000000007941 */ /* 0x000fea0003800000 */
.L_x_1697:
        /* <DEDUP_REMOVED lines=53> */
.L_x_1700:
[----:B------:R-:W-:Y:S05]  /*5d80*/  BSYNC B0 ;  /* 0x0000000000007941 */ /* 0x000fea0003800000 */
.L_x_1699:
        /* <DEDUP_REMOVED lines=52> */
.L_x_1694:
[----:B------:R-:W-:Y:S05]  /*60d0*/  BSYNC B1 ;  /* 0x0000000000017941 */ /* 0x000fea0003800000 */
.L_x_1693:
        /* <DEDUP_REMOVED lines=20> */
[----:B------:R-:W2:Y:S03]  /*6220*/  LD.E.128 R24, [R40.64] ;  /* 0x0000000628187980 */ /* 0x000ea6000c101d00 */
        /* <DEDUP_REMOVED lines=44> */
.L_x_1704:
[----:B------:R-:W-:Y:S05]  /*64f0*/  BSYNC B0 ;  /* 0x0000000000007941 */ /* 0x000fea0003800000 */
.L_x_1703:
[----:B------:R-:W-:Y:S01]  /*6500*/  ISETP.GE.AND P0, PT, R12, R133, PT ;  /* 0x000000850c00720c */ /* 0x000fe20003f06270 */
[----:B------:R-:W-:Y:S01]  /*6510*/  @!UPT UIADD3 URZ, URZ, URZ, URZ ;  /* 0x0000003f3f3ff290 */ /* 0x000fe2000fffe03f */
[----:B------:R-:W-:Y:S11]  /*6520*/  BSSY B0, `(.L_x_1705) ;  /* 0x0000033000007945 */ /* 0x000ff60003800000 */
        /* <DEDUP_REMOVED lines=50> */
.L_x_1706:
[----:B------:R-:W-:Y:S05]  /*6850*/  BSYNC B0 ;  /* 0x0000000000007941 */ /* 0x000fea0003800000 */
.L_x_1705:
        /* <DEDUP_REMOVED lines=53> */
.L_x_1708:
[----:B------:R-:W-:Y:S05]  /*6bb0*/  BSYNC B0 ;  /* 0x0000000000007941 */ /* 0x000fea0003800000 */
.L_x_1707:
        /* <DEDUP_REMOVED lines=52> */
.L_x_1702:
[----:B------:R-:W-:Y:S05]  /*6f00*/  BSYNC B1 ;  /* 0x0000000000017941 */ /* 0x000fea0003800000 */
.L_x_1701:
[----:B-1----:R-:W2:Y:S02]  /*6f10*/  LD.E R3, [R20.64+0xd0] ;  /* 0x0000d00614037980 */ /* 0x002ea4000c101900 */
[----:B--2---:R-:W-:Y:S05]  /*6f20*/  IMAD.U32 R3, R3, -0x20, RZ ;  /* 0xffffffe003037824 */ /* 0x004fea00078e00ff */
[C---:B------:R-:W-:Y:S02]  /*6f30*/  LEA R18, P1, R3.reuse, R18, 0x1 ;  /* 0x0000001203127211 */ /* 0x040fe400078208ff */
[C---:B------:R-:W-:Y:S02]  /*6f40*/  LEA R58, P0, R3.reuse, R58, 0x1 ;  /* 0x0000003a033a7211 */ /* 0x040fe400078008ff */
[C---:B------:R-:W-:Y:S02]  /*6f50*/  LEA.HI.X.SX32 R19, R3.reuse, R19, 0x1, P1 ;  /* 0x0000001303137211 */ /* 0x040fe400008f0eff */
[----:B------:R-:W-:Y:S01]  /*6f60*/  LEA.HI.X.SX32 R59, R3, R59, 0x1, P0 ;  /* 0x0000003b033b7211 */ /* 0x000fe200000f0eff */
[----:B------:R-:W-:-:S05]  /*6f70*/  BRA `(.L_x_1709) ;  /* 0x0000680000007947 */ /* 0x000fca0003800000 */
.L_x_1676:
[----:B---3--:R-:W-:Y:S01]  /*6f80*/  BSSY B2, `(.L_x_1710) ;  /* 0x0000168000027945 */ /* 0x008fe20003800000 */
        /* <DEDUP_REMOVED lines=31> */
[----:B------:R-:W3:Y:S03]  /*7180*/  LD.E.128 R204, [R206.64] ;  /* 0x00000006cecc7980 */ /* 0x000ee6000c101d00 */
[C---:B------:R-:W-:Y:S04]  /*7190*/  LEA R42, P0, R201.reuse, R138, 0x1 ;  /* 0x0000008ac92a7211 */ /* 0x040fe800078008ff */
[----:B------:R-:W-:Y:S01]  /*71a0*/  LEA.HI.X.SX32 R43, R201, R139, 0x1, P0 ;  /* 0x0000008bc92b7211 */ /* 0x000fe200000f0eff */
[----:B-1----:R-:W4:Y:S08]  /*71b0*/  LD.E.128 R24, [R22.64] ;  /* 0x0000000616187980 */ /* 0x002f30000c101d00 */
[----:B--2---:R-:W2:Y:S01]  /*71c0*/  LD.E.128 R60, [R42.64] ;  /* 0x000000062a3c7980 */ /* 0x004ea2000c101d00 */
        /* <DEDUP_REMOVED lines=52> */
.L_x_1715:
[----:B------:R-:W-:Y:S05]  /*7510*/  BSYNC B0 ;  /* 0x0000000000007941 */ /* 0x000fea0003800000 */
.L_x_1714:
[----:B-----5:R3:W-:Y:S02]  /*7520*/  ST.E.128 [R140.64], R44 ;  /* 0x0000002c8c007985 */ /* 0x0207e4000c101d06 */
.L_x_1713:
[----:B------:R-:W-:Y:S05]  /*7530*/  BSYNC B1 ;  /* 0x0000000000017941 */ /* 0x000fea0003800000 */
.L_x_1712:
[----:B------:R-:W-:Y:S01]  /*7540*/  ISETP.GE.AND P0, PT, R12, R133, PT ;  /* 0x000000850c00720c */ /* 0x000fe20003f06270 */
[----:B------:R-:W-:Y:S01]  /*7550*/  @!UPT UIADD3 URZ, URZ, URZ, URZ ;  /* 0x0000003f3f3ff290 */ /* 0x000fe2000fffe03f */
[----:B------:R-:W-:Y:S11]  /*7560*/  BSSY B1, `(.L_x_1716) ;  /* 0x0000057000017945 */ /* 0x000ff60003800000 */
[----:B------:R-:W-:-:S05]  /*7570*/  @P0 BRA `(.L_x_1717) ;  /* 0x0000055000000947 */ /* 0x000fca0003800000 */
[----:B---3--:R3:W5:Y:S01]  /*7580*/  LD.E.128 R44, [R134.64+0x80] ;  /* 0x00008006862c7980 */ /* 0x008762000c101d00 */
        /* <DEDUP_REMOVED lines=25> */
[----:B------:R-:W4:Y:S03]  /*7720*/  LD.E.128 R204, [R206.64+0x80] ;  /* 0x00008006cecc7980 */ /* 0x000f26000c101d00 */
[C---:B------:R-:W-:Y:S04]  /*7730*/  LEA R42, P0, R203.reuse, R138, 0x1 ;  /* 0x0000008acb2a7211 */ /* 0x040fe800078008ff */
[----:B------:R-:W-:Y:S01]  /*7740*/  LEA.HI.X.SX32 R43, R203, R139, 0x1, P0 ;  /* 0x0000008bcb2b7211 */ /* 0x000fe200000f0eff */
[----:B-12---:R-:W2:Y:S08]  /*7750*/  LD.E.128 R24, [R22.64+0x80] ;  /* 0x0000800616187980 */ /* 0x006eb0000c101d00 */
[----:B---3--:R-:W3:Y:S01]  /*7760*/  LD.E.128 R60, [R42.64+0x80] ;  /* 0x000080062a3c7980 */ /* 0x008ee2000c101d00 */
[C---:B----4-:R-:W-:Y:S01]  /*7770*/  IMAD.U32 R37, R204.reuse, 0x10000, RZ ;  /* 0x00010000cc257824 */ /* 0x050fe200078e00ff */
[----:B------:R-:W-:Y:S01]  /*7780*/  LOP3.LUT R33, R204, 0xffff0000, RZ, 0xc0, !PT ;  /* 0xffff0000cc217812 */ /* 0x000fe200078ec0ff */
[C---:B------:R-:W-:Y:S01]  /*7790*/  IMAD.U32 R29, R206.reuse, 0x10000, RZ ;  /* 0x00010000ce1d7824 */ /* 0x040fe200078e00ff */
[----:B------:R-:W-:Y:S01]  /*77a0*/  SHF.L.U32 R31, R205, 0x10, RZ ;  /* 0x00000010cd1f7819 */ /* 0x000fe200000006ff */
[----:B------:R-:W-:Y:S01]  /*77b0*/  @!P1 FADD.FTZ R37, -R37, -RZ ;  /* 0x800000ff25259221 */ /* 0x000fe20000010100 */
[----:B------:R-:W-:Y:S01]  /*77c0*/  LOP3.LUT R30, R205, 0xffff0000, RZ, 0xc0, !PT ;  /* 0xffff0000cd1e7812 */ /* 0x000fe200078ec0ff */
[----:B------:R-:W-:Y:S01]  /*77d0*/  @!P1 FADD.FTZ R33, -R33, -RZ ;  /* 0x800000ff21219221 */ /* 0x000fe20000010100 */
[----:B------:R-:W-:Y:S01]  /*77e0*/  LOP3.LUT R28, R206, 0xffff0000, RZ, 0xc0, !PT ;  /* 0xffff0000ce1c7812 */ /* 0x000fe200078ec0ff */
[C---:B--2---:R-:W-:Y:S01]  /*77f0*/  IMAD.U32 R38, R24.reuse, 0x10000, RZ ;  /* 0x0001000018267824 */ /* 0x044fe200078e00ff */
[----:B------:R-:W-:Y:S01]  /*7800*/  LOP3.LUT R36, R24, 0xffff0000, RZ, 0xc0, !PT ;  /* 0xffff000018247812 */ /* 0x000fe200078ec0ff */
[----:B------:R-:W-:Y:S01]  /*7810*/  @!P1 FADD.FTZ R31, -R31, -RZ ;  /* 0x800000ff1f1f9221 */ /* 0x000fe20000010100 */
[C---:B------:R-:W-:Y:S01]  /*7820*/  SHF.L.U32 R34, R25.reuse, 0x10, RZ ;  /* 0x0000001019227819 */ /* 0x040fe200000006ff */
[----:B------:R-:W-:Y:S01]  /*7830*/  FMUL.FTZ R0, R38, R37 ;  /* 0x0000002526007220 */ /* 0x000fe20000410000 */
[----:B------:R-:W-:Y:S01]  /*7840*/  LOP3.LUT R35, R25, 0xffff0000, RZ, 0xc0, !PT ;  /* 0xffff000019237812 */ /* 0x000fe200078ec0ff */
[----:B------:R-:W-:Y:S01]  /*7850*/  @!P1 FADD.FTZ R30, -R30, -RZ ;  /* 0x800000ff1e1e9221 */ /* 0x000fe20000010100 */
[----:B------:R-:W-:Y:S01]  /*7860*/  SHF.L.U32 R23, R207, 0x10, RZ ;  /* 0x00000010cf177819 */ /* 0x000fe200000006ff */
[C---:B---3--:R-:W-:Y:S01]  /*7870*/  IMAD.U32 R40, R60.reuse, 0x10000, RZ ;  /* 0x000100003c287824 */ /* 0x048fe200078e00ff */
        /* <DEDUP_REMOVED lines=35> */
.L_x_1719:
[----:B------:R-:W-:Y:S05]  /*7ab0*/  BSYNC B0 ;  /* 0x0000000000007941 */ /* 0x000fea0003800000 */
.L_x_1718:
[----:B-----5:R4:W-:Y:S02]  /*7ac0*/  ST.E.128 [R140.64+0x80], R44 ;  /* 0x0000802c8c007985 */ /* 0x0209e4000c101d06 */
.L_x_1717:
[----:B------:R-:W-:Y:S05]  /*7ad0*/  BSYNC B1 ;  /* 0x0000000000017941 */ /* 0x000fea0003800000 */
.L_x_1716:
[----:B------:R-:W-:Y:S01]  /*7ae0*/  ISETP.GE.AND P0, PT, R11, R133, PT ;  /* 0x000000850b00720c */ /* 0x000fe20003f06270 */
[----:B------:R-:W-:Y:S01]  /*7af0*/  @!UPT UIADD3 URZ, URZ, URZ, URZ ;  /* 0x0000003f3f3ff290 */ /* 0x000fe2000fffe03f */
[----:B------:R-:W-:Y:S11]  /*7b00*/  BSSY B1, `(.L_x_1720) ;  /* 0x0000057000017945 */ /* 0x000ff60003800000 */
[----:B------:R-:W-:-:S05]  /*7b10*/  @P0 BRA `(.L_x_1721) ;  /* 0x0000055000000947 */ /* 0x000fca0003800000 */
[----:B---34-:R3:W5:Y:S01]  /*7b20*/  LD.E.128 R44, [R134.64+0x100] ;  /* 0x00010006862c7980 */ /* 0x018762000c101d00 */
        /* <DEDUP_REMOVED lines=82> */
.L_x_1723:
[----:B------:R-:W-:Y:S05]  /*8050*/  BSYNC B0 ;  /* 0x0000000000007941 */ /* 0x000fea0003800000 */
.L_x_1722:
[----:B-----5:R4:W-:Y:S02]  /*8060*/  ST.E.128 [R140.64+0x100], R44 ;  /* 0x0001002c8c007985 */ /* 0x0209e4000c101d06 */
.L_x_1721:
[----:B------:R-:W-:Y:S05]  /*8070*/  BSYNC B1 ;  /* 0x0000000000017941 */ /* 0x000fea0003800000 */
.L_x_1720:
[----:B------:R-:W-:Y:S11]  /*8080*/  ISETP.GE.AND P0, PT, R10, R133, PT ;  /* 0x000000850a00720c */ /* 0x000ff60003f06270 */
[----:B------:R-:W-:Y:S02]  /*8090*/  @!UPT UIADD3 URZ, URZ, URZ, URZ ;  /* 0x0000003f3f3ff290 */ /* 0x000fe4000fffe03f */
        /* <DEDUP_REMOVED lines=84> */
.L_x_1725:
[----:B------:R-:W-:Y:S05]  /*85e0*/  BSYNC B0 ;  /* 0x0000000000007941 */ /* 0x000fea0003800000 */
.L_x_1724:
[----:B-----5:R4:W-:Y:S02]  /*85f0*/  ST.E.128 [R140.64+0x180], R44 ;  /* 0x0001802c8c007985 */ /* 0x0209e4000c101d06 */
.L_x_1711:
[----:B------:R-:W-:Y:S05]  /*8600*/  BSYNC B2 ;  /* 0x0000000000027941 */ /* 0x000fea0003800000 */
.L_x_1710:
        /* <DEDUP_REMOVED lines=21> */
[----:B---34-:R-:W-:Y:S02]  /*8760*/  LOP3.LUT R45, R49, 0xffff0000, RZ, 0xc0, !PT ;  /* 0xffff0000312d7812 */ /* 0x018fe400078ec0ff */
        /* <DEDUP_REMOVED lines=13> */
[----:B------:R-:W3:Y:S03]  /*8840*/  LD.E.128 R24, [R22.64] ;  /* 0x0000000616187980 */ /* 0x000ee6000c101d00 */
[----:B------:R-:W-:Y:S01]  /*8850*/  LEA.HI.X R207, R203, R137, R54, 0x1, P0 ;  /* 0x00000089cbcf7211 */ /* 0x000fe200000f0c36 */
[----:B------:R-:W-:Y:S01]  /*8860*/  IMAD.MOV.U32 R54, RZ, RZ, RZ ;  /* 0x000000ffff367224 */ /* 0x000fe200078e00ff */
[----:B------:R-:W-:Y:S04]  /*8870*/  @P1 IADD3 R54, -R201, RZ, RZ ;  /* 0x000000ffc9361210 */ /* 0x000fe80007ffe1ff */
[----:B------:R-:W-:Y:S01]  /*8880*/  IADD3 R201, P0, R175, R54, RZ ;  /* 0x00000036afc97210 */ /* 0x000fe20007f1e0ff */
[----:B------:R-:W4:Y:S03]  /*8890*/  LD.E.128 R204, [R206.64] ;  /* 0x00000006cecc7980 */ /* 0x000f26000c101d00 */
[----:B------:R-:W-:Y:S02]  /*88a0*/  LEA.HI.X.SX32 R54, R54, R155, 0x1, P0 ;  /* 0x0000009b36367211 */ /* 0x000fe400000f0eff */
[C---:B------:R-:W-:Y:S04]  /*88b0*/  LEA R60, P0, R201.reuse, R138, 0x1 ;  /* 0x0000008ac93c7211 */ /* 0x040fe800078008ff */
[----:B------:R-:W-:Y:S06]  /*88c0*/  LEA.HI.X R61, R201, R139, R54, 0x1, P0 ;  /* 0x0000008bc93d7211 */ /* 0x000fec00000f0c36 */
[----:B--2---:R-:W2:Y:S01]  /*88d0*/  LD.E.128 R60, [R60.64] ;  /* 0x000000063c3c7980 */ /* 0x004ea2000c101d00 */
[C---:B---3--:R-:W-:Y:S01]  /*88e0*/  IMAD.U32 R32, R24.reuse, 0x10000, RZ ;  /* 0x0001000018207824 */ /* 0x048fe200078e00ff */
[----:B------:R-:W-:Y:S01]  /*88f0*/  LOP3.LUT R31, R24, 0xffff0000, RZ, 0xc0, !PT ;  /* 0xffff0000181f7812 */ /* 0x000fe200078ec0ff */
[C---:B------:R-:W-:Y:S01]  /*8900*/  IMAD.U32 R28, R26.reuse, 0x10000, RZ ;  /* 0x000100001a1c7824 */ /* 0x040fe200078e00ff */
[----:B------:R-:W-:Y:S01]  /*8910*/  SHF.L.U32 R29, R25, 0x10, RZ ;  /* 0x00000010191d7819 */ /* 0x000fe200000006ff */
[----:B------:R-:W-:Y:S01]  /*8920*/  IMAD.U32 R22, R27, 0x10000, RZ ;  /* 0x000100001b167824 */ /* 0x000fe200078e00ff */
[----:B------:R-:W-:Y:S02]  /*8930*/  LOP3.LUT R30, R25, 0xffff0000, RZ, 0xc0, !PT ;  /* 0xffff0000191e7812 */ /* 0x000fe400078ec0ff */
[----:B------:R-:W-:Y:S02]  /*8940*/  LOP3.LUT R24, R26, 0xffff0000, RZ, 0xc0, !PT ;  /* 0xffff00001a187812 */ /* 0x000fe400078ec0ff */
[----:B------:R-:W-:Y:S01]  /*8950*/  LOP3.LUT R26, R27, 0xffff0000, RZ, 0xc0, !PT ;  /* 0xffff00001b1a7812 */ /* 0x000fe200078ec0ff */
[C---:B----4-:R-:W-:Y:S01]  /*8960*/  IMAD.U32 R34, R205.reuse, 0x10000, RZ ;  /* 0x00010000cd227824 */ /* 0x050fe200078e00ff */
        /* <DEDUP_REMOVED lines=13> */
[C---:B--2---:R-:W-:Y:S01]  /*8a40*/  LOP3.LUT R40, R60.reuse, 0xffff0000, RZ, 0xc0, !PT ;  /* 0xffff00003c287812 */ /* 0x044fe200078ec0ff */
        /* <DEDUP_REMOVED lines=29> */
.L_x_1731:
[----:B------:R-:W-:Y:S05]  /*8c20*/  BSYNC B0 ;  /* 0x0000000000007941 */ /* 0x000fea0003800000 */
.L_x_1730:
[C---:B-1----:R-:W-:Y:S04]  /*8c30*/  LEA R2, P0, R237.reuse, R140, 0x1 ;  /* 0x0000008ced027211 */ /* 0x042fe800078008ff */
[----:B------:R-:W-:Y:S05]  /*8c40*/  LEA.HI.X R3, R237, R141, R238, 0x1, P0 ;  /* 0x0000008ded037211 */ /* 0x000fea00000f0cee */
[----:B-----5:R1:W-:Y:S04]  /*8c50*/  ST.E.128 [R2.64], R48 ;  /* 0x0000003002007985 */ /* 0x0203e8000c101d06 */
.L_x_1729:
[----:B------:R-:W-:Y:S05]  /*8c60*/  BSYNC B1 ;  /* 0x0000000000017941 */ /* 0x000fea0003800000 */
.L_x_1728:
        /* <DEDUP_REMOVED lines=92> */
.L_x_1735:
[----:B------:R-:W-:Y:S05]  /*9230*/  BSYNC B0 ;  /* 0x0000000000007941 */ /* 0x000fea0003800000 */
.L_x_1734:
[C---:B------:R-:W-:Y:S04]  /*9240*/  LEA R2, P0, R100.reuse, R140, 0x1 ;  /* 0x0000008c64027211 */ /* 0x040fe800078008ff */
[----:B------:R-:W-:Y:S05]  /*9250*/  LEA.HI.X R3, R100, R141, R99, 0x1, P0 ;  /* 0x0000008d64037211 */ /* 0x000fea00000f0c63 */
[----:B-----5:R1:W-:Y:S04]  /*9260*/  ST.E.128 [R2.64], R48 ;  /* 0x0000003002007985 */ /* 0x0203e8000c101d06 */
.L_x_1733:
[----:B------:R-:W-:Y:S05]  /*9270*/  BSYNC B1 ;  /* 0x0000000000017941 */ /* 0x000fea0003800000 */
.L_x_1732:
        /* <DEDUP_REMOVED lines=16> */
[C---:B---34-:R-:W-:Y:S01]  /*9380*/  LOP3.LUT R45, R49.reuse, 0xffff0000, RZ, 0xc0, !PT ;  /* 0xffff0000312d7812 */ /* 0x058fe200078ec0ff */
        /* <DEDUP_REMOVED lines=15> */
[----:B------:R-:W3:Y:S03]  /*9480*/  LD.E.128 R24, [R22.64] ;  /* 0x0000000616187980 */ /* 0x000ee6000c101d00 */
[----:B------:R-:W-:Y:S02]  /*9490*/  LEA.HI.X R207, R201, R137, R204, 0x1, P0 ;  /* 0x00000089c9cf7211 */ /* 0x000fe400000f0ccc */
[----:B------:R-:W-:Y:S04]  /*94a0*/  IADD3 R201, P0, R163, R208, RZ ;  /* 0x000000d0a3c97210 */ /* 0x000fe80007f1e0ff */
[----:B------:R-:W-:Y:S01]  /*94b0*/  LEA.HI.X.SX32 R54, R208, R151, 0x1, P0 ;  /* 0x00000097d0367211 */ /* 0x000fe200000f0eff */
[----:B------:R-:W4:Y:S01]  /*94c0*/  LD.E.128 R204, [R206.64] ;  /* 0x00000006cecc7980 */ /* 0x000f22000c101d00 */
        /* <DEDUP_REMOVED lines=20> */
[----:B------:R-:W-:Y:S01]  /*9610*/  SHF.L.U32 R25, R207, 0x10, RZ ;  /* 0x00000010cf197819 */ /* 0x000fe200000006ff */
[----:B------:R-:W-:Y:S01]  /*9620*/  FMUL.FTZ R0, R32, R37 ;  /* 0x0000002520007220 */ /* 0x000fe20000410000 */
[C---:B--2---:R-:W-:Y:S01]  /*9630*/  LOP3.LUT R40, R60.reuse, 0xffff0000, RZ, 0xc0, !PT ;  /* 0xffff00003c287812 */ /* 0x044fe200078ec0ff */
[----:B------:R-:W-:Y:S01]  /*9640*/  IMAD.U32 R38, R60, 0x10000, RZ ;  /* 0x000100003c267824 */ /* 0x000fe200078e00ff */
[----:B------:R-:W-:Y:S01]  /*9650*/  SHF.L.U32 R43, R61, 0x10, RZ ;  /* 0x000000103d2b7819 */ /* 0x000fe200000006ff */
[----:B------:R-:W-:Y:S01]  /*9660*/  @!P1 FADD.FTZ R35, -R35, -RZ ;  /* 0x800000ff23239221 */ /* 0x000fe20000010100 */
[----:B------:R-:W-:Y:S01]  /*9670*/  LOP3.LUT R23, R207, 0xffff0000, RZ, 0xc0, !PT ;  /* 0xffff0000cf177812 */ /* 0x000fe200078ec0ff */
[----:B------:R-:W-:Y:S01]  /*9680*/  FMUL.FTZ R2, R31, R36 ;  /* 0x000000241f027220 */ /* 0x000fe20000410000 */
[----:B------:R-:W-:Y:S01]  /*9690*/  LOP3.LUT R44, R61, 0xffff0000, RZ, 0xc0, !PT ;  /* 0xffff00003d2c7812 */ /* 0x000fe200078ec0ff */
[----:B------:R-:W-:Y:S01]  /*96a0*/  FMUL.FTZ R3, R29, R34 ;  /* 0x000000221d037220 */ /* 0x000fe20000410000 */
[----:B------:R-:W-:Y:S01]  /*96b0*/  LOP3.LUT R48, R62, 0xffff0000, RZ, 0xc0, !PT ;  /* 0xffff00003e307812 */ /* 0x000fe200078ec0ff */
[----:B------:R-:W-:Y:S01]  /*96c0*/  @!P1 FADD.FTZ R33, -R33, -RZ ;  /* 0x800000ff21219221 */ /* 0x000fe20000010100 */
[----:B------:R-:W-:Y:S01]  /*96d0*/  SHF.L.U32 R51, R63, 0x10, RZ ;  /* 0x000000103f337819 */ /* 0x000fe200000006ff */
[----:B------:R-:W-:Y:S01]  /*96e0*/  FFMA.FTZ R0, R39, R38, R0 ;  /* 0x0000002627007223 */ /* 0x000fe20000010000 */
[----:B------:R-:W-:Y:S01]  /*96f0*/  LOP3.LUT R52, R63, 0xffff0000, RZ, 0xc0, !PT ;  /* 0xffff00003f347812 */ /* 0x000fe200078ec0ff */
[----:B------:R-:W-:Y:S02]  /*9700*/  FMUL.FTZ R4, R30, R35 ;  /* 0x000000231e047220 */ /* 0x000fe40000410000 */
        /* <DEDUP_REMOVED lines=19> */
.L_x_1739:
[----:B------:R-:W-:Y:S05]  /*9840*/  BSYNC B0 ;  /* 0x0000000000007941 */ /* 0x000fea0003800000 */
.L_x_1738:
[C---:B------:R-:W-:Y:S04]  /*9850*/  LEA R2, P0, R96.reuse, R140, 0x1 ;  /* 0x0000008c60027211 */ /* 0x040fe800078008ff */
[----:B------:R-:W-:Y:S05]  /*9860*/  LEA.HI.X R3, R96, R141, R95, 0x1, P0 ;  /* 0x0000008d60037211 */ /* 0x000fea00000f0c5f */
[----:B-----5:R1:W-:Y:S04]  /*9870*/  ST.E.128 [R2.64], R48 ;  /* 0x0000003002007985 */ /* 0x0203e8000c101d06 */
.L_x_1737:
[----:B------:R-:W-:Y:S05]  /*9880*/  BSYNC B1 ;  /* 0x0000000000017941 */ /* 0x000fea0003800000 */
.L_x_1736:
[----:B------:R-:W-:Y:S11]  /*9890*/  ISETP.GE.AND P0, PT, R10, R133, PT ;  /* 0x000000850a00720c */ /* 0x000ff60003f06270 */
[----:B------:R-:W-:Y:S02]  /*98a0*/  @!UPT UIADD3 URZ, URZ, URZ, URZ ;  /* 0x0000003f3f3ff290 */ /* 0x000fe4000fffe03f */
        /* <DEDUP_REMOVED lines=89> */
.L_x_1741:
[----:B------:R-:W-:Y:S05]  /*9e40*/  BSYNC B0 ;  /* 0x0000000000007941 */ /* 0x000fea0003800000 */
.L_x_1740:
[C---:B------:R-:W-:Y:S04]  /*9e50*/  LEA R2, P0, R90.reuse, R140, 0x1 ;  /* 0x0000008c5a027211 */ /* 0x040fe800078008ff */
[----:B------:R-:W-:Y:S05]  /*9e60*/  LEA.HI.X R3, R90, R141, R89, 0x1, P0 ;  /* 0x0000008d5a037211 */ /* 0x000fea00000f0c59 */
[----:B-----5:R1:W-:Y:S04]  /*9e70*/  ST.E.128 [R2.64], R48 ;  /* 0x0000003002007985 */ /* 0x0203e8000c101d06 */
.L_x_1727:
[----:B------:R-:W-:Y:S05]  /*9e80*/  BSYNC B2 ;  /* 0x0000000000027941 */ /* 0x000fea0003800000 */
.L_x_1726:
        /* <DEDUP_REMOVED lines=97> */
.L_x_1747:
[----:B------:R-:W-:Y:S05]  /*a4a0*/  BSYNC B0 ;  /* 0x0000000000007941 */ /* 0x000fea0003800000 */
.L_x_1746:
[C---:B------:R-:W-:Y:S04]  /*a4b0*/  LEA R2, P0, R101.reuse, R140, 0x1 ;  /* 0x0000008c65027211 */ /* 0x040fe800078008ff */
[----:B------:R-:W-:Y:S05]  /*a4c0*/  LEA.HI.X R3, R101, R141, R102, 0x1, P0 ;  /* 0x0000008d65037211 */ /* 0x000fea00000f0c66 */
[----:B-----5:R1:W-:Y:S04]  /*a4d0*/  ST.E.128 [R2.64], R48 ;  /* 0x0000003002007985 */ /* 0x0203e8000c101d06 */
.L_x_1745:
[----:B------:R-:W-:Y:S05]  /*a4e0*/  BSYNC B1 ;  /* 0x0000000000017941 */ /* 0x000fea0003800000 */
.L_x_1744:
        /* <DEDUP_REMOVED lines=28> */
[----:B------:R-:W-:Y:S02]  /*a6b0*/  LEA.HI.X.SX32 R54, R205, R150, 0x1, P2 ;  /* 0x00000096cd367211 */ /* 0x000fe400010f0eff */
[C---:B-1----:R-:W-:Y:S01]  /*a6c0*/  LEA R206, P0, R203.reuse, R136, 0x1 ;  /* 0x00000088cbce7211 */ /* 0x042fe200078008ff */
        /* <DEDUP_REMOVED lines=62> */
.L_x_1751:
[----:B------:R-:W-:Y:S05]  /*aab0*/  BSYNC B0 ;  /* 0x0000000000007941 */ /* 0x000fea0003800000 */
.L_x_1750:
[C---:B------:R-:W-:Y:S04]  /*aac0*/  LEA R2, P0, R98.reuse, R140, 0x1 ;  /* 0x0000008c62027211 */ /* 0x040fe800078008ff */
[----:B------:R-:W-:Y:S05]  /*aad0*/  LEA.HI.X R3, R98, R141, R97, 0x1, P0 ;  /* 0x0000008d62037211 */ /* 0x000fea00000f0c61 */
[----:B-----5:R1:W-:Y:S04]  /*aae0*/  ST.E.128 [R2.64], R48 ;  /* 0x0000003002007985 */ /* 0x0203e8000c101d06 */
.L_x_1749:
[----:B------:R-:W-:Y:S05]  /*aaf0*/  BSYNC B1 ;  /* 0x0000000000017941 */ /* 0x000fea0003800000 */
.L_x_1748:
        /* <DEDUP_REMOVED lines=28> */
[----:B------:R-:W-:Y:S01]  /*acc0*/  LEA.HI.X.SX32 R204, R203, R148, 0x1, P2 ;  /* 0x00000094cbcc7211 */ /* 0x000fe200010f0eff */
[----:B------:R-:W-:Y:S01]  /*acd0*/  IMAD.MOV.U32 R203, RZ, RZ, RZ ;  /* 0x000000ffffcb7224 */ /* 0x000fe200078e00ff */
[C---:B-1----:R-:W-:Y:S01]  /*ace0*/  LEA R206, P0, R201.reuse, R136, 0x1 ;  /* 0x00000088c9ce7211 */ /* 0x042fe200078008ff */
[----:B------:R-:W3:Y:S01]  /*acf0*/  LD.E.128 R24, [R22.64] ;  /* 0x0000000616187980 */ /* 0x000ee2000c101d00 */
[----:B------:R-:W-:Y:S02]  /*ad00*/  @P1 IADD3 R203, -R54, RZ, RZ ;  /* 0x000000ff36cb1210 */ /* 0x000fe40007ffe1ff */
        /* <DEDUP_REMOVED lines=59> */
.L_x_1755:
[----:B------:R-:W-:Y:S05]  /*b0c0*/  BSYNC B0 ;  /* 0x0000000000007941 */ /* 0x000fea0003800000 */
.L_x_1754:
[C---:B------:R-:W-:Y:S04]  /*b0d0*/  LEA R2, P0, R94.reuse, R140, 0x1 ;  /* 0x0000008c5e027211 */ /* 0x040fe800078008ff */
[----:B------:R-:W-:Y:S05]  /*b0e0*/  LEA.HI.X R3, R94, R141, R93, 0x1, P0 ;  /* 0x0000008d5e037211 */ /* 0x000fea00000f0c5d */
[----:B-----5:R1:W-:Y:S04]  /*b0f0*/  ST.E.128 [R2.64], R48 ;  /* 0x0000003002007985 */ /* 0x0203e8000c101d06 */
.L_x_1753:
[----:B------:R-:W-:Y:S05]  /*b100*/  BSYNC B1 ;  /* 0x0000000000017941 */ /* 0x000fea0003800000 */
.L_x_1752:
        /* <DEDUP_REMOVED lines=91> */
.L_x_1757:
[----:B------:R-:W-:Y:S05]  /*b6c0*/  BSYNC B0 ;  /* 0x0000000000007941 */ /* 0x000fea0003800000 */
.L_x_1756:
[C---:B------:R-:W-:Y:S04]  /*b6d0*/  LEA R2, P0, R88.reuse, R140, 0x1 ;  /* 0x0000008c58027211 */ /* 0x040fe800078008ff */
[----:B------:R-:W-:Y:S05]  /*b6e0*/  LEA.HI.X R3, R88, R141, R87, 0x1, P0 ;  /* 0x0000008d58037211 */ /* 0x000fea00000f0c57 */
[----:B-----5:R1:W-:Y:S04]  /*b6f0*/  ST.E.128 [R2.64], R48 ;  /* 0x0000003002007985 */ /* 0x0203e8000c101d06 */
.L_x_1743:
[----:B------:R-:W-:Y:S05]  /*b700*/  BSYNC B2 ;  /* 0x0000000000027941 */ /* 0x000fea0003800000 */
.L_x_1742:
        /* <DEDUP_REMOVED lines=14> */
[----:B-1----:R1:W5:Y:S01]  /*b7f0*/  LD.E.128 R48, [R202.64] ;  /* 0x00000006ca307980 */ /* 0x002362000c101d00 */
        /* <DEDUP_REMOVED lines=83> */
.L_x_1763:
[----:B------:R-:W-:Y:S05]  /*bd30*/  BSYNC B0 ;  /* 0x0000000000007941 */ /* 0x000fea0003800000 */
.L_x_1762:
[----:B------:R-:W-:Y:S02]  /*bd40*/  IMAD R0, R65, 0x60, RZ ;  /* 0x0000006041007824 */ /* 0x000fe400078e02ff */
[----:B------:R-:W-:Y:S05]  /*bd50*/  IMAD.WIDE.U32 R2, R64, 0x60, R140 ;  /* 0x0000006040027825 */ /* 0x000fea00078e008c */
[----:B------:R-:W-:Y:S05]  /*bd60*/  IADD3 R3, R3, R0, RZ ;  /* 0x0000000003037210 */ /* 0x000fea0007ffe0ff */
[----:B-----5:R1:W-:Y:S02]  /*bd70*/  ST.E.128 [R2.64], R48 ;  /* 0x0000003002007985 */ /* 0x0203e4000c101d06 */
.L_x_1761:
[----:B------:R-:W-:Y:S05]  /*bd80*/  BSYNC B1 ;  /* 0x0000000000017941 */ /* 0x000fea0003800000 */
.L_x_1760:
        /* <DEDUP_REMOVED lines=92> */
.L_x_1767:
[----:B------:R-:W-:Y:S05]  /*c350*/  BSYNC B0 ;  /* 0x0000000000007941 */ /* 0x000fea0003800000 */
.L_x_1766:
[C---:B------:R-:W-:Y:S04]  /*c360*/  LEA R2, P0, R92.reuse, R140, 0x1 ;  /* 0x0000008c5c027211 */ /* 0x040fe800078008ff */
[----:B------:R-:W-:Y:S05]  /*c370*/  LEA.HI.X R3, R92, R141, R91, 0x1, P0 ;  /* 0x0000008d5c037211 */ /* 0x000fea00000f0c5b */
[----:B-----5:R1:W-:Y:S04]  /*c380*/  ST.E.128 [R2.64], R48 ;  /* 0x0000003002007985 */ /* 0x0203e8000c101d06 */
.L_x_1765:
[----:B------:R-:W-:Y:S05]  /*c390*/  BSYNC B1 ;  /* 0x0000000000017941 */ /* 0x000fea0003800000 */
.L_x_1764:
        /* <DEDUP_REMOVED lines=25> */
[C---:B------:R-:W-:Y:S01]  /*c530*/  LEA R22, P0, R202.reuse, R204, 0x1 ;  /* 0x000000ccca167211 */ /* 0x040fe200078008ff */
[----:B-1----:R-:W-:Y:S01]  /*c540*/  IMAD.MOV.U32 R204, RZ, RZ, RZ ;  /* 0x000000ffffcc7224 */ /* 0x002fe200078e00ff */
[----:B------:R-:W-:Y:S02]  /*c550*/  IADD3 R201, P2, R157, R200, RZ ;  /* 0x000000c89dc97210 */ /* 0x000fe40007f5e0ff */
[----:B------:R-:W-:Y:S02]  /*c560*/  LEA.HI.X.SX32 R23, R202, R205, 0x1, P0 ;  /* 0x000000cdca177211 */ /* 0x000fe400000f0eff */
[----:B------:R-:W-:Y:S02]  /*c570*/  LEA.HI.X.SX32 R200, R200, R145, 0x1, P2 ;  /* 0x00000091c8c87211 */ /* 0x000fe400010f0eff */
[C---:B------:R-:W-:Y:S01]  /*c580*/  LEA R206, P0, R201.reuse, R136, 0x1 ;  /* 0x00000088c9ce7211 */ /* 0x040fe200078008ff */
[----:B------:R-:W3:Y:S01]  /*c590*/  LD.E.128 R24, [R22.64] ;  /* 0x0000000616187980 */ /* 0x000ee2000c101d00 */
[----:B------:R-:W-:Y:S02]  /*c5a0*/  @P1 IADD3 R204, -R54, RZ, RZ ;  /* 0x000000ff36cc1210 */ /* 0x000fe40007ffe1ff */
[----:B------:R-:W-:Y:S02]  /*c5b0*/  LEA.HI.X R207, R201, R137, R200, 0x1, P0 ;  /* 0x00000089c9cf7211 */ /* 0x000fe400000f0cc8 */
[----:B------:R-:W-:Y:S03]  /*c5c0*/  IADD3 R205, P0, R157, R204, RZ ;  /* 0x000000cc9dcd7210 */ /* 0x000fe60007f1e0ff */
[----:B------:R-:W4:Y:S01]  /*c5d0*/  LD.E.128 R200, [R206.64] ;  /* 0x00000006cec87980 */ /* 0x000f22000c101d00 */
        /* <DEDUP_REMOVED lines=24> */
[C---:B--2---:R-:W-:Y:S01]  /*c760*/  LOP3.LUT R40, R60.reuse, 0xffff0000, RZ, 0xc0, !PT ;  /* 0xffff00003c287812 */ /* 0x044fe200078ec0ff */
        /* <DEDUP_REMOVED lines=31> */
.L_x_1771:
[----:B------:R-:W-:Y:S05]  /*c960*/  BSYNC B0 ;  /* 0x0000000000007941 */ /* 0x000fea0003800000 */
.L_x_1770:
[C---:B------:R-:W-:Y:S04]  /*c970*/  LEA R2, P0, R86.reuse, R140, 0x1 ;  /* 0x0000008c56027211 */ /* 0x040fe800078008ff */
[----:B------:R-:W-:Y:S05]  /*c980*/  LEA.HI.X R3, R86, R141, R85, 0x1, P0 ;  /* 0x0000008d56037211 */ /* 0x000fea00000f0c55 */
[----:B-----5:R1:W-:Y:S04]  /*c990*/  ST.E.128 [R2.64], R48 ;  /* 0x0000003002007985 */ /* 0x0203e8000c101d06 */
.L_x_1769:
[----:B------:R-:W-:Y:S05]  /*c9a0*/  BSYNC B1 ;  /* 0x0000000000017941 */ /* 0x000fea0003800000 */
.L_x_1768:
        /* <DEDUP_REMOVED lines=16> */
[C---:B------:R-:W-:Y:S01]  /*cab0*/  IMAD.U32 R28, R25.reuse, 0x10000, RZ ;  /* 0x00010000191c7824 */ /* 0x040fe200078e00ff */
        /* <DEDUP_REMOVED lines=12> */
[C---:B---34-:R-:W-:Y:S01]  /*cb80*/  LEA R44, P0, R29.reuse, R136, 0x1 ;  /* 0x000000881d2c7211 */ /* 0x058fe200078008ff */
[----:B------:R-:W3:Y:S03]  /*cb90*/  LD.E.128 R4, [R2.64] ;  /* 0x0000000602047980 */ /* 0x000ee6000c101d00 */
[----:B------:R-:W-:Y:S02]  /*cba0*/  LEA.HI.X R45, R29, R137, R0, 0x1, P0 ;  /* 0x000000891d2d7211 */ /* 0x000fe400000f0c00 */
[----:B------:R-:W-:Y:S04]  /*cbb0*/  IADD3 R29, P0, R156, R31, RZ ;  /* 0x0000001f9c1d7210 */ /* 0x000fe80007f1e0ff */
[----:B------:R-:W4:Y:S01]  /*cbc0*/  LD.E.128 R44, [R44.64] ;  /* 0x000000062c2c7980 */ /* 0x000f22000c101d00 */
[----:B------:R-:W-:Y:S01]  /*cbd0*/  LEA.HI.X.SX32 R0, R31, R144, 0x1, P0 ;  /* 0x000000901f007211 */ /* 0x000fe200000f0eff */
[----:B------:R-:W-:Y:S01]  /*cbe0*/  IMAD.U32 R31, R24, 0x10000, RZ ;  /* 0x00010000181f7824 */ /* 0x000fe200078e00ff */
[C---:B------:R-:W-:Y:S04]  /*cbf0*/  LEA R22, P0, R29.reuse, R138, 0x1 ;  /* 0x0000008a1d167211 */ /* 0x040fe800078008ff */
[----:B------:R-:W-:Y:S05]  /*cc00*/  LEA.HI.X R23, R29, R139, R0, 0x1, P0 ;  /* 0x0000008b1d177211 */ /* 0x000fea00000f0c00 */
[----:B--2---:R1:W2:Y:S01]  /*cc10*/  LD.E.128 R40, [R22.64] ;  /* 0x0000000616287980 */ /* 0x0042a2000c101d00 */
[C---:B---3--:R-:W-:Y:S01]  /*cc20*/  IMAD.U32 R8, R7.reuse, 0x10000, RZ ;  /* 0x0001000007087824 */ /* 0x048fe200078e00ff */
[----:B-1----:R-:W-:Y:S01]  /*cc30*/  LOP3.LUT R22, R7, 0xffff0000, RZ, 0xc0, !PT ;  /* 0xffff000007167812 */ /* 0x002fe200078ec0ff */
[C---:B------:R-:W-:Y:S01]  /*cc40*/  IMAD.U32 R0, R4.reuse, 0x10000, RZ ;  /* 0x0001000004007824 */ /* 0x040fe200078e00ff */
[----:B------:R-:W-:Y:S02]  /*cc50*/  LOP3.LUT R2, R4, 0xffff0000, RZ, 0xc0, !PT ;  /* 0xffff000004027812 */ /* 0x000fe400078ec0ff */
[C---:B------:R-:W-:Y:S02]  /*cc60*/  SHF.L.U32 R3, R5.reuse, 0x10, RZ ;  /* 0x0000001005037819 */ /* 0x040fe400000006ff */
[----:B------:R-:W-:Y:S01]  /*cc70*/  LOP3.LUT R4, R5, 0xffff0000, RZ, 0xc0, !PT ;  /* 0xffff000005047812 */ /* 0x000fe200078ec0ff */
[----:B------:R-:W-:Y:S01]  /*cc80*/  IMAD.U32 R5, R6, 0x10000, RZ ;  /* 0x0001000006057824 */ /* 0x000fe200078e00ff */
[----:B----4-:R-:W-:Y:S01]  /*cc90*/  SHF.L.U32 R29, R44, 0x10, RZ ;  /* 0x000000102c1d7819 */ /* 0x010fe200000006ff */
        /* <DEDUP_REMOVED lines=13> */
[C---:B--2---:R-:W-:Y:S01]  /*cd70*/  LOP3.LUT R34, R43.reuse, 0xffff0000, RZ, 0xc0, !PT ;  /* 0xffff00002b227812 */ /* 0x044fe200078ec0ff */
        /* <DEDUP_REMOVED lines=30> */
.L_x_1773:
[----:B------:R-:W-:Y:S05]  /*cf60*/  BSYNC B0 ;  /* 0x0000000000007941 */ /* 0x000fea0003800000 */
.L_x_1772:
[C---:B-1----:R-:W-:Y:S04]  /*cf70*/  LEA R2, P0, R84.reuse, R140, 0x1 ;  /* 0x0000008c54027211 */ /* 0x042fe800078008ff */
[----:B------:R-:W-:Y:S05]  /*cf80*/  LEA.HI.X R3, R84, R141, R83, 0x1, P0 ;  /* 0x0000008d54037211 */ /* 0x000fea00000f0c53 */
[----:B-----5:R1:W-:Y:S04]  /*cf90*/  ST.E.128 [R2.64], R24 ;  /* 0x0000001802007985 */ /* 0x0203e8000c101d06 */
.L_x_1759:
[----:B------:R-:W-:Y:S05]  /*cfa0*/  BSYNC B2 ;  /* 0x0000000000027941 */ /* 0x000fea0003800000 */
.L_x_1758:
[----:B-12---:R-:W2:Y:S02]  /*cfb0*/  LD.E R3, [R20.64+0xd0] ;  /* 0x0000d00614037980 */ /* 0x006ea4000c101900 */
[----:B--2---:R-:W-:Y:S05]  /*cfc0*/  IMAD.U32 R3, R3, -0x20, RZ ;  /* 0xffffffe003037824 */ /* 0x004fea00078e00ff */
[C---:B------:R-:W-:Y:S02]  /*cfd0*/  LEA R138, P1, R3.reuse, R138, 0x1 ;  /* 0x0000008a038a7211 */ /* 0x040fe400078208ff */
[C---:B------:R-:W-:Y:S02]  /*cfe0*/  LEA R136, P0, R3.reuse, R136, 0x1 ;  /* 0x0000008803887211 */ /* 0x040fe400078008ff */
[C---:B------:R-:W-:Y:S02]  /*cff0*/  LEA.HI.X.SX32 R139, R3.reuse, R139, 0x1, P1 ;  /* 0x0000008b038b7211 */ /* 0x040fe400008f0eff */
[----:B------:R-:W-:Y:S01]  /*d000*/  LEA.HI.X.SX32 R137, R3, R137, 0x1, P0 ;  /* 0x0000008903897211 */ /* 0x000fe200000f0eff */
[----:B------:R-:W-:-:S05]  /*d010*/  BRA `(.L_x_1709) ;  /* 0x0000076000007947 */ /* 0x000fca0003800000 */
.L_x_1675:
[----:B------:R-:W-:Y:S01]  /*d020*/  BSSY B0, `(.L_x_1774) ;  /* 0x000000e000007945 */ /* 0x000fe20003800000 */
[----:B------:R-:W-:-:S05]  /*d030*/  @!P2 BRA `(.L_x_1775) ;  /* 0x000000c00000a947 */ /* 0x000fca0003800000 */
[----:B------:R-:W-:Y:S02]  /*d040*/  ISETP.NE.AND P1, PT, R174, RZ, PT ;  /* 0x000000ffae00720c */ /* 0x000fe40003f25270 */
[----:B------:R-:W-:Y:S11]  /*d050*/  ISETP.NE.AND P0, PT, R172, RZ, PT ;  /* 0x000000ffac00720c */ /* 0x000ff60003f05270 */
[----:B-1----:R-:W2:Y:S04]  /*d060*/  @P1 LD.E.128 R4, [R134.64] ;  /* 0x0000000686041980 */ /* 0x002ea8000c101d00 */
        /* <DEDUP_REMOVED lines=9> */
.L_x_1775:
[----:B------:R-:W-:Y:S05]  /*d100*/  BSYNC B0 ;  /* 0x0000000000007941 */ /* 0x000fea0003800000 */
.L_x_1774:
        /* <DEDUP_REMOVED lines=8> */
[----:B-1----:R-:W-:Y:S02]  /*d190*/  @P3 LEA R2, P1, R237, R140, 0x1 ;  /* 0x0000008ced023211 */ /* 0x002fe400078208ff */
        /* <DEDUP_REMOVED lines=24> */
.L_x_1777:
[----:B------:R-:W-:Y:S05]  /*d320*/  BSYNC B0 ;  /* 0x0000000000007941 */ /* 0x000fea0003800000 */
.L_x_1776:
        /* <DEDUP_REMOVED lines=33> */
.L_x_1779:
[----:B------:R-:W-:Y:S05]  /*d540*/  BSYNC B0 ;  /* 0x0000000000007941 */ /* 0x000fea0003800000 */
.L_x_1778:
[C---:B------:R-:W-:Y:S04]  /*d550*/  ISETP.GE.AND P0, PT, R169.reuse, R202, PT ;  /* 0x000000caa900720c */ /* 0x040fe80003f06270 */
[----:B------:R-:W-:Y:S11]  /*d560*/  ISETP.GE.AND P0, PT, R169, R200, !P0 ;  /* 0x000000c8a900720c */ /* 0x000ff60004706270 */
[----:B------:R-:W-:Y:S02]  /*d570*/  @!UPT UIADD3 URZ, URZ, URZ, URZ ;  /* 0x0000003f3f3ff290 */ /* 0x000fe4000fffe03f */
[----:B------:R-:W-:-:S05]  /*d580*/  @!P0 BRA `(.L_x_1709) ;  /* 0x000001f000008947 */ /* 0x000fca0003800000 */
[----:B------:R-:W-:Y:S02]  /*d590*/  ISETP.NE.AND P1, PT, R174, RZ, PT ;  /* 0x000000ffae00720c */ /* 0x000fe40003f25270 */
[----:B------:R-:W-:Y:S02]  /*d5a0*/  ISETP.NE.AND P2, PT, R172, RZ, PT ;  /* 0x000000ffac00720c */ /* 0x000fe40003f45270 */
[----:B------:R-:W-:Y:S09]  /*d5b0*/  ISETP.NE.AND P3, PT, R170, RZ, PT ;  /* 0x000000ffaa00720c */ /* 0x000ff20003f65270 */
[----:B-1----:R-:W-:Y:S04]  /*d5c0*/  @P1 IMAD.WIDE.U32 R2, R198, 0x60, R134 ;  /* 0x00000060c6021825 */ /* 0x002fe800078e0086 */
[----:B------:R-:W-:Y:S02]  /*d5d0*/  @P1 IMAD R0, R199, 0x60, RZ ;  /* 0x00000060c7001824 */ /* 0x000fe400078e02ff */
[----:B------:R-:W-:Y:S04]  /*d5e0*/  @P1 IMAD.WIDE.U32 R22, R64, 0x60, R140 ;  /* 0x0000006040161825 */ /* 0x000fe800078e008c */
        /* <DEDUP_REMOVED lines=25> */
.L_x_1709:
[----:B------:R-:W-:Y:S05]  /*d780*/  BSYNC B3 ;  /* 0x0000000000037941 */ /* 0x000fea0003800000 */
.L_x_1674:
[----:B------:R-:W-:Y:S01]  /*d790*/  ISETP.NE.U32.AND P1, PT, R248, RZ, PT ;  /* 0x000000fff800720c */ /* 0x000fe20003f25070 */
[----:B-12---:R-:W2:Y:S01]  /*d7a0*/  LD.E R3, [R20.64+0x128] ;  /* 0x0001280614037980 */ /* 0x006ea2000c101900 */
[----:B------:R-:W-:Y:S02]  /*d7b0*/  BSSY B0, `(.L_x_1780) ;  /* 0x000005f000007945 */ /* 0x000fe40003800000 */
[----:B------:R-:W-:Y:S01]  /*d7c0*/  ISETP.NE.AND.EX P1, PT, R249, RZ, PT, P1 ;  /* 0x000000fff900720c */ /* 0x000fe20003f25310 */
[----:B--2---:R-:W-:Y:S05]  /*d7d0*/  IMAD.U32 R3, R3, -0x40, RZ ;  /* 0xffffffc003037824 */ /* 0x004fea00078e00ff */
[C---:B---3--:R-:W-:Y:S04]  /*d7e0*/  LEA R134, P0, R3.reuse, R134, 0x1 ;  /* 0x0000008603867211 */ /* 0x048fe800078008ff */
        /* <DEDUP_REMOVED lines=9> */
[----:B------:R-:W3:Y:S06]  /*d880*/  LD.E.64 R26, [R20.64+0x40] ;  /* 0x00004006141a7980 */ /* 0x000eec000c101b00 */
[----:B----4-:R-:W4:Y:S01]  /*d890*/  LD.E.64 R24, [R20.64+0x20] ;  /* 0x0000200614187980 */ /* 0x010f22000c101b00 */
        /* <DEDUP_REMOVED lines=47> */
[-C--:B---3--:R-:W-:Y:S01]  /*db90*/  IMAD R4, R27, R0.reuse, RZ ;  /* 0x000000001b047224 */ /* 0x088fe200078e02ff */
[----:B------:R-:W-:Y:S01]  /*dba0*/  SHF.R.S32.HI R3, RZ, 0x1f, R0 ;  /* 0x0000001fff037819 */ /* 0x000fe20000011400 */
[C---:B-1----:R-:W-:Y:S04]  /*dbb0*/  IMAD.WIDE.U32 R28, R26.reuse, R0, RZ ;  /* 0x000000001a1c7225 */ /* 0x042fe800078e00ff */
[----:B--2---:R-:W-:Y:S02]  /*dbc0*/  IMAD.IADD R6, R5, 0x1, -R6 ;  /* 0x0000000105067824 */ /* 0x004fe400078e0a06 */
[----:B------:R-:W-:Y:S02]  /*dbd0*/  IMAD R5, R26, R3, R4 ;  /* 0x000000031a057224 */ /* 0x000fe400078e0204 */
[-C--:B----4-:R-:W-:Y:S01]  /*dbe0*/  IMAD R4, R25, R6.reuse, RZ ;  /* 0x0000000619047224 */ /* 0x090fe200078e02ff */
        /* <DEDUP_REMOVED lines=19> */
.L_x_1781:
[----:B------:R-:W2:Y:S04]  /*dd20*/  LD.E R5, [R20.64+0x40] ;  /* 0x0000400614057980 */ /* 0x000ea8000c101900 */
[----:B------:R-:W3:Y:S02]  /*dd30*/  LD.E R3, [R20.64+0x38] ;  /* 0x0000380614037980 */ /* 0x000ee4000c101900 */
[----:B---3--:R-:W-:Y:S02]  /*dd40*/  IMAD.U32 R3, R3, -0x40, RZ ;  /* 0xffffffc003037824 */ /* 0x008fe400078e00ff */
[----:B--2---:R-:W-:Y:S03]  /*dd50*/  IMAD.U32 R5, R5, -0x40, RZ ;  /* 0xffffffc005057824 */ /* 0x004fe600078e00ff */
[----:B----4-:R-:W-:Y:S02]  /*dd60*/  LEA R140, P0, R3, R140, 0x1 ;  /* 0x0000008c038c7211 */ /* 0x010fe400078008ff */
[----:B------:R-:W-:Y:S02]  /*dd70*/  LEA R142, P1, R5, R142, 0x1 ;  /* 0x0000008e058e7211 */ /* 0x000fe400078208ff */
[----:B------:R-:W-:Y:S02]  /*dd80*/  LEA.HI.X.SX32 R141, R3, R141, 0x1, P0 ;  /* 0x0000008d038d7211 */ /* 0x000fe400000f0eff */
[----:B------:R-:W-:Y:S04]  /*dd90*/  LEA.HI.X.SX32 R143, R5, R143, 0x1, P1 ;  /* 0x0000008f058f7211 */ /* 0x000fe800008f0eff */
.L_x_1782:
[----:B------:R-:W-:Y:S05]  /*dda0*/  BSYNC B0 ;  /* 0x0000000000007941 */ /* 0x000fea0003800000 */
.L_x_1780:
[----:B------:R-:W-:Y:S04]  /*ddb0*/  IADD3 R9, R9, -0x1, RZ ;  /* 0xffffffff09097810 */ /* 0x000fe80007ffe0ff */
[----:B------:R-:W-:Y:S11]  /*ddc0*/  ISETP.GT.AND P0, PT, R9, R103, PT ;  /* 0x000000670900720c */ /* 0x000ff60003f04270 */
[----:B------:R-:W-:Y:S02]  /*ddd0*/  @!UPT UIADD3 URZ, URZ, URZ, URZ ;  /* 0x0000003f3f3ff290 */ /* 0x000fe4000fffe03f */
[----:B------:R-:W-:-:S05]  /*dde0*/  @P0 BRA `(.L_x_1783) ;  /* 0xffff53a000000947 */ /* 0x000fca000383ffff */
.L_x_1665:
        /* <DEDUP_REMOVED lines=9> */
[----:B------:R-:W2:Y:S01]  /*de80*/  LD.E.64 R4, [R20.64+0xf0] ;  /* 0x0000f00614047980 */ /* 0x000ea2000c101b00 */
[----:B------:R-:W-:-:S03]  /*de90*/  IMAD.MOV.U32 R2, RZ, RZ, RZ ;  /* 0x000000ffff027224 */ /* 0x000fc600078e00ff */
[----:B------:R-:W3:Y:S04]  /*dea0*/  LD.E.U8 R0, [R20.64+0x1b3] ;  /* 0x0001b30614007980 */ /* 0x000ee8000c101100 */
[----:B------:R1:W5:Y:S04]  /*deb0*/  LD.E R9, [R20.64+0xc0] ;  /* 0x0000c00614097980 */ /* 0x000368000c101900 */
[----:B------:R1:W5:Y:S04]  /*dec0*/  LD.E.64 R22, [R20.64+0x148] ;  /* 0x0001480614167980 */ /* 0x000368000c101b00 */
[----:B-----5:R1:W5:Y:S01]  /*ded0*/  LD.E.64 R18, [R20.64+0x150] ;  /* 0x0001500614127980 */ /* 0x020362000c101b00 */
[----:B--2---:R-:W-:-:S04]  /*dee0*/  ISETP.NE.U32.AND P1, PT, R4, RZ, PT ;  /* 0x000000ff0400720c */ /* 0x004fc80003f25070 */
[----:B------:R-:W-:-:S13]  /*def0*/  ISETP.NE.AND.EX P1, PT, R5, RZ, PT, P1 ;  /* 0x000000ff0500720c */ /* 0x000fda0003f25310 */
[----:B------:R-:W-:-:S04]  /*df00*/  @P1 LEA R24, P0, R247, R4, 0x2 ;  /* 0x00000004f7181211 */ /* 0x000fc800078010ff */
[----:B------:R-:W-:-:S05]  /*df10*/  @P1 LEA.HI.X R25, R247, R5, R76, 0x2, P0 ;  /* 0x00000005f7191211 */ /* 0x000fca00000f144c */
[----:B------:R-:W2:Y:S01]  /*df20*/  @P1 LD.E R2, [R24.64] ;  /* 0x0000000618021980 */ /* 0x000ea2000c101900 */
[C---:B------:R-:W-:Y:S02]  /*df30*/  LEA R5, P0, R190.reuse, R184, 0x5 ;  /* 0x000000b8be057211 */ /* 0x040fe400078028ff */
[----:B------:R-:W-:Y:S02]  /*df40*/  LEA.HI R13, R7, R7, RZ, 0x1 ;  /* 0x00000007070d7211 */ /* 0x000fe400078f08ff */
[----:B------:R-:W-:Y:S02]  /*df50*/  LEA.HI.X R8, R190, R187, R191, 0x5, P0 ;  /* 0x000000bbbe087211 */ /* 0x000fe400000f2cbf */
[----:B------:R-:W-:Y:S02]  /*df60*/  LEA R42, P0, R5, R192, 0x1 ;  /* 0x000000c0052a7211 */ /* 0x000fe400078008ff */
[----:B------:R-:W-:Y:S02]  /*df70*/  SHF.R.S32.HI R13, RZ, 0x1, R13 ;  /* 0x00000001ff0d7819 */ /* 0x000fe4000001140d */
[----:B------:R-:W-:Y:S01]  /*df80*/  IADD3 R3, P1, R3, R184, RZ ;  /* 0x000000b803037210 */ /* 0x000fe20007f3e0ff */
[----:B------:R-:W-:Y:S01]  /*df90*/  IMAD.MOV.U32 R186, RZ, RZ, R184 ;  /* 0x000000ffffba7224 */ /* 0x000fe200078e00b8 */
[----:B----4-:R-:W-:-:S02]  /*dfa0*/  LEA R46, P2, R184, R192, 0x1 ;  /* 0x000000c0b82e7211 */ /* 0x010fc400078408ff */
[----:B---3--:R-:W-:Y:S02]  /*dfb0*/  ISETP.NE.AND P4, PT, R0, RZ, PT ;  /* 0x000000ff0000720c */ /* 0x008fe40003f85270 */
[----:B------:R-:W-:Y:S01]  /*dfc0*/  LEA.HI.X R43, R5, R193, R8, 0x1, P0 ;  /* 0x000000c1052b7211 */ /* 0x000fe200000f0c08 */
[----:B------:R-:W-:Y:S01]  /*dfd0*/  IMAD R8, R180, R13, R77 ;  /* 0x0000000db4087224 */ /* 0x000fe200078e024d */
[-CC-:B------:R-:W-:Y:S01]  /*dfe0*/  LEA.HI.X R47, R184, R193.reuse, R187.reuse, 0x1, P2 ;  /* 0x000000c1b82f7211 */ /* 0x180fe200010f0cbb */
[--C-:B------:R-:W-:Y:S01]  /*dff0*/  IMAD.X R6, R15, 0x1, R187.reuse, P1 ;  /* 0x000000010f067824 */ /* 0x100fe200008e06bb */
[----:B------:R-:W-:Y:S01]  /*e000*/  LEA R44, P1, R3, R192, 0x1 ;  /* 0x000000c0032c7211 */ /* 0x000fe200078208ff */
[----:B------:R-:W-:Y:S02]  /*e010*/  IMAD R4, R191, 0x30, RZ ;  /* 0x00000030bf047824 */ /* 0x000fe400078e02ff */
[----:B------:R-:W-:Y:S01]  /*e020*/  IMAD.WIDE.U32 R186, R190, 0x30, R186 ;  /* 0x00000030beba7825 */ /* 0x000fe200078e00ba */
[----:B------:R-:W-:-:S03]  /*e030*/  LEA.HI.X R45, R3, R193, R6, 0x1, P1 ;  /* 0x000000c1032d7211 */ /* 0x000fc600008f0c06 */
[----:B------:R-:W-:Y:S02]  /*e040*/  IMAD.IADD R15, R244, 0x1, -R71 ;  /* 0x00000001f40f7824 */ /* 0x000fe400078e0a47 */
[----:B------:R-:W-:Y:S01]  /*e050*/  IMAD.IADD R0, R77, 0x1, R8 ;  /* 0x000000014d007824 */ /* 0x000fe200078e0208 */
[----:B------:R-:W-:Y:S01]  /*e060*/  LEA R40, P1, R186, R192, 0x1 ;  /* 0x000000c0ba287211 */ /* 0x000fe200078208ff */
[----:B------:R-:W-:Y:S01]  /*e070*/  IMAD.IADD R3, R187, 0x1, R4 ;  /* 0x00000001bb037824 */ /* 0x000fe200078e0204 */
[----:B------:R-:W-:Y:S01]  /*e080*/  ISETP.GE.AND P0, PT, R180, R15, PT ;  /* 0x0000000fb400720c */ /* 0x000fe20003f06270 */
[----:B------:R-:W-:-:S03]  /*e090*/  IMAD.SHL.U32 R6, R13, 0x10, RZ ;  /* 0x000000100d067824 */ /* 0x000fc600078e00ff */
[----:B------:R-:W-:Y:S02]  /*e0a0*/  LEA.HI.X R41, R186, R193, R3, 0x1, P1 ;  /* 0x000000c1ba297211 */ /* 0x000fe400008f0c03 */
[----:B------:R-:W-:Y:S02]  /*e0b0*/  ISETP.GT.AND P0, PT, R73, -0x8, !P0 ;  /* 0xfffffff84900780c */ /* 0x000fe40004704270 */
        /* <DEDUP_REMOVED lines=15> */
[----:B-----5:R-:W-:-:S03]  /*e1b0*/  IADD3 R38, P0, R18, R39, RZ ;  /* 0x0000002712267210 */ /* 0x020fc60007f1e0ff */
        /* <DEDUP_REMOVED lines=13> */
[C---:B------:R-:W-:Y:S02]  /*e290*/  LOP3.LUT R0, R29.reuse, 0xffff0000, RZ, 0xc0, !PT ;  /* 0xffff00001d007812 */ /* 0x040fe400078ec0ff */
[----:B------:R-:W-:-:S02]  /*e2a0*/  SHF.L.U32 R14, R29, 0x10, RZ ;  /* 0x000000101d0e7819 */ /* 0x000fc400000006ff */
[C---:B------:R-:W-:Y:S02]  /*e2b0*/  SHF.L.U32 R24, R28.reuse, 0x10, RZ ;  /* 0x000000101c187819 */ /* 0x040fe400000006ff */
[----:B------:R-:W-:Y:S02]  /*e2c0*/  LOP3.LUT R36, R28, 0xffff0000, RZ, 0xc0, !PT ;  /* 0xffff00001c247812 */ /* 0x000fe400078ec0ff */
[----:B------:R-:W-:Y:S02]  /*e2d0*/  LOP3.LUT R48, R30, 0xffff0000, RZ, 0xc0, !PT ;  /* 0xffff00001e307812 */ /* 0x000fe400078ec0ff */
[----:B---3--:R-:W-:Y:S02]  /*e2e0*/  LOP3.LUT R31, R2, 0xffff0000, RZ, 0xc0, !PT ;  /* 0xffff0000021f7812 */ /* 0x008fe400078ec0ff */
[C---:B------:R-:W-:Y:S01]  /*e2f0*/  LOP3.LUT R28, R3.reuse, 0xffff0000, RZ, 0xc0, !PT ;  /* 0xffff0000031c7812 */ /* 0x040fe200078ec0ff */
[----:B------:R-:W-:Y:S01]  /*e300*/  IMAD.U32 R3, R3, 0x10000, RZ ;  /* 0x0001000003037824 */ /* 0x000fe200078e00ff */
[----:B----4-:R-:W-:Y:S01]  /*e310*/  LOP3.LUT R33, R4, 0xffff0000, RZ, 0xc0, !PT ;  /* 0xffff000004217812 */ /* 0x010fe200078ec0ff */
[C---:B------:R-:W-:Y:S01]  /*e320*/  FMUL.FTZ R29, R0.reuse, R31 ;  /* 0x0000001f001d7220 */ /* 0x040fe20000410000 */
[----:B------:R-:W-:Y:S01]  /*e330*/  LOP3.LUT R32, R5, 0xffff0000, RZ, 0xc0, !PT ;  /* 0xffff000005207812 */ /* 0x000fe200078ec0ff */
[----:B------:R-:W-:Y:S01]  /*e340*/  FMUL.FTZ R30, R35, R28 ;  /* 0x0000001c231e7220 */ /* 0x000fe20000410000 */
[----:B------:R-:W-:Y:S01]  /*e350*/  SHF.L.U32 R5, R5, 0x10, RZ ;  /* 0x0000001005057819 */ /* 0x000fe200000006ff */
[----:B------:R-:W-:-:S02]  /*e360*/  FMUL.FTZ R0, R0, R33 ;  /* 0x0000002100007220 */ /* 0x000fc40000410000 */
[----:B------:R-:W-:Y:S01]  /*e370*/  FFMA.FTZ R29, R14, R33, -R29 ;  /* 0x000000210e1d7223 */ /* 0x000fe2000001081d */
[----:B------:R-:W-:Y:S01]  /*e380*/  SHF.L.U32 R33, R4, 0x10, RZ ;  /* 0x0000001004217819 */ /* 0x000fe200000006ff */
[----:B------:R-:W-:Y:S01]  /*e390*/  FFMA.FTZ R0, R14, R31, R0 ;  /* 0x0000001f0e007223 */ /* 0x000fe20000010000 */
[----:B------:R-:W-:Y:S01]  /*e3a0*/  SHF.L.U32 R31, R2, 0x10, RZ ;  /* 0x00000010021f7819 */ /* 0x000fe200000006ff */
[----:B------:R-:W-:Y:S02]  /*e3b0*/  FMUL.FTZ R35, R35, R32 ;  /* 0x0000002023237220 */ /* 0x000fe40000410000 */
[----:B------:R-:W-:Y:S01]  /*e3c0*/  FMUL.FTZ R4, R48, R3 ;  /* 0x0000000330047220 */ /* 0x000fe20000410000 */
[----:B------:R-:W-:Y:S01]  /*e3d0*/  F2FP.BF16.PACK_AB R29, R0, R29 ;  /* 0x0000001d001d723e */ /* 0x000fe200000010ff */
[C---:B------:R-:W-:Y:S02]  /*e3e0*/  FMUL.FTZ R2, R36.reuse, R31 ;  /* 0x0000001f24027220 */ /* 0x040fe40000410000 */
[----:B------:R-:W-:-:S02]  /*e3f0*/  FMUL.FTZ R36, R36, R33 ;  /* 0x0000002124247220 */ /* 0x000fc40000410000 */
[C---:B------:R-:W-:Y:S02]  /*e400*/  FFMA.FTZ R30, R37.reuse, R32, -R30 ;  /* 0x00000020251e7223 */ /* 0x040fe4000001081e */
[----:B------:R-:W-:Y:S02]  /*e410*/  FFMA.FTZ R35, R37, R28, R35 ;  /* 0x0000001c25237223 */ /* 0x000fe40000010023 */
[----:B------:R-:W-:Y:S02]  /*e420*/  FMUL.FTZ R48, R48, R5 ;  /* 0x0000000530307220 */ /* 0x000fe40000410000 */
[C---:B------:R-:W-:Y:S01]  /*e430*/  FFMA.FTZ R2, R24.reuse, R33, -R2 ;  /* 0x0000002118027223 */ /* 0x040fe20000010802 */
[----:B------:R-:W-:Y:S01]  /*e440*/  F2FP.BF16.PACK_AB R35, R35, R30 ;  /* 0x0000001e2323723e */ /* 0x000fe200000010ff */
[----:B------:R-:W-:Y:S02]  /*e450*/  FFMA.FTZ R31, R24, R31, R36 ;  /* 0x0000001f181f7223 */ /* 0x000fe40000010024 */
[----:B------:R-:W-:-:S02]  /*e460*/  FFMA.FTZ R4, R34, R5, -R4 ;  /* 0x0000000522047223 */ /* 0x000fc40000010804 */
[----:B------:R-:W-:Y:S01]  /*e470*/  FFMA.FTZ R3, R34, R3, R48 ;  /* 0x0000000322037223 */ /* 0x000fe20000010030 */
[----:B------:R-:W-:Y:S02]  /*e480*/  F2FP.BF16.PACK_AB R28, R31, R2 ;  /* 0x000000021f1c723e */ /* 0x000fe400000010ff */
[----:B------:R-:W-:Y:S02]  /*e490*/  MOV R31, R35 ;  /* 0x00000023001f7202 */ /* 0x000fe40000000f00 */
[----:B------:R-:W-:Y:S02]  /*e4a0*/  F2FP.BF16.PACK_AB R30, R3, R4 ;  /* 0x00000004031e723e */ /* 0x000fe400000010ff */
.L_x_1792:
[----:B------:R-:W-:Y:S05]  /*e4b0*/  BSYNC B0 ;  /* 0x0000000000007941 */ /* 0x000fea0003800000 */
.L_x_1791:
[----:B-----5:R3:W-:Y:S02]  /*e4c0*/  STS.128 [R246], R28 ;  /* 0x0000001cf6007388 */ /* 0x0207e40000000c00 */
.L_x_1790:
[----:B------:R-:W-:Y:S05]  /*e4d0*/  BSYNC B1 ;  /* 0x0000000000017941 */ /* 0x000fea0003800000 */
.L_x_1789:
        /* <DEDUP_REMOVED lines=18> */
[----:B--2---:R-:W-:Y:S02]  /*e600*/  LOP3.LUT R31, R2, 0xffff0000, RZ, 0xc0, !PT ;  /* 0xffff0000021f7812 */ /* 0x004fe400078ec0ff */
[C---:B------:R-:W-:Y:S01]  /*e610*/  LOP3.LUT R28, R3.reuse, 0xffff0000, RZ, 0xc0, !PT ;  /* 0xffff0000031c7812 */ /* 0x040fe200078ec0ff */
[----:B------:R-:W-:Y:S01]  /*e620*/  IMAD.U32 R3, R3, 0x10000, RZ ;  /* 0x0001000003037824 */ /* 0x000fe200078e00ff */
[----:B---3--:R-:W-:Y:S01]  /*e630*/  LOP3.LUT R33, R4, 0xffff0000, RZ, 0xc0, !PT ;  /* 0xffff000004217812 */ /* 0x008fe200078ec0ff */
        /* <DEDUP_REMOVED lines=25> */
.L_x_1796:
[----:B------:R-:W-:Y:S05]  /*e7d0*/  BSYNC B0 ;  /* 0x0000000000007941 */ /* 0x000fea0003800000 */
.L_x_1795:
[----:B-----5:R1:W-:Y:S02]  /*e7e0*/  STS.128 [R246+0x2000], R28 ;  /* 0x0020001cf6007388 */ /* 0x0203e40000000c00 */
.L_x_1794:
[----:B------:R-:W-:Y:S05]  /*e7f0*/  BSYNC B1 ;  /* 0x0000000000017941 */ /* 0x000fea0003800000 */
.L_x_1793:
        /* <DEDUP_REMOVED lines=47> */
.L_x_1800:
[----:B------:R-:W-:Y:S05]  /*eaf0*/  BSYNC B0 ;  /* 0x0000000000007941 */ /* 0x000fea0003800000 */
.L_x_1799:
[----:B-----5:R3:W-:Y:S02]  /*eb00*/  STS.128 [R246+0x4000], R28 ;  /* 0x0040001cf6007388 */ /* 0x0207e40000000c00 */
.L_x_1798:
[----:B------:R-:W-:Y:S05]  /*eb10*/  BSYNC B1 ;  /* 0x0000000000017941 */ /* 0x000fea0003800000 */
.L_x_1797:
        /* <DEDUP_REMOVED lines=43> */
[----:B------:R-:W-:Y:S02]  /*edd0*/  F2FP.BF16.PACK_AB R28, R29, R2 ;  /* 0x000000021d1c723e */ /* 0x000fe400000010ff */
[----:B------:R-:W-:Y:S02]  /*ede0*/  MOV R29, R0 ;  /* 0x00000000001d7202 */ /* 0x000fe40000000f00 */
[----:B------:R-:W-:Y:S02]  /*edf0*/  F2FP.BF16.PACK_AB R30, R3, R4 ;  /* 0x00000004031e723e */ /* 0x000fe400000010ff */
.L_x_1802:
[----:B------:R-:W-:Y:S05]  /*ee00*/  BSYNC B0 ;  /* 0x0000000000007941 */ /* 0x000fea0003800000 */
.L_x_1801:
[----:B-----5:R3:W-:Y:S02]  /*ee10*/  STS.128 [R246+0x6000], R28 ;  /* 0x0060001cf6007388 */ /* 0x0207e40000000c00 */
.L_x_1788:
[----:B------:R-:W-:Y:S05]  /*ee20*/  BSYNC B2 ;  /* 0x0000000000027941 */ /* 0x000fea0003800000 */
.L_x_1787:
        /* <DEDUP_REMOVED lines=13> */
[----:B-----5:R-:W-:-:S03]  /*ef00*/  IADD3 R32, P1, R18, R33, RZ ;  /* 0x0000002112207210 */ /* 0x020fc60007f3e0ff */
        /* <DEDUP_REMOVED lines=46> */
.L_x_1808:
[----:B------:R-:W-:Y:S05]  /*f1f0*/  BSYNC B0 ;  /* 0x0000000000007941 */ /* 0x000fea0003800000 */
.L_x_1807:
[----:B-----5:R3:W-:Y:S02]  /*f200*/  STS.128 [R246+0x800], R28 ;  /* 0x0008001cf6007388 */ /* 0x0207e40000000c00 */
.L_x_1806:
[----:B------:R-:W-:Y:S05]  /*f210*/  BSYNC B1 ;  /* 0x0000000000017941 */ /* 0x000fea0003800000 */
.L_x_1805:
        /* <DEDUP_REMOVED lines=47> */
.L_x_1812:
[----:B------:R-:W-:Y:S05]  /*f510*/  BSYNC B0 ;  /* 0x0000000000007941 */ /* 0x000fea0003800000 */
.L_x_1811:
[----:B-----5:R3:W-:Y:S02]  /*f520*/  STS.128 [R246+0x2800], R28 ;  /* 0x0028001cf6007388 */ /* 0x0207e40000000c00 */
.L_x_1810:
[----:B------:R-:W-:Y:S05]  /*f530*/  BSYNC B1 ;  /* 0x0000000000017941 */ /* 0x000fea0003800000 */
.L_x_1809:
        /* <DEDUP_REMOVED lines=47> */
.L_x_1816:
[----:B------:R-:W-:Y:S05]  /*f830*/  BSYNC B0 ;  /* 0x0000000000007941 */ /* 0x000fea0003800000 */
.L_x_1815:
[----:B-----5:R3:W-:Y:S02]  /*f840*/  STS.128 [R246+0x4800], R28 ;  /* 0x0048001cf6007388 */ /* 0x0207e40000000c00 */
.L_x_1814:
[----:B------:R-:W-:Y:S05]  /*f850*/  BSYNC B1 ;  /* 0x0000000000017941 */ /* 0x000fea0003800000 */
.L_x_1813:
[----:B------:R-:W-:-:S13]  /*f860*/  ISETP.GE.AND P0, PT, R10, R9, PT ;  /* 0x000000090a00720c */ /* 0x000fda0003f06270 */
[----:B------:R1:W-:Y:S01]  /*f870*/  @P0 STS.128 [R246+0x6800], RZ ;  /* 0x006800fff6000388 */ /* 0x0003e20000000c00 */
[----:B------:R-:W-:Y:S05]  /*f880*/  @P0 BRA `(.L_x_1804) ;  /* 0x000002c000000947 */ /* 0x000fea0003800000 */
[----:B-123--:R-:W5:Y:S01]  /*f890*/  LD.E.128 R44, [R44.64+0x180] ;  /* 0x000180062c2c7980 */ /* 0x00ef62000c101d00 */
[----:B------:R-:W-:Y:S01]  /*f8a0*/  ISETP.GE.AND P0, PT, R10, R7, PT ;  /* 0x000000070a00720c */ /* 0x000fe20003f06270 */
[----:B------:R-:W-:-:S12]  /*f8b0*/  BSSY B0, `(.L_x_1817) ;  /* 0x0000028000007945 */ /* 0x000fd80003800000 */
[----:B------:R-:W-:Y:S05]  /*f8c0*/  @P0 BRA `(.L_x_1818) ;  /* 0x0000026000000947 */ /* 0x000fea0003800000 */
[----:B------:R-:W2:Y:S04]  /*f8d0*/  LD.E.64 R2, [R32.64+0xc0] ;  /* 0x0000c00620027980 */ /* 0x000ea8000c101b00 */
[----:B------:R-:W3:Y:S01]  /*f8e0*/  LD.E.64 R4, [R26.64+0xc0] ;  /* 0x0000c0061a047980 */ /* 0x000ee2000c101b00 */
[C---:B-----5:R-:W-:Y:S01]  /*f8f0*/  LOP3.LUT R6, R45.reuse, 0xffff0000, RZ, 0xc0, !PT ;  /* 0xffff00002d067812 */ /* 0x060fe200078ec0ff */
[----:B------:R-:W-:Y:S01]  /*f900*/  IMAD.U32 R30, R46, 0x10000, RZ ;  /* 0x000100002e1e7824 */ /* 0x000fe200078e00ff */
[----:B------:R-:W-:Y:S02]  /*f910*/  SHF.L.U32 R14, R45, 0x10, RZ ;  /* 0x000000102d0e7819 */ /* 0x000fe400000006ff */
[C---:B------:R-:W-:Y:S02]  /*f920*/  SHF.L.U32 R24, R44.reuse, 0x10, RZ ;  /* 0x000000102c187819 */ /* 0x040fe400000006ff */
[----:B------:R-:W-:-:S02]  /*f930*/  LOP3.LUT R44, R44, 0xffff0000, RZ, 0xc0, !PT ;  /* 0xffff00002c2c7812 */ /* 0x000fc400078ec0ff */
[C---:B------:R-:W-:Y:S02]  /*f940*/  LOP3.LUT R35, R47.reuse, 0xffff0000, RZ, 0xc0, !PT ;  /* 0xffff00002f237812 */ /* 0x040fe400078ec0ff */
[----:B------:R-:W-:Y:S02]  /*f950*/  LOP3.LUT R46, R46, 0xffff0000, RZ, 0xc0, !PT ;  /* 0xffff00002e2e7812 */ /* 0x000fe400078ec0ff */
[----:B------:R-:W-:Y:S02]  /*f960*/  SHF.L.U32 R37, R47, 0x10, RZ ;  /* 0x000000102f257819 */ /* 0x000fe400000006ff */
[----:B--2---:R-:W-:Y:S02]  /*f970*/  LOP3.LUT R29, R2, 0xffff0000, RZ, 0xc0, !PT ;  /* 0xffff0000021d7812 */ /* 0x004fe400078ec0ff */
[----:B------:R-:W-:Y:S02]  /*f980*/  LOP3.LUT R28, R3, 0xffff0000, RZ, 0xc0, !PT ;  /* 0xffff0000031c7812 */ /* 0x000fe400078ec0ff */
[----:B---3--:R-:W-:Y:S01]  /*f990*/  LOP3.LUT R31, R4, 0xffff0000, RZ, 0xc0, !PT ;  /* 0xffff0000041f7812 */ /* 0x008fe200078ec0ff */
[C---:B------:R-:W-:Y:S01]  /*f9a0*/  FMUL.FTZ R27, R6.reuse, R29 ;  /* 0x0000001d061b7220 */ /* 0x040fe20000410000 */
[----:B------:R-:W-:Y:S01]  /*f9b0*/  LOP3.LUT R26, R5, 0xffff0000, RZ, 0xc0, !PT ;  /* 0xffff0000051a7812 */ /* 0x000fe200078ec0ff */
[----:B------:R-:W-:Y:S01]  /*f9c0*/  FMUL.FTZ R32, R35, R28 ;  /* 0x0000001c23207220 */ /* 0x000fe20000410000 */
[----:B------:R-:W-:Y:S01]  /*f9d0*/  SHF.L.U32 R3, R3, 0x10, RZ ;  /* 0x0000001003037819 */ /* 0x000fe200000006ff */
[-C--:B------:R-:W-:Y:S01]  /*f9e0*/  FMUL.FTZ R6, R6, R31.reuse ;  /* 0x0000001f06067220 */ /* 0x080fe20000410000 */
[----:B------:R-:W-:Y:S01]  /*f9f0*/  SHF.L.U32 R5, R5, 0x10, RZ ;  /* 0x0000001005057819 */ /* 0x000fe200000006ff */
[----:B------:R-:W-:-:S02]  /*fa00*/  FFMA.FTZ R27, R14, R31, -R27 ;  /* 0x0000001f0e1b7223 */ /* 0x000fc4000001081b */
[----:B------:R-:W-:Y:S01]  /*fa10*/  FFMA.FTZ R6, R14, R29, R6 ;  /* 0x0000001d0e067223 */ /* 0x000fe20000010006 */
[----:B------:R-:W-:Y:S01]  /*fa20*/  SHF.L.U32 R29, R2, 0x10, RZ ;  /* 0x00000010021d7819 */ /* 0x000fe200000006ff */
[----:B------:R-:W-:Y:S02]  /*fa30*/  IMAD.U32 R31, R4, 0x10000, RZ ;  /* 0x00010000041f7824 */ /* 0x000fe400078e00ff */
[----:B------:R-:W-:Y:S01]  /*fa40*/  FMUL.FTZ R4, R46, R3 ;  /* 0x000000032e047220 */ /* 0x000fe20000410000 */
[----:B------:R-:W-:Y:S01]  /*fa50*/  F2FP.BF16.PACK_AB R45, R6, R27 ;  /* 0x0000001b062d723e */ /* 0x000fe200000010ff */
[C---:B------:R-:W-:Y:S02]  /*fa60*/  FMUL.FTZ R2, R44.reuse, R29 ;  /* 0x0000001d2c027220 */ /* 0x040fe40000410000 */
[----:B------:R-:W-:Y:S02]  /*fa70*/  FMUL.FTZ R35, R35, R26 ;  /* 0x0000001a23237220 */ /* 0x000fe40000410000 */
        /* <DEDUP_REMOVED lines=11> */
.L_x_1818:
[----:B------:R-:W-:Y:S05]  /*fb30*/  BSYNC B0 ;  /* 0x0000000000007941 */ /* 0x000fea0003800000 */
.L_x_1817:
[----:B-----5:R1:W-:Y:S02]  /*fb40*/  STS.128 [R246+0x6800], R44 ;  /* 0x0068002cf6007388 */ /* 0x0203e40000000c00 */
.L_x_1804:
[----:B------:R-:W-:Y:S05]  /*fb50*/  BSYNC B2 ;  /* 0x0000000000027941 */ /* 0x000fea0003800000 */
.L_x_1803:
        /* <DEDUP_REMOVED lines=24> */
[----:B-----5:R-:W-:Y:S01]  /*fce0*/  LOP3.LUT R14, R29, 0xffff0000, RZ, 0xc0, !PT ;  /* 0xffff00001d0e7812 */ /* 0x020fe200078ec0ff */
[----:B------:R-:W-:Y:S01]  /*fcf0*/  IMAD.U32 R45, R31, 0x10000, RZ ;  /* 0x000100001f2d7824 */ /* 0x000fe200078e00ff */
[----:B------:R-:W-:Y:S02]  /*fd00*/  SHF.L.U32 R24, R29, 0x10, RZ ;  /* 0x000000101d187819 */ /* 0x000fe400000006ff */
[C---:B------:R-:W-:Y:S02]  /*fd10*/  SHF.L.U32 R29, R28.reuse, 0x10, RZ ;  /* 0x000000101c1d7819 */ /* 0x040fe400000006ff */
[----:B------:R-:W-:-:S02]  /*fd20*/  LOP3.LUT R38, R28, 0xffff0000, RZ, 0xc0, !PT ;  /* 0xffff00001c267812 */ /* 0x000fc400078ec0ff */
[----:B------:R-:W-:Y:S02]  /*fd30*/  LOP3.LUT R39, R31, 0xffff0000, RZ, 0xc0, !PT ;  /* 0xffff00001f277812 */ /* 0x000fe400078ec0ff */
[C---:B------:R-:W-:Y:S02]  /*fd40*/  SHF.L.U32 R36, R30.reuse, 0x10, RZ ;  /* 0x000000101e247819 */ /* 0x040fe400000006ff */
[----:B------:R-:W-:Y:S02]  /*fd50*/  LOP3.LUT R44, R30, 0xffff0000, RZ, 0xc0, !PT ;  /* 0xffff00001e2c7812 */ /* 0x000fe400078ec0ff */
[C---:B---3--:R-:W-:Y:S01]  /*fd60*/  LOP3.LUT R35, R2.reuse, 0xffff0000, RZ, 0xc0, !PT ;  /* 0xffff000002237812 */ /* 0x048fe200078ec0ff */
[----:B------:R-:W-:Y:S01]  /*fd70*/  IMAD.U32 R2, R2, 0x10000, RZ ;  /* 0x0001000002027824 */ /* 0x000fe200078e00ff */
        /* <DEDUP_REMOVED lines=8> */
[----:B------:R-:W-:-:S02]  /*fe00*/  FMUL.FTZ R39, R39, R34 ;  /* 0x0000002227277220 */ /* 0x000fc40000410000 */
[C---:B------:R-:W-:Y:S02]  /*fe10*/  FFMA.FTZ R31, R24.reuse, R37, -R31 ;  /* 0x00000025181f7223 */ /* 0x040fe4000001081f */
[----:B------:R-:W-:Y:S02]  /*fe20*/  FFMA.FTZ R14, R24, R35, R14 ;  /* 0x00000023180e7223 */ /* 0x000fe4000001000e */
[----:B------:R-:W-:Y:S02]  /*fe30*/  IMAD.U32 R5, R5, 0x10000, RZ ;  /* 0x0001000005057824 */ /* 0x000fe400078e00ff */
[----:B------:R-:W-:Y:S01]  /*fe40*/  FMUL.FTZ R24, R38, R2 ;  /* 0x0000000226187220 */ /* 0x000fe20000410000 */
[----:B------:R-:W-:Y:S01]  /*fe50*/  F2FP.BF16.PACK_AB R14, R14, R31 ;  /* 0x0000001f0e0e723e */ /* 0x000fe200000010ff */
[----:B------:R-:W-:Y:S02]  /*fe60*/  FMUL.FTZ R38, R38, R4 ;  /* 0x0000000426267220 */ /* 0x000fe40000410000 */
[----:B------:R-:W-:-:S02]  /*fe70*/  FFMA.FTZ R39, R45, R28, R39 ;  /* 0x0000001c2d277223 */ /* 0x000fc40000010027 */
[C---:B------:R-:W-:Y:S02]  /*fe80*/  FMUL.FTZ R28, R44.reuse, R3 ;  /* 0x000000032c1c7220 */ /* 0x040fe40000410000 */
[-C--:B------:R-:W-:Y:S02]  /*fe90*/  FMUL.FTZ R44, R44, R5.reuse ;  /* 0x000000052c2c7220 */ /* 0x080fe40000410000 */
[C---:B------:R-:W-:Y:S02]  /*fea0*/  FFMA.FTZ R24, R29.reuse, R4, -R24 ;  /* 0x000000041d187223 */ /* 0x040fe40000010818 */
[----:B------:R-:W-:Y:S02]  /*feb0*/  FFMA.FTZ R29, R29, R2, R38 ;  /* 0x000000021d1d7223 */ /* 0x000fe40000010026 */
[----:B------:R-:W-:Y:S02]  /*fec0*/  FFMA.FTZ R30, R45, R34, -R30 ;  /* 0x000000222d1e7223 */ /* 0x000fe4000001081e */
[C---:B------:R-:W-:Y:S01]  /*fed0*/  FFMA.FTZ R28, R36.reuse, R5, -R28 ;  /* 0x00000005241c7223 */ /* 0x040fe2000001081c */
[----:B------:R-:W-:Y:S01]  /*fee0*/  F2FP.BF16.PACK_AB R5, R29, R24 ;  /* 0x000000181d05723e */ /* 0x000fe200000010ff */
[----:B------:R-:W-:Y:S01]  /*fef0*/  FFMA.FTZ R3, R36, R3, R44 ;  /* 0x0000000324037223 */ /* 0x000fe2000001002c */
[----:B------:R-:W-:-:S02]  /*ff00*/  F2FP.BF16.PACK_AB R31, R39, R30 ;  /* 0x0000001e271f723e */ /* 0x000fc400000010ff */
[----:B------:R-:W-:Y:S02]  /*ff10*/  MOV R29, R14 ;  /* 0x0000000e001d7202 */ /* 0x000fe40000000f00 */
[----:B------:R-:W-:Y:S02]  /*ff20*/  F2FP.BF16.PACK_AB R30, R3, R28 ;  /* 0x0000001c031e723e */ /* 0x000fe400000010ff */
[----:B------:R-:W-:Y:S02]  /*ff30*/  MOV R28, R5 ;  /* 0x00000005001c7202 */ /* 0x000fe40000000f00 */
.L_x_1824:
[----:B------:R-:W-:Y:S05]  /*ff40*/  BSYNC B0 ;  /* 0x0000000000007941 */ /* 0x000fea0003800000 */
.L_x_1823:
[----:B-----5:R3:W-:Y:S02]  /*ff50*/  STS.128 [R246+0x1000], R28 ;  /* 0x0010001cf6007388 */ /* 0x0207e40000000c00 */
.L_x_1822:
[----:B------:R-:W-:Y:S05]  /*ff60*/  BSYNC B1 ;  /* 0x0000000000017941 */ /* 0x000fea0003800000 */
.L_x_1821:
        /* <DEDUP_REMOVED lines=48> */
.L_x_1828:
[----:B------:R-:W-:Y:S05]  /*10270*/  BSYNC B0 ;  /* 0x0000000000007941 */ /* 0x000fea0003800000 */
.L_x_1827:
[----:B-----5:R3:W-:Y:S02]  /*10280*/  STS.128 [R246+0x3000], R28 ;  /* 0x0030001cf6007388 */ /* 0x0207e40000000c00 */
.L_x_1826:
[----:B------:R-:W-:Y:S05]  /*10290*/  BSYNC B1 ;  /* 0x0000000000017941 */ /* 0x000fea0003800000 */
.L_x_1825:
        /* <DEDUP_REMOVED lines=48> */
.L_x_1832:
[----:B------:R-:W-:Y:S05]  /*105a0*/  BSYNC B0 ;  /* 0x0000000000007941 */ /* 0x000fea0003800000 */
.L_x_1831:
[----:B-----5:R3:W-:Y:S02]  /*105b0*/  STS.128 [R246+0x5000], R28 ;  /* 0x0050001cf6007388 */ /* 0x0207e40000000c00 */
.L_x_1830:
[----:B------:R-:W-:Y:S05]  /*105c0*/  BSYNC B1 ;  /* 0x0000000000017941 */ /* 0x000fea0003800000 */
.L_x_1829:
        /* <DEDUP_REMOVED lines=9> */
[C---:B-----5:R-:W-:Y:S01]  /*10660*/  SHF.L.U32 R39, R31.reuse, 0x10, RZ ;  /* 0x000000101f277819 */ /* 0x060fe200000006ff */
[----:B------:R-:W-:Y:S01]  /*10670*/  IMAD.U32 R34, R30, 0x10000, RZ ;  /* 0x000100001e227824 */ /* 0x000fe200078e00ff */
[----:B------:R-:W-:Y:S02]  /*10680*/  LOP3.LUT R37, R31, 0xffff0000, RZ, 0xc0, !PT ;  /* 0xffff00001f257812 */ /* 0x000fe400078ec0ff */
[C---:B------:R-:W-:Y:S02]  /*10690*/  SHF.L.U32 R24, R29.reuse, 0x10, RZ ;  /* 0x000000101d187819 */ /* 0x040fe400000006ff */
[----:B------:R-:W-:-:S02]  /*106a0*/  LOP3.LUT R14, R29, 0xffff0000, RZ, 0xc0, !PT ;  /* 0xffff00001d0e7812 */ /* 0x000fc400078ec0ff */
[C---:B------:R-:W-:Y:S02]  /*106b0*/  SHF.L.U32 R29, R28.reuse, 0x10, RZ ;  /* 0x000000101c1d7819 */ /* 0x040fe400000006ff */
[----:B------:R-:W-:Y:S02]  /*106c0*/  LOP3.LUT R36, R28, 0xffff0000, RZ, 0xc0, !PT ;  /* 0xffff00001c247812 */ /* 0x000fe400078ec0ff */
[----:B---3--:R-:W-:Y:S02]  /*106d0*/  LOP3.LUT R32, R30, 0xffff0000, RZ, 0xc0, !PT ;  /* 0xffff00001e207812 */ /* 0x008fe400078ec0ff */
[----:B--2---:R-:W-:Y:S02]  /*106e0*/  LOP3.LUT R31, R2, 0xffff0000, RZ, 0xc0, !PT ;  /* 0xffff0000021f7812 */ /* 0x004fe400078ec0ff */
[C---:B------:R-:W-:Y:S01]  /*106f0*/  LOP3.LUT R28, R3.reuse, 0xffff0000, RZ, 0xc0, !PT ;  /* 0xffff0000031c7812 */ /* 0x040fe200078ec0ff */
[----:B------:R-:W-:Y:S01]  /*10700*/  IMAD.U32 R3, R3, 0x10000, RZ ;  /* 0x0001000003037824 */ /* 0x000fe200078e00ff */
[----:B----4-:R-:W-:Y:S01]  /*10710*/  LOP3.LUT R35, R4, 0xffff0000, RZ, 0xc0, !PT ;  /* 0xffff000004237812 */ /* 0x010fe200078ec0ff */
[----:B------:R-:W-:Y:S01]  /*10720*/  FMUL.FTZ R27, R14, R31 ;  /* 0x0000001f0e1b7220 */ /* 0x000fe20000410000 */
[----:B------:R-:W-:Y:S01]  /*10730*/  LOP3.LUT R26, R5, 0xffff0000, RZ, 0xc0, !PT ;  /* 0xffff0000051a7812 */ /* 0x000fe200078ec0ff */
[----:B------:R-:W-:Y:S01]  /*10740*/  FMUL.FTZ R30, R37, R28 ;  /* 0x0000001c251e7220 */ /* 0x000fe20000410000 */
[----:B------:R-:W-:Y:S01]  /*10750*/  SHF.L.U32 R2, R2, 0x10, RZ ;  /* 0x0000001002027819 */ /* 0x000fe200000006ff */
[-C--:B------:R-:W-:Y:S01]  /*10760*/  FMUL.FTZ R14, R14, R35.reuse ;  /* 0x000000230e0e7220 */ /* 0x080fe20000410000 */
[----:B------:R-:W-:Y:S01]  /*10770*/  SHF.L.U32 R4, R4, 0x10, RZ ;  /* 0x0000001004047819 */ /* 0x000fe200000006ff */
[C---:B------:R-:W-:Y:S01]  /*10780*/  FFMA.FTZ R27, R24.reuse, R35, -R27 ;  /* 0x00000023181b7223 */ /* 0x040fe2000001081b */
[----:B------:R-:W-:Y:S01]  /*10790*/  SHF.L.U32 R5, R5, 0x10, RZ ;  /* 0x0000001005057819 */ /* 0x000fe200000006ff */
[----:B------:R-:W-:-:S02]  /*107a0*/  FFMA.FTZ R14, R24, R31, R14 ;  /* 0x0000001f180e7223 */ /* 0x000fc4000001000e */
[-C--:B------:R-:W-:Y:S02]  /*107b0*/  FMUL.FTZ R37, R37, R26.reuse ;  /* 0x0000001a25257220 */ /* 0x080fe40000410000 */
[----:B------:R-:W-:Y:S01]  /*107c0*/  FFMA.FTZ R30, R39, R26, -R30 ;  /* 0x0000001a271e7223 */ /* 0x000fe2000001081e */
[----:B------:R-:W-:Y:S01]  /*107d0*/  F2FP.BF16.PACK_AB R14, R14, R27 ;  /* 0x0000001b0e0e723e */ /* 0x000fe200000010ff */
[C---:B------:R-:W-:Y:S02]  /*107e0*/  FMUL.FTZ R24, R36.reuse, R2 ;  /* 0x0000000224187220 */ /* 0x040fe40000410000 */
[----:B------:R-:W-:Y:S02]  /*107f0*/  FMUL.FTZ R36, R36, R4 ;  /* 0x0000000424247220 */ /* 0x000fe40000410000 */
[C---:B------:R-:W-:Y:S02]  /*10800*/  FMUL.FTZ R26, R32.reuse, R3 ;  /* 0x00000003201a7220 */ /* 0x040fe40000410000 */
[----:B------:R-:W-:-:S02]  /*10810*/  FMUL.FTZ R32, R32, R5 ;  /* 0x0000000520207220 */ /* 0x000fc40000410000 */
[----:B------:R-:W-:Y:S02]  /*10820*/  FFMA.FTZ R24, R29, R4, -R24 ;  /* 0x000000041d187223 */ /* 0x000fe40000010818 */
[----:B------:R-:W-:Y:S02]  /*10830*/  FFMA.FTZ R37, R39, R28, R37 ;  /* 0x0000001c27257223 */ /* 0x000fe40000010025 */
[----:B------:R-:W-:Y:S02]  /*10840*/  FFMA.FTZ R29, R29, R2, R36 ;  /* 0x000000021d1d7223 */ /* 0x000fe40000010024 */
[C---:B------:R-:W-:Y:S01]  /*10850*/  FFMA.FTZ R26, R34.reuse, R5, -R26 ;  /* 0x00000005221a7223 */ /* 0x040fe2000001081a */
[----:B------:R-:W-:Y:S01]  /*10860*/  F2FP.BF16.PACK_AB R31, R37, R30 ;  /* 0x0000001e251f723e */ /* 0x000fe200000010ff */
[----:B------:R-:W-:Y:S01]  /*10870*/  FFMA.FTZ R3, R34, R3, R32 ;  /* 0x0000000322037223 */ /* 0x000fe20000010020 */
[----:B------:R-:W-:Y:S02]  /*10880*/  F2FP.BF16.PACK_AB R28, R29, R24 ;  /* 0x000000181d1c723e */ /* 0x000fe400000010ff */
[----:B------:R-:W-:-:S02]  /*10890*/  MOV R29, R14 ;  /* 0x0000000e001d7202 */ /* 0x000fc40000000f00 */
[----:B------:R-:W-:Y:S02]  /*108a0*/  F2FP.BF16.PACK_AB R30, R3, R26 ;  /* 0x0000001a031e723e */ /* 0x000fe400000010ff */
.L_x_1834:
[----:B------:R-:W-:Y:S05]  /*108b0*/  BSYNC B0 ;  /* 0x0000000000007941 */ /* 0x000fea0003800000 */
.L_x_1833:
[----:B-----5:R3:W-:Y:S02]  /*108c0*/  STS.128 [R246+0x7000], R28 ;  /* 0x0070001cf6007388 */ /* 0x0207e40000000c00 */
.L_x_1820:
[----:B------:R-:W-:Y:S05]  /*108d0*/  BSYNC B2 ;  /* 0x0000000000027941 */ /* 0x000fea0003800000 */
.L_x_1819:
        /* <DEDUP_REMOVED lines=9> */
[C---:B-1-3--:R-:W-:Y:S02]  /*10970*/  IMAD.SHL.U32 R29, R3.reuse, 0x2, RZ ;  /* 0x00000002031d7824 */ /* 0x04afe400078e00ff */
[----:B------:R1:W-:Y:S01]  /*10980*/  @P0 STS.128 [R246+0x1800], RZ ;  /* 0x001800fff6000388 */ /* 0x0003e20000000c00 */
[----:B------:R-:W-:Y:S02]  /*10990*/  SHF.L.U64.HI R3, R3, 0x1, R8 ;  /* 0x0000000103037819 */ /* 0x000fe40000010208 */
[-C--:B------:R-:W-:Y:S02]  /*109a0*/  IADD3 R22, P2, R22, R29.reuse, RZ ;  /* 0x0000001d16167210 */ /* 0x080fe40007f5e0ff */
[----:B-----5:R-:W-:-:S03]  /*109b0*/  IADD3 R28, P1, R18, R29, RZ ;  /* 0x0000001d121c7210 */ /* 0x020fc60007f3e0ff */
[--C-:B------:R-:W-:Y:S02]  /*109c0*/  IMAD.X R23, R23, 0x1, R3.reuse, P2 ;  /* 0x0000000117177824 */ /* 0x100fe400010e0603 */
[----:B------:R-:W-:Y:S01]  /*109d0*/  IMAD.X R29, R19, 0x1, R3, P1 ;  /* 0x00000001131d7824 */ /* 0x000fe200008e0603 */
[----:B------:R-:W-:Y:S05]  /*109e0*/  @P0 BRA `(.L_x_1837) ;  /* 0x000002d000000947 */ /* 0x000fea0003800000 */
[----:B------:R3:W5:Y:S01]  /*109f0*/  LD.E.128 R24, [R40.64] ;  /* 0x0000000628187980 */ /* 0x000762000c101d00 */
[----:B------:R-:W-:Y:S01]  /*10a00*/  ISETP.GE.AND P0, PT, R16, R7, PT ;  /* 0x000000071000720c */ /* 0x000fe20003f06270 */
[----:B------:R-:W-:-:S12]  /*10a10*/  BSSY B0, `(.L_x_1838) ;  /* 0x0000029000007945 */ /* 0x000fd80003800000 */
[----:B------:R-:W-:Y:S05]  /*10a20*/  @P0 BRA `(.L_x_1839) ;  /* 0x0000027000000947 */ /* 0x000fea0003800000 */
[----:B--2---:R-:W2:Y:S04]  /*10a30*/  LD.E.64 R2, [R28.64] ;  /* 0x000000061c027980 */ /* 0x004ea8000c101b00 */
[----:B---3--:R-:W3:Y:S01]  /*10a40*/  LD.E.64 R14, [R22.64] ;  /* 0x00000006160e7980 */ /* 0x008ee2000c101b00 */
[C---:B-----5:R-:W-:Y:S02]  /*10a50*/  SHF.L.U32 R8, R25.reuse, 0x10, RZ ;  /* 0x0000001019087819 */ /* 0x060fe400000006ff */
[----:B------:R-:W-:Y:S02]  /*10a60*/  LOP3.LUT R5, R25, 0xffff0000, RZ, 0xc0, !PT ;  /* 0xffff000019057812 */ /* 0x000fe400078ec0ff */
[C---:B------:R-:W-:Y:S02]  /*10a70*/  SHF.L.U32 R13, R24.reuse, 0x10, RZ ;  /* 0x00000010180d7819 */ /* 0x040fe400000006ff */
[----:B------:R-:W-:-:S02]  /*10a80*/  LOP3.LUT R31, R24, 0xffff0000, RZ, 0xc0, !PT ;  /* 0xffff0000181f7812 */ /* 0x000fc400078ec0ff */
[C---:B------:R-:W-:Y:S02]  /*10a90*/  LOP3.LUT R25, R27.reuse, 0xffff0000, RZ, 0xc0, !PT ;  /* 0xffff00001b197812 */ /* 0x040fe400078ec0ff */
[----:B------:R-:W-:Y:S01]  /*10aa0*/  SHF.L.U32 R30, R27, 0x10, RZ ;  /* 0x000000101b1e7819 */ /* 0x000fe200000006ff */
[C---:B------:R-:W-:Y:S01]  /*10ab0*/  IMAD.U32 R27, R26.reuse, 0x10000, RZ ;  /* 0x000100001a1b7824 */ /* 0x040fe200078e00ff */
[----:B------:R-:W-:Y:S02]  /*10ac0*/  LOP3.LUT R32, R26, 0xffff0000, RZ, 0xc0, !PT ;  /* 0xffff00001a207812 */ /* 0x000fe400078ec0ff */
[----:B--2---:R-:W-:Y:S02]  /*10ad0*/  LOP3.LUT R18, R2, 0xffff0000, RZ, 0xc0, !PT ;  /* 0xffff000002127812 */ /* 0x004fe400078ec0ff */
[C---:B------:R-:W-:Y:S01]  /*10ae0*/  LOP3.LUT R16, R3.reuse, 0xffff0000, RZ, 0xc0, !PT ;  /* 0xffff000003107812 */ /* 0x040fe200078ec0ff */
[----:B------:R-:W-:Y:S01]  /*10af0*/  IMAD.U32 R3, R3, 0x10000, RZ ;  /* 0x0001000003037824 */ /* 0x000fe200078e00ff */
[----:B---3--:R-:W-:Y:S01]  /*10b00*/  LOP3.LUT R24, R14, 0xffff0000, RZ, 0xc0, !PT ;  /* 0xffff00000e187812 */ /* 0x008fe200078ec0ff */
[----:B------:R-:W-:Y:S01]  /*10b10*/  FMUL.FTZ R17, R5, R18 ;  /* 0x0000001205117220 */ /* 0x000fe20000410000 */
[----:B------:R-:W-:Y:S01]  /*10b20*/  LOP3.LUT R19, R15, 0xffff0000, RZ, 0xc0, !PT ;  /* 0xffff00000f137812 */ /* 0x000fe200078ec0ff */
[----:B------:R-:W-:Y:S01]  /*10b30*/  FMUL.FTZ R26, R25, R16 ;  /* 0x00000010191a7220 */ /* 0x000fe20000410000 */
[----:B------:R-:W-:Y:S01]  /*10b40*/  SHF.L.U32 R2, R2, 0x10, RZ ;  /* 0x0000001002027819 */ /* 0x000fe200000006ff */
[-C--:B------:R-:W-:Y:S01]  /*10b50*/  FMUL.FTZ R5, R5, R24.reuse ;  /* 0x0000001805057220 */ /* 0x080fe20000410000 */
[----:B------:R-:W-:Y:S01]  /*10b60*/  SHF.L.U32 R14, R14, 0x10, RZ ;  /* 0x000000100e0e7819 */ /* 0x000fe200000006ff */
[----:B------:R-:W-:Y:S01]  /*10b70*/  FMUL.FTZ R25, R25, R19 ;  /* 0x0000001319197220 */ /* 0x000fe20000410000 */
[----:B------:R-:W-:Y:S01]  /*10b80*/  SHF.L.U32 R15, R15, 0x10, RZ ;  /* 0x000000100f0f7819 */ /* 0x000fe200000006ff */
[----:B------:R-:W-:-:S02]  /*10b90*/  FFMA.FTZ R17, R8, R24, -R17 ;  /* 0x0000001808117223 */ /* 0x000fc40000010811 */
[----:B------:R-:W-:Y:S02]  /*10ba0*/  FFMA.FTZ R8, R8, R18, R5 ;  /* 0x0000001208087223 */ /* 0x000fe40000010005 */
[----:B------:R-:W-:Y:S02]  /*10bb0*/  FFMA.FTZ R25, R30, R16, R25 ;  /* 0x000000101e197223 */ /* 0x000fe40000010019 */
[C---:B------:R-:W-:Y:S01]  /*10bc0*/  FMUL.FTZ R5, R31.reuse, R2 ;  /* 0x000000021f057220 */ /* 0x040fe20000410000 */
[----:B------:R-:W-:Y:S01]  /*10bd0*/  F2FP.BF16.PACK_AB R8, R8, R17 ;  /* 0x000000110808723e */ /* 0x000fe200000010ff */
[C---:B------:R-:W-:Y:S02]  /*10be0*/  FMUL.FTZ R16, R32.reuse, R3 ;  /* 0x0000000320107220 */ /* 0x040fe40000410000 */
[----:B------:R-:W-:Y:S02]  /*10bf0*/  FMUL.FTZ R31, R31, R14 ;  /* 0x0000000e1f1f7220 */ /* 0x000fe40000410000 */
[----:B------:R-:W-:-:S02]  /*10c00*/  FMUL.FTZ R32, R32, R15 ;  /* 0x0000000f20207220 */ /* 0x000fc40000410000 */
[----:B------:R-:W-:Y:S02]  /*10c10*/  FFMA.FTZ R26, R30, R19, -R26 ;  /* 0x000000131e1a7223 */ /* 0x000fe4000001081a */
[C---:B------:R-:W-:Y:S02]  /*10c20*/  FFMA.FTZ R5, R13.reuse, R14, -R5 ;  /* 0x0000000e0d057223 */ /* 0x040fe40000010805 */
[----:B------:R-:W-:Y:S02]  /*10c30*/  FFMA.FTZ R2, R13, R2, R31 ;  /* 0x000000020d027223 */ /* 0x000fe4000001001f */
[C---:B------:R-:W-:Y:S02]  /*10c40*/  FFMA.FTZ R16, R27.reuse, R15, -R16 ;  /* 0x0000000f1b107223 */ /* 0x040fe40000010810 */
[----:B------:R-:W-:Y:S01]  /*10c50*/  FFMA.FTZ R3, R27, R3, R32 ;  /* 0x000000031b037223 */ /* 0x000fe20000010020 */
[----:B------:R-:W-:Y:S02]  /*10c60*/  F2FP.BF16.PACK_AB R27, R25, R26 ;  /* 0x0000001a191b723e */ /* 0x000fe400000010ff */
[----:B------:R-:W-:-:S02]  /*10c70*/  F2FP.BF16.PACK_AB R24, R2, R5 ;  /* 0x000000050218723e */ /* 0x000fc400000010ff */
[----:B------:R-:W-:Y:S02]  /*10c80*/  F2FP.BF16.PACK_AB R26, R3, R16 ;  /* 0x00000010031a723e */ /* 0x000fe400000010ff */
[----:B------:R-:W-:Y:S02]  /*10c90*/  MOV R25, R8 ;  /* 0x0000000800197202 */ /* 0x000fe40000000f00 */
.L_x_1839:
[----:B------:R-:W-:Y:S05]  /*10ca0*/  BSYNC B0 ;  /* 0x0000000000007941 */ /* 0x000fea0003800000 */
.L_x_1838:
[----:B-----5:R1:W-:Y:S02]  /*10cb0*/  STS.128 [R246+0x1800], R24 ;  /* 0x00180018f6007388 */ /* 0x0203e40000000c00 */
.L_x_1837:
[----:B------:R-:W-:Y:S05]  /*10cc0*/  BSYNC B1 ;  /* 0x0000000000017941 */ /* 0x000fea0003800000 */
.L_x_1836:
[----:B------:R-:W-:Y:S01]  /*10cd0*/  ISETP.GE.AND P0, PT, R12, R9, PT ;  /* 0x000000090c00720c */ /* 0x000fe20003f06270 */
[----:B------:R-:W-:-:S12]  /*10ce0*/  BSSY B1, `(.L_x_1840) ;  /* 0x000002f000017945 */ /* 0x000fd80003800000 */
[----:B------:R1:W-:Y:S01]  /*10cf0*/  @P0 STS.128 [R246+0x3800], RZ ;  /* 0x003800fff6000388 */ /* 0x0003e20000000c00 */
[----:B------:R-:W-:Y:S05]  /*10d00*/  @P0 BRA `(.L_x_1841) ;  /* 0x000002c000000947 */ /* 0x000fea0003800000 */
[----:B------:R1:W5:Y:S01]  /*10d10*/  LD.E.128 R16, [R40.64+0x80] ;  /* 0x0000800628107980 */ /* 0x000362000c101d00 */
[----:B------:R-:W-:Y:S01]  /*10d20*/  ISETP.GE.AND P0, PT, R12, R7, PT ;  /* 0x000000070c00720c */ /* 0x000fe20003f06270 */
[----:B------:R-:W-:-:S12]  /*10d30*/  BSSY B0, `(.L_x_1842) ;  /* 0x0000028000007945 */ /* 0x000fd80003800000 */
[----:B------:R-:W-:Y:S05]  /*10d40*/  @P0 BRA `(.L_x_1843) ;  /* 0x0000026000000947 */ /* 0x000fea0003800000 */
[----:B--2---:R-:W2:Y:S04]  /*10d50*/  LD.E.64 R2, [R28.64+0x40] ;  /* 0x000040061c027980 */ /* 0x004ea8000c101b00 */
[----:B---3--:R-:W3:Y:S01]  /*10d60*/  LD.E.64 R12, [R22.64+0x40] ;  /* 0x00004006160c7980 */ /* 0x008ee2000c101b00 */
[C---:B-----5:R-:W-:Y:S01]  /*10d70*/  SHF.L.U32 R8, R17.reuse, 0x10, RZ ;  /* 0x0000001011087819 */ /* 0x060fe200000006ff */
[----:B-1----:R-:W-:Y:S01]  /*10d80*/  IMAD.U32 R27, R18, 0x10000, RZ ;  /* 0x00010000121b7824 */ /* 0x002fe200078e00ff */
[----:B------:R-:W-:Y:S02]  /*10d90*/  LOP3.LUT R5, R17, 0xffff0000, RZ, 0xc0, !PT ;  /* 0xffff000011057812 */ /* 0x000fe400078ec0ff */
[C---:B------:R-:W-:Y:S02]  /*10da0*/  SHF.L.U32 R14, R16.reuse, 0x10, RZ ;  /* 0x00000010100e7819 */ /* 0x040fe400000006ff */
[----:B------:R-:W-:-:S02]  /*10db0*/  LOP3.LUT R30, R16, 0xffff0000, RZ, 0xc0, !PT ;  /* 0xffff0000101e7812 */ /* 0x000fc400078ec0ff */
        /* <DEDUP_REMOVED lines=8> */
[----:B------:R-:W-:-:S02]  /*10e40*/  FMUL.FTZ R18, R25, R16 ;  /* 0x0000001019127220 */ /* 0x000fc40000410000 */
[-C--:B------:R-:W-:Y:S02]  /*10e50*/  FMUL.FTZ R5, R5, R24.reuse ;  /* 0x0000001805057220 */ /* 0x080fe40000410000 */
[C---:B------:R-:W-:Y:S02]  /*10e60*/  FFMA.FTZ R15, R8.reuse, R24, -R15 ;  /* 0x00000018080f7223 */ /* 0x040fe4000001080f */
[----:B------:R-:W-:Y:S01]  /*10e70*/  FFMA.FTZ R8, R8, R17, R5 ;  /* 0x0000001108087223 */ /* 0x000fe20000010005 */
[----:B------:R-:W-:Y:S01]  /*10e80*/  SHF.L.U32 R5, R2, 0x10, RZ ;  /* 0x0000001002057819 */ /* 0x000fe200000006ff */
[----:B------:R-:W-:Y:S01]  /*10e90*/  IMAD.U32 R17, R12, 0x10000, RZ ;  /* 0x000100000c117824 */ /* 0x000fe200078e00ff */
[----:B------:R-:W-:Y:S01]  /*10ea0*/  SHF.L.U32 R2, R3, 0x10, RZ ;  /* 0x0000001003027819 */ /* 0x000fe200000006ff */
[----:B------:R-:W-:Y:S01]  /*10eb0*/  FMUL.FTZ R25, R25, R19 ;  /* 0x0000001319197220 */ /* 0x000fe20000410000 */
[----:B------:R-:W-:Y:S01]  /*10ec0*/  SHF.L.U32 R12, R13, 0x10, RZ ;  /* 0x000000100d0c7819 */ /* 0x000fe200000006ff */
[----:B------:R-:W-:-:S02]  /*10ed0*/  FMUL.FTZ R3, R30, R5 ;  /* 0x000000051e037220 */ /* 0x000fc40000410000 */
[C---:B------:R-:W-:Y:S02]  /*10ee0*/  FMUL.FTZ R13, R31.reuse, R2 ;  /* 0x000000021f0d7220 */ /* 0x040fe40000410000 */
[----:B------:R-:W-:Y:S02]  /*10ef0*/  FMUL.FTZ R30, R30, R17 ;  /* 0x000000111e1e7220 */ /* 0x000fe40000410000 */
[----:B------:R-:W-:Y:S02]  /*10f00*/  FMUL.FTZ R31, R31, R12 ;  /* 0x0000000c1f1f7220 */ /* 0x000fe40000410000 */
[C---:B------:R-:W-:Y:S02]  /*10f10*/  FFMA.FTZ R18, R26.reuse, R19, -R18 ;  /* 0x000000131a127223 */ /* 0x040fe40000010812 */
[----:B------:R-:W-:Y:S02]  /*10f20*/  FFMA.FTZ R25, R26, R16, R25 ;  /* 0x000000101a197223 */ /* 0x000fe40000010019 */
[----:B------:R-:W-:Y:S01]  /*10f30*/  FFMA.FTZ R3, R14, R17, -R3 ;  /* 0x000000110e037223 */ /* 0x000fe20000010803 */
[----:B------:R-:W-:Y:S01]  /*10f40*/  F2FP.BF16.PACK_AB R17, R8, R15 ;  /* 0x0000000f0811723e */ /* 0x000fe200000010ff */
[----:B------:R-:W-:Y:S01]  /*10f50*/  FFMA.FTZ R30, R14, R5, R30 ;  /* 0x000000050e1e7223 */ /* 0x000fe2000001001e */
[----:B------:R-:W-:Y:S01]  /*10f60*/  F2FP.BF16.PACK_AB R19, R25, R18 ;  /* 0x000000121913723e */ /* 0x000fe200000010ff */
[----:B------:R-:W-:-:S02]  /*10f70*/  FFMA.FTZ R13, R27, R12, -R13 ;  /* 0x0000000c1b0d7223 */ /* 0x000fc4000001080d */
[----:B------:R-:W-:Y:S01]  /*10f80*/  FFMA.FTZ R2, R27, R2, R31 ;  /* 0x000000021b027223 */ /* 0x000fe2000001001f */
[----:B------:R-:W-:-:S04]  /*10f90*/  F2FP.BF16.PACK_AB R16, R30, R3 ;  /* 0x000000031e10723e */ /* 0x000fc800000010ff */
[----:B------:R-:W-:Y:S02]  /*10fa0*/  F2FP.BF16.PACK_AB R18, R2, R13 ;  /* 0x0000000d0212723e */ /* 0x000fe400000010ff */
.L_x_1843:
[----:B------:R-:W-:Y:S05]  /*10fb0*/  BSYNC B0 ;  /* 0x0000000000007941 */ /* 0x000fea0003800000 */
.L_x_1842:
[----:B-----5:R1:W-:Y:S02]  /*10fc0*/  STS.128 [R246+0x3800], R16 ;  /* 0x00380010f6007388 */ /* 0x0203e40000000c00 */
.L_x_1841:
[----:B------:R-:W-:Y:S05]  /*10fd0*/  BSYNC B1 ;  /* 0x0000000000017941 */ /* 0x000fea0003800000 */
.L_x_1840:
        /* <DEDUP_REMOVED lines=8> */
[----:B--2---:R-:W2:Y:S04]  /*11060*/  LD.E.64 R2, [R28.64+0x80] ;  /* 0x000080061c027980 */ /* 0x004ea8000c101b00 */
[----:B---3--:R-:W3:Y:S01]  /*11070*/  LD.E.64 R12, [R22.64+0x80] ;  /* 0x00008006160c7980 */ /* 0x008ee2000c101b00 */
[----:B-----5:R-:W-:Y:S01]  /*11080*/  SHF.L.U32 R11, R16, 0x10, RZ ;  /* 0x00000010100b7819 */ /* 0x020fe200000006ff */
[----:B------:R-:W-:Y:S01]  /*11090*/  IMAD.U32 R26, R18, 0x10000, RZ ;  /* 0x00010000121a7824 */ /* 0x000fe200078e00ff */
[----:B------:R-:W-:Y:S02]  /*110a0*/  LOP3.LUT R27, R16, 0xffff0000, RZ, 0xc0, !PT ;  /* 0xffff0000101b7812 */ /* 0x000fe400078ec0ff */
[----:B------:R-:W-:Y:S02]  /*110b0*/  SHF.L.U32 R25, R19, 0x10, RZ ;  /* 0x0000001013197819 */ /* 0x000fe400000006ff */
[----:B------:R-:W-:-:S02]  /*110c0*/  SHF.L.U32 R8, R17, 0x10, RZ ;  /* 0x0000001011087819 */ /* 0x000fc400000006ff */
[----:B------:R-:W-:Y:S02]  /*110d0*/  LOP3.LUT R5, R17, 0xffff0000, RZ, 0xc0, !PT ;  /* 0xffff000011057812 */ /* 0x000fe400078ec0ff */
        /* <DEDUP_REMOVED lines=17> */
[C---:B------:R-:W-:Y:S02]  /*111f0*/  FMUL.FTZ R5, R27.reuse, R2 ;  /* 0x000000021b057220 */ /* 0x040fe40000410000 */
[----:B------:R-:W-:Y:S02]  /*11200*/  FMUL.FTZ R14, R30, R3 ;  /* 0x000000031e0e7220 */ /* 0x000fe40000410000 */
[----:B------:R-:W-:-:S02]  /*11210*/  FMUL.FTZ R27, R27, R12 ;  /* 0x0000000c1b1b7220 */ /* 0x000fc40000410000 */
[----:B------:R-:W-:Y:S02]  /*11220*/  FMUL.FTZ R30, R30, R13 ;  /* 0x0000000d1e1e7220 */ /* 0x000fe40000410000 */
[----:B------:R-:W-:Y:S01]  /*11230*/  FFMA.FTZ R18, R25, R17, -R18 ;  /* 0x0000001119127223 */ /* 0x000fe20000010812 */
[----:B------:R-:W-:Y:S01]  /*11240*/  F2FP.BF16.PACK_AB R17, R8, R15 ;  /* 0x0000000f0811723e */ /* 0x000fe200000010ff */
[C---:B------:R-:W-:Y:S02]  /*11250*/  FFMA.FTZ R5, R11.reuse, R12, -R5 ;  /* 0x0000000c0b057223 */ /* 0x040fe40000010805 */
[----:B------:R-:W-:Y:S01]  /*11260*/  FFMA.FTZ R2, R11, R2, R27 ;  /* 0x000000020b027223 */ /* 0x000fe2000001001b */
[----:B------:R-:W-:Y:S01]  /*11270*/  F2FP.BF16.PACK_AB R19, R19, R18 ;  /* 0x000000121313723e */ /* 0x000fe200000010ff */
[C---:B------:R-:W-:Y:S02]  /*11280*/  FFMA.FTZ R14, R26.reuse, R13, -R14 ;  /* 0x0000000d1a0e7223 */ /* 0x040fe4000001080e */
[----:B------:R-:W-:Y:S01]  /*11290*/  FFMA.FTZ R3, R26, R3, R30 ;  /* 0x000000031a037223 */ /* 0x000fe2000001001e */
[----:B------:R-:W-:-:S04]  /*112a0*/  F2FP.BF16.PACK_AB R16, R2, R5 ;  /* 0x000000050210723e */ /* 0x000fc800000010ff */
[----:B------:R-:W-:Y:S02]  /*112b0*/  F2FP.BF16.PACK_AB R18, R3, R14 ;  /* 0x0000000e0312723e */ /* 0x000fe400000010ff */
.L_x_1847:
[----:B------:R-:W-:Y:S05]  /*112c0*/  BSYNC B0 ;  /* 0x0000000000007941 */ /* 0x000fea0003800000 */
.L_x_1846:
[----:B-----5:R1:W-:Y:S02]  /*112d0*/  STS.128 [R246+0x5800], R16 ;  /* 0x00580010f6007388 */ /* 0x0203e40000000c00 */
.L_x_1845:
[----:B------:R-:W-:Y:S05]  /*112e0*/  BSYNC B1 ;  /* 0x0000000000017941 */ /* 0x000fea0003800000 */
.L_x_1844:
        /* <DEDUP_REMOVED lines=29> */
[-C--:B------:R-:W-:Y:S02]  /*114c0*/  FMUL.FTZ R18, R18, R13.reuse ;  /* 0x0000000d12127220 */ /* 0x080fe40000410000 */
[----:B------:R-:W-:Y:S01]  /*114d0*/  FFMA.FTZ R17, R24, R13, -R17 ;  /* 0x0000000d18117223 */ /* 0x000fe20000010811 */
[----:B------:R-:W-:Y:S01]  /*114e0*/  F2FP.BF16.PACK_AB R41, R5, R12 ;  /* 0x0000000c0529723e */ /* 0x000fe200000010ff */
[----:B------:R-:W-:Y:S02]  /*114f0*/  IMAD.U32 R13, R8, 0x10000, RZ ;  /* 0x00010000080d7824 */ /* 0x000fe400078e00ff */
[----:B------:R-:W-:Y:S02]  /*11500*/  FMUL.FTZ R2, R40, R7 ;  /* 0x0000000728027220 */ /* 0x000fe40000410000 */
[----:B------:R-:W-:-:S02]  /*11510*/  FMUL.FTZ R8, R42, R3 ;  /* 0x000000032a087220 */ /* 0x000fc40000410000 */
[----:B------:R-:W-:Y:S02]  /*11520*/  FMUL.FTZ R40, R40, R13 ;  /* 0x0000000d28287220 */ /* 0x000fe40000410000 */
[----:B------:R-:W-:Y:S02]  /*11530*/  FMUL.FTZ R42, R42, R9 ;  /* 0x000000092a2a7220 */ /* 0x000fe40000410000 */
        /* <DEDUP_REMOVED lines=8> */
.L_x_1849:
[----:B------:R-:W-:Y:S05]  /*115c0*/  BSYNC B0 ;  /* 0x0000000000007941 */ /* 0x000fea0003800000 */
.L_x_1848:
[----:B-----5:R1:W-:Y:S01]  /*115d0*/  STS.128 [R246+0x7800], R40 ;  /* 0x00780028f6007388 */ /* 0x0203e20000000c00 */
[----:B------:R-:W-:Y:S05]  /*115e0*/  BRA `(.L_x_1835) ;  /* 0x000066e000007947 */ /* 0x000fea0003800000 */
.L_x_1786:
        /* <DEDUP_REMOVED lines=18> */
[C---:B-----5:R-:W-:Y:S01]  /*11710*/  LEA R28, P0, R29.reuse, R18, 0x1 ;  /* 0x000000121d1c7211 */ /* 0x060fe200078008ff */
        /* <DEDUP_REMOVED lines=10> */
[C---:B------:R-:W-:Y:S01]  /*117c0*/  IMAD.U32 R5, R36.reuse, 0x10000, RZ ;  /* 0x0001000024057824 */ /* 0x040fe200078e00ff */
[----:B------:R-:W-:Y:S01]  /*117d0*/  LOP3.LUT R4, R36, 0xffff0000, RZ, 0xc0, !PT ;  /* 0xffff000024047812 */ /* 0x000fe200078ec0ff */
[C---:B------:R-:W-:Y:S01]  /*117e0*/  IMAD.U32 R36, R38.reuse, 0x10000, RZ ;  /* 0x0001000026247824 */ /* 0x040fe200078e00ff */
[----:B------:R-:W-:Y:S02]  /*117f0*/  LOP3.LUT R14, R38, 0xffff0000, RZ, 0xc0, !PT ;  /* 0xffff0000260e7812 */ /* 0x000fe400078ec0ff */
[C---:B------:R-:W-:Y:S02]  /*11800*/  LOP3.LUT R8, R39.reuse, 0xffff0000, RZ, 0xc0, !PT ;  /* 0xffff000027087812 */ /* 0x040fe400078ec0ff */
[----:B------:R-:W-:Y:S02]  /*11810*/  SHF.L.U32 R48, R39, 0x10, RZ ;  /* 0x0000001027307819 */ /* 0x000fe400000006ff */
        /* <DEDUP_REMOVED lines=24> */
[----:B--2---:R-:W-:Y:S01]  /*119a0*/  LOP3.LUT R31, R34, 0xffff0000, RZ, 0xc0, !PT ;  /* 0xffff0000221f7812 */ /* 0x004fe200078ec0ff */
[----:B------:R-:W-:-:S02]  /*119b0*/  @!P1 FADD.FTZ R30, -R30, -RZ ;  /* 0x800000ff1e1e9221 */ /* 0x000fc40000010100 */
[----:B------:R-:W-:Y:S01]  /*119c0*/  FMUL.FTZ R24, R24, R27 ;  /* 0x0000001b18187220 */ /* 0x000fe20000410000 */
[----:B------:R-:W-:Y:S01]  /*119d0*/  LOP3.LUT R27, R32, 0xffff0000, RZ, 0xc0, !PT ;  /* 0xffff0000201b7812 */ /* 0x000fe200078ec0ff */
[----:B------:R-:W-:Y:S02]  /*119e0*/  @!P1 FADD.FTZ R54, -R54, -RZ ;  /* 0x800000ff36369221 */ /* 0x000fe40000010100 */
[----:B------:R-:W-:Y:S02]  /*119f0*/  FMUL.FTZ R25, R25, R28 ;  /* 0x0000001c19197220 */ /* 0x000fe40000410000 */
        /* <DEDUP_REMOVED lines=16> */
[----:B------:R-:W-:Y:S01]  /*11b00*/  FFMA.FTZ R32, R36, R32, R49 ;  /* 0x0000002024207223 */ /* 0x000fe20000010031 */
[----:B------:R-:W-:Y:S01]  /*11b10*/  F2FP.BF16.PACK_AB R36, R4, R5 ;  /* 0x000000050424723e */ /* 0x000fe200000010ff */
[----:B------:R-:W-:Y:S01]  /*11b20*/  FFMA.FTZ R25, R48, R30, R25 ;  /* 0x0000001e30197223 */ /* 0x000fe20000010019 */
[----:B------:R-:W-:Y:S01]  /*11b30*/  F2FP.BF16.PACK_AB R37, R33, R24 ;  /* 0x000000182125723e */ /* 0x000fe200000010ff */
[----:B------:R-:W-:Y:S02]  /*11b40*/  FFMA.FTZ R8, R8, R34, R53 ;  /* 0x0000002208087223 */ /* 0x000fe40000010035 */
[----:B------:R-:W-:-:S03]  /*11b50*/  FFMA.FTZ R29, R14, R31, R29 ;  /* 0x0000001f0e1d7223 */ /* 0x000fc6000001001d */
[----:B------:R-:W-:Y:S02]  /*11b60*/  F2FP.BF16.PACK_AB R39, R8, R25 ;  /* 0x000000190827723e */ /* 0x000fe400000010ff */
[----:B------:R-:W-:Y:S02]  /*11b70*/  F2FP.BF16.PACK_AB R38, R29, R32 ;  /* 0x000000201d26723e */ /* 0x000fe400000010ff */
.L_x_1855:
[----:B------:R-:W-:Y:S05]  /*11b80*/  BSYNC B0 ;  /* 0x0000000000007941 */ /* 0x000fea0003800000 */
.L_x_1854:
[----:B-----5:R3:W-:Y:S02]  /*11b90*/  STS.128 [R246], R36 ;  /* 0x00000024f6007388 */ /* 0x0207e40000000c00 */
.L_x_1853:
[----:B------:R-:W-:Y:S05]  /*11ba0*/  BSYNC B1 ;  /* 0x0000000000017941 */ /* 0x000fea0003800000 */
.L_x_1852:
        /* <DEDUP_REMOVED lines=57> */
[----:B----4-:R-:W-:Y:S01]  /*11f40*/  LOP3.LUT R31, R34, 0xffff0000, RZ, 0xc0, !PT ;  /* 0xffff0000221f7812 */ /* 0x010fe200078ec0ff */
        /* <DEDUP_REMOVED lines=29> */
.L_x_1859:
[----:B------:R-:W-:Y:S05]  /*12120*/  BSYNC B0 ;  /* 0x0000000000007941 */ /* 0x000fea0003800000 */
.L_x_1858:
[----:B-----5:R1:W-:Y:S02]  /*12130*/  STS.128 [R246+0x2000], R36 ;  /* 0x00200024f6007388 */ /* 0x0203e40000000c00 */
.L_x_1857:
[----:B------:R-:W-:Y:S05]  /*12140*/  BSYNC B1 ;  /* 0x0000000000017941 */ /* 0x000fea0003800000 */
.L_x_1856:
        /* <DEDUP_REMOVED lines=87> */
.L_x_1863:
[----:B------:R-:W-:Y:S05]  /*126c0*/  BSYNC B0 ;  /* 0x0000000000007941 */ /* 0x000fea0003800000 */
.L_x_1862:
[----:B-----5:R3:W-:Y:S02]  /*126d0*/  STS.128 [R246+0x4000], R36 ;  /* 0x00400024f6007388 */ /* 0x0207e40000000c00 */
.L_x_1861:
[----:B------:R-:W-:Y:S05]  /*126e0*/  BSYNC B1 ;  /* 0x0000000000017941 */ /* 0x000fea0003800000 */
.L_x_1860:
        /* <DEDUP_REMOVED lines=31> */
[----:B-1----:R-:W-:Y:S02]  /*128e0*/  SHF.L.U32 R46, R39, 0x10, RZ ;  /* 0x00000010272e7819 */ /* 0x002fe400000006ff */
        /* <DEDUP_REMOVED lines=54> */
.L_x_1865:
[----:B------:R-:W-:Y:S05]  /*12c50*/  BSYNC B0 ;  /* 0x0000000000007941 */ /* 0x000fea0003800000 */
.L_x_1864:
[----:B-----5:R3:W-:Y:S02]  /*12c60*/  STS.128 [R246+0x6000], R36 ;  /* 0x00600024f6007388 */ /* 0x0207e40000000c00 */
.L_x_1851:
[----:B------:R-:W-:Y:S05]  /*12c70*/  BSYNC B2 ;  /* 0x0000000000027941 */ /* 0x000fea0003800000 */
.L_x_1850:
        /* <DEDUP_REMOVED lines=23> */
[----:B-----5:R-:W-:Y:S02]  /*12df0*/  LEA R28, P1, R29, R18, 0x1 ;  /* 0x000000121d1c7211 */ /* 0x020fe400078208ff */
[----:B------:R-:W-:Y:S02]  /*12e00*/  @P0 IADD3 R8, -R13, RZ, RZ ;  /* 0x000000ff0d080210 */ /* 0x000fe40007ffe1ff */
[----:B------:R-:W-:Y:S02]  /*12e10*/  LEA.HI.X R29, R29, R19, R27, 0x1, P1 ;  /* 0x000000131d1d7211 */ /* 0x000fe400008f0c1b */
[----:B------:R-:W-:Y:S01]  /*12e20*/  IADD3 R5, P1, R8, R5, RZ ;  /* 0x0000000508057210 */ /* 0x000fe20007f3e0ff */
[----:B------:R-:W-:-:S03]  /*12e30*/  IMAD.WIDE R24, R25, 0x2, R44 ;  /* 0x0000000219187825 */ /* 0x000fc600078e022c */
[----:B------:R-:W3:Y:S01]  /*12e40*/  LD.E.128 R28, [R28.64] ;  /* 0x000000061c1c7980 */ /* 0x000ee2000c101d00 */
[----:B------:R-:W-:Y:S02]  /*12e50*/  LEA.HI.X.SX32 R4, R8, R4, 0x1, P1 ;  /* 0x0000000408047211 */ /* 0x000fe400008f0eff */
[C---:B------:R-:W-:Y:S01]  /*12e60*/  LEA R32, P1, R5.reuse, R22, 0x1 ;  /* 0x0000001605207211 */ /* 0x040fe200078208ff */
[----:B--2---:R-:W2:Y:S03]  /*12e70*/  LD.E.128 R24, [R24.64] ;  /* 0x0000000618187980 */ /* 0x004ea6000c101d00 */
[----:B------:R-:W-:-:S06]  /*12e80*/  LEA.HI.X R33, R5, R23, R4, 0x1, P1 ;  /* 0x0000001705217211 */ /* 0x000fcc00008f0c04 */
[----:B----4-:R-:W4:Y:S01]  /*12e90*/  LD.E.128 R32, [R32.64] ;  /* 0x0000000620207980 */ /* 0x010f22000c101d00 */
[C---:B------:R-:W-:Y:S01]  /*12ea0*/  IMAD.U32 R8, R36.reuse, 0x10000, RZ ;  /* 0x0001000024087824 */ /* 0x040fe200078e00ff */
        /* <DEDUP_REMOVED lines=32> */
[----:B----4-:R-:W-:Y:S01]  /*130b0*/  LOP3.LUT R27, R32, 0xffff0000, RZ, 0xc0, !PT ;  /* 0xffff0000201b7812 */ /* 0x010fe200078ec0ff */
        /* <DEDUP_REMOVED lines=21> */
[----:B------:R-:W-:Y:S01]  /*13210*/  FFMA.FTZ R24, R47, R29, R24 ;  /* 0x0000001d2f187223 */ /* 0x000fe20000010018 */
[----:B------:R-:W-:Y:S01]  /*13220*/  F2FP.BF16.PACK_AB R37, R33, R26 ;  /* 0x0000001a2125723e */ /* 0x000fe200000010ff */
[----:B------:R-:W-:Y:S01]  /*13230*/  FFMA.FTZ R31, R14, R34, R31 ;  /* 0x000000220e1f7223 */ /* 0x000fe2000001001f */
[----:B------:R-:W-:-:S04]  /*13240*/  F2FP.BF16.PACK_AB R38, R25, R32 ;  /* 0x000000201926723e */ /* 0x000fc800000010ff */
[----:B------:R-:W-:Y:S02]  /*13250*/  F2FP.BF16.PACK_AB R39, R31, R24 ;  /* 0x000000181f27723e */ /* 0x000fe400000010ff */
.L_x_1871:
[----:B------:R-:W-:Y:S05]  /*13260*/  BSYNC B0 ;  /* 0x0000000000007941 */ /* 0x000fea0003800000 */
.L_x_1870:
[----:B-----5:R3:W-:Y:S02]  /*13270*/  STS.128 [R246+0x800], R36 ;  /* 0x00080024f6007388 */ /* 0x0207e40000000c00 */
.L_x_1869:
[----:B------:R-:W-:Y:S05]  /*13280*/  BSYNC B1 ;  /* 0x0000000000017941 */ /* 0x000fea0003800000 */
.L_x_1868:
        /* <DEDUP_REMOVED lines=90> */
.L_x_1875:
[----:B------:R-:W-:Y:S05]  /*13830*/  BSYNC B0 ;  /* 0x0000000000007941 */ /* 0x000fea0003800000 */
.L_x_1874:
[----:B-----5:R3:W-:Y:S02]  /*13840*/  STS.128 [R246+0x2800], R36 ;  /* 0x00280024f6007388 */ /* 0x0207e40000000c00 */
.L_x_1873:
[----:B------:R-:W-:Y:S05]  /*13850*/  BSYNC B1 ;  /* 0x0000000000017941 */ /* 0x000fea0003800000 */
.L_x_1872:
        /* <DEDUP_REMOVED lines=90> */
.L_x_1879:
[----:B------:R-:W-:Y:S05]  /*13e00*/  BSYNC B0 ;  /* 0x0000000000007941 */ /* 0x000fea0003800000 */
.L_x_1878:
[----:B-----5:R3:W-:Y:S02]  /*13e10*/  STS.128 [R246+0x4800], R36 ;  /* 0x00480024f6007388 */ /* 0x0207e40000000c00 */
.L_x_1877:
[----:B------:R-:W-:Y:S05]  /*13e20*/  BSYNC B1 ;  /* 0x0000000000017941 */ /* 0x000fea0003800000 */
.L_x_1876:
        /* <DEDUP_REMOVED lines=20> */
[----:B------:R-:W-:Y:S01]  /*13f70*/  LEA.HI.X R29, R31, R19, R29, 0x1, P1 ;  /* 0x000000131f1d7211 */ /* 0x000fe200008f0c1d */
[----:B------:R-:W-:Y:S01]  /*13f80*/  IMAD.WIDE R32, R33, 0x2, R44 ;  /* 0x0000000221207825 */ /* 0x000fe200078e022c */
[----:B------:R-:W-:-:S04]  /*13f90*/  IADD3 R5, P1, R6, R5, RZ ;  /* 0x0000000506057210 */ /* 0x000fc80007f3e0ff */
[----:B--2---:R-:W2:Y:S01]  /*13fa0*/  LD.E.128 R28, [R28.64] ;  /* 0x000000061c1c7980 */ /* 0x004ea2000c101d00 */
[----:B------:R-:W-:Y:S02]  /*13fb0*/  LEA.HI.X.SX32 R4, R6, R4, 0x1, P1 ;  /* 0x0000000406047211 */ /* 0x000fe400008f0eff */
[C---:B-1-3--:R-:W-:Y:S01]  /*13fc0*/  LEA R36, P1, R5.reuse, R22, 0x1 ;  /* 0x0000001605247211 */ /* 0x04afe200078208ff */
[----:B------:R-:W3:Y:S03]  /*13fd0*/  LD.E.128 R32, [R32.64+0x180] ;  /* 0x0001800620207980 */ /* 0x000ee6000c101d00 */
[----:B------:R-:W-:-:S06]  /*13fe0*/  LEA.HI.X R37, R5, R23, R4, 0x1, P1 ;  /* 0x0000001705257211 */ /* 0x000fcc00008f0c04 */
[----:B----4-:R-:W4:Y:S01]  /*13ff0*/  LD.E.128 R36, [R36.64] ;  /* 0x0000000624247980 */ /* 0x010f22000c101d00 */
[C---:B------:R-:W-:Y:S01]  /*14000*/  IMAD.U32 R6, R24.reuse, 0x10000, RZ ;  /* 0x0001000018067824 */ /* 0x040fe200078e00ff */
[----:B------:R-:W-:Y:S01]  /*14010*/  LOP3.LUT R5, R24, 0xffff0000, RZ, 0xc0, !PT ;  /* 0xffff000018057812 */ /* 0x000fe200078ec0ff */
[C---:B------:R-:W-:Y:S01]  /*14020*/  IMAD.U32 R45, R27.reuse, 0x10000, RZ ;  /* 0x000100001b2d7824 */ /* 0x040fe200078e00ff */
[C---:B------:R-:W-:Y:S02]  /*14030*/  SHF.L.U32 R24, R26.reuse, 0x10, RZ ;  /* 0x000000101a187819 */ /* 0x040fe400000006ff */
[----:B------:R-:W-:Y:S02]  /*14040*/  LOP3.LUT R14, R26, 0xffff0000, RZ, 0xc0, !PT ;  /* 0xffff00001a0e7812 */ /* 0x000fe400078ec0ff */
[----:B------:R-:W-:Y:S02]  /*14050*/  LOP3.LUT R8, R27, 0xffff0000, RZ, 0xc0, !PT ;  /* 0xffff00001b087812 */ /* 0x000fe400078ec0ff */
[C---:B------:R-:W-:Y:S01]  /*14060*/  LOP3.LUT R4, R25.reuse, 0xffff0000, RZ, 0xc0, !PT ;  /* 0xffff000019047812 */ /* 0x040fe200078ec0ff */
[----:B------:R-:W-:Y:S01]  /*14070*/  IMAD.U32 R25, R25, 0x10000, RZ ;  /* 0x0001000019197824 */ /* 0x000fe200078e00ff */
[C---:B--2---:R-:W-:Y:S01]  /*14080*/  SHF.L.U32 R26, R29.reuse, 0x10, RZ ;  /* 0x000000101d1a7819 */ /* 0x044fe200000006ff */
[----:B------:R-:W-:Y:S01]  /*14090*/  IMAD.U32 R46, R30, 0x10000, RZ ;  /* 0x000100001e2e7824 */ /* 0x000fe200078e00ff */
[----:B------:R-:W-:Y:S01]  /*140a0*/  LOP3.LUT R47, R29, 0xffff0000, RZ, 0xc0, !PT ;  /* 0xffff00001d2f7812 */ /* 0x000fe200078ec0ff */
[----:B------:R-:W-:Y:S01]  /*140b0*/  IMAD.U32 R44, R28, 0x10000, RZ ;  /* 0x000100001c2c7824 */ /* 0x000fe200078e00ff */
[----:B------:R-:W-:Y:S01]  /*140c0*/  LOP3.LUT R29, R30, 0xffff0000, RZ, 0xc0, !PT ;  /* 0xffff00001e1d7812 */ /* 0x000fe200078ec0ff */
[----:B------:R-:W-:Y:S01]  /*140d0*/  @!P0 FADD.FTZ R26, -R26, -RZ ;  /* 0x800000ff1a1a8221 */ /* 0x000fe20000010100 */
[----:B------:R-:W-:Y:S01]  /*140e0*/  LOP3.LUT R27, R28, 0xffff0000, RZ, 0xc0, !PT ;  /* 0xffff00001c1b7812 */ /* 0x000fe200078ec0ff */
[C---:B------:R-:W-:Y:S01]  /*140f0*/  IMAD.U32 R28, R31.reuse, 0x10000, RZ ;  /* 0x000100001f1c7824 */ /* 0x040fe200078e00ff */
[----:B------:R-:W-:Y:S01]  /*14100*/  LOP3.LUT R30, R31, 0xffff0000, RZ, 0xc0, !PT ;  /* 0xffff00001f1e7812 */ /* 0x000fe200078ec0ff */
[C---:B---3--:R-:W-:Y:S01]  /*14110*/  IMAD.U32 R31, R33.reuse, 0x10000, RZ ;  /* 0x00010000211f7824 */ /* 0x048fe200078e00ff */
[----:B------:R-:W-:Y:S01]  /*14120*/  LOP3.LUT R48, R33, 0xffff0000, RZ, 0xc0, !PT ;  /* 0xffff000021307812 */ /* 0x000fe200078ec0ff */
[C---:B------:R-:W-:Y:S01]  /*14130*/  IMAD.U32 R33, R35.reuse, 0x10000, RZ ;  /* 0x0001000023217824 */ /* 0x040fe200078e00ff */
[----:B------:R-:W-:Y:S01]  /*14140*/  LOP3.LUT R35, R35, 0xffff0000, RZ, 0xc0, !PT ;  /* 0xffff000023237812 */ /* 0x000fe200078ec0ff */
[----:B------:R-:W-:Y:S01]  /*14150*/  @!P0 FADD.FTZ R30, -R30, -RZ ;  /* 0x800000ff1e1e8221 */ /* 0x000fe20000010100 */
[----:B------:R-:W-:Y:S01]  /*14160*/  SHF.L.U32 R49, R32, 0x10, RZ ;  /* 0x0000001020317819 */ /* 0x000fe200000006ff */
[----:B------:R-:W-:Y:S01]  /*14170*/  @!P0 FADD.FTZ R44, -R44, -RZ ;  /* 0x800000ff2c2c8221 */ /* 0x000fe20000010100 */
[----:B------:R-:W-:Y:S01]  /*14180*/  LOP3.LUT R32, R32, 0xffff0000, RZ, 0xc0, !PT ;  /* 0xffff000020207812 */ /* 0x000fe200078ec0ff */
[----:B------:R-:W-:Y:S01]  /*14190*/  @!P0 FADD.FTZ R27, -R27, -RZ ;  /* 0x800000ff1b1b8221 */ /* 0x000fe20000010100 */
[C---:B------:R-:W-:Y:S01]  /*141a0*/  SHF.L.U32 R51, R34.reuse, 0x10, RZ ;  /* 0x0000001022337819 */ /* 0x040fe200000006ff */
[----:B------:R-:W-:Y:S01]  /*141b0*/  @!P0 FADD.FTZ R29, -R29, -RZ ;  /* 0x800000ff1d1d8221 */ /* 0x000fe20000010100 */
[----:B------:R-:W-:Y:S01]  /*141c0*/  LOP3.LUT R34, R34, 0xffff0000, RZ, 0xc0, !PT ;  /* 0xffff000022227812 */ /* 0x000fe200078ec0ff */
[----:B------:R-:W-:Y:S01]  /*141d0*/  FMUL.FTZ R26, R31, R26 ;  /* 0x0000001a1f1a7220 */ /* 0x000fe20000410000 */
[C---:B----4-:R-:W-:Y:S01]  /*141e0*/  SHF.L.U32 R31, R36.reuse, 0x10, RZ ;  /* 0x00000010241f7819 */ /* 0x050fe200000006ff */
[----:B------:R-:W-:Y:S01]  /*141f0*/  FMUL.FTZ R35, R35, R30 ;  /* 0x0000001e23237220 */ /* 0x000fe20000410000 */
[----:B------:R-:W-:Y:S01]  /*14200*/  LOP3.LUT R30, R36, 0xffff0000, RZ, 0xc0, !PT ;  /* 0xffff0000241e7812 */ /* 0x000fe200078ec0ff */
[----:B------:R-:W-:Y:S01]  /*14210*/  @!P0 FADD.FTZ R46, -R46, -RZ ;  /* 0x800000ff2e2e8221 */ /* 0x000fe20000010100 */
[----:B------:R-:W-:Y:S01]  /*14220*/  SHF.L.U32 R36, R38, 0x10, RZ ;  /* 0x0000001026247819 */ /* 0x000fe200000006ff */
[----:B------:R-:W-:-:S02]  /*14230*/  @!P0 FADD.FTZ R28, -R28, -RZ ;  /* 0x800000ff1c1c8221 */ /* 0x000fc40000010100 */
[----:B------:R-:W-:Y:S02]  /*14240*/  @!P0 FADD.FTZ R47, -R47, -RZ ;  /* 0x800000ff2f2f8221 */ /* 0x000fe40000010100 */
[----:B------:R-:W-:Y:S02]  /*14250*/  FMUL.FTZ R49, R49, R44 ;  /* 0x0000002c31317220 */ /* 0x000fe40000410000 */
[----:B------:R-:W-:Y:S02]  /*14260*/  FMUL.FTZ R32, R32, R27 ;  /* 0x0000001b20207220 */ /* 0x000fe40000410000 */
[----:B------:R-:W-:Y:S01]  /*14270*/  FMUL.FTZ R29, R34, R29 ;  /* 0x0000001d221d7220 */ /* 0x000fe20000410000 */
[----:B------:R-:W-:Y:S01]  /*14280*/  LOP3.LUT R34, R38, 0xffff0000, RZ, 0xc0, !PT ;  /* 0xffff000026227812 */ /* 0x000fe200078ec0ff */
[C---:B------:R-:W-:Y:S01]  /*14290*/  IMAD.U32 R27, R37.reuse, 0x10000, RZ ;  /* 0x00010000251b7824 */ /* 0x040fe200078e00ff */
[----:B------:R-:W-:Y:S01]  /*142a0*/  LOP3.LUT R37, R37, 0xffff0000, RZ, 0xc0, !PT ;  /* 0xffff000025257812 */ /* 0x000fe200078ec0ff */
        /* <DEDUP_REMOVED lines=18> */
.L_x_1881:
[----:B------:R-:W-:Y:S05]  /*143d0*/  BSYNC B0 ;  /* 0x0000000000007941 */ /* 0x000fea0003800000 */
.L_x_1880:
[----:B-----5:R1:W-:Y:S02]  /*143e0*/  STS.128 [R246+0x6800], R24 ;  /* 0x00680018f6007388 */ /* 0x0203e40000000c00 */
.L_x_1867:
[----:B------:R-:W-:Y:S05]  /*143f0*/  BSYNC B2 ;  /* 0x0000000000027941 */ /* 0x000fea0003800000 */
.L_x_1866:
        /* <DEDUP_REMOVED lines=21> */
[C---:B------:R-:W-:Y:S02]  /*14550*/  IADD3 R29, P1, R27.reuse, R5, RZ ;  /* 0x000000051b1d7210 */ /* 0x040fe40007f3e0ff */
[----:B------:R-:W-:Y:S02]  /*14560*/  MOV R8, RZ ;  /* 0x000000ff00087202 */ /* 0x000fe40000000f00 */
[----:B------:R-:W-:Y:S02]  /*14570*/  LEA.HI.X.SX32 R27, R27, R4, 0x1, P1 ;  /* 0x000000041b1b7211 */ /* 0x000fe400008f0eff */
[----:B-----5:R-:W-:Y:S01]  /*14580*/  LEA R28, P1, R29, R18, 0x1 ;  /* 0x000000121d1c7211 */ /* 0x020fe200078208ff */
[----:B------:R-:W-:-:S03]  /*14590*/  @P0 IMAD.MOV R8, RZ, RZ, -R13 ;  /* 0x000000ffff080224 */ /* 0x000fc600078e0a0d */
        /* <DEDUP_REMOVED lines=10> */
[----:B------:R-:W-:Y:S02]  /*14640*/  LOP3.LUT R5, R36, 0xffff0000, RZ, 0xc0, !PT ;  /* 0xffff000024057812 */ /* 0x000fe400078ec0ff */
[C---:B------:R-:W-:Y:S02]  /*14650*/  LOP3.LUT R4, R37.reuse, 0xffff0000, RZ, 0xc0, !PT ;  /* 0xffff000025047812 */ /* 0x040fe400078ec0ff */
[----:B------:R-:W-:Y:S01]  /*14660*/  SHF.L.U32 R44, R37, 0x10, RZ ;  /* 0x00000010252c7819 */ /* 0x000fe200000006ff */
[C---:B------:R-:W-:Y:S01]  /*14670*/  IMAD.U32 R37, R38.reuse, 0x10000, RZ ;  /* 0x0001000026257824 */ /* 0x040fe200078e00ff */
[----:B------:R-:W-:Y:S02]  /*14680*/  LOP3.LUT R36, R38, 0xffff0000, RZ, 0xc0, !PT ;  /* 0xffff000026247812 */ /* 0x000fe400078ec0ff */
[----:B------:R-:W-:-:S02]  /*14690*/  LOP3.LUT R14, R39, 0xffff0000, RZ, 0xc0, !PT ;  /* 0xffff0000270e7812 */ /* 0x000fc400078ec0ff */
[----:B------:R-:W-:Y:S01]  /*146a0*/  SHF.L.U32 R45, R39, 0x10, RZ ;  /* 0x00000010272d7819 */ /* 0x000fe200000006ff */
        /* <DEDUP_REMOVED lines=52> */
.L_x_1887:
[----:B------:R-:W-:Y:S05]  /*149f0*/  BSYNC B0 ;  /* 0x0000000000007941 */ /* 0x000fea0003800000 */
.L_x_1886:
[----:B-----5:R3:W-:Y:S02]  /*14a00*/  STS.128 [R246+0x1000], R36 ;  /* 0x00100024f6007388 */ /* 0x0207e40000000c00 */
.L_x_1885:
[----:B------:R-:W-:Y:S05]  /*14a10*/  BSYNC B1 ;  /* 0x0000000000017941 */ /* 0x000fea0003800000 */
.L_x_1884:
        /* <DEDUP_REMOVED lines=90> */
.L_x_1891:
[----:B------:R-:W-:Y:S05]  /*14fc0*/  BSYNC B0 ;  /* 0x0000000000007941 */ /* 0x000fea0003800000 */
.L_x_1890:
[----:B-----5:R3:W-:Y:S02]  /*14fd0*/  STS.128 [R246+0x3000], R36 ;  /* 0x00300024f6007388 */ /* 0x0207e40000000c00 */
.L_x_1889:
[----:B------:R-:W-:Y:S05]  /*14fe0*/  BSYNC B1 ;  /* 0x0000000000017941 */ /* 0x000fea0003800000 */
.L_x_1888:
        /* <DEDUP_REMOVED lines=90> */
.L_x_1895:
[----:B------:R-:W-:Y:S05]  /*15590*/  BSYNC B0 ;  /* 0x0000000000007941 */ /* 0x000fea0003800000 */
.L_x_1894:
[----:B-----5:R3:W-:Y:S02]  /*155a0*/  STS.128 [R246+0x5000], R36 ;  /* 0x00500024f6007388 */ /* 0x0207e40000000c00 */
.L_x_1893:
[----:B------:R-:W-:Y:S05]  /*155b0*/  BSYNC B1 ;  /* 0x0000000000017941 */ /* 0x000fea0003800000 */
.L_x_1892:
        /* <DEDUP_REMOVED lines=23> */
[----:B--2---:R-:W2:Y:S01]  /*15730*/  LD.E.128 R24, [R24.64] ;  /* 0x0000000618187980 */ /* 0x004ea2000c101d00 */
[----:B------:R-:W-:Y:S02]  /*15740*/  LEA.HI.X.SX32 R4, R8, R4, 0x1, P1 ;  /* 0x0000000408047211 */ /* 0x000fe400008f0eff */
[C---:B---3--:R-:W-:Y:S01]  /*15750*/  LEA R36, P1, R5.reuse, R22, 0x1 ;  /* 0x0000001605247211 */ /* 0x048fe200078208ff */
[----:B------:R-:W3:Y:S03]  /*15760*/  LD.E.128 R32, [R32.64+0x180] ;  /* 0x0001800620207980 */ /* 0x000ee6000c101d00 */
        /* <DEDUP_REMOVED lines=10> */
[C---:B--2---:R-:W-:Y:S01]  /*15810*/  IMAD.U32 R31, R24.reuse, 0x10000, RZ ;  /* 0x00010000181f7824 */ /* 0x044fe200078e00ff */
[----:B------:R-:W-:Y:S01]  /*15820*/  LOP3.LUT R30, R24, 0xffff0000, RZ, 0xc0, !PT ;  /* 0xffff0000181e7812 */ /* 0x000fe200078ec0ff */
[----:B------:R-:W-:Y:S01]  /*15830*/  IMAD.U32 R44, R26, 0x10000, RZ ;  /* 0x000100001a2c7824 */ /* 0x000fe200078e00ff */
[C---:B------:R-:W-:Y:S01]  /*15840*/  SHF.L.U32 R24, R25.reuse, 0x10, RZ ;  /* 0x0000001019187819 */ /* 0x040fe200000006ff */
[----:B---3--:R-:W-:Y:S01]  /*15850*/  IMAD.U32 R46, R32, 0x10000, RZ ;  /* 0x00010000202e7824 */ /* 0x008fe200078e00ff */
        /* <DEDUP_REMOVED lines=11> */
[C---:B------:R-:W-:Y:S01]  /*15910*/  IMAD.U32 R51, R34.reuse, 0x10000, RZ ;  /* 0x0001000022337824 */ /* 0x040fe200078e00ff */
        /* <DEDUP_REMOVED lines=8> */
[----:B----4-:R-:W-:Y:S01]  /*159a0*/  LOP3.LUT R25, R36, 0xffff0000, RZ, 0xc0, !PT ;  /* 0xffff000024197812 */ /* 0x010fe200078ec0ff */
[----:B------:R-:W-:Y:S01]  /*159b0*/  FMUL.FTZ R33, R33, R26 ;  /* 0x0000001a21217220 */ /* 0x000fe20000410000 */
[C---:B------:R-:W-:Y:S01]  /*159c0*/  SHF.L.U32 R24, R37.reuse, 0x10, RZ ;  /* 0x0000001025187819 */ /* 0x040fe200000006ff */
[----:B------:R-:W-:Y:S01]  /*159d0*/  FMUL.FTZ R31, R46, R31 ;  /* 0x0000001f2e1f7220 */ /* 0x000fe20000410000 */
[----:B------:R-:W-:Y:S01]  /*159e0*/  LOP3.LUT R37, R37, 0xffff0000, RZ, 0xc0, !PT ;  /* 0xffff000025257812 */ /* 0x000fe200078ec0ff */
[----:B------:R-:W-:Y:S01]  /*159f0*/  FMUL.FTZ R30, R49, R30 ;  /* 0x0000001e311e7220 */ /* 0x000fe20000410000 */
[----:B------:R-:W-:Y:S01]  /*15a00*/  LOP3.LUT R35, R38, 0xffff0000, RZ, 0xc0, !PT ;  /* 0xffff000026237812 */ /* 0x000fe200078ec0ff */
[----:B------:R-:W-:-:S02]  /*15a10*/  @!P0 FADD.FTZ R44, -R44, -RZ ;  /* 0x800000ff2c2c8221 */ /* 0x000fc40000010100 */
[----:B------:R-:W-:Y:S02]  /*15a20*/  IMAD.U32 R26, R36, 0x10000, RZ ;  /* 0x00010000241a7824 */ /* 0x000fe400078e00ff */
[----:B------:R-:W-:Y:S02]  /*15a30*/  FMUL.FTZ R45, R48, R45 ;  /* 0x0000002d302d7220 */ /* 0x000fe40000410000 */
[----:B------:R-:W-:Y:S01]  /*15a40*/  FMUL.FTZ R27, R34, R27 ;  /* 0x0000001b221b7220 */ /* 0x000fe20000410000 */
[C---:B------:R-:W-:Y:S01]  /*15a50*/  SHF.L.U32 R34, R39.reuse, 0x10, RZ ;  /* 0x0000001027227819 */ /* 0x040fe200000006ff */
[----:B------:R-:W-:Y:S01]  /*15a60*/  IMAD.U32 R36, R38, 0x10000, RZ ;  /* 0x0001000026247824 */ /* 0x000fe200078e00ff */
[----:B------:R-:W-:Y:S01]  /*15a70*/  LOP3.LUT R38, R39, 0xffff0000, RZ, 0xc0, !PT ;  /* 0xffff000027267812 */ /* 0x000fe200078ec0ff */
[----:B------:R-:W-:Y:S02]  /*15a80*/  FMUL.FTZ R44, R51, R44 ;  /* 0x0000002c332c7220 */ /* 0x000fe40000410000 */
[----:B------:R-:W-:-:S02]  /*15a90*/  FFMA.FTZ R8, R8, R26, R31 ;  /* 0x0000001a08087223 */ /* 0x000fc4000001001f */
        /* <DEDUP_REMOVED lines=13> */
.L_x_1897:
[----:B------:R-:W-:Y:S05]  /*15b70*/  BSYNC B0 ;  /* 0x0000000000007941 */ /* 0x000fea0003800000 */
.L_x_1896:
[----:B-----5:R1:W-:Y:S02]  /*15b80*/  STS.128 [R246+0x7000], R28 ;  /* 0x0070001cf6007388 */ /* 0x0203e40000000c00 */
.L_x_1883:
[----:B------:R-:W-:Y:S05]  /*15b90*/  BSYNC B2 ;  /* 0x0000000000027941 */ /* 0x000fea0003800000 */
.L_x_1882:
        /* <DEDUP_REMOVED lines=20> */
[----:B------:R-:W-:Y:S01]  /*15ce0*/  IADD3 R29, P1, R17, R8, RZ ;  /* 0x00000008111d7210 */ /* 0x000fe20007f3e0ff */
[----:B------:R-:W-:-:S03]  /*15cf0*/  IMAD.MOV.U32 R14, RZ, RZ, RZ ;  /* 0x000000ffff0e7224 */ /* 0x000fc600078e00ff */
        /* <DEDUP_REMOVED lines=8> */
[C---:B---3--:R-:W-:Y:S01]  /*15d80*/  LEA R36, P1, R15.reuse, R22, 0x1 ;  /* 0x000000160f247211 */ /* 0x048fe200078208ff */
[----:B------:R-:W3:Y:S03]  /*15d90*/  LD.E.128 R28, [R28.64] ;  /* 0x000000061c1c7980 */ /* 0x000ee6000c101d00 */
        /* <DEDUP_REMOVED lines=11> */
[----:B------:R-:W-:-:S02]  /*15e50*/  LOP3.LUT R44, R33, 0xffff0000, RZ, 0xc0, !PT ;  /* 0xffff0000212c7812 */ /* 0x000fc400078ec0ff */
[----:B------:R-:W-:Y:S01]  /*15e60*/  LOP3.LUT R33, R34, 0xffff0000, RZ, 0xc0, !PT ;  /* 0xffff000022217812 */ /* 0x000fe200078ec0ff */
[----:B------:R-:W-:Y:S01]  /*15e70*/  @!P0 FADD.FTZ R25, -R25, -RZ ;  /* 0x800000ff19198221 */ /* 0x000fe20000010100 */
[----:B------:R-:W-:Y:S01]  /*15e80*/  SHF.L.U32 R27, R32, 0x10, RZ ;  /* 0x00000010201b7819 */ /* 0x000fe200000006ff */
[----:B------:R-:W-:Y:S01]  /*15e90*/  @!P0 FADD.FTZ R44, -R44, -RZ ;  /* 0x800000ff2c2c8221 */ /* 0x000fe20000010100 */
[----:B------:R-:W-:Y:S01]  /*15ea0*/  LOP3.LUT R26, R32, 0xffff0000, RZ, 0xc0, !PT ;  /* 0xffff0000201a7812 */ /* 0x000fe200078ec0ff */
[----:B------:R-:W-:Y:S01]  /*15eb0*/  IMAD.U32 R32, R35, 0x10000, RZ ;  /* 0x0001000023207824 */ /* 0x000fe200078e00ff */
[----:B------:R-:W-:Y:S01]  /*15ec0*/  SHF.L.U32 R43, R34, 0x10, RZ ;  /* 0x00000010222b7819 */ /* 0x000fe200000006ff */
[----:B------:R-:W-:Y:S01]  /*15ed0*/  @!P0 FADD.FTZ R33, -R33, -RZ ;  /* 0x800000ff21218221 */ /* 0x000fe20000010100 */
[----:B------:R-:W-:Y:S01]  /*15ee0*/  LOP3.LUT R34, R35, 0xffff0000, RZ, 0xc0, !PT ;  /* 0xffff000023227812 */ /* 0x000fe200078ec0ff */
[----:B------:R-:W-:Y:S01]  /*15ef0*/  @!P0 FADD.FTZ R27, -R27, -RZ ;  /* 0x800000ff1b1b8221 */ /* 0x000fe20000010100 */
[----:B---3--:R-:W-:Y:S01]  /*15f00*/  SHF.L.U32 R48, R30, 0x10, RZ ;  /* 0x000000101e307819 */ /* 0x008fe200000006ff */
[----:B------:R-:W-:Y:S01]  /*15f10*/  @!P0 FADD.FTZ R26, -R26, -RZ ;  /* 0x800000ff1a1a8221 */ /* 0x000fe20000010100 */
[----:B------:R-:W-:Y:S01]  /*15f20*/  SHF.L.U32 R46, R28, 0x10, RZ ;  /* 0x000000101c2e7819 */ /* 0x000fe200000006ff */
[----:B------:R-:W-:Y:S01]  /*15f30*/  @!P0 FADD.FTZ R32, -R32, -RZ ;  /* 0x800000ff20208221 */ /* 0x000fe20000010100 */
[----:B------:R-:W-:Y:S01]  /*15f40*/  LOP3.LUT R35, R28, 0xffff0000, RZ, 0xc0, !PT ;  /* 0xffff00001c237812 */ /* 0x000fe200078ec0ff */
[C---:B------:R-:W-:Y:S01]  /*15f50*/  IMAD.U32 R28, R29.reuse, 0x10000, RZ ;  /* 0x000100001d1c7824 */ /* 0x040fe200078e00ff */
[----:B------:R-:W-:Y:S01]  /*15f60*/  LOP3.LUT R30, R30, 0xffff0000, RZ, 0xc0, !PT ;  /* 0xffff00001e1e7812 */ /* 0x000fe200078ec0ff */
[----:B------:R-:W-:Y:S01]  /*15f70*/  @!P0 FADD.FTZ R34, -R34, -RZ ;  /* 0x800000ff22228221 */ /* 0x000fe20000010100 */
[----:B------:R-:W-:Y:S01]  /*15f80*/  LOP3.LUT R45, R29, 0xffff0000, RZ, 0xc0, !PT ;  /* 0xffff00001d2d7812 */ /* 0x000fe200078ec0ff */
[C---:B------:R-:W-:Y:S01]  /*15f90*/  IMAD.U32 R29, R31.reuse, 0x10000, RZ ;  /* 0x000100001f1d7824 */ /* 0x040fe200078e00ff */
[----:B------:R-:W-:Y:S01]  /*15fa0*/  LOP3.LUT R31, R31, 0xffff0000, RZ, 0xc0, !PT ;  /* 0xffff00001f1f7812 */ /* 0x000fe200078ec0ff */
[----:B------:R-:W-:Y:S01]  /*15fb0*/  FMUL.FTZ R25, R28, R25 ;  /* 0x000000191c197220 */ /* 0x000fe20000410000 */
[----:B----4-:R-:W-:Y:S01]  /*15fc0*/  LOP3.LUT R28, R36, 0xffff0000, RZ, 0xc0, !PT ;  /* 0xffff0000241c7812 */ /* 0x010fe200078ec0ff */
[----:B------:R-:W-:Y:S01]  /*15fd0*/  FMUL.FTZ R33, R30, R33 ;  /* 0x000000211e217220 */ /* 0x000fe20000410000 */
[----:B------:R-:W-:Y:S01]  /*15fe0*/  SHF.L.U32 R30, R36, 0x10, RZ ;  /* 0x00000010241e7819 */ /* 0x000fe200000006ff */
[----:B------:R-:W-:Y:S01]  /*15ff0*/  FMUL.FTZ R27, R46, R27 ;  /* 0x0000001b2e1b7220 */ /* 0x000fe20000410000 */
[----:B------:R-:W-:Y:S01]  /*16000*/  SHF.L.U32 R36, R38, 0x10, RZ ;  /* 0x0000001026247819 */ /* 0x000fe200000006ff */
[----:B------:R-:W-:-:S02]  /*16010*/  FMUL.FTZ R35, R35, R26 ;  /* 0x0000001a23237220 */ /* 0x000fc40000410000 */
[----:B------:R-:W-:Y:S02]  /*16020*/  @!P0 FADD.FTZ R43, -R43, -RZ ;  /* 0x800000ff2b2b8221 */ /* 0x000fe40000010100 */
        /* <DEDUP_REMOVED lines=22> */
.L_x_1901:
[----:B------:R-:W-:Y:S05]  /*16190*/  BSYNC B0 ;  /* 0x0000000000007941 */ /* 0x000fea0003800000 */
.L_x_1900:
[----:B-----5:R1:W-:Y:S02]  /*161a0*/  STS.128 [R246+0x1800], R24 ;  /* 0x00180018f6007388 */ /* 0x0203e40000000c00 */
.L_x_1899:
[----:B------:R-:W-:Y:S05]  /*161b0*/  BSYNC B1 ;  /* 0x0000000000017941 */ /* 0x000fea0003800000 */
.L_x_1898:
        /* <DEDUP_REMOVED lines=15> */
[--C-:B------:R-:W-:Y:S01]  /*162b0*/  @P0 IMAD.MOV R15, RZ, RZ, -R13.reuse ;  /* 0x000000ffff0f0224 */ /* 0x100fe200078e0a0d */
[----:B------:R-:W-:Y:S02]  /*162c0*/  LEA.HI.X.SX32 R5, R5, R3, 0x1, P1 ;  /* 0x0000000305057211 */ /* 0x000fe400008f0eff */
[C---:B------:R-:W-:Y:S02]  /*162d0*/  IADD3 R29, P1, R17.reuse, R8, RZ ;  /* 0x00000008111d7210 */ /* 0x040fe40007f3e0ff */
[----:B------:R-:W-:Y:S02]  /*162e0*/  MOV R12, RZ ;  /* 0x000000ff000c7202 */ /* 0x000fe40000000f00 */
[----:B------:R-:W-:Y:S01]  /*162f0*/  LEA.HI.X.SX32 R17, R17, R5, 0x1, P1 ;  /* 0x0000000511117211 */ /* 0x000fe200008f0eff */
[----:B------:R-:W-:Y:S01]  /*16300*/  @P0 IMAD.MOV R12, RZ, RZ, -R13 ;  /* 0x000000ffff0c0224 */ /* 0x000fe200078e0a0d */
[----:B-----5:R-:W-:-:S04]  /*16310*/  LEA R32, P1, R29, R18, 0x1 ;  /* 0x000000121d207211 */ /* 0x020fc800078208ff */
[----:B------:R-:W-:Y:S01]  /*16320*/  LEA.HI.X R33, R29, R19, R17, 0x1, P1 ;  /* 0x000000131d217211 */ /* 0x000fe200008f0c11 */
[----:B------:R-:W-:Y:S01]  /*16330*/  IMAD.WIDE R28, R15, 0x2, R40 ;  /* 0x000000020f1c7825 */ /* 0x000fe200078e0228 */
[----:B------:R-:W-:-:S04]  /*16340*/  IADD3 R15, P1, R12, R8, RZ ;  /* 0x000000080c0f7210 */ /* 0x000fc80007f3e0ff */
        /* <DEDUP_REMOVED lines=17> */
[C---:B------:R-:W-:Y:S01]  /*16460*/  SHF.L.U32 R17, R33.reuse, 0x10, RZ ;  /* 0x0000001021117819 */ /* 0x040fe200000006ff */
[----:B---3--:R-:W-:Y:S01]  /*16470*/  IMAD.U32 R45, R30, 0x10000, RZ ;  /* 0x000100001e2d7824 */ /* 0x008fe200078e00ff */
[----:B------:R-:W-:Y:S01]  /*16480*/  LOP3.LUT R43, R33, 0xffff0000, RZ, 0xc0, !PT ;  /* 0xffff0000212b7812 */ /* 0x000fe200078ec0ff */
[----:B------:R-:W-:Y:S01]  /*16490*/  @!P0 FADD.FTZ R26, -R26, -RZ ;  /* 0x800000ff1a1a8221 */ /* 0x000fe20000010100 */
[----:B------:R-:W-:Y:S01]  /*164a0*/  LOP3.LUT R33, R34, 0xffff0000, RZ, 0xc0, !PT ;  /* 0xffff000022217812 */ /* 0x000fe200078ec0ff */
[----:B------:R-:W-:Y:S01]  /*164b0*/  @!P0 FADD.FTZ R17, -R17, -RZ ;  /* 0x800000ff11118221 */ /* 0x000fe20000010100 */
[----:B------:R-:W-:Y:S01]  /*164c0*/  SHF.L.U32 R32, R35, 0x10, RZ ;  /* 0x0000001023207819 */ /* 0x000fe200000006ff */
[----:B------:R-:W-:Y:S01]  /*164d0*/  @!P0 FADD.FTZ R25, -R25, -RZ ;  /* 0x800000ff19198221 */ /* 0x000fe20000010100 */
[----:B------:R-:W-:Y:S01]  /*164e0*/  LOP3.LUT R34, R35, 0xffff0000, RZ, 0xc0, !PT ;  /* 0xffff000023227812 */ /* 0x000fe200078ec0ff */
[C---:B------:R-:W-:Y:S01]  /*164f0*/  IMAD.U32 R35, R28.reuse, 0x10000, RZ ;  /* 0x000100001c237824 */ /* 0x040fe200078e00ff */
[----:B------:R-:W-:Y:S01]  /*16500*/  LOP3.LUT R44, R28, 0xffff0000, RZ, 0xc0, !PT ;  /* 0xffff00001c2c7812 */ /* 0x000fe200078ec0ff */
[----:B------:R-:W-:Y:S01]  /*16510*/  @!P0 FADD.FTZ R32, -R32, -RZ ;  /* 0x800000ff20208221 */ /* 0x000fe20000010100 */
[C---:B------:R-:W-:Y:S01]  /*16520*/  SHF.L.U32 R28, R29.reuse, 0x10, RZ ;  /* 0x000000101d1c7819 */ /* 0x040fe200000006ff */
[----:B------:R-:W-:Y:S01]  /*16530*/  @!P0 FADD.FTZ R34, -R34, -RZ ;  /* 0x800000ff22228221 */ /* 0x000fe20000010100 */
[----:B------:R-:W-:Y:S01]  /*16540*/  LOP3.LUT R46, R29, 0xffff0000, RZ, 0xc0, !PT ;  /* 0xffff00001d2e7812 */ /* 0x000fe200078ec0ff */
[----:B------:R-:W-:Y:S01]  /*16550*/  @!P0 FADD.FTZ R33, -R33, -RZ ;  /* 0x800000ff21218221 */ /* 0x000fe20000010100 */
[----:B------:R-:W-:Y:S01]  /*16560*/  SHF.L.U32 R29, R31, 0x10, RZ ;  /* 0x000000101f1d7819 */ /* 0x000fe200000006ff */
[----:B------:R-:W-:Y:S01]  /*16570*/  @!P0 FADD.FTZ R43, -R43, -RZ ;  /* 0x800000ff2b2b8221 */ /* 0x000fe20000010100 */
[----:B------:R-:W-:Y:S01]  /*16580*/  LOP3.LUT R31, R31, 0xffff0000, RZ, 0xc0, !PT ;  /* 0xffff00001f1f7812 */ /* 0x000fe200078ec0ff */
[----:B------:R-:W-:Y:S01]  /*16590*/  FMUL.FTZ R17, R28, R17 ;  /* 0x000000111c117220 */ /* 0x000fe20000410000 */
[----:B------:R-:W-:Y:S01]  /*165a0*/  LOP3.LUT R30, R30, 0xffff0000, RZ, 0xc0, !PT ;  /* 0xffff00001e1e7812 */ /* 0x000fe200078ec0ff */
[----:B------:R-:W-:Y:S01]  /*165b0*/  @!P0 FADD.FTZ R42, -R42, -RZ ;  /* 0x800000ff2a2a8221 */ /* 0x000fe20000010100 */
[----:B----4-:R-:W-:Y:S01]  /*165c0*/  LOP3.LUT R28, R36, 0xffff0000, RZ, 0xc0, !PT ;  /* 0xffff0000241c7812 */ /* 0x010fe200078ec0ff */
[----:B------:R-:W-:-:S02]  /*165d0*/  FMUL.FTZ R32, R29, R32 ;  /* 0x000000201d207220 */ /* 0x000fc40000410000 */
[----:B------:R-:W-:Y:S01]  /*165e0*/  FMUL.FTZ R35, R35, R26 ;  /* 0x0000001a23237220 */ /* 0x000fe20000410000 */
[----:B------:R-:W-:Y:S01]  /*165f0*/  SHF.L.U32 R26, R37, 0x10, RZ ;  /* 0x00000010251a7819 */ /* 0x000fe200000006ff */
        /* <DEDUP_REMOVED lines=20> */
[----:B------:R-:W-:Y:S01]  /*16740*/  FFMA.FTZ R14, R14, R38, R31 ;  /* 0x000000260e0e7223 */ /* 0x000fe2000001001f */
[----:B------:R-:W-:-:S04]  /*16750*/  F2FP.BF16.PACK_AB R26, R15, R16 ;  /* 0x000000100f1a723e */ /* 0x000fc800000010ff */
[----:B------:R-:W-:Y:S02]  /*16760*/  F2FP.BF16.PACK_AB R27, R14, R27 ;  /* 0x0000001b0e1b723e */ /* 0x000fe400000010ff */
.L_x_1905:
[----:B------:R-:W-:Y:S05]  /*16770*/  BSYNC B0 ;  /* 0x0000000000007941 */ /* 0x000fea0003800000 */
.L_x_1904:
[----:B-----5:R1:W-:Y:S02]  /*16780*/  STS.128 [R246+0x3800], R24 ;  /* 0x00380018f6007388 */ /* 0x0203e40000000c00 */
.L_x_1903:
[----:B------:R-:W-:Y:S05]  /*16790*/  BSYNC B1 ;  /* 0x0000000000017941 */ /* 0x000fea0003800000 */
.L_x_1902:
        /* <DEDUP_REMOVED lines=22> */
[C---:B-----5:R-:W-:Y:S01]  /*16900*/  LEA R32, P1, R17.reuse, R18, 0x1 ;  /* 0x0000001211207211 */ /* 0x060fe200078208ff */
[----:B--2---:R-:W2:Y:S03]  /*16910*/  LD.E.128 R28, [R28.64+0x100] ;  /* 0x000100061c1c7980 */ /* 0x004ea6000c101d00 */
[----:B------:R-:W-:-:S02]  /*16920*/  LEA.HI.X R33, R17, R19, R15, 0x1, P1 ;  /* 0x0000001311217211 */ /* 0x000fc400008f0c0f */
[----:B------:R-:W-:-:S04]  /*16930*/  IADD3 R15, P1, R11, R8, RZ ;  /* 0x000000080b0f7210 */ /* 0x000fc80007f3e0ff */
[----:B---3--:R-:W3:Y:S01]  /*16940*/  LD.E.128 R32, [R32.64] ;  /* 0x0000000620207980 */ /* 0x008ee2000c101d00 */
[----:B------:R-:W-:Y:S02]  /*16950*/  LEA.HI.X.SX32 R5, R11, R5, 0x1, P1 ;  /* 0x000000050b057211 */ /* 0x000fe400008f0eff */
[----:B------:R-:W-:-:S04]  /*16960*/  LEA R36, P1, R15, R22, 0x1 ;  /* 0x000000160f247211 */ /* 0x000fc800078208ff */
[----:B------:R-:W-:-:S06]  /*16970*/  LEA.HI.X R37, R15, R23, R5, 0x1, P1 ;  /* 0x000000170f257211 */ /* 0x000fcc00008f0c05 */
[----:B----4-:R-:W4:Y:S01]  /*16980*/  LD.E.128 R36, [R36.64] ;  /* 0x0000000624247980 */ /* 0x010f22000c101d00 */
[C---:B------:R-:W-:Y:S02]  /*16990*/  SHF.L.U32 R11, R24.reuse, 0x10, RZ ;  /* 0x00000010180b7819 */ /* 0x040fe400000006ff */
[----:B------:R-:W-:Y:S01]  /*169a0*/  LOP3.LUT R8, R24, 0xffff0000, RZ, 0xc0, !PT ;  /* 0xffff000018087812 */ /* 0x000fe200078ec0ff */
[C---:B------:R-:W-:Y:S01]  /*169b0*/  IMAD.U32 R24, R25.reuse, 0x10000, RZ ;  /* 0x0001000019187824 */ /* 0x040fe200078e00ff */
[----:B------:R-:W-:Y:S02]  /*169c0*/  LOP3.LUT R5, R25, 0xffff0000, RZ, 0xc0, !PT ;  /* 0xffff000019057812 */ /* 0x000fe400078ec0ff */
[C---:B------:R-:W-:Y:S02]  /*169d0*/  SHF.L.U32 R15, R26.reuse, 0x10, RZ ;  /* 0x000000101a0f7819 */ /* 0x040fe400000006ff */
[----:B------:R-:W-:Y:S01]  /*169e0*/  LOP3.LUT R14, R26, 0xffff0000, RZ, 0xc0, !PT ;  /* 0xffff00001a0e7812 */ /* 0x000fe200078ec0ff */
[C---:B------:R-:W-:Y:S01]  /*169f0*/  IMAD.U32 R26, R27.reuse, 0x10000, RZ ;  /* 0x000100001b1a7824 */ /* 0x040fe200078e00ff */
[----:B------:R-:W-:-:S02]  /*16a00*/  LOP3.LUT R12, R27, 0xffff0000, RZ, 0xc0, !PT ;  /* 0xffff00001b0c7812 */ /* 0x000fc400078ec0ff */
[----:B--2---:R-:W-:Y:S02]  /*16a10*/  LOP3.LUT R43, R29, 0xffff0000, RZ, 0xc0, !PT ;  /* 0xffff00001d2b7812 */ /* 0x004fe400078ec0ff */
[----:B------:R-:W-:Y:S02]  /*16a20*/  SHF.L.U32 R46, R30, 0x10, RZ ;  /* 0x000000101e2e7819 */ /* 0x000fe400000006ff */
[C---:B---3--:R-:W-:Y:S01]  /*16a30*/  SHF.L.U32 R25, R32.reuse, 0x10, RZ ;  /* 0x0000001020197819 */ /* 0x048fe200000006ff */
[C---:B------:R-:W-:Y:S01]  /*16a40*/  IMAD.U32 R16, R33.reuse, 0x10000, RZ ;  /* 0x0001000021107824 */ /* 0x040fe200078e00ff */
[----:B------:R-:W-:Y:S02]  /*16a50*/  LOP3.LUT R17, R32, 0xffff0000, RZ, 0xc0, !PT ;  /* 0xffff000020117812 */ /* 0x000fe400078ec0ff */
[----:B------:R-:W-:Y:S02]  /*16a60*/  LOP3.LUT R42, R33, 0xffff0000, RZ, 0xc0, !PT ;  /* 0xffff0000212a7812 */ /* 0x000fe400078ec0ff */
[----:B------:R-:W-:-:S02]  /*16a70*/  SHF.L.U32 R33, R34, 0x10, RZ ;  /* 0x0000001022217819 */ /* 0x000fc400000006ff */
[----:B------:R-:W-:Y:S01]  /*16a80*/  LOP3.LUT R32, R34, 0xffff0000, RZ, 0xc0, !PT ;  /* 0xffff000022207812 */ /* 0x000fe200078ec0ff */
[C---:B------:R-:W-:Y:S01]  /*16a90*/  IMAD.U32 R27, R35.reuse, 0x10000, RZ ;  /* 0x00010000231b7824 */ /* 0x040fe200078e00ff */
[----:B------:R-:W-:Y:S01]  /*16aa0*/  LOP3.LUT R34, R35, 0xffff0000, RZ, 0xc0, !PT ;  /* 0xffff000023227812 */ /* 0x000fe200078ec0ff */
[----:B------:R-:W-:Y:S01]  /*16ab0*/  IMAD.U32 R35, R29, 0x10000, RZ ;  /* 0x000100001d237824 */ /* 0x000fe200078e00ff */
[----:B------:R-:W-:Y:S01]  /*16ac0*/  LOP3.LUT R29, R30, 0xffff0000, RZ, 0xc0, !PT ;  /* 0xffff00001e1d7812 */ /* 0x000fe200078ec0ff */
[----:B------:R-:W-:Y:S01]  /*16ad0*/  @!P0 FADD.FTZ R33, -R33, -RZ ;  /* 0x800000ff21218221 */ /* 0x000fe20000010100 */
[----:B------:R-:W-:Y:S01]  /*16ae0*/  SHF.L.U32 R44, R28, 0x10, RZ ;  /* 0x000000101c2c7819 */ /* 0x000fe200000006ff */
[----:B------:R-:W-:Y:S01]  /*16af0*/  @!P0 FADD.FTZ R32, -R32, -RZ ;  /* 0x800000ff20208221 */ /* 0x000fe20000010100 */
[----:B------:R-:W-:Y:S01]  /*16b00*/  LOP3.LUT R28, R28, 0xffff0000, RZ, 0xc0, !PT ;  /* 0xffff00001c1c7812 */ /* 0x000fe200078ec0ff */
[C---:B------:R-:W-:Y:S01]  /*16b10*/  IMAD.U32 R30, R31.reuse, 0x10000, RZ ;  /* 0x000100001f1e7824 */ /* 0x040fe200078e00ff */
[----:B------:R-:W-:Y:S01]  /*16b20*/  LOP3.LUT R31, R31, 0xffff0000, RZ, 0xc0, !PT ;  /* 0xffff00001f1f7812 */ /* 0x000fe200078ec0ff */
[----:B------:R-:W-:-:S02]  /*16b30*/  @!P0 FADD.FTZ R25, -R25, -RZ ;  /* 0x800000ff19198221 */ /* 0x000fc40000010100 */
[----:B------:R-:W-:Y:S02]  /*16b40*/  @!P0 FADD.FTZ R17, -R17, -RZ ;  /* 0x800000ff11118221 */ /* 0x000fe40000010100 */
[----:B------:R-:W-:Y:S02]  /*16b50*/  @!P0 FADD.FTZ R27, -R27, -RZ ;  /* 0x800000ff1b1b8221 */ /* 0x000fe40000010100 */
[----:B------:R-:W-:Y:S01]  /*16b60*/  FMUL.FTZ R46, R46, R33 ;  /* 0x000000212e2e7220 */ /* 0x000fe20000410000 */
[C---:B----4-:R-:W-:Y:S01]  /*16b70*/  SHF.L.U32 R33, R38.reuse, 0x10, RZ ;  /* 0x0000001026217819 */ /* 0x050fe200000006ff */
[----:B------:R-:W-:Y:S01]  /*16b80*/  FMUL.FTZ R29, R29, R32 ;  /* 0x000000201d1d7220 */ /* 0x000fe20000410000 */
[----:B------:R-:W-:Y:S01]  /*16b90*/  LOP3.LUT R32, R38, 0xffff0000, RZ, 0xc0, !PT ;  /* 0xffff000026207812 */ /* 0x000fe200078ec0ff */
[----:B------:R-:W-:Y:S02]  /*16ba0*/  @!P0 FADD.FTZ R16, -R16, -RZ ;  /* 0x800000ff10108221 */ /* 0x000fe40000010100 */
[----:B------:R-:W-:-:S02]  /*16bb0*/  @!P0 FADD.FTZ R34, -R34, -RZ ;  /* 0x800000ff22228221 */ /* 0x000fc40000010100 */
[----:B------:R-:W-:Y:S01]  /*16bc0*/  @!P0 FADD.FTZ R42, -R42, -RZ ;  /* 0x800000ff2a2a8221 */ /* 0x000fe20000010100 */
[----:B------:R-:W-:Y:S01]  /*16bd0*/  LOP3.LUT R38, R39, 0xffff0000, RZ, 0xc0, !PT ;  /* 0xffff000027267812 */ /* 0x000fe200078ec0ff */
[----:B------:R-:W-:Y:S01]  /*16be0*/  FMUL.FTZ R44, R44, R25 ;  /* 0x000000192c2c7220 */ /* 0x000fe20000410000 */
[----:B------:R-:W-:Y:S01]  /*16bf0*/  LOP3.LUT R25, R36, 0xffff0000, RZ, 0xc0, !PT ;  /* 0xffff000024197812 */ /* 0x000fe200078ec0ff */
[----:B------:R-:W-:Y:S01]  /*16c00*/  FMUL.FTZ R17, R28, R17 ;  /* 0x000000111c117220 */ /* 0x000fe20000410000 */
[----:B------:R-:W-:Y:S01]  /*16c10*/  SHF.L.U32 R28, R36, 0x10, RZ ;  /* 0x00000010241c7819 */ /* 0x000fe200000006ff */
[----:B------:R-:W-:Y:S01]  /*16c20*/  FMUL.FTZ R27, R30, R27 ;  /* 0x0000001b1e1b7220 */ /* 0x000fe20000410000 */
[----:B------:R-:W-:Y:S01]  /*16c30*/  LOP3.LUT R36, R37, 0xffff0000, RZ, 0xc0, !PT ;  /* 0xffff000025247812 */ /* 0x000fe200078ec0ff */
[----:B------:R-:W-:Y:S02]  /*16c40*/  FMUL.FTZ R35, R35, R16 ;  /* 0x0000001023237220 */ /* 0x000fe40000410000 */
        /* <DEDUP_REMOVED lines=17> */
.L_x_1909:
[----:B------:R-:W-:Y:S05]  /*16d60*/  BSYNC B0 ;  /* 0x0000000000007941 */ /* 0x000fea0003800000 */
.L_x_1908:
[----:B-----5:R1:W-:Y:S02]  /*16d70*/  STS.128 [R246+0x5800], R24 ;  /* 0x00580018f6007388 */ /* 0x0203e40000000c00 */
.L_x_1907:
[----:B------:R-:W-:Y:S05]  /*16d80*/  BSYNC B1 ;  /* 0x0000000000017941 */ /* 0x000fea0003800000 */
.L_x_1906:
        /* <DEDUP_REMOVED lines=10> */
[----:B------:R-:W-:Y:S02]  /*16e30*/  IMAD.MOV.U32 R8, RZ, RZ, 0x30 ;  /* 0x00000030ff087424 */ /* 0x000fe400078e00ff */
[----:B------:R-:W-:Y:S02]  /*16e40*/  IMAD.MOV.U32 R5, RZ, RZ, RZ ;  /* 0x000000ffff057224 */ /* 0x000fe400078e00ff */
[----:B------:R-:W-:Y:S01]  /*16e50*/  IMAD R7, R13, R8, 0xc0 ;  /* 0x000000c00d077424 */ /* 0x000fe200078e0208 */
[----:B------:R-:W-:-:S04]  /*16e60*/  MOV R8, R13 ;  /* 0x0000000d00087202 */ /* 0x000fc80000000f00 */
[----:B------:R-:W-:-:S03]  /*16e70*/  IADD3 R2, P1, R7, R2, RZ ;  /* 0x0000000207027210 */ /* 0x000fc60007f3e0ff */
[--C-:B------:R-:W-:Y:S01]  /*16e80*/  @P0 IMAD.MOV R5, RZ, RZ, -R13.reuse ;  /* 0x000000ffff050224 */ /* 0x100fe200078e0a0d */
[----:B------:R-:W-:Y:S01]  /*16e90*/  LEA.HI.X.SX32 R3, R7, R3, 0x1, P1 ;  /* 0x0000000307037211 */ /* 0x000fe200008f0eff */
[----:B------:R-:W-:-:S03]  /*16ea0*/  @P0 IMAD.MOV R8, RZ, RZ, -R13 ;  /* 0x000000ffff080224 */ /* 0x000fc600078e0a0d */
[----:B------:R-:W-:Y:S01]  /*16eb0*/  IADD3 R7, P1, R5, R2, RZ ;  /* 0x0000000205077210 */ /* 0x000fe20007f3e0ff */
[----:B------:R-:W-:-:S03]  /*16ec0*/  IMAD.WIDE R8, R8, 0x2, R14 ;  /* 0x0000000208087825 */ /* 0x000fc600078e020e */
[----:B------:R-:W-:Y:S02]  /*16ed0*/  LEA.HI.X.SX32 R5, R5, R3, 0x1, P1 ;  /* 0x0000000305057211 */ /* 0x000fe400008f0eff */
[C---:B-----5:R-:W-:Y:S01]  /*16ee0*/  LEA R16, P1, R7.reuse, R18, 0x1 ;  /* 0x0000001207107211 */ /* 0x060fe200078208ff */
[----:B--2---:R-:W2:Y:S03]  /*16ef0*/  LD.E.128 R8, [R8.64] ;  /* 0x0000000608087980 */ /* 0x004ea6000c101d00 */
[----:B------:R-:W-:Y:S02]  /*16f00*/  LEA.HI.X R17, R7, R19, R5, 0x1, P1 ;  /* 0x0000001307117211 */ /* 0x000fe400008f0c05 */
[----:B------:R-:W-:Y:S01]  /*16f10*/  MOV R5, RZ ;  /* 0x000000ff00057202 */ /* 0x000fe20000000f00 */
[----:B------:R-:W-:-:S03]  /*16f20*/  @P0 IMAD.MOV R5, RZ, RZ, -R13 ;  /* 0x000000ffff050224 */ /* 0x000fc600078e0a0d */
[----:B---3--:R-:W3:Y:S02]  /*16f30*/  LD.E.128 R16, [R16.64] ;  /* 0x0000000610107980 */ /* 0x008ee4000c101d00 */
[----:B------:R-:W-:-:S04]  /*16f40*/  IADD3 R7, P1, R5, R2, RZ ;  /* 0x0000000205077210 */ /* 0x000fc80007f3e0ff */
[----:B------:R-:W-:Y:S02]  /*16f50*/  LEA.HI.X.SX32 R3, R5, R3, 0x1, P1 ;  /* 0x0000000305037211 */ /* 0x000fe400008f0eff */
[----:B------:R-:W-:-:S04]  /*16f60*/  LEA R12, P1, R7, R22, 0x1 ;  /* 0x00000016070c7211 */ /* 0x000fc800078208ff */
        /* <DEDUP_REMOVED lines=33> */
[----:B------:R-:W-:Y:S01]  /*17180*/  FMUL.FTZ R16, R25, R16 ;  /* 0x0000001019107220 */ /* 0x000fe20000410000 */
[C---:B----4-:R-:W-:Y:S01]  /*17190*/  LOP3.LUT R25, R13.reuse, 0xffff0000, RZ, 0xc0, !PT ;  /* 0xffff00000d197812 */ /* 0x050fe200078ec0ff */
[----:B------:R-:W-:Y:S01]  /*171a0*/  FMUL.FTZ R11, R8, R11 ;  /* 0x0000000b080b7220 */ /* 0x000fe20000410000 */
[----:B------:R-:W-:Y:S01]  /*171b0*/  SHF.L.U32 R8, R13, 0x10, RZ ;  /* 0x000000100d087819 */ /* 0x000fe200000006ff */
[----:B------:R-:W-:Y:S01]  /*171c0*/  @!P0 FADD.FTZ R33, -R33, -RZ ;  /* 0x800000ff21218221 */ /* 0x000fe20000010100 */
[----:B------:R-:W-:Y:S01]  /*171d0*/  LOP3.LUT R13, R14, 0xffff0000, RZ, 0xc0, !PT ;  /* 0xffff00000e0d7812 */ /* 0x000fe200078ec0ff */
[----:B------:R-:W-:Y:S02]  /*171e0*/  FMUL.FTZ R17, R10, R17 ;  /* 0x000000110a117220 */ /* 0x000fe40000410000 */
[----:B------:R-:W-:Y:S01]  /*171f0*/  FMUL.FTZ R18, R9, R18 ;  /* 0x0000001209127220 */ /* 0x000fe20000410000 */
[----:B------:R-:W-:Y:S01]  /*17200*/  LOP3.LUT R9, R12, 0xffff0000, RZ, 0xc0, !PT ;  /* 0xffff00000c097812 */ /* 0x000fe200078ec0ff */
[----:B------:R-:W-:-:S02]  /*17210*/  FMUL.FTZ R30, R30, R19 ;  /* 0x000000131e1e7220 */ /* 0x000fc40000410000 */
[----:B------:R-:W-:Y:S01]  /*17220*/  IMAD.U32 R10, R12, 0x10000, RZ ;  /* 0x000100000c0a7824 */ /* 0x000fe200078e00ff */
[C---:B------:R-:W-:Y:S01]  /*17230*/  SHF.L.U32 R12, R15.reuse, 0x10, RZ ;  /* 0x000000100f0c7819 */ /* 0x040fe200000006ff */
[----:B------:R-:W-:Y:S01]  /*17240*/  IMAD.U32 R19, R14, 0x10000, RZ ;  /* 0x000100000e137824 */ /* 0x000fe200078e00ff */
[----:B------:R-:W-:Y:S01]  /*17250*/  LOP3.LUT R14, R15, 0xffff0000, RZ, 0xc0, !PT ;  /* 0xffff00000f0e7812 */ /* 0x000fe200078ec0ff */
[----:B------:R-:W-:Y:S02]  /*17260*/  FMUL.FTZ R26, R26, R31 ;  /* 0x0000001f1a1a7220 */ /* 0x000fe40000410000 */
[----:B------:R-:W-:Y:S02]  /*17270*/  FMUL.FTZ R29, R29, R32 ;  /* 0x000000201d1d7220 */ /* 0x000fe40000410000 */
        /* <DEDUP_REMOVED lines=10> */
[----:B------:R-:W-:-:S03]  /*17320*/  FFMA.FTZ R22, R22, R13, R17 ;  /* 0x0000000d16167223 */ /* 0x000fc60000010011 */
[----:B------:R-:W-:Y:S02]  /*17330*/  F2FP.BF16.PACK_AB R27, R7, R12 ;  /* 0x0000000c071b723e */ /* 0x000fe400000010ff */
[----:B------:R-:W-:Y:S02]  /*17340*/  F2FP.BF16.PACK_AB R26, R22, R19 ;  /* 0x00000013161a723e */ /* 0x000fe400000010ff */
.L_x_1911:
[----:B------:R-:W-:Y:S05]  /*17350*/  BSYNC B0 ;  /* 0x0000000000007941 */ /* 0x000fea0003800000 */
.L_x_1910:
[----:B-----5:R1:W-:Y:S01]  /*17360*/  STS.128 [R246+0x7800], R24 ;  /* 0x00780018f6007388 */ /* 0x0203e20000000c00 */
[----:B------:R-:W-:Y:S05]  /*17370*/  BRA `(.L_x_1835) ;  /* 0x0000095000007947 */ /* 0x000fea0003800000 */
.L_x_1785:
        /* <DEDUP_REMOVED lines=37> */
.L_x_1913:
[----:B------:R-:W-:Y:S05]  /*175d0*/  BSYNC B0 ;  /* 0x0000000000007941 */ /* 0x000fea0003800000 */
.L_x_1912:
[----:B------:R-:W-:Y:S01]  /*175e0*/  IADD3 R0, R180, 0x10, RZ ;  /* 0x00000010b4007810 */ /* 0x000fe20007ffe0ff */
[----:B------:R-:W-:Y:S03]  /*175f0*/  BSSY B0, `(.L_x_1914) ;  /* 0x0000023000007945 */ /* 0x000fe60003800000 */
[----:B------:R-:W-:-:S13]  /*17600*/  ISETP.GE.AND P3, PT, R0, R5, PT ;  /* 0x000000050000720c */ /* 0x000fda0003f66270 */
[----:B------:R-:W-:Y:S05]  /*17610*/  @P3 BRA `(.L_x_1915) ;  /* 0x0000020000003947 */ /* 0x000fea0003800000 */
[----:B------:R-:W-:Y:S02]  /*17620*/  ISETP.GE.AND P5, PT, R16, R79, PT ;  /* 0x0000004f1000720c */ /* 0x000fe40003fa6270 */
[----:B------:R-:W-:-:S04]  /*17630*/  IADD3 R3, P3, R3, R184, RZ ;  /* 0x000000b803037210 */ /* 0x000fc80007f7e0ff */
[-C--:B-1---5:R-:W-:Y:S01]  /*17640*/  @!P0 LEA R8, P4, R3, R192.reuse, 0x1 ;  /* 0x000000c003088211 */ /* 0x0a2fe200078808ff */
        /* <DEDUP_REMOVED lines=29> */
.L_x_1915:
[----:B------:R-:W-:Y:S05]  /*17820*/  BSYNC B0 ;  /* 0x0000000000007941 */ /* 0x000fea0003800000 */
.L_x_1914:
[----:B-1----:R-:W-:Y:S01]  /*17830*/  IADD3 R6, R180, 0x20, RZ ;  /* 0x00000020b4067810 */ /* 0x002fe20007ffe0ff */
[----:B------:R-:W-:Y:S03]  /*17840*/  BSSY B0, `(.L_x_1916) ;  /* 0x0000023000007945 */ /* 0x000fe60003800000 */
[----:B------:R-:W-:-:S13]  /*17850*/  ISETP.GE.AND P3, PT, R6, R5, PT ;  /* 0x000000050600720c */ /* 0x000fda0003f66270 */
[----:B------:R-:W-:Y:S05]  /*17860*/  @P3 BRA `(.L_x_1917) ;  /* 0x0000020000003947 */ /* 0x000fea0003800000 */
[----:B------:R-:W-:Y:S02]  /*17870*/  ISETP.GE.AND P5, PT, R16, R79, PT ;  /* 0x0000004f1000720c */ /* 0x000fe40003fa6270 */
[----:B------:R-:W-:-:S04]  /*17880*/  LEA R7, P3, R190, R184, 0x5 ;  /* 0x000000b8be077211 */ /* 0x000fc800078628ff */
        /* <DEDUP_REMOVED lines=30> */
.L_x_1917:
[----:B------:R-:W-:Y:S05]  /*17a70*/  BSYNC B0 ;  /* 0x0000000000007941 */ /* 0x000fea0003800000 */
.L_x_1916:
[----:B------:R-:W-:-:S04]  /*17a80*/  IADD3 R4, R180, 0x30, RZ ;  /* 0x00000030b4047810 */ /* 0x000fc80007ffe0ff */
[----:B------:R-:W-:-:S13]  /*17a90*/  ISETP.GE.AND P3, PT, R4, R5, PT ;  /* 0x000000050400720c */ /* 0x000fda0003f66270 */
[----:B------:R-:W-:Y:S05]  /*17aa0*/  @P3 BRA `(.L_x_1835) ;  /* 0x0000022000003947 */ /* 0x000fea0003800000 */
[----:B------:R-:W-:Y:S01]  /*17ab0*/  ISETP.GE.AND P5, PT, R16, R79, PT ;  /* 0x0000004f1000720c */ /* 0x000fe20003fa6270 */
[----:B------:R-:W-:Y:S02]  /*17ac0*/  IMAD.MOV.U32 R185, RZ, RZ, R187 ;  /* 0x000000ffffb97224 */ /* 0x000fe400078e00bb */
[----:B--2---:R-:W-:Y:S02]  /*17ad0*/  IMAD R2, R191, 0x30, RZ ;  /* 0x00000030bf027824 */ /* 0x004fe400078e02ff */
[----:B------:R-:W-:-:S04]  /*17ae0*/  IMAD.WIDE.U32 R190, R190, 0x30, R184 ;  /* 0x00000030bebe7825 */ /* 0x000fc800078e00b8 */
[----:B------:R-:W-:Y:S01]  /*17af0*/  IMAD.IADD R3, R2, 0x1, R191 ;  /* 0x0000000102037824 */ /* 0x000fe200078e02bf */
        /* <DEDUP_REMOVED lines=29> */
.L_x_1835:
[----:B------:R-:W-:Y:S05]  /*17cd0*/  BSYNC B3 ;  /* 0x0000000000037941 */ /* 0x000fea0003800000 */
.L_x_1784:
        /* <DEDUP_REMOVED lines=34> */
.L_x_1919:
[----:B------:R-:W-:Y:S05]  /*17f00*/  BSYNC B0 ;  /* 0x0000000000007941 */ /* 0x000fea0003800000 */
.L_x_1918:
        /* <DEDUP_REMOVED lines=8> */
[----:B-1----:R-:W-:-:S05]  /*17f90*/  IADD3 R9, P2, R237, R178, RZ ;  /* 0x000000b2ed097210 */ /* 0x002fca0007f5e0ff */
[----:B------:R-:W-:Y:S01]  /*17fa0*/  IMAD.X R7, R238, 0x1, R177, P2 ;  /* 0x00000001ee077824 */ /* 0x000fe200010e06b1 */
[----:B------:R-:W-:Y:S02]  /*17fb0*/  @P4 LEA R12, P6, R9, R182, 0x1 ;  /* 0x000000b6090c4211 */ /* 0x000fe400078c08ff */
[----:B------:R-:W-:Y:S02]  /*17fc0*/  @!P5 LEA R14, P0, R237, R240, 0x1 ;  /* 0x000000f0ed0ed211 */ /* 0x000fe400078008ff */
        /* <DEDUP_REMOVED lines=26> */
.L_x_1921:
[----:B------:R-:W-:Y:S05]  /*18170*/  BSYNC B0 ;  /* 0x0000000000007941 */ /* 0x000fea0003800000 */
.L_x_1920:
        /* <DEDUP_REMOVED lines=10> */
[----:B-1----:R-:W-:-:S04]  /*18220*/  LEA R9, P0, R64, R178, 0x5 ;  /* 0x000000b240097211 */ /* 0x002fc800078028ff */
[----:B------:R-:W-:Y:S02]  /*18230*/  @P4 LEA R14, P6, R9, R182, 0x1 ;  /* 0x000000b6090e4211 */ /* 0x000fe400078c08ff */
        /* <DEDUP_REMOVED lines=28> */
.L_x_1923:
[----:B------:R-:W-:Y:S05]  /*18400*/  BSYNC B0 ;  /* 0x0000000000007941 */ /* 0x000fea0003800000 */
.L_x_1922:
        /* <DEDUP_REMOVED lines=10> */
[----:B------:R-:W-:-:S03]  /*184b0*/  LOP3.LUT P1, RZ, R251, 0x8, RZ, 0xc0, !PT ;  /* 0x00000008fbff7812 */ /* 0x000fc6000782c0ff */
[----:B------:R-:W-:-:S04]  /*184c0*/  IMAD.IADD R7, R177, 0x1, R2 ;  /* 0x00000001b1077824 */ /* 0x000fc800078e0202 */
[-C--:B-1----:R-:W-:Y:S02]  /*184d0*/  @P4 LEA R12, P6, R176, R182.reuse, 0x1 ;  /* 0x000000b6b00c4211 */ /* 0x082fe400078c08ff */
[----:B------:R-:W-:Y:S02]  /*184e0*/  @!P5 IMAD.WIDE.U32 R8, R64, 0x60, R240 ;  /* 0x000000604008d825 */ /* 0x000fe400078e00f0 */
[CC--:B------:R-:W-:Y:S02]  /*184f0*/  @P3 LEA R10, P2, R176.reuse, R182.reuse, 0x1 ;  /* 0x000000b6b00a3211 */ /* 0x0c0fe400078408ff */
[----:B------:R-:W-:Y:S01]  /*18500*/  @!P5 IMAD R65, R65, 0x60, RZ ;  /* 0x000000604141d824 */ /* 0x000fe200078e02ff */
[C---:B------:R-:W-:Y:S02]  /*18510*/  @P1 LEA R14, P0, R176.reuse, R182, 0x1 ;  /* 0x000000b6b00e1211 */ /* 0x040fe400078008ff */
        /* <DEDUP_REMOVED lines=24> */
.L_x_1925:
[----:B------:R-:W-:Y:S05]  /*186a0*/  BSYNC B0 ;  /* 0x0000000000007941 */ /* 0x000fea0003800000 */
.L_x_1924:
        /* <DEDUP_REMOVED lines=43> */
.L_x_1927:
[----:B------:R-:W-:Y:S05]  /*18960*/  BSYNC B0 ;  /* 0x0000000000007941 */ /* 0x000fea0003800000 */
.L_x_1926:
        /* <DEDUP_REMOVED lines=40> */
.L_x_1929:
[----:B------:R-:W-:Y:S05]  /*18bf0*/  BSYNC B0 ;  /* 0x0000000000007941 */ /* 0x000fea0003800000 */
.L_x_1928:
        /* <DEDUP_REMOVED lines=42> */
.L_x_1931:
[----:B------:R-:W-:Y:S05]  /*18ea0*/  BSYNC B0 ;  /* 0x0000000000007941 */ /* 0x000fea0003800000 */
.L_x_1930:
        /* <DEDUP_REMOVED lines=12> */
[----:B------:R-:W-:Y:S01]  /*18f70*/  @P1 MOV R6, R188 ;  /* 0x000000bc00061202 */ /* 0x000fe20000000f00 */
[----:B------:R-:W-:Y:S01]  /*18f80*/  @P3 IMAD R0, R67, 0x60, RZ ;  /* 0x0000006043003824 */ /* 0x000fe200078e02ff */
[----:B------:R-:W-:Y:S01]  /*18f90*/  @P1 MOV R7, R189 ;  /* 0x000000bd00071202 */ /* 0x000fe20000000f00 */
[----:B-1----:R-:W-:-:S04]  /*18fa0*/  @P2 IMAD.WIDE.U32 R8, R66, 0x60, R4 ;  /* 0x0000006042082825 */ /* 0x002fc800078e0004 */
        /* <DEDUP_REMOVED lines=31> */
.L_x_1933:
[----:B------:R-:W-:Y:S05]  /*191a0*/  BSYNC B0 ;  /* 0x0000000000007941 */ /* 0x000fea0003800000 */
.L_x_1932:
[C---:B------:R-:W-:Y:S01]  /*191b0*/  IMAD.SHL.U32 R0, R70.reuse, 0x40, RZ ;  /* 0x0000004046007824 */ /* 0x040fe200078e00ff */
[----:B------:R-:W-:Y:S01]  /*191c0*/  R2P PR, R70, 0x6 ;  /* 0x0000000646007804 */ /* 0x000fe20000000000 */
[----:B------:R-:W-:Y:S01]  /*191d0*/  IMAD.SHL.U32 R180, R180, 0x8, RZ ;  /* 0x00000008b4b47824 */ /* 0x000fe200078e00ff */
[----:B------:R-:W0:Y:S01]  /*191e0*/  LDGDEPBAR ;  /* 0x00000000000079af */ /* 0x000e220000000000 */
[C---:B------:R-:W-:Y:S01]  /*191f0*/  IMAD R230, R69.reuse, 0x400, R56 ;  /* 0x0000040045e67824 */ /* 0x040fe200078e0238 */
[----:B-1----:R-:W-:Y:S01]  /*19200*/  LOP3.LUT R5, R0, 0x1c0, RZ, 0xc0, !PT ;  /* 0x000001c000057812 */ /* 0x002fe200078ec0ff */
[----:B------:R-:W-:Y:S01]  /*19210*/  IMAD R52, R69, 0x10, R52 ;  /* 0x0000001045347824 */ /* 0x000fe200078e0234 */
[----:B------:R-:W-:Y:S01]  /*19220*/  ISETP.GT.AND P6, PT, R250, R239, PT ;  /* 0x000000effa00720c */ /* 0x000fe20003fc4270 */
[----:B------:R-:W-:Y:S01]  /*19230*/  IMAD.SHL.U32 R230, R230, 0x2, RZ ;  /* 0x00000002e6e67824 */ /* 0x000fe200078e00ff */
[----:B------:R-:W-:Y:S01]  /*19240*/  LOP3.LUT R180, R5, 0x8, R180, 0xf8, !PT ;  /* 0x0000000805b47812 */ /* 0x000fe200078ef8b4 */
[----:B------:R-:W-:Y:S01]  /*19250*/  BSSY B1, `(.L_x_1934) ;  /* 0x00001b8000017945 */ /* 0x000fe20003800000 */
[----:B------:R-:W-:Y:S01]  /*19260*/  SHF.R.U32.HI R229, RZ, 0x3, R5 ;  /* 0x00000003ffe57819 */ /* 0x000fe20000011605 */
[--C-:B------:R-:W-:Y:S01]  /*19270*/  IMAD R228, R57, 0x2, R230.reuse ;  /* 0x0000000239e47824 */ /* 0x100fe200078e02e6 */
[----:B---34-:R-:W-:Y:S01]  /*19280*/  LDSM.16.M88.4 R44, [R230] ;  /* 0x00000000e62c783b */ /* 0x018fe20000000200 */
[C---:B------:R-:W-:Y:S01]  /*19290*/  IMAD R226, R55.reuse, 0x2, R230 ;  /* 0x0000000237e27824 */ /* 0x040fe200078e02e6 */
[----:B------:R-:W-:Y:S01]  /*192a0*/  LOP3.LUT R229, R180, R229, RZ, 0x3c, !PT ;  /* 0x000000e5b4e57212 */ /* 0x000fe200078e3cff */
[----:B------:R-:W-:Y:S01]  /*192b0*/  IMAD R225, R55, 0x2, R228 ;  /* 0x0000000237e17824 */ /* 0x000fe200078e02e4 */
[----:B------:R-:W-:Y:S01]  /*192c0*/  LDSM.16.M88.4 R64, [R228] ;  /* 0x00000000e440783b */ /* 0x000fe20000000200 */
[----:B------:R-:W-:-:S02]  /*192d0*/  IADD3 R71, R52, 0x1, R71 ;  /* 0x0000000134477810 */ /* 0x000fc40007ffe047 */
[----:B------:R-:W-:Y:S01]  /*192e0*/  IMAD R229, R72, 0x200, R229 ;  /* 0x0000020048e57824 */ /* 0x000fe200078e02e5 */
[----:B------:R-:W-:Y:S01]  /*192f0*/  LDSM.16.M88.4 R40, [R226] ;  /* 0x00000000e228783b */ /* 0x000fe20000000200 */
[----:B------:R-:W-:Y:S02]  /*19300*/  IADD3 R23, R68, R71, -R244 ;  /* 0x0000004744177210 */ /* 0x000fe40007ffe8f4 */
[----:B------:R-:W-:Y:S01]  /*19310*/  IMAD.SHL.U32 R229, R229, 0x2, RZ ;  /* 0x00000002e5e57824 */ /* 0x000fe200078e00ff */
[----:B------:R-:W-:Y:S02]  /*19320*/  ISETP.NE.U32.AND P0, PT, R248, RZ, PT ;  /* 0x000000fff800720c */ /* 0x000fe40003f05070 */
[----:B-----5:R-:W-:Y:S02]  /*19330*/  IMAD.IADD R23, R2, 0x1, R23 ;  /* 0x0000000102177824 */ /* 0x020fe400078e0217 */
[----:B------:R-:W1:Y:S01]  /*19340*/  LDSM.16.M88.4 R8, [R229+0x8800] ;  /* 0x00880000e508783b */ /* 0x000e620000000200 */
[----:B------:R-:W-:-:S02]  /*19350*/  IADD3 R0, R229, 0x8000, RZ ;  /* 0x00008000e5007810 */ /* 0x000fc40007ffe0ff */
[----:B------:R-:W-:Y:S01]  /*19360*/  IADD3 R227, R229, 0x8020, RZ ;  /* 0x00008020e5e37810 */ /* 0x000fe20007ffe0ff */
[----:B------:R-:W3:Y:S01]  /*19370*/  LDSM.16.M88.4 R16, [R229+0x8000] ;  /* 0x00800000e510783b */ /* 0x000ee20000000200 */
[----:B------:R-:W-:Y:S01]  /*19380*/  @P1 IADD3 R227, R0, -0x20, RZ ;  /* 0xffffffe000e31810 */ /* 0x000fe20007ffe0ff */
[----:B------:R-:W-:Y:S01]  /*19390*/  IMAD.MOV.U32 R0, RZ, RZ, 0x40 ;  /* 0x00000040ff007424 */ /* 0x000fe200078e00ff */
[----:B------:R-:W-:Y:S01]  /*193a0*/  ISETP.NE.AND.EX P0, PT, R249, RZ, PT, P0 ;  /* 0x000000fff900720c */ /* 0x000fe20003f05300 */
[----:B------:R-:W4:Y:S01]  /*193b0*/  LDSM.16.M88.4 R88, [R229+0x9000] ;  /* 0x00900000e558783b */ /* 0x000f220000000200 */
[C---:B------:R-:W-:Y:S02]  /*193c0*/  IADD3 R223, R227.reuse, 0x800, RZ ;  /* 0x00000800e3df7810 */ /* 0x040fe40007ffe0ff */
[----:B------:R-:W-:Y:S01]  /*193d0*/  SEL R0, R0, 0xffffffc0, !P2 ;  /* 0xffffffc000007807 */ /* 0x000fe20005000000 */
[----:B------:R-:W2:Y:S01]  /*193e0*/  LDSM.16.M88.4 R84, [R229+0x9800] ;  /* 0x00980000e554783b */ /* 0x000ea20000000200 */
[----:B------:R-:W-:-:S02]  /*193f0*/  IADD3 R222, R227, 0x1000, RZ ;  /* 0x00001000e3de7810 */ /* 0x000fc40007ffe0ff */
[----:B------:R-:W-:Y:S01]  /*19400*/  IADD3 R221, R227, 0x1800, RZ ;  /* 0x00001800e3dd7810 */ /* 0x000fe20007ffe0ff */
[----:B------:R-:W2:Y:S01]  /*19410*/  LDSM.16.M88.4 R76, [R227+0x800] ;  /* 0x00080000e34c783b */ /* 0x000ea20000000200 */
[----:B------:R-:W-:Y:S01]  /*19420*/  IMAD.IADD R224, R229, 0x1, R0 ;  /* 0x00000001e5e07824 */ /* 0x000fe200078e0200 */
[----:B------:R-:W-:Y:S01]  /*19430*/  IADD3 R219, R227, 0x2000, RZ ;  /* 0x00002000e3db7810 */ /* 0x000fe20007ffe0ff */
[----:B------:R-:W-:Y:S01]  /*19440*/  IMAD.IADD R220, R0, 0x1, R227 ;  /* 0x0000000100dc7824 */ /* 0x000fe200078e02e3 */
[----:B------:R-:W2:Y:S01]  /*19450*/  LDSM.16.M88.4 R80, [R227] ;  /* 0x00000000e350783b */ /* 0x000ea20000000200 */
[----:B------:R-:W-:Y:S02]  /*19460*/  IMNMX R0, R23, R68, PT ;  /* 0x0000004417007217 */ /* 0x000fe40003800200 */
        /* <DEDUP_REMOVED lines=10> */
[----:B------:R-:W2:Y:S01]  /*19510*/  LDSM.16.M88.4 R36, [R224+0x8000] ;  /* 0x00800000e024783b */ /* 0x000ea20000000200 */
        /* <DEDUP_REMOVED lines=10> */
[C---:B----4-:R-:W-:Y:S08]  /*195c0*/  HMMA.16816.F32.BF16 R4, R44.reuse, R88, RZ ;  /* 0x000000582c04723c */ /* 0x050ff000000418ff */
[C---:B--2---:R-:W-:Y:S08]  /*195d0*/  HMMA.16816.F32.BF16 R48, R44.reuse, R84, RZ ;  /* 0x000000542c30723c */ /* 0x044ff000000418ff */
[C---:B------:R-:W-:Y:S08]  /*195e0*/  HMMA.16816.F32.BF16 R88, R44.reuse, R90, RZ ;  /* 0x0000005a2c58723c */ /* 0x040ff000000418ff */
        /* <DEDUP_REMOVED lines=9> */
[C---:B------:R-:W-:Y:S08]  /*19680*/  HMMA.16816.F32.BF16 R48, R64.reuse, R60, R48 ;  /* 0x0000003c4030723c */ /* 0x040ff00000041830 */
[C---:B------:R-:W-:Y:S01]  /*19690*/  HMMA.16816.F32.BF16 R88, R64.reuse, R74, R88 ;  /* 0x0000004a4058723c */ /* 0x040fe20000041858 */
[----:B------:R-:W4:Y:S07]  /*196a0*/  LDSM.16.M88.4 R72, [R220+0x1000] ;  /* 0x00100000dc48783b */ /* 0x000f2e0000000200 */
        /* <DEDUP_REMOVED lines=10> */
[C---:B------:R-:W-:Y:S08]  /*19750*/  HMMA.16816.F32.BF16 R48, R40.reuse, R92, R48 ;  /* 0x0000005c2830723c */ /* 0x040ff00000041830 */
[C---:B------:R-:W-:Y:S01]  /*19760*/  HMMA.16816.F32.BF16 R88, R40.reuse, R30, R88 ;  /* 0x0000001e2858723c */ /* 0x040fe20000041858 */
[----:B------:R-:W-:Y:S07]  /*19770*/  LDSM.16.M88.4 R28, [R229+0xb000] ;  /* 0x00b00000e51c783b */ /* 0x000fee0000000200 */
        /* <DEDUP_REMOVED lines=10> */
[C---:B------:R-:W-:Y:S08]  /*19820*/  HMMA.16816.F32.BF16 R48, R84.reuse, R64, R48 ;  /* 0x000000405430723c */ /* 0x040ff00000041830 */
[C---:B------:R-:W-:Y:S01]  /*19830*/  HMMA.16816.F32.BF16 R88, R84.reuse, R74, R88 ;  /* 0x0000004a5458723c */ /* 0x040fe20000041858 */
[----:B------:R-:W-:Y:S07]  /*19840*/  LDSM.16.M88.4 R72, [R227+0x3000] ;  /* 0x00300000e348783b */ /* 0x000fee0000000200 */
        /* <DEDUP_REMOVED lines=8> */
[----:B------:R-:W-:Y:S07]  /*198d0*/  LDSM.16.M88.4 R32, [R224+0xa000] ;  /* 0x00a00000e020783b */ /* 0x000fee0000000200 */
[C---:B------:R-:W-:Y:S08]  /*198e0*/  HMMA.16816.F32.BF16 R48, R36.reuse, R92, R48 ;  /* 0x0000005c2430723c */ /* 0x040ff00000041830 */
        /* <DEDUP_REMOVED lines=13> */
[C---:B------:R-:W-:Y:S08]  /*199c0*/  HMMA.16816.F32.BF16 R80, R76.reuse, R72, R80 ;  /* 0x000000484c50723c */ /* 0x040ff00000041850 */
[C---:B------:R-:W-:Y:S01]  /*199d0*/  HMMA.16816.F32.BF16 R88, R76.reuse, R74, R88 ;  /* 0x0000004a4c58723c */ /* 0x040fe20000041858 */
[----:B------:R-:W-:Y:S07]  /*199e0*/  LDSM.16.M88.4 R72, [R220+0x3000] ;  /* 0x00300000dc48783b */ /* 0x000fee0000000200 */
[----:B------:R-:W-:Y:S01]  /*199f0*/  HMMA.16816.F32.BF16 R44, R76, R86, R44 ;  /* 0x000000564c2c723c */ /* 0x000fe2000004182c */
[----:B------:R-:W3:Y:S04]  /*19a00*/  LDSM.16.M88.4 R84, [R220+0x3800] ;  /* 0x00380000dc54783b */ /* 0x000ee80000000200 */
[----:B------:R-:W-:Y:S03]  /*19a10*/  LDSM.16.M88.4 R76, [R230+0x4000] ;  /* 0x00400000e64c783b */ /* 0x000fe60000000200 */
[C---:B-1----:R-:W-:Y:S08]  /*19a20*/  HMMA.16816.F32.BF16 R12, R64.reuse, R4, R12 ;  /* 0x00000004400c723c */ /* 0x042ff0000004180c */
[C---:B------:R-:W-:Y:S01]  /*19a30*/  HMMA.16816.F32.BF16 R8, R64.reuse, R6, R8 ;  /* 0x000000064008723c */ /* 0x040fe20000041808 */
[----:B------:R-:W1:Y:S07]  /*19a40*/  LDSM.16.M88.4 R4, [R229+0xc800] ;  /* 0x00c80000e504783b */ /* 0x000e6e0000000200 */
[C---:B------:R-:W-:Y:S08]  /*19a50*/  HMMA.16816.F32.BF16 R48, R64.reuse, R92, R48 ;  /* 0x0000005c4030723c */ /* 0x040ff00000041830 */
[C---:B------:R-:W-:Y:S08]  /*19a60*/  HMMA.16816.F32.BF16 R24, R64.reuse, R32, R24 ;  /* 0x000000204018723c */ /* 0x040ff00000041818 */
[C---:B------:R-:W-:Y:S01]  /*19a70*/  HMMA.16816.F32.BF16 R16, R64.reuse, R34, R16 ;  /* 0x000000224010723c */ /* 0x040fe20000041810 */
[----:B------:R-:W-:Y:S07]  /*19a80*/  LDSM.16.M88.4 R32, [R229+0xc000] ;  /* 0x00c00000e520783b */ /* 0x000fee0000000200 */
[C---:B------:R-:W-:Y:S08]  /*19a90*/  HMMA.16816.F32.BF16 R80, R64.reuse, R28, R80 ;  /* 0x0000001c4050723c */ /* 0x040ff00000041850 */
[C---:B------:R-:W-:Y:S01]  /*19aa0*/  HMMA.16816.F32.BF16 R88, R64.reuse, R30, R88 ;  /* 0x0000001e4058723c */ /* 0x040fe20000041858 */
[----:B------:R-:W-:Y:S07]  /*19ab0*/  LDSM.16.M88.4 R28, [R229+0xd000] ;  /* 0x00d00000e51c783b */ /* 0x000fee0000000200 */
[----:B------:R-:W-:Y:S01]  /*19ac0*/  HMMA.16816.F32.BF16 R44, R64, R94, R44 ;  /* 0x0000005e402c723c */ /* 0x000fe2000004182c */
[----:B------:R-:W4:Y:S04]  /*19ad0*/  LDSM.16.M88.4 R92, [R229+0xd800] ;  /* 0x00d80000e55c783b */ /* 0x000f280000000200 */
[----:B------:R-:W-:Y:S03]  /*19ae0*/  LDSM.16.M88.4 R64, [R228+0x4000] ;  /* 0x00400000e440783b */ /* 0x000fe60000000200 */
[C---:B--2---:R-:W-:Y:S08]  /*19af0*/  HMMA.16816.F32.BF16 R12, R60.reuse, R36, R12 ;  /* 0x000000243c0c723c */ /* 0x044ff0000004180c */
[C---:B------:R-:W-:Y:S01]  /*19b00*/  HMMA.16816.F32.BF16 R8, R60.reuse, R38, R8 ;  /* 0x000000263c08723c */ /* 0x040fe20000041808 */
[----:B------:R-:W2:Y:S07]  /*19b10*/  LDSM.16.M88.4 R36, [R227+0x4800] ;  /* 0x00480000e324783b */ /* 0x000eae0000000200 */
[C---:B---3--:R-:W-:Y:S08]  /*19b20*/  HMMA.16816.F32.BF16 R48, R60.reuse, R84, R48 ;  /* 0x000000543c30723c */ /* 0x048ff00000041830 */
[C---:B------:R-:W-:Y:S08]  /*19b30*/  HMMA.16816.F32.BF16 R24, R60.reuse, R40, R24 ;  /* 0x000000283c18723c */ /* 0x040ff00000041818 */
[C---:B------:R-:W-:Y:S01]  /*19b40*/  HMMA.16816.F32.BF16 R16, R60.reuse, R42, R16 ;  /* 0x0000002a3c10723c */ /* 0x040fe20000041810 */
[----:B------:R-:W-:Y:S07]  /*19b50*/  LDSM.16.M88.4 R40, [R227+0x4000] ;  /* 0x00400000e328783b */ /* 0x000fee0000000200 */
        /* <DEDUP_REMOVED lines=9> */
[C---:B----4-:R-:W-:Y:S08]  /*19bf0*/  HMMA.16816.F32.BF16 R48, R76.reuse, R92, R48 ;  /* 0x0000005c4c30723c */ /* 0x050ff00000041830 */
        /* <DEDUP_REMOVED lines=63> */
[----:B------:R-:W-:Y:S07]  /*19ff0*/  LDSM.16.M88.4 R36, [R225+0x6000] ;  /* 0x00600000e124783b */ /* 0x000fee0000000200 */
[C---:B---3--:R-:W-:Y:S08]  /*1a000*/  HMMA.16816.F32.BF16 R48, R60.reuse, R84, R48 ;  /* 0x000000543c30723c */ /* 0x048ff00000041830 */
[C---:B------:R-:W-:Y:S08]  /*1a010*/  HMMA.16816.F32.BF16 R24, R60.reuse, R40, R24 ;  /* 0x000000283c18723c */ /* 0x040ff00000041818 */
[C---:B------:R-:W-:Y:S01]  /*1a020*/  HMMA.16816.F32.BF16 R16, R60.reuse, R42, R16 ;  /* 0x0000002a3c10723c */ /* 0x040fe20000041810 */
[----:B------:R-:W-:Y:S07]  /*1a030*/  LDSM.16.M88.4 R40, [R220+0x6800] ;  /* 0x00680000dc28783b */ /* 0x000fee0000000200 */
[C---:B------:R-:W-:Y:S08]  /*1a040*/  HMMA.16816.F32.BF16 R80, R60.reuse, R72, R80 ;  /* 0x000000483c50723c */ /* 0x040ff00000041850 */
[C---:B------:R-:W-:Y:S01]  /*1a050*/  HMMA.16816.F32.BF16 R88, R60.reuse, R74, R88 ;  /* 0x0000004a3c58723c */ /* 0x040fe20000041858 */
[----:B------:R-:W-:Y:S07]  /*1a060*/  LDSM.16.M88.4 R72, [R220+0x7000] ;  /* 0x00700000dc48783b */ /* 0x000fee0000000200 */
[----:B------:R-:W-:Y:S08]  /*1a070*/  HMMA.16816.F32.BF16 R44, R60, R86, R44 ;  /* 0x000000563c2c723c */ /* 0x000ff0000004182c */
[C---:B-1----:R-:W-:Y:S08]  /*1a080*/  HMMA.16816.F32.BF16 R12, R76.reuse, R4, R12 ;  /* 0x000000044c0c723c */ /* 0x042ff0000004180c */
[----:B------:R-:W-:Y:S01]  /*1a090*/  HMMA.16816.F32.BF16 R8, R76, R6, R8 ;  /* 0x000000064c08723c */ /* 0x000fe20000041808 */
[----:B------:R-:W1:Y:S01]  /*1a0a0*/  LDSM.16.M88.4 R4, [R220+0x7800] ;  /* 0x00780000dc04783b */ /* 0x000e620000000200 */
[----:B------:R-:W-:-:S06]  /*1a0b0*/  DEPBAR.LE SB0, 0x0 ;  /* 0x000080000000791a */ /* 0x000fcc0000000000 */
[C---:B----4-:R-:W-:Y:S08]  /*1a0c0*/  HMMA.16816.F32.BF16 R48, R76.reuse, R92, R48 ;  /* 0x0000005c4c30723c */ /* 0x050ff00000041830 */
[C---:B------:R-:W-:Y:S08]  /*1a0d0*/  HMMA.16816.F32.BF16 R24, R76.reuse, R32, R24 ;  /* 0x000000204c18723c */ /* 0x040ff00000041818 */
[C---:B------:R-:W-:Y:S08]  /*1a0e0*/  HMMA.16816.F32.BF16 R16, R76.reuse, R34, R16 ;  /* 0x000000224c10723c */ /* 0x040ff00000041810 */
[C---:B------:R-:W-:Y:S08]  /*1a0f0*/  HMMA.16816.F32.BF16 R80, R76.reuse, R28, R80 ;  /* 0x0000001c4c50723c */ /* 0x040ff00000041850 */
[C---:B------:R-:W-:Y:S08]  /*1a100*/  HMMA.16816.F32.BF16 R88, R76.reuse, R30, R88 ;  /* 0x0000001e4c58723c */ /* 0x040ff00000041858 */
[----:B------:R-:W-:Y:S08]  /*1a110*/  HMMA.16816.F32.BF16 R44, R76, R94, R44 ;  /* 0x0000005e4c2c723c */ /* 0x000ff0000004182c */
[C---:B-1----:R-:W-:Y:S07]  /*1a120*/  HMMA.16816.F32.BF16 R48, R36.reuse, R4, R48 ;  /* 0x000000042430723c */ /* 0x042fee0000041830 */
[----:B------:R-:W-:Y:S01]  /*1a130*/  IADD3 R5, R23, 0x8, RZ ;  /* 0x0000000817057810 */ /* 0x000fe20007ffe0ff */
[----:B------:R-:W-:Y:S03]  /*1a140*/  HMMA.16816.F32.BF16 R24, R36, R64, R24 ;  /* 0x000000402418723c */ /* 0x000fe60000041818 */
[----:B------:R-:W-:-:S05]  /*1a150*/  IMNMX R2, R5, R68, PT ;  /* 0x0000004405027217 */ /* 0x000fca0003800200 */
[C---:B------:R-:W-:Y:S08]  /*1a160*/  HMMA.16816.F32.BF16 R16, R36.reuse, R66, R16 ;  /* 0x000000422410723c */ /* 0x040ff00000041810 */
[C---:B------:R-:W-:Y:S08]  /*1a170*/  HMMA.16816.F32.BF16 R12, R36.reuse, R40, R12 ;  /* 0x00000028240c723c */ /* 0x040ff0000004180c */
[C---:B------:R-:W-:Y:S08]  /*1a180*/  HMMA.16816.F32.BF16 R8, R36.reuse, R42, R8 ;  /* 0x0000002a2408723c */ /* 0x040ff00000041808 */
[C---:B------:R-:W-:Y:S08]  /*1a190*/  HMMA.16816.F32.BF16 R80, R36.reuse, R72, R80 ;  /* 0x000000482450723c */ /* 0x040ff00000041850 */
[C---:B------:R-:W-:Y:S08]  /*1a1a0*/  HMMA.16816.F32.BF16 R88, R36.reuse, R74, R88 ;  /* 0x0000004a2458723c */ /* 0x040ff00000041858 */
        /* <DEDUP_REMOVED lines=65> */
.L_x_1937:
[----:B------:R-:W2:Y:S02]  /*1a5c0*/  LD.E R6, [R20.64+0x38] ;  /* 0x0000380614067980 */ /* 0x000ea4000c101900 */
[----:B--2---:R-:W-:-:S04]  /*1a5d0*/  LEA R6, -R6, RZ, 0x6 ;  /* 0x000000ff06067211 */ /* 0x004fc800078e31ff */
[----:B------:R-:W-:Y:S02]  /*1a5e0*/  SHF.R.S32.HI R4, RZ, 0x1f, R6 ;  /* 0x0000001fff047819 */ /* 0x000fe40000011406 */
.L_x_1938:
[----:B------:R-:W-:Y:S05]  /*1a5f0*/  BSYNC B0 ;  /* 0x0000000000007941 */ /* 0x000fea0003800000 */
.L_x_1936:
        /* <DEDUP_REMOVED lines=125> */
.L_x_1935:
[----:B------:R-:W-:Y:S05]  /*1add0*/  BSYNC B1 ;  /* 0x0000000000017941 */ /* 0x000fea0003800000 */
.L_x_1934:
[----:B-1----:R1:W2:Y:S01]  /*1ade0*/  LD.E R29, [R20.64+0xdc] ;  /* 0x0000dc06141d7980 */ /* 0x0022a2000c101900 */
        /* <DEDUP_REMOVED lines=77> */
[----:B------:R-:W-:-:S02]  /*1b2c0*/  FMNMX.FTZ R6, R8, R7, !PT ;  /* 0x0000000708067209 */ /* 0x000fc40007810000 */
[----:B-1----:R-:W-:Y:S02]  /*1b2d0*/  FMNMX.FTZ R20, R18, R5, !PT ;  /* 0x0000000512147209 */ /* 0x002fe40007810000 */
        /* <DEDUP_REMOVED lines=43> */
[----:B------:R-:W-:Y:S01]  /*1b590*/  FMNMX.FTZ R20, R187, R20, !PT ;  /* 0x00000014bb147209 */ /* 0x000fe20007810000 */
[----:B------:R-:W-:Y:S01]  /*1b5a0*/  LDSM.16.MT88.4 R48, [R232+0x10000] ;  /* 0x01000000e830783b */ /* 0x000fe20000004200 */
[----:B------:R-:W-:-:S02]  /*1b5b0*/  ISETP.GE.AND P2, PT, R3, R2, PT ;  /* 0x000000020300720c */ /* 0x000fc40003f46270 */
[----:B------:R-:W-:Y:S02]  /*1b5c0*/  FSEL R31, R46, -INF , !P1 ;  /* 0xff8000002e1f7808 */ /* 0x000fe40004800000 */
[----:B------:R-:W-:Y:S02]  /*1b5d0*/  FMNMX.FTZ R20, R185, R20, !PT ;  /* 0x00000014b9147209 */ /* 0x000fe40007810000 */
[----:B------:R-:W-:Y:S02]  /*1b5e0*/  FSEL R30, R47, -INF , !P2 ;  /* 0xff8000002f1e7808 */ /* 0x000fe40005000000 */
[----:B------:R-:W-:-:S04]  /*1b5f0*/  FMNMX.FTZ R3, R31, R20, !PT ;  /* 0x000000141f037209 */ /* 0x000fc80007810000 */
[----:B------:R-:W-:Y:S02]  /*1b600*/  FMNMX.FTZ R20, R30, R3, !PT ;  /* 0x000000031e147209 */ /* 0x000fe40007810000 */
[----:B-1----:R-:W-:-:S03]  /*1b610*/  FMNMX.FTZ R7, R6, R7, !PT ;  /* 0x0000000706077209 */ /* 0x002fc60007810000 */
[----:B------:R-:W1:Y:S04]  /*1b620*/  SHFL.BFLY PT, R3, R20, 0x2, 0x1f ;  /* 0x0c401f0014037f89 */ /* 0x000e6800000e0000 */
[----:B------:R-:W3:Y:S01]  /*1b630*/  SHFL.BFLY PT, R164, R7, 0x1, 0x1f ;  /* 0x0c201f0007a47f89 */ /* 0x000ee200000e0000 */
[----:B-1----:R-:W-:-:S03]  /*1b640*/  FMNMX.FTZ R6, R20, R3, !PT ;  /* 0x0000000314067209 */ /* 0x002fc60007810000 */
[----:B------:R-:W-:Y:S01]  /*1b650*/  LDSM.16.MT88.4 R20, [R231+0x10800] ;  /* 0x01080000e714783b */ /* 0x000fe20000004200 */
[----:B---3--:R-:W-:-:S03]  /*1b660*/  FMNMX.FTZ R164, R7, R164, !PT ;  /* 0x000000a407a47209 */ /* 0x008fc60007810000 */
[----:B------:R-:W1:Y:S01]  /*1b670*/  SHFL.BFLY PT, R3, R6, 0x1, 0x1f ;  /* 0x0c201f0006037f89 */ /* 0x000e6200000e0000 */
[----:B------:R-:W-:Y:S02]  /*1b680*/  FSETP.NEU.FTZ.AND P1, PT, R164, -INF , PT ;  /* 0xff800000a400780b */ /* 0x000fe40003f3d000 */
[----:B-1----:R-:W-:Y:S01]  /*1b690*/  FMNMX.FTZ R3, R6, R3, !PT ;  /* 0x0000000306037209 */ /* 0x002fe20007810000 */
        /* <DEDUP_REMOVED lines=27> */
[-C--:B------:R-:W-:Y:S01]  /*1b850*/  FFMA.FTZ R32, R12, R29.reuse, -R28 ;  /* 0x0000001d0c207223 */ /* 0x080fe2000001081c */
        /* <DEDUP_REMOVED lines=14> */
[-CC-:B------:R-:W-:Y:S02]  /*1b940*/  FFMA.FTZ R194, R194, R29.reuse, -R190.reuse ;  /* 0x0000001dc2c27223 */ /* 0x180fe400000108be */
[----:B------:R-:W-:-:S02]  /*1b950*/  FFMA.FTZ R193, R193, R29, -R190 ;  /* 0x0000001dc1c17223 */ /* 0x000fc400000108be */
[----:B------:R-:W-:Y:S01]  /*1b960*/  MUFU.EX2 R175, R175 ;  /* 0x000000af00af7308 */ /* 0x000fe20000000800 */
[-CC-:B------:R-:W-:Y:S02]  /*1b970*/  FFMA.FTZ R192, R192, R29.reuse, -R190.reuse ;  /* 0x0000001dc0c07223 */ /* 0x180fe400000108be */
[-C--:B------:R-:W-:Y:S02]  /*1b980*/  FFMA.FTZ R191, R191, R29.reuse, -R190 ;  /* 0x0000001dbfbf7223 */ /* 0x080fe400000108be */
[-CC-:B------:R-:W-:Y:S02]  /*1b990*/  FFMA.FTZ R190, R185, R29.reuse, -R28.reuse ;  /* 0x0000001db9be7223 */ /* 0x180fe4000001081c */
[-CC-:B------:R-:W-:Y:S01]  /*1b9a0*/  FFMA.FTZ R187, R187, R29.reuse, -R28.reuse ;  /* 0x0000001dbbbb7223 */ /* 0x180fe2000001081c */
        /* <DEDUP_REMOVED lines=243> */
[----:B------:R-:W-:Y:S07]  /*1c8e0*/  @!UPT UIADD3 URZ, URZ, URZ, URZ ;  /* 0x0000003f3f3ff290 */ /* 0x000fee000fffe03f */
[----:B------:R-:W-:Y:S11]  /*1c8f0*/  @!P6 BRA `(.L_x_1939) ;  /* 0x00004a200000e947 */ /* 0x000ff60003800000 */
        /* <DEDUP_REMOVED lines=72> */
.L_x_1941:
[----:B------:R-:W-:Y:S02]  /*1cd80*/  ULDC.64 UR4, c[0x0][0x118] ;  /* 0x0000460000047ab9 */ /* 0x000fe40000000a00 */
[----:B------:R-:W2:Y:S02]  /*1cd90*/  LD.E R6, [R196.64+0x40] ;  /* 0x00004004c4067980 */ /* 0x000ea4000c101900 */
[----:B--2---:R-:W-:-:S04]  /*1cda0*/  LEA R6, -R6, RZ, 0x6 ;  /* 0x000000ff06067211 */ /* 0x004fc800078e31ff */
[----:B------:R-:W-:Y:S02]  /*1cdb0*/  SHF.R.S32.HI R4, RZ, 0x1f, R6 ;  /* 0x0000001fff047819 */ /* 0x000fe40000011406 */
.L_x_1942:
[----:B------:R-:W-:Y:S05]  /*1cdc0*/  BSYNC B0 ;  /* 0x0000000000007941 */ /* 0x000fea0003800000 */
.L_x_1940:
[C---:B------:R-:W-:Y:S01]  /*1cdd0*/  LOP3.LUT P6, RZ, R251.reuse, 0x1, RZ, 0xc0, !PT ;  /* 0x00000001fbff7812 */ /* 0x040fe200078cc0ff */
[----:B------:R-:W-:Y:S01]  /*1cde0*/  ULDC.64 UR4, c[0x0][0x118] ;  /* 0x0000460000047ab9 */ /* 0x000fe20000000a00 */
[C---:B------:R-:W-:Y:S01]  /*1cdf0*/  LOP3.LUT P5, RZ, R251.reuse, 0x2, RZ, 0xc0, !PT ;  /* 0x00000002fbff7812 */ /* 0x040fe200078ac0ff */
[----:B------:R-:W1:Y:S01]  /*1ce00*/  S2R R165, SR_TID.X ;  /* 0x0000000000a57919 */ /* 0x000e620000002100 */
[C---:B------:R-:W-:Y:S01]  /*1ce10*/  LOP3.LUT P4, RZ, R251.reuse, 0x4, RZ, 0xc0, !PT ;  /* 0x00000004fbff7812 */ /* 0x040fe2000788c0ff */
[----:B------:R-:W-:Y:S01]  /*1ce20*/  BSSY B1, `(.L_x_1943) ;  /* 0x0000263000017945 */ /* 0x000fe20003800000 */
        /* <DEDUP_REMOVED lines=16> */
[-C--:B------:R-:W-:Y:S01]  /*1cf30*/  @P3 LEA R8, P1, R7, R188.reuse, 0x1 ;  /* 0x000000bc07083211 */ /* 0x080fe200078208ff */
[----:B-1----:R-:W-:Y:S01]  /*1cf40*/  IMAD.SHL.U32 R165, R165, 0x2, RZ ;  /* 0x00000002a5a57824 */ /* 0x002fe200078e00ff */
[C---:B------:R-:W-:Y:S02]  /*1cf50*/  IADD3 R5, P2, R7.reuse, R235, RZ ;  /* 0x000000eb07057210 */ /* 0x040fe40007f5e0ff */
[----:B------:R-:W-:Y:S02]  /*1cf60*/  @P3 LEA.HI.X R9, R7, R189, R6, 0x1, P1 ;  /* 0x000000bd07093211 */ /* 0x000fe400008f0c06 */
[CC--:B------:R-:W-:Y:S01]  /*1cf70*/  @P5 LEA R20, P1, R5.reuse, R188.reuse, 0x1 ;  /* 0x000000bc05145211 */ /* 0x0c0fe200078208ff */
[----:B------:R-:W-:Y:S01]  /*1cf80*/  IMAD.X R6, R6, 0x1, R236, P2 ;  /* 0x0000000106067824 */ /* 0x000fe200010e06ec */
[----:B------:R-:W-:-:S02]  /*1cf90*/  @P6 LEA R22, P2, R5, R188, 0x1 ;  /* 0x000000bc05166211 */ /* 0x000fc400078408ff */
[----:B------:R-:W-:Y:S02]  /*1cfa0*/  LOP3.LUT R165, R165, 0x6, RZ, 0xc0, !PT ;  /* 0x00000006a5a57812 */ /* 0x000fe400078ec0ff */
[CCC-:B------:R-:W-:Y:S02]  /*1cfb0*/  @P6 LEA.HI.X R23, R5.reuse, R189.reuse, R6.reuse, 0x1, P2 ;  /* 0x000000bd05176211 */ /* 0x1c0fe400010f0c06 */
[CC--:B------:R-:W-:Y:S01]  /*1cfc0*/  @P4 LEA R18, P2, R5.reuse, R188.reuse, 0x1 ;  /* 0x000000bc05124211 */ /* 0x0c0fe200078408ff */
[----:B------:R-:W-:Y:S01]  /*1cfd0*/  IMAD R165, R250, 0x40, R165 ;  /* 0x00000040faa57824 */ /* 0x000fe200078e02a5 */
[CCC-:B------:R-:W-:Y:S02]  /*1cfe0*/  @P5 LEA.HI.X R21, R5.reuse, R189.reuse, R6.reuse, 0x1, P1 ;  /* 0x000000bd05155211 */ /* 0x1c0fe400008f0c06 */
[C---:B------:R-:W-:Y:S02]  /*1cff0*/  @P4 LEA.HI.X R19, R5.reuse, R189, R6, 0x1, P2 ;  /* 0x000000bd05134211 */ /* 0x040fe400010f0c06 */
[----:B------:R-:W-:-:S02]  /*1d000*/  @P3 LEA R16, P1, R5, R188, 0x1 ;  /* 0x000000bc05103211 */ /* 0x000fc400078208ff */
[C---:B------:R-:W-:Y:S02]  /*1d010*/  IADD3 R4, P2, R5.reuse, R235, RZ ;  /* 0x000000eb05047210 */ /* 0x040fe40007f5e0ff */
        /* <DEDUP_REMOVED lines=17> */
[----:B-1----:R-:W-:Y:S02]  /*1d130*/  @P4 IMAD.MOV.U32 R4, RZ, RZ, R166 ;  /* 0x000000ffff044224 */ /* 0x002fe400078e00a6 */
        /* <DEDUP_REMOVED lines=74> */
[----:B------:R-:W2:Y:S04]  /*1d5e0*/  LDSM.16.M88.4 R172, [R229+0x8800] ;  /* 0x00880000e5ac783b */ /* 0x000ea80000000200 */
[----:B-1----:R-:W1:Y:S04]  /*1d5f0*/  LDSM.16.M88.4 R32, [R229+0x9000] ;  /* 0x00900000e520783b */ /* 0x002e680000000200 */
[----:B------:R-:W4:Y:S04]  /*1d600*/  LDSM.16.M88.4 R4, [R229+0x8000] ;  /* 0x00800000e504783b */ /* 0x000f280000000200 */
[----:B------:R-:W4:Y:S04]  /*1d610*/  LDSM.16.M88.4 R180, [R229+0x9800] ;  /* 0x00980000e5b4783b */ /* 0x000f280000000200 */
[----:B------:R-:W-:Y:S04]  /*1d620*/  LDSM.16.M88.4 R188, [R228] ;  /* 0x00000000e4bc783b */ /* 0x000fe80000000200 */
[----:B------:R-:W4:Y:S04]  /*1d630*/  LDSM.16.M88.4 R16, [R223] ;  /* 0x00000000df10783b */ /* 0x000f280000000200 */
[----:B---3--:R-:W3:Y:S04]  /*1d640*/  LDSM.16.M88.4 R12, [R222] ;  /* 0x00000000de0c783b */ /* 0x008ee80000000200 */
[----:B-----5:R-:W5:Y:S04]  /*1d650*/  LDSM.16.M88.4 R20, [R227] ;  /* 0x00000000e314783b */ /* 0x020f680000000200 */
[----:B------:R-:W3:Y:S04]  /*1d660*/  LDSM.16.M88.4 R192, [R221] ;  /* 0x00000000ddc0783b */ /* 0x000ee80000000200 */
[----:B------:R-:W-:Y:S01]  /*1d670*/  LDSM.16.M88.4 R184, [R224+0x8000] ;  /* 0x00800000e0b8783b */ /* 0x000fe20000000200 */
[C---:B--2---:R-:W-:Y:S03]  /*1d680*/  HMMA.16816.F32.BF16 R176, R24.reuse, R172, RZ ;  /* 0x000000ac18b0723c */ /* 0x044fe600000418ff */
[----:B------:R-:W0:Y:S05]  /*1d690*/  LDGDEPBAR ;  /* 0x00000000000079af */ /* 0x000e2a0000000000 */
[C---:B-1----:R-:W-:Y:S08]  /*1d6a0*/  HMMA.16816.F32.BF16 R168, R24.reuse, R32, RZ ;  /* 0x0000002018a8723c */ /* 0x042ff000000418ff */
[C---:B------:R-:W-:Y:S08]  /*1d6b0*/  HMMA.16816.F32.BF16 R172, R24.reuse, R174, RZ ;  /* 0x000000ae18ac723c */ /* 0x040ff000000418ff */
[C---:B------:R-:W-:Y:S08]  /*1d6c0*/  HMMA.16816.F32.BF16 R32, R24.reuse, R34, RZ ;  /* 0x000000221820723c */ /* 0x040ff000000418ff */
[C---:B----4-:R-:W-:Y:S08]  /*1d6d0*/  HMMA.16816.F32.BF16 R8, R24.reuse, R4, RZ ;  /* 0x000000041808723c */ /* 0x050ff000000418ff */
[C---:B------:R-:W-:Y:S08]  /*1d6e0*/  HMMA.16816.F32.BF16 R4, R24.reuse, R6, RZ ;  /* 0x000000061804723c */ /* 0x040ff000000418ff */
[C---:B------:R-:W-:Y:S08]  /*1d6f0*/  HMMA.16816.F32.BF16 R28, R24.reuse, R180, RZ ;  /* 0x000000b4181c723c */ /* 0x040ff000000418ff */
[----:B------:R-:W-:Y:S01]  /*1d700*/  HMMA.16816.F32.BF16 R24, R24, R182, RZ ;  /* 0x000000b61818723c */ /* 0x000fe200000418ff */
[----:B------:R-:W-:Y:S07]  /*1d710*/  LDSM.16.M88.4 R180, [R224+0x8800] ;  /* 0x00880000e0b4783b */ /* 0x000fee0000000200 */
[C---:B------:R-:W-:Y:S08]  /*1d720*/  HMMA.16816.F32.BF16 R176, R188.reuse, R16, R176 ;  /* 0x00000010bcb0723c */ /* 0x040ff000000418b0 */
[C---:B------:R-:W-:Y:S01]  /*1d730*/  HMMA.16816.F32.BF16 R172, R188.reuse, R18, R172 ;  /* 0x00000012bcac723c */ /* 0x040fe200000418ac */
[----:B------:R-:W1:Y:S07]  /*1d740*/  LDSM.16.M88.4 R16, [R226] ;  /* 0x00000000e210783b */ /* 0x000e6e0000000200 */
[C---:B---3--:R-:W-:Y:S08]  /*1d750*/  HMMA.16816.F32.BF16 R168, R188.reuse, R12, R168 ;  /* 0x0000000cbca8723c */ /* 0x048ff000000418a8 */
[C---:B------:R-:W-:Y:S01]  /*1d760*/  HMMA.16816.F32.BF16 R32, R188.reuse, R14, R32 ;  /* 0x0000000ebc20723c */ /* 0x040fe20000041820 */
[----:B------:R-:W2:Y:S07]  /*1d770*/  LDSM.16.M88.4 R12, [R224+0x9000] ;  /* 0x00900000e00c783b */ /* 0x000eae0000000200 */
[C---:B-----5:R-:W-:Y:S08]  /*1d780*/  HMMA.16816.F32.BF16 R8, R188.reuse, R20, R8 ;  /* 0x00000014bc08723c */ /* 0x060ff00000041808 */
[C---:B------:R-:W-:Y:S01]  /*1d790*/  HMMA.16816.F32.BF16 R4, R188.reuse, R22, R4 ;  /* 0x00000016bc04723c */ /* 0x040fe20000041804 */
[----:B------:R-:W3:Y:S07]  /*1d7a0*/  LDSM.16.M88.4 R20, [R224+0x9800] ;  /* 0x00980000e014783b */ /* 0x000eee0000000200 */
[C---:B------:R-:W-:Y:S08]  /*1d7b0*/  HMMA.16816.F32.BF16 R28, R188.reuse, R192, R28 ;  /* 0x000000c0bc1c723c */ /* 0x040ff0000004181c */
[----:B------:R-:W-:Y:S01]  /*1d7c0*/  HMMA.16816.F32.BF16 R24, R188, R194, R24 ;  /* 0x000000c2bc18723c */ /* 0x000fe20000041818 */
[----:B------:R-:W-:Y:S04]  /*1d7d0*/  LDSM.16.M88.4 R188, [R220] ;  /* 0x00000000dcbc783b */ /* 0x000fe80000000200 */
[----:B------:R-:W-:Y:S03]  /*1d7e0*/  LDSM.16.M88.4 R192, [R229+0xa000] ;  /* 0x00a00000e5c0783b */ /* 0x000fe60000000200 */
[C---:B-1----:R-:W-:Y:S08]  /*1d7f0*/  HMMA.16816.F32.BF16 R8, R16.reuse, R184, R8 ;  /* 0x000000b81008723c */ /* 0x042ff00000041808 */
[C---:B------:R-:W-:Y:S01]  /*1d800*/  HMMA.16816.F32.BF16 R4, R16.reuse, R186, R4 ;  /* 0x000000ba1004723c */ /* 0x040fe20000041804 */
[----:B------:R-:W-:Y:S07]  /*1d810*/  LDSM.16.M88.4 R184, [R220+0x800] ;  /* 0x00080000dcb8783b */ /* 0x000fee0000000200 */
[C---:B--2---:R-:W-:Y:S08]  /*1d820*/  HMMA.16816.F32.BF16 R168, R16.reuse, R12, R168 ;  /* 0x0000000c10a8723c */ /* 0x044ff000000418a8 */
[C---:B------:R-:W-:Y:S01]  /*1d830*/  HMMA.16816.F32.BF16 R32, R16.reuse, R14, R32 ;  /* 0x0000000e1020723c */ /* 0x040fe20000041820 */
[----:B------:R-:W1:Y:S07]  /*1d840*/  LDSM.16.M88.4 R12, [R225] ;  /* 0x00000000e10c783b */ /* 0x000e6e0000000200 */
[C---:B------:R-:W-:Y:S08]  /*1d850*/  HMMA.16816.F32.BF16 R176, R16.reuse, R180, R176 ;  /* 0x000000b410b0723c */ /* 0x040ff000000418b0 */
[C---:B------:R-:W-:Y:S01]  /*1d860*/  HMMA.16816.F32.BF16 R172, R16.reuse, R182, R172 ;  /* 0x000000b610ac723c */ /* 0x040fe200000418ac */
[----:B------:R-:W2:Y:S07]  /*1d870*/  LDSM.16.M88.4 R180, [R220+0x1000] ;  /* 0x00100000dcb4783b */ /* 0x000eae0000000200 */
[C---:B---3--:R-:W-:Y:S08]  /*1d880*/  HMMA.16816.F32.BF16 R28, R16.reuse, R20, R28 ;  /* 0x00000014101c723c */ /* 0x048ff0000004181c */
[----:B------:R-:W-:Y:S01]  /*1d890*/  HMMA.16816.F32.BF16 R24, R16, R22, R24 ;  /* 0x000000161018723c */ /* 0x000fe20000041818 */
[----:B------:R-:W3:Y:S04]  /*1d8a0*/  LDSM.16.M88.4 R16, [R220+0x1800] ;  /* 0x00180000dc10783b */ /* 0x000ee80000000200 */
[----:B------:R-:W4:Y:S03]  /*1d8b0*/  LDSM.16.M88.4 R20, [R230+0x2000] ;  /* 0x00200000e614783b */ /* 0x000f260000000200 */
        /* <DEDUP_REMOVED lines=11> */
[----:B------:R-:W-:Y:S04]  /*1d970*/  LDSM.16.M88.4 R16, [R228+0x2000] ;  /* 0x00200000e410783b */ /* 0x000fe80000000200 */
[----:B------:R-:W3:Y:S03]  /*1d980*/  LDSM.16.M88.4 R12, [R219] ;  /* 0x00000000db0c783b */ /* 0x000ee60000000200 */
[C---:B----4-:R-:W-:Y:S08]  /*1d990*/  HMMA.16816.F32.BF16 R8, R20.reuse, R192, R8 ;  /* 0x000000c01408723c */ /* 0x050ff00000041808 */
[C---:B------:R-:W-:Y:S01]  /*1d9a0*/  HMMA.16816.F32.BF16 R4, R20.reuse, R194, R4 ;  /* 0x000000c21404723c */ /* 0x040fe20000041804 */
[----:B------:R-:W-:Y:S07]  /*1d9b0*/  LDSM.16.M88.4 R192, [R224+0xa800] ;  /* 0x00a80000e0c0783b */ /* 0x000fee0000000200 */
[C---:B-1----:R-:W-:Y:S08]  /*1d9c0*/  HMMA.16816.F32.BF16 R176, R20.reuse, R188, R176 ;  /* 0x000000bc14b0723c */ /* 0x042ff000000418b0 */
[C---:B------:R-:W-:Y:S01]  /*1d9d0*/  HMMA.16816.F32.BF16 R172, R20.reuse, R190, R172 ;  /* 0x000000be14ac723c */ /* 0x040fe200000418ac */
[----:B------:R-:W1:Y:S07]  /*1d9e0*/  LDSM.16.M88.4 R188, [R218] ;  /* 0x00000000dabc783b */ /* 0x000e6e0000000200 */
[C---:B-----5:R-:W-:Y:S08]  /*1d9f0*/  HMMA.16816.F32.BF16 R168, R20.reuse, R184, R168 ;  /* 0x000000b814a8723c */ /* 0x060ff000000418a8 */
[C---:B------:R-:W-:Y:S01]  /*1da00*/  HMMA.16816.F32.BF16 R32, R20.reuse, R186, R32 ;  /* 0x000000ba1420723c */ /* 0x040fe20000041820 */
[----:B------:R-:W4:Y:S07]  /*1da10*/  LDSM.16.M88.4 R184, [R217] ;  /* 0x00000000d9b8783b */ /* 0x000f2e0000000200 */
[C---:B--2---:R-:W-:Y:S08]  /*1da20*/  HMMA.16816.F32.BF16 R28, R20.reuse, R180, R28 ;  /* 0x000000b4141c723c */ /* 0x044ff0000004181c */
[----:B------:R-:W-:Y:S01]  /*1da30*/  HMMA.16816.F32.BF16 R24, R20, R182, R24 ;  /* 0x000000b61418723c */ /* 0x000fe20000041818 */
[----:B------:R-:W2:Y:S04]  /*1da40*/  LDSM.16.M88.4 R20, [R216] ;  /* 0x00000000d814783b */ /* 0x000ea80000000200 */
[----:B------:R-:W-:Y:S03]  /*1da50*/  LDSM.16.M88.4 R180, [R226+0x2000] ;  /* 0x00200000e2b4783b */ /* 0x000fe60000000200 */
        /* <DEDUP_REMOVED lines=8> */
[----:B------:R-:W4:Y:S07]  /*1dae0*/  LDSM.16.M88.4 R184, [R224+0xb800] ;  /* 0x00b80000e0b8783b */ /* 0x000f2e0000000200 */
[C---:B--2---:R-:W-:Y:S08]  /*1daf0*/  HMMA.16816.F32.BF16 R28, R16.reuse, R20, R28 ;  /* 0x00000014101c723c */ /* 0x044ff0000004181c */
[----:B------:R-:W-:Y:S01]  /*1db00*/  HMMA.16816.F32.BF16 R24, R16, R22, R24 ;  /* 0x000000161018723c */ /* 0x000fe20000041818 */
[----:B------:R-:W-:Y:S04]  /*1db10*/  LDSM.16.M88.4 R20, [R225+0x2000] ;  /* 0x00200000e114783b */ /* 0x000fe80000000200 */
[----:B------:R-:W2:Y:S03]  /*1db20*/  LDSM.16.M88.4 R16, [R220+0x2000] ;  /* 0x00200000dc10783b */ /* 0x000ea60000000200 */
[C---:B---3--:R-:W-:Y:S08]  /*1db30*/  HMMA.16816.F32.BF16 R8, R180.reuse, R12, R8 ;  /* 0x0000000cb408723c */ /* 0x048ff00000041808 */
[C---:B------:R-:W-:Y:S01]  /*1db40*/  HMMA.16816.F32.BF16 R4, R180.reuse, R14, R4 ;  /* 0x0000000eb404723c */ /* 0x040fe20000041804 */
[----:B------:R-:W3:Y:S07]  /*1db50*/  LDSM.16.M88.4 R12, [R220+0x2800] ;  /* 0x00280000dc0c783b */ /* 0x000eee0000000200 */
[C---:B------:R-:W-:Y:S08]  /*1db60*/  HMMA.16816.F32.BF16 R176, R180.reuse, R192, R176 ;  /* 0x000000c0b4b0723c */ /* 0x040ff000000418b0 */
[C---:B------:R-:W-:Y:S01]  /*1db70*/  HMMA.16816.F32.BF16 R172, R180.reuse, R194, R172 ;  /* 0x000000c2b4ac723c */ /* 0x040fe200000418ac */
[----:B------:R-:W-:Y:S07]  /*1db80*/  LDSM.16.M88.4 R192, [R229+0xd000] ;  /* 0x00d00000e5c0783b */ /* 0x000fee0000000200 */
[C---:B-1----:R-:W-:Y:S08]  /*1db90*/  HMMA.16816.F32.BF16 R168, R180.reuse, R188, R168 ;  /* 0x000000bcb4a8723c */ /* 0x042ff000000418a8 */
[C---:B------:R-:W-:Y:S01]  /*1dba0*/  HMMA.16816.F32.BF16 R32, R180.reuse, R190, R32 ;  /* 0x000000beb420723c */ /* 0x040fe20000041820 */
[----:B------:R-:W1:Y:S07]  /*1dbb0*/  LDSM.16.M88.4 R188, [R220+0x3000] ;  /* 0x00300000dcbc783b */ /* 0x000e6e0000000200 */
[C---:B----4-:R-:W-:Y:S08]  /*1dbc0*/  HMMA.16816.F32.BF16 R28, R180.reuse, R184, R28 ;  /* 0x000000b8b41c723c */ /* 0x050ff0000004181c */
        /* <DEDUP_REMOVED lines=14> */
[----:B------:R-:W1:Y:S04]  /*1dcb0*/  LDSM.16.M88.4 R184, [R229+0xd800] ;  /* 0x00d80000e5b8783b */ /* 0x000e680000000200 */
[----:B------:R-:W4:Y:S03]  /*1dcc0*/  LDSM.16.M88.4 R20, [R215] ;  /* 0x00000000d714783b */ /* 0x000f260000000200 */
[C---:B--2---:R-:W-:Y:S08]  /*1dcd0*/  HMMA.16816.F32.BF16 R8, R180.reuse, R16, R8 ;  /* 0x00000010b408723c */ /* 0x044ff00000041808 */
[C---:B------:R-:W-:Y:S01]  /*1dce0*/  HMMA.16816.F32.BF16 R4, R180.reuse, R18, R4 ;  /* 0x00000012b404723c */ /* 0x040fe20000041804 */
[----:B------:R-:W2:Y:S07]  /*1dcf0*/  LDSM.16.M88.4 R16, [R214] ;  /* 0x00000000d610783b */ /* 0x000eae0000000200 */
[C---:B---3--:R-:W-:Y:S08]  /*1dd00*/  HMMA.16816.F32.BF16 R176, R180.reuse, R12, R176 ;  /* 0x0000000cb4b0723c */ /* 0x048ff000000418b0 */
[C---:B------:R-:W-:Y:S01]  /*1dd10*/  HMMA.16816.F32.BF16 R172, R180.reuse, R14, R172 ;  /* 0x0000000eb4ac723c */ /* 0x040fe200000418ac */
[----:B------:R-:W3:Y:S07]  /*1dd20*/  LDSM.16.M88.4 R12, [R213] ;  /* 0x00000000d50c783b */ /* 0x000eee0000000200 */
[C---:B------:R-:W-:Y:S08]  /*1dd30*/  HMMA.16816.F32.BF16 R168, R180.reuse, R192, R168 ;  /* 0x000000c0b4a8723c */ /* 0x040ff000000418a8 */
[C---:B------:R-:W-:Y:S01]  /*1dd40*/  HMMA.16816.F32.BF16 R32, R180.reuse, R194, R32 ;  /* 0x000000c2b420723c */ /* 0x040fe20000041820 */
[----:B------:R-:W5:Y:S07]  /*1dd50*/  LDSM.16.M88.4 R192, [R212] ;  /* 0x00000000d4c0783b */ /* 0x000f6e0000000200 */
[C---:B-1----:R-:W-:Y:S08]  /*1dd60*/  HMMA.16816.F32.BF16 R28, R180.reuse, R184, R28 ;  /* 0x000000b8b41c723c */ /* 0x042ff0000004181c */
[----:B------:R-:W-:Y:S01]  /*1dd70*/  HMMA.16816.F32.BF16 R24, R180, R186, R24 ;  /* 0x000000bab418723c */ /* 0x000fe20000041818 */
[----:B------:R-:W-:Y:S04]  /*1dd80*/  LDSM.16.M88.4 R184, [R224+0xc000] ;  /* 0x00c00000e0b8783b */ /* 0x000fe80000000200 */
[----:B------:R-:W-:Y:S03]  /*1dd90*/  LDSM.16.M88.4 R180, [R224+0xc800] ;  /* 0x00c80000e0b4783b */ /* 0x000fe60000000200 */
[C---:B----4-:R-:W-:Y:S08]  /*1dda0*/  HMMA.16816.F32.BF16 R8, R188.reuse, R20, R8 ;  /* 0x00000014bc08723c */ /* 0x050ff00000041808 */
[C---:B------:R-:W-:Y:S01]  /*1ddb0*/  HMMA.16816.F32.BF16 R4, R188.reuse, R22, R4 ;  /* 0x00000016bc04723c */ /* 0x040fe20000041804 */
[----:B------:R-:W-:Y:S07]  /*1ddc0*/  LDSM.16.M88.4 R20, [R224+0xd800] ;  /* 0x00d80000e014783b */ /* 0x000fee0000000200 */
[C---:B--2---:R-:W-:Y:S08]  /*1ddd0*/  HMMA.16816.F32.BF16 R176, R188.reuse, R16, R176 ;  /* 0x00000010bcb0723c */ /* 0x044ff000000418b0 */
[C---:B------:R-:W-:Y:S01]  /*1dde0*/  HMMA.16816.F32.BF16 R172, R188.reuse, R18, R172 ;  /* 0x00000012bcac723c */ /* 0x040fe200000418ac */
[----:B------:R-:W1:Y:S07]  /*1ddf0*/  LDSM.16.M88.4 R16, [R226+0x4000] ;  /* 0x00400000e210783b */ /* 0x000e6e0000000200 */
[C---:B---3--:R-:W-:Y:S08]  /*1de00*/  HMMA.16816.F32.BF16 R168, R188.reuse, R12, R168 ;  /* 0x0000000cbca8723c */ /* 0x048ff000000418a8 */
[C---:B------:R-:W-:Y:S01]  /*1de10*/  HMMA.16816.F32.BF16 R32, R188.reuse, R14, R32 ;  /* 0x0000000ebc20723c */ /* 0x040fe20000041820 */
[----:B------:R-:W2:Y:S07]  /*1de20*/  LDSM.16.M88.4 R12, [R224+0xd000] ;  /* 0x00d00000e00c783b */ /* 0x000eae0000000200 */
[C---:B-----5:R-:W-:Y:S08]  /*1de30*/  HMMA.16816.F32.BF16 R28, R188.reuse, R192, R28 ;  /* 0x000000c0bc1c723c */ /* 0x060ff0000004181c */
[----:B------:R-:W-:Y:S01]  /*1de40*/  HMMA.16816.F32.BF16 R24, R188, R194, R24 ;  /* 0x000000c2bc18723c */ /* 0x000fe20000041818 */
[----:B------:R-:W-:Y:S04]  /*1de50*/  LDSM.16.M88.4 R192, [R220+0x4000] ;  /* 0x00400000dcc0783b */ /* 0x000fe80000000200 */
[----:B------:R-:W-:Y:S03]  /*1de60*/  LDSM.16.M88.4 R188, [R229+0xe000] ;  /* 0x00e00000e5bc783b */ /* 0x000fe60000000200 */
        /* <DEDUP_REMOVED lines=8> */
[----:B------:R-:W1:Y:S07]  /*1def0*/  LDSM.16.M88.4 R12, [R225+0x4000] ;  /* 0x00400000e10c783b */ /* 0x000e6e0000000200 */
        /* <DEDUP_REMOVED lines=9> */
[----:B------:R-:W3:Y:S07]  /*1df90*/  LDSM.16.M88.4 R180, [R229+0xf000] ;  /* 0x00f00000e5b4783b */ /* 0x000eee0000000200 */
[C---:B--2---:R-:W-:Y:S08]  /*1dfa0*/  HMMA.16816.F32.BF16 R28, R12.reuse, R20, R28 ;  /* 0x000000140c1c723c */ /* 0x044ff0000004181c */
[C---:B------:R-:W-:Y:S01]  /*1dfb0*/  HMMA.16816.F32.BF16 R24, R12.reuse, R22, R24 ;  /* 0x000000160c18723c */ /* 0x040fe20000041818 */
[----:B------:R-:W2:Y:S07]  /*1dfc0*/  LDSM.16.M88.4 R20, [R229+0xf800] ;  /* 0x00f80000e514783b */ /* 0x000eae0000000200 */
[C---:B------:R-:W-:Y:S08]  /*1dfd0*/  HMMA.16816.F32.BF16 R8, R12.reuse, R192, R8 ;  /* 0x000000c00c08723c */ /* 0x040ff00000041808 */
[----:B------:R-:W-:Y:S01]  /*1dfe0*/  HMMA.16816.F32.BF16 R4, R12, R194, R4 ;  /* 0x000000c20c04723c */ /* 0x000fe20000041804 */
[----:B------:R-:W-:Y:S04]  /*1dff0*/  LDSM.16.M88.4 R192, [R228+0x6000] ;  /* 0x00600000e4c0783b */ /* 0x000fe80000000200 */
[----:B------:R-:W4:Y:S03]  /*1e000*/  LDSM.16.M88.4 R12, [R211] ;  /* 0x00000000d30c783b */ /* 0x000f260000000200 */
[C---:B-1----:R-:W-:Y:S08]  /*1e010*/  HMMA.16816.F32.BF16 R176, R16.reuse, R184, R176 ;  /* 0x000000b810b0723c */ /* 0x042ff000000418b0 */
[C---:B------:R-:W-:Y:S08]  /*1e020*/  HMMA.16816.F32.BF16 R8, R16.reuse, R188, R8 ;  /* 0x000000bc1008723c */ /* 0x040ff00000041808 */
[C---:B------:R-:W-:Y:S01]  /*1e030*/  HMMA.16816.F32.BF16 R4, R16.reuse, R190, R4 ;  /* 0x000000be1004723c */ /* 0x040fe20000041804 */
[----:B------:R-:W1:Y:S07]  /*1e040*/  LDSM.16.M88.4 R188, [R210] ;  /* 0x00000000d2bc783b */ /* 0x000e6e0000000200 */
[C---:B------:R-:W-:Y:S01]  /*1e050*/  HMMA.16816.F32.BF16 R172, R16.reuse, R186, R172 ;  /* 0x000000ba10ac723c */ /* 0x040fe200000418ac */
[----:B------:R-:W-:Y:S07]  /*1e060*/  LDSM.16.M88.4 R184, [R209] ;  /* 0x00000000d1b8783b */ /* 0x000fee0000000200 */
[C---:B---3--:R-:W-:Y:S08]  /*1e070*/  HMMA.16816.F32.BF16 R168, R16.reuse, R180, R168 ;  /* 0x000000b410a8723c */ /* 0x048ff000000418a8 */
[C---:B------:R-:W-:Y:S01]  /*1e080*/  HMMA.16816.F32.BF16 R32, R16.reuse, R182, R32 ;  /* 0x000000b61020723c */ /* 0x040fe20000041820 */
[----:B------:R-:W3:Y:S07]  /*1e090*/  LDSM.16.M88.4 R180, [R208] ;  /* 0x00000000d0b4783b */ /* 0x000eee0000000200 */
[C---:B--2---:R-:W-:Y:S08]  /*1e0a0*/  HMMA.16816.F32.BF16 R28, R16.reuse, R20, R28 ;  /* 0x00000014101c723c */ /* 0x044ff0000004181c */
[----:B------:R-:W-:Y:S01]  /*1e0b0*/  HMMA.16816.F32.BF16 R24, R16, R22, R24 ;  /* 0x000000161018723c */ /* 0x000fe20000041818 */
[----:B------:R-:W-:Y:S04]  /*1e0c0*/  LDSM.16.M88.4 R20, [R226+0x6000] ;  /* 0x00600000e214783b */ /* 0x000fe80000000200 */
[----:B------:R-:W2:Y:S03]  /*1e0d0*/  LDSM.16.M88.4 R16, [R224+0xe000] ;  /* 0x00e00000e010783b */ /* 0x000ea60000000200 */
[C---:B----4-:R-:W-:Y:S08]  /*1e0e0*/  HMMA.16816.F32.BF16 R8, R192.reuse, R12, R8 ;  /* 0x0000000cc008723c */ /* 0x050ff00000041808 */
[C---:B------:R-:W-:Y:S01]  /*1e0f0*/  HMMA.16816.F32.BF16 R4, R192.reuse, R14, R4 ;  /* 0x0000000ec004723c */ /* 0x040fe20000041804 */
[----:B------:R-:W4:Y:S07]  /*1e100*/  LDSM.16.M88.4 R12, [R224+0xe800] ;  /* 0x00e80000e00c783b */ /* 0x000f2e0000000200 */
[C---:B-1----:R-:W-:Y:S08]  /*1e110*/  HMMA.16816.F32.BF16 R176, R192.reuse, R188, R176 ;  /* 0x000000bcc0b0723c */ /* 0x042ff000000418b0 */
[C---:B---3--:R-:W-:Y:S08]  /*1e120*/  HMMA.16816.F32.BF16 R28, R192.reuse, R180, R28 ;  /* 0x000000b4c01c723c */ /* 0x048ff0000004181c */
[----:B------:R-:W-:Y:S01]  /*1e130*/  HMMA.16816.F32.BF16 R24, R192, R182, R24 ;  /* 0x000000b6c018723c */ /* 0x000fe20000041818 */
[----:B------:R-:W-:Y:S07]  /*1e140*/  LDSM.16.M88.4 R180, [R225+0x6000] ;  /* 0x00600000e1b4783b */ /* 0x000fee0000000200 */
[C---:B--2---:R-:W-:Y:S08]  /*1e150*/  HMMA.16816.F32.BF16 R8, R20.reuse, R16, R8 ;  /* 0x000000101408723c */ /* 0x044ff00000041808 */
[----:B------:R-:W-:Y:S01]  /*1e160*/  HMMA.16816.F32.BF16 R4, R20, R18, R4 ;  /* 0x000000121404723c */ /* 0x000fe20000041804 */
[----:B------:R-:W1:Y:S07]  /*1e170*/  LDSM.16.M88.4 R16, [R220+0x6000] ;  /* 0x00600000dc10783b */ /* 0x000e6e0000000200 */
[C---:B------:R-:W-:Y:S01]  /*1e180*/  HMMA.16816.F32.BF16 R172, R192.reuse, R190, R172 ;  /* 0x000000bec0ac723c */ /* 0x040fe200000418ac */
[----:B------:R-:W2:Y:S07]  /*1e190*/  LDSM.16.M88.4 R188, [R224+0xf800] ;  /* 0x00f80000e0bc783b */ /* 0x000eae0000000200 */
[C---:B------:R-:W-:Y:S08]  /*1e1a0*/  HMMA.16816.F32.BF16 R168, R192.reuse, R184, R168 ;  /* 0x000000b8c0a8723c */ /* 0x040ff000000418a8 */
[----:B------:R-:W-:Y:S01]  /*1e1b0*/  HMMA.16816.F32.BF16 R32, R192, R186, R32 ;  /* 0x000000bac020723c */ /* 0x000fe20000041820 */
[----:B------:R-:W3:Y:S07]  /*1e1c0*/  LDSM.16.M88.4 R184, [R224+0xf000] ;  /* 0x00f00000e0b8783b */ /* 0x000eee0000000200 */
[C---:B----4-:R-:W-:Y:S08]  /*1e1d0*/  HMMA.16816.F32.BF16 R176, R20.reuse, R12, R176 ;  /* 0x0000000c14b0723c */ /* 0x050ff000000418b0 */
[----:B------:R-:W-:Y:S01]  /*1e1e0*/  HMMA.16816.F32.BF16 R172, R20, R14, R172 ;  /* 0x0000000e14ac723c */ /* 0x000fe200000418ac */
[----:B------:R-:W4:Y:S07]  /*1e1f0*/  LDSM.16.M88.4 R12, [R220+0x6800] ;  /* 0x00680000dc0c783b */ /* 0x000f2e0000000200 */
[C---:B-1----:R-:W-:Y:S08]  /*1e200*/  HMMA.16816.F32.BF16 R8, R180.reuse, R16, R8 ;  /* 0x00000010b408723c */ /* 0x042ff00000041808 */
[----:B------:R-:W-:Y:S01]  /*1e210*/  HMMA.16816.F32.BF16 R4, R180, R18, R4 ;  /* 0x00000012b404723c */ /* 0x000fe20000041804 */
[----:B------:R-:W1:Y:S07]  /*1e220*/  LDSM.16.M88.4 R16, [R220+0x7000] ;  /* 0x00700000dc10783b */ /* 0x000e6e0000000200 */
[C---:B--2---:R-:W-:Y:S07]  /*1e230*/  HMMA.16816.F32.BF16 R28, R20.reuse, R188, R28 ;  /* 0x000000bc141c723c */ /* 0x044fee000004181c */
[----:B------:R-:W-:Y:S01]  /*1e240*/  IMAD.MOV.U32 R188, RZ, RZ, R166 ;  /* 0x000000ffffbc7224 */ /* 0x000fe200078e00a6 */
[----:B---3--:R-:W-:Y:S01]  /*1e250*/  HMMA.16816.F32.BF16 R168, R20, R184, R168 ;  /* 0x000000b814a8723c */ /* 0x008fe200000418a8 */
[----:B------:R-:W-:-:S06]  /*1e260*/  IMAD.MOV.U32 R189, RZ, RZ, R167 ;  /* 0x000000ffffbd7224 */ /* 0x000fcc00078e00a7 */
[----:B------:R-:W-:Y:S01]  /*1e270*/  IADD3 R185, R165, 0x1, RZ ;  /* 0x00000001a5b97810 */ /* 0x000fe20007ffe0ff */
[C---:B------:R-:W-:Y:S03]  /*1e280*/  HMMA.16816.F32.BF16 R32, R20.reuse, R186, R32 ;  /* 0x000000ba1420723c */ /* 0x040fe60000041820 */
[C---:B------:R-:W-:Y:S02]  /*1e290*/  ISETP.GE.AND P2, PT, R185.reuse, R0, PT ;  /* 0x00000000b900720c */ /* 0x040fe40003f46270 */
[----:B------:R-:W-:Y:S02]  /*1e2a0*/  ISETP.GE.AND P1, PT, R185, R2, PT ;  /* 0x00000002b900720c */ /* 0x000fe40003f26270 */
[----:B------:R-:W-:Y:S01]  /*1e2b0*/  FSEL R9, R9, -INF , !P2 ;  /* 0xff80000009097808 */ /* 0x000fe20005000000 */
[----:B------:R-:W-:Y:S01]  /*1e2c0*/  HMMA.16816.F32.BF16 R24, R20, R190, R24 ;  /* 0x000000be1418723c */ /* 0x000fe20000041818 */
[----:B------:R-:W2:Y:S01]  /*1e2d0*/  LDSM.16.M88.4 R20, [R220+0x7800] ;  /* 0x00780000dc14783b */ /* 0x000ea20000000200 */
[----:B------:R-:W-:Y:S01]  /*1e2e0*/  FSEL R11, R11, -INF , !P1 ;  /* 0xff8000000b0b7808 */ /* 0x000fe20004800000 */
[----:B------:R-:W-:-:S05]  /*1e2f0*/  DEPBAR.LE SB0, 0x0 ;  /* 0x000080000000791a */ /* 0x000fca0000000000 */
[C---:B----4-:R-:W-:Y:S07]  /*1e300*/  HMMA.16816.F32.BF16 R176, R180.reuse, R12, R176 ;  /* 0x0000000cb4b0723c */ /* 0x050fee00000418b0 */
[----:B------:R-:W-:Y:S01]  /*1e310*/  IADD3 R13, R165, 0x8, RZ ;  /* 0x00000008a50d7810 */ /* 0x000fe20007ffe0ff */
[----:B------:R-:W-:Y:S01]  /*1e320*/  HMMA.16816.F32.BF16 R172, R180, R14, R172 ;  /* 0x0000000eb4ac723c */ /* 0x000fe200000418ac */
[----:B------:R-:W-:Y:S02]  /*1e330*/  BAR.SYNC.DEFER_BLOCKING 0x0 ;  /* 0x0000000000007b1d */ /* 0x000fe40000010000 */
[----:B------:R-:W-:-:S02]  /*1e340*/  ISETP.GE.AND P6, PT, R13, R0, PT ;  /* 0x000000000d00720c */ /* 0x000fc40003fc6270 */
[----:B------:R-:W-:Y:S02]  /*1e350*/  ISETP.GE.AND P2, PT, R13, R2, PT ;  /* 0x000000020d00720c */ /* 0x000fe40003f46270 */
[C---:B------:R-:W-:Y:S01]  /*1e360*/  IADD3 R13, R165.reuse, 0x9, RZ ;  /* 0x00000009a50d7810 */ /* 0x040fe20007ffe0ff */
[C---:B-1----:R-:W-:Y:S01]  /*1e370*/  HMMA.16816.F32.BF16 R168, R180.reuse, R16, R168 ;  /* 0x00000010b4a8723c */ /* 0x042fe200000418a8 */
[----:B------:R-:W-:Y:S02]  /*1e380*/  IADD3 R15, R165, 0x10, RZ ;  /* 0x00000010a50f7810 */ /* 0x000fe40007ffe0ff */
[----:B------:R-:W-:Y:S02]  /*1e390*/  FSEL R4, R4, -INF , !P6 ;  /* 0xff80000004047808 */ /* 0x000fe40007000000 */
[----:B------:R-:W-:Y:S02]  /*1e3a0*/  FSEL R6, R6, -INF , !P2 ;  /* 0xff80000006067808 */ /* 0x000fe40005000000 */
[C---:B------:R-:W-:Y:S01]  /*1e3b0*/  ISETP.GE.AND P1, PT, R13.reuse, R0, PT ;  /* 0x000000000d00720c */ /* 0x040fe20003f26270 */
[----:B------:R-:W-:Y:S01]  /*1e3c0*/  HMMA.16816.F32.BF16 R32, R180, R18, R32 ;  /* 0x00000012b420723c */ /* 0x000fe20000041820 */
[----:B------:R-:W-:-:S02]  /*1e3d0*/  ISETP.GE.AND P6, PT, R13, R2, PT ;  /* 0x000000020d00720c */ /* 0x000fc40003fc6270 */
[----:B------:R-:W-:Y:S02]  /*1e3e0*/  ISETP.GE.AND P2, PT, R15, R0, PT ;  /* 0x000000000f00720c */ /* 0x000fe40003f46270 */
[----:B------:R-:W-:Y:S02]  /*1e3f0*/  IADD3 R13, R165, 0x11, RZ ;  /* 0x00000011a50d7810 */ /* 0x000fe40007ffe0ff */
[----:B------:R-:W-:Y:S02]  /*1e400*/  FSEL R5, R5, -INF , !P1 ;  /* 0xff80000005057808 */ /* 0x000fe40004800000 */
[----:B------:R-:W-:Y:S01]  /*1e410*/  FSEL R7, R7, -INF , !P6 ;  /* 0xff80000007077808 */ /* 0x000fe20007000000 */
[----:B--2---:R-:W-:Y:S01]  /*1e420*/  HMMA.16816.F32.BF16 R28, R180, R20, R28 ;  /* 0x00000014b41c723c */ /* 0x004fe2000004181c */
[----:B------:R-:W-:Y:S02]  /*1e430*/  FSEL R200, R176, -INF , !P2 ;  /* 0xff800000b0c87808 */ /* 0x000fe40005000000 */
[----:B------:R-:W-:-:S02]  /*1e440*/  ISETP.GE.AND P1, PT, R15, R2, PT ;  /* 0x000000020f00720c */ /* 0x000fc40003f26270 */
[C---:B------:R-:W-:Y:S02]  /*1e450*/  ISETP.GE.AND P6, PT, R13.reuse, R0, PT ;  /* 0x000000000d00720c */ /* 0x040fe40003fc6270 */
[----:B------:R-:W-:Y:S01]  /*1e460*/  ISETP.GE.AND P2, PT, R13, R2, PT ;  /* 0x000000020d00720c */ /* 0x000fe20003f46270 */
[----:B------:R-:W-:Y:S01]  /*1e470*/  HMMA.16816.F32.BF16 R24, R180, R22, R24 ;  /* 0x00000016b418723c */ /* 0x000fe20000041818 */
[C---:B------:R-:W-:Y:S02]  /*1e480*/  IADD3 R15, R165.reuse, 0x18, RZ ;  /* 0x00000018a50f7810 */ /* 0x040fe40007ffe0ff */
[----:B------:R-:W-:Y:S02]  /*1e490*/  IADD3 R13, R165, 0x19, RZ ;  /* 0x00000019a50d7810 */ /* 0x000fe40007ffe0ff */
[----:B------:R-:W-:Y:S02]  /*1e4a0*/  FSEL R178, R178, -INF , !P1 ;  /* 0xff800000b2b27808 */ /* 0x000fe40004800000 */
[----:B------:R-:W-:-:S02]  /*1e4b0*/  FSEL R199, R177, -INF , !P6 ;  /* 0xff800000b1c77808 */ /* 0x000fc40007000000 */
[----:B------:R-:W-:Y:S02]  /*1e4c0*/  FSEL R195, R179, -INF , !P2 ;  /* 0xff800000b3c37808 */ /* 0x000fe40005000000 */
[C---:B------:R-:W-:Y:S02]  /*1e4d0*/  ISETP.GE.AND P1, PT, R15.reuse, R0, PT ;  /* 0x000000000f00720c */ /* 0x040fe40003f26270 */
[----:B------:R-:W-:Y:S02]  /*1e4e0*/  ISETP.GE.AND P6, PT, R15, R2, PT ;  /* 0x000000020f00720c */ /* 0x000fe40003fc6270 */
[----:B------:R-:W-:Y:S02]  /*1e4f0*/  ISETP.GE.AND P2, PT, R13, R0, PT ;  /* 0x000000000d00720c */ /* 0x000fe40003f46270 */
[----:B------:R-:W-:Y:S02]  /*1e500*/  IADD3 R15, R165, 0x20, RZ ;  /* 0x00000020a50f7810 */ /* 0x000fe40007ffe0ff */
[----:B------:R-:W-:-:S02]  /*1e510*/  FSEL R176, R172, -INF , !P1 ;  /* 0xff800000acb07808 */ /* 0x000fc40004800000 */
[----:B------:R-:W-:Y:S02]  /*1e520*/  FSEL R194, R174, -INF , !P6 ;  /* 0xff800000aec27808 */ /* 0x000fe40007000000 */
[----:B------:R-:W-:Y:S02]  /*1e530*/  FSEL R198, R173, -INF , !P2 ;  /* 0xff800000adc67808 */ /* 0x000fe40005000000 */
[----:B------:R-:W-:Y:S02]  /*1e540*/  ISETP.GE.AND P1, PT, R13, R2, PT ;  /* 0x000000020d00720c */ /* 0x000fe40003f26270 */
[C---:B------:R-:W-:Y:S02]  /*1e550*/  ISETP.GE.AND P6, PT, R15.reuse, R0, PT ;  /* 0x000000000f00720c */ /* 0x040fe40003fc6270 */
[----:B------:R-:W-:Y:S02]  /*1e560*/  ISETP.GE.AND P2, PT, R15, R2, PT ;  /* 0x000000020f00720c */ /* 0x000fe40003f46270 */
[----:B------:R-:W-:-:S02]  /*1e570*/  IADD3 R13, R165, 0x21, RZ ;  /* 0x00000021a50d7810 */ /* 0x000fc40007ffe0ff */
[----:B------:R-:W-:Y:S02]  /*1e580*/  IADD3 R15, R165, 0x28, RZ ;  /* 0x00000028a50f7810 */ /* 0x000fe40007ffe0ff */
[----:B------:R-:W-:Y:S02]  /*1e590*/  FSEL R185, R175, -INF , !P1 ;  /* 0xff800000afb97808 */ /* 0x000fe40004800000 */
[----:B------:R-:W-:Y:S02]  /*1e5a0*/  FSEL R192, R168, -INF , !P6 ;  /* 0xff800000a8c07808 */ /* 0x000fe40007000000 */
[----:B------:R-:W-:Y:S02]  /*1e5b0*/  FSEL R184, R170, -INF , !P2 ;  /* 0xff800000aab87808 */ /* 0x000fe40005000000 */
[C---:B------:R-:W-:Y:S02]  /*1e5c0*/  ISETP.GE.AND P1, PT, R13.reuse, R0, PT ;  /* 0x000000000d00720c */ /* 0x040fe40003f26270 */
[----:B------:R-:W-:-:S02]  /*1e5d0*/  ISETP.GE.AND P6, PT, R13, R2, PT ;  /* 0x000000020d00720c */ /* 0x000fc40003fc6270 */
[----:B------:R-:W-:Y:S02]  /*1e5e0*/  ISETP.GE.AND P2, PT, R15, R0, PT ;  /* 0x000000000f00720c */ /* 0x000fe40003f46270 */
[----:B------:R-:W-:Y:S02]  /*1e5f0*/  IADD3 R13, R165, 0x29, RZ ;  /* 0x00000029a50d7810 */ /* 0x000fe40007ffe0ff */
[----:B------:R-:W-:Y:S02]  /*1e600*/  FSEL R190, R169, -INF , !P1 ;  /* 0xff800000a9be7808 */ /* 0x000fe40004800000 */
[----:B------:R-:W-:Y:S02]  /*1e610*/  FSEL R186, R171, -INF , !P6 ;  /* 0xff800000abba7808 */ /* 0x000fe40007000000 */
[----:B------:R-:W-:Y:S02]  /*1e620*/  FSEL R193, R32, -INF , !P2 ;  /* 0xff80000020c17808 */ /* 0x000fe40005000000 */
[----:B------:R-:W-:-:S02]  /*1e630*/  ISETP.GE.AND P1, PT, R15, R2, PT ;  /* 0x000000020f00720c */ /* 0x000fc40003f26270 */
[C---:B------:R-:W-:Y:S02]  /*1e640*/  ISETP.GE.AND P6, PT, R13.reuse, R0, PT ;  /* 0x000000000d00720c */ /* 0x040fe40003fc6270 */
[----:B------:R-:W-:Y:S02]  /*1e650*/  ISETP.GE.AND P2, PT, R13, R2, PT ;  /* 0x000000020d00720c */ /* 0x000fe40003f46270 */
        /* <DEDUP_REMOVED lines=11> */
[C---:B------:R-:W-:Y:S02]  /*1e710*/  ISETP.GE.AND P6, PT, R15.reuse, R0, PT ;  /* 0x000000000f00720c */ /* 0x040fe40003fc6270 */
[----:B------:R-:W-:Y:S02]  /*1e720*/  ISETP.GE.AND P2, PT, R15, R2, PT ;  /* 0x000000020f00720c */ /* 0x000fe40003f46270 */
[----:B------:R-:W-:Y:S02]  /*1e730*/  IADD3 R15, R165, 0x39, RZ ;  /* 0x00000039a50f7810 */ /* 0x000fe40007ffe0ff */
[----:B------:R-:W-:Y:S02]  /*1e740*/  FSEL R173, R24, -INF , !P6 ;  /* 0xff80000018ad7808 */ /* 0x000fe40007000000 */
[----:B------:R-:W-:-:S02]  /*1e750*/  ISETP.GE.AND P6, PT, R15, R0, PT ;  /* 0x000000000f00720c */ /* 0x000fc40003fc6270 */
[----:B------:R-:W-:Y:S02]  /*1e760*/  FSEL R172, R28, -INF , !P1 ;  /* 0xff8000001cac7808 */ /* 0x000fe40004800000 */
[----:B------:R-:W-:Y:S02]  /*1e770*/  FSEL R171, R25, -INF , !P6 ;  /* 0xff80000019ab7808 */ /* 0x000fe40007000000 */
[----:B------:R-:W-:Y:S02]  /*1e780*/  ISETP.GT.AND P6, PT, R250, R239, PT ;  /* 0x000000effa00720c */ /* 0x000fe40003fc4270 */
[----:B------:R-:W-:Y:S02]  /*1e790*/  ISETP.GE.AND P1, PT, R13, R2, PT ;  /* 0x000000020d00720c */ /* 0x000fe40003f26270 */
[----:B------:R-:W-:Y:S02]  /*1e7a0*/  FSEL R28, R26, -INF , !P2 ;  /* 0xff8000001a1c7808 */ /* 0x000fe40005000000 */
[----:B------:R-:W-:-:S02]  /*1e7b0*/  FSEL R30, R31, -INF , !P1 ;  /* 0xff8000001f1e7808 */ /* 0x000fc40004800000 */
[C---:B------:R-:W-:Y:S02]  /*1e7c0*/  ISETP.GE.AND P1, PT, R165.reuse, R0, PT ;  /* 0x00000000a500720c */ /* 0x040fe40003f26270 */
[-C--:B------:R-:W-:Y:S02]  /*1e7d0*/  ISETP.GE.AND P2, PT, R165, R2.reuse, PT ;  /* 0x00000002a500720c */ /* 0x080fe40003f46270 */
[----:B------:R-:W-:Y:S02]  /*1e7e0*/  FSEL R13, R8, -INF , !P1 ;  /* 0xff800000080d7808 */ /* 0x000fe40004800000 */
[----:B------:R-:W-:Y:S02]  /*1e7f0*/  ISETP.GE.AND P1, PT, R15, R2, PT ;  /* 0x000000020f00720c */ /* 0x000fe40003f26270 */
[----:B------:R-:W-:Y:S02]  /*1e800*/  FSEL R10, R10, -INF , !P2 ;  /* 0xff8000000a0a7808 */ /* 0x000fe40005000000 */
        /* <DEDUP_REMOVED lines=30> */
[----:B------:R-:W-:Y:S01]  /*1e9f0*/  @!P2 IMAD.IADD R15, R15, 0x1, -R12 ;  /* 0x000000010f0fa824 */ /* 0x000fe200078e0a0c */
[----:B------:R-:W-:-:S04]  /*1ea00*/  @!P2 IADD3 R16, R16, 0x1, RZ ;  /* 0x000000011010a810 */ /* 0x000fc80007ffe0ff */
[-C--:B------:R-:W-:Y:S01]  /*1ea10*/  ISETP.GE.U32.AND P1, PT, R15, R12.reuse, PT ;  /* 0x0000000c0f00720c */ /* 0x080fe20003f26070 */
[----:B------:R-:W-:Y:S01]  /*1ea20*/  @!P0 IMAD.IADD R21, R21, 0x1, -R12 ;  /* 0x0000000115158824 */ /* 0x000fe200078e0a0c */
[----:B------:R-:W-:Y:S02]  /*1ea30*/  @!P0 IADD3 R19, R19, 0x1, RZ ;  /* 0x0000000113138810 */ /* 0x000fe40007ffe0ff */
[----:B------:R-:W-:Y:S02]  /*1ea40*/  ISETP.GE.AND P0, PT, R14, RZ, PT ;  /* 0x000000ff0e00720c */ /* 0x000fe40003f06270 */
[----:B------:R-:W-:Y:S02]  /*1ea50*/  ISETP.GE.U32.AND P2, PT, R21, R12, PT ;  /* 0x0000000c1500720c */ /* 0x000fe40003f46070 */
[----:B------:R-:W-:Y:S01]  /*1ea60*/  LOP3.LUT R15, RZ, R17, RZ, 0x33, !PT ;  /* 0x00000011ff0f7212 */ /* 0x000fe200078e33ff */
[----:B------:R-:W2:Y:S04]  /*1ea70*/  LD.E.64 R20, [R196.64+0x38] ;  /* 0x00003804c4147980 */ /* 0x000ea8000c101b00 */
[----:B------:R-:W-:-:S02]  /*1ea80*/  @P1 IADD3 R16, R16, 0x1, RZ ;  /* 0x0000000110101810 */ /* 0x000fc40007ffe0ff */
[----:B------:R-:W-:-:S04]  /*1ea90*/  ISETP.GE.AND P1, PT, R2, RZ, PT ;  /* 0x000000ff0200720c */ /* 0x000fc80003f26270 */
[----:B------:R-:W-:Y:S02]  /*1eaa0*/  @P2 IADD3 R19, R19, 0x1, RZ ;  /* 0x0000000113132810 */ /* 0x000fe40007ffe0ff */
[----:B------:R-:W-:Y:S02]  /*1eab0*/  ISETP.NE.AND P2, PT, R17, RZ, PT ;  /* 0x000000ff1100720c */ /* 0x000fe40003f45270 */
[----:B------:R-:W-:-:S05]  /*1eac0*/  MOV R2, R19 ;  /* 0x0000001300027202 */ /* 0x000fca0000000f00 */
[----:B------:R-:W-:Y:S02]  /*1ead0*/  @!P1 IMAD.MOV R16, RZ, RZ, -R16 ;  /* 0x000000ffff109224 */ /* 0x000fe400078e0a10 */
[----:B------:R-:W-:-:S03]  /*1eae0*/  @!P0 IMAD.MOV R2, RZ, RZ, -R2 ;  /* 0x000000ffff028224 */ /* 0x000fc600078e0a02 */
[C---:B------:R-:W-:Y:S02]  /*1eaf0*/  SEL R19, R15.reuse, R16, !P2 ;  /* 0x000000100f137207 */ /* 0x040fe40005000000 */
[----:B------:R-:W-:-:S03]  /*1eb00*/  SEL R2, R15, R2, !P2 ;  /* 0x000000020f027207 */ /* 0x000fc60005000000 */
[----:B------:R-:W-:-:S04]  /*1eb10*/  IMAD.WIDE R26, R19, 0x4, R248 ;  /* 0x00000004131a7825 */ /* 0x000fc800078e02f8 */
[----:B------:R-:W-:Y:S01]  /*1eb20*/  IMAD.WIDE R24, R2, 0x4, R248 ;  /* 0x0000000402187825 */ /* 0x000fe200078e02f8 */
[----:B------:R-:W4:Y:S04]  /*1eb30*/  LD.E R15, [R26.64] ;  /* 0x000000041a0f7980 */ /* 0x000f28000c101900 */
        /* <DEDUP_REMOVED lines=16> */
.L_x_1946:
[----:B------:R-:W-:Y:S02]  /*1ec40*/  ULDC.64 UR4, c[0x0][0x118] ;  /* 0x0000460000047ab9 */ /* 0x000fe40000000a00 */
[----:B------:R-:W2:Y:S02]  /*1ec50*/  LD.E R8, [R196.64+0x38] ;  /* 0x00003804c4087980 */ /* 0x000ea4000c101900 */
[----:B--2---:R-:W-:-:S04]  /*1ec60*/  LEA R8, -R8, RZ, 0x6 ;  /* 0x000000ff08087211 */ /* 0x004fc800078e31ff */
[----:B------:R-:W-:Y:S02]  /*1ec70*/  SHF.R.S32.HI R19, RZ, 0x1f, R8 ;  /* 0x0000001fff137819 */ /* 0x000fe40000011408 */
.L_x_1947:
[----:B------:R-:W-:Y:S05]  /*1ec80*/  BSYNC B0 ;  /* 0x0000000000007941 */ /* 0x000fea0003800000 */
.L_x_1945:
[C---:B------:R-:W-:Y:S01]  /*1ec90*/  @P5 IADD3 R15, P0, R8.reuse, R237, RZ ;  /* 0x000000ed080f5210 */ /* 0x040fe20007f1e0ff */
[----:B------:R-:W-:Y:S01]  /*1eca0*/  ULDC.64 UR4, c[0x0][0x118] ;  /* 0x0000460000047ab9 */ /* 0x000fe20000000a00 */
[CC--:B------:R-:W-:Y:S02]  /*1ecb0*/  LEA R26, P1, R8.reuse, R240.reuse, 0x1 ;  /* 0x000000f0081a7211 */ /* 0x0c0fe400078208ff */
[----:B------:R-:W-:Y:S01]  /*1ecc0*/  LOP3.LUT R2, R251, 0x1, RZ, 0xc0, !PT ;  /* 0x00000001fb027812 */ /* 0x000fe200078ec0ff */
[----:B------:R-:W-:Y:S01]  /*1ecd0*/  @P5 IMAD.X R0, R19, 0x1, R238, P0 ;  /* 0x0000000113005824 */ /* 0x000fe200000e06ee */
[C---:B------:R-:W-:Y:S02]  /*1ece0*/  LEA.HI.X R27, R8.reuse, R241, R19, 0x1, P1 ;  /* 0x000000f1081b7211 */ /* 0x040fe400008f0c13 */
[----:B------:R-:W-:Y:S02]  /*1ecf0*/  @P5 LEA R22, P1, R15, R240, 0x1 ;  /* 0x000000f00f165211 */ /* 0x000fe400078208ff */
[----:B------:R-:W-:-:S02]  /*1ed00*/  @P4 IADD3 R17, P0, R8, R237, RZ ;  /* 0x000000ed08114210 */ /* 0x000fc40007f1e0ff */
[----:B------:R-:W-:Y:S02]  /*1ed10*/  ISETP.NE.U32.AND P2, PT, R2, 0x1, PT ;  /* 0x000000010200780c */ /* 0x000fe40003f45070 */
[----:B------:R-:W-:Y:S01]  /*1ed20*/  @P5 LEA.HI.X R23, R15, R241, R0, 0x1, P1 ;  /* 0x000000f10f175211 */ /* 0x000fe200008f0c00 */
[----:B------:R-:W-:Y:S01]  /*1ed30*/  @P4 IMAD.X R0, R19, 0x1, R238, P0 ;  /* 0x0000000113004824 */ /* 0x000fe200000e06ee */
[C---:B------:R-:W-:Y:S02]  /*1ed40*/  @P4 LEA R20, P1, R17.reuse, R240, 0x1 ;  /* 0x000000f011144211 */ /* 0x040fe400078208ff */
[----:B------:R-:W-:Y:S02]  /*1ed50*/  @P3 IADD3 R15, P0, R8, R237, RZ ;  /* 0x000000ed080f3210 */ /* 0x000fe40007f1e0ff */
[----:B------:R-:W-:-:S03]  /*1ed60*/  @P4 LEA.HI.X R21, R17, R241, R0, 0x1, P1 ;  /* 0x000000f111154211 */ /* 0x000fc600008f0c00 */
[----:B------:R-:W-:Y:S01]  /*1ed70*/  @P3 IMAD.X R0, R19, 0x1, R238, P0 ;  /* 0x0000000113003824 */ /* 0x000fe200000e06ee */
[----:B------:R-:W-:Y:S01]  /*1ed80*/  IADD3 R17, P1, P0, R237, R237, R8 ;  /* 0x000000eded117210 */ /* 0x000fe2000783e008 */
[----:B------:R-:W-:Y:S01]  /*1ed90*/  @!PT LDS RZ, [RZ] ;  /* 0x00000000fffff984 */ /* 0x000fe20000000800 */
[----:B------:R-:W-:Y:S01]  /*1eda0*/  @!PT LDS RZ, [RZ] ;  /* 0x00000000fffff984 */ /* 0x000fe20000000800 */
[----:B------:R-:W-:Y:S01]  /*1edb0*/  @!PT LDS RZ, [RZ] ;  /* 0x00000000fffff984 */ /* 0x000fe20000000800 */
[----:B------:R1:W-:Y:S03]  /*1edc0*/  @!P2 LDGSTS.E.BYPASS.LTC128B.128 [R246+0x8000], [R26.64] ;  /* 0x080000001af6afae */ /* 0x0003e6000b901d44 */
[----:B------:R-:W-:Y:S01]  /*1edd0*/  IADD3.X R2, R238, R238, R19, P1, P0 ;  /* 0x000000eeee027210 */ /* 0x000fe20000fe0413 */
[----:B------:R1:W-:Y:S01]  /*1ede0*/  @P2 STS.128 [R246+0x8000], RZ ;  /* 0x008000fff6002388 */ /* 0x0003e20000000c00 */
[-C--:B------:R-:W-:Y:S02]  /*1edf0*/  @P3 LEA R14, P0, R15, R240.reuse, 0x1 ;  /* 0x000000f00f0e3211 */ /* 0x080fe400078008ff */
[----:B------:R-:W-:Y:S01]  /*1ee00*/  @!P2 LEA R24, P1, R17, R240, 0x1 ;  /* 0x000000f01118a211 */ /* 0x000fe200078208ff */
[----:B------:R-:W-:Y:S01]  /*1ee10*/  @!PT LDS RZ, [RZ] ;  /* 0x00000000fffff984 */ /* 0x000fe20000000800 */
[----:B------:R-:W-:Y:S01]  /*1ee20*/  @!PT LDS RZ, [RZ] ;  /* 0x00000000fffff984 */ /* 0x000fe20000000800 */
[----:B------:R-:W-:Y:S01]  /*1ee30*/  @!PT LDS RZ, [RZ] ;  /* 0x00000000fffff984 */ /* 0x000fe20000000800 */
[----:B------:R1:W-:Y:S01]  /*1ee40*/  @P5 LDGSTS.E.BYPASS.LTC128B.128 [R246+0xa000], [R26.64+0x80] ;  /* 0x0a0000801af65fae */ /* 0x0003e2000b901d44 */
[----:B------:R-:W-:-:S02]  /*1ee50*/  @P3 LEA.HI.X R15, R15, R241, R0, 0x1, P0 ;  /* 0x000000f10f0f3211 */ /* 0x000fc400000f0c00 */
[CCC-:B------:R-:W-:Y:S01]  /*1ee60*/  @!P2 LEA.HI.X R25, R17.reuse, R241.reuse, R2.reuse, 0x1, P1 ;  /* 0x000000f11119a211 */ /* 0x1c0fe200008f0c02 */
[----:B------:R1:W-:Y:S01]  /*1ee70*/  @!P5 STS.128 [R246+0xa000], RZ ;  /* 0x00a000fff600d388 */ /* 0x0003e20000000c00 */
[CC--:B------:R-:W-:Y:S02]  /*1ee80*/  @P5 LEA R34, P0, R17.reuse, R240.reuse, 0x1 ;  /* 0x000000f011225211 */ /* 0x0c0fe400078008ff */
[CC--:B------:R-:W-:Y:S01]  /*1ee90*/  @P4 LEA R32, P1, R17.reuse, R240.reuse, 0x1 ;  /* 0x000000f011204211 */ /* 0x0c0fe200078208ff */
[----:B------:R-:W-:Y:S01]  /*1eea0*/  @!PT LDS RZ, [RZ] ;  /* 0x00000000fffff984 */ /* 0x000fe20000000800 */
[----:B------:R-:W-:Y:S01]  /*1eeb0*/  @!PT LDS RZ, [RZ] ;  /* 0x00000000fffff984 */ /* 0x000fe20000000800 */
[----:B------:R-:W-:Y:S01]  /*1eec0*/  @!PT LDS RZ, [RZ] ;  /* 0x00000000fffff984 */ /* 0x000fe20000000800 */
[----:B------:R1:W-:Y:S01]  /*1eed0*/  @P4 LDGSTS.E.BYPASS.LTC128B.128 [R246+0xc000], [R26.64+0x100] ;  /* 0x0c0001001af64fae */ /* 0x0003e2000b901d44 */
[CCC-:B------:R-:W-:Y:S02]  /*1eee0*/  @P5 LEA.HI.X R35, R17.reuse, R241.reuse, R2.reuse, 0x1, P0 ;  /* 0x000000f111235211 */ /* 0x1c0fe400000f0c02 */
[C---:B------:R-:W-:Y:S01]  /*1eef0*/  @P4 LEA.HI.X R33, R17.reuse, R241, R2, 0x1, P1 ;  /* 0x000000f111214211 */ /* 0x040fe200008f0c02 */
[----:B------:R1:W-:Y:S01]  /*1ef00*/  @!P4 STS.128 [R246+0xc000], RZ ;  /* 0x00c000fff600c388 */ /* 0x0003e20000000c00 */
[----:B------:R-:W-:-:S02]  /*1ef10*/  @P3 LEA R16, P0, R17, R240, 0x1 ;  /* 0x000000f011103211 */ /* 0x000fc400078008ff */
[C---:B------:R-:W-:Y:S01]  /*1ef20*/  IADD3 R0, P1, R17.reuse, R237, RZ ;  /* 0x000000ed11007210 */ /* 0x040fe20007f3e0ff */
[----:B------:R-:W-:Y:S01]  /*1ef30*/  @!PT LDS RZ, [RZ] ;  /* 0x00000000fffff984 */ /* 0x000fe20000000800 */
[----:B------:R-:W-:Y:S01]  /*1ef40*/  @!PT LDS RZ, [RZ] ;  /* 0x00000000fffff984 */ /* 0x000fe20000000800 */
[----:B------:R-:W-:Y:S01]  /*1ef50*/  @!PT LDS RZ, [RZ] ;  /* 0x00000000fffff984 */ /* 0x000fe20000000800 */
[----:B------:R1:W-:Y:S01]  /*1ef60*/  @P3 LDGSTS.E.BYPASS.LTC128B.128 [R246+0xe000], [R26.64+0x180] ;  /* 0x0e0001801af63fae */ /* 0x0003e2000b901d44 */
[----:B------:R-:W-:Y:S02]  /*1ef70*/  @P3 LEA.HI.X R17, R17, R241, R2, 0x1, P0 ;  /* 0x000000f111113211 */ /* 0x000fe400000f0c02 */
[----:B------:R-:W-:Y:S01]  /*1ef80*/  @!P2 IADD3 R8, P0, R8, R237, RZ ;  /* 0x000000ed0808a210 */ /* 0x000fe20007f1e0ff */
[--C-:B------:R-:W-:Y:S01]  /*1ef90*/  IMAD.X R2, R2, 0x1, R238.reuse, P1 ;  /* 0x0000000102027824 */ /* 0x100fe200008e06ee */
[C---:B------:R-:W-:Y:S01]  /*1efa0*/  @!P2 LEA R202, P1, R0.reuse, R240, 0x1 ;  /* 0x000000f000caa211 */ /* 0x040fe200078208ff */
[----:B------:R1:W-:Y:S02]  /*1efb0*/  @!P3 STS.128 [R246+0xe000], RZ ;  /* 0x00e000fff600b388 */ /* 0x0003e40000000c00 */
[----:B------:R-:W-:Y:S01]  /*1efc0*/  @!P2 IMAD.X R19, R19, 0x1, R238, P0 ;  /* 0x000000011313a824 */ /* 0x000fe200000e06ee */
[----:B------:R-:W-:-:S02]  /*1efd0*/  @!P2 LEA.HI.X R203, R0, R241, R2, 0x1, P1 ;  /* 0x000000f100cba211 */ /* 0x000fc400008f0c02 */
[CC--:B------:R-:W-:Y:S02]  /*1efe0*/  @P4 LEA R168, P1, R0.reuse, R240.reuse, 0x1 ;  /* 0x000000f000a84211 */ /* 0x0c0fe400078208ff */
[CC--:B------:R-:W-:Y:S02]  /*1eff0*/  @P5 LEA R180, P0, R0.reuse, R240.reuse, 0x1 ;  /* 0x000000f000b45211 */ /* 0x0c0fe400078008ff */
[-CC-:B------:R-:W-:Y:S02]  /*1f000*/  @P4 LEA.HI.X R169, R0, R241.reuse, R2.reuse, 0x1, P1 ;  /* 0x000000f100a94211 */ /* 0x180fe400008f0c02 */
[----:B------:R-:W-:Y:S02]  /*1f010*/  @!P2 LEA R18, P1, R8, R240, 0x1 ;  /* 0x000000f00812a211 */ /* 0x000fe400078208ff */
[-C--:B------:R-:W-:Y:S02]  /*1f020*/  @P5 LEA.HI.X R181, R0, R241.reuse, R2, 0x1, P0 ;  /* 0x000000f100b55211 */ /* 0x080fe400000f0c02 */
[----:B------:R-:W-:-:S02]  /*1f030*/  @!P2 LEA.HI.X R19, R8, R241, R19, 0x1, P1 ;  /* 0x000000f10813a211 */ /* 0x000fc400008f0c13 */
[C---:B------:R-:W-:Y:S01]  /*1f040*/  @P3 LEA R166, P0, R0.reuse, R240, 0x1 ;  /* 0x000000f000a63211 */ /* 0x040fe200078008ff */
[----:B------:R-:W-:Y:S02]  /*1f050*/  IMAD.MOV.U32 R240, RZ, RZ, R26 ;  /* 0x000000fffff07224 */ /* 0x000fe400078e001a */
[----:B------:R-:W-:Y:S01]  /*1f060*/  @!PT LDS RZ, [RZ] ;  /* 0x00000000fffff984 */ /* 0x000fe20000000800 */
[----:B------:R-:W-:Y:S01]  /*1f070*/  @!PT LDS RZ, [RZ] ;  /* 0x00000000fffff984 */ /* 0x000fe20000000800 */
[----:B------:R-:W-:Y:S01]  /*1f080*/  @!PT LDS RZ, [RZ] ;  /* 0x00000000fffff984 */ /* 0x000fe20000000800 */
[----:B------:R1:W-:Y:S01]  /*1f090*/  @!P2 LDGSTS.E.BYPASS.LTC128B.128 [R246+0x8800], [R18.64] ;  /* 0x0880000012f6afae */ /* 0x0003e2000b901d44 */
[----:B------:R-:W-:Y:S01]  /*1f0a0*/  @P3 LEA.HI.X R167, R0, R241, R2, 0x1, P0 ;  /* 0x000000f100a73211 */ /* 0x000fe200000f0c02 */
[----:B------:R-:W-:Y:S02]  /*1f0b0*/  IMAD.MOV.U32 R241, RZ, RZ, R27 ;  /* 0x000000fffff17224 */ /* 0x000fe400078e001b */
        /* <DEDUP_REMOVED lines=57> */
.L_x_1944:
[----:B------:R-:W-:Y:S05]  /*1f450*/  BSYNC B1 ;  /* 0x0000000000017941 */ /* 0x000fea0003800000 */
.L_x_1943:
[----:B------:R-:W-:Y:S01]  /*1f460*/  ULDC.64 UR4, c[0x0][0x118] ;  /* 0x0000460000047ab9 */ /* 0x000fe20000000a00 */
[----:B------:R-:W-:Y:S01]  /*1f470*/  FMNMX.FTZ R0, R164, R13, !PT ;  /* 0x0000000da4007209 */ /* 0x000fe20007810000 */
[----:B-1----:R-:W2:Y:S03]  /*1f480*/  LD.E R168, [R196.64+0xdc] ;  /* 0x0000dc04c4a87980 */ /* 0x002ea6000c101900 */
[----:B------:R-:W-:Y:S01]  /*1f490*/  FMNMX.FTZ R15, R9, R0, !PT ;  /* 0x00000000090f7209 */ /* 0x000fe20007810000 */
[----:B------:R-:W-:Y:S03]  /*1f4a0*/  LDSM.16.MT88.4 R20, [R231+0x16000] ;  /* 0x01600000e714783b */ /* 0x000fe60000004200 */
[----:B------:R-:W-:Y:S01]  /*1f4b0*/  FMNMX.FTZ R0, R4, R15, !PT ;  /* 0x0000000f04007209 */ /* 0x000fe20007810000 */
[----:B------:R-:W-:Y:S03]  /*1f4c0*/  LDSM.16.MT88.4 R24, [R231+0x11000] ;  /* 0x01100000e718783b */ /* 0x000fe60000004200 */
        /* <DEDUP_REMOVED lines=31> */
[----:B-1----:R-:W-:-:S03]  /*1f6c0*/  FMNMX.FTZ R0, R17, R0, !PT ;  /* 0x0000000011007209 */ /* 0x002fc60007810000 */
[----:B------:R-:W-:Y:S04]  /*1f6d0*/  LDSM.16.MT88.4 R16, [R234+0x10000] ;  /* 0x01000000ea10783b */ /* 0x000fe80000004200 */
[----:B------:R-:W1:Y:S01]  /*1f6e0*/  SHFL.BFLY PT, R167, R0, 0x1, 0x1f ;  /* 0x0c201f0000a77f89 */ /* 0x000e6200000e0000 */
[----:B---3--:R-:W-:-:S05]  /*1f6f0*/  FMNMX.FTZ R15, R2, R15, !PT ;  /* 0x0000000f020f7209 */ /* 0x008fca0007810000 */
[----:B------:R-:W3:Y:S01]  /*1f700*/  SHFL.BFLY PT, R166, R15, 0x1, 0x1f ;  /* 0x0c201f000fa67f89 */ /* 0x000ee200000e0000 */
[----:B-1----:R-:W-:-:S04]  /*1f710*/  FMNMX.FTZ R167, R0, R167, !PT ;  /* 0x000000a700a77209 */ /* 0x002fc80007810000 */
        /* <DEDUP_REMOVED lines=32> */
[-CC-:B------:R-:W-:Y:S02]  /*1f920*/  FFMA.FTZ R178, R178, R168.reuse, -R31.reuse ;  /* 0x000000a8b2b27223 */ /* 0x180fe4000001081f */
[-CC-:B------:R-:W-:Y:S02]  /*1f930*/  FFMA.FTZ R183, R195, R168.reuse, -R31.reuse ;  /* 0x000000a8c3b77223 */ /* 0x180fe4000001081f */
[----:B------:R-:W-:-:S02]  /*1f940*/  FFMA.FTZ R180, R194, R168, -R31 ;  /* 0x000000a8c2b47223 */ /* 0x000fc4000001081f */
[----:B------:R-:W-:Y:S01]  /*1f950*/  MUFU.EX2 R33, R33 ;  /* 0x0000002100217308 */ /* 0x000fe20000000800 */
[-C--:B------:R-:W-:Y:S02]  /*1f960*/  FFMA.FTZ R185, R185, R168.reuse, -R31 ;  /* 0x000000a8b9b97223 */ /* 0x080fe4000001081f */
[-CC-:B------:R-:W-:Y:S02]  /*1f970*/  FFMA.FTZ R195, R190, R168.reuse, -R177.reuse ;  /* 0x000000a8bec37223 */ /* 0x180fe400000108b1 */
[-C--:B------:R-:W-:Y:S02]  /*1f980*/  FFMA.FTZ R190, R193, R168.reuse, -R177 ;  /* 0x000000a8c1be7223 */ /* 0x080fe400000108b1 */
[-CC-:B------:R-:W-:Y:S01]  /*1f990*/  FFMA.FTZ R193, R186, R168.reuse, -R31.reuse ;  /* 0x000000a8bac17223 */ /* 0x180fe2000001081f */
[----:B------:R-:W3:Y:S01]  /*1f9a0*/  MUFU.EX2 R2, R2 ;  /* 0x0000000200027308 */ /* 0x000ee20000000800 */
[----:B----4-:R-:W-:Y:S01]  /*1f9b0*/  F2FP.BF16.PACK_AB R6, R32, R35 ;  /* 0x000000232006723e */ /* 0x010fe200000010ff */
[----:B------:R-:W-:-:S02]  /*1f9c0*/  FFMA.FTZ R186, R187, R168, -R31 ;  /* 0x000000a8bbba7223 */ /* 0x000fc4000001081f */
[-CC-:B------:R-:W-:Y:S02]  /*1f9d0*/  FFMA.FTZ R192, R192, R168.reuse, -R177.reuse ;  /* 0x000000a8c0c07223 */ /* 0x180fe400000108b1 */
[-C--:B------:R-:W-:Y:S02]  /*1f9e0*/  FFMA.FTZ R191, R191, R168.reuse, -R177 ;  /* 0x000000a8bfbf7223 */ /* 0x080fe400000108b1 */
[----:B------:R-:W-:Y:S01]  /*1f9f0*/  MUFU.EX2 R0, R0 ;  /* 0x0000000000007308 */ /* 0x000fe20000000800 */
[-CC-:B------:R-:W-:Y:S02]  /*1fa00*/  FFMA.FTZ R184, R184, R168.reuse, -R31.reuse ;  /* 0x000000a8b8b87223 */ /* 0x180fe4000001081f */
[-C--:B------:R-:W-:Y:S02]  /*1fa10*/  FFMA.FTZ R187, R182, R168.reuse, -R31 ;  /* 0x000000a8b6bb7223 */ /* 0x080fe4000001081f */
[-CC-:B------:R-:W-:Y:S02]  /*1fa20*/  FFMA.FTZ R172, R172, R168.reuse, -R177.reuse ;  /* 0x000000a8acac7223 */ /* 0x180fe400000108b1 */
[-CC-:B------:R-:W-:Y:S01]  /*1fa30*/  FFMA.FTZ R175, R175, R168.reuse, -R177.reuse ;  /* 0x000000a8afaf7223 */ /* 0x180fe200000108b1 */
        /* <DEDUP_REMOVED lines=209> */
[----:B------:R-:W-:Y:S01]  /*20750*/  FFMA.FTZ R165, R201, R164, R165 ;  /* 0x000000a4c9a57223 */ /* 0x000fe200000100a5 */
[----:B------:R-:W-:Y:S01]  /*20760*/  MOV R164, R167 ;  /* 0x000000a700a47202 */ /* 0x000fe20000000f00 */
[----:B------:R-:W-:Y:S02]  /*20770*/  FFMA.FTZ R3, R252, R3, R33 ;  /* 0x00000003fc037223 */ /* 0x000fe40000010021 */
[C---:B------:R-:W-:Y:S01]  /*20780*/  HMMA.16816.F32.BF16 R148, R4.reuse, R20, R148 ;  /* 0x000000140494723c */ /* 0x040fe20000041894 */
[----:B------:R-:W-:Y:S02]  /*20790*/  FADD.FTZ R34, R34, R165 ;  /* 0x000000a522227221 */ /* 0x000fe40000010000 */
        /* <DEDUP_REMOVED lines=14> */
[----:B------:R-:W-:Y:S01]  /*20880*/  FADD.FTZ R183, R183, R178 ;  /* 0x000000b2b7b77221 */ /* 0x000fe20000010000 */
[----:B------:R-:W-:Y:S01]  /*20890*/  MOV R3, R166 ;  /* 0x000000a600037202 */ /* 0x000fe20000000f00 */
        /* <DEDUP_REMOVED lines=122> */
[----:B---3--:R-:W-:Y:S01]  /*21040*/  HMMA.16816.F32.BF16 R160, R4, R16, R160 ;  /* 0x0000001004a0723c */ /* 0x008fe200000418a0 */
        /* <DEDUP_REMOVED lines=43> */
[----:B------:R-:W-:Y:S11]  /*21300*/  HMMA.16816.F32.BF16 R144, R4, R18, R144 ;  /* 0x000000120490723c */ /* 0x000ff60000041890 */
[----:B------:R-:W-:Y:S08]  /*21310*/  @!UPT UIADD3 URZ, URZ, URZ, URZ ;  /* 0x0000003f3f3ff290 */ /* 0x000ff0000fffe03f */
.L_x_1939:
[----:B------:R-:W-:Y:S05]  /*21320*/  @!P6 BRA `(.L_x_1948) ;  /* 0x000044c00000e947 */ /* 0x000fea0003800000 */
[----:B------:R-:W-:Y:S02]  /*21330*/  MOV R0, R3 ;  /* 0x0000000300007202 */ /* 0x000fe40000000f00 */
[----:B------:R-:W-:-:S02]  /*21340*/  MOV R167, R164 ;  /* 0x000000a400a77202 */ /* 0x000fc40000000f00 */
.L_x_1957:
[----:B------:R-:W-:Y:S01]  /*21350*/  ULDC.64 UR4, c[0x0][0x40] ;  /* 0x0000100000047ab9 */ /* 0x000fe20000000a00 */
[----:B------:R-:W-:Y:S04]  /*21360*/  DEPBAR.LE SB0, 0x0 ;  /* 0x000080000000791a */ /* 0x000fe80000000000 */
[----:B------:R-:W-:Y:S01]  /*21370*/  ISETP.NE.U32.AND P0, PT, R248, RZ, PT ;  /* 0x000000fff800720c */ /* 0x000fe20003f05070 */
[----:B------:R-:W-:Y:S01]  /*21380*/  UIADD3 UR4, UP0, UR4, 0x160, URZ ;  /* 0x0000016004047890 */ /* 0x000fe2000ff1e03f */
[----:B------:R-:W-:Y:S02]  /*21390*/  IADD3 R250, R250, -0x1, RZ ;  /* 0xfffffffffafa7810 */ /* 0x000fe40007ffe0ff */
        /* <DEDUP_REMOVED lines=8> */
[----:B------:R-:W-:Y:S02]  /*21420*/  ULDC.64 UR4, c[0x0][0x118] ;  /* 0x0000460000047ab9 */ /* 0x000fe40000000a00 */
[----:B------:R-:W2:Y:S02]  /*21430*/  LD.E R11, [R2.64+0x170] ;  /* 0x00017004020b7980 */ /* 0x000ea4000c101900 */
[-C--:B--2---:R-:W-:Y:S02]  /*21440*/  IABS R8, R11.reuse ;  /* 0x0000000b00087213 */ /* 0x084fe40000000000 */
[-C--:B------:R-:W-:Y:S02]  /*21450*/  IABS R6, R11.reuse ;  /* 0x0000000b00067213 */ /* 0x080fe40000000000 */
[----:B------:R-:W1:Y:S03]  /*21460*/  I2F.RP R9, R8 ;  /* 0x0000000800097306 */ /* 0x000e660000209400 */
[----:B------:R-:W-:Y:S07]  /*21470*/  IMAD.MOV R6, RZ, RZ, -R6 ;  /* 0x000000ffff067224 */ /* 0x000fee00078e0a06 */
[----:B-1----:R-:W1:Y:S02]  /*21480*/  MUFU.RCP R4, R9 ;  /* 0x0000000900047308 */ /* 0x002e640000001000 */
[----:B-1----:R-:W-:Y:S01]  /*21490*/  IADD3 R14, R4, 0xffffffe, RZ ;  /* 0x0ffffffe040e7810 */ /* 0x002fe20007ffe0ff */
[----:B------:R-:W-:Y:S07]  /*214a0*/  IMAD.SHL.U32 R4, R250, 0x40, RZ ;  /* 0x00000040fa047824 */ /* 0x000fee00078e00ff */
[----:B------:R-:W1:Y:S01]  /*214b0*/  F2I.FTZ.U32.TRUNC.NTZ R15, R14 ;  /* 0x0000000e000f7305 */ /* 0x000e62000021f000 */
[C---:B------:R-:W-:Y:S02]  /*214c0*/  IADD3 R12, R4.reuse, 0x40, RZ ;  /* 0x00000040040c7810 */ /* 0x040fe40007ffe0ff */
[----:B------:R-:W-:Y:S02]  /*214d0*/  IABS R5, R4 ;  /* 0x0000000400057213 */ /* 0x000fe40000000000 */
        /* <DEDUP_REMOVED lines=52> */
.L_x_1950:
[----:B------:R-:W-:Y:S02]  /*21820*/  ULDC.64 UR4, c[0x0][0x118] ;  /* 0x0000460000047ab9 */ /* 0x000fe40000000a00 */
[----:B------:R-:W2:Y:S02]  /*21830*/  LD.E R8, [R2.64+0x40] ;  /* 0x0000400402087980 */ /* 0x000ea4000c101900 */
[----:B--2---:R-:W-:Y:S04]  /*21840*/  LEA R8, -R8, RZ, 0x6 ;  /* 0x000000ff08087211 */ /* 0x004fe800078e31ff */
[----:B------:R-:W-:Y:S02]  /*21850*/  SHF.R.S32.HI R4, RZ, 0x1f, R8 ;  /* 0x0000001fff047819 */ /* 0x000fe40000011408 */
.L_x_1951:
[----:B------:R-:W-:Y:S05]  /*21860*/  BSYNC B0 ;  /* 0x0000000000007941 */ /* 0x000fea0003800000 */
.L_x_1949:
[C---:B------:R-:W-:Y:S01]  /*21870*/  LOP3.LUT P6, RZ, R251.reuse, 0x1, RZ, 0xc0, !PT ;  /* 0x00000001fbff7812 */ /* 0x040fe200078cc0ff */
[----:B------:R-:W-:Y:S01]  /*21880*/  ULDC.64 UR4, c[0x0][0x118] ;  /* 0x0000460000047ab9 */ /* 0x000fe20000000a00 */
[CC--:B------:R-:W-:Y:S01]  /*21890*/  LEA R164, P0, R8.reuse, R188.reuse, 0x1 ;  /* 0x000000bc08a47211 */ /* 0x0c0fe200078008ff */
[----:B------:R-:W-:Y:S01]  /*218a0*/  BSSY B1, `(.L_x_1952) ;  /* 0x0000208000017945 */ /* 0x000fe20003800000 */
[C---:B------:R-:W-:Y:S02]  /*218b0*/  LOP3.LUT P5, RZ, R251.reuse, 0x2, RZ, 0xc0, !PT ;  /* 0x00000002fbff7812 */ /* 0x040fe400078ac0ff */
[C---:B------:R-:W-:Y:S02]  /*218c0*/  LEA.HI.X R165, R8.reuse, R189, R4, 0x1, P0 ;  /* 0x000000bd08a57211 */ /* 0x040fe400000f0c04 */
[C---:B------:R-:W-:Y:S02]  /*218d0*/  LOP3.LUT P4, RZ, R251.reuse, 0x4, RZ, 0xc0, !PT ;  /* 0x00000004fbff7812 */ /* 0x040fe4000788c0ff */
[----:B------:R-:W-:Y:S02]  /*218e0*/  LOP3.LUT P3, RZ, R251, 0x8, RZ, 0xc0, !PT ;  /* 0x00000008fbff7812 */ /* 0x000fe4000786c0ff */
[-C--:B------:R-:W-:Y:S01]  /*218f0*/  IADD3 R7, P1, R8, R235.reuse, RZ ;  /* 0x000000eb08077210 */ /* 0x080fe20007f3e0ff */
[----:B------:R-:W-:Y:S01]  /*21900*/  @!PT LDS RZ, [RZ] ;  /* 0x00000000fffff984 */ /* 0x000fe20000000800 */
[----:B------:R-:W-:Y:S01]  /*21910*/  @!PT LDS RZ, [RZ] ;  /* 0x00000000fffff984 */ /* 0x000fe20000000800 */
[----:B------:R-:W-:Y:S01]  /*21920*/  @!PT LDS RZ, [RZ] ;  /* 0x00000000fffff984 */ /* 0x000fe20000000800 */
[----:B------:R1:W-:Y:S03]  /*21930*/  @P6 LDGSTS.E.BYPASS.LTC128B.128 [R246+0x10000], [R164.64] ;  /* 0x10000000a4f66fae */ /* 0x0003e6000b901d44 */
[C---:B------:R-:W-:Y:S01]  /*21940*/  IADD3 R5, P2, R7.reuse, R235, RZ ;  /* 0x000000eb07057210 */ /* 0x040fe20007f5e0ff */
[----:B------:R-:W-:Y:S01]  /*21950*/  @!P6 STS.128 [R246+0x10000], RZ ;  /* 0x010000fff600e388 */ /* 0x000fe20000000c00 */
[--C-:B------:R-:W-:Y:S01]  /*21960*/  IMAD.X R6, R4, 0x1, R236.reuse, P1 ;  /* 0x0000000104067824 */ /* 0x100fe200008e06ec */
[CC--:B------:R-:W-:Y:S02]  /*21970*/  @P6 LEA R16, P1, R7.reuse, R188.reuse, 0x1 ;  /* 0x000000bc07106211 */ /* 0x0c0fe400078208ff */
[----:B------:R-:W-:Y:S01]  /*21980*/  @!PT LDS RZ, [RZ] ;  /* 0x00000000fffff984 */ /* 0x000fe20000000800 */
[----:B------:R-:W-:Y:S01]  /*21990*/  @!PT LDS RZ, [RZ] ;  /* 0x00000000fffff984 */ /* 0x000fe20000000800 */
[----:B------:R-:W-:Y:S01]  /*219a0*/  @!PT LDS RZ, [RZ] ;  /* 0x00000000fffff984 */ /* 0x000fe20000000800 */
[----:B------:R1:W-:Y:S01]  /*219b0*/  @P5 LDGSTS.E.BYPASS.LTC128B.128 [R246+0x12000], [R164.64+0x80] ;  /* 0x12000080a4f65fae */ /* 0x0003e2000b901d44 */
[CC--:B------:R-:W-:Y:S01]  /*219c0*/  @P5 LEA R12, P0, R7.reuse, R188.reuse, 0x1 ;  /* 0x000000bc070c5211 */ /* 0x0c0fe200078008ff */
[----:B------:R-:W-:Y:S01]  /*219d0*/  IMAD.X R4, R6, 0x1, R236, P2 ;  /* 0x0000000106047824 */ /* 0x000fe200010e06ec */
[CCC-:B------:R-:W-:Y:S01]  /*219e0*/  @P6 LEA.HI.X R17, R7.reuse, R189.reuse, R6.reuse, 0x1, P1 ;  /* 0x000000bd07116211 */ /* 0x1c0fe200008f0c06 */
[----:B------:R-:W-:Y:S01]  /*219f0*/  @!P5 STS.128 [R246+0x12000], RZ ;  /* 0x012000fff600d388 */ /* 0x000fe20000000c00 */
        /* <DEDUP_REMOVED lines=8> */
[----:B------:R-:W-:Y:S01]  /*21a80*/  @!P4 STS.128 [R246+0x14000], RZ ;  /* 0x014000fff600c388 */ /* 0x000fe20000000c00 */
        /* <DEDUP_REMOVED lines=9> */
[CCC-:B------:R-:W-:Y:S02]  /*21b20*/  @P5 LEA.HI.X R23, R5.reuse, R189.reuse, R4.reuse, 0x1, P2 ;  /* 0x000000bd05175211 */ /* 0x1c0fe400010f0c04 */
[CC--:B------:R-:W-:Y:S01]  /*21b30*/  @P4 LEA R20, P1, R5.reuse, R188.reuse, 0x1 ;  /* 0x000000bc05144211 */ /* 0x0c0fe200078208ff */
[----:B------:R-:W-:Y:S01]  /*21b40*/  @!PT LDS RZ, [RZ] ;  /* 0x00000000fffff984 */ /* 0x000fe20000000800 */
[----:B------:R-:W-:Y:S01]  /*21b50*/  @!PT LDS RZ, [RZ] ;  /* 0x00000000fffff984 */ /* 0x000fe20000000800 */
[----:B------:R-:W-:Y:S01]  /*21b60*/  @!PT LDS RZ, [RZ] ;  /* 0x00000000fffff984 */ /* 0x000fe20000000800 */
[----:B------:R2:W-:Y:S01]  /*21b70*/  @P6 LDGSTS.E.BYPASS.LTC128B.128 [R246+0x10800], [R16.64] ;  /* 0x1080000010f66fae */ /* 0x0005e2000b901d44 */
[CC--:B------:R-:W-:Y:S02]  /*21b80*/  @P3 LEA R18, P0, R5.reuse, R188.reuse, 0x1 ;  /* 0x000000bc05123211 */ /* 0x0c0fe400078008ff */
[C-C-:B------:R-:W-:Y:S01]  /*21b90*/  @P4 LEA.HI.X R21, R5.reuse, R189, R4.reuse, 0x1, P1 ;  /* 0x000000bd05154211 */ /* 0x140fe200008f0c04 */
[----:B------:R-:W-:Y:S01]  /*21ba0*/  @!P6 STS.128 [R246+0x10800], RZ ;  /* 0x010800fff600e388 */ /* 0x000fe20000000c00 */
[C---:B------:R-:W-:Y:S02]  /*21bb0*/  IADD3 R6, P2, R5.reuse, R235, RZ ;  /* 0x000000eb05067210 */ /* 0x040fe40007f5e0ff */
[-C--:B------:R-:W-:Y:S01]  /*21bc0*/  @P3 LEA.HI.X R19, R5, R189.reuse, R4, 0x1, P0 ;  /* 0x000000bd05133211 */ /* 0x080fe200000f0c04 */
[----:B------:R-:W-:Y:S01]  /*21bd0*/  @!PT LDS RZ, [RZ] ;  /* 0x00000000fffff984 */ /* 0x000fe20000000800 */
[----:B------:R-:W-:Y:S01]  /*21be0*/  @!PT LDS RZ, [RZ] ;  /* 0x00000000fffff984 */ /* 0x000fe20000000800 */
[----:B------:R-:W-:Y:S01]  /*21bf0*/  @!PT LDS RZ, [RZ] ;  /* 0x00000000fffff984 */ /* 0x000fe20000000800 */
[----:B------:R3:W-:Y:S01]  /*21c00*/  @P5 LDGSTS.E.BYPASS.LTC128B.128 [R246+0x12800], [R12.64+0x80] ;  /* 0x128000800cf65fae */ /* 0x0007e2000b901d44 */
[-C--:B------:R-:W-:Y:S01]  /*21c10*/  @P6 LEA R24, P0, R6, R188.reuse, 0x1 ;  /* 0x000000bc06186211 */ /* 0x080fe200078008ff */
[----:B------:R-:W-:Y:S01]  /*21c20*/  IMAD.X R4, R4, 0x1, R236, P2 ;  /* 0x0000000104047824 */ /* 0x000fe200010e06ec */
[CC--:B------:R-:W-:Y:S01]  /*21c30*/  @P5 LEA R30, P2, R6.reuse, R188.reuse, 0x1 ;  /* 0x000000bc061e5211 */ /* 0x0c0fe200078408ff */
[----:B------:R-:W-:Y:S01]  /*21c40*/  @!P5 STS.128 [R246+0x12800], RZ ;  /* 0x012800fff600d388 */ /* 0x000fe20000000c00 */
[CC--:B------:R-:W-:Y:S02]  /*21c50*/  @P4 LEA R28, P1, R6.reuse, R188.reuse, 0x1 ;  /* 0x000000bc061c4211 */ /* 0x0c0fe400078208ff */
[CCC-:B------:R-:W-:Y:S01]  /*21c60*/  @P6 LEA.HI.X R25, R6.reuse, R189.reuse, R4.reuse, 0x1, P0 ;  /* 0x000000bd06196211 */ /* 0x1c0fe200000f0c04 */
[----:B------:R-:W-:Y:S01]  /*21c70*/  @!PT LDS RZ, [RZ] ;  /* 0x00000000fffff984 */ /* 0x000fe20000000800 */
[----:B------:R-:W-:Y:S01]  /*21c80*/  @!PT LDS RZ, [RZ] ;  /* 0x00000000fffff984 */ /* 0x000fe20000000800 */
[----:B------:R-:W-:Y:S01]  /*21c90*/  @!PT LDS RZ, [RZ] ;  /* 0x00000000fffff984 */ /* 0x000fe20000000800 */
[----:B------:R4:W-:Y:S01]  /*21ca0*/  @P4 LDGSTS.E.BYPASS.LTC128B.128 [R246+0x14800], [R10.64+0x100] ;  /* 0x148001000af64fae */ /* 0x0009e2000b901d44 */
[CCC-:B------:R-:W-:Y:S02]  /*21cb0*/  @P5 LEA.HI.X R31, R6.reuse, R189.reuse, R4.reuse, 0x1, P2 ;  /* 0x000000bd061f5211 */ /* 0x1c0fe400010f0c04 */
[CCC-:B------:R-:W-:Y:S01]  /*21cc0*/  @P4 LEA.HI.X R29, R6.reuse, R189.reuse, R4.reuse, 0x1, P1 ;  /* 0x000000bd061d4211 */ /* 0x1c0fe200008f0c04 */
[----:B------:R-:W-:Y:S01]  /*21cd0*/  @!P4 STS.128 [R246+0x14800], RZ ;  /* 0x014800fff600c388 */ /* 0x000fe20000000c00 */
[C---:B------:R-:W-:Y:S03]  /*21ce0*/  @P3 LEA R188, P0, R6.reuse, R188, 0x1 ;  /* 0x000000bc06bc3211 */ /* 0x040fe600078008ff */
[----:B------:R-:W-:Y:S01]  /*21cf0*/  @!PT LDS RZ, [RZ] ;  /* 0x00000000fffff984 */ /* 0x000fe20000000800 */
[----:B------:R-:W-:Y:S01]  /*21d00*/  @!PT LDS RZ, [RZ] ;  /* 0x00000000fffff984 */ /* 0x000fe20000000800 */
[----:B------:R-:W-:Y:S01]  /*21d10*/  @!PT LDS RZ, [RZ] ;  /* 0x00000000fffff984 */ /* 0x000fe20000000800 */
[----:B------:R4:W-:Y:S01]  /*21d20*/  @P3 LDGSTS.E.BYPASS.LTC128B.128 [R246+0x16800], [R8.64+0x180] ;  /* 0x1680018008f63fae */ /* 0x0009e2000b901d44 */
[----:B------:R-:W-:Y:S02]  /*21d30*/  @P3 LEA.HI.X R189, R6, R189, R4, 0x1, P0 ;  /* 0x000000bd06bd3211 */ /* 0x000fe400000f0c04 */
[----:B------:R-:W-:Y:S01]  /*21d40*/  ISETP.GT.AND P0, PT, R250, R239, PT ;  /* 0x000000effa00720c */ /* 0x000fe20003f04270 */
        /* <DEDUP_REMOVED lines=42> */
[----:B----4-:R-:W4:Y:S04]  /*21ff0*/  LDSM.16.M88.4 R8, [R229+0x8000] ;  /* 0x00800000e508783b */ /* 0x010f280000000200 */
[----:B--2---:R-:W2:Y:S04]  /*22000*/  LDSM.16.M88.4 R16, [R229+0x8800] ;  /* 0x00880000e510783b */ /* 0x004ea80000000200 */
[----:B-1----:R-:W5:Y:S04]  /*22010*/  LDSM.16.M88.4 R24, [R229+0x9000] ;  /* 0x00900000e518783b */ /* 0x002f680000000200 */
[----:B------:R-:W0:Y:S04]  /*22020*/  LDGDEPBAR ;  /* 0x00000000000079af */ /* 0x000e280000000000 */
[----:B------:R-:W1:Y:S04]  /*22030*/  LDSM.16.M88.4 R168, [R229+0x9800] ;  /* 0x00980000e5a8783b */ /* 0x000e680000000200 */
[----:B------:R-:W-:Y:S04]  /*22040*/  LDSM.16.M88.4 R172, [R228] ;  /* 0x00000000e4ac783b */ /* 0x000fe80000000200 */
[----:B------:R-:W1:Y:S04]  /*22050*/  LDSM.16.M88.4 R176, [R227] ;  /* 0x00000000e3b0783b */ /* 0x000e680000000200 */
[----:B------:R-:W1:Y:S04]  /*22060*/  LDSM.16.M88.4 R180, [R223] ;  /* 0x00000000dfb4783b */ /* 0x000e680000000200 */
[----:B------:R-:W1:Y:S04]  /*22070*/  LDSM.16.M88.4 R184, [R222] ;  /* 0x00000000deb8783b */ /* 0x000e680000000200 */
[----:B---3--:R-:W3:Y:S01]  /*22080*/  LDSM.16.M88.4 R188, [R221] ;  /* 0x00000000ddbc783b */ /* 0x008ee20000000200 */
[C---:B----4-:R-:W-:Y:S03]  /*22090*/  HMMA.16816.F32.BF16 R4, R32.reuse, R8, RZ ;  /* 0x000000082004723c */ /* 0x050fe600000418ff */
[----:B------:R-:W-:Y:S04]  /*220a0*/  LDSM.16.M88.4 R192, [R226] ;  /* 0x00000000e2c0783b */ /* 0x000fe80000000200 */
[----:B------:R-:W4:Y:S01]  /*220b0*/  LDSM.16.M88.4 R196, [R224+0x8000] ;  /* 0x00800000e0c4783b */ /* 0x000f220000000200 */
[C---:B------:R-:W-:Y:S03]  /*220c0*/  HMMA.16816.F32.BF16 R8, R32.reuse, R10, RZ ;  /* 0x0000000a2008723c */ /* 0x040fe600000418ff */
[----:B------:R-:W3:Y:S04]  /*220d0*/  LDSM.16.M88.4 R200, [R224+0x8800] ;  /* 0x00880000e0c8783b */ /* 0x000ee80000000200 */
[----:B------:R-:W-:Y:S01]  /*220e0*/  LDSM.16.M88.4 R204, [R224+0x9800] ;  /* 0x00980000e0cc783b */ /* 0x000fe20000000200 */
[C---:B--2---:R-:W-:Y:S08]  /*220f0*/  HMMA.16816.F32.BF16 R12, R32.reuse, R16, RZ ;  /* 0x00000010200c723c */ /* 0x044ff000000418ff */
[C---:B------:R-:W-:Y:S08]  /*22100*/  HMMA.16816.F32.BF16 R16, R32.reuse, R18, RZ ;  /* 0x000000122010723c */ /* 0x040ff000000418ff */
[C---:B-----5:R-:W-:Y:S08]  /*22110*/  HMMA.16816.F32.BF16 R20, R32.reuse, R24, RZ ;  /* 0x000000182014723c */ /* 0x060ff000000418ff */
[C---:B------:R-:W-:Y:S08]  /*22120*/  HMMA.16816.F32.BF16 R24, R32.reuse, R26, RZ ;  /* 0x0000001a2018723c */ /* 0x040ff000000418ff */
[C---:B-1----:R-:W-:Y:S08]  /*22130*/  HMMA.16816.F32.BF16 R28, R32.reuse, R168, RZ ;  /* 0x000000a8201c723c */ /* 0x042ff000000418ff */
[----:B------:R-:W-:Y:S01]  /*22140*/  HMMA.16816.F32.BF16 R32, R32, R170, RZ ;  /* 0x000000aa2020723c */ /* 0x000fe200000418ff */
[----:B------:R-:W1:Y:S07]  /*22150*/  LDSM.16.M88.4 R168, [R224+0x9000] ;  /* 0x00900000e0a8783b */ /* 0x000e6e0000000200 */
[C---:B------:R-:W-:Y:S08]  /*22160*/  HMMA.16816.F32.BF16 R4, R172.reuse, R176, R4 ;  /* 0x000000b0ac04723c */ /* 0x040ff00000041804 */
[C---:B------:R-:W-:Y:S01]  /*22170*/  HMMA.16816.F32.BF16 R8, R172.reuse, R178, R8 ;  /* 0x000000b2ac08723c */ /* 0x040fe20000041808 */
[----:B------:R-:W-:Y:S07]  /*22180*/  LDSM.16.M88.4 R176, [R225] ;  /* 0x00000000e1b0783b */ /* 0x000fee0000000200 */
[C---:B------:R-:W-:Y:S08]  /*22190*/  HMMA.16816.F32.BF16 R12, R172.reuse, R180, R12 ;  /* 0x000000b4ac0c723c */ /* 0x040ff0000004180c */
[C---:B------:R-:W-:Y:S01]  /*221a0*/  HMMA.16816.F32.BF16 R16, R172.reuse, R182, R16 ;  /* 0x000000b6ac10723c */ /* 0x040fe20000041810 */
[----:B------:R-:W2:Y:S07]  /*221b0*/  LDSM.16.M88.4 R180, [R220] ;  /* 0x00000000dcb4783b */ /* 0x000eae0000000200 */
[C---:B------:R-:W-:Y:S08]  /*221c0*/  HMMA.16816.F32.BF16 R20, R172.reuse, R184, R20 ;  /* 0x000000b8ac14723c */ /* 0x040ff00000041814 */
[C---:B------:R-:W-:Y:S01]  /*221d0*/  HMMA.16816.F32.BF16 R24, R172.reuse, R186, R24 ;  /* 0x000000baac18723c */ /* 0x040fe20000041818 */
[----:B------:R-:W5:Y:S07]  /*221e0*/  LDSM.16.M88.4 R184, [R220+0x800] ;  /* 0x00080000dcb8783b */ /* 0x000f6e0000000200 */
[C---:B---3--:R-:W-:Y:S08]  /*221f0*/  HMMA.16816.F32.BF16 R28, R172.reuse, R188, R28 ;  /* 0x000000bcac1c723c */ /* 0x048ff0000004181c */
[----:B------:R-:W-:Y:S01]  /*22200*/  HMMA.16816.F32.BF16 R32, R172, R190, R32 ;  /* 0x000000beac20723c */ /* 0x000fe20000041820 */
[----:B------:R-:W3:Y:S04]  /*22210*/  LDSM.16.M88.4 R172, [R220+0x1000] ;  /* 0x00100000dcac783b */ /* 0x000ee80000000200 */
[----:B------:R-:W2:Y:S03]  /*22220*/  LDSM.16.M88.4 R188, [R220+0x1800] ;  /* 0x00180000dcbc783b */ /* 0x000ea60000000200 */
[C---:B----4-:R-:W-:Y:S08]  /*22230*/  HMMA.16816.F32.BF16 R4, R192.reuse, R196, R4 ;  /* 0x000000c4c004723c */ /* 0x050ff00000041804 */
[C---:B------:R-:W-:Y:S01]  /*22240*/  HMMA.16816.F32.BF16 R8, R192.reuse, R198, R8 ;  /* 0x000000c6c008723c */ /* 0x040fe20000041808 */
[----:B------:R-:W-:Y:S07]  /*22250*/  LDSM.16.M88.4 R196, [R229+0xa000] ;  /* 0x00a00000e5c4783b */ /* 0x000fee0000000200 */
[C---:B------:R-:W-:Y:S08]  /*22260*/  HMMA.16816.F32.BF16 R12, R192.reuse, R200, R12 ;  /* 0x000000c8c00c723c */ /* 0x040ff0000004180c */
[C---:B------:R-:W-:Y:S01]  /*22270*/  HMMA.16816.F32.BF16 R16, R192.reuse, R202, R16 ;  /* 0x000000cac010723c */ /* 0x040fe20000041810 */
[----:B------:R-:W-:Y:S07]  /*22280*/  LDSM.16.M88.4 R200, [R229+0xa800] ;  /* 0x00a80000e5c8783b */ /* 0x000fee0000000200 */
[C---:B-1----:R-:W-:Y:S08]  /*22290*/  HMMA.16816.F32.BF16 R20, R192.reuse, R168, R20 ;  /* 0x000000a8c014723c */ /* 0x042ff00000041814 */
[C---:B------:R-:W-:Y:S01]  /*222a0*/  HMMA.16816.F32.BF16 R24, R192.reuse, R170, R24 ;  /* 0x000000aac018723c */ /* 0x040fe20000041818 */
[----:B------:R-:W1:Y:S07]  /*222b0*/  LDSM.16.M88.4 R168, [R230+0x2000] ;  /* 0x00200000e6a8783b */ /* 0x000e6e0000000200 */
[C---:B------:R-:W-:Y:S08]  /*222c0*/  HMMA.16816.F32.BF16 R28, R192.reuse, R204, R28 ;  /* 0x000000ccc01c723c */ /* 0x040ff0000004181c */
[----:B------:R-:W-:Y:S01]  /*222d0*/  HMMA.16816.F32.BF16 R32, R192, R206, R32 ;  /* 0x000000cec020723c */ /* 0x000fe20000041820 */
[----:B------:R-:W4:Y:S04]  /*222e0*/  LDSM.16.M88.4 R192, [R229+0xb000] ;  /* 0x00b00000e5c0783b */ /* 0x000f280000000200 */
[----:B------:R-:W1:Y:S03]  /*222f0*/  LDSM.16.M88.4 R204, [R229+0xb800] ;  /* 0x00b80000e5cc783b */ /* 0x000e660000000200 */
[C---:B--2---:R-:W-:Y:S08]  /*22300*/  HMMA.16816.F32.BF16 R4, R176.reuse, R180, R4 ;  /* 0x000000b4b004723c */ /* 0x044ff00000041804 */
[C---:B------:R-:W-:Y:S01]  /*22310*/  HMMA.16816.F32.BF16 R8, R176.reuse, R182, R8 ;  /* 0x000000b6b008723c */ /* 0x040fe20000041808 */
[----:B------:R-:W-:Y:S07]  /*22320*/  LDSM.16.M88.4 R180, [R219] ;  /* 0x00000000dbb4783b */ /* 0x000fee0000000200 */
[C---:B-----5:R-:W-:Y:S08]  /*22330*/  HMMA.16816.F32.BF16 R12, R176.reuse, R184, R12 ;  /* 0x000000b8b00c723c */ /* 0x060ff0000004180c */
[C---:B------:R-:W-:Y:S01]  /*22340*/  HMMA.16816.F32.BF16 R16, R176.reuse, R186, R16 ;  /* 0x000000bab010723c */ /* 0x040fe20000041810 */
[----:B------:R-:W-:Y:S07]  /*22350*/  LDSM.16.M88.4 R184, [R218] ;  /* 0x00000000dab8783b */ /* 0x000fee0000000200 */
[C---:B---3--:R-:W-:Y:S08]  /*22360*/  HMMA.16816.F32.BF16 R20, R176.reuse, R172, R20 ;  /* 0x000000acb014723c */ /* 0x048ff00000041814 */
[C---:B------:R-:W-:Y:S01]  /*22370*/  HMMA.16816.F32.BF16 R24, R176.reuse, R174, R24 ;  /* 0x000000aeb018723c */ /* 0x040fe20000041818 */
[----:B------:R-:W2:Y:S07]  /*22380*/  LDSM.16.M88.4 R172, [R228+0x2000] ;  /* 0x00200000e4ac783b */ /* 0x000eae0000000200 */
[C---:B------:R-:W-:Y:S08]  /*22390*/  HMMA.16816.F32.BF16 R28, R176.reuse, R188, R28 ;  /* 0x000000bcb01c723c */ /* 0x040ff0000004181c */
[----:B------:R-:W-:Y:S01]  /*223a0*/  HMMA.16816.F32.BF16 R32, R176, R190, R32 ;  /* 0x000000beb020723c */ /* 0x000fe20000041820 */
[----:B------:R-:W3:Y:S04]  /*223b0*/  LDSM.16.M88.4 R176, [R217] ;  /* 0x00000000d9b0783b */ /* 0x000ee80000000200 */
[----:B------:R-:W5:Y:S03]  /*223c0*/  LDSM.16.M88.4 R188, [R216] ;  /* 0x00000000d8bc783b */ /* 0x000f660000000200 */
[C---:B-1----:R-:W-:Y:S08]  /*223d0*/  HMMA.16816.F32.BF16 R4, R168.reuse, R196, R4 ;  /* 0x000000c4a804723c */ /* 0x042ff00000041804 */
[C---:B------:R-:W-:Y:S01]  /*223e0*/  HMMA.16816.F32.BF16 R8, R168.reuse, R198, R8 ;  /* 0x000000c6a808723c */ /* 0x040fe20000041808 */
[----:B------:R-:W-:Y:S07]  /*223f0*/  LDSM.16.M88.4 R196, [R224+0xa000] ;  /* 0x00a00000e0c4783b */ /* 0x000fee0000000200 */
[C---:B------:R-:W-:Y:S08]  /*22400*/  HMMA.16816.F32.BF16 R12, R168.reuse, R200, R12 ;  /* 0x000000c8a80c723c */ /* 0x040ff0000004180c */
[C---:B------:R-:W-:Y:S01]  /*22410*/  HMMA.16816.F32.BF16 R16, R168.reuse, R202, R16 ;  /* 0x000000caa810723c */ /* 0x040fe20000041810 */
[----:B------:R-:W-:Y:S07]  /*22420*/  LDSM.16.M88.4 R200, [R224+0xa800] ;  /* 0x00a80000e0c8783b */ /* 0x000fee0000000200 */
[C---:B----4-:R-:W-:Y:S08]  /*22430*/  HMMA.16816.F32.BF16 R20, R168.reuse, R192, R20 ;  /* 0x000000c0a814723c */ /* 0x050ff00000041814 */
        /* <DEDUP_REMOVED lines=15> */
[C---:B-----5:R-:W-:Y:S08]  /*22530*/  HMMA.16816.F32.BF16 R28, R172.reuse, R188, R28 ;  /* 0x000000bcac1c723c */ /* 0x060ff0000004181c */
[----:B------:R-:W-:Y:S01]  /*22540*/  HMMA.16816.F32.BF16 R32, R172, R190, R32 ;  /* 0x000000beac20723c */ /* 0x000fe20000041820 */
[----:B------:R-:W3:Y:S04]  /*22550*/  LDSM.16.M88.4 R172, [R220+0x3000] ;  /* 0x00300000dcac783b */ /* 0x000ee80000000200 */
[----:B------:R-:W5:Y:S03]  /*22560*/  LDSM.16.M88.4 R188, [R220+0x3800] ;  /* 0x00380000dcbc783b */ /* 0x000f660000000200 */
        /* <DEDUP_REMOVED lines=16> */
[C---:B------:R-:W-:Y:S08]  /*22670*/  HMMA.16816.F32.BF16 R12, R176.reuse, R184, R12 ;  /* 0x000000b8b00c723c */ /* 0x040ff0000004180c */
[C---:B------:R-:W-:Y:S01]  /*22680*/  HMMA.16816.F32.BF16 R16, R176.reuse, R186, R16 ;  /* 0x000000bab010723c */ /* 0x040fe20000041810 */
[----:B------:R-:W-:Y:S07]  /*22690*/  LDSM.16.M88.4 R184, [R214] ;  /* 0x00000000d6b8783b */ /* 0x000fee0000000200 */
[C---:B---3--:R-:W-:Y:S08]  /*226a0*/  HMMA.16816.F32.BF16 R20, R176.reuse, R172, R20 ;  /* 0x000000acb014723c */ /* 0x048ff00000041814 */
[C---:B------:R-:W-:Y:S01]  /*226b0*/  HMMA.16816.F32.BF16 R24, R176.reuse, R174, R24 ;  /* 0x000000aeb018723c */ /* 0x040fe20000041818 */
[----:B------:R-:W2:Y:S07]  /*226c0*/  LDSM.16.M88.4 R172, [R228+0x4000] ;  /* 0x00400000e4ac783b */ /* 0x000eae0000000200 */
[C---:B-----5:R-:W-:Y:S08]  /*226d0*/  HMMA.16816.F32.BF16 R28, R176.reuse, R188, R28 ;  /* 0x000000bcb01c723c */ /* 0x060ff0000004181c */
        /* <DEDUP_REMOVED lines=81> */
[C---:B-1----:R-:W-:Y:S01]  /*22bf0*/  HMMA.16816.F32.BF16 R4, R192.reuse, R196, R4 ;  /* 0x000000c4c004723c */ /* 0x042fe20000041804 */
[----:B------:R-:W-:Y:S04]  /*22c00*/  DEPBAR.LE SB0, 0x0 ;  /* 0x000080000000791a */ /* 0x000fe80000000000 */
[----:B------:R-:W-:Y:S03]  /*22c10*/  BAR.SYNC.DEFER_BLOCKING 0x0 ;  /* 0x0000000000007b1d */ /* 0x000fe60000010000 */
[C---:B------:R-:W-:Y:S08]  /*22c20*/  HMMA.16816.F32.BF16 R8, R192.reuse, R198, R8 ;  /* 0x000000c6c008723c */ /* 0x040ff00000041808 */
[C---:B------:R-:W-:Y:S08]  /*22c30*/  HMMA.16816.F32.BF16 R12, R192.reuse, R200, R12 ;  /* 0x000000c8c00c723c */ /* 0x040ff0000004180c */
[C---:B------:R-:W-:Y:S08]  /*22c40*/  HMMA.16816.F32.BF16 R16, R192.reuse, R202, R16 ;  /* 0x000000cac010723c */ /* 0x040ff00000041810 */
[C---:B----4-:R-:W-:Y:S08]  /*22c50*/  HMMA.16816.F32.BF16 R20, R192.reuse, R168, R20 ;  /* 0x000000a8c014723c */ /* 0x050ff00000041814 */
        /* <DEDUP_REMOVED lines=9> */
[C---:B-----5:R-:W-:Y:S07]  /*22cf0*/  HMMA.16816.F32.BF16 R28, R176.reuse, R188, R28 ;  /* 0x000000bcb01c723c */ /* 0x060fee000004181c */
[----:B------:R-:W-:Y:S01]  /*22d00*/  IMAD.MOV.U32 R188, RZ, RZ, R164 ;  /* 0x000000ffffbc7224 */ /* 0x000fe200078e00a4 */
[----:B------:R-:W-:Y:S04]  /*22d10*/  HMMA.16816.F32.BF16 R32, R176, R190, R32 ;  /* 0x000000beb020723c */ /* 0x000fe80000041820 */
[----:B------:R-:W-:Y:S04]  /*22d20*/  IMAD.MOV.U32 R189, RZ, RZ, R165 ;  /* 0x000000ffffbd7224 */ /* 0x000fe800078e00a5 */
[----:B------:R-:W-:-:S11]  /*22d30*/  @!P0 BRA `(.L_x_1953) ;  /* 0x00000be000008947 */ /* 0x000fd60003800000 */
[----:B------:R-:W-:Y:S01]  /*22d40*/  ISETP.NE.U32.AND P0, PT, R248, RZ, PT ;  /* 0x000000fff800720c */ /* 0x000fe20003f05070 */
        /* <DEDUP_REMOVED lines=8> */
[----:B------:R-:W3:Y:S02]  /*22dd0*/  LD.E.64 R176, [R2.64+0x20] ;  /* 0x0000200402b07980 */ /* 0x000ee4000c101b00 */
[----:B------:R-:W-:Y:S02]  /*22de0*/  IABS R166, R170 ;  /* 0x000000aa00a67213 */ /* 0x000fe40000000000 */
[-C--:B--2---:R-:W-:Y:S02]  /*22df0*/  IABS R171, R174.reuse ;  /* 0x000000ae00ab7213 */ /* 0x084fe40000000000 */
[-C--:B------:R-:W-:Y:S02]  /*22e00*/  IABS R169, R174.reuse ;  /* 0x000000ae00a97213 */ /* 0x080fe40000000000 */
[----:B------:R-:W1:Y:S01]  /*22e10*/  I2F.RP R168, R171 ;  /* 0x000000ab00a87306 */ /* 0x000e620000209400 */
[-C--:B------:R-:W-:Y:S02]  /*22e20*/  LOP3.LUT R170, R170, R174.reuse, RZ, 0x3c, !PT ;  /* 0x000000aeaaaa7212 */ /* 0x080fe400078e3cff */
[----:B------:R-:W-:Y:S07]  /*22e30*/  IMAD.MOV R169, RZ, RZ, -R169 ;  /* 0x000000ffffa97224 */ /* 0x000fee00078e0aa9 */
[----:B-1----:R-:W1:Y:S02]  /*22e40*/  MUFU.RCP R164, R168 ;  /* 0x000000a800a47308 */ /* 0x002e640000001000 */
[----:B-1----:R-:W-:Y:S08]  /*22e50*/  IADD3 R172, R164, 0xffffffe, RZ ;  /* 0x0ffffffea4ac7810 */ /* 0x002ff00007ffe0ff */
[----:B------:R-:W1:Y:S02]  /*22e60*/  F2I.FTZ.U32.TRUNC.NTZ R173, R172 ;  /* 0x000000ac00ad7305 */ /* 0x000e64000021f000 */
[--C-:B-1----:R-:W-:Y:S02]  /*22e70*/  IMAD.MOV R164, RZ, RZ, -R173.reuse ;  /* 0x000000ffffa47224 */ /* 0x102fe400078e0aad */
[----:B------:R-:W-:Y:S02]  /*22e80*/  IMAD.MOV.U32 R172, RZ, RZ, RZ ;  /* 0x000000ffffac7224 */ /* 0x000fe400078e00ff */
[----:B------:R-:W-:Y:S01]  /*22e90*/  IMAD R175, R164, R171, RZ ;  /* 0x000000aba4af7224 */ /* 0x000fe200078e02ff */
[----:B------:R-:W-:Y:S02]  /*22ea0*/  IABS R164, R165 ;  /* 0x000000a500a47213 */ /* 0x000fe40000000000 */
[----:B------:R-:W-:Y:S01]  /*22eb0*/  LOP3.LUT R165, R165, R174, RZ, 0x3c, !PT ;  /* 0x000000aea5a57212 */ /* 0x000fe200078e3cff */
[----:B------:R-:W-:Y:S06]  /*22ec0*/  IMAD.HI.U32 R173, R173, R175, R172 ;  /* 0x000000afadad7227 */ /* 0x000fec00078e00ac */
[C---:B------:R-:W-:Y:S04]  /*22ed0*/  IMAD.HI.U32 R168, R173.reuse, R166, RZ ;  /* 0x000000a6ada87227 */ /* 0x040fe800078e00ff */
        /* <DEDUP_REMOVED lines=12> */
[----:B------:R-:W-:Y:S01]  /*22fa0*/  LOP3.LUT R164, RZ, R174, RZ, 0x33, !PT ;  /* 0x000000aeffa47212 */ /* 0x000fe200078e33ff */
[----:B------:R-:W2:Y:S04]  /*22fb0*/  LD.E.64 R170, [R2.64+0x38] ;  /* 0x0000380402aa7980 */ /* 0x000ea8000c101b00 */
        /* <DEDUP_REMOVED lines=19> */
[----:B------:R-:W-:Y:S02]  /*230f0*/  IMAD R166, R170, R169, R166 ;  /* 0x000000a9aaa67224 */ /* 0x000fe400078e02a6 */
[----:B------:R-:W-:Y:S02]  /*23100*/  IMAD.MOV.U32 R168, RZ, RZ, R174 ;  /* 0x000000ffffa87224 */ /* 0x000fe400078e00ae */
[----:B------:R-:W-:Y:S02]  /*23110*/  IMAD.IADD R169, R175, 0x1, R166 ;  /* 0x00000001afa97824 */ /* 0x000fe400078e02a6 */
[----:B----4-:R-:W-:Y:S04]  /*23120*/  IMAD.IADD R165, R164, 0x1, -R165 ;  /* 0x00000001a4a57824 */ /* 0x010fe800078e0aa5 */
[----:B---3--:R-:W-:Y:S01]  /*23130*/  IMAD R171, R177, R165, RZ ;  /* 0x000000a5b1ab7224 */ /* 0x008fe200078e02ff */
[----:B------:R-:W-:Y:S01]  /*23140*/  SHF.R.S32.HI R164, RZ, 0x1f, R165 ;  /* 0x0000001fffa47819 */ /* 0x000fe200000114a5 */
[----:B------:R-:W-:Y:S04]  /*23150*/  IMAD.WIDE.U32 R168, R165, R176, R168 ;  /* 0x000000b0a5a87225 */ /* 0x000fe800078e00a8 */
[----:B------:R-:W-:Y:S04]  /*23160*/  IMAD R171, R176, R164, R171 ;  /* 0x000000a4b0ab7224 */ /* 0x000fe800078e02ab */
[----:B------:R-:W-:Y:S01]  /*23170*/  IMAD.IADD R164, R169, 0x1, R171 ;  /* 0x00000001a9a47824 */ /* 0x000fe200078e02ab */
[----:B------:R-:W-:-:S05]  /*23180*/  BRA `(.L_x_1956) ;  /* 0x0000004000007947 */ /* 0x000fca0003800000 */
.L_x_1955:
[----:B------:R-:W-:Y:S02]  /*23190*/  ULDC.64 UR4, c[0x0][0x118] ;  /* 0x0000460000047ab9 */ /* 0x000fe40000000a00 */
[----:B------:R-:W2:Y:S02]  /*231a0*/  LD.E R168, [R2.64+0x38] ;  /* 0x0000380402a87980 */ /* 0x000ea4000c101900 */
[----:B--2---:R-:W-:Y:S04]  /*231b0*/  LEA R168, -R168, RZ, 0x6 ;  /* 0x000000ffa8a87211 */ /* 0x004fe800078e31ff */
[----:B------:R-:W-:Y:S02]  /*231c0*/  SHF.R.S32.HI R164, RZ, 0x1f, R168 ;  /* 0x0000001fffa47819 */ /* 0x000fe400000114a8 */
.L_x_1956:
[----:B------:R-:W-:Y:S05]  /*231d0*/  BSYNC B0 ;  /* 0x0000000000007941 */ /* 0x000fea0003800000 */
.L_x_1954:
[CC--:B------:R-:W-:Y:S01]  /*231e0*/  LEA R178, P0, R168.reuse, R240.reuse, 0x1 ;  /* 0x000000f0a8b27211 */ /* 0x0c0fe200078008ff */
        /* <DEDUP_REMOVED lines=13> */
[CC--:B------:R-:W-:Y:S01]  /*232c0*/  @P5 LEA.HI.X R173, R169.reuse, R241.reuse, R166, 0x1, P0 ;  /* 0x000000f1a9ad5211 */ /* 0x0c0fe200000f0ca6 */
        /* <DEDUP_REMOVED lines=101> */
.L_x_1953:
[----:B------:R-:W-:Y:S05]  /*23920*/  BSYNC B1 ;  /* 0x0000000000017941 */ /* 0x000fea0003800000 */
.L_x_1952:
[----:B------:R-:W-:Y:S01]  /*23930*/  ULDC.64 UR4, c[0x0][0x118] ;  /* 0x0000460000047ab9 */ /* 0x000fe20000000a00 */
[----:B------:R-:W-:Y:S01]  /*23940*/  FMNMX.FTZ R164, R4, R167, !PT ;  /* 0x000000a704a47209 */ /* 0x000fe20007810000 */
[----:B------:R2:W3:Y:S01]  /*23950*/  LD.E R165, [R2.64+0xdc] ;  /* 0x0000dc0402a57980 */ /* 0x0004e2000c101900 */
[----:B------:R-:W-:Y:S02]  /*23960*/  FMNMX.FTZ R166, R6, R0, !PT ;  /* 0x0000000006a67209 */ /* 0x000fe40007810000 */
[----:B-1----:R-:W-:Y:S01]  /*23970*/  FMNMX.FTZ R169, R5, R164, !PT ;  /* 0x000000a405a97209 */ /* 0x002fe20007810000 */
        /* <DEDUP_REMOVED lines=11> */
[----:B--2---:R-:W-:Y:S02]  /*23a30*/  FMNMX.FTZ R2, R16, R169, !PT ;  /* 0x000000a910027209 */ /* 0x004fe40007810000 */
        /* <DEDUP_REMOVED lines=22> */
[----:B------:R-:W2:Y:S01]  /*23ba0*/  SHFL.BFLY PT, R2, R169, 0x2, 0x1f ;  /* 0x0c401f00a9027f89 */ /* 0x000ea200000e0000 */
[----:B-1----:R-:W-:Y:S07]  /*23bb0*/  FMNMX.FTZ R171, R168, R3, !PT ;  /* 0x00000003a8ab7209 */ /* 0x002fee0007810000 */
[----:B------:R-:W1:Y:S01]  /*23bc0*/  SHFL.BFLY PT, R164, R171, 0x1, 0x1f ;  /* 0x0c201f00aba47f89 */ /* 0x000e6200000e0000 */
[----:B--2---:R-:W-:Y:S07]  /*23bd0*/  FMNMX.FTZ R166, R169, R2, !PT ;  /* 0x00000002a9a67209 */ /* 0x004fee0007810000 */
[----:B------:R-:W2:Y:S01]  /*23be0*/  SHFL.BFLY PT, R3, R166, 0x1, 0x1f ;  /* 0x0c201f00a6037f89 */ /* 0x000ea200000e0000 */
[----:B-1----:R-:W-:Y:S04]  /*23bf0*/  FMNMX.FTZ R164, R171, R164, !PT ;  /* 0x000000a4aba47209 */ /* 0x002fe80007810000 */
[C---:B------:R-:W-:Y:S01]  /*23c00*/  FSETP.NEU.FTZ.AND P0, PT, R164.reuse, -INF , PT ;  /* 0xff800000a400780b */ /* 0x040fe20003f1d000 */
[----:B------:R-:W-:Y:S01]  /*23c10*/  FADD.FTZ R2, -R164, R167 ;  /* 0x000000a7a4027221 */ /* 0x000fe20000010100 */
[----:B--2---:R-:W-:Y:S05]  /*23c20*/  FMNMX.FTZ R3, R166, R3, !PT ;  /* 0x00000003a6037209 */ /* 0x004fea0007810000 */
[----:B------:R-:W-:Y:S02]  /*23c30*/  FADD.FTZ R168, -R3, R0 ;  /* 0x0000000003a87221 */ /* 0x000fe40000010100 */
[C---:B---3--:R-:W-:Y:S02]  /*23c40*/  FMUL.FTZ R167, R165.reuse, R2 ;  /* 0x00000002a5a77220 */ /* 0x048fe40000410000 */
[C---:B------:R-:W-:Y:S02]  /*23c50*/  FMUL.FTZ R198, R165.reuse, R164 ;  /* 0x000000a4a5c67220 */ /* 0x040fe40000410000 */
[----:B------:R1:W2:Y:S01]  /*23c60*/  MUFU.EX2 R2, R167 ;  /* 0x000000a700027308 */ /* 0x0002a20000000800 */
[C---:B------:R-:W-:Y:S02]  /*23c70*/  FMUL.FTZ R196, R165.reuse, R3 ;  /* 0x00000003a5c47220 */ /* 0x040fe40000410000 */
[----:B------:R-:W-:Y:S01]  /*23c80*/  FSEL R198, R198, RZ, P0 ;  /* 0x000000ffc6c67208 */ /* 0x000fe20000000000 */
[----:B------:R-:W-:Y:S01]  /*23c90*/  FMUL.FTZ R0, R165, R168 ;  /* 0x000000a8a5007220 */ /* 0x000fe20000410000 */
[----:B------:R-:W-:Y:S01]  /*23ca0*/  FSETP.NEU.FTZ.AND P0, PT, R3, -INF , PT ;  /* 0xff8000000300780b */ /* 0x000fe20003f1d000 */
[----:B------:R-:W3:Y:S02]  /*23cb0*/  LDSM.16.MT88.4 R168, [R234+0x10000] ;  /* 0x01000000eaa8783b */ /* 0x000ee40000004200 */
[-CC-:B------:R-:W-:Y:S01]  /*23cc0*/  FFMA.FTZ R191, R4, R165.reuse, -R198.reuse ;  /* 0x000000a504bf7223 */ /* 0x180fe200000108c6 */
[----:B------:R-:W-:Y:S01]  /*23cd0*/  FSEL R196, R196, RZ, P0 ;  /* 0x000000ffc4c47208 */ /* 0x000fe20000000000 */
[-CC-:B------:R-:W-:Y:S01]  /*23ce0*/  FFMA.FTZ R166, R5, R165.reuse, -R198.reuse ;  /* 0x000000a505a67223 */ /* 0x180fe200000108c6 */
[----:B------:R-:W4:Y:S01]  /*23cf0*/  MUFU.EX2 R0, R0 ;  /* 0x0000000000007308 */ /* 0x000f220000000800 */
[----:B------:R-:W-:Y:S01]  /*23d00*/  FFMA.FTZ R192, R8, R165, -R198 ;  /* 0x000000a508c07223 */ /* 0x000fe200000108c6 */
[----:B------:R-:W-:Y:S01]  /*23d10*/  ISETP.GT.AND P0, PT, R250, R239, PT ;  /* 0x000000effa00720c */ /* 0x000fe20003f04270 */
[-C--:B------:R-:W-:Y:S02]  /*23d20*/  FFMA.FTZ R190, R7, R165.reuse, -R196 ;  /* 0x000000a507be7223 */ /* 0x080fe400000108c4 */
[-C--:B------:R-:W-:Y:S02]  /*23d30*/  FFMA.FTZ R193, R9, R165.reuse, -R198 ;  /* 0x000000a509c17223 */ /* 0x080fe400000108c6 */
[-CC-:B------:R-:W-:Y:S02]  /*23d40*/  FFMA.FTZ R194, R10, R165.reuse, -R196.reuse ;  /* 0x000000a50ac27223 */ /* 0x180fe400000108c4 */
[-C--:B------:R-:W-:Y:S01]  /*23d50*/  FFMA.FTZ R195, R11, R165.reuse, -R196 ;  /* 0x000000a50bc37223 */ /* 0x080fe200000108c4 */
[----:B------:R-:W-:Y:S01]  /*23d60*/  MUFU.EX2 R191, R191 ;  /* 0x000000bf00bf7308 */ /* 0x000fe20000000800 */
[-C--:B------:R-:W-:Y:S02]  /*23d70*/  FFMA.FTZ R197, R12, R165.reuse, -R198 ;  /* 0x000000a50cc57223 */ /* 0x080fe400000108c6 */
[----:B-1----:R-:W-:Y:S02]  /*23d80*/  FFMA.FTZ R167, R6, R165, -R196 ;  /* 0x000000a506a77223 */ /* 0x002fe400000108c4 */
[C---:B--2---:R-:W-:Y:S02]  /*23d90*/  FMUL.FTZ R4, R2.reuse, R160 ;  /* 0x000000a002047220 */ /* 0x044fe40000410000 */
[C---:B------:R-:W-:Y:S02]  /*23da0*/  FMUL.FTZ R5, R2.reuse, R161 ;  /* 0x000000a102057220 */ /* 0x040fe40000410000 */
[C---:B------:R-:W-:Y:S01]  /*23db0*/  FMUL.FTZ R8, R2.reuse, R156 ;  /* 0x0000009c02087220 */ /* 0x040fe20000410000 */
[----:B------:R-:W1:Y:S01]  /*23dc0*/  MUFU.EX2 R166, R166 ;  /* 0x000000a600a67308 */ /* 0x000e620000000800 */
[C---:B------:R-:W-:Y:S02]  /*23dd0*/  FMUL.FTZ R9, R2.reuse, R157 ;  /* 0x0000009d02097220 */ /* 0x040fe40000410000 */
[----:B------:R-:W-:Y:S02]  /*23de0*/  FMUL.FTZ R36, R2, R36 ;  /* 0x0000002402247220 */ /* 0x000fe40000410000 */
[C---:B----4-:R-:W-:Y:S02]  /*23df0*/  FMUL.FTZ R6, R0.reuse, R162 ;  /* 0x000000a200067220 */ /* 0x050fe40000410000 */
[C---:B------:R-:W-:Y:S02]  /*23e00*/  FMUL.FTZ R7, R0.reuse, R163 ;  /* 0x000000a300077220 */ /* 0x040fe40000410000 */
[C---:B------:R-:W-:Y:S01]  /*23e10*/  FMUL.FTZ R10, R0.reuse, R158 ;  /* 0x0000009e000a7220 */ /* 0x040fe20000410000 */
[----:B------:R-:W-:Y:S01]  /*23e20*/  MUFU.EX2 R167, R167 ;  /* 0x000000a700a77308 */ /* 0x000fe20000000800 */
[----:B------:R-:W-:Y:S02]  /*23e30*/  FMUL.FTZ R11, R0, R159 ;  /* 0x0000009f000b7220 */ /* 0x000fe40000410000 */
[----:B------:R-:W2:Y:S01]  /*23e40*/  LDSM.16.MT88.4 R156, [R231+0x10000] ;  /* 0x01000000e79c783b */ /* 0x000ea20000004200 */
[----:B------:R-:W-:Y:S02]  /*23e50*/  FMUL.FTZ R37, R2, R37 ;  /* 0x0000002502257220 */ /* 0x000fe40000410000 */
[C---:B------:R-:W-:Y:S02]  /*23e60*/  FMUL.FTZ R38, R0.reuse, R38 ;  /* 0x0000002600267220 */ /* 0x040fe40000410000 */
[----:B------:R-:W-:Y:S02]  /*23e70*/  FMUL.FTZ R39, R0, R39 ;  /* 0x0000002700277220 */ /* 0x000fe40000410000 */
        /* <DEDUP_REMOVED lines=16> */
[----:B----4-:R-:W-:Y:S01]  /*23f80*/  F2FP.BF16.PACK_AB R161, R190, R167 ;  /* 0x000000a7bea1723e */ /* 0x010fe200000010ff */
        /* <DEDUP_REMOVED lines=9> */
[----:B------:R-:W4:Y:S01]  /*24020*/  MUFU.EX2 R195, R195 ;  /* 0x000000c300c37308 */ /* 0x000f220000000800 */
[-C--:B------:R-:W-:Y:S02]  /*24030*/  FFMA.FTZ R200, R13, R165.reuse, -R198 ;  /* 0x000000a50dc87223 */ /* 0x080fe400000108c6 */
[-CC-:B------:R-:W-:Y:S01]  /*24040*/  FFMA.FTZ R199, R14, R165.reuse, -R196.reuse ;  /* 0x000000a50ec77223 */ /* 0x180fe200000108c4 */
[----:B-1----:R-:W-:Y:S01]  /*24050*/  F2FP.BF16.PACK_AB R162, R193, R192 ;  /* 0x000000c0c1a2723e */ /* 0x002fe200000010ff */
[----:B------:R-:W-:Y:S02]  /*24060*/  FFMA.FTZ R202, R15, R165, -R196 ;  /* 0x000000a50fca7223 */ /* 0x000fe400000108c4 */
[C---:B------:R-:W-:Y:S02]  /*24070*/  FMUL.FTZ R12, R2.reuse, R152 ;  /* 0x00000098020c7220 */ /* 0x040fe40000410000 */
[----:B------:R-:W-:Y:S01]  /*24080*/  FMUL.FTZ R13, R2, R153 ;  /* 0x00000099020d7220 */ /* 0x000fe20000410000 */
[----:B------:R-:W-:Y:S01]  /*24090*/  MUFU.EX2 R197, R197 ;  /* 0x000000c500c57308 */ /* 0x000fe20000000800 */
[C---:B------:R-:W-:Y:S02]  /*240a0*/  FMUL.FTZ R14, R0.reuse, R154 ;  /* 0x0000009a000e7220 */ /* 0x040fe40000410000 */
[----:B------:R-:W-:Y:S02]  /*240b0*/  FMUL.FTZ R15, R0, R155 ;  /* 0x0000009b000f7220 */ /* 0x000fe40000410000 */
[----:B------:R-:W-:Y:S01]  /*240c0*/  LDSM.16.MT88.4 R152, [R231+0x16000] ;  /* 0x01600000e798783b */ /* 0x000fe20000004200 */
[-CC-:B------:R-:W-:Y:S02]  /*240d0*/  FFMA.FTZ R201, R16, R165.reuse, -R198.reuse ;  /* 0x000000a510c97223 */ /* 0x180fe400000108c6 */
[-C--:B------:R-:W-:Y:S02]  /*240e0*/  FFMA.FTZ R204, R17, R165.reuse, -R198 ;  /* 0x000000a511cc7223 */ /* 0x080fe400000108c6 */
[-CC-:B------:R-:W-:Y:S01]  /*240f0*/  FFMA.FTZ R203, R18, R165.reuse, -R196.reuse ;  /* 0x000000a512cb7223 */ /* 0x180fe200000108c4 */
[----:B------:R-:W1:Y:S01]  /*24100*/  MUFU.EX2 R200, R200 ;  /* 0x000000c800c87308 */ /* 0x000e620000000800 */
[-C--:B------:R-:W-:Y:S01]  /*24110*/  FFMA.FTZ R206, R19, R165.reuse, -R196 ;  /* 0x000000a513ce7223 */ /* 0x080fe200000108c4 */
[----:B----4-:R-:W-:Y:S01]  /*24120*/  F2FP.BF16.PACK_AB R163, R195, R194 ;  /* 0x000000c2c3a3723e */ /* 0x010fe200000010ff */
[-C--:B------:R-:W-:Y:S02]  /*24130*/  FFMA.FTZ R205, R32, R165.reuse, -R198 ;  /* 0x000000a520cd7223 */ /* 0x080fe400000108c6 */
[----:B------:R-:W-:Y:S02]  /*24140*/  FFMA.FTZ R207, R34, R165, -R196 ;  /* 0x000000a522cf7223 */ /* 0x000fe400000108c4 */
[C---:B------:R-:W-:Y:S02]  /*24150*/  FMUL.FTZ R60, R2.reuse, R60 ;  /* 0x0000003c023c7220 */ /* 0x040fe40000410000 */
[C---:B---3--:R-:W-:Y:S01]  /*24160*/  HMMA.16816.F32.BF16 R4, R160.reuse, R168, R4 ;  /* 0x000000a8a004723c */ /* 0x048fe20000041804 */
[----:B------:R-:W-:Y:S04]  /*24170*/  MUFU.EX2 R199, R199 ;  /* 0x000000c700c77308 */ /* 0x000fe80000000800 */
[----:B------:R-:W-:Y:S02]  /*24180*/  FMUL.FTZ R61, R2, R61 ;  /* 0x0000003d023d7220 */ /* 0x000fe40000410000 */
[C---:B------:R-:W-:Y:S01]  /*24190*/  FMUL.FTZ R62, R0.reuse, R62 ;  /* 0x0000003e003e7220 */ /* 0x040fe20000410000 */
[C---:B------:R-:W-:Y:S01]  /*241a0*/  HMMA.16816.F32.BF16 R8, R160.reuse, R170, R8 ;  /* 0x000000aaa008723c */ /* 0x040fe20000041808 */
[----:B------:R-:W3:Y:S02]  /*241b0*/  LDSM.16.MT88.4 R168, [R234+0x12000] ;  /* 0x01200000eaa8783b */ /* 0x000ee40000004200 */
[----:B------:R-:W4:Y:S01]  /*241c0*/  MUFU.EX2 R202, R202 ;  /* 0x000000ca00ca7308 */ /* 0x000f220000000800 */
[----:B------:R-:W-:Y:S02]  /*241d0*/  FMUL.FTZ R63, R0, R63 ;  /* 0x0000003f003f7220 */ /* 0x000fe40000410000 */
[C---:B------:R-:W-:Y:S02]  /*241e0*/  FMUL.FTZ R64, R2.reuse, R64 ;  /* 0x0000004002407220 */ /* 0x040fe40000410000 */
[C---:B------:R-:W-:Y:S04]  /*241f0*/  HMMA.16816.F32.BF16 R36, R160.reuse, R172, R36 ;  /* 0x000000aca024723c */ /* 0x040fe80000041824 */
[----:B------:R-:W-:Y:S01]  /*24200*/  FMUL.FTZ R65, R2, R65 ;  /* 0x0000004102417220 */ /* 0x000fe20000410000 */
[----:B------:R-:W-:Y:S01]  /*24210*/  MUFU.EX2 R201, R201 ;  /* 0x000000c900c97308 */ /* 0x000fe20000000800 */
[C---:B------:R-:W-:Y:S02]  /*24220*/  FMUL.FTZ R66, R0.reuse, R66 ;  /* 0x0000004200427220 */ /* 0x040fe40000410000 */
[C---:B------:R-:W-:Y:S01]  /*24230*/  HMMA.16816.F32.BF16 R40, R160.reuse, R174, R40 ;  /* 0x000000aea028723c */ /* 0x040fe20000041828 */
[----:B------:R-:W5:Y:S03]  /*24240*/  LDSM.16.MT88.4 R172, [R233+0x12000] ;  /* 0x01200000e9ac783b */ /* 0x000f660000004200 */
[----:B------:R-:W-:Y:S02]  /*24250*/  FMUL.FTZ R67, R0, R67 ;  /* 0x0000004300437220 */ /* 0x000fe40000410000 */
[C---:B------:R-:W-:Y:S01]  /*24260*/  FMUL.FTZ R68, R2.reuse, R68 ;  /* 0x0000004402447220 */ /* 0x040fe20000410000 */
[----:B------:R-:W1:Y:S01]  /*24270*/  MUFU.EX2 R204, R204 ;  /* 0x000000cc00cc7308 */ /* 0x000e620000000800 */
[C---:B------:R-:W-:Y:S04]  /*24280*/  HMMA.16816.F32.BF16 R44, R160.reuse, R176, R44 ;  /* 0x000000b0a02c723c */ /* 0x040fe8000004182c */
[----:B------:R-:W-:Y:S02]  /*24290*/  FMUL.FTZ R69, R2, R69 ;  /* 0x0000004502457220 */ /* 0x000fe40000410000 */
[C---:B------:R-:W-:Y:S02]  /*242a0*/  FMUL.FTZ R70, R0.reuse, R70 ;  /* 0x0000004600467220 */ /* 0x040fe40000410000 */
[C---:B------:R-:W-:Y:S01]  /*242b0*/  HMMA.16816.F32.BF16 R48, R160.reuse, R178, R48 ;  /* 0x000000b2a030723c */ /* 0x040fe20000041830 */
[----:B------:R-:W-:Y:S01]  /*242c0*/  LDSM.16.MT88.4 R176, [R231+0x10800] ;  /* 0x01080000e7b0783b */ /* 0x000fe20000004200 */
[----:B------:R-:W-:Y:S02]  /*242d0*/  MUFU.EX2 R203, R203 ;  /* 0x000000cb00cb7308 */ /* 0x000fe40000000800 */
[----:B------:R-:W-:Y:S02]  /*242e0*/  FMUL.FTZ R71, R0, R71 ;  /* 0x0000004700477220 */ /* 0x000fe40000410000 */
[C---:B------:R-:W-:Y:S02]  /*242f0*/  FMUL.FTZ R72, R2.reuse, R72 ;  /* 0x0000004802487220 */ /* 0x040fe40000410000 */
[C---:B--2---:R-:W-:Y:S04]  /*24300*/  HMMA.16816.F32.BF16 R52, R160.reuse, R156, R52 ;  /* 0x0000009ca034723c */ /* 0x044fe80000041834 */
[----:B------:R-:W-:Y:S01]  /*24310*/  FMUL.FTZ R73, R2, R73 ;  /* 0x0000004902497220 */ /* 0x000fe20000410000 */
[----:B------:R-:W2:Y:S01]  /*24320*/  MUFU.EX2 R206, R206 ;  /* 0x000000ce00ce7308 */ /* 0x000ea20000000800 */
[C---:B------:R-:W-:Y:S02]  /*24330*/  FMUL.FTZ R74, R0.reuse, R74 ;  /* 0x0000004a004a7220 */ /* 0x040fe40000410000 */
[C---:B------:R-:W-:Y:S01]  /*24340*/  HMMA.16816.F32.BF16 R56, R160.reuse, R158, R56 ;  /* 0x0000009ea038723c */ /* 0x040fe20000041838 */
[----:B------:R-:W1:Y:S03]  /*24350*/  LDSM.16.MT88.4 R156, [R232+0x12000] ;  /* 0x01200000e89c783b */ /* 0x000e660000004200 */
[----:B------:R-:W-:Y:S02]  /*24360*/  FMUL.FTZ R75, R0, R75 ;  /* 0x0000004b004b7220 */ /* 0x000fe40000410000 */
[C---:B------:R-:W-:Y:S01]  /*24370*/  FMUL.FTZ R76, R2.reuse, R76 ;  /* 0x0000004c024c7220 */ /* 0x040fe20000410000 */
[----:B------:R-:W-:Y:S01]  /*24380*/  MUFU.EX2 R205, R205 ;  /* 0x000000cd00cd7308 */ /* 0x000fe20000000800 */
[C---:B---3--:R-:W-:Y:S04]  /*24390*/  HMMA.16816.F32.BF16 R60, R160.reuse, R168, R60 ;  /* 0x000000a8a03c723c */ /* 0x048fe8000004183c */
[----:B------:R-:W-:Y:S02]  /*243a0*/  FMUL.FTZ R77, R2, R77 ;  /* 0x0000004d024d7220 */ /* 0x000fe40000410000 */
[C---:B------:R-:W-:Y:S02]  /*243b0*/  FMUL.FTZ R78, R0.reuse, R78 ;  /* 0x0000004e004e7220 */ /* 0x040fe40000410000 */
[C---:B------:R-:W-:Y:S01]  /*243c0*/  HMMA.16816.F32.BF16 R64, R160.reuse, R170, R64 ;  /* 0x000000aaa040723c */ /* 0x040fe20000041840 */
[----:B------:R-:W3:Y:S01]  /*243d0*/  LDSM.16.MT88.4 R168, [R231+0x12000] ;  /* 0x01200000e7a8783b */ /* 0x000ee20000004200 */
[----:B------:R-:W-:Y:S02]  /*243e0*/  MUFU.EX2 R207, R207 ;  /* 0x000000cf00cf7308 */ /* 0x000fe40000000800 */
        /* <DEDUP_REMOVED lines=21> */
[----:B------:R-:W-:Y:S03]  /*24540*/  FMUL.FTZ R93, R2, R93 ;  /* 0x0000005d025d7220 */ /* 0x000fe60000410000 */
[C---:B------:R-:W-:Y:S01]  /*24550*/  HMMA.16816.F32.BF16 R88, R160.reuse, R170, R88 ;  /* 0x000000aaa058723c */ /* 0x040fe20000041858 */
[----:B------:R-:W3:Y:S02]  /*24560*/  LDSM.16.MT88.4 R168, [R232+0x14000] ;  /* 0x01400000e8a8783b */ /* 0x000ee40000004200 */
[C---:B------:R-:W-:Y:S02]  /*24570*/  FMUL.FTZ R94, R0.reuse, R94 ;  /* 0x0000005e005e7220 */ /* 0x040fe40000410000 */
        /* <DEDUP_REMOVED lines=14> */
[C---:B-1----:R-:W-:Y:S03]  /*24660*/  HMMA.16816.F32.BF16 R100, R160.reuse, R156, R100 ;  /* 0x0000009ca064723c */ /* 0x042fe60000041864 */
[C---:B------:R-:W-:Y:S02]  /*24670*/  FMUL.FTZ R106, R0.reuse, R106 ;  /* 0x0000006a006a7220 */ /* 0x040fe40000410000 */
[----:B------:R-:W-:Y:S02]  /*24680*/  FMUL.FTZ R107, R0, R107 ;  /* 0x0000006b006b7220 */ /* 0x000fe40000410000 */
[C---:B------:R-:W-:Y:S02]  /*24690*/  FMUL.FTZ R108, R2.reuse, R108 ;  /* 0x0000006c026c7220 */ /* 0x040fe40000410000 */
[----:B------:R-:W-:Y:S03]  /*246a0*/  FMUL.FTZ R109, R2, R109 ;  /* 0x0000006d026d7220 */ /* 0x000fe60000410000 */
[C---:B------:R-:W-:Y:S01]  /*246b0*/  HMMA.16816.F32.BF16 R104, R160.reuse, R158, R104 ;  /* 0x0000009ea068723c */ /* 0x040fe20000041868 */
[----:B------:R-:W1:Y:S02]  /*246c0*/  LDSM.16.MT88.4 R156, [R234+0x16000] ;  /* 0x01600000ea9c783b */ /* 0x000e640000004200 */
[C---:B------:R-:W-:Y:S02]  /*246d0*/  FMUL.FTZ R110, R0.reuse, R110 ;  /* 0x0000006e006e7220 */ /* 0x040fe40000410000 */
[----:B------:R-:W-:Y:S02]  /*246e0*/  FMUL.FTZ R111, R0, R111 ;  /* 0x0000006f006f7220 */ /* 0x000fe40000410000 */
[C---:B------:R-:W-:Y:S02]  /*246f0*/  FMUL.FTZ R112, R2.reuse, R112 ;  /* 0x0000007002707220 */ /* 0x040fe40000410000 */
[----:B------:R-:W-:Y:S03]  /*24700*/  FMUL.FTZ R113, R2, R113 ;  /* 0x0000007102717220 */ /* 0x000fe60000410000 */
[C---:B---3--:R-:W-:Y:S03]  /*24710*/  HMMA.16816.F32.BF16 R108, R160.reuse, R168, R108 ;  /* 0x000000a8a06c723c */ /* 0x048fe6000004186c */
[C---:B------:R-:W-:Y:S02]  /*24720*/  FMUL.FTZ R114, R0.reuse, R114 ;  /* 0x0000007200727220 */ /* 0x040fe40000410000 */
        /* <DEDUP_REMOVED lines=34> */
[C---:B------:R-:W-:Y:S01]  /*24950*/  FMUL.FTZ R140, R2.reuse, R140 ;  /* 0x0000008c028c7220 */ /* 0x040fe20000410000 */
[C---:B------:R-:W-:Y:S01]  /*24960*/  HMMA.16816.F32.BF16 R12, R160.reuse, R170, R12 ;  /* 0x000000aaa00c723c */ /* 0x040fe2000004180c */
[----:B------:R-:W3:Y:S03]  /*24970*/  LDSM.16.MT88.4 R168, [R233+0x10800] ;  /* 0x01080000e9a8783b */ /* 0x000ee60000004200 */
[----:B------:R-:W-:Y:S02]  /*24980*/  FMUL.FTZ R141, R2, R141 ;  /* 0x0000008d028d7220 */ /* 0x000fe40000410000 */
[C---:B------:R-:W-:Y:S02]  /*24990*/  FMUL.FTZ R142, R0.reuse, R142 ;  /* 0x0000008e008e7220 */ /* 0x040fe40000410000 */
[C---:B-----5:R-:W-:Y:S04]  /*249a0*/  HMMA.16816.F32.BF16 R136, R160.reuse, R172, R136 ;  /* 0x000000aca088723c */ /* 0x060fe80000041888 */
[----:B------:R-:W-:Y:S02]  /*249b0*/  FMUL.FTZ R143, R0, R143 ;  /* 0x0000008f008f7220 */ /* 0x000fe40000410000 */
[----:B------:R-:W-:Y:S01]  /*249c0*/  FMUL.FTZ R16, R2, R148 ;  /* 0x0000009402107220 */ /* 0x000fe20000410000 */
[----:B------:R-:W-:Y:S01]  /*249d0*/  F2FP.BF16.PACK_AB R148, R200, R197 ;  /* 0x000000c5c894723e */ /* 0x000fe200000010ff */
[----:B------:R-:W-:Y:S01]  /*249e0*/  FMUL.FTZ R17, R2, R149 ;  /* 0x0000009502117220 */ /* 0x000fe20000410000 */
[----:B----4-:R-:W-:Y:S02]  /*249f0*/  F2FP.BF16.PACK_AB R149, R202, R199 ;  /* 0x000000c7ca95723e */ /* 0x010fe400000010ff */
[C---:B------:R-:W-:Y:S01]  /*24a00*/  HMMA.16816.F32.BF16 R140, R160.reuse, R174, R140 ;  /* 0x000000aea08c723c */ /* 0x040fe2000004188c */
[----:B------:R-:W4:Y:S02]  /*24a10*/  LDSM.16.MT88.4 R172, [R232+0x10800] ;  /* 0x01080000e8ac783b */ /* 0x000f240000004200 */
[----:B------:R-:W-:Y:S01]  /*24a20*/  FMUL.FTZ R18, R0, R150 ;  /* 0x0000009600127220 */ /* 0x000fe20000410000 */
[----:B------:R-:W-:Y:S01]  /*24a30*/  F2FP.BF16.PACK_AB R150, R204, R201 ;  /* 0x000000c9cc96723e */ /* 0x000fe200000010ff */
[----:B------:R-:W-:Y:S01]  /*24a40*/  FMUL.FTZ R19, R0, R151 ;  /* 0x0000009700137220 */ /* 0x000fe20000410000 */
[----:B--2---:R-:W-:Y:S01]  /*24a50*/  F2FP.BF16.PACK_AB R151, R206, R203 ;  /* 0x000000cbce97723e */ /* 0x004fe200000010ff */
[C---:B------:R-:W-:Y:S02]  /*24a60*/  FMUL.FTZ R144, R2.reuse, R144 ;  /* 0x0000009002907220 */ /* 0x040fe40000410000 */
[----:B------:R-:W-:Y:S03]  /*24a70*/  FMUL.FTZ R145, R2, R145 ;  /* 0x0000009102917220 */ /* 0x000fe60000410000 */
[C---:B------:R-:W-:Y:S03]  /*24a80*/  HMMA.16816.F32.BF16 R16, R160.reuse, R152, R16 ;  /* 0x00000098a010723c */ /* 0x040fe60000041810 */
[C---:B------:R-:W-:Y:S02]  /*24a90*/  FMUL.FTZ R146, R0.reuse, R146 ;  /* 0x0000009200927220 */ /* 0x040fe40000410000 */
[C---:B------:R-:W-:Y:S02]  /*24aa0*/  FMUL.FTZ R147, R0.reuse, R147 ;  /* 0x0000009300937220 */ /* 0x040fe40000410000 */
[----:B------:R-:W-:Y:S05]  /*24ab0*/  FFMA.FTZ R167, R0, R252, R167 ;  /* 0x000000fc00a77223 */ /* 0x000fea00000100a7 */
[----:B------:R-:W-:Y:S01]  /*24ac0*/  HMMA.16816.F32.BF16 R144, R160, R154, R144 ;  /* 0x0000009aa090723c */ /* 0x000fe20000041890 */
[----:B------:R-:W2:Y:S02]  /*24ad0*/  LDSM.16.MT88.4 R152, [R234+0x12800] ;  /* 0x01280000ea98783b */ /* 0x000ea40000004200 */
[----:B------:R-:W-:Y:S05]  /*24ae0*/  FADD.FTZ R167, R190, R167 ;  /* 0x000000a7bea77221 */ /* 0x000fea0000010000 */
[C---:B-1----:R-:W-:Y:S01]  /*24af0*/  HMMA.16816.F32.BF16 R4, R148.reuse, R156, R4 ;  /* 0x0000009c9404723c */ /* 0x042fe20000041804 */
[----:B------:R-:W1:Y:S07]  /*24b00*/  LDSM.16.MT88.4 R160, [R233+0x12800] ;  /* 0x01280000e9a0783b */ /* 0x000e6e0000004200 */
        /* <DEDUP_REMOVED lines=32> */
[C---:B------:R-:W-:Y:S04]  /*24d10*/  HMMA.16816.F32.BF16 R108, R148.reuse, R184, R108 ;  /* 0x000000b8946c723c */ /* 0x040fe8000004186c */
[-C--:B------:R-:W-:Y:S02]  /*24d20*/  FFMA.FTZ R183, R23, R165.reuse, -R196 ;  /* 0x000000a517b77223 */ /* 0x080fe400000108c4 */
[----:B------:R-:W4:Y:S01]  /*24d30*/  LDSM.16.MT88.4 R20, [R231+0x16800] ;  /* 0x01680000e714783b */ /* 0x000f220000004200 */
[-CC-:B------:R-:W-:Y:S01]  /*24d40*/  FFMA.FTZ R184, R24, R165.reuse, -R198.reuse ;  /* 0x000000a518b87223 */ /* 0x180fe200000108c6 */
[C---:B------:R-:W-:Y:S01]  /*24d50*/  HMMA.16816.F32.BF16 R112, R148.reuse, R186, R112 ;  /* 0x000000ba9470723c */ /* 0x040fe20000041870 */
[----:B------:R-:W5:Y:S03]  /*24d60*/  MUFU.EX2 R181, R181 ;  /* 0x000000b500b57308 */ /* 0x000f660000000800 */
[-C--:B------:R-:W-:Y:S03]  /*24d70*/  FFMA.FTZ R185, R25, R165.reuse, -R198 ;  /* 0x000000a519b97223 */ /* 0x080fe600000108c6 */
[-CC-:B------:R-:W-:Y:S01]  /*24d80*/  FFMA.FTZ R186, R26, R165.reuse, -R196.reuse ;  /* 0x000000a51aba7223 */ /* 0x180fe200000108c4 */
[C---:B--2---:R-:W-:Y:S03]  /*24d90*/  HMMA.16816.F32.BF16 R116, R148.reuse, R152, R116 ;  /* 0x000000989474723c */ /* 0x044fe60000041874 */
[----:B------:R-:W-:Y:S01]  /*24da0*/  MUFU.EX2 R182, R182 ;  /* 0x000000b600b67308 */ /* 0x000fe20000000800 */
[-C--:B------:R-:W-:Y:S02]  /*24db0*/  FFMA.FTZ R187, R27, R165.reuse, -R196 ;  /* 0x000000a51bbb7223 */ /* 0x080fe400000108c4 */
[----:B------:R-:W-:Y:S02]  /*24dc0*/  LDSM.16.MT88.4 R24, [R232+0x11000] ;  /* 0x01100000e818783b */ /* 0x000fe40000004200 */
[C---:B------:R-:W-:Y:S05]  /*24dd0*/  HMMA.16816.F32.BF16 R120, R148.reuse, R154, R120 ;  /* 0x0000009a9478723c */ /* 0x040fea0000041878 */
[----:B------:R-:W2:Y:S01]  /*24de0*/  MUFU.EX2 R183, R183 ;  /* 0x000000b700b77308 */ /* 0x000ea20000000800 */
[----:B------:R-:W2:Y:S02]  /*24df0*/  LDSM.16.MT88.4 R152, [R234+0x11000] ;  /* 0x01100000ea98783b */ /* 0x000ea40000004200 */
[C---:B-1----:R-:W-:Y:S07]  /*24e00*/  HMMA.16816.F32.BF16 R124, R148.reuse, R156, R124 ;  /* 0x0000009c947c723c */ /* 0x042fee000004187c */
[----:B------:R-:W-:Y:S01]  /*24e10*/  MUFU.EX2 R184, R184 ;  /* 0x000000b800b87308 */ /* 0x000fe20000000800 */
[C---:B------:R-:W-:Y:S01]  /*24e20*/  HMMA.16816.F32.BF16 R128, R148.reuse, R158, R128 ;  /* 0x0000009e9480723c */ /* 0x040fe20000041880 */
[----:B------:R-:W1:Y:S07]  /*24e30*/  LDSM.16.MT88.4 R156, [R233+0x11000] ;  /* 0x01100000e99c783b */ /* 0x000e6e0000004200 */
[C---:B------:R-:W-:Y:S01]  /*24e40*/  HMMA.16816.F32.BF16 R132, R148.reuse, R160, R132 ;  /* 0x000000a09484723c */ /* 0x040fe20000041884 */
[----:B------:R-:W1:Y:S07]  /*24e50*/  MUFU.EX2 R185, R185 ;  /* 0x000000b900b97308 */ /* 0x000e6e0000000800 */
[C---:B------:R-:W-:Y:S01]  /*24e60*/  HMMA.16816.F32.BF16 R12, R148.reuse, R162, R12 ;  /* 0x000000a2940c723c */ /* 0x040fe2000004180c */
[----:B------:R-:W1:Y:S02]  /*24e70*/  LDSM.16.MT88.4 R160, [R231+0x11000] ;  /* 0x01100000e7a0783b */ /* 0x000e640000004200 */
[----:B------:R-:W-:Y:S05]  /*24e80*/  MUFU.EX2 R186, R186 ;  /* 0x000000ba00ba7308 */ /* 0x000fea0000000800 */
[C---:B---3--:R-:W-:Y:S05]  /*24e90*/  HMMA.16816.F32.BF16 R136, R148.reuse, R168, R136 ;  /* 0x000000a89488723c */ /* 0x048fea0000041888 */
[----:B------:R-:W3:Y:S03]  /*24ea0*/  MUFU.EX2 R187, R187 ;  /* 0x000000bb00bb7308 */ /* 0x000ee60000000800 */
[C---:B------:R-:W-:Y:S01]  /*24eb0*/  HMMA.16816.F32.BF16 R140, R148.reuse, R170, R140 ;  /* 0x000000aa948c723c */ /* 0x040fe2000004188c */
[----:B------:R-:W-:Y:S07]  /*24ec0*/  LDSM.16.MT88.4 R168, [R233+0x13000] ;  /* 0x01300000e9a8783b */ /* 0x000fee0000004200 */
[C---:B----4-:R-:W-:Y:S07]  /*24ed0*/  HMMA.16816.F32.BF16 R16, R148.reuse, R20, R16 ;  /* 0x000000149410723c */ /* 0x050fee0000041810 */
[----:B-----5:R-:W-:Y:S01]  /*24ee0*/  F2FP.BF16.PACK_AB R20, R181, R180 ;  /* 0x000000b4b514723e */ /* 0x020fe200000010ff */
[----:B------:R-:W-:Y:S01]  /*24ef0*/  HMMA.16816.F32.BF16 R144, R148, R22, R144 ;  /* 0x000000169490723c */ /* 0x000fe20000041890 */
[----:B------:R-:W4:Y:S03]  /*24f00*/  LDSM.16.MT88.4 R148, [R234+0x13000] ;  /* 0x01300000ea94783b */ /* 0x000f260000004200 */
[----:B--2---:R-:W-:Y:S03]  /*24f10*/  F2FP.BF16.PACK_AB R21, R183, R182 ;  /* 0x000000b6b715723e */ /* 0x004fe600000010ff */
[----:B-1----:R-:W-:Y:S02]  /*24f20*/  F2FP.BF16.PACK_AB R22, R185, R184 ;  /* 0x000000b8b916723e */ /* 0x002fe400000010ff */
[----:B---3--:R-:W-:Y:S07]  /*24f30*/  F2FP.BF16.PACK_AB R23, R187, R186 ;  /* 0x000000babb17723e */ /* 0x008fee00000010ff */
[C---:B------:R-:W-:Y:S08]  /*24f40*/  HMMA.16816.F32.BF16 R4, R20.reuse, R152, R4 ;  /* 0x000000981404723c */ /* 0x040ff00000041804 */
[C---:B------:R-:W-:Y:S01]  /*24f50*/  HMMA.16816.F32.BF16 R8, R20.reuse, R154, R8 ;  /* 0x0000009a1408723c */ /* 0x040fe20000041808 */
[----:B------:R-:W1:Y:S07]  /*24f60*/  LDSM.16.MT88.4 R152, [R231+0x13000] ;  /* 0x01300000e798783b */ /* 0x000e6e0000004200 */
[C---:B------:R-:W-:Y:S08]  /*24f70*/  HMMA.16816.F32.BF16 R36, R20.reuse, R156, R36 ;  /* 0x0000009c1424723c */ /* 0x040ff00000041824 */
[C---:B------:R-:W-:Y:S01]  /*24f80*/  HMMA.16816.F32.BF16 R40, R20.reuse, R158, R40 ;  /* 0x0000009e1428723c */ /* 0x040fe20000041828 */
[----:B------:R-:W-:Y:S07]  /*24f90*/  LDSM.16.MT88.4 R156, [R234+0x17000] ;  /* 0x01700000ea9c783b */ /* 0x000fee0000004200 */
[C---:B------:R-:W-:Y:S08]  /*24fa0*/  HMMA.16816.F32.BF16 R44, R20.reuse, R24, R44 ;  /* 0x00000018142c723c */ /* 0x040ff0000004182c */
[C---:B------:R-:W-:Y:S01]  /*24fb0*/  HMMA.16816.F32.BF16 R48, R20.reuse, R26, R48 ;  /* 0x0000001a1430723c */ /* 0x040fe20000041830 */
[----:B------:R-:W2:Y:S07]  /*24fc0*/  LDSM.16.MT88.4 R24, [R233+0x15000] ;  /* 0x01500000e918783b */ /* 0x000eae0000004200 */
[C---:B------:R-:W-:Y:S08]  /*24fd0*/  HMMA.16816.F32.BF16 R52, R20.reuse, R160, R52 ;  /* 0x000000a01434723c */ /* 0x040ff00000041834 */
[C---:B------:R-:W-:Y:S01]  /*24fe0*/  HMMA.16816.F32.BF16 R56, R20.reuse, R162, R56 ;  /* 0x000000a21438723c */ /* 0x040fe20000041838 */
[----:B------:R-:W-:Y:S07]  /*24ff0*/  LDSM.16.MT88.4 R160, [R231+0x17000] ;  /* 0x01700000e7a0783b */ /* 0x000fee0000004200 */
[C---:B----4-:R-:W-:Y:S08]  /*25000*/  HMMA.16816.F32.BF16 R60, R20.reuse, R148, R60 ;  /* 0x00000094143c723c */ /* 0x050ff0000004183c */
        /* <DEDUP_REMOVED lines=8> */
[C---:B-1----:R-:W-:Y:S08]  /*25090*/  HMMA.16816.F32.BF16 R84, R20.reuse, R152, R84 ;  /* 0x000000981454723c */ /* 0x042ff00000041854 */
[C---:B------:R-:W-:Y:S01]  /*250a0*/  HMMA.16816.F32.BF16 R88, R20.reuse, R154, R88 ;  /* 0x0000009a1458723c */ /* 0x040fe20000041858 */
[----:B------:R-:W1:Y:S07]  /*250b0*/  LDSM.16.MT88.4 R152, [R231+0x15000] ;  /* 0x01500000e798783b */ /* 0x000e6e0000004200 */
[C---:B------:R-:W-:Y:S07]  /*250c0*/  HMMA.16816.F32.BF16 R92, R20.reuse, R176, R92 ;  /* 0x000000b0145c723c */ /* 0x040fee000004185c */
[-CC-:B------:R-:W-:Y:S01]  /*250d0*/  FFMA.FTZ R176, R28, R165.reuse, -R198.reuse ;  /* 0x000000a51cb07223 */ /* 0x180fe200000108c6 */
[C---:B------:R-:W-:Y:S04]  /*250e0*/  HMMA.16816.F32.BF16 R96, R20.reuse, R178, R96 ;  /* 0x000000b21460723c */ /* 0x040fe80000041860 */
[-CC-:B------:R-:W-:Y:S01]  /*250f0*/  FFMA.FTZ R177, R29, R165.reuse, -R198.reuse ;  /* 0x000000a51db17223 */ /* 0x180fe200000108c6 */
[----:B------:R-:W-:Y:S01]  /*25100*/  MUFU.EX2 R176, R176 ;  /* 0x000000b000b07308 */ /* 0x000fe20000000800 */
[-C--:B------:R-:W-:Y:S02]  /*25110*/  FFMA.FTZ R198, R33, R165.reuse, -R198 ;  /* 0x000000a521c67223 */ /* 0x080fe400000108c6 */
[C---:B--2---:R-:W-:Y:S04]  /*25120*/  HMMA.16816.F32.BF16 R100, R20.reuse, R24, R100 ;  /* 0x000000181464723c */ /* 0x044fe80000041864 */
[-CC-:B------:R-:W-:Y:S02]  /*25130*/  FFMA.FTZ R178, R30, R165.reuse, -R196.reuse ;  /* 0x000000a51eb27223 */ /* 0x180fe400000108c4 */
[-CC-:B------:R-:W-:Y:S01]  /*25140*/  FFMA.FTZ R179, R31, R165.reuse, -R196.reuse ;  /* 0x000000a51fb37223 */ /* 0x180fe200000108c4 */
[----:B------:R-:W-:Y:S01]  /*25150*/  MUFU.EX2 R198, R198 ;  /* 0x000000c600c67308 */ /* 0x000fe20000000800 */
[C---:B------:R-:W-:Y:S01]  /*25160*/  HMMA.16816.F32.BF16 R104, R20.reuse, R26, R104 ;  /* 0x0000001a1468723c */ /* 0x040fe20000041868 */
[----:B------:R-:W2:Y:S03]  /*25170*/  LDSM.16.MT88.4 R24, [R233+0x17000] ;  /* 0x01700000e918783b */ /* 0x000ea60000004200 */
[----:B------:R-:W-:Y:S04]  /*25180*/  FFMA.FTZ R196, R35, R165, -R196 ;  /* 0x000000a523c47223 */ /* 0x000fe800000108c4 */
[C---:B---3--:R-:W-:Y:S01]  /*25190*/  HMMA.16816.F32.BF16 R108, R20.reuse, R148, R108 ;  /* 0x00000094146c723c */ /* 0x048fe2000004186c */
[----:B------:R-:W3:Y:S01]  /*251a0*/  LDL.LU R165, [R1] ;  /* 0x0000000001a57983 */ /* 0x000ee20000300800 */
[----:B------:R-:W4:Y:S03]  /*251b0*/  MUFU.EX2 R177, R177 ;  /* 0x000000b100b17308 */ /* 0x000f260000000800 */
[----:B------:R-:W5:Y:S03]  /*251c0*/  LDSM.16.MT88.4 R28, [R232+0x17000] ;  /* 0x01700000e81c783b */ /* 0x000f660000004200 */
[C---:B------:R-:W-:Y:S04]  /*251d0*/  HMMA.16816.F32.BF16 R112, R20.reuse, R150, R112 ;  /* 0x000000961470723c */ /* 0x040fe80000041870 */
[----:B------:R-:W-:Y:S01]  /*251e0*/  MUFU.EX2 R178, R178 ;  /* 0x000000b200b27308 */ /* 0x000fe20000000800 */
[----:B------:R-:W4:Y:S03]  /*251f0*/  LDSM.16.MT88.4 R148, [R234+0x11800] ;  /* 0x01180000ea94783b */ /* 0x000f260000004200 */
[C---:B-1----:R-:W-:Y:S05]  /*25200*/  HMMA.16816.F32.BF16 R116, R20.reuse, R152, R116 ;  /* 0x000000981474723c */ /* 0x042fea0000041874 */
[----:B------:R-:W1:Y:S01]  /*25210*/  LDSM.16.MT88.4 R32, [R233+0x11800] ;  /* 0x01180000e920783b */ /* 0x000e620000004200 */
[----:B------:R-:W1:Y:S02]  /*25220*/  MUFU.EX2 R179, R179 ;  /* 0x000000b300b37308 */ /* 0x000e640000000800 */
[C---:B------:R-:W-:Y:S05]  /*25230*/  HMMA.16816.F32.BF16 R120, R20.reuse, R154, R120 ;  /* 0x0000009a1478723c */ /* 0x040fea0000041878 */
[----:B------:R-:W1:Y:S03]  /*25240*/  LDSM.16.MT88.4 R152, [R232+0x11800] ;  /* 0x01180000e898783b */ /* 0x000e660000004200 */
[C---:B------:R-:W-:Y:S01]  /*25250*/  HMMA.16816.F32.BF16 R124, R20.reuse, R156, R124 ;  /* 0x0000009c147c723c */ /* 0x040fe2000004187c */
[----:B------:R-:W1:Y:S07]  /*25260*/  MUFU.EX2 R196, R196 ;  /* 0x000000c400c47308 */ /* 0x000e6e0000000800 */
[C---:B------:R-:W-:Y:S08]  /*25270*/  HMMA.16816.F32.BF16 R128, R20.reuse, R158, R128 ;  /* 0x0000009e1480723c */ /* 0x040ff00000041880 */
[C---:B--2---:R-:W-:Y:S08]  /*25280*/  HMMA.16816.F32.BF16 R132, R20.reuse, R24, R132 ;  /* 0x000000181484723c */ /* 0x044ff00000041884 */
[C---:B------:R-:W-:Y:S01]  /*25290*/  HMMA.16816.F32.BF16 R12, R20.reuse, R26, R12 ;  /* 0x0000001a140c723c */ /* 0x040fe2000004180c */
[----:B------:R-:W2:Y:S07]  /*252a0*/  LDSM.16.MT88.4 R24, [R231+0x11800] ;  /* 0x01180000e718783b */ /* 0x000eae0000004200 */
[C---:B-----5:R-:W-:Y:S08]  /*252b0*/  HMMA.16816.F32.BF16 R136, R20.reuse, R28, R136 ;  /* 0x0000001c1488723c */ /* 0x060ff00000041888 */
[C---:B------:R-:W-:Y:S01]  /*252c0*/  HMMA.16816.F32.BF16 R140, R20.reuse, R30, R140 ;  /* 0x0000001e148c723c */ /* 0x040fe2000004188c */
[----:B------:R-:W5:Y:S07]  /*252d0*/  LDSM.16.MT88.4 R28, [R234+0x13800] ;  /* 0x01380000ea1c783b */ /* 0x000f6e0000004200 */
[C---:B------:R-:W-:Y:S08]  /*252e0*/  HMMA.16816.F32.BF16 R16, R20.reuse, R160, R16 ;  /* 0x000000a01410723c */ /* 0x040ff00000041810 */
[----:B------:R-:W-:Y:S07]  /*252f0*/  HMMA.16816.F32.BF16 R144, R20, R162, R144 ;  /* 0x000000a21490723c */ /* 0x000fee0000041890 */
[----:B----4-:R-:W-:Y:S02]  /*25300*/  F2FP.BF16.PACK_AB R20, R177, R176 ;  /* 0x000000b0b114723e */ /* 0x010fe400000010ff */
[----:B-1----:R-:W-:Y:S03]  /*25310*/  F2FP.BF16.PACK_AB R21, R179, R178 ;  /* 0x000000b2b315723e */ /* 0x002fe600000010ff */
[----:B------:R-:W-:Y:S02]  /*25320*/  F2FP.BF16.PACK_AB R22, R198, R205 ;  /* 0x000000cdc616723e */ /* 0x000fe400000010ff */
[----:B------:R-:W-:Y:S07]  /*25330*/  F2FP.BF16.PACK_AB R23, R196, R207 ;  /* 0x000000cfc417723e */ /* 0x000fee00000010ff */
[C---:B------:R-:W-:Y:S01]  /*25340*/  HMMA.16816.F32.BF16 R160, R20.reuse, R148, R4 ;  /* 0x0000009414a0723c */ /* 0x040fe20000041804 */
[----:B------:R-:W1:Y:S07]  /*25350*/  LDSM.16.MT88.4 R4, [R233+0x13800] ;  /* 0x01380000e904783b */ /* 0x000e6e0000004200 */
[C---:B------:R-:W-:Y:S01]  /*25360*/  HMMA.16816.F32.BF16 R156, R20.reuse, R150, R8 ;  /* 0x00000096149c723c */ /* 0x040fe20000041808 */
[----:B------:R-:W4:Y:S07]  /*25370*/  LDSM.16.MT88.4 R8, [R232+0x13800] ;  /* 0x01380000e808783b */ /* 0x000f2e0000004200 */
[C---:B------:R-:W-:Y:S01]  /*25380*/  HMMA.16816.F32.BF16 R36, R20.reuse, R32, R36 ;  /* 0x000000201424723c */ /* 0x040fe20000041824 */
[----:B------:R-:W-:Y:S07]  /*25390*/  LDSM.16.MT88.4 R148, [R234+0x15800] ;  /* 0x01580000ea94783b */ /* 0x000fee0000004200 */
        /* <DEDUP_REMOVED lines=12> */
[C---:B------:R-:W-:Y:S01]  /*25460*/  HMMA.16816.F32.BF16 R72, R20.reuse, R6, R72 ;  /* 0x000000061448723c */ /* 0x040fe20000041848 */
[----:B------:R-:W1:Y:S07]  /*25470*/  LDSM.16.MT88.4 R4, [R232+0x17800] ;  /* 0x01780000e804783b */ /* 0x000e6e0000004200 */
[C---:B----4-:R-:W-:Y:S08]  /*25480*/  HMMA.16816.F32.BF16 R76, R20.reuse, R8, R76 ;  /* 0x00000008144c723c */ /* 0x050ff0000004184c */
[C---:B------:R-:W-:Y:S01]  /*25490*/  HMMA.16816.F32.BF16 R80, R20.reuse, R10, R80 ;  /* 0x0000000a1450723c */ /* 0x040fe20000041850 */
[----:B------:R-:W4:Y:S07]  /*254a0*/  LDSM.16.MT88.4 R8, [R231+0x17800] ;  /* 0x01780000e708783b */ /* 0x000f2e0000004200 */
[C---:B------:R-:W-:Y:S08]  /*254b0*/  HMMA.16816.F32.BF16 R84, R20.reuse, R32, R84 ;  /* 0x000000201454723c */ /* 0x040ff00000041854 */
        /* <DEDUP_REMOVED lines=9> */
[C---:B------:R-:W-:Y:S04]  /*25550*/  HMMA.16816.F32.BF16 R124, R20.reuse, R172, R124 ;  /* 0x000000ac147c723c */ /* 0x040fe8000004187c */
[----:B---3--:R-:W-:Y:S02]  /*25560*/  FFMA.FTZ R191, R2, R165, R191 ;  /* 0x000000a502bf7223 */ /* 0x008fe400000100bf */
[----:B------:R-:W-:Y:S01]  /*25570*/  FADD.FTZ R2, R194, R167 ;  /* 0x000000a7c2027221 */ /* 0x000fe20000010000 */
[----:B------:R-:W-:Y:S01]  /*25580*/  MOV R167, R164 ;  /* 0x000000a400a77202 */ /* 0x000fe20000000f00 */
[C---:B------:R-:W-:Y:S04]  /*25590*/  HMMA.16816.F32.BF16 R128, R20.reuse, R174, R128 ;  /* 0x000000ae1480723c */ /* 0x040fe80000041880 */
[----:B------:R-:W-:Y:S02]  /*255a0*/  FADD.FTZ R191, R166, R191 ;  /* 0x000000bfa6bf7221 */ /* 0x000fe40000010000 */
[----:B------:R-:W-:Y:S02]  /*255b0*/  FADD.FTZ R2, R195, R2 ;  /* 0x00000002c3027221 */ /* 0x000fe40000010000 */
[----:B------:R-:W-:Y:S01]  /*255c0*/  FADD.FTZ R0, R192, R191 ;  /* 0x000000bfc0007221 */ /* 0x000fe20000010000 */
[C---:B-----5:R-:W-:Y:S03]  /*255d0*/  HMMA.16816.F32.BF16 R132, R20.reuse, R28, R132 ;  /* 0x0000001c1484723c */ /* 0x060fe60000041884 */
[----:B------:R-:W-:Y:S02]  /*255e0*/  FADD.FTZ R0, R193, R0 ;  /* 0x00000000c1007221 */ /* 0x000fe40000010000 */
[----:B------:R-:W-:Y:S02]  /*255f0*/  FADD.FTZ R199, R199, R2 ;  /* 0x00000002c7c77221 */ /* 0x000fe40000010000 */
[----:B------:R-:W-:Y:S01]  /*25600*/  FADD.FTZ R197, R197, R0 ;  /* 0x00000000c5c57221 */ /* 0x000fe20000010000 */
[C---:B------:R-:W-:Y:S04]  /*25610*/  HMMA.16816.F32.BF16 R152, R20.reuse, R30, R12 ;  /* 0x0000001e1498723c */ /* 0x040fe8000004180c */
[----:B------:R-:W-:Y:S02]  /*25620*/  FADD.FTZ R200, R200, R197 ;  /* 0x000000c5c8c87221 */ /* 0x000fe40000010000 */
[----:B------:R-:W-:Y:S02]  /*25630*/  FADD.FTZ R202, R202, R199 ;  /* 0x000000c7caca7221 */ /* 0x000fe40000010000 */
[C---:B-1----:R-:W-:Y:S04]  /*25640*/  HMMA.16816.F32.BF16 R136, R20.reuse, R4, R136 ;  /* 0x000000041488723c */ /* 0x042fe80000041888 */
[----:B------:R-:W-:Y:S03]  /*25650*/  FADD.FTZ R13, R203, R202 ;  /* 0x000000cacb0d7221 */ /* 0x000fe60000010000 */
[----:B------:R-:W-:Y:S01]  /*25660*/  FADD.FTZ R5, R201, R200 ;  /* 0x000000c8c9057221 */ /* 0x000fe20000010000 */
[C---:B------:R-:W-:Y:S04]  /*25670*/  HMMA.16816.F32.BF16 R140, R20.reuse, R6, R140 ;  /* 0x00000006148c723c */ /* 0x040fe8000004188c */
[----:B------:R-:W-:Y:S02]  /*25680*/  FADD.FTZ R5, R204, R5 ;  /* 0x00000005cc057221 */ /* 0x000fe40000010000 */
[----:B------:R-:W-:Y:S02]  /*25690*/  FADD.FTZ R13, R206, R13 ;  /* 0x0000000dce0d7221 */ /* 0x000fe40000010000 */
[----:B------:R-:W-:Y:S01]  /*256a0*/  FADD.FTZ R180, R180, R5 ;  /* 0x00000005b4b47221 */ /* 0x000fe20000010000 */
[C---:B----4-:R-:W-:Y:S03]  /*256b0*/  HMMA.16816.F32.BF16 R148, R20.reuse, R8, R16 ;  /* 0x000000081494723c */ /* 0x050fe60000041810 */
[----:B------:R-:W-:Y:S02]  /*256c0*/  FADD.FTZ R181, R181, R180 ;  /* 0x000000b4b5b57221 */ /* 0x000fe40000010000 */
[----:B------:R-:W-:Y:S02]  /*256d0*/  FADD.FTZ R182, R182, R13 ;  /* 0x0000000db6b67221 */ /* 0x000fe40000010000 */
[----:B------:R-:W-:Y:S01]  /*256e0*/  FADD.FTZ R184, R184, R181 ;  /* 0x000000b5b8b87221 */ /* 0x000fe20000010000 */
[----:B------:R-:W-:Y:S04]  /*256f0*/  HMMA.16816.F32.BF16 R144, R20, R10, R144 ;  /* 0x0000000a1490723c */ /* 0x000fe80000041890 */
[----:B------:R-:W-:Y:S02]  /*25700*/  FADD.FTZ R185, R185, R184 ;  /* 0x000000b8b9b97221 */ /* 0x000fe40000010000 */
[----:B------:R-:W-:Y:S02]  /*25710*/  FADD.FTZ R183, R183, R182 ;  /* 0x000000b6b7b77221 */ /* 0x000fe40000010000 */
[----:B------:R-:W-:Y:S04]  /*25720*/  FADD.FTZ R176, R176, R185 ;  /* 0x000000b9b0b07221 */ /* 0x000fe80000010000 */
[----:B------:R-:W-:Y:S02]  /*25730*/  FADD.FTZ R176, R177, R176 ;  /* 0x000000b0b1b07221 */ /* 0x000fe40000010000 */
[----:B------:R-:W-:Y:S02]  /*25740*/  FADD.FTZ R186, R186, R183 ;  /* 0x000000b7baba7221 */ /* 0x000fe40000010000 */
[----:B------:R-:W-:Y:S02]  /*25750*/  FADD.FTZ R205, R205, R176 ;  /* 0x000000b0cdcd7221 */ /* 0x000fe40000010000 */
[----:B------:R-:W-:Y:S02]  /*25760*/  FADD.FTZ R187, R187, R186 ;  /* 0x000000babbbb7221 */ /* 0x000fe40000010000 */
[----:B------:R-:W-:Y:S02]  /*25770*/  FADD.FTZ R0, R198, R205 ;  /* 0x000000cdc6007221 */ /* 0x000fe40000010000 */
[----:B------:R-:W-:Y:S03]  /*25780*/  FADD.FTZ R178, R178, R187 ;  /* 0x000000bbb2b27221 */ /* 0x000fe60000010000 */
[----:B------:R1:W-:Y:S01]  /*25790*/  STL [R1], R0 ;  /* 0x0000000001007387 */ /* 0x0003e20000100800 */
[----:B------:R-:W-:Y:S04]  /*257a0*/  FADD.FTZ R178, R179, R178 ;  /* 0x000000b2b3b27221 */ /* 0x000fe80000010000 */
[----:B------:R-:W-:Y:S04]  /*257b0*/  FADD.FTZ R207, R207, R178 ;  /* 0x000000b2cfcf7221 */ /* 0x000fe80000010000 */
[----:B------:R-:W-:Y:S01]  /*257c0*/  FADD.FTZ R252, R196, R207 ;  /* 0x000000cfc4fc7221 */ /* 0x000fe20000010000 */
[----:B-1----:R-:W-:Y:S01]  /*257d0*/  MOV R0, R3 ;  /* 0x0000000300007202 */ /* 0x002fe20000000f00 */
[----:B------:R-:W-:-:S05]  /*257e0*/  @P0 BRA `(.L_x_1957) ;  /* 0xffffbb6000000947 */ /* 0x000fca000383ffff */
.L_x_1948:
        /* <DEDUP_REMOVED lines=10> */
[----:B------:R-:W2:Y:S04]  /*25890*/  LDL R2, [R1] ;  /* 0x0000000001027983 */ /* 0x000ea80000100800 */
[----:B--2---:R2:W3:Y:S02]  /*258a0*/  SHFL.BFLY PT, R9, R2, 0x2, 0x1f ;  /* 0x0c401f0002097f89 */ /* 0x0044e400000e0000 */
.L_x_1976:
        /* <DEDUP_REMOVED lines=8> */
.L_x_1977:
[----:B---3--:R-:W-:Y:S01]  /*25930*/  FADD.FTZ R6, R9, R11 ;  /* 0x0000000b09067221 */ /* 0x008fe20000010000 */
[----:B------:R-:W-:Y:S01]  /*25940*/  BAR.SYNC.DEFER_BLOCKING 0x0 ;  /* 0x0000000000007b1d */ /* 0x000fe20000010000 */
[----:B------:R-:W-:Y:S02]  /*25950*/  FSETP.NE.FTZ.AND P4, PT, R2, RZ, PT ;  /* 0x000000ff0200720b */ /* 0x000fe40003f95000 */
[----:B------:R-:W-:Y:S02]  /*25960*/  MOV R8, 0x3f800000 ;  /* 0x3f80000000087802 */ /* 0x000fe40000000f00 */
[----:B------:R-:W-:Y:S01]  /*25970*/  FSETP.NE.FTZ.AND P3, PT, R6, RZ, PT ;  /* 0x000000ff0600720b */ /* 0x000fe20003f75000 */
[----:B------:R-:W3:Y:S01]  /*25980*/  S2R R9, SR_TID.X ;  /* 0x0000000000097919 */ /* 0x000ee20000002100 */
[----:B------:R-:W-:Y:S01]  /*25990*/  MOV R7, 0x3f800000 ;  /* 0x3f80000000077802 */ /* 0x000fe20000000f00 */
[----:B------:R-:W-:-:S06]  /*259a0*/  ULDC.64 UR4, c[0x0][0x118] ;  /* 0x0000460000047ab9 */ /* 0x000fcc0000000a00 */
[----:B------:R-:W4:Y:S08]  /*259b0*/  @P4 MUFU.RCP R8, R2 ;  /* 0x0000000200084308 */ /* 0x000f300000001000 */
[----:B------:R-:W1:Y:S01]  /*259c0*/  @P3 MUFU.RCP R7, R6 ;  /* 0x0000000600073308 */ /* 0x000e620000001000 */
[----:B---3--:R-:W-:Y:S01]  /*259d0*/  SHF.R.S32.HI R10, RZ, 0x1f, R9 ;  /* 0x0000001fff0a7819 */ /* 0x008fe20000011409 */
[----:B----4-:R-:W-:-:S02]  /*259e0*/  FMUL.FTZ R160, R8, R160 ;  /* 0x000000a008a07220 */ /* 0x010fc40000410000 */
[----:B------:R-:W-:Y:S01]  /*259f0*/  FMUL.FTZ R161, R8, R161 ;  /* 0x000000a108a17220 */ /* 0x000fe20000410000 */
[----:B--2---:R-:W-:Y:S01]  /*25a00*/  LEA.HI R11, R10, R9, RZ, 0x2 ;  /* 0x000000090a0b7211 */ /* 0x004fe200078f10ff */
[C---:B------:R-:W-:Y:S02]  /*25a10*/  FMUL.FTZ R156, R8.reuse, R156 ;  /* 0x0000009c089c7220 */ /* 0x040fe40000410000 */
[C---:B------:R-:W-:Y:S01]  /*25a20*/  FMUL.FTZ R157, R8.reuse, R157 ;  /* 0x0000009d089d7220 */ /* 0x040fe20000410000 */
[--C-:B------:R-:W-:Y:S01]  /*25a30*/  SHF.R.S32.HI R13, RZ, 0x2, R11.reuse ;  /* 0x00000002ff0d7819 */ /* 0x100fe2000001140b */
[C---:B------:R-:W-:Y:S01]  /*25a40*/  FMUL.FTZ R36, R8.reuse, R36 ;  /* 0x0000002408247220 */ /* 0x040fe20000410000 */
[----:B------:R-:W-:Y:S01]  /*25a50*/  SHF.R.S32.HI R12, RZ, 0x1f, R11 ;  /* 0x0000001fff0c7819 */ /* 0x000fe2000001140b */
[C---:B------:R-:W-:Y:S01]  /*25a60*/  FMUL.FTZ R37, R8.reuse, R37 ;  /* 0x0000002508257220 */ /* 0x040fe20000410000 */
[----:B------:R-:W-:Y:S01]  /*25a70*/  LOP3.LUT R14, R11, 0x1ffffffc, RZ, 0xc0, !PT ;  /* 0x1ffffffc0b0e7812 */ /* 0x000fe200078ec0ff */
[----:B------:R-:W-:Y:S01]  /*25a80*/  FMUL.FTZ R40, R8, R40 ;  /* 0x0000002808287220 */ /* 0x000fe20000410000 */
[----:B------:R-:W-:Y:S01]  /*25a90*/  LEA.HI R12, R12, R13, RZ, 0x3 ;  /* 0x0000000d0c0c7211 */ /* 0x000fe200078f18ff */
[----:B------:R-:W-:Y:S01]  /*25aa0*/  FMUL.FTZ R41, R8, R41 ;  /* 0x0000002908297220 */ /* 0x000fe20000410000 */
[----:B------:R-:W-:Y:S01]  /*25ab0*/  IADD3 R14, -R14, R9, RZ ;  /* 0x000000090e0e7210 */ /* 0x000fe20007ffe1ff */
[----:B------:R-:W-:Y:S01]  /*25ac0*/  FMUL.FTZ R44, R8, R44 ;  /* 0x0000002c082c7220 */ /* 0x000fe20000410000 */
[----:B------:R-:W-:Y:S01]  /*25ad0*/  LOP3.LUT R12, R12, 0xfffffff8, RZ, 0xc0, !PT ;  /* 0xfffffff80c0c7812 */ /* 0x000fe200078ec0ff */
[----:B------:R-:W-:-:S02]  /*25ae0*/  FMUL.FTZ R45, R8, R45 ;  /* 0x0000002d082d7220 */ /* 0x000fc40000410000 */
[C---:B------:R-:W-:Y:S01]  /*25af0*/  FMUL.FTZ R48, R8.reuse, R48 ;  /* 0x0000003008307220 */ /* 0x040fe20000410000 */
[----:B------:R-:W-:Y:S01]  /*25b00*/  IADD3 R13, R13, -R12, RZ ;  /* 0x8000000c0d0d7210 */ /* 0x000fe20007ffe0ff */
[----:B------:R-:W-:Y:S01]  /*25b10*/  FMUL.FTZ R49, R8, R49 ;  /* 0x0000003108317220 */ /* 0x000fe20000410000 */
[----:B------:R-:W-:Y:S01]  /*25b20*/  LEA.HI R12, R10, R9, RZ, 0x5 ;  /* 0x000000090a0c7211 */ /* 0x000fe200078f28ff */
[C---:B------:R-:W-:Y:S01]  /*25b30*/  FMUL.FTZ R52, R8.reuse, R52 ;  /* 0x0000003408347220 */ /* 0x040fe20000410000 */
[----:B------:R-:W-:Y:S01]  /*25b40*/  SHF.L.U32 R15, R13, 0x6, RZ ;  /* 0x000000060d0f7819 */ /* 0x000fe200000006ff */
[C---:B------:R-:W-:Y:S01]  /*25b50*/  FMUL.FTZ R53, R8.reuse, R53 ;  /* 0x0000003508357220 */ /* 0x040fe20000410000 */
[----:B------:R-:W-:Y:S01]  /*25b60*/  SHF.R.S32.HI R11, RZ, 0x5, R12 ;  /* 0x00000005ff0b7819 */ /* 0x000fe2000001140c */
[C---:B------:R-:W-:Y:S01]  /*25b70*/  FMUL.FTZ R56, R8.reuse, R56 ;  /* 0x0000003808387220 */ /* 0x040fe20000410000 */
[----:B------:R-:W-:Y:S01]  /*25b80*/  LOP3.LUT R15, R15, 0x1c0, RZ, 0xc0, !PT ;  /* 0x000001c00f0f7812 */ /* 0x000fe200078ec0ff */
[C---:B------:R-:W-:Y:S01]  /*25b90*/  FMUL.FTZ R57, R8.reuse, R57 ;  /* 0x0000003908397220 */ /* 0x040fe20000410000 */
[----:B------:R-:W-:Y:S01]  /*25ba0*/  LOP3.LUT R16, R13, 0x1, RZ, 0xc0, !PT ;  /* 0x000000010d107812 */ /* 0x000fe200078ec0ff */
[C---:B------:R-:W-:Y:S01]  /*25bb0*/  FMUL.FTZ R60, R8.reuse, R60 ;  /* 0x0000003c083c7220 */ /* 0x040fe20000410000 */
[----:B------:R-:W-:Y:S01]  /*25bc0*/  LEA R14, R11, R14, 0x9 ;  /* 0x0000000e0b0e7211 */ /* 0x000fe200078e48ff */
[C---:B------:R-:W-:Y:S01]  /*25bd0*/  FMUL.FTZ R61, R8.reuse, R61 ;  /* 0x0000003d083d7220 */ /* 0x040fe20000410000 */
[----:B------:R-:W-:Y:S01]  /*25be0*/  LEA.HI R15, R15, R15, RZ, 0x1d ;  /* 0x0000000f0f0f7211 */ /* 0x000fe200078fe8ff */
[----:B------:R-:W-:Y:S01]  /*25bf0*/  FMUL.FTZ R64, R8, R64 ;  /* 0x0000004008407220 */ /* 0x000fe20000410000 */
[----:B------:R-:W-:Y:S01]  /*25c00*/  ISETP.NE.U32.AND P0, PT, R16, 0x1, PT ;  /* 0x000000011000780c */ /* 0x000fe20003f05070 */
[----:B------:R-:W-:Y:S01]  /*25c10*/  FMUL.FTZ R65, R8, R65 ;  /* 0x0000004108417220 */ /* 0x000fe20000410000 */
[----:B------:R-:W-:Y:S01]  /*25c20*/  LEA R14, R14, R15, 0x1 ;  /* 0x0000000f0e0e7211 */ /* 0x000fe200078e08ff */
[C---:B------:R-:W-:Y:S01]  /*25c30*/  FMUL.FTZ R68, R8.reuse, R68 ;  /* 0x0000004408447220 */ /* 0x040fe20000410000 */
[----:B------:R-:W-:Y:S01]  /*25c40*/  R2P PR, R13, 0x6 ;  /* 0x000000060d007804 */ /* 0x000fe20000000000 */
[----:B------:R-:W-:Y:S01]  /*25c50*/  FMUL.FTZ R69, R8, R69 ;  /* 0x0000004508457220 */ /* 0x000fe20000410000 */
[----:B------:R-:W-:Y:S01]  /*25c60*/  SHF.L.U32 R13, R14, 0x2, RZ ;  /* 0x000000020e0d7819 */ /* 0x000fe200000006ff */
[C---:B------:R-:W-:Y:S01]  /*25c70*/  FMUL.FTZ R72, R8.reuse, R72 ;  /* 0x0000004808487220 */ /* 0x040fe20000410000 */
[----:B------:R-:W-:Y:S01]  /*25c80*/  STS.64 [R14.X4], R160 ;  /* 0x000000a00e007388 */ /* 0x000fe20000004a00 */
[C---:B------:R-:W-:Y:S01]  /*25c90*/  FMUL.FTZ R73, R8.reuse, R73 ;  /* 0x0000004908497220 */ /* 0x040fe20000410000 */
[----:B------:R-:W-:Y:S01]  /*25ca0*/  IADD3 R15, R13, -0x20, RZ ;  /* 0xffffffe00d0f7810 */ /* 0x000fe20007ffe0ff */
[----:B------:R-:W-:-:S02]  /*25cb0*/  FMUL.FTZ R76, R8, R76 ;  /* 0x0000004c084c7220 */ /* 0x000fc40000410000 */
[C---:B------:R-:W-:Y:S01]  /*25cc0*/  FMUL.FTZ R77, R8.reuse, R77 ;  /* 0x0000004d084d7220 */ /* 0x040fe20000410000 */
[----:B------:R-:W-:Y:S01]  /*25cd0*/  @P0 IADD3 R15, R13, 0x20, RZ ;  /* 0x000000200d0f0810 */ /* 0x000fe20007ffe0ff */
[C---:B------:R-:W-:Y:S02]  /*25ce0*/  FMUL.FTZ R80, R8.reuse, R80 ;  /* 0x0000005008507220 */ /* 0x040fe40000410000 */
[C---:B------:R-:W-:Y:S02]  /*25cf0*/  FMUL.FTZ R81, R8.reuse, R81 ;  /* 0x0000005108517220 */ /* 0x040fe40000410000 */
[C---:B------:R-:W-:Y:S02]  /*25d00*/  FMUL.FTZ R84, R8.reuse, R84 ;  /* 0x0000005408547220 */ /* 0x040fe40000410000 */
[C---:B------:R-:W-:Y:S02]  /*25d10*/  FMUL.FTZ R85, R8.reuse, R85 ;  /* 0x0000005508557220 */ /* 0x040fe40000410000 */
[----:B------:R-:W-:-:S02]  /*25d20*/  FMUL.FTZ R88, R8, R88 ;  /* 0x0000005808587220 */ /* 0x000fc40000410000 */
[C---:B------:R-:W-:Y:S02]  /*25d30*/  FMUL.FTZ R89, R8.reuse, R89 ;  /* 0x0000005908597220 */ /* 0x040fe40000410000 */
        /* <DEDUP_REMOVED lines=31> */
[----:B------:R-:W-:Y:S01]  /*25f30*/  FMUL.FTZ R145, R8, R145 ;  /* 0x0000009108917220 */ /* 0x000fe20000410000 */
[----:B------:R-:W-:Y:S01]  /*25f40*/  MOV R8, 0x40 ;  /* 0x0000004000087802 */ /* 0x000fe20000000f00 */
[C---:B-1----:R-:W-:Y:S02]  /*25f50*/  FMUL.FTZ R163, R7.reuse, R163 ;  /* 0x000000a307a37220 */ /* 0x042fe40000410000 */
[C---:B------:R-:W-:Y:S01]  /*25f60*/  FMUL.FTZ R162, R7.reuse, R162 ;  /* 0x000000a207a27220 */ /* 0x040fe20000410000 */
[----:B------:R-:W-:Y:S01]  /*25f70*/  SEL R8, R8, 0xffffffc0, !P1 ;  /* 0xffffffc008087807 */ /* 0x000fe20004800000 */
[----:B------:R-:W-:-:S02]  /*25f80*/  FMUL.FTZ R159, R7, R159 ;  /* 0x0000009f079f7220 */ /* 0x000fc40000410000 */
[----:B------:R-:W-:Y:S01]  /*25f90*/  FMUL.FTZ R158, R7, R158 ;  /* 0x0000009e079e7220 */ /* 0x000fe20000410000 */
[----:B------:R-:W-:Y:S01]  /*25fa0*/  IADD3 R16, R13, R8, RZ ;  /* 0x000000080d107210 */ /* 0x000fe20007ffe0ff */
[C---:B------:R-:W-:Y:S01]  /*25fb0*/  FMUL.FTZ R39, R7.reuse, R39 ;  /* 0x0000002707277220 */ /* 0x040fe20000410000 */
[----:B------:R-:W-:Y:S01]  /*25fc0*/  STS.64 [R14.X4+0x800], R162 ;  /* 0x000800a20e007388 */ /* 0x000fe20000004a00 */
[C---:B------:R-:W-:Y:S02]  /*25fd0*/  FMUL.FTZ R38, R7.reuse, R38 ;  /* 0x0000002607267220 */ /* 0x040fe40000410000 */
[C---:B------:R-:W-:Y:S01]  /*25fe0*/  FMUL.FTZ R43, R7.reuse, R43 ;  /* 0x0000002b072b7220 */ /* 0x040fe20000410000 */
[----:B------:R-:W-:Y:S01]  /*25ff0*/  STS.64 [R15], R156 ;  /* 0x0000009c0f007388 */ /* 0x000fe20000000a00 */
[C---:B------:R-:W-:Y:S02]  /*26000*/  FMUL.FTZ R42, R7.reuse, R42 ;  /* 0x0000002a072a7220 */ /* 0x040fe40000410000 */
[C---:B------:R-:W-:Y:S01]  /*26010*/  FMUL.FTZ R47, R7.reuse, R47 ;  /* 0x0000002f072f7220 */ /* 0x040fe20000410000 */
[----:B------:R-:W-:Y:S01]  /*26020*/  STS.64 [R15+0x800], R158 ;  /* 0x0008009e0f007388 */ /* 0x000fe20000000a00 */
[----:B------:R-:W-:-:S02]  /*26030*/  FMUL.FTZ R46, R7, R46 ;  /* 0x0000002e072e7220 */ /* 0x000fc40000410000 */
[C---:B------:R-:W-:Y:S01]  /*26040*/  FMUL.FTZ R51, R7.reuse, R51 ;  /* 0x0000003307337220 */ /* 0x040fe20000410000 */
[----:B------:R-:W-:Y:S01]  /*26050*/  STS.64 [R16], R36 ;  /* 0x0000002410007388 */ /* 0x000fe20000000a00 */
[C---:B------:R-:W-:Y:S02]  /*26060*/  FMUL.FTZ R50, R7.reuse, R50 ;  /* 0x0000003207327220 */ /* 0x040fe40000410000 */
[C---:B------:R-:W-:Y:S01]  /*26070*/  FMUL.FTZ R55, R7.reuse, R55 ;  /* 0x0000003707377220 */ /* 0x040fe20000410000 */
[----:B------:R-:W-:Y:S01]  /*26080*/  STS.64 [R16+0x800], R38 ;  /* 0x0008002610007388 */ /* 0x000fe20000000a00 */
        /* <DEDUP_REMOVED lines=50> */
[----:B------:R-:W-:Y:S01]  /*263b0*/  FMUL.FTZ R146, R7, R146 ;  /* 0x0000009207927220 */ /* 0x000fe20000410000 */
[----:B------:R-:W-:-:S04]  /*263c0*/  MOV R7, 0x80 ;  /* 0x0000008000077802 */ /* 0x000fc80000000f00 */
[----:B------:R-:W-:Y:S02]  /*263d0*/  SEL R18, R7, 0xffffff80, !P2 ;  /* 0xffffff8007127807 */ /* 0x000fe40005000000 */
[-C--:B------:R-:W-:Y:S02]  /*263e0*/  IADD3 R7, R8, R15.reuse, RZ ;  /* 0x0000000f08077210 */ /* 0x080fe40007ffe0ff */
[-C--:B------:R-:W-:Y:S02]  /*263f0*/  IADD3 R8, R13, R18.reuse, RZ ;  /* 0x000000120d087210 */ /* 0x080fe40007ffe0ff */
[----:B------:R-:W-:Y:S01]  /*26400*/  IADD3 R17, R18, R15, RZ ;  /* 0x0000000f12117210 */ /* 0x000fe20007ffe0ff */
[----:B------:R-:W-:Y:S01]  /*26410*/  STS.64 [R7], R40 ;  /* 0x0000002807007388 */ /* 0x000fe20000000a00 */
[-C--:B------:R-:W-:Y:S02]  /*26420*/  IADD3 R19, R16, R18.reuse, RZ ;  /* 0x0000001210137210 */ /* 0x080fe40007ffe0ff */
[----:B------:R-:W-:Y:S01]  /*26430*/  IADD3 R18, R7, R18, RZ ;  /* 0x0000001207127210 */ /* 0x000fe20007ffe0ff */
        /* <DEDUP_REMOVED lines=44> */
[----:B------:R1:W-:Y:S04]  /*26700*/  STS.64 [R15+0xc800], R130 ;  /* 0x00c800820f007388 */ /* 0x0003e80000000a00 */
[----:B------:R-:W-:Y:S04]  /*26710*/  STS.64 [R16+0xc000], R132 ;  /* 0x00c0008410007388 */ /* 0x000fe80000000a00 */
[----:B------:R-:W-:Y:S04]  /*26720*/  STS.64 [R16+0xc800], R134 ;  /* 0x00c8008610007388 */ /* 0x000fe80000000a00 */
[----:B------:R2:W-:Y:S04]  /*26730*/  STS.64 [R7+0xc000], R152 ;  /* 0x00c0009807007388 */ /* 0x0005e80000000a00 */
[----:B------:R-:W-:Y:S04]  /*26740*/  STS.64 [R7+0xc800], R154 ;  /* 0x00c8009a07007388 */ /* 0x000fe80000000a00 */
[----:B------:R-:W-:Y:S04]  /*26750*/  STS.64 [R8+0xc000], R136 ;  /* 0x00c0008808007388 */ /* 0x000fe80000000a00 */
[----:B------:R3:W-:Y:S04]  /*26760*/  STS.64 [R8+0xc800], R138 ;  /* 0x00c8008a08007388 */ /* 0x0007e80000000a00 */
[----:B------:R-:W-:Y:S04]  /*26770*/  STS.64 [R17+0xc000], R140 ;  /* 0x00c0008c11007388 */ /* 0x000fe80000000a00 */
[----:B------:R-:W-:Y:S04]  /*26780*/  STS.64 [R17+0xc800], R142 ;  /* 0x00c8008e11007388 */ /* 0x000fe80000000a00 */
[----:B------:R-:W-:Y:S04]  /*26790*/  STS.64 [R19+0xc000], R148 ;  /* 0x00c0009413007388 */ /* 0x000fe80000000a00 */
[----:B------:R-:W-:Y:S04]  /*267a0*/  STS.64 [R19+0xc800], R150 ;  /* 0x00c8009613007388 */ /* 0x000fe80000000a00 */
[----:B------:R3:W-:Y:S04]  /*267b0*/  STS.64 [R18+0xc000], R144 ;  /* 0x00c0009012007388 */ /* 0x0007e80000000a00 */
[----:B------:R3:W-:Y:S04]  /*267c0*/  STS.64 [R18+0xc800], R146 ;  /* 0x00c8009212007388 */ /* 0x0007e80000000a00 */
[----:B-1----:R-:W4:Y:S04]  /*267d0*/  LD.E.64 R14, [R4.64+0xb0] ;  /* 0x0000b004040e7980 */ /* 0x002f28000c101b00 */
[----:B--2---:R-:W2:Y:S04]  /*267e0*/  LD.E R152, [R4.64+0x60] ;  /* 0x0000600404987980 */ /* 0x004ea8000c101900 */
[----:B---3--:R-:W1:Y:S01]  /*267f0*/  S2R R8, SR_TID.X ;  /* 0x0000000000087919 */ /* 0x008e620000002100 */
[----:B------:R-:W-:-:S03]  /*26800*/  LEA.HI R16, R10, R9, RZ, 0x4 ;  /* 0x000000090a107211 */ /* 0x000fc600078f20ff */
[----:B------:R3:W5:Y:S04]  /*26810*/  LD.E R13, [R4.64+0xcc] ;  /* 0x0000cc04040d7980 */ /* 0x000768000c101900 */
[----:B------:R3:W5:Y:S01]  /*26820*/  LD.E.64 R154, [R4.64+0x78] ;  /* 0x00007804049a7980 */ /* 0x000762000c101b00 */
[----:B------:R-:W-:-:S03]  /*26830*/  LOP3.LUT R144, R16, 0xfffffff0, RZ, 0xc0, !PT ;  /* 0xfffffff010907812 */ /* 0x000fc600078ec0ff */
[----:B------:R3:W5:Y:S01]  /*26840*/  LD.E.64 R156, [R4.64+0xa8] ;  /* 0x0000a804049c7980 */ /* 0x000762000c101b00 */
[----:B------:R-:W-:Y:S01]  /*26850*/  LOP3.LUT R12, R12, 0xffffffe0, RZ, 0xc0, !PT ;  /* 0xffffffe00c0c7812 */ /* 0x000fe200078ec0ff */
[----:B------:R-:W-:Y:S01]  /*26860*/  @P4 MUFU.LG2 R2, R2 ;  /* 0x0000000200024308 */ /* 0x000fe20000000c00 */
[-C--:B------:R-:W-:Y:S01]  /*26870*/  IADD3 R144, -R144, R9.reuse, RZ ;  /* 0x0000000990907210 */ /* 0x080fe20007ffe1ff */
[----:B------:R-:W-:Y:S01]  /*26880*/  BSSY B0, `(.L_x_1960) ;  /* 0x0000056000007945 */ /* 0x000fe20003800000 */
[----:B------:R-:W-:Y:S02]  /*26890*/  IADD3 R12, -R12, R9, RZ ;  /* 0x000000090c0c7210 */ /* 0x000fe40007ffe1ff */
[----:B------:R-:W-:Y:S02]  /*268a0*/  LEA.HI R17, R144, R144, RZ, 0x1 ;  /* 0x0000009090117211 */ /* 0x000fe400078f08ff */
[----:B------:R-:W-:Y:S01]  /*268b0*/  SHF.R.S32.HI R146, RZ, 0x1f, R11 ;  /* 0x0000001fff927819 */ /* 0x000fe2000001140b */
[----:B------:R-:W3:Y:S01]  /*268c0*/  @P3 MUFU.LG2 R6, R6 ;  /* 0x0000000600063308 */ /* 0x000ee20000000c00 */
[----:B------:R-:W-:-:S02]  /*268d0*/  SHF.L.U32 R19, R17, 0x2, RZ ;  /* 0x0000000211137819 */ /* 0x000fc400000006ff */
[----:B-1----:R-:W-:Y:S02]  /*268e0*/  SHF.R.S32.HI R7, RZ, 0x1f, R8 ;  /* 0x0000001fff077819 */ /* 0x002fe40000011408 */
[----:B------:R-:W-:Y:S02]  /*268f0*/  LOP3.LUT R17, R17, 0xffffffe, RZ, 0xc0, !PT ;  /* 0x0ffffffe11117812 */ /* 0x000fe400078ec0ff */
[CC--:B------:R-:W-:Y:S02]  /*26900*/  LEA.HI R10, R7.reuse, R8.reuse, RZ, 0x4 ;  /* 0x00000008070a7211 */ /* 0x0c0fe400078f20ff */
[----:B------:R-:W-:Y:S02]  /*26910*/  LEA.HI R7, R7, R8, RZ, 0x5 ;  /* 0x0000000807077211 */ /* 0x000fe400078f28ff */
[----:B------:R-:W-:Y:S02]  /*26920*/  SHF.R.S32.HI R10, RZ, 0x4, R10 ;  /* 0x00000004ff0a7819 */ /* 0x000fe4000001140a */
[----:B------:R-:W-:-:S02]  /*26930*/  LOP3.LUT R7, R7, 0xffffffe0, RZ, 0xc0, !PT ;  /* 0xffffffe007077812 */ /* 0x000fc400078ec0ff */
[----:B------:R-:W-:Y:S01]  /*26940*/  SHF.L.U32 R16, R10, 0x6, RZ ;  /* 0x000000060a107819 */ /* 0x000fe200000006ff */
[----:B---3--:R-:W-:Y:S01]  /*26950*/  @P3 FMUL.FTZ R6, R6, 0.69314718246459960938 ;  /* 0x3f31721806063820 */ /* 0x008fe20000410000 */
[----:B------:R-:W-:Y:S02]  /*26960*/  IADD3 R7, -R7, R8, RZ ;  /* 0x0000000807077210 */ /* 0x000fe40007ffe1ff */
[----:B------:R-:W-:Y:S02]  /*26970*/  LOP3.LUT R16, R16, 0x1c0, RZ, 0xc0, !PT ;  /* 0x000001c010107812 */ /* 0x000fe400078ec0ff */
[----:B------:R-:W-:Y:S02]  /*26980*/  LOP3.LUT P0, RZ, R12, 0x3, RZ, 0xc0, !PT ;  /* 0x000000030cff7812 */ /* 0x000fe4000780c0ff */
[----:B------:R-:W-:Y:S02]  /*26990*/  LOP3.LUT R19, R16, 0x38, R19, 0xf8, !PT ;  /* 0x0000003810137812 */ /* 0x000fe400078ef813 */
[----:B------:R-:W-:-:S02]  /*269a0*/  SHF.R.U32.HI R16, RZ, 0x3, R16 ;  /* 0x00000003ff107819 */ /* 0x000fc40000011610 */
[----:B------:R-:W-:Y:S02]  /*269b0*/  IADD3 R17, R144, -R17, RZ ;  /* 0x8000001190117210 */ /* 0x000fe40007ffe0ff */
[----:B------:R-:W-:Y:S02]  /*269c0*/  LOP3.LUT R16, R19, R16, RZ, 0x3c, !PT ;  /* 0x0000001013107212 */ /* 0x000fe400078e3cff */
[----:B------:R-:W-:Y:S02]  /*269d0*/  LEA.HI R146, R146, R11, RZ, 0x2 ;  /* 0x0000000b92927211 */ /* 0x000fe400078f10ff */
[----:B------:R-:W-:Y:S02]  /*269e0*/  SHF.R.S32.HI R8, RZ, 0x1f, R7 ;  /* 0x0000001fff087819 */ /* 0x000fe40000011407 */
[----:B------:R-:W-:Y:S01]  /*269f0*/  LEA R145, R17, R16, 0x2 ;  /* 0x0000001011917211 */ /* 0x000fe200078e10ff */
[----:B------:R-:W-:Y:S01]  /*26a00*/  BAR.SYNC.DEFER_BLOCKING 0x0 ;  /* 0x0000000000007b1d */ /* 0x000fe20000010000 */
[----:B------:R-:W-:-:S02]  /*26a10*/  LOP3.LUT R146, R146, 0xffffffc, RZ, 0xc0, !PT ;  /* 0x0ffffffc92927812 */ /* 0x000fc400078ec0ff */
[----:B------:R-:W-:Y:S02]  /*26a20*/  LEA.HI R8, R8, R7, RZ, 0x2 ;  /* 0x0000000708087211 */ /* 0x000fe400078f10ff */
[----:B------:R-:W-:Y:S02]  /*26a30*/  SHF.L.U32 R7, R243, 0x6, RZ ;  /* 0x00000006f3077819 */ /* 0x000fe400000006ff */
[----:B------:R-:W-:Y:S02]  /*26a40*/  IADD3 R146, R11, -R146, RZ ;  /* 0x800000920b927210 */ /* 0x000fe40007ffe0ff */
[----:B------:R-:W-:Y:S02]  /*26a50*/  SHF.L.U32 R148, R144, 0x2, RZ ;  /* 0x0000000290947819 */ /* 0x000fe400000006ff */
[----:B------:R-:W-:Y:S02]  /*26a60*/  SHF.R.S32.HI R147, RZ, 0x2, R8 ;  /* 0x00000002ff937819 */ /* 0x000fe40000011408 */
[----:B------:R-:W-:-:S02]  /*26a70*/  MOV R9, 0xff800000 ;  /* 0xff80000000097802 */ /* 0x000fc40000000f00 */
[----:B------:R-:W-:Y:S01]  /*26a80*/  MOV R11, 0xff800000 ;  /* 0xff800000000b7802 */ /* 0x000fe20000000f00 */
[----:B-----5:R-:W-:Y:S01]  /*26a90*/  @P3 FFMA.FTZ R11, R3, R0, R6 ;  /* 0x00000000030b3223 */ /* 0x020fe20000010006 */
[----:B------:R-:W-:Y:S02]  /*26aa0*/  SHF.R.S32.HI R149, RZ, 0x1f, R148 ;  /* 0x0000001fff957819 */ /* 0x000fe40000011494 */
[----:B------:R-:W-:Y:S01]  /*26ab0*/  LEA R146, R146, R147, 0x4 ;  /* 0x0000009392927211 */ /* 0x000fe200078e20ff */
[----:B------:R-:W1:Y:S04]  /*26ac0*/  LDS.128 R140, [R145.X4] ;  /* 0x00000000918c7984 */ /* 0x000e680000004c00 */
[----:B------:R-:W3:Y:S04]  /*26ad0*/  LDS.128 R136, [R145.X4+0x800] ;  /* 0x0008000091887984 */ /* 0x000ee80000004c00 */
        /* <DEDUP_REMOVED lines=30> */
[----:B---3--:R-:W-:-:S04]  /*26cc0*/  @P4 FMUL.FTZ R145, R2, 0.69314718246459960938 ;  /* 0x3f31721802914820 */ /* 0x008fc80000410000 */
[----:B------:R-:W-:Y:S02]  /*26cd0*/  @P4 FFMA.FTZ R9, R164, R0, R145 ;  /* 0x00000000a4094223 */ /* 0x000fe40000010091 */
[----:B----4-:R-:W-:-:S04]  /*26ce0*/  IMAD R14, R14, UR8, R247 ;  /* 0x000000080e0e7c24 */ /* 0x010fc8000f8e02f7 */
[----:B--2---:R-:W-:-:S04]  /*26cf0*/  IMAD R14, R14, R152, R245 ;  /* 0x000000980e0e7224 */ /* 0x004fc800078e02f5 */
[----:B------:R-:W-:Y:S01]  /*26d00*/  IMAD R14, R15, R14, R7 ;  /* 0x0000000e0f0e7224 */ /* 0x000fe200078e0207 */
[----:B------:R-:W-:Y:S05]  /*26d10*/  @P0 BRA `(.L_x_1961) ;  /* 0x000000c000000947 */ /* 0x000fea0003800000 */
[----:B-1----:R-:W-:Y:S01]  /*26d20*/  IMAD R3, R243, -0x40, R244 ;  /* 0xffffffc0f3037824 */ /* 0x002fe200078e02f4 */
[----:B------:R-:W-:Y:S01]  /*26d30*/  IADD3 R2, R146, 0x8, RZ ;  /* 0x0000000892027810 */ /* 0x000fe20007ffe0ff */
[----:B------:R-:W-:Y:S01]  /*26d40*/  ULDC.64 UR4, c[0x0][0x118] ;  /* 0x0000460000047ab9 */ /* 0x000fe20000000a00 */
[----:B------:R-:W-:Y:S02]  /*26d50*/  SHF.R.S32.HI R7, RZ, 0x1f, R14 ;  /* 0x0000001fff077819 */ /* 0x000fe4000001140e */
[----:B------:R-:W-:Y:S02]  /*26d60*/  IADD3 R0, P0, R14, R146, RZ ;  /* 0x000000920e007210 */ /* 0x000fe40007f1e0ff */
[-C--:B------:R-:W-:Y:S02]  /*26d70*/  ISETP.GE.AND P2, PT, R146, R3.reuse, PT ;  /* 0x000000039200720c */ /* 0x080fe40003f46270 */
[----:B------:R-:W-:-:S02]  /*26d80*/  ISETP.GE.AND P1, PT, R2, R3, PT ;  /* 0x000000030200720c */ /* 0x000fc40003f26270 */
[----:B------:R-:W-:Y:S02]  /*26d90*/  LEA.HI.X.SX32 R7, R146, R7, 0x1, P0 ;  /* 0x0000000792077211 */ /* 0x000fe400000f0eff */
[----:B------:R-:W-:-:S04]  /*26da0*/  LEA R2, P0, R0, R156, 0x2 ;  /* 0x0000009c00027211 */ /* 0x000fc800078010ff */
[----:B------:R-:W-:-:S05]  /*26db0*/  LEA.HI.X R3, R0, R157, R7, 0x2, P0 ;  /* 0x0000009d00037211 */ /* 0x000fca00000f1407 */
[----:B------:R1:W-:Y:S04]  /*26dc0*/  @!P2 ST.E [R2.64], R9 ;  /* 0x000000090200a985 */ /* 0x0003e8000c101904 */
[----:B------:R1:W-:Y:S02]  /*26dd0*/  @!P1 ST.E [R2.64+0x20], R11 ;  /* 0x0000200b02009985 */ /* 0x0003e4000c101904 */
.L_x_1961:
[----:B-1----:R-:W-:Y:S05]  /*26de0*/  BSYNC B0 ;  /* 0x0000000000007941 */ /* 0x002fea0003800000 */
.L_x_1960:
[----:B------:R-:W-:Y:S01]  /*26df0*/  IMAD R243, R243, -0x40, R244 ;  /* 0xffffffc0f3f37824 */ /* 0x000fe200078e02f4 */
[----:B------:R-:W-:Y:S01]  /*26e00*/  ULDC.64 UR4, c[0x0][0x118] ;  /* 0x0000460000047ab9 */ /* 0x000fe20000000a00 */
[----:B------:R-:W-:Y:S01]  /*26e10*/  IMAD R13, R14, R13, RZ ;  /* 0x0000000d0e0d7224 */ /* 0x000fe200078e02ff */
[----:B------:R1:W5:Y:S01]  /*26e20*/  LD.E R4, [R4.64+0xc0] ;  /* 0x0000c00404047980 */ /* 0x000362000c101900 */
[C---:B------:R-:W-:Y:S01]  /*26e30*/  IMAD.WIDE R2, R10.reuse, 0x100, R148 ;  /* 0x000001000a027825 */ /* 0x040fe200078e0294 */
[----:B------:R-:W-:Y:S01]  /*26e40*/  ISETP.GE.AND P1, PT, R10, R243, PT ;  /* 0x000000f30a00720c */ /* 0x000fe20003f26270 */
[----:B------:R-:W-:Y:S03]  /*26e50*/  BSSY B0, `(.L_x_1962) ;  /* 0x0000013000007945 */ /* 0x000fe60003800000 */
[----:B------:R-:W-:-:S04]  /*26e60*/  IADD3 R0, P0, R2, R13, RZ ;  /* 0x0000000d02007210 */ /* 0x000fc80007f1e0ff */
[----:B------:R-:W-:Y:S02]  /*26e70*/  LEA.HI.X.SX32 R13, R13, R3, 0x1, P0 ;  /* 0x000000030d0d7211 */ /* 0x000fe400000f0eff */
[----:B------:R-:W-:Y:S02]  /*26e80*/  LEA R8, P0, R0, R154, 0x2 ;  /* 0x0000009a00087211 */ /* 0x000fe400078010ff */
[----:B------:R-:W-:Y:S02]  /*26e90*/  IADD3 R3, R148, 0x40, RZ ;  /* 0x0000004094037810 */ /* 0x000fe40007ffe0ff */
[----:B------:R-:W-:Y:S01]  /*26ea0*/  LEA.HI.X R9, R0, R155, R13, 0x2, P0 ;  /* 0x0000009b00097211 */ /* 0x000fe200000f140d */
[----:B------:R-:W-:Y:S05]  /*26eb0*/  @P1 BRA `(.L_x_1963) ;  /* 0x000000c000001947 */ /* 0x000fea0003800000 */
[C---:B------:R-:W-:Y:S01]  /*26ec0*/  IADD3 R7, R3.reuse, 0x40, RZ ;  /* 0x0000004003077810 */ /* 0x040fe20007ffe0ff */
[----:B------:R-:W-:Y:S01]  /*26ed0*/  ULDC.64 UR4, c[0x0][0x118] ;  /* 0x0000460000047ab9 */ /* 0x000fe20000000a00 */
[C---:B-1----:R-:W-:Y:S02]  /*26ee0*/  IADD3 R5, R3.reuse, 0x80, RZ ;  /* 0x0000008003057810 */ /* 0x042fe40007ffe0ff */
[----:B-----5:R-:W-:-:S02]  /*26ef0*/  ISETP.GE.AND P2, PT, R3, R4, PT ;  /* 0x000000040300720c */ /* 0x020fc40003f46270 */
[-C--:B------:R-:W-:Y:S02]  /*26f00*/  ISETP.GE.AND P3, PT, R148, R4.reuse, PT ;  /* 0x000000049400720c */ /* 0x080fe40003f66270 */
[-C--:B------:R-:W-:Y:S02]  /*26f10*/  ISETP.GE.AND P1, PT, R7, R4.reuse, PT ;  /* 0x000000040700720c */ /* 0x080fe40003f26270 */
[----:B------:R-:W-:-:S07]  /*26f20*/  ISETP.GE.AND P0, PT, R5, R4, PT ;  /* 0x000000040500720c */ /* 0x000fce0003f06270 */
[----:B------:R1:W-:Y:S04]  /*26f30*/  @!P2 ST.E.128 [R8.64+0x100], R108 ;  /* 0x0001006c0800a985 */ /* 0x0003e8000c101d04 */
[----:B------:R1:W-:Y:S04]  /*26f40*/  @!P3 ST.E.64 [R8.64], R140 ;  /* 0x0000008c0800b985 */ /* 0x0003e8000c101b04 */
[----:B------:R1:W-:Y:S04]  /*26f50*/  @!P3 ST.E.64 [R8.64+0x8], R142 ;  /* 0x0000088e0800b985 */ /* 0x0003e8000c101b04 */
[----:B------:R1:W-:Y:S04]  /*26f60*/  @!P1 ST.E.128 [R8.64+0x200], R76 ;  /* 0x0002004c08009985 */ /* 0x0003e8000c101d04 */
[----:B------:R1:W-:Y:S02]  /*26f70*/  @!P0 ST.E.128 [R8.64+0x300], R44 ;  /* 0x0003002c08008985 */ /* 0x0003e4000c101d04 */
.L_x_1963:
[----:B------:R-:W-:Y:S05]  /*26f80*/  BSYNC B0 ;  /* 0x0000000000007941 */ /* 0x000fea0003800000 */
.L_x_1962:
[----:B------:R-:W-:Y:S01]  /*26f90*/  IADD3 R0, R10, 0x8, RZ ;  /* 0x000000080a007810 */ /* 0x000fe20007ffe0ff */
[----:B------:R-:W-:Y:S03]  /*26fa0*/  BSSY B0, `(.L_x_1964) ;  /* 0x000000e000007945 */ /* 0x000fe60003800000 */
[----:B------:R-:W-:-:S13]  /*26fb0*/  ISETP.GE.AND P0, PT, R0, R243, PT ;  /* 0x000000f30000720c */ /* 0x000fda0003f06270 */
[----:B------:R-:W-:Y:S05]  /*26fc0*/  @P0 BRA `(.L_x_1965) ;  /* 0x000000b000000947 */ /* 0x000fea0003800000 */
[C---:B------:R-:W-:Y:S01]  /*26fd0*/  IADD3 R7, R3.reuse, 0x40, RZ ;  /* 0x0000004003077810 */ /* 0x040fe20007ffe0ff */
[----:B------:R-:W-:Y:S01]  /*26fe0*/  ULDC.64 UR4, c[0x0][0x118] ;  /* 0x0000460000047ab9 */ /* 0x000fe20000000a00 */
[C---:B-1----:R-:W-:Y:S02]  /*26ff0*/  IADD3 R5, R3.reuse, 0x80, RZ ;  /* 0x0000008003057810 */ /* 0x042fe40007ffe0ff */
[-C--:B-----5:R-:W-:Y:S02]  /*27000*/  ISETP.GE.AND P3, PT, R148, R4.reuse, PT ;  /* 0x000000049400720c */ /* 0x0a0fe40003f66270 */
[-C--:B------:R-:W-:Y:S02]  /*27010*/  ISETP.GE.AND P2, PT, R3, R4.reuse, PT ;  /* 0x000000040300720c */ /* 0x080fe40003f46270 */
[-C--:B------:R-:W-:Y:S02]  /*27020*/  ISETP.GE.AND P1, PT, R7, R4.reuse, PT ;  /* 0x000000040700720c */ /* 0x080fe40003f26270 */
[----:B------:R-:W-:-:S07]  /*27030*/  ISETP.GE.AND P0, PT, R5, R4, PT ;  /* 0x000000040500720c */ /* 0x000fce0003f06270 */
[----:B------:R1:W-:Y:S04]  /*27040*/  @!P3 ST.E.128 [R8.64+0x2000], R136 ;  /* 0x002000880800b985 */ /* 0x0003e8000c101d04 */
[----:B------:R1:W-:Y:S04]  /*27050*/  @!P2 ST.E.128 [R8.64+0x2100], R104 ;  /* 0x002100680800a985 */ /* 0x0003e8000c101d04 */
[----:B------:R1:W-:Y:S04]  /*27060*/  @!P1 ST.E.128 [R8.64+0x2200], R72 ;  /* 0x0022004808009985 */ /* 0x0003e8000c101d04 */
[----:B------:R1:W-:Y:S02]  /*27070*/  @!P0 ST.E.128 [R8.64+0x2300], R40 ;  /* 0x0023002808008985 */ /* 0x0003e4000c101d04 */
.L_x_1965:
[----:B------:R-:W-:Y:S05]  /*27080*/  BSYNC B0 ;  /* 0x0000000000007941 */ /* 0x000fea0003800000 */
.L_x_1964:
        /* <DEDUP_REMOVED lines=15> */
.L_x_1967:
[----:B------:R-:W-:Y:S05]  /*27180*/  BSYNC B0 ;  /* 0x0000000000007941 */ /* 0x000fea0003800000 */
.L_x_1966:
        /* <DEDUP_REMOVED lines=15> */
.L_x_1969:
[----:B------:R-:W-:Y:S05]  /*27280*/  BSYNC B0 ;  /* 0x0000000000007941 */ /* 0x000fea0003800000 */
.L_x_1968:
        /* <DEDUP_REMOVED lines=15> */
.L_x_1971:
[----:B------:R-:W-:Y:S05]  /*27380*/  BSYNC B0 ;  /* 0x0000000000007941 */ /* 0x000fea0003800000 */
.L_x_1970:
        /* <DEDUP_REMOVED lines=15> */
.L_x_1973:
[----:B------:R-:W-:Y:S05]  /*27480*/  BSYNC B0 ;  /* 0x0000000000007941 */ /* 0x000fea0003800000 */
.L_x_1972:
        /* <DEDUP_REMOVED lines=15> */
.L_x_1975:
[----:B------:R-:W-:Y:S05]  /*27580*/  BSYNC B0 ;  /* 0x0000000000007941 */ /* 0x000fea0003800000 */
.L_x_1974:
[----:B------:R-:W-:-:S04]  /*27590*/  IADD3 R10, R10, 0x38, RZ ;  /* 0x000000380a0a7810 */ /* 0x000fc80007ffe0ff */
[----:B------:R-:W-:Y:S01]  /*275a0*/  ISETP.GE.AND P0, PT, R10, R243, PT ;  /* 0x000000f30a00720c */ /* 0x000fe20003f06270 */
[----:B------:R-:W-:-:S12]  /*275b0*/  IMAD.MOV.U32 R243, RZ, RZ, 0x0 ;  /* 0x00000000fff37424 */ /* 0x000fd800078e00ff */
[----:B------:R-:W-:Y:S05]  /*275c0*/  @P0 RET.REL.NODEC R242 `(_ZN5flash24flash_fwd_splitkv_kernelI23Flash_fwd_kernel_traitsILi256ELi64ELi64ELi4ELb0ELb0EN7cutlass10bfloat16_tE19Flash_kernel_traitsILi256ELi64ELi64ELi4ES3_EELb1ELb0ELb0ELb0ELb0ELb0ELb1ELb1EEEvNS_16Flash_fwd_paramsE) ;  /* 0xfffd8a30f2000950 */ /* 0x000fea0003c3ffff */
[C---:B-1----:R-:W-:Y:S01]  /*275d0*/  IADD3 R5, R3.reuse, 0x40, RZ ;  /* 0x0000004003057810 */ /* 0x042fe20007ffe0ff */
[----:B------:R-:W-:Y:S01]  /*275e0*/  ULDC.64 UR4, c[0x0][0x118] ;  /* 0x0000460000047ab9 */ /* 0x000fe20000000a00 */
[-C--:B-----5:R-:W-:Y:S01]  /*275f0*/  ISETP.GE.AND P1, PT, R3, R4.reuse, PT ;  /* 0x000000040300720c */ /* 0x0a0fe20003f26270 */
[----:B------:R-:W-:Y:S01]  /*27600*/  IMAD.MOV.U32 R243, RZ, RZ, 0x0 ;  /* 0x00000000fff37424 */ /* 0x000fe200078e00ff */
[-C--:B------:R-:W-:Y:S02]  /*27610*/  ISETP.GE.AND P0, PT, R5, R4.reuse, PT ;  /* 0x000000040500720c */ /* 0x080fe40003f06270 */
[----:B------:R-:W-:Y:S02]  /*27620*/  IADD3 R3, R3, 0x80, RZ ;  /* 0x0000008003037810 */ /* 0x000fe40007ffe0ff */
[----:B------:R-:W-:-:S07]  /*27630*/  ISETP.GE.AND P2, PT, R148, R4, PT ;  /* 0x000000049400720c */ /* 0x000fce0003f46270 */
[----:B------:R1:W-:Y:S04]  /*27640*/  @!P1 ST.E.128 [R8.64+0xe100], R80 ;  /* 0x00e1005008009985 */ /* 0x0003e8000c101d04 */
[----:B------:R1:W-:Y:S01]  /*27650*/  @!P0 ST.E.128 [R8.64+0xe200], R48 ;  /* 0x00e2003008008985 */ /* 0x0003e2000c101d04 */
[----:B------:R-:W-:-:S03]  /*27660*/  ISETP.GE.AND P0, PT, R3, R4, PT ;  /* 0x000000040300720c */ /* 0x000fc60003f06270 */
[----:B------:R1:W-:Y:S10]  /*27670*/  @!P2 ST.E.128 [R8.64+0xe000], R112 ;  /* 0x00e000700800a985 */ /* 0x0003f4000c101d04 */
[----:B------:R-:W-:Y:S05]  /*27680*/  @P0 RET.REL.NODEC R242 `(_ZN5flash24flash_fwd_splitkv_kernelI23Flash_fwd_kernel_traitsILi256ELi64ELi64ELi4ELb0ELb0EN7cutlass10bfloat16_tE19Flash_kernel_traitsILi256ELi64ELi64ELi4ES3_EELb1ELb0ELb0ELb0ELb0ELb0ELb1ELb1EEEvNS_16Flash_fwd_paramsE) ;  /* 0xfffd8970f2000950 */ /* 0x000fea0003c3ffff */
[----:B------:R-:W-:Y:S01]  /*27690*/  MOV R243, 0x0 ;  /* 0x0000000000f37802 */ /* 0x000fe20000000f00 */
[----:B------:R-:W-:-:S02]  /*276a0*/  ULDC.64 UR4, c[0x0][0x118] ;  /* 0x0000460000047ab9 */ /* 0x000fc40000000a00 */
[----:B------:R2:W-:Y:S01]  /*276b0*/  ST.E.128 [R8.64+0xe300], R16 ;  /* 0x00e3001008007985 */ /* 0x0005e2000c101d04 */
[----:B------:R-:W-:Y:S05]  /*276c0*/  RET.REL.NODEC R242 `(_ZN5flash24flash_fwd_splitkv_kernelI23Flash_fwd_kernel_traitsILi256ELi64ELi64ELi4ELb0ELb0EN7cutlass10bfloat16_tE19Flash_kernel_traitsILi256ELi64ELi64ELi4ES3_EELb1ELb0ELb0ELb0ELb0ELb0ELb1ELb1EEEvNS_16Flash_fwd_paramsE) ;  /* 0xfffd8930f2007950 */ /* 0x000fea0003c3ffff */
.L_x_1958:
[----:B------:R2:W5:Y:S01]  /*276d0*/  LDL R10, [R1] ;  /* 0x00000000010a7983 */ /* 0x0005620000100800 */
[----:B------:R-:W-:Y:S02]  /*276e0*/  MOV R9, 0x2 ;  /* 0x0000000200097802 */ /* 0x000fe40000000f00 */
[----:B------:R-:W-:Y:S02]  /*276f0*/  MOV R8, 0x27710 ;  /* 0x0002771000087802 */ /* 0x000fe40000000f00 */
[----:B-12--5:R-:W-:Y:S05]  /*27700*/  CALL.REL.NOINC `($__internal_16_$__cuda_sm70_shflsync_bfly_p) ;  /* 0x000000f000007944 */ /* 0x026fea0003c00000 */
[----:B-12---:R-:W-:Y:S05]  /*27710*/  BRA `(.L_x_1976) ;  /* 0xffffe19000007947 */ /* 0x006fea000383ffff */
.L_x_1959:
[----:B------:R-:W-:Y:S02]  /*27720*/  MOV R9, 0x1 ;  /* 0x0000000100097802 */ /* 0x000fe40000000f00 */
[----:B------:R-:W-:Y:S02]  /*27730*/  MOV R8, 0x27750 ;  /* 0x0002775000087802 */ /* 0x000fe40000000f00 */
[----:B-1---5:R-:W-:Y:S05]  /*27740*/  CALL.REL.NOINC `($__internal_16_$__cuda_sm70_shflsync_bfly_p) ;  /* 0x000000b000007944 */ /* 0x022fea0003c00000 */
[----:B--2---:R-:W-:Y:S01]  /*27750*/  FADD.FTZ R2, R10, R9 ;  /* 0x000000090a027221 */ /* 0x004fe20000010000 */
[----:B-1----:R-:W-:Y:S02]  /*27760*/  MOV R10, R252 ;  /* 0x000000fc000a7202 */ /* 0x002fe40000000f00 */
[----:B------:R-:W-:Y:S02]  /*27770*/  MOV R9, 0x2 ;  /* 0x0000000200097802 */ /* 0x000fe40000000f00 */
[----:B------:R-:W-:-:S02]  /*27780*/  MOV R8, 0x277a0 ;  /* 0x000277a000087802 */ /* 0x000fc40000000f00 */
[----:B------:R-:W-:Y:S05]  /*27790*/  CALL.REL.NOINC `($__internal_16_$__cuda_sm70_shflsync_bfly_p) ;  /* 0x0000006000007944 */ /* 0x000fea0003c00000 */
[----:B--2---:R-:W-:Y:S01]  /*277a0*/  FADD.FTZ R11, R252, R9 ;  /* 0x00000009fc0b7221 */ /* 0x004fe20000010000 */
[----:B------:R-:W-:-:S02]  /*277b0*/  MOV R9, 0x1 ;  /* 0x0000000100097802 */ /* 0x000fc40000000f00 */
[----:B------:R-:W-:Y:S02]  /*277c0*/  MOV R8, 0x277f0 ;  /* 0x000277f000087802 */ /* 0x000fe40000000f00 */
[----:B-1----:R-:W-:Y:S02]  /*277d0*/  MOV R10, R11 ;  /* 0x0000000b000a7202 */ /* 0x002fe40000000f00 */
[----:B------:R-:W-:Y:S05]  /*277e0*/  CALL.REL.NOINC `($__internal_16_$__cuda_sm70_shflsync_bfly_p) ;  /* 0x0000001000007944 */ /* 0x000fea0003c00000 */
[----:B-12---:R-:W-:Y:S05]  /*277f0*/  BRA `(.L_x_1977) ;  /* 0xffffe13000007947 */ /* 0x006fea000383ffff */
        .weak           $__internal_16_$__cuda_sm70_shflsync_bfly_p
        .type           $__internal_16_$__cuda_sm70_shflsync_bfly_p,@function
        .size           $__internal_16_$__cuda_sm70_shflsync_bfly_p,(.L_x_4879 - $__internal_16_$__cuda_sm70_shflsync_bfly_p)
$__internal_16_$__cuda_sm70_shflsync_bfly_p:
[----:B------:R-:W-:Y:S01]  /*27800*/  MOV R12, R8 ;  /* 0x00000008000c7202 */ /* 0x000fe20000000f00 */
[----:B------:R-:W-:Y:S04]  /*27810*/  WARPSYNC R6 ;  /* 0x0000000600007348 */ /* 0x000fe80003800000 */
[----:B------:R-:W-:Y:S01]  /*27820*/  MOV R13, 0x0 ;  /* 0x00000000000d7802 */ /* 0x000fe20000000f00 */
[----:B------:R1:W2:Y:S03]  /*27830*/  SHFL.BFLY PT, R9, R10, R9, R7 ;  /* 0x0c0000090a097389 */ /* 0x0002a600000e0007 */
[----:B------:R-:W-:Y:S05]  /*27840*/  RET.REL.NODEC R12 `(_ZN5flash24flash_fwd_splitkv_kernelI23Flash_fwd_kernel_traitsILi256ELi64ELi64ELi4ELb0ELb0EN7cutlass10bfloat16_tE19Flash_kernel_traitsILi256ELi64ELi64ELi4ES3_EELb1ELb0ELb0ELb0ELb0ELb0ELb1ELb1EEEvNS_16Flash_fwd_paramsE) ;  /* 0xfffd87b00c007950 */ /* 0x000fea0003c3ffff */
.L_x_1978:
        /* <DEDUP_REMOVED lines=11> */
.L_x_4879:


//--------------------- .text._ZN5flash24flash_fwd_splitkv_kernelI23Flash_fwd_kernel_traitsILi256ELi64ELi64ELi4ELb0ELb0EN7cutlass10bfloat16_tE19Flash_kernel_traitsILi256ELi64ELi64ELi4ES3_EELb1ELb0ELb0ELb0ELb0ELb1ELb1ELb1EEEvNS_16Flash_fwd_paramsE --------------------------
	.section	.text._ZN5flash24flash_fwd_splitkv_kernelI23Flash_fwd_kernel_traitsILi256ELi64ELi64ELi4ELb0ELb0EN7cutlass10bfloat16_tE19Flash_kernel_traitsILi256ELi64ELi64ELi4ES3_EELb1ELb0ELb0ELb0ELb0ELb1ELb1ELb1EEEvNS_16Flash_fwd_paramsE,"ax",@progbits
	.sectioninfo	@"SHI_REGISTERS=255"
	.align	128
        .global         _ZN5flash24flash_fwd_splitkv_kernelI23Flash_fwd_kernel_traitsILi256ELi64ELi64ELi4ELb0ELb0EN7cutlass10bfloat16_tE19Flash_kernel_traitsILi256ELi64ELi64ELi4ES3_EELb1ELb0ELb0ELb0ELb0ELb1ELb1ELb1EEEvNS_16Flash_fwd_paramsE
        .type           _ZN5flash24flash_fwd_splitkv_kernelI23Flash_fwd_kernel_traitsILi256ELi64ELi64ELi4ELb0ELb0EN7cutlass10bfloat16_tE19Flash_kernel_traitsILi256ELi64ELi64ELi4ES3_EELb1ELb0ELb0ELb0ELb0ELb1ELb1ELb1EEEvNS_16Flash_fwd_paramsE,@function
        .size           _ZN5flash24flash_fwd_splitkv_kernelI23Flash_fwd_kernel_traitsILi256ELi64ELi64ELi4ELb0ELb0EN7cutlass10bfloat16_tE19Flash_kernel_traitsILi256ELi64ELi64ELi4ES3_EELb1ELb0ELb0ELb0ELb0ELb1ELb1ELb1EEEvNS_16Flash_fwd_paramsE,(.L_x_4881 - _ZN5flash24flash_fwd_splitkv_kernelI23Flash_fwd_kernel_traitsILi256ELi64ELi64ELi4ELb0ELb0EN7cutlass10bfloat16_tE19Flash_kernel_traitsILi256ELi64ELi64ELi4ES3_EELb1ELb0ELb0ELb0ELb0ELb1ELb1ELb1EEEvNS_16Flash_fwd_paramsE)
        .other          _ZN5flash24flash_fwd_splitkv_kernelI23Flash_fwd_kernel_traitsILi256ELi64ELi64ELi4ELb0ELb0EN7cutlass10bfloat16_tE19Flash_kernel_traitsILi256ELi64ELi64ELi4ES3_EELb1ELb0ELb0ELb0ELb0ELb1ELb1ELb1EEEvNS_16Flash_fwd_paramsE,@"STO_CUDA_ENTRY STV_DEFAULT"
_ZN5flash24flash_fwd_splitkv_kernelI23Flash_fwd_kernel_traitsILi256ELi64ELi64ELi4ELb0ELb0EN7cutlass10bfloat16_tE19Flash_kernel_traitsILi256ELi64ELi64ELi4ES3_EELb1ELb0ELb0ELb0ELb0ELb1ELb1ELb1EEEvNS_16Flash_fwd_paramsE:
.text._ZN5flash24flash_fwd_splitkv_kernelI23Flash_fwd_kernel_traitsILi256ELi64ELi64ELi4ELb0ELb0EN7cutlass10bfloat16_tE19Flash_kernel_traitsILi256ELi64ELi64ELi4ES3_EELb1ELb0ELb0ELb0ELb0ELb1ELb1ELb1EEEvNS_16Flash_fwd_paramsE:
[----:B------:R-:W-:Y:S02]  /*0000*/  MOV R1, c[0x0][0x28] ;  /* 0x00000a0000017a02 */ /* 0x000fe40000000f00 */
[----:B------:R-:W1:Y:S01]  /*0010*/  I2F.U32.RP R2, c[0x0][0x1c0] ;  /* 0x0000700000027b06 */ /* 0x000e620000209000 */
[----:B------:R-:W2:Y:S01]  /*0020*/  S2R R245, SR_CTAID.Z ;  /* 0x0000000000f57919 */ /* 0x000ea20000002700 */
[----:B------:R-:W-:Y:S01]  /*0030*/  ISETP.NE.U32.AND P0, PT, RZ, c[0x0][0x1c0], PT ;  /* 0x00007000ff007a0c */ /* 0x000fe20003f05070 */
[----:B------:R-:W3:Y:S01]  /*0040*/  S2UR UR8, SR_CTAID.Y ;  /* 0x00000000000879c3 */ /* 0x000ee20000002600 */
[----:B------:R-:W-:Y:S01]  /*0050*/  ULDC.64 UR4, c[0x0][0x40] ;  /* 0x0000100000047ab9 */ /* 0x000fe20000000a00 */
[----:B------:R-:W4:Y:S01]  /*0060*/  S2R R243, SR_CTAID.X ;  /* 0x0000000000f37919 */ /* 0x000f220000002500 */
        /* <DEDUP_REMOVED lines=8> */
[----:B-1----:R-:W-:Y:S02]  /*00f0*/  IMAD.MOV R0, RZ, RZ, -R3 ;  /* 0x000000ffff007224 */ /* 0x002fe400078e0a03 */
[----:B------:R-:W-:Y:S02]  /*0100*/  IMAD.MOV.U32 R2, RZ, RZ, RZ ;  /* 0x000000ffff027224 */ /* 0x000fe400078e00ff */
        /* <DEDUP_REMOVED lines=13> */
[----:B---34-:R-:W-:Y:S05]  /*01e0*/  CALL.REL.NOINC `($_ZN5flash24flash_fwd_splitkv_kernelI23Flash_fwd_kernel_traitsILi256ELi64ELi64ELi4ELb0ELb0EN7cutlass10bfloat16_tE19Flash_kernel_traitsILi256ELi64ELi64ELi4ES3_EELb1ELb0ELb0ELb0ELb0ELb1ELb1ELb1EEEvNS_16Flash_fwd_paramsE$_ZN5flash30compute_attn_1rowblock_splitkvI23Flash_fwd_kernel_traitsILi256ELi64ELi64ELi4ELb0ELb0EN7cutlass10bfloat16_tE19Flash_kernel_traitsILi256ELi64ELi64ELi4ES3_EELb1ELb0ELb0ELb0ELb0ELb1ELb1ELb1ENS_16Flash_fwd_paramsEEEvRKT8_iiiii) ;  /* 0x0000002000007944 */ /* 0x018fea0003c00000 */
[----:B------:R-:W-:Y:S05]  /*01f0*/  BSYNC B4 ;  /* 0x0000000000047941 */ /* 0x000fea0003800000 */
.L_x_1979:
[----:B------:R-:W-:Y:S05]  /*0200*/  EXIT ;  /* 0x000000000000794d */ /* 0x000fea0003800000 */
        .type           $_ZN5flash24flash_fwd_splitkv_kernelI23Flash_fwd_kernel_traitsILi256ELi64ELi64ELi4ELb0ELb0EN7cutlass10bfloat16_tE19Flash_kernel_traitsILi256ELi64ELi64ELi4ES3_EELb1ELb0ELb0ELb0ELb0ELb1ELb1ELb1EEEvNS_16Flash_fwd_paramsE$_ZN5flash30compute_attn_1rowblock_splitkvI23Flash_fwd_kernel_traitsILi256ELi64ELi64ELi4ELb0ELb0EN7cutlass10bfloat16_tE19Flash_kernel_traitsILi256ELi64ELi64ELi4ES3_EELb1ELb0ELb0ELb0ELb0ELb1ELb1ELb1ENS_16Flash_fwd_paramsEEEvRKT8_iiiii,@function
        .size           $_ZN5flash24flash_fwd_splitkv_kernelI23Flash_fwd_kernel_traitsILi256ELi64ELi64ELi4ELb0ELb0EN7cutlass10bfloat16_tE19Flash_kernel_traitsILi256ELi64ELi64ELi4ES3_EELb1ELb0ELb0ELb0ELb0ELb1ELb1ELb1EEEvNS_16Flash_fwd_paramsE$_ZN5flash30compute_attn_1rowblock_splitkvI23Flash_fwd_kernel_traitsILi256ELi64ELi64ELi4ELb0ELb0EN7cutlass10bfloat16_tE19Flash_kernel_traitsILi256ELi64ELi64ELi4ES3_EELb1ELb0ELb0ELb0ELb0ELb1ELb1ELb1ENS_16Flash_fwd_paramsEEEvRKT8_iiiii,($__internal_17_$__cuda_sm70_shflsync_bfly_p - $_ZN5flash24flash_fwd_splitkv_kernelI23Flash_fwd_kernel_traitsILi256ELi64ELi64ELi4ELb0ELb0EN7cutlass10bfloat16_tE19Flash_kernel_traitsILi256ELi64ELi64ELi4ES3_EELb1ELb0ELb0ELb0ELb0ELb1ELb1ELb1EEEvNS_16Flash_fwd_paramsE$_ZN5flash30compute_attn_1rowblock_splitkvI23Flash_fwd_kernel_traitsILi256ELi64ELi64ELi4ELb0ELb0EN7cutlass10bfloat16_tE19Flash_kernel_traitsILi256ELi64ELi64ELi4ES3_EELb1ELb0ELb0ELb0ELb0ELb1ELb1ELb1ENS_16Flash_fwd_paramsEEEvRKT8_iiiii)
$_ZN5flash24flash_fwd_splitkv_kernelI23Flash_fwd_kernel_traitsILi256ELi64ELi64ELi4ELb0ELb0EN7cutlass10bfloat16_tE19Flash_kernel_traitsILi256ELi64ELi64ELi4ES3_EELb1ELb0ELb0ELb0ELb0ELb1ELb1ELb1EEEvNS_16Flash_fwd_paramsE$_ZN5flash30compute_attn_1rowblock_splitkvI23Flash_fwd_kernel_traitsILi256ELi64ELi64ELi4ELb0ELb0EN7cutlass10bfloat16_tE19Flash_kernel_traitsILi256ELi64ELi64ELi4ES3_EELb1ELb0ELb0ELb0ELb0ELb1ELb1ELb1ENS_16Flash_fwd_paramsEEEvRKT8_iiiii:
        /* <DEDUP_REMOVED lines=20> */
.L_x_1981:
[----:B------:R-:W-:Y:S05]  /*0350*/  BSYNC B0 ;  /* 0x0000000000007941 */ /* 0x000fea0003800000 */
.L_x_1980:
[----:B------:R-:W3:Y:S04]  /*0360*/  LD.E.64 R18, [R20.64+0xf0] ;  /* 0x0000f00614127980 */ /* 0x000ee8000c101b00 */
[----:B------:R-:W4:Y:S01]  /*0370*/  @P1 LD.E R244, [R4.64+0x4] ;  /* 0x0000040604f41980 */ /* 0x000f22000c101900 */
        /* <DEDUP_REMOVED lines=15> */
.L_x_1983:
[----:B------:R4:W5:Y:S02]  /*0470*/  LD.E R61, [R20.64+0xb8] ;  /* 0x0000b806143d7980 */ /* 0x000964000c101900 */
.L_x_1984:
[----:B------:R-:W-:Y:S05]  /*0480*/  BSYNC B0 ;  /* 0x0000000000007941 */ /* 0x000fea0003800000 */
.L_x_1982:
        /* <DEDUP_REMOVED lines=10> */
.L_x_1986:
[----:B------:R-:W2:Y:S01]  /*0530*/  LD.E.64 R2, [R20.64+0x108] ;  /* 0x0001080614027980 */ /* 0x000ea2000c101b00 */
[----:B------:R-:W-:Y:S01]  /*0540*/  BSSY B0, `(.L_x_1988) ;  /* 0x0000006000007945 */ /* 0x000fe20003800000 */
[----:B------:R-:W-:Y:S01]  /*0550*/  IMAD.MOV.U32 R54, RZ, RZ, RZ ;  /* 0x000000ffff367224 */ /* 0x000fe200078e00ff */
[----:B--2---:R-:W-:-:S04]  /*0560*/  ISETP.NE.U32.AND P0, PT, R2, RZ, PT ;  /* 0x000000ff0200720c */ /* 0x004fc80003f05070 */
[----:B------:R-:W-:-:S13]  /*0570*/  ISETP.NE.AND.EX P0, PT, R3, RZ, PT, P0 ;  /* 0x000000ff0300720c */ /* 0x000fda0003f05300 */
[----:B------:R-:W-:Y:S05]  /*0580*/  @!P0 BRA `(.L_x_1989) ;  /* 0x0000001000008947 */ /* 0x000fea0003800000 */
[----:B------:R2:W5:Y:S02]  /*0590*/  LD.E R54, [R20.64+0xbc] ;  /* 0x0000bc0614367980 */ /* 0x000564000c101900 */
.L_x_1989:
[----:B------:R-:W-:Y:S05]  /*05a0*/  BSYNC B0 ;  /* 0x0000000000007941 */ /* 0x000fea0003800000 */
.L_x_1988:
[----:B-----5:R-:W-:Y:S02]  /*05b0*/  IADD3 R54, R61, R54, RZ ;  /* 0x000000363d367210 */ /* 0x020fe40007ffe0ff */
.L_x_1987:
[----:B------:R-:W-:Y:S05]  /*05c0*/  BSYNC B1 ;  /* 0x0000000000017941 */ /* 0x000fea0003800000 */
.L_x_1985:
[----:B------:R-:W-:Y:S01]  /*05d0*/  IMAD.SHL.U32 R53, R243, 0x40, RZ ;  /* 0x00000040f3357824 */ /* 0x000fe200078e00ff */
[----:B------:R-:W-:Y:S01]  /*05e0*/  MOV R2, R242 ;  /* 0x000000f200027202 */ /* 0x000fe20000000f00 */
[----:B------:R-:W-:-:S03]  /*05f0*/  IMAD.MOV.U32 R3, RZ, RZ, 0x0 ;  /* 0x00000000ff037424 */ /* 0x000fc600078e00ff */
[----:B------:R-:W-:-:S13]  /*0600*/  ISETP.GT.AND P0, PT, R244, R53, PT ;  /* 0x00000035f400720c */ /* 0x000fda0003f04270 */
[----:B------:R-:W-:Y:S05]  /*0610*/  @!P0 RET.REL.NODEC R2 `(_ZN5flash24flash_fwd_splitkv_kernelI23Flash_fwd_kernel_traitsILi256ELi64ELi64ELi4ELb0ELb0EN7cutlass10bfloat16_tE19Flash_kernel_traitsILi256ELi64ELi64ELi4ES3_EELb1ELb0ELb0ELb0ELb0ELb1ELb1ELb1EEEvNS_16Flash_fwd_paramsE) ;  /* 0xfffff9e002008950 */ /* 0x000fea0003c3ffff */
[----:B------:R-:W4:Y:S04]  /*0620*/  LD.E R0, [R20.64+0xb8] ;  /* 0x0000b80614007980 */ /* 0x000f28000c101900 */
[----:B-1----:R-:W5:Y:S01]  /*0630*/  LD.E R4, [R20.64+0x188] ;  /* 0x0001880614047980 */ /* 0x002f62000c101900 */
[----:B------:R-:W-:-:S03]  /*0640*/  IABS R3, c[0x0][0x10] ;  /* 0x0000040000037a13 */ /* 0x000fc60000000000 */
[----:B------:R-:W1:Y:S01]  /*0650*/  S2R R57, SR_TID.X ;  /* 0x0000000000397919 */ /* 0x000e620000002100 */
[----:B------:R-:W2:Y:S08]  /*0660*/  I2F.RP R8, R3 ;  /* 0x0000000300087306 */ /* 0x000eb00000209400 */
[----:B--2---:R-:W2:Y:S02]  /*0670*/  MUFU.RCP R8, R8 ;  /* 0x0000000800087308 */ /* 0x004ea40000001000 */
[----:B--2---:R-:W-:-:S06]  /*0680*/  IADD3 R8, R8, 0xffffffe, RZ ;  /* 0x0ffffffe08087810 */ /* 0x004fcc0007ffe0ff */
[----:B------:R-:W2:Y:S02]  /*0690*/  F2I.FTZ.U32.TRUNC.NTZ R9, R8 ;  /* 0x0000000800097305 */ /* 0x000ea4000021f000 */
[----:B--2---:R-:W-:Y:S02]  /*06a0*/  IMAD.MOV R5, RZ, RZ, -R9 ;  /* 0x000000ffff057224 */ /* 0x004fe400078e0a09 */
[----:B------:R-:W-:Y:S02]  /*06b0*/  IMAD.MOV.U32 R8, RZ, RZ, RZ ;  /* 0x000000ffff087224 */ /* 0x000fe400078e00ff */
[----:B------:R-:W-:-:S04]  /*06c0*/  IMAD R5, R5, R3, RZ ;  /* 0x0000000305057224 */ /* 0x000fc800078e02ff */
[----:B------:R-:W-:Y:S01]  /*06d0*/  IMAD.HI.U32 R5, R9, R5, R8 ;  /* 0x0000000509057227 */ /* 0x000fe200078e0008 */
[----:B----4-:R-:W-:-:S04]  /*06e0*/  IADD3 R0, R0, 0x3f, RZ ;  /* 0x0000003f00007810 */ /* 0x010fc80007ffe0ff */
[----:B------:R-:W-:-:S04]  /*06f0*/  SHF.R.S32.HI R6, RZ, 0x1f, R0 ;  /* 0x0000001fff067819 */ /* 0x000fc80000011400 */
[----:B------:R-:W-:Y:S02]  /*0700*/  LEA.HI R6, R6, R0, RZ, 0x6 ;  /* 0x0000000006067211 */ /* 0x000fe400078f30ff */
[----:B------:R-:W-:Y:S02]  /*0710*/  IABS R0, c[0x0][0x10] ;  /* 0x0000040000007a13 */ /* 0x000fe40000000000 */
[----:B------:R-:W-:-:S03]  /*0720*/  LEA.HI.SX32 R6, R6, c[0x0][0x10], 0x1a ;  /* 0x0000040006067a11 */ /* 0x000fc600078fd2ff */
[----:B------:R-:W-:Y:S01]  /*0730*/  IMAD.MOV R0, RZ, RZ, -R0 ;  /* 0x000000ffff007224 */ /* 0x000fe200078e0a00 */
[----:B------:R-:W-:-:S04]  /*0740*/  IADD3 R6, R6, -0x1, RZ ;  /* 0xffffffff06067810 */ /* 0x000fc80007ffe0ff */
[----:B------:R-:W-:Y:S02]  /*0750*/  IABS R2, R6 ;  /* 0x0000000600027213 */ /* 0x000fe40000000000 */
[----:B------:R-:W-:-:S03]  /*0760*/  LOP3.LUT R6, R6, c[0x0][0x10], RZ, 0x3c, !PT ;  /* 0x0000040006067a12 */ /* 0x000fc600078e3cff */
[----:B------:R-:W-:Y:S01]  /*0770*/  IMAD.HI.U32 R5, R5, R2, RZ ;  /* 0x0000000205057227 */ /* 0x000fe200078e00ff */
[----:B------:R-:W-:-:S03]  /*0780*/  ISETP.GE.AND P0, PT, R6, RZ, PT ;  /* 0x000000ff0600720c */ /* 0x000fc60003f06270 */
[----:B------:R-:W-:Y:S01]  /*0790*/  IMAD R0, R5, R0, R2 ;  /* 0x0000000005007224 */ /* 0x000fe200078e0202 */
[----:B------:R-:W-:-:S04]  /*07a0*/  IADD3 R2, R54, 0x3f, RZ ;  /* 0x0000003f36027810 */ /* 0x000fc80007ffe0ff */
[----:B------:R-:W-:-:S13]  /*07b0*/  ISETP.GT.U32.AND P1, PT, R3, R0, PT ;  /* 0x000000000300720c */ /* 0x000fda0003f24070 */
[----:B------:R-:W-:Y:S01]  /*07c0*/  @!P1 IMAD.IADD R0, R0, 0x1, -R3 ;  /* 0x0000000100009824 */ /* 0x000fe200078e0a03 */
[----:B------:R-:W-:Y:S02]  /*07d0*/  @!P1 IADD3 R5, R5, 0x1, RZ ;  /* 0x0000000105059810 */ /* 0x000fe40007ffe0ff */
[----:B------:R-:W-:Y:S02]  /*07e0*/  ISETP.NE.AND P1, PT, RZ, c[0x0][0x10], PT ;  /* 0x00000400ff007a0c */ /* 0x000fe40003f25270 */
[----:B------:R-:W-:Y:S02]  /*07f0*/  ISETP.GE.U32.AND P2, PT, R0, R3, PT ;  /* 0x000000030000720c */ /* 0x000fe40003f46070 */
[----:B------:R-:W-:-:S04]  /*0800*/  IADD3 R3, -R244, 0x7f, R53 ;  /* 0x0000007ff4037810 */ /* 0x000fc80007ffe135 */
[----:B-----5:R-:W-:Y:S02]  /*0810*/  IADD3 R4, R4, R3, R54 ;  /* 0x0000000304047210 */ /* 0x020fe40007ffe036 */
[----:B------:R-:W-:Y:S02]  /*0820*/  SHF.R.S32.HI R3, RZ, 0x1f, R2 ;  /* 0x0000001fff037819 */ /* 0x000fe40000011402 */
[----:B------:R-:W-:Y:S02]  /*0830*/  SHF.R.S32.HI R165, RZ, 0x1f, R4 ;  /* 0x0000001fffa57819 */ /* 0x000fe40000011404 */
[----:B------:R-:W-:Y:S02]  /*0840*/  LEA.HI R2, R3, R2, RZ, 0x6 ;  /* 0x0000000203027211 */ /* 0x000fe400078f30ff */
[----:B------:R-:W-:Y:S02]  /*0850*/  @P2 IADD3 R5, R5, 0x1, RZ ;  /* 0x0000000105052810 */ /* 0x000fe40007ffe0ff */
[----:B------:R-:W-:-:S02]  /*0860*/  LEA.HI R165, R165, R4, RZ, 0x6 ;  /* 0x00000004a5a57211 */ /* 0x000fc400078f30ff */
[----:B------:R-:W-:Y:S01]  /*0870*/  SHF.R.S32.HI R2, RZ, 0x6, R2 ;  /* 0x00000006ff027819 */ /* 0x000fe20000011402 */
[----:B------:R-:W-:Y:S01]  /*0880*/  IMAD.MOV.U32 R0, RZ, RZ, R5 ;  /* 0x000000ffff007224 */ /* 0x000fe200078e0005 */
[----:B------:R-:W-:-:S03]  /*0890*/  SHF.R.S32.HI R165, RZ, 0x6, R165 ;  /* 0x00000006ffa57819 */ /* 0x000fc600000114a5 */
[----:B------:R-:W-:Y:S01]  /*08a0*/  @!P0 IMAD.MOV R0, RZ, RZ, -R0 ;  /* 0x000000ffff008224 */ /* 0x000fe200078e0a00 */
[----:B------:R-:W-:-:S05]  /*08b0*/  @!P1 LOP3.LUT R0, RZ, c[0x0][0x10], RZ, 0x33, !PT ;  /* 0x00000400ff009a12 */ /* 0x000fca00078e33ff */
[----:B------:R-:W-:-:S04]  /*08c0*/  IMAD R239, R0, UR8, RZ ;  /* 0x0000000800ef7c24 */ /* 0x000fc8000f8e02ff */
[----:B------:R-:W-:-:S05]  /*08d0*/  IMAD.IADD R0, R0, 0x1, R239 ;  /* 0x0000000100007824 */ /* 0x000fca00078e02ef */
[----:B------:R-:W-:-:S04]  /*08e0*/  IMNMX R0, R2, R0, PT ;  /* 0x0000000002007217 */ /* 0x000fc80003800200 */
[----:B------:R-:W-:-:S04]  /*08f0*/  IMNMX R165, R0, R165, PT ;  /* 0x000000a500a57217 */ /* 0x000fc80003800200 */
[----:B------:R-:W-:-:S13]  /*0900*/  ISETP.GE.AND P0, PT, R239, R165, PT ;  /* 0x000000a5ef00720c */ /* 0x000fda0003f06270 */
[----:B------:R-:W-:Y:S05]  /*0910*/  @!P0 BRA `(.L_x_1990) ;  /* 0x00000a4000008947 */ /* 0x000fea0003800000 */
[----:B-1----:R1:W2:Y:S04]  /*0920*/  LD.E.64 R2, [R20.64+0xb0] ;  /* 0x0000b00614027980 */ /* 0x0022a8000c101b00 */
[----:B------:R1:W4:Y:S04]  /*0930*/  LD.E R4, [R20.64+0x60] ;  /* 0x0000600614047980 */ /* 0x000328000c101900 */
[----:B---3--:R1:W3:Y:S04]  /*0940*/  LD.E R6, [R20.64+0xcc] ;  /* 0x0000cc0614067980 */ /* 0x0082e8000c101900 */
[----:B------:R1:W3:Y:S04]  /*0950*/  LD.E.64 R8, [R20.64+0x78] ;  /* 0x0000780614087980 */ /* 0x0002e8000c101b00 */
[----:B------:R1:W5:Y:S04]  /*0960*/  LD.E R0, [R20.64+0xc0] ;  /* 0x0000c00614007980 */ /* 0x000368000c101900 */
[----:B-1----:R-:W5:Y:S01]  /*0970*/  LD.E.64 R20, [R20.64+0xa8] ;  /* 0x0000a80614147980 */ /* 0x002f62000c101b00 */
[----:B------:R-:W-:Y:S01]  /*0980*/  SHF.R.S32.HI R7, RZ, 0x1f, R57 ;  /* 0x0000001fff077819 */ /* 0x000fe20000011439 */
[----:B------:R-:W-:Y:S03]  /*0990*/  BSSY B0, `(.L_x_1991) ;  /* 0x000001e000007945 */ /* 0x000fe60003800000 */
[----:B------:R-:W-:-:S04]  /*09a0*/  LEA.HI R7, R7, R57, RZ, 0x4 ;  /* 0x0000003907077211 */ /* 0x000fc800078f20ff */
[----:B------:R-:W-:-:S05]  /*09b0*/  LOP3.LUT R5, R7, 0xfffffff0, RZ, 0xc0, !PT ;  /* 0xfffffff007057812 */ /* 0x000fca00078ec0ff */
[----:B------:R-:W-:Y:S02]  /*09c0*/  IMAD.IADD R57, R57, 0x1, -R5 ;  /* 0x0000000139397824 */ /* 0x000fe400078e0a05 */
[----:B--2---:R-:W-:-:S04]  /*09d0*/  IMAD R2, R2, UR8, R246 ;  /* 0x0000000802027c24 */ /* 0x004fc8000f8e02f6 */
[----:B----4-:R-:W-:Y:S02]  /*09e0*/  IMAD R2, R2, R4, R245 ;  /* 0x0000000402027224 */ /* 0x010fe400078e02f5 */
[----:B------:R-:W-:Y:S02]  /*09f0*/  IMAD.SHL.U32 R4, R57, 0x4, RZ ;  /* 0x0000000439047824 */ /* 0x000fe400078e00ff */
[----:B------:R-:W-:Y:S01]  /*0a00*/  IMAD R3, R3, R2, R53 ;  /* 0x0000000203037224 */ /* 0x000fe200078e0235 */
[----:B------:R-:W-:Y:S01]  /*0a10*/  SHF.R.S32.HI R2, RZ, 0x4, R7 ;  /* 0x00000004ff027819 */ /* 0x000fe20000011407 */
[----:B------:R-:W-:Y:S01]  /*0a20*/  IMAD.IADD R53, R244, 0x1, -R53 ;  /* 0x00000001f4357824 */ /* 0x000fe200078e0a35 */
[--C-:B------:R-:W-:Y:S01]  /*0a30*/  SHF.R.S32.HI R5, RZ, 0x1f, R4.reuse ;  /* 0x0000001fff057819 */ /* 0x100fe20000011404 */
[----:B---3--:R-:W-:Y:S01]  /*0a40*/  IMAD R7, R3, R6, RZ ;  /* 0x0000000603077224 */ /* 0x008fe200078e02ff */
[----:B------:R-:W-:Y:S02]  /*0a50*/  IADD3 R15, R4, 0x40, RZ ;  /* 0x00000040040f7810 */ /* 0x000fe40007ffe0ff */
[C---:B------:R-:W-:Y:S01]  /*0a60*/  ISETP.GE.AND P1, PT, R2.reuse, R53, PT ;  /* 0x000000350200720c */ /* 0x040fe20003f26270 */
[----:B------:R-:W-:Y:S01]  /*0a70*/  IMAD.WIDE R10, R2, 0x100, R4 ;  /* 0x00000100020a7825 */ /* 0x000fe200078e0204 */
[----:B------:R-:W-:-:S02]  /*0a80*/  IADD3 R14, R4, 0x80, RZ ;  /* 0x00000080040e7810 */ /* 0x000fc40007ffe0ff */
[----:B------:R-:W-:Y:S02]  /*0a90*/  IADD3 R13, R4, 0xc0, RZ ;  /* 0x000000c0040d7810 */ /* 0x000fe40007ffe0ff */
[----:B------:R-:W-:-:S04]  /*0aa0*/  IADD3 R6, P0, R7, R10, RZ ;  /* 0x0000000a07067210 */ /* 0x000fc80007f1e0ff */
[----:B------:R-:W-:Y:S02]  /*0ab0*/  LEA.HI.X.SX32 R7, R7, R11, 0x1, P0 ;  /* 0x0000000b07077211 */ /* 0x000fe400000f0eff */
[----:B------:R-:W-:-:S04]  /*0ac0*/  LEA R16, P0, R6, R8, 0x2 ;  /* 0x0000000806107211 */ /* 0x000fc800078010ff */
[----:B------:R-:W-:Y:S01]  /*0ad0*/  LEA.HI.X R17, R6, R9, R7, 0x2, P0 ;  /* 0x0000000906117211 */ /* 0x000fe200000f1407 */
[----:B------:R-:W-:Y:S05]  /*0ae0*/  @P1 BRA `(.L_x_1992) ;  /* 0x0000008000001947 */ /* 0x000fea0003800000 */
[-C--:B-----5:R-:W-:Y:S02]  /*0af0*/  ISETP.GE.AND P3, PT, R4, R0.reuse, PT ;  /* 0x000000000400720c */ /* 0x0a0fe40003f66270 */
[-C--:B------:R-:W-:Y:S02]  /*0b00*/  ISETP.GE.AND P2, PT, R15, R0.reuse, PT ;  /* 0x000000000f00720c */ /* 0x080fe40003f46270 */
[-C--:B------:R-:W-:Y:S02]  /*0b10*/  ISETP.GE.AND P1, PT, R14, R0.reuse, PT ;  /* 0x000000000e00720c */ /* 0x080fe40003f26270 */
[----:B------:R-:W-:-:S07]  /*0b20*/  ISETP.GE.AND P0, PT, R13, R0, PT ;  /* 0x000000000d00720c */ /* 0x000fce0003f06270 */
[----:B------:R1:W-:Y:S04]  /*0b30*/  @!P3 ST.E.128 [R16.64], RZ ;  /* 0x000000ff1000b985 */ /* 0x0003e8000c101d06 */
[----:B------:R1:W-:Y:S04]  /*0b40*/  @!P2 ST.E.128 [R16.64+0x100], RZ ;  /* 0x000100ff1000a985 */ /* 0x0003e8000c101d06 */
[----:B------:R1:W-:Y:S04]  /*0b50*/  @!P1 ST.E.128 [R16.64+0x200], RZ ;  /* 0x000200ff10009985 */ /* 0x0003e8000c101d06 */
[----:B------:R1:W-:Y:S02]  /*0b60*/  @!P0 ST.E.128 [R16.64+0x300], RZ ;  /* 0x000300ff10008985 */ /* 0x0003e4000c101d06 */
.L_x_1992:
[----:B------:R-:W-:Y:S05]  /*0b70*/  BSYNC B0 ;  /* 0x0000000000007941 */ /* 0x000fea0003800000 */
.L_x_1991:
        /* <DEDUP_REMOVED lines=12> */
.L_x_1994:
[----:B------:R-:W-:Y:S05]  /*0c40*/  BSYNC B0 ;  /* 0x0000000000007941 */ /* 0x000fea0003800000 */
.L_x_1993:
        /* <DEDUP_REMOVED lines=12> */
.L_x_1996:
[----:B------:R-:W-:Y:S05]  /*0d10*/  BSYNC B0 ;  /* 0x0000000000007941 */ /* 0x000fea0003800000 */
.L_x_1995:
        /* <DEDUP_REMOVED lines=12> */
.L_x_1998:
[----:B------:R-:W-:Y:S05]  /*0de0*/  BSYNC B0 ;  /* 0x0000000000007941 */ /* 0x000fea0003800000 */
.L_x_1997:
        /* <DEDUP_REMOVED lines=12> */
.L_x_2000:
[----:B------:R-:W-:Y:S05]  /*0eb0*/  BSYNC B0 ;  /* 0x0000000000007941 */ /* 0x000fea0003800000 */
.L_x_1999:
        /* <DEDUP_REMOVED lines=12> */
.L_x_2002:
[----:B------:R-:W-:Y:S05]  /*0f80*/  BSYNC B0 ;  /* 0x0000000000007941 */ /* 0x000fea0003800000 */
.L_x_2001:
        /* <DEDUP_REMOVED lines=12> */
.L_x_2004:
[----:B------:R-:W-:Y:S05]  /*1050*/  BSYNC B0 ;  /* 0x0000000000007941 */ /* 0x000fea0003800000 */
.L_x_2003:
        /* <DEDUP_REMOVED lines=12> */
.L_x_2006:
[----:B------:R-:W-:Y:S05]  /*1120*/  BSYNC B0 ;  /* 0x0000000000007941 */ /* 0x000fea0003800000 */
.L_x_2005:
[----:B------:R-:W-:Y:S02]  /*1130*/  ISETP.NE.AND P6, PT, R57, RZ, PT ;  /* 0x000000ff3900720c */ /* 0x000fe40003fc5270 */
[----:B-----5:R-:W-:-:S02]  /*1140*/  SHF.R.S32.HI R0, RZ, 0x1f, R3 ;  /* 0x0000001fff007819 */ /* 0x020fc40000011403 */
[-C--:B------:R-:W-:Y:S02]  /*1150*/  ISETP.GE.OR P0, PT, R2, R53.reuse, P6 ;  /* 0x000000350200720c */ /* 0x080fe40003706670 */
[----:B------:R-:W-:Y:S02]  /*1160*/  IADD3 R3, P1, R3, R2, RZ ;  /* 0x0000000203037210 */ /* 0x000fe40007f3e0ff */
[-C--:B------:R-:W-:Y:S02]  /*1170*/  ISETP.GE.OR P5, PT, R12, R53.reuse, P6 ;  /* 0x000000350c00720c */ /* 0x080fe400037a6670 */
[----:B------:R-:W-:Y:S02]  /*1180*/  LEA.HI.X.SX32 R0, R2, R0, 0x1, P1 ;  /* 0x0000000002007211 */ /* 0x000fe400008f0eff */
[----:B------:R-:W-:Y:S02]  /*1190*/  LEA R2, P1, R3, R20, 0x2 ;  /* 0x0000001403027211 */ /* 0x000fe400078210ff */
[----:B------:R-:W-:-:S02]  /*11a0*/  ISETP.GE.OR P2, PT, R9, R53, P6 ;  /* 0x000000350900720c */ /* 0x000fc40003746670 */
[----:B------:R-:W-:Y:S01]  /*11b0*/  LEA.HI.X R3, R3, R21, R0, 0x2, P1 ;  /* 0x0000001503037211 */ /* 0x000fe200008f1400 */
[----:B------:R-:W-:Y:S01]  /*11c0*/  @!P0 IMAD.MOV.U32 R0, RZ, RZ, -0x800000 ;  /* 0xff800000ff008424 */ /* 0x000fe200078e00ff */
[-C--:B------:R-:W-:Y:S02]  /*11d0*/  ISETP.GE.OR P1, PT, R8, R53.reuse, P6 ;  /* 0x000000350800720c */ /* 0x080fe40003726670 */
[-C--:B------:R-:W-:Y:S02]  /*11e0*/  ISETP.GE.OR P4, PT, R11, R53.reuse, P6 ;  /* 0x000000350b00720c */ /* 0x080fe40003786670 */
[----:B------:R1:W-:Y:S01]  /*11f0*/  @!P0 ST.E [R2.64], R0 ;  /* 0x0000000002008985 */ /* 0x0003e2000c101906 */
[-C--:B------:R-:W-:Y:S02]  /*1200*/  ISETP.GE.OR P3, PT, R10, R53.reuse, P6 ;  /* 0x000000350a00720c */ /* 0x080fe40003766670 */
[-C--:B------:R-:W-:Y:S02]  /*1210*/  ISETP.GE.OR P0, PT, R7, R53.reuse, P6 ;  /* 0x000000350700720c */ /* 0x080fe40003706670 */
[----:B------:R-:W-:Y:S01]  /*1220*/  ISETP.GE.OR P6, PT, R6, R53, P6 ;  /* 0x000000350600720c */ /* 0x000fe200037c6670 */
[----:B------:R-:W-:-:S03]  /*1230*/  @!P2 IMAD.MOV.U32 R5, RZ, RZ, -0x800000 ;  /* 0xff800000ff05a424 */ /* 0x000fc600078e00ff */
[----:B------:R-:W-:Y:S02]  /*1240*/  @!P1 IMAD.MOV.U32 R4, RZ, RZ, -0x800000 ;  /* 0xff800000ff049424 */ /* 0x000fe400078e00ff */
[----:B------:R-:W-:Y:S01]  /*1250*/  @!P4 IMAD.MOV.U32 R8, RZ, RZ, -0x800000 ;  /* 0xff800000ff08c424 */ /* 0x000fe200078e00ff */
[----:B------:R2:W-:Y:S02]  /*1260*/  @!P2 ST.E [R2.64+0x80], R5 ;  /* 0x000080050200a985 */ /* 0x0005e4000c101906 */
[----:B------:R-:W-:Y:S02]  /*1270*/  @!P3 IMAD.MOV.U32 R7, RZ, RZ, -0x800000 ;  /* 0xff800000ff07b424 */ /* 0x000fe400078e00ff */
[----:B------:R3:W-:Y:S04]  /*1280*/  @!P1 ST.E [R2.64+0xa0], R4 ;  /* 0x0000a00402009985 */ /* 0x0007e8000c101906 */
[----:B------:R-:W-:Y:S04]  /*1290*/  @!P4 ST.E [R2.64+0x40], R8 ;  /* 0x000040080200c985 */ /* 0x000fe8000c101906 */
[----:B------:R-:W-:Y:S01]  /*12a0*/  @!P3 ST.E [R2.64+0x60], R7 ;  /* 0x000060070200b985 */ /* 0x000fe2000c101906 */
[----:B-1----:R-:W-:-:S05]  /*12b0*/  @!P5 IMAD.MOV.U32 R0, RZ, RZ, -0x800000 ;  /* 0xff800000ff00d424 */ /* 0x002fca00078e00ff */
[----:B------:R1:W-:Y:S01]  /*12c0*/  @!P5 ST.E [R2.64+0x20], R0 ;  /* 0x000020000200d985 */ /* 0x0003e2000c101906 */
[----:B--2---:R-:W-:Y:S02]  /*12d0*/  IMAD.MOV.U32 R5, RZ, RZ, 0x0 ;  /* 0x00000000ff057424 */ /* 0x004fe400078e00ff */
[----:B---3--:R-:W-:Y:S02]  /*12e0*/  IMAD.MOV.U32 R4, RZ, RZ, R242 ;  /* 0x000000ffff047224 */ /* 0x008fe400078e00f2 */
[----:B-1----:R-:W-:-:S05]  /*12f0*/  @!P0 IMAD.MOV.U32 R0, RZ, RZ, -0x800000 ;  /* 0xff800000ff008424 */ /* 0x002fca00078e00ff */
[----:B------:R1:W-:Y:S01]  /*1300*/  @!P0 ST.E [R2.64+0xc0], R0 ;  /* 0x0000c00002008985 */ /* 0x0003e2000c101906 */
[----:B------:R-:W-:Y:S05]  /*1310*/  @P6 RET.REL.NODEC R4 `(_ZN5flash24flash_fwd_splitkv_kernelI23Flash_fwd_kernel_traitsILi256ELi64ELi64ELi4ELb0ELb0EN7cutlass10bfloat16_tE19Flash_kernel_traitsILi256ELi64ELi64ELi4ES3_EELb1ELb0ELb0ELb0ELb0ELb1ELb1ELb1EEEvNS_16Flash_fwd_paramsE) ;  /* 0xffffece004006950 */ /* 0x000fea0003c3ffff */
[----:B-1----:R-:W-:Y:S02]  /*1320*/  MOV R0, 0xff800000 ;  /* 0xff80000000007802 */ /* 0x002fe40000000f00 */
[----:B------:R-:W-:-:S03]  /*1330*/  MOV R243, 0x0 ;  /* 0x0000000000f37802 */ /* 0x000fc60000000f00 */
[----:B------:R1:W-:Y:S01]  /*1340*/  ST.E [R2.64+0xe0], R0 ;  /* 0x0000e00002007985 */ /* 0x0003e2000c101906 */
[----:B------:R-:W-:Y:S05]  /*1350*/  RET.REL.NODEC R242 `(_ZN5flash24flash_fwd_splitkv_kernelI23Flash_fwd_kernel_traitsILi256ELi64ELi64ELi4ELb0ELb0EN7cutlass10bfloat16_tE19Flash_kernel_traitsILi256ELi64ELi64ELi4ES3_EELb1ELb0ELb0ELb0ELb0ELb1ELb1ELb1EEEvNS_16Flash_fwd_paramsE) ;  /* 0xffffeca0f2007950 */ /* 0x000fea0003c3ffff */
.L_x_1990:
[----:B-1----:R-:W2:Y:S04]  /*1360*/  LD.E.64 R8, [R20.64+0x160] ;  /* 0x0001600614087980 */ /* 0x002ea8000c101b00 */
[----:B------:R-:W4:Y:S01]  /*1370*/  LD.E.64 R2, [R20.64+0x158] ;  /* 0x0001580614027980 */ /* 0x000f22000c101b00 */
[----:B--2---:R-:W-:-:S04]  /*1380*/  ISETP.NE.U32.AND P1, PT, R8, RZ, PT ;  /* 0x000000ff0800720c */ /* 0x004fc80003f25070 */
[----:B------:R-:W-:-:S13]  /*1390*/  ISETP.NE.AND.EX P1, PT, R9, RZ, PT, P1 ;  /* 0x000000ff0900720c */ /* 0x000fda0003f25310 */
[----:B------:R-:W2:Y:S01]  /*13a0*/  @P1 LD.E.64 R10, [R20.64+0x168] ;  /* 0x00016806140a1980 */ /* 0x000ea2000c101b00 */
        /* <DEDUP_REMOVED lines=8> */
[-C--:B--2---:R-:W-:Y:S02]  /*1430*/  @P1 IMAD R0, R11, R246.reuse, RZ ;  /* 0x000000f60b001224 */ /* 0x084fe400078e02ff */
[----:B-1----:R-:W-:-:S04]  /*1440*/  @P1 IMAD.WIDE.U32 R2, R10, R246, RZ ;  /* 0x000000f60a021225 */ /* 0x002fc800078e00ff */
[----:B------:R-:W-:Y:S01]  /*1450*/  @P1 IMAD R0, R10, R4, R0 ;  /* 0x000000040a001224 */ /* 0x000fe200078e0200 */
[----:B------:R-:W-:-:S03]  /*1460*/  @P1 LEA R249, P0, R2, R8, 0x2 ;  /* 0x0000000802f91211 */ /* 0x000fc600078010ff */
[----:B------:R-:W-:-:S05]  /*1470*/  @P1 IMAD.IADD R0, R3, 0x1, R0 ;  /* 0x0000000103001824 */ /* 0x000fca00078e0200 */
[----:B------:R-:W-:-:S04]  /*1480*/  @P1 LEA.HI.X R248, R2, R9, R0, 0x2, P0 ;  /* 0x0000000902f81211 */ /* 0x000fc800000f1400 */
[----:B------:R-:W-:-:S04]  /*1490*/  LOP3.LUT R249, R249, R248, RZ, 0x3c, !PT ;  /* 0x000000f8f9f97212 */ /* 0x000fc800078e3cff */
[----:B------:R-:W-:-:S04]  /*14a0*/  LOP3.LUT R248, R249, R248, RZ, 0x3c, !PT ;  /* 0x000000f8f9f87212 */ /* 0x000fc800078e3cff */
[----:B------:R-:W-:Y:S02]  /*14b0*/  LOP3.LUT R249, R249, R248, RZ, 0x3c, !PT ;  /* 0x000000f8f9f97212 */ /* 0x000fe400078e3cff */
[----:B------:R-:W-:-:S04]  /*14c0*/  ISETP.NE.U32.AND P0, PT, R248, RZ, PT ;  /* 0x000000fff800720c */ /* 0x000fc80003f05070 */
[----:B------:R-:W-:-:S13]  /*14d0*/  ISETP.NE.AND.EX P0, PT, R249, RZ, PT, P0 ;  /* 0x000000fff900720c */ /* 0x000fda0003f05300 */
[----:B------:R-:W-:Y:S05]  /*14e0*/  @!P0 BRA `(.L_x_2008) ;  /* 0x0000055000008947 */ /* 0x000fea0003800000 */
[----:B------:R-:W2:Y:S04]  /*14f0*/  LD.E R9, [R20.64+0x170] ;  /* 0x0001700614097980 */ /* 0x000ea8000c101900 */
[----:B------:R-:W4:Y:S01]  /*1500*/  LD.E R4, [R20.64+0x68] ;  /* 0x0000680614047980 */ /* 0x000f22000c101900 */
[----:B------:R-:W-:-:S03]  /*1510*/  LEA R2, R165, 0xffffffc0, 0x6 ;  /* 0xffffffc0a5027811 */ /* 0x000fc600078e30ff */
[----:B---3-5:R-:W3:Y:S01]  /*1520*/  LD.E.64 R12, [R20.64+0x20] ;  /* 0x00002006140c7980 */ /* 0x028ee2000c101b00 */
[----:B------:R-:W-:-:S03]  /*1530*/  IABS R3, R2 ;  /* 0x0000000200037213 */ /* 0x000fc60000000000 */
[----:B------:R-:W3:Y:S04]  /*1540*/  LD.E.64 R48, [R20.64+0x38] ;  /* 0x0000380614307980 */ /* 0x000ee8000c101b00 */
[----:B------:R-:W3:Y:S04]  /*1550*/  LD.E.64 R16, [R20.64+0x50] ;  /* 0x0000500614107980 */ /* 0x000ee8000c101b00 */
[----:B------:R1:W5:Y:S04]  /*1560*/  LD.E.64 R28, [R20.64+0x58] ;  /* 0x00005806141c7980 */ /* 0x000368000c101b00 */
[----:B------:R1:W5:Y:S01]  /*1570*/  LD.E.64 R50, [R20.64+0x40] ;  /* 0x0000400614327980 */ /* 0x000362000c101b00 */
[----:B--2---:R-:W-:-:S04]  /*1580*/  IABS R5, R9 ;  /* 0x0000000900057213 */ /* 0x004fc80000000000 */
[----:B------:R-:W2:Y:S08]  /*1590*/  I2F.RP R10, R5 ;  /* 0x00000005000a7306 */ /* 0x000eb00000209400 */
[----:B--2---:R-:W2:Y:S02]  /*15a0*/  MUFU.RCP R10, R10 ;  /* 0x0000000a000a7308 */ /* 0x004ea40000001000 */
[----:B--2---:R-:W-:-:S06]  /*15b0*/  IADD3 R10, R10, 0xffffffe, RZ ;  /* 0x0ffffffe0a0a7810 */ /* 0x004fcc0007ffe0ff */
[----:B------:R-:W2:Y:S01]  /*15c0*/  F2I.FTZ.U32.TRUNC.NTZ R11, R10 ;  /* 0x0000000a000b7305 */ /* 0x000ea2000021f000 */
[----:B------:R-:W-:Y:S01]  /*15d0*/  IABS R0, R9 ;  /* 0x0000000900007213 */ /* 0x000fe20000000000 */
[----:B--2---:R-:W-:Y:S02]  /*15e0*/  IMAD.MOV R6, RZ, RZ, -R11 ;  /* 0x000000ffff067224 */ /* 0x004fe400078e0a0b */
[----:B------:R-:W-:Y:S02]  /*15f0*/  IMAD.MOV.U32 R10, RZ, RZ, RZ ;  /* 0x000000ffff0a7224 */ /* 0x000fe400078e00ff */
[----:B------:R-:W-:-:S04]  /*1600*/  IMAD R6, R6, R5, RZ ;  /* 0x0000000506067224 */ /* 0x000fc800078e02ff */
        /* <DEDUP_REMOVED lines=11> */
[----:B------:R-:W-:-:S05]  /*16c0*/  @P2 IADD3 R6, R6, 0x1, RZ ;  /* 0x0000000106062810 */ /* 0x000fca0007ffe0ff */
[----:B------:R-:W-:-:S05]  /*16d0*/  IMAD.MOV.U32 R8, RZ, RZ, R6 ;  /* 0x000000ffff087224 */ /* 0x000fca00078e0006 */
[----:B------:R-:W-:Y:S02]  /*16e0*/  @!P0 IADD3 R8, -R8, RZ, RZ ;  /* 0x000000ff08088210 */ /* 0x000fe40007ffe1ff */
[----:B------:R-:W-:-:S05]  /*16f0*/  @!P1 LOP3.LUT R8, RZ, R9, RZ, 0x33, !PT ;  /* 0x00000009ff089212 */ /* 0x000fca00078e33ff */
[----:B------:R-:W-:-:S05]  /*1700*/  IMAD.WIDE R10, R8, 0x4, R248 ;  /* 0x00000004080a7825 */ /* 0x000fca00078e02f8 */
[----:B------:R2:W3:Y:S04]  /*1710*/  LD.E R3, [R10.64] ;  /* 0x000000060a037980 */ /* 0x0004e8000c101900 */
[----:B--2---:R-:W2:Y:S01]  /*1720*/  LD.E.64 R10, [R20.64+0x28] ;  /* 0x00002806140a7980 */ /* 0x004ea2000c101b00 */
[----:B----4-:R-:W-:-:S04]  /*1730*/  IABS R6, R4 ;  /* 0x0000000400067213 */ /* 0x010fc80000000000 */
[----:B------:R-:W4:Y:S08]  /*1740*/  I2F.RP R0, R6 ;  /* 0x0000000600007306 */ /* 0x000f300000209400 */
[----:B----4-:R-:W4:Y:S02]  /*1750*/  MUFU.RCP R0, R0 ;  /* 0x0000000000007308 */ /* 0x010f240000001000 */
[----:B----4-:R-:W-:-:S06]  /*1760*/  IADD3 R0, R0, 0xffffffe, RZ ;  /* 0x0ffffffe00007810 */ /* 0x010fcc0007ffe0ff */
[----:B------:R-:W4:Y:S01]  /*1770*/  F2I.FTZ.U32.TRUNC.NTZ R23, R0 ;  /* 0x0000000000177305 */ /* 0x000f22000021f000 */
[----:B------:R-:W-:Y:S01]  /*1780*/  IMAD.MOV.U32 R22, RZ, RZ, RZ ;  /* 0x000000ffff167224 */ /* 0x000fe200078e00ff */
[----:B------:R-:W-:Y:S01]  /*1790*/  IABS R5, R245 ;  /* 0x000000f500057213 */ /* 0x000fe20000000000 */
[----:B----4-:R-:W-:-:S04]  /*17a0*/  IMAD.MOV R0, RZ, RZ, -R23 ;  /* 0x000000ffff007224 */ /* 0x010fc800078e0a17 */
[----:B------:R-:W-:Y:S01]  /*17b0*/  IMAD R14, R0, R6, RZ ;  /* 0x00000006000e7224 */ /* 0x000fe200078e02ff */
[----:B------:R-:W-:-:S03]  /*17c0*/  IABS R0, R4 ;  /* 0x0000000400007213 */ /* 0x000fc60000000000 */
[----:B------:R-:W-:Y:S01]  /*17d0*/  IMAD.HI.U32 R14, R23, R14, R22 ;  /* 0x0000000e170e7227 */ /* 0x000fe200078e0016 */
[----:B------:R-:W-:-:S05]  /*17e0*/  IADD3 R0, RZ, -R0, RZ ;  /* 0x80000000ff007210 */ /* 0x000fca0007ffe0ff */
[----:B------:R-:W-:-:S04]  /*17f0*/  IMAD.HI.U32 R14, R14, R5, RZ ;  /* 0x000000050e0e7227 */ /* 0x000fc800078e00ff */
[----:B------:R-:W-:-:S05]  /*1800*/  IMAD R0, R14, R0, R5 ;  /* 0x000000000e007224 */ /* 0x000fca00078e0205 */
[----:B------:R-:W-:Y:S02]  /*1810*/  ISETP.GT.U32.AND P1, PT, R6, R0, PT ;  /* 0x000000000600720c */ /* 0x000fe40003f24070 */
[----:B------:R-:W-:-:S11]  /*1820*/  IADD3 R8, -R8, RZ, RZ ;  /* 0x000000ff08087210 */ /* 0x000fd60007ffe1ff */
[----:B------:R-:W-:-:S05]  /*1830*/  @!P1 IMAD.IADD R0, R0, 0x1, -R6 ;  /* 0x0000000100009824 */ /* 0x000fca00078e0a06 */
[----:B------:R-:W-:Y:S02]  /*1840*/  ISETP.GE.U32.AND P2, PT, R0, R6, PT ;  /* 0x000000060000720c */ /* 0x000fe40003f46070 */
[----:B------:R-:W-:Y:S02]  /*1850*/  LOP3.LUT R6, R245, R4, RZ, 0x3c, !PT ;  /* 0x00000004f5067212 */ /* 0x000fe400078e3cff */
[----:B------:R-:W-:Y:S02]  /*1860*/  @!P1 IADD3 R14, R14, 0x1, RZ ;  /* 0x000000010e0e9810 */ /* 0x000fe40007ffe0ff */
[----:B------:R-:W-:Y:S02]  /*1870*/  ISETP.GE.AND P0, PT, R6, RZ, PT ;  /* 0x000000ff0600720c */ /* 0x000fe40003f06270 */
[----:B------:R-:W-:Y:S01]  /*1880*/  ISETP.NE.AND P1, PT, R4, RZ, PT ;  /* 0x000000ff0400720c */ /* 0x000fe20003f25270 */
[----:B------:R-:W-:-:S04]  /*1890*/  IMAD R9, R9, R8, R2 ;  /* 0x0000000809097224 */ /* 0x000fc800078e0202 */
[----:B------:R-:W-:Y:S02]  /*18a0*/  @P2 IADD3 R14, R14, 0x1, RZ ;  /* 0x000000010e0e2810 */ /* 0x000fe40007ffe0ff */
[----:B------:R-:W-:-:S04]  /*18b0*/  SHF.R.S32.HI R8, RZ, 0x1f, R9 ;  /* 0x0000001fff087819 */ /* 0x000fc80000011409 */
[----:B------:R-:W-:Y:S02]  /*18c0*/  @!P0 IADD3 R14, -R14, RZ, RZ ;  /* 0x000000ff0e0e8210 */ /* 0x000fe40007ffe1ff */
[----:B------:R-:W-:Y:S02]  /*18d0*/  @!P1 LOP3.LUT R14, RZ, R4, RZ, 0x33, !PT ;  /* 0x00000004ff0e9212 */ /* 0x000fe400078e33ff */
[----:B---3--:R-:W-:Y:S01]  /*18e0*/  SHF.R.S32.HI R0, RZ, 0x1f, R3 ;  /* 0x0000001fff007819 */ /* 0x008fe20000011403 */
[----:B------:R-:W-:-:S04]  /*18f0*/  IMAD R5, R13, R3, RZ ;  /* 0x000000030d057224 */ /* 0x000fc800078e02ff */
[C---:B------:R-:W-:Y:S02]  /*1900*/  IMAD R5, R12.reuse, R0, R5 ;  /* 0x000000000c057224 */ /* 0x040fe400078e0205 */
[----:B------:R-:W-:-:S04]  /*1910*/  IMAD.WIDE.U32 R12, R12, R3, RZ ;  /* 0x000000030c0c7225 */ /* 0x000fc800078e00ff */
[----:B------:R-:W-:Y:S02]  /*1920*/  IMAD.IADD R13, R13, 0x1, R5 ;  /* 0x000000010d0d7824 */ /* 0x000fe400078e0205 */
[----:B------:R-:W-:Y:S02]  /*1930*/  IMAD R5, R49, R9, RZ ;  /* 0x0000000931057224 */ /* 0x000fe400078e02ff */
[----:B------:R-:W-:-:S04]  /*1940*/  IMAD.WIDE.U32 R12, R9, R48, R12 ;  /* 0x00000030090c7225 */ /* 0x000fc800078e000c */
[----:B------:R-:W-:Y:S02]  /*1950*/  IMAD R5, R48, R8, R5 ;  /* 0x0000000830057224 */ /* 0x000fe400078e0205 */
[-C--:B--2---:R-:W-:Y:S02]  /*1960*/  IMAD R4, R11, R3.reuse, RZ ;  /* 0x000000030b047224 */ /* 0x084fe400078e02ff */
[----:B------:R-:W-:Y:S01]  /*1970*/  IMAD.IADD R11, R13, 0x1, R5 ;  /* 0x000000010d0b7824 */ /* 0x000fe200078e0205 */
[----:B------:R-:W-:Y:S01]  /*1980*/  SHF.R.S32.HI R13, RZ, 0x1f, R14 ;  /* 0x0000001fff0d7819 */ /* 0x000fe2000001140e */
[----:B------:R-:W-:-:S04]  /*1990*/  IMAD.WIDE.U32 R22, R10, R3, RZ ;  /* 0x000000030a167225 */ /* 0x000fc800078e00ff */
[----:B------:R-:W-:Y:S01]  /*19a0*/  IMAD R4, R10, R0, R4 ;  /* 0x000000000a047224 */ /* 0x000fe200078e0204 */
[----:B------:R-:W-:Y:S01]  /*19b0*/  MOV R10, R12 ;  /* 0x0000000c000a7202 */ /* 0x000fe20000000f00 */
[----:B------:R-:W-:-:S04]  /*19c0*/  IMAD R5, R17, R14, RZ ;  /* 0x0000000e11057224 */ /* 0x000fc800078e02ff */
[----:B------:R-:W-:Y:S02]  /*19d0*/  IMAD R5, R16, R13, R5 ;  /* 0x0000000d10057224 */ /* 0x000fe400078e0205 */
[----:B------:R-:W-:Y:S01]  /*19e0*/  IMAD.WIDE.U32 R16, R14, R16, R10 ;  /* 0x000000100e107225 */ /* 0x000fe200078e000a */
[----:B------:R-:W-:-:S03]  /*19f0*/  IADD3 R15, R23, R4, RZ ;  /* 0x00000004170f7210 */ /* 0x000fc60007ffe0ff */
[----:B------:R-:W-:Y:S01]  /*1a00*/  IMAD.MOV.U32 R11, RZ, RZ, R22 ;  /* 0x000000ffff0b7224 */ /* 0x000fe200078e0016 */
[----:B------:R-:W-:Y:S01]  /*1a10*/  MOV R3, R16 ;  /* 0x0000001000037202 */ /* 0x000fe20000000f00 */
[----:B------:R-:W-:Y:S01]  /*1a20*/  IMAD.IADD R0, R17, 0x1, R5 ;  /* 0x0000000111007824 */ /* 0x000fe200078e0205 */
[----:B------:R-:W-:Y:S05]  /*1a30*/  BRA `(.L_x_2009) ;  /* 0x0000052000007947 */ /* 0x000fea0003800000 */
.L_x_2008:
[----:B------:R-:W2:Y:S01]  /*1a40*/  LD.E R5, [R20.64+0x68] ;  /* 0x0000680614057980 */ /* 0x000ea2000c101900 */
        /* <DEDUP_REMOVED lines=8> */
[----:B------:R-:W-:-:S02]  /*1ad0*/  IABS R8, R245 ;  /* 0x000000f500087213 */ /* 0x000fc40000000000 */
[----:B------:R-:W-:Y:S02]  /*1ae0*/  @!P3 SHF.R.S32.HI R6, RZ, 0x1f, R13 ;  /* 0x0000001fff06b819 */ /* 0x000fe4000001140d */
[----:B--2---:R-:W-:-:S04]  /*1af0*/  IABS R3, R5 ;  /* 0x0000000500037213 */ /* 0x004fc80000000000 */
[----:B------:R-:W2:Y:S08]  /*1b00*/  I2F.RP R0, R3 ;  /* 0x0000000300007306 */ /* 0x000eb00000209400 */
[----:B--2---:R-:W2:Y:S02]  /*1b10*/  MUFU.RCP R0, R0 ;  /* 0x0000000000007308 */ /* 0x004ea40000001000 */
[----:B--2---:R-:W-:-:S06]  /*1b20*/  IADD3 R0, R0, 0xffffffe, RZ ;  /* 0x0ffffffe00007810 */ /* 0x004fcc0007ffe0ff */
[----:B------:R-:W2:Y:S02]  /*1b30*/  F2I.FTZ.U32.TRUNC.NTZ R11, R0 ;  /* 0x00000000000b7305 */ /* 0x000ea4000021f000 */
[----:B--2---:R-:W-:-:S05]  /*1b40*/  IADD3 R0, RZ, -R11, RZ ;  /* 0x8000000bff007210 */ /* 0x004fca0007ffe0ff */
[----:B------:R-:W-:Y:S01]  /*1b50*/  IMAD R4, R0, R3, RZ ;  /* 0x0000000300047224 */ /* 0x000fe200078e02ff */
[----:B------:R-:W-:-:S03]  /*1b60*/  IABS R0, R5 ;  /* 0x0000000500007213 */ /* 0x000fc60000000000 */
[----:B------:R-:W-:Y:S01]  /*1b70*/  IMAD.HI.U32 R4, R11, R4, R10 ;  /* 0x000000040b047227 */ /* 0x000fe200078e000a */
[----:B------:R-:W-:-:S03]  /*1b80*/  IADD3 R0, RZ, -R0, RZ ;  /* 0x80000000ff007210 */ /* 0x000fc60007ffe0ff */
[----:B----4-:R-:W-:Y:S02]  /*1b90*/  @!P3 IMAD R2, R49, R13, RZ ;  /* 0x0000000d3102b224 */ /* 0x010fe400078e02ff */
[----:B------:R-:W-:-:S04]  /*1ba0*/  IMAD.HI.U32 R4, R4, R8, RZ ;  /* 0x0000000804047227 */ /* 0x000fc800078e00ff */
[----:B------:R-:W-:Y:S02]  /*1bb0*/  IMAD R0, R4, R0, R8 ;  /* 0x0000000004007224 */ /* 0x000fe400078e0208 */
[----:B------:R-:W-:Y:S02]  /*1bc0*/  @!P3 IMAD R2, R6, R48, R2 ;  /* 0x000000300602b224 */ /* 0x000fe400078e0202 */
[----:B------:R-:W-:Y:S01]  /*1bd0*/  @!P3 IMAD.WIDE.U32 R30, R48, R13, RZ ;  /* 0x0000000d301eb225 */ /* 0x000fe200078e00ff */
[----:B------:R-:W-:-:S03]  /*1be0*/  ISETP.GT.U32.AND P0, PT, R3, R0, PT ;  /* 0x000000000300720c */ /* 0x000fc60003f04070 */
[----:B------:R-:W-:Y:S01]  /*1bf0*/  @P3 IMAD.IADD R8, R13, 0x1, R14 ;  /* 0x000000010d083824 */ /* 0x000fe200078e020e */
[----:B-----5:R-:W-:Y:S02]  /*1c00*/  @!P3 SHF.R.S32.HI R6, RZ, 0x1f, R12 ;  /* 0x0000001fff06b819 */ /* 0x020fe4000001140c */
[----:B------:R-:W-:Y:S01]  /*1c10*/  @!P3 IADD3 R9, R31, R2, RZ ;  /* 0x000000021f09b210 */ /* 0x000fe20007ffe0ff */
[-C--:B------:R-:W-:Y:S02]  /*1c20*/  @P3 IMAD R10, R49, R8.reuse, RZ ;  /* 0x00000008310a3224 */ /* 0x080fe400078e02ff */
[----:B------:R-:W-:-:S04]  /*1c30*/  @P3 IMAD.WIDE.U32 R26, R48, R8, RZ ;  /* 0x00000008301a3225 */ /* 0x000fc800078e00ff */
[----:B---3--:R-:W-:Y:S02]  /*1c40*/  @!P3 IMAD R2, R25, R12, RZ ;  /* 0x0000000c1902b224 */ /* 0x008fe400078e02ff */
[----:B------:R-:W-:Y:S02]  /*1c50*/  @!P3 IMAD.MOV.U32 R8, RZ, RZ, R30 ;  /* 0x000000ffff08b224 */ /* 0x000fe400078e001e */
[C---:B------:R-:W-:Y:S02]  /*1c60*/  @!P3 IMAD R2, R24.reuse, R6, R2 ;  /* 0x000000061802b224 */ /* 0x040fe400078e0202 */
[----:B------:R-:W-:Y:S01]  /*1c70*/  @!P3 IMAD.WIDE.U32 R8, R24, R12, R8 ;  /* 0x0000000c1808b225 */ /* 0x000fe200078e0008 */
[----:B------:R-:W-:-:S03]  /*1c80*/  @P3 IADD3 R10, R27, R10, RZ ;  /* 0x0000000a1b0a3210 */ /* 0x000fc60007ffe0ff */
[----:B------:R-:W-:Y:S01]  /*1c90*/  @P3 IMAD.MOV.U32 R11, RZ, RZ, R26 ;  /* 0x000000ffff0b3224 */ /* 0x000fe200078e001a */
[----:B------:R-:W-:Y:S01]  /*1ca0*/  @!P3 MOV R11, R8 ;  /* 0x00000008000bb202 */ /* 0x000fe20000000f00 */
[----:B------:R-:W-:Y:S01]  /*1cb0*/  @!P3 IMAD.IADD R10, R9, 0x1, R2 ;  /* 0x00000001090ab824 */ /* 0x000fe200078e0202 */
[----:B------:R-:W-:-:S04]  /*1cc0*/  @!P0 IADD3 R0, R0, -R3, RZ ;  /* 0x8000000300008210 */ /* 0x000fc80007ffe0ff */
[-C--:B------:R-:W-:Y:S02]  /*1cd0*/  LOP3.LUT R11, R11, R10.reuse, RZ, 0x3c, !PT ;  /* 0x0000000a0b0b7212 */ /* 0x080fe400078e3cff */
[----:B------:R-:W-:Y:S02]  /*1ce0*/  ISETP.GE.U32.AND P2, PT, R0, R3, PT ;  /* 0x000000030000720c */ /* 0x000fe40003f46070 */
[----:B------:R-:W-:Y:S02]  /*1cf0*/  LOP3.LUT R3, R245, R5, RZ, 0x3c, !PT ;  /* 0x00000005f5037212 */ /* 0x000fe400078e3cff */
[----:B------:R-:W-:Y:S02]  /*1d00*/  LOP3.LUT R10, R11, R10, RZ, 0x3c, !PT ;  /* 0x0000000a0b0a7212 */ /* 0x000fe400078e3cff */
[----:B------:R-:W-:Y:S02]  /*1d10*/  ISETP.GE.AND P1, PT, R3, RZ, PT ;  /* 0x000000ff0300720c */ /* 0x000fe40003f26270 */
[----:B------:R-:W-:-:S02]  /*1d20*/  @!P0 IADD3 R4, R4, 0x1, RZ ;  /* 0x0000000104048810 */ /* 0x000fc40007ffe0ff */
[----:B------:R-:W-:Y:S02]  /*1d30*/  LEA R2, R165, 0xffffffc0, 0x6 ;  /* 0xffffffc0a5027811 */ /* 0x000fe400078e30ff */
[----:B------:R-:W-:Y:S02]  /*1d40*/  LOP3.LUT R11, R11, R10, RZ, 0x3c, !PT ;  /* 0x0000000a0b0b7212 */ /* 0x000fe400078e3cff */
[----:B------:R-:W-:Y:S01]  /*1d50*/  ISETP.NE.AND P0, PT, R5, RZ, PT ;  /* 0x000000ff0500720c */ /* 0x000fe20003f05270 */
[----:B------:R-:W-:Y:S01]  /*1d60*/  @!P3 IMAD R6, R51, R13, RZ ;  /* 0x0000000d3306b224 */ /* 0x000fe200078e02ff */
[----:B------:R-:W-:Y:S01]  /*1d70*/  @!P3 SHF.R.S32.HI R0, RZ, 0x1f, R13 ;  /* 0x0000001fff00b819 */ /* 0x000fe2000001140d */
[----:B------:R-:W-:Y:S01]  /*1d80*/  IMAD.WIDE.U32 R24, R48, R2, R10 ;  /* 0x0000000230187225 */ /* 0x000fe200078e000a */
[----:B------:R-:W-:-:S03]  /*1d90*/  SHF.R.S32.HI R8, RZ, 0x1f, R2 ;  /* 0x0000001fff087819 */ /* 0x000fc60000011402 */
[----:B------:R-:W-:Y:S02]  /*1da0*/  @!P3 IMAD R0, R0, R50, R6 ;  /* 0x000000320000b224 */ /* 0x000fe400078e0206 */
[----:B------:R-:W-:Y:S01]  /*1db0*/  @!P3 IMAD.WIDE.U32 R10, R50, R13, RZ ;  /* 0x0000000d320ab225 */ /* 0x000fe200078e00ff */
[----:B------:R-:W-:-:S03]  /*1dc0*/  @P2 IADD3 R4, R4, 0x1, RZ ;  /* 0x0000000104042810 */ /* 0x000fc60007ffe0ff */
[----:B------:R-:W-:Y:S01]  /*1dd0*/  IMAD R9, R49, R2, RZ ;  /* 0x0000000231097224 */ /* 0x000fe200078e02ff */
[----:B------:R-:W-:Y:S01]  /*1de0*/  @!P3 IADD3 R11, R11, R0, RZ ;  /* 0x000000000b0bb210 */ /* 0x000fe20007ffe0ff */
[----:B------:R-:W-:Y:S01]  /*1df0*/  @P3 IMAD.IADD R13, R13, 0x1, R14 ;  /* 0x000000010d0d3824 */ /* 0x000fe200078e020e */
[----:B------:R-:W-:Y:S01]  /*1e00*/  @!P1 IADD3 R4, -R4, RZ, RZ ;  /* 0x000000ff04049210 */ /* 0x000fe20007ffe1ff */
[----:B------:R-:W-:Y:S01]  /*1e10*/  IMAD R9, R8, R48, R9 ;  /* 0x0000003008097224 */ /* 0x000fe200078e0209 */
[----:B------:R-:W-:Y:S01]  /*1e20*/  @!P3 SHF.R.S32.HI R0, RZ, 0x1f, R12 ;  /* 0x0000001fff00b819 */ /* 0x000fe2000001140c */
[----:B------:R-:W-:Y:S01]  /*1e30*/  @!P3 IMAD R3, R23, R12, RZ ;  /* 0x0000000c1703b224 */ /* 0x000fe200078e02ff */
[----:B------:R-:W-:Y:S01]  /*1e40*/  @!P0 LOP3.LUT R4, RZ, R5, RZ, 0x33, !PT ;  /* 0x00000005ff048212 */ /* 0x000fe200078e33ff */
[-C--:B------:R-:W-:Y:S02]  /*1e50*/  @P3 IMAD R15, R51, R13.reuse, RZ ;  /* 0x0000000d330f3224 */ /* 0x080fe400078e02ff */
[----:B------:R-:W-:Y:S01]  /*1e60*/  @P3 IMAD.WIDE.U32 R26, R50, R13, RZ ;  /* 0x0000000d321a3225 */ /* 0x000fe200078e00ff */
[----:B------:R-:W-:-:S03]  /*1e70*/  SHF.R.S32.HI R13, RZ, 0x1f, R4 ;  /* 0x0000001fff0d7819 */ /* 0x000fc60000011404 */
[----:B------:R-:W-:Y:S02]  /*1e80*/  IMAD.IADD R25, R25, 0x1, R9 ;  /* 0x0000000119197824 */ /* 0x000fe400078e0209 */
[C---:B------:R-:W-:Y:S02]  /*1e90*/  @!P3 IMAD R0, R22.reuse, R0, R3 ;  /* 0x000000001600b224 */ /* 0x040fe400078e0203 */
[----:B------:R-:W-:Y:S02]  /*1ea0*/  IMAD R3, R17, R4, RZ ;  /* 0x0000000411037224 */ /* 0x000fe400078e02ff */
[----:B------:R-:W-:-:S04]  /*1eb0*/  @!P3 IMAD.WIDE.U32 R22, R22, R12, R10 ;  /* 0x0000000c1616b225 */ /* 0x000fc800078e000a */
[----:B------:R-:W-:Y:S01]  /*1ec0*/  IMAD.WIDE.U32 R24, R16, R4, R24 ;  /* 0x0000000410187225 */ /* 0x000fe200078e0018 */
[----:B------:R-:W-:-:S03]  /*1ed0*/  @P3 MOV R11, R26 ;  /* 0x0000001a000b3202 */ /* 0x000fc60000000f00 */
[----:B------:R-:W-:Y:S02]  /*1ee0*/  IMAD R16, R16, R13, R3 ;  /* 0x0000000d10107224 */ /* 0x000fe400078e0203 */
[----:B------:R-:W-:Y:S01]  /*1ef0*/  @P3 IMAD.IADD R15, R27, 0x1, R15 ;  /* 0x000000011b0f3824 */ /* 0x000fe200078e020f */
[----:B------:R-:W-:Y:S01]  /*1f00*/  @!P3 MOV R11, R22 ;  /* 0x00000016000bb202 */ /* 0x000fe20000000f00 */
[----:B------:R-:W-:Y:S01]  /*1f10*/  @!P3 IMAD.IADD R15, R23, 0x1, R0 ;  /* 0x00000001170fb824 */ /* 0x000fe200078e0200 */
[----:B------:R-:W-:Y:S01]  /*1f20*/  MOV R3, R24 ;  /* 0x0000001800037202 */ /* 0x000fe20000000f00 */
[----:B------:R-:W-:Y:S01]  /*1f30*/  IMAD.IADD R0, R25, 0x1, R16 ;  /* 0x0000000119007824 */ /* 0x000fe200078e0210 */
[----:B------:R-:W-:Y:S02]  /*1f40*/  MOV R9, R2 ;  /* 0x0000000200097202 */ /* 0x000fe40000000f00 */
[----:B------:R-:W-:Y:S02]  /*1f50*/  MOV R14, R4 ;  /* 0x00000004000e7202 */ /* 0x000fe40000000f00 */
.L_x_2009:
[----:B-1----:R-:W-:Y:S05]  /*1f60*/  BSYNC B0 ;  /* 0x0000000000007941 */ /* 0x002fea0003800000 */
.L_x_2007:
        /* <DEDUP_REMOVED lines=12> */
[----:B------:R-:W-:-:S03]  /*2030*/  LOP3.LUT R55, R55, 0xfffffff8, RZ, 0xc0, !PT ;  /* 0xfffffff837377812 */ /* 0x000fc600078ec0ff */
[----:B------:R-:W-:Y:S02]  /*2040*/  IMAD.SHL.U32 R159, R166, 0x40, RZ ;  /* 0x00000040a69f7824 */ /* 0x000fe400078e00ff */
[----:B------:R-:W-:Y:S01]  /*2050*/  IMAD.IADD R55, R57, 0x1, -R55 ;  /* 0x0000000139377824 */ /* 0x000fe200078e0a37 */
[----:B-1----:R-:W-:-:S03]  /*2060*/  LEA.HI R19, R52, R57, RZ, 0x4 ;  /* 0x0000003934137211 */ /* 0x002fc600078f20ff */
[----:B------:R-:W-:Y:S01]  /*2070*/  IMAD.SHL.U32 R16, R55, 0x8, RZ ;  /* 0x0000000837107824 */ /* 0x000fe200078e00ff */
[----:B------:R-:W-:Y:S02]  /*2080*/  LOP3.LUT R159, R159, 0x1c0, RZ, 0xc0, !PT ;  /* 0x000001c09f9f7812 */ /* 0x000fe400078ec0ff */
[----:B------:R-:W-:Y:S02]  /*2090*/  LOP3.LUT R10, R19, 0xfffffff0, RZ, 0xc0, !PT ;  /* 0xfffffff0130a7812 */ /* 0x000fe400078ec0ff */
[----:B------:R-:W-:Y:S02]  /*20a0*/  LOP3.LUT R6, R159, 0x38, R16, 0xf8, !PT ;  /* 0x000000389f067812 */ /* 0x000fe400078ef810 */
[----:B------:R-:W-:Y:S01]  /*20b0*/  SHF.R.U32.HI R159, RZ, 0x3, R159 ;  /* 0x00000003ff9f7819 */ /* 0x000fe2000001169f */
[----:B------:R-:W-:-:S03]  /*20c0*/  IMAD.IADD R10, R57, 0x1, -R10 ;  /* 0x00000001390a7824 */ /* 0x000fc600078e0a0a */
[----:B------:R-:W-:Y:S02]  /*20d0*/  LOP3.LUT R159, R6, R159, RZ, 0x3c, !PT ;  /* 0x0000009f069f7212 */ /* 0x000fe400078e3cff */
[----:B------:R-:W-:Y:S02]  /*20e0*/  SHF.R.S32.HI R6, RZ, 0x1f, R10 ;  /* 0x0000001fff067819 */ /* 0x000fe4000001140a */
[----:B------:R-:W-:Y:S02]  /*20f0*/  SHF.R.S32.HI R56, RZ, 0x4, R19 ;  /* 0x00000004ff387819 */ /* 0x000fe40000011413 */
[----:B------:R-:W-:Y:S02]  /*2100*/  LEA.HI R6, R6, R10, RZ, 0x3 ;  /* 0x0000000a06067211 */ /* 0x000fe400078f18ff */
[----:B------:R-:W-:Y:S02]  /*2110*/  IADD3 R30, P1, R16, R11, RZ ;  /* 0x0000000b101e7210 */ /* 0x000fe40007f3e0ff */
[----:B------:R-:W-:-:S02]  /*2120*/  LEA.HI R19, R19, R56, RZ, 0x1 ;  /* 0x0000003813137211 */ /* 0x000fc400078f08ff */
[----:B------:R-:W-:Y:S02]  /*2130*/  LOP3.LUT R11, R6, 0xfffffff8, RZ, 0xc0, !PT ;  /* 0xfffffff8060b7812 */ /* 0x000fe400078ec0ff */
[----:B------:R-:W-:Y:S02]  /*2140*/  LEA.HI R12, R52, R57, RZ, 0x6 ;  /* 0x00000039340c7211 */ /* 0x000fe400078f30ff */
[----:B------:R-:W-:Y:S01]  /*2150*/  SHF.R.S32.HI R17, RZ, 0x1f, R16 ;  /* 0x0000001fff117819 */ /* 0x000fe20000011410 */
[----:B------:R-:W-:Y:S01]  /*2160*/  IMAD.IADD R11, R10, 0x1, -R11 ;  /* 0x000000010a0b7824 */ /* 0x000fe200078e0a0b */
[----:B------:R-:W-:Y:S01]  /*2170*/  LOP3.LUT R19, R19, 0xfffffffe, RZ, 0xc0, !PT ;  /* 0xfffffffe13137812 */ /* 0x000fe200078ec0ff */
[----:B------:R-:W-:Y:S02]  /*2180*/  IMAD.SHL.U32 R12, R12, 0x8, RZ ;  /* 0x000000080c0c7824 */ /* 0x000fe400078e00ff */
[----:B-----5:R-:W-:Y:S02]  /*2190*/  IMAD R8, R8, R50, RZ ;  /* 0x0000003208087224 */ /* 0x020fe400078e02ff */
[----:B------:R-:W-:-:S02]  /*21a0*/  IMAD.X R31, R17, 0x1, R15, P1 ;  /* 0x00000001111f7824 */ /* 0x000fc400008e060f */
[----:B------:R-:W-:Y:S02]  /*21b0*/  IMAD.IADD R56, R56, 0x1, -R19 ;  /* 0x0000000138387824 */ /* 0x000fe400078e0a13 */
[----:B------:R-:W-:Y:S01]  /*21c0*/  IMAD.SHL.U32 R15, R11, 0x40, RZ ;  /* 0x000000400b0f7824 */ /* 0x000fe200078e00ff */
[----:B------:R-:W-:Y:S01]  /*21d0*/  LOP3.LUT R159, R159, 0xfffffe00, R12, 0xf8, !PT ;  /* 0xfffffe009f9f7812 */ /* 0x000fe200078ef80c */
[C---:B------:R-:W-:Y:S01]  /*21e0*/  IMAD R8, R9.reuse, R51, R8 ;  /* 0x0000003309087224 */ /* 0x040fe200078e0208 */
[----:B------:R-:W-:Y:S01]  /*21f0*/  SHF.R.S32.HI R60, RZ, 0x1f, R246 ;  /* 0x0000001fff3c7819 */ /* 0x000fe200000114f6 */
[----:B------:R-:W-:Y:S01]  /*2200*/  IMAD.WIDE.U32 R30, R9, R50, R30 ;  /* 0x00000032091e7225 */ /* 0x000fe200078e001e */
[----:B------:R-:W-:-:S03]  /*2210*/  LOP3.LUT R15, R15, 0x1c0, RZ, 0xc0, !PT ;  /* 0x000001c00f0f7812 */ /* 0x000fc600078ec0ff */
[----:B------:R-:W-:-:S05]  /*2220*/  IMAD.SHL.U32 R12, R56, 0x8, RZ ;  /* 0x00000008380c7824 */ /* 0x000fca00078e00ff */
[----:B------:R-:W-:Y:S02]  /*2230*/  LOP3.LUT R12, R15, 0x8, R12, 0xf8, !PT ;  /* 0x000000080f0c7812 */ /* 0x000fe400078ef80c */
[----:B------:R-:W-:Y:S01]  /*2240*/  SHF.R.U32.HI R15, RZ, 0x3, R15 ;  /* 0x00000003ff0f7819 */ /* 0x000fe2000001160f */
[----:B------:R-:W-:-:S03]  /*2250*/  IMAD.SHL.U32 R41, R6, 0x40, RZ ;  /* 0x0000004006297824 */ /* 0x000fc600078e00ff */
[----:B------:R-:W-:Y:S01]  /*2260*/  LOP3.LUT R12, R12, R15, RZ, 0x3c, !PT ;  /* 0x0000000f0c0c7212 */ /* 0x000fe200078e3cff */
[----:B------:R-:W-:-:S03]  /*2270*/  IMAD.IADD R31, R31, 0x1, R8 ;  /* 0x000000011f1f7824 */ /* 0x000fc600078e0208 */
[----:B------:R-:W-:Y:S01]  /*2280*/  LOP3.LUT R41, R12, 0xfffffe00, R41, 0xf8, !PT ;  /* 0xfffffe000c297812 */ /* 0x000fe200078ef829 */
[----:B------:R-:W-:Y:S01]  /*2290*/  IMAD R8, R29, R14, RZ ;  /* 0x0000000e1d087224 */ /* 0x000fe200078e02ff */
[----:B------:R-:W-:-:S03]  /*22a0*/  IADD3 R12, R16, 0x40, RZ ;  /* 0x00000040100c7810 */ /* 0x000fc60007ffe0ff */
[-C--:B------:R-:W-:Y:S02]  /*22b0*/  IMAD R8, R13, R28.reuse, R8 ;  /* 0x0000001c0d087224 */ /* 0x080fe400078e0208 */
[----:B------:R-:W-:Y:S01]  /*22c0*/  IMAD.WIDE.U32 R28, R14, R28, R30 ;  /* 0x0000001c0e1c7225 */ /* 0x000fe200078e001e */
[C---:B------:R-:W-:Y:S02]  /*22d0*/  LOP3.LUT P3, RZ, R11.reuse, 0x4, RZ, 0xc0, !PT ;  /* 0x000000040bff7812 */ /* 0x040fe4000786c0ff */
[----:B------:R-:W-:Y:S01]  /*22e0*/  LOP3.LUT P2, RZ, R11, 0x2, RZ, 0xc0, !PT ;  /* 0x000000020bff7812 */ /* 0x000fe2000784c0ff */
[----:B------:R-:W-:Y:S01]  /*22f0*/  IMAD R184, R51, R166, RZ ;  /* 0x000000a633b87224 */ /* 0x000fe200078e02ff */
[----:B------:R-:W-:Y:S02]  /*2300*/  SHF.R.S32.HI R167, RZ, 0x1f, R166 ;  /* 0x0000001fffa77819 */ /* 0x000fe400000114a6 */
[----:B------:R-:W-:Y:S02]  /*2310*/  IADD3 R11, R16, 0x80, RZ ;  /* 0x00000080100b7810 */ /* 0x000fe40007ffe0ff */
[----:B------:R-:W-:Y:S01]  /*2320*/  SHF.R.S32.HI R87, RZ, 0x1f, R61 ;  /* 0x0000001fff577819 */ /* 0x000fe2000001143d */
[----:B------:R-:W-:-:S03]  /*2330*/  IMAD R184, R167, R50, R184 ;  /* 0x00000032a7b87224 */ /* 0x000fc600078e02b8 */
[----:B------:R-:W-:-:S04]  /*2340*/  LEA.HI R87, R87, R61, RZ, 0x6 ;  /* 0x0000003d57577211 */ /* 0x000fc800078f30ff */
[----:B------:R-:W-:-:S04]  /*2350*/  SHF.R.S32.HI R87, RZ, 0x6, R87 ;  /* 0x00000006ff577819 */ /* 0x000fc80000011457 */
[----:B------:R-:W-:Y:S01]  /*2360*/  IMNMX R87, R239, R87, !PT ;  /* 0x00000057ef577217 */ /* 0x000fe20007800200 */
        /* <DEDUP_REMOVED lines=18> */
[-C--:B---3--:R-:W-:Y:S02]  /*2490*/  @!P0 IMAD R9, R27, R246.reuse, RZ ;  /* 0x000000f61b098224 */ /* 0x088fe400078e02ff */
[----:B------:R-:W-:-:S04]  /*24a0*/  @!P0 IMAD.WIDE.U32 R32, R26, R246, RZ ;  /* 0x000000f61a208225 */ /* 0x000fc800078e00ff */
[----:B------:R-:W-:Y:S02]  /*24b0*/  @!P0 IMAD R26, R26, R60, R9 ;  /* 0x0000003c1a1a8224 */ /* 0x000fe400078e0209 */
[----:B------:R-:W-:Y:S02]  /*24c0*/  @!P0 IMAD.MOV.U32 R7, RZ, RZ, R32 ;  /* 0x000000ffff078224 */ /* 0x000fe400078e0020 */
[----:B------:R-:W-:Y:S02]  /*24d0*/  @P0 IMAD.IADD R9, R35, 0x1, R10 ;  /* 0x0000000123090824 */ /* 0x000fe400078e020a */
[----:B------:R-:W-:Y:S01]  /*24e0*/  @!P0 IMAD.IADD R9, R33, 0x1, R26 ;  /* 0x0000000121098824 */ /* 0x000fe200078e021a */
[----:B------:R-:W-:Y:S01]  /*24f0*/  IADD3 R26, P1, R16, R7, RZ ;  /* 0x00000007101a7210 */ /* 0x000fe20007f3e0ff */
[----:B------:R-:W-:Y:S01]  /*2500*/  IMAD R7, R25, R245, RZ ;  /* 0x000000f519077224 */ /* 0x000fe200078e02ff */
[----:B------:R-:W-:-:S03]  /*2510*/  SHF.R.S32.HI R10, RZ, 0x1f, R245 ;  /* 0x0000001fff0a7819 */ /* 0x000fc600000114f5 */
[----:B------:R-:W-:Y:S02]  /*2520*/  IMAD.X R27, R17, 0x1, R9, P1 ;  /* 0x00000001111b7824 */ /* 0x000fe400008e0609 */
[----:B------:R-:W-:Y:S02]  /*2530*/  @P0 IMAD.MOV.U32 R174, RZ, RZ, R22 ;  /* 0x000000ffffae0224 */ /* 0x000fe400078e0016 */
[----:B------:R-:W-:Y:S02]  /*2540*/  @P0 IMAD.MOV.U32 R175, RZ, RZ, R23 ;  /* 0x000000ffffaf0224 */ /* 0x000fe400078e0017 */
[----:B------:R-:W-:Y:S02]  /*2550*/  IMAD R7, R24, R10, R7 ;  /* 0x0000000a18077224 */ /* 0x000fe400078e0207 */
[----:B------:R-:W-:-:S04]  /*2560*/  IMAD.WIDE.U32 R26, R245, R24, R26 ;  /* 0x00000018f51a7225 */ /* 0x000fc800078e001a */
[----:B------:R-:W-:Y:S02]  /*2570*/  @!P0 IMAD.MOV.U32 R174, RZ, RZ, R22 ;  /* 0x000000ffffae8224 */ /* 0x000fe400078e0016 */
[----:B------:R-:W-:Y:S01]  /*2580*/  @!P0 IMAD.MOV.U32 R175, RZ, RZ, R23 ;  /* 0x000000ffffaf8224 */ /* 0x000fe200078e0017 */
[-C--:B----4-:R-:W-:Y:S01]  /*2590*/  ISETP.GE.AND P0, PT, R12, R63.reuse, PT ;  /* 0x0000003f0c00720c */ /* 0x090fe20003f06270 */
[----:B------:R-:W-:Y:S01]  /*25a0*/  IMAD.IADD R171, R27, 0x1, R7 ;  /* 0x000000011bab7824 */ /* 0x000fe200078e0207 */
[-C--:B------:R-:W-:Y:S02]  /*25b0*/  ISETP.GE.AND P1, PT, R16, R63.reuse, PT ;  /* 0x0000003f1000720c */ /* 0x080fe40003f26270 */
[----:B------:R-:W-:Y:S01]  /*25c0*/  SEL R7, RZ, 0xffffffff, P0 ;  /* 0xffffffffff077807 */ /* 0x000fe20000000000 */
[----:B------:R-:W-:Y:S02]  /*25d0*/  IMAD.IADD R9, R29, 0x1, R8 ;  /* 0x000000011d097824 */ /* 0x000fe400078e0208 */
[----:B------:R-:W-:Y:S01]  /*25e0*/  IMAD.MOV.U32 R8, RZ, RZ, R28 ;  /* 0x000000ffff087224 */ /* 0x000fe200078e001c */
[----:B------:R-:W-:Y:S01]  /*25f0*/  SEL R6, RZ, 0x1, P1 ;  /* 0x00000001ff067807 */ /* 0x000fe20000800000 */
[----:B------:R-:W-:Y:S01]  /*2600*/  IMAD.SHL.U32 R7, R7, 0x2, RZ ;  /* 0x0000000207077824 */ /* 0x000fe200078e00ff */
[----:B------:R-:W-:Y:S01]  /*2610*/  ISETP.GE.AND P0, PT, R11, R63, PT ;  /* 0x0000003f0b00720c */ /* 0x000fe20003f06270 */
[----:B------:R-:W-:Y:S01]  /*2620*/  IMAD.WIDE.U32 R8, R166, R50, R8 ;  /* 0x00000032a6087225 */ /* 0x000fe200078e0008 */
[----:B------:R-:W-:-:S02]  /*2630*/  IADD3 R10, R16, 0xc0, RZ ;  /* 0x000000c0100a7810 */ /* 0x000fc40007ffe0ff */
[----:B------:R-:W-:Y:S01]  /*2640*/  LOP3.LUT R7, R7, 0x2, R6, 0xe2, !PT ;  /* 0x0000000207077812 */ /* 0x000fe200078ee206 */
[----:B------:R-:W-:Y:S01]  /*2650*/  IMAD.IADD R184, R9, 0x1, R184 ;  /* 0x0000000109b87824 */ /* 0x000fe200078e02b8 */
[----:B------:R-:W-:Y:S02]  /*2660*/  SEL R6, RZ, 0x4, P0 ;  /* 0x00000004ff067807 */ /* 0x000fe40000000000 */
[----:B------:R-:W-:Y:S02]  /*2670*/  LEA R185, P0, R8, R4, 0x1 ;  /* 0x0000000408b97211 */ /* 0x000fe400078008ff */
[----:B------:R-:W-:Y:S02]  /*2680*/  ISETP.GE.AND P1, PT, R10, R63, PT ;  /* 0x0000003f0a00720c */ /* 0x000fe40003f26270 */
[----:B------:R-:W-:Y:S02]  /*2690*/  LEA.HI.X R184, R8, R5, R184, 0x1, P0 ;  /* 0x0000000508b87211 */ /* 0x000fe400000f0cb8 */
[----:B------:R-:W-:-:S02]  /*26a0*/  IADD3 R160, P0, R16, R3, RZ ;  /* 0x0000000310a07210 */ /* 0x000fc40007f1e0ff */
[----:B------:R-:W-:Y:S02]  /*26b0*/  SEL R59, RZ, 0x8, P1 ;  /* 0x00000008ff3b7807 */ /* 0x000fe40000800000 */
[----:B------:R-:W-:Y:S01]  /*26c0*/  ISETP.GT.AND P1, PT, R165, R87, PT ;  /* 0x00000057a500720c */ /* 0x000fe20003f24270 */
[----:B------:R-:W-:Y:S02]  /*26d0*/  IMAD.X R161, R17, 0x1, R0, P0 ;  /* 0x0000000111a17824 */ /* 0x000fe400000e0600 */
[----:B------:R-:W-:-:S04]  /*26e0*/  IMAD.WIDE R22, R243, 0x40, R166 ;  /* 0x00000040f3167825 */ /* 0x000fc800078e02a6 */
[----:B------:R-:W-:-:S04]  /*26f0*/  IMAD.WIDE.U32 R160, R166, R48, R160 ;  /* 0x00000030a6a07225 */ /* 0x000fc800078e00a0 */
[----:B------:R-:W-:Y:S02]  /*2700*/  IMAD.MOV.U32 R170, RZ, RZ, R26 ;  /* 0x000000ffffaa7224 */ /* 0x000fe400078e001a */
[----:B------:R-:W-:Y:S01]  /*2710*/  IMAD R172, R23, R174, RZ ;  /* 0x000000ae17ac7224 */ /* 0x000fe200078e02ff */
[----:B------:R-:W-:Y:S01]  /*2720*/  LEA R241, P0, R160, R168, 0x1 ;  /* 0x000000a8a0f17211 */ /* 0x000fe200078008ff */
[----:B------:R-:W-:Y:S02]  /*2730*/  IMAD.IADD R163, R161, 0x1, R162 ;  /* 0x00000001a1a37824 */ /* 0x000fe400078e02a2 */
        /* <DEDUP_REMOVED lines=10> */
[----:B------:R-:W5:Y:S04]  /*27e0*/  LD.E.64 R182, [R20.64+0x128] ;  /* 0x0001280614b67980 */ /* 0x000f68000c101b00 */
[----:B------:R-:W4:Y:S04]  /*27f0*/  LD.E.64 R28, [R20.64+0x140] ;  /* 0x00014006141c7980 */ /* 0x000f28000c101b00 */
[----:B------:R-:W4:Y:S04]  /*2800*/  LD.E R15, [R20.64+0xd0] ;  /* 0x0000d006140f7980 */ /* 0x000f28000c101900 */
[----:B------:R-:W5:Y:S04]  /*2810*/  LD.E.64 R26, [R20.64+0x138] ;  /* 0x00013806141a7980 */ /* 0x000f68000c101b00 */
[----:B------:R-:W5:Y:S04]  /*2820*/  LD.E.64 R24, [R20.64+0x108] ;  /* 0x0001080614187980 */ /* 0x000f68000c101b00 */
[----:B------:R-:W5:Y:S04]  /*2830*/  LD.E.64 R22, [R20.64+0x110] ;  /* 0x0001100614167980 */ /* 0x000f68000c101b00 */
[----:B------:R-:W5:Y:S04]  /*2840*/  LD.E.64 R8, [R20.64+0x150] ;  /* 0x0001500614087980 */ /* 0x000f68000c101b00 */
[----:B------:R-:W5:Y:S01]  /*2850*/  LD.E.64 R6, [R20.64+0x148] ;  /* 0x0001480614067980 */ /* 0x000f62000c101b00 */
[----:B------:R-:W-:Y:S01]  /*2860*/  IADD3 R18, R18, R2, RZ ;  /* 0x0000000212127210 */ /* 0x000fe20007ffe0ff */
[C---:B------:R-:W-:Y:S01]  /*2870*/  IMAD.SHL.U32 R65, R50.reuse, 0x20, RZ ;  /* 0x0000002032417824 */ /* 0x040fe200078e00ff */
[----:B------:R-:W-:Y:S01]  /*2880*/  LOP3.LUT R151, R59, 0xffff, RZ, 0xc0, !PT ;  /* 0x0000ffff3b977812 */ /* 0x000fe200078ec0ff */
[----:B------:R-:W-:Y:S01]  /*2890*/  IMAD R64, R51, 0x60, RZ ;  /* 0x0000006033407824 */ /* 0x000fe200078e02ff */
[C---:B------:R-:W-:Y:S01]  /*28a0*/  SHF.L.U64.HI R66, R50.reuse, 0x5, R51 ;  /* 0x0000000532427819 */ /* 0x040fe20000010233 */
[----:B------:R-:W-:Y:S01]  /*28b0*/  IMAD.WIDE.U32 R178, R50, 0x60, RZ ;  /* 0x0000006032b27825 */ /* 0x000fe200078e00ff */
[----:B------:R-:W-:-:S02]  /*28c0*/  LOP3.LUT R157, R151, 0x1, RZ, 0xc0, !PT ;  /* 0x00000001979d7812 */ /* 0x000fc400078ec0ff */
[C---:B------:R-:W-:Y:S01]  /*28d0*/  LOP3.LUT R155, R151.reuse, 0x2, RZ, 0xc0, !PT ;  /* 0x00000002979b7812 */ /* 0x040fe200078ec0ff */
[----:B------:R-:W-:Y:S01]  /*28e0*/  IMAD.SHL.U32 R85, R48, 0x20, RZ ;  /* 0x0000002030557824 */ /* 0x000fe200078e00ff */
[----:B------:R-:W-:Y:S01]  /*28f0*/  LOP3.LUT R153, R151, 0x4, RZ, 0xc0, !PT ;  /* 0x0000000497997812 */ /* 0x000fe200078ec0ff */
[----:B------:R-:W-:Y:S01]  /*2900*/  IMAD.MOV.U32 R124, RZ, RZ, R241 ;  /* 0x000000ffff7c7224 */ /* 0x000fe200078e00f1 */
[----:B------:R-:W-:Y:S01]  /*2910*/  SHF.L.U64.HI R66, R65, 0x1, R66 ;  /* 0x0000000141427819 */ /* 0x000fe20000010242 */
[----:B------:R-:W-:Y:S01]  /*2920*/  IMAD.MOV.U32 R125, RZ, RZ, R240 ;  /* 0x000000ffff7d7224 */ /* 0x000fe200078e00f0 */
[C---:B------:R-:W-:Y:S01]  /*2930*/  IADD3 R156, R166.reuse, 0x10, RZ ;  /* 0x00000010a69c7810 */ /* 0x040fe20007ffe0ff */
[----:B------:R-:W-:Y:S01]  /*2940*/  IMAD.MOV.U32 R127, RZ, RZ, R185 ;  /* 0x000000ffff7f7224 */ /* 0x000fe200078e00b9 */
[C---:B------:R-:W-:Y:S01]  /*2950*/  IADD3 R154, R166.reuse, 0x20, RZ ;  /* 0x00000020a69a7810 */ /* 0x040fe20007ffe0ff */
[----:B------:R-:W-:Y:S01]  /*2960*/  IMAD.MOV.U32 R126, RZ, RZ, R184 ;  /* 0x000000ffff7e7224 */ /* 0x000fe200078e00b8 */
[----:B------:R-:W-:Y:S01]  /*2970*/  IADD3 R152, R166, 0x30, RZ ;  /* 0x00000030a6987810 */ /* 0x000fe20007ffe0ff */
[----:B------:R-:W-:Y:S01]  /*2980*/  IMAD.IADD R64, R179, 0x1, R64 ;  /* 0x00000001b3407824 */ /* 0x000fe200078e0240 */
[----:B------:R-:W-:-:S02]  /*2990*/  SHF.L.U64.HI R86, R48, 0x5, R49 ;  /* 0x0000000530567819 */ /* 0x000fc40000010231 */
[----:B------:R-:W-:Y:S02]  /*29a0*/  LOP3.LUT R151, R151, 0x8, RZ, 0xc0, !PT ;  /* 0x0000000897977812 */ /* 0x000fe400078ec0ff */
[----:B------:R-:W-:Y:S01]  /*29b0*/  SHF.L.U32 R65, R65, 0x1, RZ ;  /* 0x0000000141417819 */ /* 0x000fe200000006ff */
[----:B--2---:R-:W-:-:S04]  /*29c0*/  IMAD R0, R33, R246, RZ ;  /* 0x000000f621007224 */ /* 0x004fc800078e02ff */
[----:B------:R-:W-:Y:S02]  /*29d0*/  IMAD R0, R32, R60, R0 ;  /* 0x0000003c20007224 */ /* 0x000fe400078e0200 */
[----:B---3--:R-:W-:Y:S02]  /*29e0*/  IMAD R4, R35, R246, RZ ;  /* 0x000000f623047224 */ /* 0x008fe400078e02ff */
[----:B------:R-:W-:-:S04]  /*29f0*/  IMAD.WIDE.U32 R32, R246, R32, R16 ;  /* 0x00000020f6207225 */ /* 0x000fc800078e0010 */
[----:B------:R-:W-:-:S04]  /*2a00*/  IMAD.WIDE.U32 R30, R246, R34, R16 ;  /* 0x00000022f61e7225 */ /* 0x000fc800078e0010 */
[----:B------:R-:W-:Y:S02]  /*2a10*/  IMAD R4, R34, R60, R4 ;  /* 0x0000003c22047224 */ /* 0x000fe400078e0204 */
[----:B------:R-:W-:Y:S01]  /*2a20*/  IMAD.IADD R33, R33, 0x1, R0 ;  /* 0x0000000121217824 */ /* 0x000fe200078e0200 */
[----:B------:R-:W-:Y:S01]  /*2a30*/  SHF.R.S32.HI R0, RZ, 0x1f, R2 ;  /* 0x0000001fff007819 */ /* 0x000fe20000011402 */
[-C--:B----4-:R-:W-:Y:S02]  /*2a40*/  IMAD R5, R181, R2.reuse, RZ ;  /* 0x00000002b5057224 */ /* 0x090fe400078e02ff */
[----:B-----5:R-:W-:Y:S02]  /*2a50*/  IMAD R3, R183, R2, RZ ;  /* 0x00000002b7037224 */ /* 0x020fe400078e02ff */
[----:B------:R-:W-:Y:S02]  /*2a60*/  IMAD.IADD R31, R31, 0x1, R4 ;  /* 0x000000011f1f7824 */ /* 0x000fe400078e0204 */
[----:B------:R-:W-:-:S02]  /*2a70*/  IMAD R5, R180, R0, R5 ;  /* 0x00000000b4057224 */ /* 0x000fc400078e0205 */
[----:B------:R-:W-:Y:S01]  /*2a80*/  IMAD.WIDE.U32 R32, R180, R2, R32 ;  /* 0x00000002b4207225 */ /* 0x000fe200078e0020 */
[----:B------:R-:W-:-:S03]  /*2a90*/  LEA.HI R148, R15, R15, RZ, 0x1 ;  /* 0x0000000f0f947211 */ /* 0x000fc600078f08ff */
[C---:B------:R-:W-:Y:S02]  /*2aa0*/  IMAD R3, R182.reuse, R0, R3 ;  /* 0x00000000b6037224 */ /* 0x040fe400078e0203 */
[----:B------:R-:W-:Y:S01]  /*2ab0*/  IMAD.WIDE.U32 R30, R182, R2, R30 ;  /* 0x00000002b61e7225 */ /* 0x000fe200078e001e */
[----:B------:R-:W-:-:S03]  /*2ac0*/  IADD3 R0, P0, -R61, R166, RZ ;  /* 0x000000a63d007210 */ /* 0x000fc60007f1e1ff */
[-C--:B------:R-:W-:Y:S02]  /*2ad0*/  IMAD R4, R29, R14.reuse, RZ ;  /* 0x0000000e1d047224 */ /* 0x080fe400078e02ff */
[----:B------:R-:W-:Y:S01]  /*2ae0*/  IMAD.IADD R33, R33, 0x1, R5 ;  /* 0x0000000121217824 */ /* 0x000fe200078e0205 */
[----:B------:R-:W-:Y:S01]  /*2af0*/  SHF.R.S32.HI R5, RZ, 0x1f, R61 ;  /* 0x0000001fff057819 */ /* 0x000fe2000001143d */
[----:B------:R-:W-:Y:S02]  /*2b00*/  IMAD.IADD R31, R31, 0x1, R3 ;  /* 0x000000011f1f7824 */ /* 0x000fe400078e0203 */
[-C--:B------:R-:W-:Y:S01]  /*2b10*/  IMAD R3, R27, R14.reuse, RZ ;  /* 0x0000000e1b037224 */ /* 0x080fe200078e02ff */
[----:B------:R-:W-:Y:S01]  /*2b20*/  SHF.R.S32.HI R148, RZ, 0x1, R148 ;  /* 0x00000001ff947819 */ /* 0x000fe20000011494 */
[C---:B------:R-:W-:Y:S02]  /*2b30*/  IMAD R4, R28.reuse, R13, R4 ;  /* 0x0000000d1c047224 */ /* 0x040fe400078e0204 */
[----:B------:R-:W-:-:S04]  /*2b40*/  IMAD.WIDE.U32 R28, R28, R14, R32 ;  /* 0x0000000e1c1c7225 */ /* 0x000fc800078e0020 */
[C---:B------:R-:W-:Y:S02]  /*2b50*/  IMAD R3, R26.reuse, R13, R3 ;  /* 0x0000000d1a037224 */ /* 0x040fe400078e0203 */
[----:B------:R-:W-:-:S04]  /*2b60*/  IMAD.WIDE.U32 R26, R26, R14, R30 ;  /* 0x0000000e1a1a7225 */ /* 0x000fc800078e001e */
[----:B------:R-:W-:Y:S02]  /*2b70*/  IMAD.X R5, R167, 0x1, ~R5, P0 ;  /* 0x00000001a7057824 */ /* 0x000fe400000e0e05 */
[----:B------:R-:W-:Y:S02]  /*2b80*/  IMAD.IADD R15, R29, 0x1, R4 ;  /* 0x000000011d0f7824 */ /* 0x000fe400078e0204 */
[----:B------:R-:W-:Y:S02]  /*2b90*/  IMAD R4, R166, R148, R62 ;  /* 0x00000094a6047224 */ /* 0x000fe400078e023e */
[----:B------:R-:W-:Y:S02]  /*2ba0*/  IMAD.IADD R27, R27, 0x1, R3 ;  /* 0x000000011b1b7824 */ /* 0x000fe400078e0203 */
[C---:B------:R-:W-:Y:S02]  /*2bb0*/  IMAD R118, R5.reuse, R182, RZ ;  /* 0x000000b605767224 */ /* 0x040fe400078e02ff */
[----:B------:R-:W-:-:S02]  /*2bc0*/  IMAD R115, R5, R180, RZ ;  /* 0x000000b405737224 */ /* 0x000fc400078e02ff */
[----:B------:R-:W-:Y:S02]  /*2bd0*/  IMAD.MOV.U32 R14, RZ, RZ, R28 ;  /* 0x000000ffff0e7224 */ /* 0x000fe400078e001c */
[----:B------:R-:W-:Y:S02]  /*2be0*/  IMAD R122, R148, R18, RZ ;  /* 0x00000012947a7224 */ /* 0x000fe400078e02ff */
[----:B------:R-:W-:Y:S02]  /*2bf0*/  IMAD.IADD R3, R62, 0x1, R4 ;  /* 0x000000013e037824 */ /* 0x000fe400078e0204 */
[-C--:B------:R-:W-:Y:S02]  /*2c00*/  IMAD R118, R183, R0.reuse, R118 ;  /* 0x00000000b7767224 */ /* 0x080fe400078e0276 */
[----:B------:R-:W-:Y:S01]  /*2c10*/  IMAD.WIDE.U32 R18, R182, R0, R26 ;  /* 0x00000000b6127225 */ /* 0x000fe200078e001a */
[----:B------:R-:W-:-:S03]  /*2c20*/  SHF.R.S32.HI R2, RZ, 0x1f, R122 ;  /* 0x0000001fff027819 */ /* 0x000fc6000001147a */
[-C--:B------:R-:W-:Y:S02]  /*2c30*/  IMAD R115, R181, R0.reuse, R115 ;  /* 0x00000000b5737224 */ /* 0x080fe400078e0273 */
[----:B------:R-:W-:Y:S01]  /*2c40*/  IMAD.WIDE.U32 R14, R180, R0, R14 ;  /* 0x00000000b40e7225 */ /* 0x000fe200078e000e */
[C---:B------:R-:W-:Y:S02]  /*2c50*/  IADD3 R0, P3, R122.reuse, R4, RZ ;  /* 0x000000047a007210 */ /* 0x040fe40007f7e0ff */
[----:B------:R-:W-:Y:S01]  /*2c60*/  IADD3 R122, P2, R122, R3, RZ ;  /* 0x000000037a7a7210 */ /* 0x000fe20007f5e0ff */
[----:B------:R-:W-:Y:S01]  /*2c70*/  IMAD.IADD R118, R19, 0x1, R118 ;  /* 0x0000000113767824 */ /* 0x000fe200078e0276 */
[----:B------:R-:W-:Y:S02]  /*2c80*/  LEA R119, P0, R18, R24, 0x1 ;  /* 0x0000001812777211 */ /* 0x000fe400078008ff */
[----:B------:R-:W-:Y:S01]  /*2c90*/  LEA.HI.X.SX32 R4, R4, R2, 0x1, P3 ;  /* 0x0000000204047211 */ /* 0x000fe200018f0eff */
[----:B------:R-:W-:Y:S01]  /*2ca0*/  IMAD.SHL.U32 R123, R122, 0x2, RZ ;  /* 0x000000027a7b7824 */ /* 0x000fe200078e00ff */
[----:B------:R-:W-:Y:S01]  /*2cb0*/  LEA.HI.X R118, R18, R25, R118, 0x1, P0 ;  /* 0x0000001912767211 */ /* 0x000fe200000f0c76 */
[----:B------:R-:W-:Y:S01]  /*2cc0*/  IMAD.SHL.U32 R18, R0, 0x2, RZ ;  /* 0x0000000200127824 */ /* 0x000fe200078e00ff */
[----:B------:R-:W-:-:S02]  /*2cd0*/  IADD3 R115, R15, R115, RZ ;  /* 0x000000730f737210 */ /* 0x000fc40007ffe0ff */
[----:B------:R-:W-:Y:S02]  /*2ce0*/  LEA R116, P1, R14, R22, 0x1 ;  /* 0x000000160e747211 */ /* 0x000fe400078208ff */
[----:B------:R-:W-:Y:S02]  /*2cf0*/  LEA.HI.X.SX32 R2, R3, R2, 0x1, P2 ;  /* 0x0000000203027211 */ /* 0x000fe400010f0eff */
[----:B------:R-:W-:Y:S02]  /*2d00*/  IADD3 R121, P3, R8, R123, RZ ;  /* 0x0000007b08797210 */ /* 0x000fe40007f7e0ff */
[----:B------:R-:W-:Y:S02]  /*2d10*/  LEA.HI.X R115, R14, R23, R115, 0x1, P1 ;  /* 0x000000170e737211 */ /* 0x000fe400008f0c73 */
[----:B------:R-:W-:Y:S02]  /*2d20*/  SHF.L.U64.HI R122, R122, 0x1, R2 ;  /* 0x000000017a7a7819 */ /* 0x000fe40000010202 */
[----:B------:R-:W-:-:S02]  /*2d30*/  IADD3 R123, P2, R6, R123, RZ ;  /* 0x0000007b067b7210 */ /* 0x000fc40007f5e0ff */
[----:B------:R-:W-:Y:S02]  /*2d40*/  SHF.L.U64.HI R0, R0, 0x1, R4 ;  /* 0x0000000100007819 */ /* 0x000fe40000010204 */
[-C--:B------:R-:W-:Y:S02]  /*2d50*/  IADD3 R42, P1, R8, R18.reuse, RZ ;  /* 0x00000012082a7210 */ /* 0x080fe40007f3e0ff */
[----:B------:R-:W-:Y:S02]  /*2d60*/  IADD3 R18, P0, R6, R18, RZ ;  /* 0x0000001206127210 */ /* 0x000fe40007f1e0ff */
[----:B------:R-:W-:Y:S01]  /*2d70*/  IADD3.X R120, R9, R122, RZ, P3, !PT ;  /* 0x0000007a09787210 */ /* 0x000fe20001ffe4ff */
[----:B------:R-:W-:Y:S01]  /*2d80*/  IMAD.X R122, R7, 0x1, R122, P2 ;  /* 0x00000001077a7824 */ /* 0x000fe200010e067a */
[----:B------:R-:W-:Y:S01]  /*2d90*/  IADD3 R84, P2, R237, 0x40, RZ ;  /* 0x00000040ed547810 */ /* 0x000fe20007f5e0ff */
[--C-:B------:R-:W-:Y:S01]  /*2da0*/  IMAD.X R43, R9, 0x1, R0.reuse, P1 ;  /* 0x00000001092b7824 */ /* 0x100fe200008e0600 */
[----:B------:R-:W-:Y:S01]  /*2db0*/  IADD3 R80, P1, R237, 0x80, RZ ;  /* 0x00000080ed507810 */ /* 0x000fe20007f3e0ff */
[----:B------:R-:W-:Y:S01]  /*2dc0*/  IMAD.X R19, R7, 0x1, R0, P0 ;  /* 0x0000000107137824 */ /* 0x000fe200000e0600 */
[----:B------:R-:W-:Y:S01]  /*2dd0*/  IADD3 R74, P0, R237, 0xc0, RZ ;  /* 0x000000c0ed4a7810 */ /* 0x000fe20007f1e0ff */
[----:B------:R-:W-:-:S02]  /*2de0*/  IMAD.SHL.U32 R158, R148, 0x10, RZ ;  /* 0x00000010949e7824 */ /* 0x000fc400078e00ff */
[--C-:B------:R-:W-:Y:S01]  /*2df0*/  IMAD.X R83, RZ, RZ, R238.reuse, P2 ;  /* 0x000000ffff537224 */ /* 0x100fe200010e06ee */
[-C--:B------:R-:W-:Y:S01]  /*2e00*/  IADD3 R82, P2, R84, R237.reuse, RZ ;  /* 0x000000ed54527210 */ /* 0x080fe20007f5e0ff */
[--C-:B------:R-:W-:Y:S01]  /*2e10*/  IMAD.X R79, RZ, RZ, R238.reuse, P1 ;  /* 0x000000ffff4f7224 */ /* 0x100fe200008e06ee */
[-C--:B------:R-:W-:Y:S01]  /*2e20*/  IADD3 R78, P1, R80, R237.reuse, RZ ;  /* 0x000000ed504e7210 */ /* 0x080fe20007f3e0ff */
[--C-:B------:R-:W-:Y:S01]  /*2e30*/  IMAD.X R73, RZ, RZ, R238.reuse, P0 ;  /* 0x000000ffff497224 */ /* 0x100fe200000e06ee */
[-C--:B------:R-:W-:Y:S01]  /*2e40*/  IADD3 R72, P0, R74, R237.reuse, RZ ;  /* 0x000000ed4a487210 */ /* 0x080fe20007f1e0ff */
[----:B------:R-:W-:Y:S01]  /*2e50*/  IMAD.SHL.U32 R89, R182, 0x10, RZ ;  /* 0x00000010b6597824 */ /* 0x000fe200078e00ff */
[C---:B------:R-:W-:Y:S02]  /*2e60*/  IADD3 R149, R158.reuse, 0x40, RZ ;  /* 0x000000409e957810 */ /* 0x040fe40007ffe0ff */
[C---:B------:R-:W-:Y:S02]  /*2e70*/  IADD3 R147, R158.reuse, 0x80, RZ ;  /* 0x000000809e937810 */ /* 0x040fe40007ffe0ff */
[----:B------:R-:W-:Y:S01]  /*2e80*/  IADD3 R145, R158, 0xc0, RZ ;  /* 0x000000c09e917810 */ /* 0x000fe20007ffe0ff */
[--C-:B------:R-:W-:Y:S01]  /*2e90*/  IMAD.X R81, R83, 0x1, R238.reuse, P2 ;  /* 0x0000000153517824 */ /* 0x100fe200010e06ee */
[----:B------:R-:W-:Y:S01]  /*2ea0*/  IADD3.X R77, R79, R238, RZ, P1, !PT ;  /* 0x000000ee4f4d7210 */ /* 0x000fe20000ffe4ff */
[C---:B------:R-:W-:Y:S01]  /*2eb0*/  IMAD.SHL.U32 R99, R182.reuse, 0x20, RZ ;  /* 0x00000020b6637824 */ /* 0x040fe200078e00ff */
[----:B------:R-:W-:Y:S01]  /*2ec0*/  SHF.L.U64.HI R88, R182, 0x4, R183 ;  /* 0x00000004b6587819 */ /* 0x000fe200000102b7 */
[----:B------:R-:W-:Y:S01]  /*2ed0*/  IMAD.X R71, R73, 0x1, R238, P0 ;  /* 0x0000000149477824 */ /* 0x000fe200000e06ee */
[----:B------:R-:W-:-:S02]  /*2ee0*/  IADD3 R70, P3, R78, R237, RZ ;  /* 0x000000ed4e467210 */ /* 0x000fc40007f7e0ff */
[-C--:B------:R-:W-:Y:S02]  /*2ef0*/  IADD3 R68, P2, R72, R237.reuse, RZ ;  /* 0x000000ed48447210 */ /* 0x080fe40007f5e0ff */
[C---:B------:R-:W-:Y:S02]  /*2f00*/  IADD3 R91, P5, R89.reuse, 0x40, RZ ;  /* 0x00000040595b7810 */ /* 0x040fe40007fbe0ff */
[C---:B------:R-:W-:Y:S01]  /*2f10*/  IADD3 R95, P1, R89.reuse, 0x80, RZ ;  /* 0x00000080595f7810 */ /* 0x040fe20007f3e0ff */
[----:B------:R-:W-:Y:S01]  /*2f20*/  IMAD.IADD R146, R158, 0x1, R149 ;  /* 0x000000019e927824 */ /* 0x000fe200078e0295 */
[----:B------:R-:W-:Y:S01]  /*2f30*/  IADD3 R76, P4, R82, R237, RZ ;  /* 0x000000ed524c7210 */ /* 0x000fe20007f9e0ff */
[C---:B------:R-:W-:Y:S01]  /*2f40*/  IMAD.IADD R144, R158.reuse, 0x1, R147 ;  /* 0x000000019e907824 */ /* 0x040fe200078e0293 */
[----:B------:R-:W-:Y:S01]  /*2f50*/  IADD3 R103, P0, R89, 0xc0, RZ ;  /* 0x000000c059677810 */ /* 0x000fe20007f1e0ff */
[----:B------:R-:W-:Y:S01]  /*2f60*/  IMAD.IADD R142, R158, 0x1, R145 ;  /* 0x000000019e8e7824 */ /* 0x000fe200078e0291 */
[C-C-:B------:R-:W-:Y:S01]  /*2f70*/  SHF.L.U64.HI R110, R180.reuse, 0x4, R181.reuse ;  /* 0x00000004b46e7819 */ /* 0x140fe200000102b5 */
[C---:B------:R-:W-:Y:S01]  /*2f80*/  IMAD.SHL.U32 R113, R180.reuse, 0x20, RZ ;  /* 0x00000020b4717824 */ /* 0x040fe200078e00ff */
[C---:B------:R-:W-:Y:S01]  /*2f90*/  SHF.L.U32 R111, R180.reuse, 0x4, RZ ;  /* 0x00000004b46f7819 */ /* 0x040fe200000006ff */
[--C-:B------:R-:W-:Y:S01]  /*2fa0*/  IMAD.X R69, R77, 0x1, R238.reuse, P3 ;  /* 0x000000014d457824 */ /* 0x100fe200018e06ee */
[----:B------:R-:W-:Y:S01]  /*2fb0*/  SHF.L.U64.HI R112, R180, 0x5, R181 ;  /* 0x00000005b4707819 */ /* 0x000fe200000102b5 */
[----:B------:R-:W-:Y:S01]  /*2fc0*/  IMAD.X R67, R71, 0x1, R238, P2 ;  /* 0x0000000147437824 */ /* 0x000fe200010e06ee */
[----:B------:R-:W-:Y:S01]  /*2fd0*/  SHF.L.U64.HI R98, R182, 0x5, R183 ;  /* 0x00000005b6627819 */ /* 0x000fe200000102b7 */
[--C-:B------:R-:W-:Y:S01]  /*2fe0*/  IMAD.X R90, RZ, RZ, R88.reuse, P5 ;  /* 0x000000ffff5a7224 */ /* 0x100fe200028e0658 */
[----:B------:R-:W-:Y:S01]  /*2ff0*/  IADD3.X R75, R81, R238, RZ, P4, !PT ;  /* 0x000000ee514b7210 */ /* 0x000fe200027fe4ff */
[----:B------:R-:W-:Y:S01]  /*3000*/  IMAD.X R94, RZ, RZ, R88, P1 ;  /* 0x000000ffff5e7224 */ /* 0x000fe200008e0658 */
[----:B------:R-:W-:Y:S01]  /*3010*/  IADD3 R93, P5, R91, R89, RZ ;  /* 0x000000595b5d7210 */ /* 0x000fe20007fbe0ff */
[C---:B------:R-:W-:Y:S01]  /*3020*/  IMAD.SHL.U32 R150, R148.reuse, 0x20, RZ ;  /* 0x0000002094967824 */ /* 0x040fe200078e00ff */
[----:B------:R-:W-:Y:S01]  /*3030*/  IADD3 R101, P3, R99, R91, RZ ;  /* 0x0000005b63657210 */ /* 0x000fe20007f7e0ff */
[----:B------:R-:W-:Y:S01]  /*3040*/  IMAD R114, R181, 0x60, RZ ;  /* 0x00000060b5727824 */ /* 0x000fe200078e02ff */
[----:B------:R-:W-:Y:S01]  /*3050*/  IADD3.X R102, RZ, R88, RZ, P0, !PT ;  /* 0x00000058ff667210 */ /* 0x000fe200007fe4ff */
[----:B------:R-:W-:Y:S01]  /*3060*/  IMAD R148, R148, 0x30, RZ ;  /* 0x0000003094947824 */ /* 0x000fe200078e02ff */
[----:B------:R-:W-:Y:S01]  /*3070*/  IADD3 R105, P2, R103, R89, RZ ;  /* 0x0000005967697210 */ /* 0x000fe20007f5e0ff */
[C---:B------:R-:W-:Y:S01]  /*3080*/  IMAD.IADD R141, R158.reuse, 0x1, R144 ;  /* 0x000000019e8d7824 */ /* 0x040fe200078e0290 */
[----:B------:R-:W-:Y:S01]  /*3090*/  IADD3 R107, P1, R99, R95, RZ ;  /* 0x0000005f636b7210 */ /* 0x000fe20007f3e0ff */
[----:B------:R-:W-:Y:S01]  /*30a0*/  IMAD.IADD R140, R158, 0x1, R142 ;  /* 0x000000019e8c7824 */ /* 0x000fe200078e028e */
[----:B------:R-:W-:Y:S01]  /*30b0*/  IADD3 R97, P4, R95, R89, RZ ;  /* 0x000000595f617210 */ /* 0x000fe20007f9e0ff */
[----:B------:R-:W-:Y:S01]  /*30c0*/  IMAD.WIDE.U32 R180, R180, 0x60, RZ ;  /* 0x00000060b4b47825 */ /* 0x000fe200078e00ff */
[----:B------:R-:W-:-:S02]  /*30d0*/  IADD3 R109, P0, R103, R99, RZ ;  /* 0x00000063676d7210 */ /* 0x000fc40007f1e0ff */
[----:B------:R-:W-:Y:S01]  /*30e0*/  IADD3 R143, R158, R146, RZ ;  /* 0x000000929e8f7210 */ /* 0x000fe20007ffe0ff */
[----:B------:R-:W-:Y:S01]  /*30f0*/  IMAD.IADD R114, R181, 0x1, R114 ;  /* 0x00000001b5727824 */ /* 0x000fe200078e0272 */
[C---:B------:R-:W-:Y:S01]  /*3100*/  SHF.L.U64.HI R110, R111.reuse, 0x1, R110 ;  /* 0x000000016f6e7819 */ /* 0x040fe2000001026e */
[----:B------:R-:W-:Y:S01]  /*3110*/  IMAD.SHL.U32 R111, R111, 0x2, RZ ;  /* 0x000000026f6f7824 */ /* 0x000fe200078e00ff */
[C---:B------:R-:W-:Y:S01]  /*3120*/  SHF.L.U64.HI R112, R113.reuse, 0x1, R112 ;  /* 0x0000000171707819 */ /* 0x040fe20000010270 */
[----:B------:R-:W-:Y:S01]  /*3130*/  IMAD.SHL.U32 R113, R113, 0x2, RZ ;  /* 0x0000000271717824 */ /* 0x000fe200078e00ff */
[----:B------:R-:W-:Y:S01]  /*3140*/  MOV R9, R165 ;  /* 0x000000a500097202 */ /* 0x000fe20000000f00 */
[----:B------:R-:W-:Y:S01]  /*3150*/  IMAD.X R92, R90, 0x1, R88, P5 ;  /* 0x000000015a5c7824 */ /* 0x000fe200028e0658 */
[----:B------:R-:W-:Y:S01]  /*3160*/  IADD3.X R96, R94, R88, RZ, P4, !PT ;  /* 0x000000585e607210 */ /* 0x000fe200027fe4ff */
[----:B------:R-:W-:Y:S01]  /*3170*/  IMAD.X R100, R98, 0x1, R90, P3 ;  /* 0x0000000162647824 */ /* 0x000fe200018e065a */
        /* <DEDUP_REMOVED lines=10> */
[----:B------:R-:W-:-:S02]  /*3220*/  SHF.R.S32.HI R132, RZ, 0x1f, R144 ;  /* 0x0000001fff847819 */ /* 0x000fc40000011490 */
[----:B------:R-:W-:Y:S02]  /*3230*/  SHF.R.S32.HI R130, RZ, 0x1f, R142 ;  /* 0x0000001fff827819 */ /* 0x000fe4000001148e */
[----:B------:R-:W-:Y:S02]  /*3240*/  SHF.R.S32.HI R131, RZ, 0x1f, R143 ;  /* 0x0000001fff837819 */ /* 0x000fe4000001148f */
[----:B------:R-:W-:Y:S02]  /*3250*/  SHF.R.S32.HI R129, RZ, 0x1f, R141 ;  /* 0x0000001fff817819 */ /* 0x000fe4000001148d */
[----:B------:R-:W-:Y:S02]  /*3260*/  SHF.R.S32.HI R128, RZ, 0x1f, R140 ;  /* 0x0000001fff807819 */ /* 0x000fe4000001148c */
.L_x_2128:
        /* <DEDUP_REMOVED lines=9> */
[----:B------:R-:W-:-:S05]  /*3300*/  @!P2 BRA `(.L_x_2012) ;  /* 0x000001400000a947 */ /* 0x000fca0003800000 */
[----:B------:R-:W-:Y:S02]  /*3310*/  ISETP.NE.AND P1, PT, R157, RZ, PT ;  /* 0x000000ff9d00720c */ /* 0x000fe40003f25270 */
[----:B------:R-:W-:Y:S11]  /*3320*/  ISETP.NE.AND P0, PT, R155, RZ, PT ;  /* 0x000000ff9b00720c */ /* 0x000ff60003f05270 */
[----:B------:R-:W2:Y:S01]  /*3330*/  @P1 LD.E.128 R4, [R116.64] ;  /* 0x0000000674041980 */ /* 0x000ea2000c101d00 */
[--C-:B------:R-:W-:Y:S02]  /*3340*/  @P1 IMAD.MOV.U32 R2, RZ, RZ, R127.reuse ;  /* 0x000000ffff021224 */ /* 0x100fe400078e007f */
[--C-:B------:R-:W-:Y:S05]  /*3350*/  @P1 IMAD.MOV.U32 R3, RZ, RZ, R126.reuse ;  /* 0x000000ffff031224 */ /* 0x100fea00078e007e */
[----:B--2---:R1:W-:Y:S01]  /*3360*/  @P1 ST.E.128 [R2.64], R4 ;  /* 0x0000000402001985 */ /* 0x0043e2000c101d06 */
[----:B------:R-:W-:Y:S03]  /*3370*/  ISETP.NE.AND P1, PT, R153, RZ, PT ;  /* 0x000000ff9900720c */ /* 0x000fe60003f25270 */
[----:B-1----:R-:W2:Y:S01]  /*3380*/  @P0 LD.E.128 R4, [R116.64+0x80] ;  /* 0x0000800674040980 */ /* 0x002ea2000c101d00 */
[----:B------:R-:W-:Y:S01]  /*3390*/  @P0 MOV R2, R127 ;  /* 0x0000007f00020202 */ /* 0x000fe20000000f00 */
[----:B------:R-:W-:Y:S05]  /*33a0*/  @P0 IMAD.MOV.U32 R3, RZ, RZ, R126 ;  /* 0x000000ffff030224 */ /* 0x000fea00078e007e */
[----:B--2---:R1:W-:Y:S01]  /*33b0*/  @P0 ST.E.128 [R2.64+0x80], R4 ;  /* 0x0000800402000985 */ /* 0x0043e2000c101d06 */
[----:B------:R-:W-:Y:S03]  /*33c0*/  ISETP.NE.AND P0, PT, R151, RZ, PT ;  /* 0x000000ff9700720c */ /* 0x000fe60003f05270 */
[----:B-1----:R-:W2:Y:S01]  /*33d0*/  @P1 LD.E.128 R4, [R116.64+0x100] ;  /* 0x0001000674041980 */ /* 0x002ea2000c101d00 */
[--C-:B------:R-:W-:Y:S01]  /*33e0*/  @P1 IMAD.MOV.U32 R2, RZ, RZ, R127.reuse ;  /* 0x000000ffff021224 */ /* 0x100fe200078e007f */
[-C--:B------:R-:W-:Y:S05]  /*33f0*/  @P1 MOV R3, R126.reuse ;  /* 0x0000007e00031202 */ /* 0x080fea0000000f00 */
[----:B--2---:R1:W-:Y:S04]  /*3400*/  @P1 ST.E.128 [R2.64+0x100], R4 ;  /* 0x0001000402001985 */ /* 0x0043e8000c101d06 */
[----:B-1----:R-:W2:Y:S01]  /*3410*/  @P0 LD.E.128 R4, [R116.64+0x180] ;  /* 0x0001800674040980 */ /* 0x002ea2000c101d00 */
[----:B------:R-:W-:Y:S01]  /*3420*/  @P0 IMAD.MOV.U32 R2, RZ, RZ, R127 ;  /* 0x000000ffff020224 */ /* 0x000fe200078e007f */
[----:B------:R-:W-:Y:S05]  /*3430*/  @P0 MOV R3, R126 ;  /* 0x0000007e00030202 */ /* 0x000fea0000000f00 */
[----:B--2---:R1:W-:Y:S02]  /*3440*/  @P0 ST.E.128 [R2.64+0x180], R4 ;  /* 0x0001800402000985 */ /* 0x0043e4000c101d06 */
.L_x_2012:
[----:B------:R-:W-:Y:S05]  /*3450*/  BSYNC B0 ;  /* 0x0000000000007941 */ /* 0x000fea0003800000 */
.L_x_2011:
[C---:B------:R-:W-:Y:S01]  /*3460*/  ISETP.GE.AND P0, PT, R156.reuse, R186, PT ;  /* 0x000000ba9c00720c */ /* 0x040fe20003f06270 */
[----:B------:R-:W-:Y:S03]  /*3470*/  BSSY B0, `(.L_x_2013) ;  /* 0x0000014000007945 */ /* 0x000fe60003800000 */
[----:B------:R-:W-:Y:S11]  /*3480*/  ISETP.GE.AND P0, PT, R156, R164, !P0 ;  /* 0x000000a49c00720c */ /* 0x000ff60004706270 */
[----:B------:R-:W-:Y:S02]  /*3490*/  @!UPT UIADD3 URZ, URZ, URZ, URZ ;  /* 0x0000003f3f3ff290 */ /* 0x000fe4000fffe03f */
[----:B------:R-:W-:-:S05]  /*34a0*/  @!P0 BRA `(.L_x_2014) ;  /* 0x0000010000008947 */ /* 0x000fca0003800000 */
[----:B------:R-:W-:Y:S02]  /*34b0*/  ISETP.NE.AND P1, PT, R157, RZ, PT ;  /* 0x000000ff9d00720c */ /* 0x000fe40003f25270 */
[----:B------:R-:W-:Y:S02]  /*34c0*/  IADD3 R22, P0, R116, R111, RZ ;  /* 0x0000006f74167210 */ /* 0x000fe40007f1e0ff */
[----:B-1----:R-:W-:Y:S03]  /*34d0*/  LEA R2, P3, R235, R127, 0x1 ;  /* 0x0000007feb027211 */ /* 0x002fe600078608ff */
[----:B------:R-:W-:Y:S01]  /*34e0*/  IMAD.X R23, R117, 0x1, R110, P0 ;  /* 0x0000000175177824 */ /* 0x000fe200000e066e */
[----:B------:R-:W-:Y:S02]  /*34f0*/  ISETP.NE.AND P0, PT, R155, RZ, PT ;  /* 0x000000ff9b00720c */ /* 0x000fe40003f05270 */
[----:B------:R-:W-:Y:S03]  /*3500*/  LEA.HI.X R3, R235, R126, R236, 0x1, P3 ;  /* 0x0000007eeb037211 */ /* 0x000fe600018f0cec */
[----:B------:R-:W2:Y:S04]  /*3510*/  @P1 LD.E.128 R24, [R22.64] ;  /* 0x0000000616181980 */ /* 0x000ea8000c101d00 */
[----:B--2---:R-:W-:Y:S01]  /*3520*/  @P1 ST.E.128 [R2.64], R24 ;  /* 0x0000001802001985 */ /* 0x004fe2000c101d06 */
[----:B------:R-:W-:Y:S03]  /*3530*/  ISETP.NE.AND P1, PT, R153, RZ, PT ;  /* 0x000000ff9900720c */ /* 0x000fe60003f25270 */
[----:B------:R-:W2:Y:S04]  /*3540*/  @P0 LD.E.128 R4, [R22.64+0x80] ;  /* 0x0000800616040980 */ /* 0x000ea8000c101d00 */
[----:B--2---:R1:W-:Y:S01]  /*3550*/  @P0 ST.E.128 [R2.64+0x80], R4 ;  /* 0x0000800402000985 */ /* 0x0043e2000c101d06 */
[----:B------:R-:W-:Y:S05]  /*3560*/  ISETP.NE.AND P0, PT, R151, RZ, PT ;  /* 0x000000ff9700720c */ /* 0x000fea0003f05270 */
[----:B-1----:R-:W2:Y:S04]  /*3570*/  @P1 LD.E.128 R4, [R22.64+0x100] ;  /* 0x0001000616041980 */ /* 0x002ea8000c101d00 */
[----:B--2---:R1:W-:Y:S04]  /*3580*/  @P1 ST.E.128 [R2.64+0x100], R4 ;  /* 0x0001000402001985 */ /* 0x0043e8000c101d06 */
[----:B-1----:R-:W2:Y:S04]  /*3590*/  @P0 LD.E.128 R4, [R22.64+0x180] ;  /* 0x0001800616040980 */ /* 0x002ea8000c101d00 */
[----:B--2---:R1:W-:Y:S02]  /*35a0*/  @P0 ST.E.128 [R2.64+0x180], R4 ;  /* 0x0001800402000985 */ /* 0x0043e4000c101d06 */
.L_x_2014:
[----:B------:R-:W-:Y:S05]  /*35b0*/  BSYNC B0 ;  /* 0x0000000000007941 */ /* 0x000fea0003800000 */
.L_x_2013:
        /* <DEDUP_REMOVED lines=21> */
.L_x_2016:
[----:B------:R-:W-:Y:S05]  /*3710*/  BSYNC B0 ;  /* 0x0000000000007941 */ /* 0x000fea0003800000 */
.L_x_2015:
        /* <DEDUP_REMOVED lines=21> */
.L_x_2018:
[----:B------:R-:W-:Y:S05]  /*3870*/  BSYNC B0 ;  /* 0x0000000000007941 */ /* 0x000fea0003800000 */
.L_x_2017:
        /* <DEDUP_REMOVED lines=20> */
[----:B-1----:R-:W-:Y:S01]  /*39c0*/  IMAD.MOV.U32 R5, RZ, RZ, R118 ;  /* 0x000000ffff057224 */ /* 0x002fe200078e0076 */
[----:B------:R-:W-:Y:S05]  /*39d0*/  MOV R4, R119 ;  /* 0x0000007700047202 */ /* 0x000fea0000000f00 */
[----:B------:R-:W2:Y:S08]  /*39e0*/  LD.E.128 R24, [R4.64] ;  /* 0x0000000604187980 */ /* 0x000eb0000c101d00 */
[----:B------:R-:W3:Y:S06]  /*39f0*/  @!P0 LD.E.64 R2, [R18.64] ;  /* 0x0000000612028980 */ /* 0x000eec000c101b00 */
[----:B------:R-:W4:Y:S01]  /*3a00*/  @!P0 LD.E.64 R28, [R42.64] ;  /* 0x000000062a1c8980 */ /* 0x000f22000c101b00 */
[----:B--2---:R-:W-:Y:S01]  /*3a10*/  @!P0 LOP3.LUT R0, R24, 0xffff0000, RZ, 0xc0, !PT ;  /* 0xffff000018008812 */ /* 0x004fe200078ec0ff */
[C---:B---3--:R-:W-:Y:S01]  /*3a20*/  @!P0 IMAD.U32 R4, R3.reuse, 0x10000, RZ ;  /* 0x0001000003048824 */ /* 0x048fe200078e00ff */
[----:B------:R-:W-:Y:S02]  /*3a30*/  @!P0 SHF.L.U32 R7, R2, 0x10, RZ ;  /* 0x0000001002078819 */ /* 0x000fe400000006ff */
[----:B------:R-:W-:Y:S02]  /*3a40*/  @!P0 LOP3.LUT R5, R3, 0xffff0000, RZ, 0xc0, !PT ;  /* 0xffff000003058812 */ /* 0x000fe400078ec0ff */
[----:B------:R-:W-:Y:S01]  /*3a50*/  @!P0 SHF.L.U32 R3, R24, 0x10, RZ ;  /* 0x0000001018038819 */ /* 0x000fe200000006ff */
[----:B----4-:R-:W-:Y:S01]  /*3a60*/  @!P0 IMAD.U32 R23, R29, 0x10000, RZ ;  /* 0x000100001d178824 */ /* 0x010fe200078e00ff */
[----:B------:R-:W-:Y:S02]  /*3a70*/  @!P0 SHF.L.U32 R8, R28, 0x10, RZ ;  /* 0x000000101c088819 */ /* 0x000fe400000006ff */
[----:B------:R-:W-:Y:S02]  /*3a80*/  @!P0 LOP3.LUT R6, R2, 0xffff0000, RZ, 0xc0, !PT ;  /* 0xffff000002068812 */ /* 0x000fe400078ec0ff */
[----:B------:R-:W-:Y:S01]  /*3a90*/  @!P0 LOP3.LUT R2, R25, 0xffff0000, RZ, 0xc0, !PT ;  /* 0xffff000019028812 */ /* 0x000fe200078ec0ff */
[----:B------:R-:W-:Y:S01]  /*3aa0*/  @!P0 FMUL.FTZ R30, R0, R8 ;  /* 0x00000008001e8220 */ /* 0x000fe20000410000 */
[----:B------:R-:W-:Y:S01]  /*3ab0*/  @!P0 LOP3.LUT R22, R28, 0xffff0000, RZ, 0xc0, !PT ;  /* 0xffff00001c168812 */ /* 0x000fe200078ec0ff */
[-C--:B------:R-:W-:Y:S01]  /*3ac0*/  @!P0 FMUL.FTZ R0, R0, R7.reuse ;  /* 0x0000000700008220 */ /* 0x080fe20000410000 */
[----:B------:R-:W-:Y:S01]  /*3ad0*/  @!P0 LOP3.LUT R28, R29, 0xffff0000, RZ, 0xc0, !PT ;  /* 0xffff00001d1c8812 */ /* 0x000fe200078ec0ff */
[----:B------:R-:W-:Y:S01]  /*3ae0*/  @!P0 FFMA.FTZ R30, R3, R7, -R30 ;  /* 0x00000007031e8223 */ /* 0x000fe2000001081e */
[----:B------:R-:W-:Y:S01]  /*3af0*/  @!P0 LOP3.LUT R7, R27, 0xffff0000, RZ, 0xc0, !PT ;  /* 0xffff00001b078812 */ /* 0x000fe200078ec0ff */
[----:B------:R-:W-:Y:S01]  /*3b00*/  @!P0 FFMA.FTZ R0, R8, R3, R0 ;  /* 0x0000000308008223 */ /* 0x000fe20000010000 */
[----:B------:R-:W-:Y:S01]  /*3b10*/  @!P0 SHF.L.U32 R8, R25, 0x10, RZ ;  /* 0x0000001019088819 */ /* 0x000fe200000006ff */
[----:B------:R-:W-:Y:S01]  /*3b20*/  @!P0 FMUL.FTZ R31, R2, R22 ;  /* 0x00000016021f8220 */ /* 0x000fe20000410000 */
[----:B------:R-:W-:Y:S01]  /*3b30*/  @!P0 LOP3.LUT R3, R26, 0xffff0000, RZ, 0xc0, !PT ;  /* 0xffff00001a038812 */ /* 0x000fe200078ec0ff */
[-C--:B------:R-:W-:Y:S01]  /*3b40*/  @!P0 FMUL.FTZ R2, R2, R6.reuse ;  /* 0x0000000602028220 */ /* 0x080fe20000410000 */
[----:B------:R-:W-:Y:S01]  /*3b50*/  @!P0 SHF.L.U32 R29, R27, 0x10, RZ ;  /* 0x000000101b1d8819 */ /* 0x000fe200000006ff */
[----:B------:R-:W-:Y:S01]  /*3b60*/  @!P0 FFMA.FTZ R31, R8, R6, -R31 ;  /* 0x00000006081f8223 */ /* 0x000fe2000001081f */
[----:B------:R-:W-:Y:S01]  /*3b70*/  @!P0 F2FP.BF16.PACK_AB R0, R0, R30 ;  /* 0x0000001e0000823e */ /* 0x000fe200000010ff */
[----:B------:R-:W-:Y:S02]  /*3b80*/  @!P0 IMAD.U32 R6, R26, 0x10000, RZ ;  /* 0x000100001a068824 */ /* 0x000fe400078e00ff */
[C---:B------:R-:W-:Y:S01]  /*3b90*/  @!P0 FMUL.FTZ R32, R3.reuse, R23 ;  /* 0x0000001703208220 */ /* 0x040fe20000410000 */
[----:B------:R-:W-:Y:S01]  /*3ba0*/  @!P0 MOV R24, R0 ;  /* 0x0000000000188202 */ /* 0x000fe20000000f00 */
[----:B------:R-:W-:Y:S02]  /*3bb0*/  @!P0 FMUL.FTZ R3, R3, R4 ;  /* 0x0000000403038220 */ /* 0x000fe40000410000 */
[C---:B------:R-:W-:Y:S02]  /*3bc0*/  @!P0 FMUL.FTZ R33, R7.reuse, R28 ;  /* 0x0000001c07218220 */ /* 0x040fe40000410000 */
[----:B------:R-:W-:Y:S02]  /*3bd0*/  @!P0 FFMA.FTZ R32, R6, R4, -R32 ;  /* 0x0000000406208223 */ /* 0x000fe40000010820 */
[-C--:B------:R-:W-:Y:S02]  /*3be0*/  @!P0 FMUL.FTZ R4, R7, R5.reuse ;  /* 0x0000000507048220 */ /* 0x080fe40000410000 */
[----:B------:R-:W-:Y:S02]  /*3bf0*/  @!P0 FFMA.FTZ R2, R22, R8, R2 ;  /* 0x0000000816028223 */ /* 0x000fe40000010002 */
[----:B------:R-:W-:Y:S02]  /*3c00*/  @!P0 FFMA.FTZ R3, R23, R6, R3 ;  /* 0x0000000617038223 */ /* 0x000fe40000010003 */
        /* <DEDUP_REMOVED lines=9> */
.L_x_2025:
[----:B------:R-:W-:Y:S05]  /*3ca0*/  BSYNC B0 ;  /* 0x0000000000007941 */ /* 0x000fea0003800000 */
.L_x_2024:
[----:B------:R-:W-:Y:S01]  /*3cb0*/  ISETP.GE.AND P0, PT, R12, R117, PT ;  /* 0x000000750c00720c */ /* 0x000fe20003f06270 */
[----:B------:R-:W-:Y:S01]  /*3cc0*/  @!UPT UIADD3 URZ, URZ, URZ, URZ ;  /* 0x0000003f3f3ff290 */ /* 0x000fe2000fffe03f */
[----:B------:R-:W-:Y:S11]  /*3cd0*/  BSSY B0, `(.L_x_2026) ;  /* 0x0000031000007945 */ /* 0x000ff60003800000 */
[----:B------:R-:W-:-:S05]  /*3ce0*/  @P0 BRA `(.L_x_2027) ;  /* 0x000002f000000947 */ /* 0x000fca0003800000 */
[----:B------:R-:W-:Y:S01]  /*3cf0*/  ISETP.GE.AND P0, PT, R12, R15, PT ;  /* 0x0000000f0c00720c */ /* 0x000fe20003f06270 */
[----:B-1----:R-:W-:Y:S01]  /*3d00*/  IMAD.MOV.U32 R5, RZ, RZ, R118 ;  /* 0x000000ffff057224 */ /* 0x002fe200078e0076 */
[----:B------:R-:W-:Y:S05]  /*3d10*/  MOV R4, R119 ;  /* 0x0000007700047202 */ /* 0x000fea0000000f00 */
[----:B------:R-:W2:Y:S08]  /*3d20*/  LD.E.128 R24, [R4.64+0x80] ;  /* 0x0000800604187980 */ /* 0x000eb0000c101d00 */
[----:B------:R-:W3:Y:S06]  /*3d30*/  @!P0 LD.E.64 R2, [R18.64+0x40] ;  /* 0x0000400612028980 */ /* 0x000eec000c101b00 */
[----:B------:R-:W4:Y:S01]  /*3d40*/  @!P0 LD.E.64 R28, [R42.64+0x40] ;  /* 0x000040062a1c8980 */ /* 0x000f22000c101b00 */
        /* <DEDUP_REMOVED lines=41> */
.L_x_2027:
[----:B------:R-:W-:Y:S05]  /*3fe0*/  BSYNC B0 ;  /* 0x0000000000007941 */ /* 0x000fea0003800000 */
.L_x_2026:
        /* <DEDUP_REMOVED lines=51> */
.L_x_2029:
[----:B------:R-:W-:Y:S05]  /*4320*/  BSYNC B0 ;  /* 0x0000000000007941 */ /* 0x000fea0003800000 */
.L_x_2028:
[----:B------:R-:W-:Y:S11]  /*4330*/  ISETP.GE.AND P0, PT, R10, R117, PT ;  /* 0x000000750a00720c */ /* 0x000ff60003f06270 */
[----:B------:R-:W-:Y:S02]  /*4340*/  @!UPT UIADD3 URZ, URZ, URZ, URZ ;  /* 0x0000003f3f3ff290 */ /* 0x000fe4000fffe03f */
        /* <DEDUP_REMOVED lines=48> */
.L_x_2023:
[----:B------:R-:W-:Y:S05]  /*4650*/  BSYNC B1 ;  /* 0x0000000000017941 */ /* 0x000fea0003800000 */
.L_x_2022:
        /* <DEDUP_REMOVED lines=9> */
[-C--:B-1----:R-:W-:Y:S02]  /*46f0*/  IADD3 R6, P2, R18, R32.reuse, RZ ;  /* 0x0000002012067210 */ /* 0x082fe40007f5e0ff */
[----:B------:R-:W-:Y:S03]  /*4700*/  IADD3 R32, P1, R42, R32, RZ ;  /* 0x000000202a207210 */ /* 0x000fe60007f3e0ff */
[--C-:B------:R-:W-:Y:S02]  /*4710*/  IMAD.X R7, R19, 0x1, R0.reuse, P2 ;  /* 0x0000000113077824 */ /* 0x100fe400010e0600 */
[----:B------:R-:W-:Y:S01]  /*4720*/  IMAD.X R33, R43, 0x1, R0, P1 ;  /* 0x000000012b217824 */ /* 0x000fe200008e0600 */
[----:B------:R-:W-:-:S05]  /*4730*/  @P0 BRA `(.L_x_2033) ;  /* 0x0000031000000947 */ /* 0x000fca0003800000 */
[----:B------:R-:W-:Y:S02]  /*4740*/  ISETP.GE.AND P0, PT, R16, R15, PT ;  /* 0x0000000f1000720c */ /* 0x000fe40003f06270 */
[C---:B------:R-:W-:Y:S04]  /*4750*/  LEA R24, P1, R89.reuse, R119, 0x1 ;  /* 0x0000007759187211 */ /* 0x040fe800078208ff */
[----:B------:R-:W-:Y:S06]  /*4760*/  LEA.HI.X R25, R89, R118, R88, 0x1, P1 ;  /* 0x0000007659197211 */ /* 0x000fec00008f0c58 */
[----:B------:R-:W2:Y:S08]  /*4770*/  LD.E.128 R24, [R24.64] ;  /* 0x0000000618187980 */ /* 0x000eb0000c101d00 */
[----:B------:R-:W3:Y:S06]  /*4780*/  @!P0 LD.E.64 R30, [R32.64] ;  /* 0x00000006201e8980 */ /* 0x000eec000c101b00 */
[----:B------:R-:W4:Y:S01]  /*4790*/  @!P0 LD.E.64 R2, [R6.64] ;  /* 0x0000000606028980 */ /* 0x000f22000c101b00 */
[----:B---3--:R-:W-:Y:S01]  /*47a0*/  @!P0 IMAD.U32 R29, R31, 0x10000, RZ ;  /* 0x000100001f1d8824 */ /* 0x008fe200078e00ff */
[----:B--2---:R-:W-:Y:S02]  /*47b0*/  @!P0 LOP3.LUT R0, R24, 0xffff0000, RZ, 0xc0, !PT ;  /* 0xffff000018008812 */ /* 0x004fe400078ec0ff */
[C---:B------:R-:W-:Y:S02]  /*47c0*/  @!P0 SHF.L.U32 R23, R30.reuse, 0x10, RZ ;  /* 0x000000101e178819 */ /* 0x040fe400000006ff */
[----:B------:R-:W-:Y:S01]  /*47d0*/  @!P0 LOP3.LUT R28, R30, 0xffff0000, RZ, 0xc0, !PT ;  /* 0xffff00001e1c8812 */ /* 0x000fe200078ec0ff */
[C---:B----4-:R-:W-:Y:S01]  /*47e0*/  @!P0 IMAD.U32 R22, R2.reuse, 0x10000, RZ ;  /* 0x0001000002168824 */ /* 0x050fe200078e00ff */
[----:B------:R-:W-:Y:S01]  /*47f0*/  @!P0 LOP3.LUT R8, R2, 0xffff0000, RZ, 0xc0, !PT ;  /* 0xffff000002088812 */ /* 0x000fe200078ec0ff */
[----:B------:R-:W-:Y:S01]  /*4800*/  @!P0 IMAD.U32 R4, R3, 0x10000, RZ ;  /* 0x0001000003048824 */ /* 0x000fe200078e00ff */
[----:B------:R-:W-:Y:S01]  /*4810*/  @!P0 LOP3.LUT R2, R25, 0xffff0000, RZ, 0xc0, !PT ;  /* 0xffff000019028812 */ /* 0x000fe200078ec0ff */
[C---:B------:R-:W-:Y:S01]  /*4820*/  @!P0 FMUL.FTZ R34, R0.reuse, R23 ;  /* 0x0000001700228220 */ /* 0x040fe20000410000 */
[----:B------:R-:W-:Y:S01]  /*4830*/  @!P0 LOP3.LUT R5, R3, 0xffff0000, RZ, 0xc0, !PT ;  /* 0xffff000003058812 */ /* 0x000fe200078ec0ff */
[----:B------:R-:W-:Y:S01]  /*4840*/  @!P0 FMUL.FTZ R0, R0, R22 ;  /* 0x0000001600008220 */ /* 0x000fe20000410000 */
[----:B------:R-:W-:Y:S01]  /*4850*/  @!P0 SHF.L.U32 R3, R24, 0x10, RZ ;  /* 0x0000001018038819 */ /* 0x000fe200000006ff */
[C---:B------:R-:W-:Y:S01]  /*4860*/  @!P0 FMUL.FTZ R35, R2.reuse, R28 ;  /* 0x0000001c02238220 */ /* 0x040fe20000410000 */
[----:B------:R-:W-:Y:S01]  /*4870*/  @!P0 LOP3.LUT R30, R31, 0xffff0000, RZ, 0xc0, !PT ;  /* 0xffff00001f1e8812 */ /* 0x000fe200078ec0ff */
[----:B------:R-:W-:Y:S02]  /*4880*/  @!P0 FMUL.FTZ R2, R2, R8 ;  /* 0x0000000802028220 */ /* 0x000fe40000410000 */
[----:B------:R-:W-:Y:S01]  /*4890*/  @!P0 FFMA.FTZ R34, R3, R22, -R34 ;  /* 0x0000001603228223 */ /* 0x000fe20000010822 */
[----:B------:R-:W-:Y:S01]  /*48a0*/  @!P0 LOP3.LUT R22, R27, 0xffff0000, RZ, 0xc0, !PT ;  /* 0xffff00001b168812 */ /* 0x000fe200078ec0ff */
[----:B------:R-:W-:Y:S01]  /*48b0*/  @!P0 FFMA.FTZ R0, R23, R3, R0 ;  /* 0x0000000317008223 */ /* 0x000fe20000010000 */
[----:B------:R-:W-:Y:S01]  /*48c0*/  @!P0 LOP3.LUT R3, R26, 0xffff0000, RZ, 0xc0, !PT ;  /* 0xffff00001a038812 */ /* 0x000fe200078ec0ff */
[----:B------:R-:W-:Y:S02]  /*48d0*/  @!P0 IMAD.U32 R23, R25, 0x10000, RZ ;  /* 0x0001000019178824 */ /* 0x000fe400078e00ff */
[----:B------:R-:W-:Y:S01]  /*48e0*/  @!P0 IMAD.U32 R31, R27, 0x10000, RZ ;  /* 0x000100001b1f8824 */ /* 0x000fe200078e00ff */
[----:B------:R-:W-:Y:S01]  /*48f0*/  @!P0 F2FP.BF16.PACK_AB R0, R0, R34 ;  /* 0x000000220000823e */ /* 0x000fe200000010ff */
[----:B------:R-:W-:Y:S01]  /*4900*/  @!P0 FFMA.FTZ R35, R23, R8, -R35 ;  /* 0x0000000817238223 */ /* 0x000fe20000010823 */
[----:B------:R-:W-:Y:S01]  /*4910*/  @!P0 SHF.L.U32 R8, R26, 0x10, RZ ;  /* 0x000000101a088819 */ /* 0x000fe200000006ff */
[C---:B------:R-:W-:Y:S01]  /*4920*/  @!P0 FMUL.FTZ R36, R3.reuse, R29 ;  /* 0x0000001d03248220 */ /* 0x040fe20000410000 */
[----:B------:R-:W-:Y:S01]  /*4930*/  @!P0 MOV R24, R0 ;  /* 0x0000000000188202 */ /* 0x000fe20000000f00 */
[----:B------:R-:W-:Y:S02]  /*4940*/  @!P0 FMUL.FTZ R3, R3, R4 ;  /* 0x0000000403038220 */ /* 0x000fe40000410000 */
[----:B------:R-:W-:Y:S02]  /*4950*/  @!P0 FMUL.FTZ R37, R22, R30 ;  /* 0x0000001e16258220 */ /* 0x000fe40000410000 */
[----:B------:R-:W-:Y:S02]  /*4960*/  @!P0 FFMA.FTZ R2, R28, R23, R2 ;  /* 0x000000171c028223 */ /* 0x000fe40000010002 */
[----:B------:R-:W-:Y:S02]  /*4970*/  @!P0 FFMA.FTZ R36, R8, R4, -R36 ;  /* 0x0000000408248223 */ /* 0x000fe40000010824 */
[----:B------:R-:W-:Y:S01]  /*4980*/  @!P0 FMUL.FTZ R4, R22, R5 ;  /* 0x0000000516048220 */ /* 0x000fe20000410000 */
[----:B------:R-:W-:Y:S01]  /*4990*/  @!P0 F2FP.BF16.PACK_AB R2, R2, R35 ;  /* 0x000000230202823e */ /* 0x000fe200000010ff */
[----:B------:R-:W-:Y:S01]  /*49a0*/  @!P0 FFMA.FTZ R3, R29, R8, R3 ;  /* 0x000000081d038223 */ /* 0x000fe20000010003 */
[----:B------:R-:W-:Y:S01]  /*49b0*/  LEA R22, P1, R237, R124, 0x1 ;  /* 0x0000007ced167211 */ /* 0x000fe200078208ff */
[----:B------:R-:W-:Y:S02]  /*49c0*/  @!P0 FFMA.FTZ R37, R31, R5, -R37 ;  /* 0x000000051f258223 */ /* 0x000fe40000010825 */
[----:B------:R-:W-:Y:S01]  /*49d0*/  @!P0 FFMA.FTZ R4, R30, R31, R4 ;  /* 0x0000001f1e048223 */ /* 0x000fe20000010004 */
[----:B------:R-:W-:Y:S01]  /*49e0*/  @!P0 F2FP.BF16.PACK_AB R3, R3, R36 ;  /* 0x000000240303823e */ /* 0x000fe200000010ff */
[----:B------:R-:W-:Y:S01]  /*49f0*/  @!P0 IMAD.MOV.U32 R25, RZ, RZ, R2 ;  /* 0x000000ffff198224 */ /* 0x000fe200078e0002 */
[----:B------:R-:W-:Y:S02]  /*4a00*/  LEA.HI.X R23, R237, R125, R238, 0x1, P1 ;  /* 0x0000007ded177211 */ /* 0x000fe400008f0cee */
[----:B------:R-:W-:Y:S02]  /*4a10*/  @!P0 F2FP.BF16.PACK_AB R4, R4, R37 ;  /* 0x000000250404823e */ /* 0x000fe400000010ff */
[----:B------:R-:W-:Y:S02]  /*4a20*/  @!P0 MOV R26, R3 ;  /* 0x00000003001a8202 */ /* 0x000fe40000000f00 */
[----:B------:R-:W-:Y:S05]  /*4a30*/  @!P0 MOV R27, R4 ;  /* 0x00000004001b8202 */ /* 0x000fea0000000f00 */
[----:B------:R1:W-:Y:S02]  /*4a40*/  ST.E.128 [R22.64], R24 ;  /* 0x0000001816007985 */ /* 0x0003e4000c101d06 */
.L_x_2033:
[----:B------:R-:W-:Y:S05]  /*4a50*/  BSYNC B0 ;  /* 0x0000000000007941 */ /* 0x000fea0003800000 */
.L_x_2032:
[----:B------:R-:W-:Y:S01]  /*4a60*/  ISETP.GE.AND P0, PT, R12, R117, PT ;  /* 0x000000750c00720c */ /* 0x000fe20003f06270 */
[----:B------:R-:W-:Y:S01]  /*4a70*/  @!UPT UIADD3 URZ, URZ, URZ, URZ ;  /* 0x0000003f3f3ff290 */ /* 0x000fe2000fffe03f */
[----:B------:R-:W-:Y:S11]  /*4a80*/  BSSY B0, `(.L_x_2034) ;  /* 0x0000033000007945 */ /* 0x000ff60003800000 */
[----:B------:R-:W-:-:S05]  /*4a90*/  @P0 BRA `(.L_x_2035) ;  /* 0x0000031000000947 */ /* 0x000fca0003800000 */
[----:B------:R-:W-:Y:S02]  /*4aa0*/  ISETP.GE.AND P0, PT, R12, R15, PT ;  /* 0x0000000f0c00720c */ /* 0x000fe40003f06270 */
[C---:B-1----:R-:W-:Y:S04]  /*4ab0*/  LEA R24, P1, R91.reuse, R119, 0x1 ;  /* 0x000000775b187211 */ /* 0x042fe800078208ff */
[----:B------:R-:W-:Y:S06]  /*4ac0*/  LEA.HI.X R25, R91, R118, R90, 0x1, P1 ;  /* 0x000000765b197211 */ /* 0x000fec00008f0c5a */
[----:B------:R-:W2:Y:S08]  /*4ad0*/  LD.E.128 R24, [R24.64] ;  /* 0x0000000618187980 */ /* 0x000eb0000c101d00 */
[----:B------:R-:W3:Y:S06]  /*4ae0*/  @!P0 LD.E.64 R30, [R32.64+0x40] ;  /* 0x00004006201e8980 */ /* 0x000eec000c101b00 */
[----:B------:R-:W4:Y:S01]  /*4af0*/  @!P0 LD.E.64 R2, [R6.64+0x40] ;  /* 0x0000400606028980 */ /* 0x000f22000c101b00 */
        /* <DEDUP_REMOVED lines=43> */
.L_x_2035:
[----:B------:R-:W-:Y:S05]  /*4db0*/  BSYNC B0 ;  /* 0x0000000000007941 */ /* 0x000fea0003800000 */
.L_x_2034:
        /* <DEDUP_REMOVED lines=53> */
.L_x_2037:
[----:B------:R-:W-:Y:S05]  /*5110*/  BSYNC B0 ;  /* 0x0000000000007941 */ /* 0x000fea0003800000 */
.L_x_2036:
[----:B------:R-:W-:Y:S11]  /*5120*/  ISETP.GE.AND P0, PT, R10, R117, PT ;  /* 0x000000750a00720c */ /* 0x000ff60003f06270 */
[----:B------:R-:W-:Y:S02]  /*5130*/  @!UPT UIADD3 URZ, URZ, URZ, URZ ;  /* 0x0000003f3f3ff290 */ /* 0x000fe4000fffe03f */
[----:B------:R-:W-:-:S05]  /*5140*/  @P0 BRA `(.L_x_2031) ;  /* 0x0000031000000947 */ /* 0x000fca0003800000 */
[----:B------:R-:W-:Y:S02]  /*5150*/  ISETP.GE.AND P0, PT, R10, R15, PT ;  /* 0x0000000f0a00720c */ /* 0x000fe40003f06270 */
[C---:B-1----:R-:W-:Y:S04]  /*5160*/  LEA R24, P1, R103.reuse, R119, 0x1 ;  /* 0x0000007767187211 */ /* 0x042fe800078208ff */
[----:B------:R-:W-:Y:S06]  /*5170*/  LEA.HI.X R25, R103, R118, R102, 0x1, P1 ;  /* 0x0000007667197211 */ /* 0x000fec00008f0c66 */
[----:B------:R-:W2:Y:S08]  /*5180*/  LD.E.128 R24, [R24.64] ;  /* 0x0000000618187980 */ /* 0x000eb0000c101d00 */
[----:B------:R-:W3:Y:S06]  /*5190*/  @!P0 LD.E.64 R32, [R32.64+0xc0] ;  /* 0x0000c00620208980 */ /* 0x000eec000c101b00 */
[----:B------:R-:W4:Y:S01]  /*51a0*/  @!P0 LD.E.64 R2, [R6.64+0xc0] ;  /* 0x0000c00606028980 */ /* 0x000f22000c101b00 */
[----:B--2---:R-:W-:Y:S01]  /*51b0*/  @!P0 IMAD.U32 R29, R27, 0x10000, RZ ;  /* 0x000100001b1d8824 */ /* 0x004fe200078e00ff */
[----:B------:R-:W-:Y:S01]  /*51c0*/  @!P0 LOP3.LUT R0, R24, 0xffff0000, RZ, 0xc0, !PT ;  /* 0xffff000018008812 */ /* 0x000fe200078ec0ff */
[C---:B---3--:R-:W-:Y:S01]  /*51d0*/  @!P0 IMAD.U32 R23, R33.reuse, 0x10000, RZ ;  /* 0x0001000021178824 */ /* 0x048fe200078e00ff */
[C---:B------:R-:W-:Y:S02]  /*51e0*/  @!P0 SHF.L.U32 R8, R32.reuse, 0x10, RZ ;  /* 0x0000001020088819 */ /* 0x040fe400000006ff */
[----:B------:R-:W-:Y:S02]  /*51f0*/  @!P0 LOP3.LUT R28, R33, 0xffff0000, RZ, 0xc0, !PT ;  /* 0xffff0000211c8812 */ /* 0x000fe400078ec0ff */
[----:B------:R-:W-:Y:S01]  /*5200*/  @!P0 LOP3.LUT R22, R32, 0xffff0000, RZ, 0xc0, !PT ;  /* 0xffff000020168812 */ /* 0x000fe200078ec0ff */
[C---:B----4-:R-:W-:Y:S01]  /*5210*/  @!P0 IMAD.U32 R7, R2.reuse, 0x10000, RZ ;  /* 0x0001000002078824 */ /* 0x050fe200078e00ff */
[----:B------:R-:W-:Y:S01]  /*5220*/  @!P0 LOP3.LUT R6, R2, 0xffff0000, RZ, 0xc0, !PT ;  /* 0xffff000002068812 */ /* 0x000fe200078ec0ff */
[----:B------:R-:W-:Y:S01]  /*5230*/  @!P0 IMAD.U32 R4, R3, 0x10000, RZ ;  /* 0x0001000003048824 */ /* 0x000fe200078e00ff */
[----:B------:R-:W-:Y:S01]  /*5240*/  @!P0 LOP3.LUT R2, R25, 0xffff0000, RZ, 0xc0, !PT ;  /* 0xffff000019028812 */ /* 0x000fe200078ec0ff */
[C---:B------:R-:W-:Y:S01]  /*5250*/  @!P0 FMUL.FTZ R30, R0.reuse, R8 ;  /* 0x00000008001e8220 */ /* 0x040fe20000410000 */
[----:B------:R-:W-:Y:S01]  /*5260*/  @!P0 LOP3.LUT R5, R3, 0xffff0000, RZ, 0xc0, !PT ;  /* 0xffff000003058812 */ /* 0x000fe200078ec0ff */
[-C--:B------:R-:W-:Y:S01]  /*5270*/  @!P0 FMUL.FTZ R0, R0, R7.reuse ;  /* 0x0000000700008220 */ /* 0x080fe20000410000 */
[----:B------:R-:W-:Y:S01]  /*5280*/  @!P0 SHF.L.U32 R3, R24, 0x10, RZ ;  /* 0x0000001018038819 */ /* 0x000fe200000006ff */
[C---:B------:R-:W-:Y:S02]  /*5290*/  @!P0 FMUL.FTZ R31, R2.reuse, R22 ;  /* 0x00000016021f8220 */ /* 0x040fe40000410000 */
[----:B------:R-:W-:Y:S02]  /*52a0*/  @!P0 FMUL.FTZ R2, R2, R6 ;  /* 0x0000000602028220 */ /* 0x000fe40000410000 */
[----:B------:R-:W-:Y:S01]  /*52b0*/  @!P0 FFMA.FTZ R30, R3, R7, -R30 ;  /* 0x00000007031e8223 */ /* 0x000fe2000001081e */
[----:B------:R-:W-:Y:S01]  /*52c0*/  @!P0 LOP3.LUT R7, R27, 0xffff0000, RZ, 0xc0, !PT ;  /* 0xffff00001b078812 */ /* 0x000fe200078ec0ff */
[----:B------:R-:W-:Y:S01]  /*52d0*/  @!P0 FFMA.FTZ R0, R8, R3, R0 ;  /* 0x0000000308008223 */ /* 0x000fe20000010000 */
[----:B------:R-:W-:Y:S01]  /*52e0*/  @!P0 LOP3.LUT R3, R26, 0xffff0000, RZ, 0xc0, !PT ;  /* 0xffff00001a038812 */ /* 0x000fe200078ec0ff */
[----:B------:R-:W-:Y:S02]  /*52f0*/  @!P0 IMAD.U32 R8, R25, 0x10000, RZ ;  /* 0x0001000019088824 */ /* 0x000fe400078e00ff */
[----:B------:R-:W-:Y:S01]  /*5300*/  @!P0 FMUL.FTZ R33, R7, R28 ;  /* 0x0000001c07218220 */ /* 0x000fe20000410000 */
[----:B------:R-:W-:Y:S01]  /*5310*/  @!P0 F2FP.BF16.PACK_AB R0, R0, R30 ;  /* 0x0000001e0000823e */ /* 0x000fe200000010ff */
[----:B------:R-:W-:Y:S01]  /*5320*/  @!P0 FFMA.FTZ R31, R8, R6, -R31 ;  /* 0x00000006081f8223 */ /* 0x000fe2000001081f */
[----:B------:R-:W-:Y:S01]  /*5330*/  @!P0 SHF.L.U32 R6, R26, 0x10, RZ ;  /* 0x000000101a068819 */ /* 0x000fe200000006ff */
[C---:B------:R-:W-:Y:S01]  /*5340*/  @!P0 FMUL.FTZ R32, R3.reuse, R23 ;  /* 0x0000001703208220 */ /* 0x040fe20000410000 */
[----:B------:R-:W-:Y:S01]  /*5350*/  @!P0 MOV R24, R0 ;  /* 0x0000000000188202 */ /* 0x000fe20000000f00 */
[-C--:B------:R-:W-:Y:S02]  /*5360*/  @!P0 FMUL.FTZ R3, R3, R4.reuse ;  /* 0x0000000403038220 */ /* 0x080fe40000410000 */
[----:B------:R-:W-:Y:S02]  /*5370*/  @!P0 FFMA.FTZ R32, R6, R4, -R32 ;  /* 0x0000000406208223 */ /* 0x000fe40000010820 */
[-C--:B------:R-:W-:Y:S02]  /*5380*/  @!P0 FMUL.FTZ R4, R7, R5.reuse ;  /* 0x0000000507048220 */ /* 0x080fe40000410000 */
[----:B------:R-:W-:Y:S02]  /*5390*/  @!P0 FFMA.FTZ R2, R22, R8, R2 ;  /* 0x0000000816028223 */ /* 0x000fe40000010002 */
[----:B------:R-:W-:Y:S01]  /*53a0*/  @!P0 FFMA.FTZ R3, R23, R6, R3 ;  /* 0x0000000617038223 */ /* 0x000fe20000010003 */
[----:B------:R-:W-:Y:S01]  /*53b0*/  LEA R6, P1, R74, R124, 0x1 ;  /* 0x0000007c4a067211 */ /* 0x000fe200078208ff */
[----:B------:R-:W-:Y:S01]  /*53c0*/  @!P0 FFMA.FTZ R33, R29, R5, -R33 ;  /* 0x000000051d218223 */ /* 0x000fe20000010821 */
[----:B------:R-:W-:Y:S01]  /*53d0*/  @!P0 F2FP.BF16.PACK_AB R2, R2, R31 ;  /* 0x0000001f0202823e */ /* 0x000fe200000010ff */
[----:B------:R-:W-:Y:S01]  /*53e0*/  @!P0 FFMA.FTZ R4, R28, R29, R4 ;  /* 0x0000001d1c048223 */ /* 0x000fe20000010004 */
[----:B------:R-:W-:Y:S02]  /*53f0*/  @!P0 F2FP.BF16.PACK_AB R3, R3, R32 ;  /* 0x000000200303823e */ /* 0x000fe400000010ff */
[----:B------:R-:W-:Y:S01]  /*5400*/  LEA.HI.X R7, R74, R125, R73, 0x1, P1 ;  /* 0x0000007d4a077211 */ /* 0x000fe200008f0c49 */
[----:B------:R-:W-:Y:S01]  /*5410*/  @!P0 IMAD.MOV.U32 R25, RZ, RZ, R2 ;  /* 0x000000ffff198224 */ /* 0x000fe200078e0002 */
[----:B------:R-:W-:Y:S02]  /*5420*/  @!P0 F2FP.BF16.PACK_AB R4, R4, R33 ;  /* 0x000000210404823e */ /* 0x000fe400000010ff */
[----:B------:R-:W-:Y:S02]  /*5430*/  @!P0 MOV R26, R3 ;  /* 0x00000003001a8202 */ /* 0x000fe40000000f00 */
[----:B------:R-:W-:Y:S05]  /*5440*/  @!P0 MOV R27, R4 ;  /* 0x00000004001b8202 */ /* 0x000fea0000000f00 */
[----:B------:R1:W-:Y:S02]  /*5450*/  ST.E.128 [R6.64], R24 ;  /* 0x0000001806007985 */ /* 0x0003e4000c101d06 */
.L_x_2031:
[----:B------:R-:W-:Y:S05]  /*5460*/  BSYNC B1 ;  /* 0x0000000000017941 */ /* 0x000fea0003800000 */
.L_x_2030:
        /* <DEDUP_REMOVED lines=63> */
.L_x_2041:
[----:B------:R-:W-:Y:S05]  /*5860*/  BSYNC B0 ;  /* 0x0000000000007941 */ /* 0x000fea0003800000 */
.L_x_2040:
        /* <DEDUP_REMOVED lines=53> */
.L_x_2043:
[----:B------:R-:W-:Y:S05]  /*5bc0*/  BSYNC B0 ;  /* 0x0000000000007941 */ /* 0x000fea0003800000 */
.L_x_2042:
        /* <DEDUP_REMOVED lines=53> */
.L_x_2045:
[----:B------:R-:W-:Y:S05]  /*5f20*/  BSYNC B0 ;  /* 0x0000000000007941 */ /* 0x000fea0003800000 */
.L_x_2044:
        /* <DEDUP_REMOVED lines=52> */
.L_x_2039:
[----:B------:R-:W-:Y:S05]  /*6270*/  BSYNC B1 ;  /* 0x0000000000017941 */ /* 0x000fea0003800000 */
.L_x_2038:
        /* <DEDUP_REMOVED lines=14> */
[----:B------:R-:W-:Y:S01]  /*6360*/  IMAD R0, R183, 0x60, RZ ;  /* 0x00000060b7007824 */ /* 0x000fe200078e02ff */
[----:B------:R-:W-:Y:S02]  /*6370*/  MOV R4, R119 ;  /* 0x0000007700047202 */ /* 0x000fe40000000f00 */
[----:B------:R-:W-:Y:S02]  /*6380*/  MOV R5, R118 ;  /* 0x0000007600057202 */ /* 0x000fe40000000f00 */
[----:B------:R-:W-:Y:S03]  /*6390*/  ISETP.GE.AND P0, PT, R16, R15, PT ;  /* 0x0000000f1000720c */ /* 0x000fe60003f06270 */
[----:B------:R-:W-:Y:S05]  /*63a0*/  IMAD.WIDE.U32 R4, R182, 0x60, R4 ;  /* 0x00000060b6047825 */ /* 0x000fea00078e0004 */
[----:B------:R-:W-:Y:S05]  /*63b0*/  IADD3 R5, R5, R0, RZ ;  /* 0x0000000005057210 */ /* 0x000fea0007ffe0ff */
[----:B------:R-:W2:Y:S06]  /*63c0*/  @!P0 LD.E.64 R30, [R32.64] ;  /* 0x00000006201e8980 */ /* 0x000eac000c101b00 */
[----:B------:R-:W3:Y:S08]  /*63d0*/  LD.E.128 R24, [R4.64] ;  /* 0x0000000604187980 */ /* 0x000ef0000c101d00 */
[----:B------:R-:W4:Y:S01]  /*63e0*/  @!P0 LD.E.64 R2, [R6.64] ;  /* 0x0000000606028980 */ /* 0x000f22000c101b00 */
[C---:B--2---:R-:W-:Y:S01]  /*63f0*/  @!P0 IMAD.U32 R29, R31.reuse, 0x10000, RZ ;  /* 0x000100001f1d8824 */ /* 0x044fe200078e00ff */
[C---:B------:R-:W-:Y:S02]  /*6400*/  @!P0 SHF.L.U32 R23, R30.reuse, 0x10, RZ ;  /* 0x000000101e178819 */ /* 0x040fe400000006ff */
[----:B------:R-:W-:Y:S02]  /*6410*/  @!P0 LOP3.LUT R28, R30, 0xffff0000, RZ, 0xc0, !PT ;  /* 0xffff00001e1c8812 */ /* 0x000fe400078ec0ff */
[----:B------:R-:W-:Y:S02]  /*6420*/  @!P0 LOP3.LUT R30, R31, 0xffff0000, RZ, 0xc0, !PT ;  /* 0xffff00001f1e8812 */ /* 0x000fe400078ec0ff */
[----:B---3--:R-:W-:Y:S02]  /*6430*/  @!P0 LOP3.LUT R0, R24, 0xffff0000, RZ, 0xc0, !PT ;  /* 0xffff000018008812 */ /* 0x008fe400078ec0ff */
[----:B------:R-:W-:Y:S03]  /*6440*/  @!P0 SHF.L.U32 R31, R27, 0x10, RZ ;  /* 0x000000101b1f8819 */ /* 0x000fe600000006ff */
[----:B------:R-:W-:Y:S02]  /*6450*/  @!P0 FMUL.FTZ R34, R0, R23 ;  /* 0x0000001700228220 */ /* 0x000fe40000410000 */
[----:B----4-:R-:W-:Y:S01]  /*6460*/  @!P0 IMAD.U32 R22, R2, 0x10000, RZ ;  /* 0x0001000002168824 */ /* 0x010fe200078e00ff */
[C---:B------:R-:W-:Y:S02]  /*6470*/  @!P0 SHF.L.U32 R4, R3.reuse, 0x10, RZ ;  /* 0x0000001003048819 */ /* 0x040fe400000006ff */
[----:B------:R-:W-:Y:S01]  /*6480*/  @!P0 LOP3.LUT R5, R3, 0xffff0000, RZ, 0xc0, !PT ;  /* 0xffff000003058812 */ /* 0x000fe200078ec0ff */
[-C--:B------:R-:W-:Y:S01]  /*6490*/  @!P0 FMUL.FTZ R0, R0, R22.reuse ;  /* 0x0000001600008220 */ /* 0x080fe20000410000 */
[----:B------:R-:W-:Y:S02]  /*64a0*/  @!P0 SHF.L.U32 R3, R24, 0x10, RZ ;  /* 0x0000001018038819 */ /* 0x000fe400000006ff */
[----:B------:R-:W-:Y:S02]  /*64b0*/  @!P0 LOP3.LUT R8, R2, 0xffff0000, RZ, 0xc0, !PT ;  /* 0xffff000002088812 */ /* 0x000fe400078ec0ff */
[----:B------:R-:W-:Y:S01]  /*64c0*/  @!P0 LOP3.LUT R2, R25, 0xffff0000, RZ, 0xc0, !PT ;  /* 0xffff000019028812 */ /* 0x000fe200078ec0ff */
[----:B------:R-:W-:Y:S01]  /*64d0*/  @!P0 FFMA.FTZ R34, R3, R22, -R34 ;  /* 0x0000001603228223 */ /* 0x000fe20000010822 */
[----:B------:R-:W-:Y:S01]  /*64e0*/  @!P0 LOP3.LUT R22, R27, 0xffff0000, RZ, 0xc0, !PT ;  /* 0xffff00001b168812 */ /* 0x000fe200078ec0ff */
[----:B------:R-:W-:Y:S01]  /*64f0*/  @!P0 FFMA.FTZ R0, R23, R3, R0 ;  /* 0x0000000317008223 */ /* 0x000fe20000010000 */
[----:B------:R-:W-:Y:S01]  /*6500*/  @!P0 SHF.L.U32 R23, R25, 0x10, RZ ;  /* 0x0000001019178819 */ /* 0x000fe200000006ff */
[----:B------:R-:W-:Y:S01]  /*6510*/  @!P0 FMUL.FTZ R35, R2, R28 ;  /* 0x0000001c02238220 */ /* 0x000fe20000410000 */
[----:B------:R-:W-:Y:S01]  /*6520*/  @!P0 LOP3.LUT R3, R26, 0xffff0000, RZ, 0xc0, !PT ;  /* 0xffff00001a038812 */ /* 0x000fe200078ec0ff */
[----:B------:R-:W-:Y:S01]  /*6530*/  @!P0 FMUL.FTZ R2, R2, R8 ;  /* 0x0000000802028220 */ /* 0x000fe20000410000 */
[----:B------:R-:W-:Y:S01]  /*6540*/  @!P0 F2FP.BF16.PACK_AB R0, R0, R34 ;  /* 0x000000220000823e */ /* 0x000fe200000010ff */
[----:B------:R-:W-:Y:S02]  /*6550*/  @!P0 FFMA.FTZ R35, R23, R8, -R35 ;  /* 0x0000000817238223 */ /* 0x000fe40000010823 */
[----:B------:R-:W-:Y:S02]  /*6560*/  @!P0 IMAD.U32 R8, R26, 0x10000, RZ ;  /* 0x000100001a088824 */ /* 0x000fe400078e00ff */
[C---:B------:R-:W-:Y:S02]  /*6570*/  @!P0 FMUL.FTZ R36, R3.reuse, R29 ;  /* 0x0000001d03248220 */ /* 0x040fe40000410000 */
[----:B------:R-:W-:Y:S02]  /*6580*/  @!P0 FMUL.FTZ R3, R3, R4 ;  /* 0x0000000403038220 */ /* 0x000fe40000410000 */
[----:B------:R-:W-:Y:S02]  /*6590*/  @!P0 FMUL.FTZ R37, R22, R30 ;  /* 0x0000001e16258220 */ /* 0x000fe40000410000 */
[----:B------:R-:W-:Y:S02]  /*65a0*/  @!P0 FFMA.FTZ R36, R8, R4, -R36 ;  /* 0x0000000408248223 */ /* 0x000fe40000010824 */
[----:B------:R-:W-:Y:S02]  /*65b0*/  @!P0 FMUL.FTZ R4, R22, R5 ;  /* 0x0000000516048220 */ /* 0x000fe40000410000 */
[----:B------:R-:W-:Y:S02]  /*65c0*/  @!P0 FFMA.FTZ R2, R28, R23, R2 ;  /* 0x000000171c028223 */ /* 0x000fe40000010002 */
[----:B------:R-:W-:Y:S02]  /*65d0*/  @!P0 FFMA.FTZ R3, R29, R8, R3 ;  /* 0x000000081d038223 */ /* 0x000fe40000010003 */
[----:B------:R-:W-:Y:S01]  /*65e0*/  @!P0 FFMA.FTZ R37, R31, R5, -R37 ;  /* 0x000000051f258223 */ /* 0x000fe20000010825 */
[----:B------:R-:W-:Y:S01]  /*65f0*/  @!P0 F2FP.BF16.PACK_AB R2, R2, R35 ;  /* 0x000000230202823e */ /* 0x000fe200000010ff */
[----:B------:R-:W-:Y:S01]  /*6600*/  @!P0 FFMA.FTZ R4, R30, R31, R4 ;  /* 0x0000001f1e048223 */ /* 0x000fe20000010004 */
[----:B------:R-:W-:Y:S01]  /*6610*/  @!P0 F2FP.BF16.PACK_AB R3, R3, R36 ;  /* 0x000000240303823e */ /* 0x000fe200000010ff */
[----:B------:R-:W-:Y:S01]  /*6620*/  IMAD.WIDE.U32 R22, R48, 0x60, R124 ;  /* 0x0000006030167825 */ /* 0x000fe200078e007c */
[----:B------:R-:W-:Y:S02]  /*6630*/  @!P0 MOV R25, R2 ;  /* 0x0000000200198202 */ /* 0x000fe40000000f00 */
[----:B------:R-:W-:Y:S01]  /*6640*/  @!P0 F2FP.BF16.PACK_AB R4, R4, R37 ;  /* 0x000000250404823e */ /* 0x000fe200000010ff */
[----:B------:R-:W-:Y:S01]  /*6650*/  IMAD R5, R49, 0x60, RZ ;  /* 0x0000006031057824 */ /* 0x000fe200078e02ff */
[----:B------:R-:W-:Y:S01]  /*6660*/  @!P0 MOV R26, R3 ;  /* 0x00000003001a8202 */ /* 0x000fe20000000f00 */
[----:B------:R-:W-:Y:S01]  /*6670*/  @!P0 IMAD.MOV.U32 R24, RZ, RZ, R0 ;  /* 0x000000ffff188224 */ /* 0x000fe200078e0000 */
[----:B------:R-:W-:Y:S02]  /*6680*/  @!P0 MOV R27, R4 ;  /* 0x00000004001b8202 */ /* 0x000fe40000000f00 */
[----:B------:R-:W-:Y:S05]  /*6690*/  IADD3 R23, R23, R5, RZ ;  /* 0x0000000517177210 */ /* 0x000fea0007ffe0ff */
[----:B------:R1:W-:Y:S02]  /*66a0*/  ST.E.128 [R22.64], R24 ;  /* 0x0000001816007985 */ /* 0x0003e4000c101d06 */
.L_x_2049:
[----:B------:R-:W-:Y:S05]  /*66b0*/  BSYNC B0 ;  /* 0x0000000000007941 */ /* 0x000fea0003800000 */
.L_x_2048:
        /* <DEDUP_REMOVED lines=53> */
.L_x_2051:
[----:B------:R-:W-:Y:S05]  /*6a10*/  BSYNC B0 ;  /* 0x0000000000007941 */ /* 0x000fea0003800000 */
.L_x_2050:
        /* <DEDUP_REMOVED lines=53> */
.L_x_2053:
[----:B------:R-:W-:Y:S05]  /*6d70*/  BSYNC B0 ;  /* 0x0000000000007941 */ /* 0x000fea0003800000 */
.L_x_2052:
        /* <DEDUP_REMOVED lines=23> */
[C---:B------:R-:W-:Y:S02]  /*6ef0*/  @!P0 FMUL.FTZ R30, R2.reuse, R15 ;  /* 0x0000000f021e8220 */ /* 0x040fe40000410000 */
[-C--:B------:R-:W-:Y:S02]  /*6f00*/  @!P0 FMUL.FTZ R2, R2, R6.reuse ;  /* 0x0000000602028220 */ /* 0x080fe40000410000 */
        /* <DEDUP_REMOVED lines=27> */
.L_x_2047:
[----:B------:R-:W-:Y:S05]  /*70c0*/  BSYNC B1 ;  /* 0x0000000000017941 */ /* 0x000fea0003800000 */
.L_x_2046:
[----:B------:R-:W2:Y:S02]  /*70d0*/  LD.E R0, [R20.64+0xd0] ;  /* 0x0000d00614007980 */ /* 0x000ea4000c101900 */
[----:B--2---:R-:W-:Y:S05]  /*70e0*/  IMAD.U32 R0, R0, -0x20, RZ ;  /* 0xffffffe000007824 */ /* 0x004fea00078e00ff */
[C---:B------:R-:W-:Y:S02]  /*70f0*/  LEA R18, P1, R0.reuse, R18, 0x1 ;  /* 0x0000001200127211 */ /* 0x040fe400078208ff */
[C---:B------:R-:W-:Y:S02]  /*7100*/  LEA R42, P0, R0.reuse, R42, 0x1 ;  /* 0x0000002a002a7211 */ /* 0x040fe400078008ff */
[C---:B------:R-:W-:Y:S02]  /*7110*/  LEA.HI.X.SX32 R19, R0.reuse, R19, 0x1, P1 ;  /* 0x0000001300137211 */ /* 0x040fe400008f0eff */
[----:B------:R-:W-:Y:S01]  /*7120*/  LEA.HI.X.SX32 R43, R0, R43, 0x1, P0 ;  /* 0x0000002b002b7211 */ /* 0x000fe200000f0eff */
[----:B------:R-:W-:-:S05]  /*7130*/  BRA `(.L_x_2054) ;  /* 0x00006a3000007947 */ /* 0x000fca0003800000 */
.L_x_2021:
[----:B---3--:R-:W-:Y:S01]  /*7140*/  BSSY B2, `(.L_x_2055) ;  /* 0x000017c000027945 */ /* 0x008fe20003800000 */
[----:B------:R-:W-:-:S05]  /*7150*/  @!P2 BRA `(.L_x_2056) ;  /* 0x000017a00000a947 */ /* 0x000fca0003800000 */
[----:B-----5:R-:W-:Y:S01]  /*7160*/  ISETP.GE.AND P0, PT, R16, R117, PT ;  /* 0x000000751000720c */ /* 0x020fe20003f06270 */
[----:B------:R-:W-:Y:S01]  /*7170*/  @!UPT UIADD3 URZ, URZ, URZ, URZ ;  /* 0x0000003f3f3ff290 */ /* 0x000fe2000fffe03f */
[----:B------:R-:W-:Y:S11]  /*7180*/  BSSY B1, `(.L_x_2057) ;  /* 0x000005c000017945 */ /* 0x000ff60003800000 */
[----:B------:R-:W-:-:S05]  /*7190*/  @P0 BRA `(.L_x_2058) ;  /* 0x000005a000000947 */ /* 0x000fca0003800000 */
[----:B-1----:R-:W-:Y:S01]  /*71a0*/  IMAD.MOV.U32 R4, RZ, RZ, R119 ;  /* 0x000000ffff047224 */ /* 0x002fe200078e0077 */
[----:B------:R-:W-:Y:S01]  /*71b0*/  MOV R5, R118 ;  /* 0x0000007600057202 */ /* 0x000fe20000000f00 */
[----:B------:R-:W-:Y:S01]  /*71c0*/  BSSY B0, `(.L_x_2059) ;  /* 0x0000056000007945 */ /* 0x000fe20003800000 */
[----:B------:R-:W-:Y:S03]  /*71d0*/  ISETP.GE.AND P0, PT, R16, R15, PT ;  /* 0x0000000f1000720c */ /* 0x000fe60003f06270 */
[----:B------:R1:W5:Y:S10]  /*71e0*/  LD.E.128 R24, [R4.64] ;  /* 0x0000000604187980 */ /* 0x000374000c101d00 */
[----:B------:R-:W-:-:S05]  /*71f0*/  @P0 BRA `(.L_x_2060) ;  /* 0x0000052000000947 */ /* 0x000fca0003800000 */
[----:B------:R-:W-:Y:S01]  /*7200*/  LEA.HI R8, R15, R15, RZ, 0x1 ;  /* 0x0000000f0f087211 */ /* 0x000fe200078f08ff */
[----:B------:R-:W-:Y:S01]  /*7210*/  IMAD.MOV.U32 R7, RZ, RZ, R120 ;  /* 0x000000ffff077224 */ /* 0x000fe200078e0078 */
[----:B------:R-:W-:Y:S01]  /*7220*/  MOV R6, R121 ;  /* 0x0000007900067202 */ /* 0x000fe20000000f00 */
[----:B------:R-:W-:Y:S01]  /*7230*/  IMAD.MOV.U32 R2, RZ, RZ, RZ ;  /* 0x000000ffff027224 */ /* 0x000fe200078e00ff */
[----:B------:R-:W-:Y:S01]  /*7240*/  SHF.R.S32.HI R8, RZ, 0x1, R8 ;  /* 0x00000001ff087819 */ /* 0x000fe20000011408 */
[C---:B-----5:R-:W-:Y:S01]  /*7250*/  IMAD.U32 R31, R24.reuse, 0x10000, RZ ;  /* 0x00010000181f7824 */ /* 0x060fe200078e00ff */
[----:B------:R-:W-:Y:S01]  /*7260*/  LOP3.LUT R32, R24, 0xffff0000, RZ, 0xc0, !PT ;  /* 0xffff000018207812 */ /* 0x000fe200078ec0ff */
[----:B------:R-:W-:Y:S01]  /*7270*/  IMAD.U32 R35, R26, 0x10000, RZ ;  /* 0x000100001a237824 */ /* 0x000fe200078e00ff */
[----:B------:R-:W-:Y:S01]  /*7280*/  ISETP.GE.AND P1, PT, R16, R8, PT ;  /* 0x000000081000720c */ /* 0x000fe20003f26270 */
[--C-:B------:R-:W-:Y:S01]  /*7290*/  IMAD.MOV.U32 R0, RZ, RZ, R8.reuse ;  /* 0x000000ffff007224 */ /* 0x100fe200078e0008 */
[C---:B------:R-:W-:Y:S02]  /*72a0*/  SHF.L.U32 R33, R25.reuse, 0x10, RZ ;  /* 0x0000001019217819 */ /* 0x040fe400000006ff */
[----:B------:R-:W-:Y:S02]  /*72b0*/  LOP3.LUT R34, R25, 0xffff0000, RZ, 0xc0, !PT ;  /* 0xffff000019227812 */ /* 0x000fe400078ec0ff */
[----:B------:R-:W-:Y:S02]  /*72c0*/  LOP3.LUT R36, R26, 0xffff0000, RZ, 0xc0, !PT ;  /* 0xffff00001a247812 */ /* 0x000fe400078ec0ff */
[C---:B------:R-:W-:Y:S02]  /*72d0*/  SHF.L.U32 R37, R27.reuse, 0x10, RZ ;  /* 0x000000101b257819 */ /* 0x040fe400000006ff */
[----:B------:R-:W-:Y:S03]  /*72e0*/  LOP3.LUT R38, R27, 0xffff0000, RZ, 0xc0, !PT ;  /* 0xffff00001b267812 */ /* 0x000fe600078ec0ff */
[----:B------:R-:W-:Y:S01]  /*72f0*/  @P1 IMAD.MOV R2, RZ, RZ, -R8 ;  /* 0x000000ffff021224 */ /* 0x000fe200078e0a08 */
[----:B------:R-:W-:Y:S04]  /*7300*/  @P1 IADD3 R0, -R8, RZ, RZ ;  /* 0x000000ff08001210 */ /* 0x000fe80007ffe1ff */
[C---:B------:R-:W-:Y:S04]  /*7310*/  LEA R188, P0, R2.reuse, R6, 0x1 ;  /* 0x0000000602bc7211 */ /* 0x040fe800078008ff */
[----:B------:R-:W-:Y:S02]  /*7320*/  LEA.HI.X.SX32 R189, R2, R7, 0x1, P0 ;  /* 0x0000000702bd7211 */ /* 0x000fe400000f0eff */
[C---:B------:R-:W-:Y:S04]  /*7330*/  LEA R2, P0, R0.reuse, R4, 0x1 ;  /* 0x0000000400027211 */ /* 0x040fe800078008ff */
[----:B------:R-:W-:Y:S01]  /*7340*/  LEA.HI.X.SX32 R3, R0, R5, 0x1, P0 ;  /* 0x0000000500037211 */ /* 0x000fe200000f0eff */
[----:B------:R-:W-:Y:S01]  /*7350*/  IMAD.MOV.U32 R0, RZ, RZ, RZ ;  /* 0x000000ffff007224 */ /* 0x000fe200078e00ff */
[----:B------:R-:W-:Y:S01]  /*7360*/  @P1 IADD3 R0, -R8, RZ, RZ ;  /* 0x000000ff08001210 */ /* 0x000fe20007ffe1ff */
[----:B------:R-:W2:Y:S08]  /*7370*/  LD.E.128 R188, [R188.64] ;  /* 0x00000006bcbc7980 */ /* 0x000eb0000c101d00 */
[----:B-1----:R1:W3:Y:S02]  /*7380*/  LD.E.128 R4, [R2.64] ;  /* 0x0000000602047980 */ /* 0x0022e4000c101d00 */
[----:B-1----:R-:W-:Y:S01]  /*7390*/  IMAD.MOV.U32 R2, RZ, RZ, R123 ;  /* 0x000000ffff027224 */ /* 0x002fe200078e007b */
[----:B------:R-:W-:Y:S04]  /*73a0*/  MOV R3, R122 ;  /* 0x0000007a00037202 */ /* 0x000fe80000000f00 */
[C---:B------:R-:W-:Y:S04]  /*73b0*/  LEA R2, P0, R0.reuse, R2, 0x1 ;  /* 0x0000000200027211 */ /* 0x040fe800078008ff */
[----:B------:R-:W-:Y:S05]  /*73c0*/  LEA.HI.X.SX32 R3, R0, R3, 0x1, P0 ;  /* 0x0000000300037211 */ /* 0x000fea00000f0eff */
[----:B------:R1:W4:Y:S01]  /*73d0*/  LD.E.128 R44, [R2.64] ;  /* 0x00000006022c7980 */ /* 0x000322000c101d00 */
[----:B--2---:R-:W-:Y:S01]  /*73e0*/  IMAD.U32 R0, R188, 0x10000, RZ ;  /* 0x00010000bc007824 */ /* 0x004fe200078e00ff */
[----:B------:R-:W-:Y:S01]  /*73f0*/  SHF.L.U32 R22, R191, 0x10, RZ ;  /* 0x00000010bf167819 */ /* 0x000fe200000006ff */
[C---:B------:R-:W-:Y:S01]  /*7400*/  IMAD.U32 R24, R190.reuse, 0x10000, RZ ;  /* 0x00010000be187824 */ /* 0x040fe200078e00ff */
[----:B------:R-:W-:Y:S01]  /*7410*/  LOP3.LUT R23, R190, 0xffff0000, RZ, 0xc0, !PT ;  /* 0xffff0000be177812 */ /* 0x000fe200078ec0ff */
[----:B------:R-:W-:Y:S01]  /*7420*/  @!P1 FADD.FTZ R0, -R0, -RZ ;  /* 0x800000ff00009221 */ /* 0x000fe20000010100 */
[----:B-1----:R-:W-:Y:S01]  /*7430*/  LOP3.LUT R2, R188, 0xffff0000, RZ, 0xc0, !PT ;  /* 0xffff0000bc027812 */ /* 0x002fe200078ec0ff */
[----:B------:R-:W-:Y:S01]  /*7440*/  @!P1 FADD.FTZ R22, -R22, -RZ ;  /* 0x800000ff16169221 */ /* 0x000fe20000010100 */
[----:B------:R-:W-:Y:S01]  /*7450*/  SHF.L.U32 R3, R189, 0x10, RZ ;  /* 0x00000010bd037819 */ /* 0x000fe200000006ff */
[C---:B---3--:R-:W-:Y:S01]  /*7460*/  IMAD.U32 R30, R4.reuse, 0x10000, RZ ;  /* 0x00010000041e7824 */ /* 0x048fe200078e00ff */
[----:B------:R-:W-:Y:S01]  /*7470*/  SHF.L.U32 R25, R7, 0x10, RZ ;  /* 0x0000001007197819 */ /* 0x000fe200000006ff */
[----:B------:R-:W-:Y:S01]  /*7480*/  @!P1 FADD.FTZ R23, -R23, -RZ ;  /* 0x800000ff17179221 */ /* 0x000fe20000010100 */
[----:B------:R-:W-:Y:S01]  /*7490*/  LOP3.LUT R29, R4, 0xffff0000, RZ, 0xc0, !PT ;  /* 0xffff0000041d7812 */ /* 0x000fe200078ec0ff */
[----:B------:R-:W-:Y:S01]  /*74a0*/  @!P1 FADD.FTZ R2, -R2, -RZ ;  /* 0x800000ff02029221 */ /* 0x000fe20000010100 */
[C---:B------:R-:W-:Y:S01]  /*74b0*/  SHF.L.U32 R4, R5.reuse, 0x10, RZ ;  /* 0x0000001005047819 */ /* 0x040fe200000006ff */
[----:B------:R-:W-:Y:S01]  /*74c0*/  @!P1 FADD.FTZ R24, -R24, -RZ ;  /* 0x800000ff18189221 */ /* 0x000fe20000010100 */
[----:B------:R-:W-:Y:S01]  /*74d0*/  LOP3.LUT R28, R5, 0xffff0000, RZ, 0xc0, !PT ;  /* 0xffff0000051c7812 */ /* 0x000fe200078ec0ff */
[C---:B------:R-:W-:Y:S01]  /*74e0*/  IMAD.U32 R5, R6.reuse, 0x10000, RZ ;  /* 0x0001000006057824 */ /* 0x040fe200078e00ff */
[----:B------:R-:W-:Y:S01]  /*74f0*/  LOP3.LUT R6, R6, 0xffff0000, RZ, 0xc0, !PT ;  /* 0xffff000006067812 */ /* 0x000fe200078ec0ff */
[----:B------:R-:W-:Y:S01]  /*7500*/  @!P1 FADD.FTZ R3, -R3, -RZ ;  /* 0x800000ff03039221 */ /* 0x000fe20000010100 */
[----:B------:R-:W-:Y:S01]  /*7510*/  LOP3.LUT R26, R189, 0xffff0000, RZ, 0xc0, !PT ;  /* 0xffff0000bd1a7812 */ /* 0x000fe200078ec0ff */
[----:B------:R-:W-:Y:S01]  /*7520*/  FMUL.FTZ R0, R30, R0 ;  /* 0x000000001e007220 */ /* 0x000fe20000410000 */
[----:B------:R-:W-:Y:S01]  /*7530*/  LOP3.LUT R8, R191, 0xffff0000, RZ, 0xc0, !PT ;  /* 0xffff0000bf087812 */ /* 0x000fe200078ec0ff */
[----:B------:R-:W-:Y:S01]  /*7540*/  FMUL.FTZ R6, R6, R23 ;  /* 0x0000001706067220 */ /* 0x000fe20000410000 */
[----:B------:R-:W-:Y:S01]  /*7550*/  LOP3.LUT R27, R7, 0xffff0000, RZ, 0xc0, !PT ;  /* 0xffff0000071b7812 */ /* 0x000fe200078ec0ff */
[----:B------:R-:W-:Y:S02]  /*7560*/  FMUL.FTZ R7, R25, R22 ;  /* 0x0000001619077220 */ /* 0x000fe40000410000 */
[----:B------:R-:W-:Y:S02]  /*7570*/  @!P1 FADD.FTZ R26, -R26, -RZ ;  /* 0x800000ff1a1a9221 */ /* 0x000fe40000010100 */
[----:B------:R-:W-:Y:S02]  /*7580*/  FMUL.FTZ R2, R29, R2 ;  /* 0x000000021d027220 */ /* 0x000fe40000410000 */
[----:B------:R-:W-:Y:S02]  /*7590*/  FMUL.FTZ R5, R5, R24 ;  /* 0x0000001805057220 */ /* 0x000fe40000410000 */
[----:B------:R-:W-:Y:S02]  /*75a0*/  FMUL.FTZ R3, R4, R3 ;  /* 0x0000000304037220 */ /* 0x000fe40000410000 */
[----:B------:R-:W-:Y:S02]  /*75b0*/  @!P1 FADD.FTZ R8, -R8, -RZ ;  /* 0x800000ff08089221 */ /* 0x000fe40000010100 */
[----:B------:R-:W-:Y:S02]  /*75c0*/  FMUL.FTZ R4, R28, R26 ;  /* 0x0000001a1c047220 */ /* 0x000fe40000410000 */
[----:B------:R-:W-:Y:S01]  /*75d0*/  FMUL.FTZ R8, R27, R8 ;  /* 0x000000081b087220 */ /* 0x000fe20000410000 */
[C---:B----4-:R-:W-:Y:S01]  /*75e0*/  LOP3.LUT R23, R44.reuse, 0xffff0000, RZ, 0xc0, !PT ;  /* 0xffff00002c177812 */ /* 0x050fe200078ec0ff */
[----:B------:R-:W-:Y:S01]  /*75f0*/  IMAD.U32 R22, R44, 0x10000, RZ ;  /* 0x000100002c167824 */ /* 0x000fe200078e00ff */
[C---:B------:R-:W-:Y:S01]  /*7600*/  SHF.L.U32 R24, R45.reuse, 0x10, RZ ;  /* 0x000000102d187819 */ /* 0x040fe200000006ff */
[C---:B------:R-:W-:Y:S01]  /*7610*/  IMAD.U32 R26, R46.reuse, 0x10000, RZ ;  /* 0x000100002e1a7824 */ /* 0x040fe200078e00ff */
[----:B------:R-:W-:Y:S01]  /*7620*/  LOP3.LUT R25, R45, 0xffff0000, RZ, 0xc0, !PT ;  /* 0xffff00002d197812 */ /* 0x000fe200078ec0ff */
[----:B------:R-:W-:Y:S01]  /*7630*/  FFMA.FTZ R0, R31, R22, R0 ;  /* 0x000000161f007223 */ /* 0x000fe20000010000 */
[----:B------:R-:W-:Y:S01]  /*7640*/  LOP3.LUT R27, R46, 0xffff0000, RZ, 0xc0, !PT ;  /* 0xffff00002e1b7812 */ /* 0x000fe200078ec0ff */
[----:B------:R-:W-:Y:S01]  /*7650*/  FFMA.FTZ R2, R32, R23, R2 ;  /* 0x0000001720027223 */ /* 0x000fe20000010002 */
[----:B------:R-:W-:Y:S01]  /*7660*/  SHF.L.U32 R28, R47, 0x10, RZ ;  /* 0x000000102f1c7819 */ /* 0x000fe200000006ff */
[----:B------:R-:W-:Y:S01]  /*7670*/  FFMA.FTZ R3, R33, R24, R3 ;  /* 0x0000001821037223 */ /* 0x000fe20000010003 */
[----:B------:R-:W-:Y:S01]  /*7680*/  LOP3.LUT R29, R47, 0xffff0000, RZ, 0xc0, !PT ;  /* 0xffff00002f1d7812 */ /* 0x000fe200078ec0ff */
[----:B------:R-:W-:Y:S01]  /*7690*/  FFMA.FTZ R4, R34, R25, R4 ;  /* 0x0000001922047223 */ /* 0x000fe20000010004 */
[----:B------:R-:W-:Y:S01]  /*76a0*/  F2FP.BF16.PACK_AB R24, R2, R0 ;  /* 0x000000000218723e */ /* 0x000fe200000010ff */
[----:B------:R-:W-:Y:S02]  /*76b0*/  FFMA.FTZ R5, R35, R26, R5 ;  /* 0x0000001a23057223 */ /* 0x000fe40000010005 */
[----:B------:R-:W-:Y:S01]  /*76c0*/  FFMA.FTZ R6, R36, R27, R6 ;  /* 0x0000001b24067223 */ /* 0x000fe20000010006 */
[----:B------:R-:W-:Y:S01]  /*76d0*/  F2FP.BF16.PACK_AB R25, R4, R3 ;  /* 0x000000030419723e */ /* 0x000fe200000010ff */
[----:B------:R-:W-:Y:S02]  /*76e0*/  FFMA.FTZ R7, R37, R28, R7 ;  /* 0x0000001c25077223 */ /* 0x000fe40000010007 */
[----:B------:R-:W-:Y:S01]  /*76f0*/  FFMA.FTZ R8, R38, R29, R8 ;  /* 0x0000001d26087223 */ /* 0x000fe20000010008 */
[----:B------:R-:W-:Y:S04]  /*7700*/  F2FP.BF16.PACK_AB R26, R6, R5 ;  /* 0x00000005061a723e */ /* 0x000fe800000010ff */
[----:B------:R-:W-:Y:S02]  /*7710*/  F2FP.BF16.PACK_AB R27, R8, R7 ;  /* 0x00000007081b723e */ /* 0x000fe400000010ff */
.L_x_2060:
[----:B------:R-:W-:Y:S05]  /*7720*/  BSYNC B0 ;  /* 0x0000000000007941 */ /* 0x000fea0003800000 */
.L_x_2059:
[----:B-----5:R2:W-:Y:S02]  /*7730*/  ST.E.128 [R124.64], R24 ;  /* 0x000000187c007985 */ /* 0x0205e4000c101d06 */
.L_x_2058:
[----:B------:R-:W-:Y:S05]  /*7740*/  BSYNC B1 ;  /* 0x0000000000017941 */ /* 0x000fea0003800000 */
.L_x_2057:
[----:B------:R-:W-:Y:S01]  /*7750*/  ISETP.GE.AND P0, PT, R12, R117, PT ;  /* 0x000000750c00720c */ /* 0x000fe20003f06270 */
[----:B------:R-:W-:Y:S01]  /*7760*/  @!UPT UIADD3 URZ, URZ, URZ, URZ ;  /* 0x0000003f3f3ff290 */ /* 0x000fe2000fffe03f */
[----:B------:R-:W-:Y:S11]  /*7770*/  BSSY B1, `(.L_x_2061) ;  /* 0x000005c000017945 */ /* 0x000ff60003800000 */
[----:B------:R-:W-:-:S05]  /*7780*/  @P0 BRA `(.L_x_2062) ;  /* 0x000005a000000947 */ /* 0x000fca0003800000 */
[----:B-1----:R-:W-:Y:S01]  /*7790*/  IMAD.MOV.U32 R4, RZ, RZ, R119 ;  /* 0x000000ffff047224 */ /* 0x002fe200078e0077 */
[----:B------:R-:W-:Y:S01]  /*77a0*/  MOV R5, R118 ;  /* 0x0000007600057202 */ /* 0x000fe20000000f00 */
[----:B------:R-:W-:Y:S01]  /*77b0*/  BSSY B0, `(.L_x_2063) ;  /* 0x0000056000007945 */ /* 0x000fe20003800000 */
[----:B------:R-:W-:Y:S03]  /*77c0*/  ISETP.GE.AND P0, PT, R12, R15, PT ;  /* 0x0000000f0c00720c */ /* 0x000fe60003f06270 */
[----:B--2---:R1:W5:Y:S10]  /*77d0*/  LD.E.128 R24, [R4.64+0x80] ;  /* 0x0000800604187980 */ /* 0x004374000c101d00 */
[----:B------:R-:W-:-:S05]  /*77e0*/  @P0 BRA `(.L_x_2064) ;  /* 0x0000052000000947 */ /* 0x000fca0003800000 */
[----:B------:R-:W-:Y:S01]  /*77f0*/  LEA.HI R0, R15, R15, RZ, 0x1 ;  /* 0x0000000f0f007211 */ /* 0x000fe200078f08ff */
[----:B------:R-:W-:Y:S01]  /*7800*/  IMAD.MOV.U32 R7, RZ, RZ, R120 ;  /* 0x000000ffff077224 */ /* 0x000fe200078e0078 */
[----:B------:R-:W-:Y:S01]  /*7810*/  MOV R6, R121 ;  /* 0x0000007900067202 */ /* 0x000fe20000000f00 */
[----:B------:R-:W-:Y:S01]  /*7820*/  IMAD.MOV.U32 R22, RZ, RZ, R123 ;  /* 0x000000ffff167224 */ /* 0x000fe200078e007b */
[----:B------:R-:W-:Y:S01]  /*7830*/  SHF.R.S32.HI R0, RZ, 0x1, R0 ;  /* 0x00000001ff007819 */ /* 0x000fe20000011400 */
[----:B------:R-:W-:Y:S01]  /*7840*/  IMAD.MOV.U32 R2, RZ, RZ, RZ ;  /* 0x000000ffff027224 */ /* 0x000fe200078e00ff */
[----:B------:R-:W-:Y:S01]  /*7850*/  MOV R23, R122 ;  /* 0x0000007a00177202 */ /* 0x000fe20000000f00 */
[----:B-----5:R-:W-:Y:S01]  /*7860*/  IMAD.U32 R31, R24, 0x10000, RZ ;  /* 0x00010000181f7824 */ /* 0x020fe200078e00ff */
[----:B------:R-:W-:Y:S01]  /*7870*/  ISETP.GE.AND P1, PT, R12, R0, PT ;  /* 0x000000000c00720c */ /* 0x000fe20003f26270 */
[--C-:B------:R-:W-:Y:S01]  /*7880*/  IMAD.MOV.U32 R3, RZ, RZ, R0.reuse ;  /* 0x000000ffff037224 */ /* 0x100fe200078e0000 */
[----:B------:R-:W-:Y:S01]  /*7890*/  LOP3.LUT R32, R24, 0xffff0000, RZ, 0xc0, !PT ;  /* 0xffff000018207812 */ /* 0x000fe200078ec0ff */
[C---:B------:R-:W-:Y:S01]  /*78a0*/  IMAD.U32 R35, R26.reuse, 0x10000, RZ ;  /* 0x000100001a237824 */ /* 0x040fe200078e00ff */
[C---:B------:R-:W-:Y:S02]  /*78b0*/  SHF.L.U32 R33, R25.reuse, 0x10, RZ ;  /* 0x0000001019217819 */ /* 0x040fe400000006ff */
[----:B------:R-:W-:Y:S02]  /*78c0*/  LOP3.LUT R34, R25, 0xffff0000, RZ, 0xc0, !PT ;  /* 0xffff000019227812 */ /* 0x000fe400078ec0ff */
[----:B------:R-:W-:Y:S02]  /*78d0*/  LOP3.LUT R36, R26, 0xffff0000, RZ, 0xc0, !PT ;  /* 0xffff00001a247812 */ /* 0x000fe400078ec0ff */
[C---:B------:R-:W-:Y:S02]  /*78e0*/  SHF.L.U32 R37, R27.reuse, 0x10, RZ ;  /* 0x000000101b257819 */ /* 0x040fe400000006ff */
[----:B------:R-:W-:Y:S01]  /*78f0*/  LOP3.LUT R38, R27, 0xffff0000, RZ, 0xc0, !PT ;  /* 0xffff00001b267812 */ /* 0x000fe200078ec0ff */
[----:B------:R-:W-:Y:S01]  /*7900*/  @P1 IMAD.MOV R2, RZ, RZ, -R0 ;  /* 0x000000ffff021224 */ /* 0x000fe200078e0a00 */
[----:B------:R-:W-:Y:S04]  /*7910*/  @P1 IADD3 R3, -R0, RZ, RZ ;  /* 0x000000ff00031210 */ /* 0x000fe80007ffe1ff */
[C---:B------:R-:W-:Y:S04]  /*7920*/  LEA R188, P0, R2.reuse, R6, 0x1 ;  /* 0x0000000602bc7211 */ /* 0x040fe800078008ff */
[----:B------:R-:W-:Y:S02]  /*7930*/  LEA.HI.X.SX32 R189, R2, R7, 0x1, P0 ;  /* 0x0000000702bd7211 */ /* 0x000fe400000f0eff */
[C---:B------:R-:W-:Y:S04]  /*7940*/  LEA R2, P0, R3.reuse, R4, 0x1 ;  /* 0x0000000403027211 */ /* 0x040fe800078008ff */
[----:B------:R-:W-:Y:S01]  /*7950*/  LEA.HI.X.SX32 R3, R3, R5, 0x1, P0 ;  /* 0x0000000503037211 */ /* 0x000fe200000f0eff */
[----:B------:R-:W2:Y:S08]  /*7960*/  LD.E.128 R188, [R188.64+0x80] ;  /* 0x00008006bcbc7980 */ /* 0x000eb0000c101d00 */
[----:B-1----:R1:W3:Y:S02]  /*7970*/  LD.E.128 R4, [R2.64+0x80] ;  /* 0x0000800602047980 */ /* 0x0022e4000c101d00 */
[----:B-1----:R-:W-:Y:S01]  /*7980*/  IMAD.MOV.U32 R3, RZ, RZ, RZ ;  /* 0x000000ffff037224 */ /* 0x002fe200078e00ff */
[----:B------:R-:W-:Y:S04]  /*7990*/  @P1 IADD3 R3, -R0, RZ, RZ ;  /* 0x000000ff00031210 */ /* 0x000fe80007ffe1ff */
[C---:B------:R-:W-:Y:S04]  /*79a0*/  LEA R2, P0, R3.reuse, R22, 0x1 ;  /* 0x0000001603027211 */ /* 0x040fe800078008ff */
[----:B------:R-:W-:Y:S05]  /*79b0*/  LEA.HI.X.SX32 R3, R3, R23, 0x1, P0 ;  /* 0x0000001703037211 */ /* 0x000fea00000f0eff */
[----:B------:R1:W4:Y:S01]  /*79c0*/  LD.E.128 R44, [R2.64+0x80] ;  /* 0x00008006022c7980 */ /* 0x000322000c101d00 */
        /* <DEDUP_REMOVED lines=52> */
.L_x_2064:
[----:B------:R-:W-:Y:S05]  /*7d10*/  BSYNC B0 ;  /* 0x0000000000007941 */ /* 0x000fea0003800000 */
.L_x_2063:
[----:B-----5:R2:W-:Y:S02]  /*7d20*/  ST.E.128 [R124.64+0x80], R24 ;  /* 0x000080187c007985 */ /* 0x0205e4000c101d06 */
.L_x_2062:
[----:B------:R-:W-:Y:S05]  /*7d30*/  BSYNC B1 ;  /* 0x0000000000017941 */ /* 0x000fea0003800000 */
.L_x_2061:
        /* <DEDUP_REMOVED lines=17> */
[C---:B-----5:R-:W-:Y:S01]  /*7e50*/  IMAD.U32 R31, R24.reuse, 0x10000, RZ ;  /* 0x00010000181f7824 */ /* 0x060fe200078e00ff */
        /* <DEDUP_REMOVED lines=74> */
.L_x_2068:
[----:B------:R-:W-:Y:S05]  /*8300*/  BSYNC B0 ;  /* 0x0000000000007941 */ /* 0x000fea0003800000 */
.L_x_2067:
[----:B-----5:R2:W-:Y:S02]  /*8310*/  ST.E.128 [R124.64+0x100], R24 ;  /* 0x000100187c007985 */ /* 0x0205e4000c101d06 */
.L_x_2066:
[----:B------:R-:W-:Y:S05]  /*8320*/  BSYNC B1 ;  /* 0x0000000000017941 */ /* 0x000fea0003800000 */
.L_x_2065:
[----:B------:R-:W-:Y:S11]  /*8330*/  ISETP.GE.AND P0, PT, R10, R117, PT ;  /* 0x000000750a00720c */ /* 0x000ff60003f06270 */
[----:B------:R-:W-:Y:S02]  /*8340*/  @!UPT UIADD3 URZ, URZ, URZ, URZ ;  /* 0x0000003f3f3ff290 */ /* 0x000fe4000fffe03f */
        /* <DEDUP_REMOVED lines=89> */
.L_x_2070:
[----:B------:R-:W-:Y:S05]  /*88e0*/  BSYNC B0 ;  /* 0x0000000000007941 */ /* 0x000fea0003800000 */
.L_x_2069:
[----:B-----5:R2:W-:Y:S02]  /*88f0*/  ST.E.128 [R124.64+0x180], R24 ;  /* 0x000180187c007985 */ /* 0x0205e4000c101d06 */
.L_x_2056:
[----:B------:R-:W-:Y:S05]  /*8900*/  BSYNC B2 ;  /* 0x0000000000027941 */ /* 0x000fea0003800000 */
.L_x_2055:
        /* <DEDUP_REMOVED lines=13> */
[----:B--2---:R1:W5:Y:S10]  /*89e0*/  LD.E.128 R24, [R4.64] ;  /* 0x0000000604187980 */ /* 0x004374000c101d00 */
[----:B------:R-:W-:-:S05]  /*89f0*/  @P0 BRA `(.L_x_2076) ;  /* 0x0000052000000947 */ /* 0x000fca0003800000 */
[----:B------:R-:W-:Y:S01]  /*8a00*/  LEA.HI R0, R15, R15, RZ, 0x1 ;  /* 0x0000000f0f007211 */ /* 0x000fe200078f08ff */
[----:B------:R-:W-:Y:S01]  /*8a10*/  IMAD.MOV.U32 R8, RZ, RZ, RZ ;  /* 0x000000ffff087224 */ /* 0x000fe200078e00ff */
[C---:B-----5:R-:W-:Y:S01]  /*8a20*/  LOP3.LUT R31, R24.reuse, 0xffff0000, RZ, 0xc0, !PT ;  /* 0xffff0000181f7812 */ /* 0x060fe200078ec0ff */
[----:B------:R-:W-:Y:S01]  /*8a30*/  IMAD.U32 R30, R24, 0x10000, RZ ;  /* 0x00010000181e7824 */ /* 0x000fe200078e00ff */
[----:B------:R-:W-:Y:S01]  /*8a40*/  SHF.R.S32.HI R0, RZ, 0x1, R0 ;  /* 0x00000001ff007819 */ /* 0x000fe20000011400 */
[C---:B------:R-:W-:Y:S01]  /*8a50*/  IMAD.U32 R36, R27.reuse, 0x10000, RZ ;  /* 0x000100001b247824 */ /* 0x040fe200078e00ff */
[----:B------:R-:W-:Y:S01]  /*8a60*/  LOP3.LUT R37, R27, 0xffff0000, RZ, 0xc0, !PT ;  /* 0xffff00001b257812 */ /* 0x000fe200078ec0ff */
[C---:B------:R-:W-:Y:S01]  /*8a70*/  IMAD.U32 R32, R25.reuse, 0x10000, RZ ;  /* 0x0001000019207824 */ /* 0x040fe200078e00ff */
[----:B------:R-:W-:Y:S01]  /*8a80*/  ISETP.GE.AND P1, PT, R16, R0, PT ;  /* 0x000000001000720c */ /* 0x000fe20003f26270 */
[--C-:B------:R-:W-:Y:S01]  /*8a90*/  IMAD.MOV.U32 R3, RZ, RZ, R0.reuse ;  /* 0x000000ffff037224 */ /* 0x100fe200078e0000 */
[----:B------:R-:W-:Y:S02]  /*8aa0*/  LOP3.LUT R33, R25, 0xffff0000, RZ, 0xc0, !PT ;  /* 0xffff000019217812 */ /* 0x000fe400078ec0ff */
[C---:B------:R-:W-:Y:S02]  /*8ab0*/  SHF.L.U32 R34, R26.reuse, 0x10, RZ ;  /* 0x000000101a227819 */ /* 0x040fe400000006ff */
[----:B------:R-:W-:Y:S07]  /*8ac0*/  LOP3.LUT R35, R26, 0xffff0000, RZ, 0xc0, !PT ;  /* 0xffff00001a237812 */ /* 0x000fee00078ec0ff */
[----:B------:R-:W-:Y:S01]  /*8ad0*/  @P1 IADD3 R3, -R0, RZ, RZ ;  /* 0x000000ff00031210 */ /* 0x000fe20007ffe1ff */
[----:B------:R-:W-:Y:S03]  /*8ae0*/  @P1 IMAD.MOV R8, RZ, RZ, -R0 ;  /* 0x000000ffff081224 */ /* 0x000fe600078e0a00 */
[C---:B------:R-:W-:Y:S02]  /*8af0*/  LEA R2, P0, R3.reuse, R4, 0x1 ;  /* 0x0000000403027211 */ /* 0x040fe400078008ff */
[----:B------:R-:W-:Y:S02]  /*8b00*/  IADD3 R22, P2, R158, R8, RZ ;  /* 0x000000089e167210 */ /* 0x000fe40007f5e0ff */
[----:B------:R-:W-:Y:S02]  /*8b10*/  LEA.HI.X.SX32 R3, R3, R5, 0x1, P0 ;  /* 0x0000000503037211 */ /* 0x000fe400000f0eff */
[----:B------:R-:W-:Y:S02]  /*8b20*/  LEA R188, P0, R22, R121, 0x1 ;  /* 0x0000007916bc7211 */ /* 0x000fe400078008ff */
[-C--:B------:R-:W-:Y:S01]  /*8b30*/  LEA.HI.X.SX32 R8, R8, R139.reuse, 0x1, P2 ;  /* 0x0000008b08087211 */ /* 0x080fe200010f0eff */
[----:B-1----:R1:W2:Y:S03]  /*8b40*/  LD.E.128 R4, [R2.64] ;  /* 0x0000000602047980 */ /* 0x0022a6000c101d00 */
[----:B------:R-:W-:Y:S06]  /*8b50*/  LEA.HI.X R189, R22, R120, R8, 0x1, P0 ;  /* 0x0000007816bd7211 */ /* 0x000fec00000f0c08 */
[----:B------:R-:W3:Y:S01]  /*8b60*/  LD.E.128 R188, [R188.64] ;  /* 0x00000006bcbc7980 */ /* 0x000ee2000c101d00 */
[----:B-1----:R-:W-:Y:S01]  /*8b70*/  IMAD.MOV.U32 R2, RZ, RZ, RZ ;  /* 0x000000ffff027224 */ /* 0x002fe200078e00ff */
[----:B------:R-:W-:Y:S04]  /*8b80*/  @P1 IADD3 R2, -R0, RZ, RZ ;  /* 0x000000ff00021210 */ /* 0x000fe80007ffe1ff */
[----:B------:R-:W-:Y:S04]  /*8b90*/  IADD3 R3, P0, R158, R2, RZ ;  /* 0x000000029e037210 */ /* 0x000fe80007f1e0ff */
[----:B------:R-:W-:Y:S02]  /*8ba0*/  LEA.HI.X.SX32 R0, R2, R139, 0x1, P0 ;  /* 0x0000008b02007211 */ /* 0x000fe400000f0eff */
[C---:B------:R-:W-:Y:S04]  /*8bb0*/  LEA R2, P0, R3.reuse, R123, 0x1 ;  /* 0x0000007b03027211 */ /* 0x040fe800078008ff */
[----:B------:R-:W-:Y:S05]  /*8bc0*/  LEA.HI.X R3, R3, R122, R0, 0x1, P0 ;  /* 0x0000007a03037211 */ /* 0x000fea00000f0c00 */
[----:B------:R1:W4:Y:S01]  /*8bd0*/  LD.E.128 R44, [R2.64] ;  /* 0x00000006022c7980 */ /* 0x000322000c101d00 */
[C---:B--2---:R-:W-:Y:S01]  /*8be0*/  IMAD.U32 R8, R7.reuse, 0x10000, RZ ;  /* 0x0001000007087824 */ /* 0x044fe200078e00ff */
[----:B------:R-:W-:Y:S01]  /*8bf0*/  LOP3.LUT R23, R7, 0xffff0000, RZ, 0xc0, !PT ;  /* 0xffff000007177812 */ /* 0x000fe200078ec0ff */
[C---:B------:R-:W-:Y:S01]  /*8c00*/  IMAD.U32 R0, R4.reuse, 0x10000, RZ ;  /* 0x0001000004007824 */ /* 0x040fe200078e00ff */
[----:B-1----:R-:W-:Y:S02]  /*8c10*/  LOP3.LUT R2, R4, 0xffff0000, RZ, 0xc0, !PT ;  /* 0xffff000004027812 */ /* 0x002fe400078ec0ff */
[C---:B------:R-:W-:Y:S02]  /*8c20*/  SHF.L.U32 R3, R5.reuse, 0x10, RZ ;  /* 0x0000001005037819 */ /* 0x040fe400000006ff */
[----:B------:R-:W-:Y:S01]  /*8c30*/  LOP3.LUT R4, R5, 0xffff0000, RZ, 0xc0, !PT ;  /* 0xffff000005047812 */ /* 0x000fe200078ec0ff */
[----:B------:R-:W-:Y:S01]  /*8c40*/  IMAD.U32 R5, R6, 0x10000, RZ ;  /* 0x0001000006057824 */ /* 0x000fe200078e00ff */
[----:B---3--:R-:W-:Y:S01]  /*8c50*/  SHF.L.U32 R29, R188, 0x10, RZ ;  /* 0x00000010bc1d7819 */ /* 0x008fe200000006ff */
[----:B------:R-:W-:Y:S01]  /*8c60*/  IMAD.U32 R27, R189, 0x10000, RZ ;  /* 0x00010000bd1b7824 */ /* 0x000fe200078e00ff */
[C---:B------:R-:W-:Y:S01]  /*8c70*/  SHF.L.U32 R7, R191.reuse, 0x10, RZ ;  /* 0x00000010bf077819 */ /* 0x040fe200000006ff */
        /* <DEDUP_REMOVED lines=10> */
[----:B------:R-:W-:Y:S02]  /*8d20*/  @!P1 FADD.FTZ R24, -R24, -RZ ;  /* 0x800000ff18189221 */ /* 0x000fe40000010100 */
[----:B------:R-:W-:Y:S02]  /*8d30*/  @!P1 FADD.FTZ R27, -R27, -RZ ;  /* 0x800000ff1b1b9221 */ /* 0x000fe40000010100 */
[----:B------:R-:W-:Y:S02]  /*8d40*/  FMUL.FTZ R0, R0, R29 ;  /* 0x0000001d00007220 */ /* 0x000fe40000410000 */
[----:B------:R-:W-:Y:S02]  /*8d50*/  FMUL.FTZ R7, R8, R7 ;  /* 0x0000000708077220 */ /* 0x000fe40000410000 */
[----:B------:R-:W-:Y:S02]  /*8d60*/  FMUL.FTZ R8, R23, R22 ;  /* 0x0000001617087220 */ /* 0x000fe40000410000 */
[----:B------:R-:W-:Y:S02]  /*8d70*/  @!P1 FADD.FTZ R25, -R25, -RZ ;  /* 0x800000ff19199221 */ /* 0x000fe40000010100 */
[----:B------:R-:W-:Y:S02]  /*8d80*/  @!P1 FADD.FTZ R26, -R26, -RZ ;  /* 0x800000ff1a1a9221 */ /* 0x000fe40000010100 */
[----:B------:R-:W-:Y:S02]  /*8d90*/  FMUL.FTZ R2, R2, R28 ;  /* 0x0000001c02027220 */ /* 0x000fe40000410000 */
[----:B------:R-:W-:Y:S02]  /*8da0*/  FMUL.FTZ R6, R6, R24 ;  /* 0x0000001806067220 */ /* 0x000fe40000410000 */
[----:B------:R-:W-:Y:S02]  /*8db0*/  FMUL.FTZ R3, R3, R27 ;  /* 0x0000001b03037220 */ /* 0x000fe40000410000 */
[----:B------:R-:W-:Y:S02]  /*8dc0*/  FMUL.FTZ R5, R5, R25 ;  /* 0x0000001905057220 */ /* 0x000fe40000410000 */
[----:B------:R-:W-:Y:S01]  /*8dd0*/  FMUL.FTZ R4, R4, R26 ;  /* 0x0000001a04047220 */ /* 0x000fe20000410000 */
[C---:B----4-:R-:W-:Y:S01]  /*8de0*/  LOP3.LUT R23, R44.reuse, 0xffff0000, RZ, 0xc0, !PT ;  /* 0xffff00002c177812 */ /* 0x050fe200078ec0ff */
[----:B------:R-:W-:Y:S01]  /*8df0*/  IMAD.U32 R22, R44, 0x10000, RZ ;  /* 0x000100002c167824 */ /* 0x000fe200078e00ff */
[C---:B------:R-:W-:Y:S01]  /*8e00*/  SHF.L.U32 R24, R45.reuse, 0x10, RZ ;  /* 0x000000102d187819 */ /* 0x040fe200000006ff */
[----:B------:R-:W-:Y:S01]  /*8e10*/  IMAD.U32 R26, R46, 0x10000, RZ ;  /* 0x000100002e1a7824 */ /* 0x000fe200078e00ff */
[----:B------:R-:W-:Y:S01]  /*8e20*/  LOP3.LUT R25, R45, 0xffff0000, RZ, 0xc0, !PT ;  /* 0xffff00002d197812 */ /* 0x000fe200078ec0ff */
[----:B------:R-:W-:Y:S01]  /*8e30*/  FFMA.FTZ R0, R30, R22, R0 ;  /* 0x000000161e007223 */ /* 0x000fe20000010000 */
[----:B------:R-:W-:Y:S01]  /*8e40*/  LOP3.LUT R27, R46, 0xffff0000, RZ, 0xc0, !PT ;  /* 0xffff00002e1b7812 */ /* 0x000fe200078ec0ff */
[----:B------:R-:W-:Y:S01]  /*8e50*/  FFMA.FTZ R2, R31, R23, R2 ;  /* 0x000000171f027223 */ /* 0x000fe20000010002 */
[C---:B------:R-:W-:Y:S01]  /*8e60*/  SHF.L.U32 R28, R47.reuse, 0x10, RZ ;  /* 0x000000102f1c7819 */ /* 0x040fe200000006ff */
        /* <DEDUP_REMOVED lines=11> */
.L_x_2076:
[----:B------:R-:W-:Y:S05]  /*8f20*/  BSYNC B0 ;  /* 0x0000000000007941 */ /* 0x000fea0003800000 */
.L_x_2075:
[C---:B------:R-:W-:Y:S04]  /*8f30*/  LEA R2, P0, R237.reuse, R124, 0x1 ;  /* 0x0000007ced027211 */ /* 0x040fe800078008ff */
[----:B------:R-:W-:Y:S05]  /*8f40*/  LEA.HI.X R3, R237, R125, R238, 0x1, P0 ;  /* 0x0000007ded037211 */ /* 0x000fea00000f0cee */
[----:B-----5:R2:W-:Y:S04]  /*8f50*/  ST.E.128 [R2.64], R24 ;  /* 0x0000001802007985 */ /* 0x0205e8000c101d06 */
.L_x_2074:
[----:B------:R-:W-:Y:S05]  /*8f60*/  BSYNC B1 ;  /* 0x0000000000017941 */ /* 0x000fea0003800000 */
.L_x_2073:
        /* <DEDUP_REMOVED lines=25> */
[----:B------:R-:W-:Y:S02]  /*9100*/  LEA R2, P0, R3, R4, 0x1 ;  /* 0x0000000403027211 */ /* 0x000fe400078008ff */
        /* <DEDUP_REMOVED lines=66> */
.L_x_2080:
[----:B------:R-:W-:Y:S05]  /*9530*/  BSYNC B0 ;  /* 0x0000000000007941 */ /* 0x000fea0003800000 */
.L_x_2079:
[C---:B------:R-:W-:Y:S04]  /*9540*/  LEA R2, P0, R84.reuse, R124, 0x1 ;  /* 0x0000007c54027211 */ /* 0x040fe800078008ff */
[----:B------:R-:W-:Y:S05]  /*9550*/  LEA.HI.X R3, R84, R125, R83, 0x1, P0 ;  /* 0x0000007d54037211 */ /* 0x000fea00000f0c53 */
[----:B-----5:R2:W-:Y:S04]  /*9560*/  ST.E.128 [R2.64], R24 ;  /* 0x0000001802007985 */ /* 0x0205e8000c101d06 */
.L_x_2078:
[----:B------:R-:W-:Y:S05]  /*9570*/  BSYNC B1 ;  /* 0x0000000000017941 */ /* 0x000fea0003800000 */
.L_x_2077:
        /* <DEDUP_REMOVED lines=17> */
[----:B------:R-:W-:Y:S01]  /*9690*/  IMAD.U32 R32, R25, 0x10000, RZ ;  /* 0x0001000019207824 */ /* 0x000fe200078e00ff */
        /* <DEDUP_REMOVED lines=74> */
.L_x_2084:
[----:B------:R-:W-:Y:S05]  /*9b40*/  BSYNC B0 ;  /* 0x0000000000007941 */ /* 0x000fea0003800000 */
.L_x_2083:
[C---:B------:R-:W-:Y:S04]  /*9b50*/  LEA R2, P0, R80.reuse, R124, 0x1 ;  /* 0x0000007c50027211 */ /* 0x040fe800078008ff */
[----:B------:R-:W-:Y:S05]  /*9b60*/  LEA.HI.X R3, R80, R125, R79, 0x1, P0 ;  /* 0x0000007d50037211 */ /* 0x000fea00000f0c4f */
[----:B-----5:R2:W-:Y:S04]  /*9b70*/  ST.E.128 [R2.64], R24 ;  /* 0x0000001802007985 */ /* 0x0205e8000c101d06 */
.L_x_2082:
[----:B------:R-:W-:Y:S05]  /*9b80*/  BSYNC B1 ;  /* 0x0000000000017941 */ /* 0x000fea0003800000 */
.L_x_2081:
[----:B------:R-:W-:Y:S11]  /*9b90*/  ISETP.GE.AND P0, PT, R10, R117, PT ;  /* 0x000000750a00720c */ /* 0x000ff60003f06270 */
[----:B------:R-:W-:Y:S02]  /*9ba0*/  @!UPT UIADD3 URZ, URZ, URZ, URZ ;  /* 0x0000003f3f3ff290 */ /* 0x000fe4000fffe03f */
        /* <DEDUP_REMOVED lines=89> */
.L_x_2086:
[----:B------:R-:W-:Y:S05]  /*a140*/  BSYNC B0 ;  /* 0x0000000000007941 */ /* 0x000fea0003800000 */
.L_x_2085:
[C---:B------:R-:W-:Y:S04]  /*a150*/  LEA R2, P0, R74.reuse, R124, 0x1 ;  /* 0x0000007c4a027211 */ /* 0x040fe800078008ff */
[----:B------:R-:W-:Y:S05]  /*a160*/  LEA.HI.X R3, R74, R125, R73, 0x1, P0 ;  /* 0x0000007d4a037211 */ /* 0x000fea00000f0c49 */
[----:B-----5:R2:W-:Y:S04]  /*a170*/  ST.E.128 [R2.64], R24 ;  /* 0x0000001802007985 */ /* 0x0205e8000c101d06 */
.L_x_2072:
[----:B------:R-:W-:Y:S05]  /*a180*/  BSYNC B2 ;  /* 0x0000000000027941 */ /* 0x000fea0003800000 */
.L_x_2071:
        /* <DEDUP_REMOVED lines=34> */
[----:B------:R-:W-:Y:S01]  /*a3b0*/  LEA.HI.X.SX32 R8, R8, R138, 0x1, P2 ;  /* 0x0000008a08087211 */ /* 0x000fe200010f0eff */
        /* <DEDUP_REMOVED lines=62> */
.L_x_2092:
[----:B------:R-:W-:Y:S05]  /*a7a0*/  BSYNC B0 ;  /* 0x0000000000007941 */ /* 0x000fea0003800000 */
.L_x_2091:
[C---:B------:R-:W-:Y:S04]  /*a7b0*/  LEA R2, P0, R85.reuse, R124, 0x1 ;  /* 0x0000007c55027211 */ /* 0x040fe800078008ff */
[----:B------:R-:W-:Y:S05]  /*a7c0*/  LEA.HI.X R3, R85, R125, R86, 0x1, P0 ;  /* 0x0000007d55037211 */ /* 0x000fea00000f0c56 */
[----:B-----5:R2:W-:Y:S04]  /*a7d0*/  ST.E.128 [R2.64], R24 ;  /* 0x0000001802007985 */ /* 0x0205e8000c101d06 */
.L_x_2090:
[----:B------:R-:W-:Y:S05]  /*a7e0*/  BSYNC B1 ;  /* 0x0000000000017941 */ /* 0x000fea0003800000 */
.L_x_2089:
        /* <DEDUP_REMOVED lines=92> */
.L_x_2096:
[----:B------:R-:W-:Y:S05]  /*adb0*/  BSYNC B0 ;  /* 0x0000000000007941 */ /* 0x000fea0003800000 */
.L_x_2095:
[C---:B------:R-:W-:Y:S04]  /*adc0*/  LEA R2, P0, R82.reuse, R124, 0x1 ;  /* 0x0000007c52027211 */ /* 0x040fe800078008ff */
[----:B------:R-:W-:Y:S05]  /*add0*/  LEA.HI.X R3, R82, R125, R81, 0x1, P0 ;  /* 0x0000007d52037211 */ /* 0x000fea00000f0c51 */
[----:B-----5:R2:W-:Y:S04]  /*ade0*/  ST.E.128 [R2.64], R24 ;  /* 0x0000001802007985 */ /* 0x0205e8000c101d06 */
.L_x_2094:
[----:B------:R-:W-:Y:S05]  /*adf0*/  BSYNC B1 ;  /* 0x0000000000017941 */ /* 0x000fea0003800000 */
.L_x_2093:
        /* <DEDUP_REMOVED lines=92> */
.L_x_2100:
[----:B------:R-:W-:Y:S05]  /*b3c0*/  BSYNC B0 ;  /* 0x0000000000007941 */ /* 0x000fea0003800000 */
.L_x_2099:
[C---:B------:R-:W-:Y:S04]  /*b3d0*/  LEA R2, P0, R78.reuse, R124, 0x1 ;  /* 0x0000007c4e027211 */ /* 0x040fe800078008ff */
[----:B------:R-:W-:Y:S05]  /*b3e0*/  LEA.HI.X R3, R78, R125, R77, 0x1, P0 ;  /* 0x0000007d4e037211 */ /* 0x000fea00000f0c4d */
[----:B-----5:R2:W-:Y:S04]  /*b3f0*/  ST.E.128 [R2.64], R24 ;  /* 0x0000001802007985 */ /* 0x0205e8000c101d06 */
.L_x_2098:
[----:B------:R-:W-:Y:S05]  /*b400*/  BSYNC B1 ;  /* 0x0000000000017941 */ /* 0x000fea0003800000 */
.L_x_2097:
        /* <DEDUP_REMOVED lines=91> */
.L_x_2102:
[----:B------:R-:W-:Y:S05]  /*b9c0*/  BSYNC B0 ;  /* 0x0000000000007941 */ /* 0x000fea0003800000 */
.L_x_2101:
[C---:B------:R-:W-:Y:S04]  /*b9d0*/  LEA R2, P0, R72.reuse, R124, 0x1 ;  /* 0x0000007c48027211 */ /* 0x040fe800078008ff */
[----:B------:R-:W-:Y:S05]  /*b9e0*/  LEA.HI.X R3, R72, R125, R71, 0x1, P0 ;  /* 0x0000007d48037211 */ /* 0x000fea00000f0c47 */
[----:B-----5:R2:W-:Y:S04]  /*b9f0*/  ST.E.128 [R2.64], R24 ;  /* 0x0000001802007985 */ /* 0x0205e8000c101d06 */
.L_x_2088:
[----:B------:R-:W-:Y:S05]  /*ba00*/  BSYNC B2 ;  /* 0x0000000000027941 */ /* 0x000fea0003800000 */
.L_x_2087:
        /* <DEDUP_REMOVED lines=9> */
[----:B-1----:R-:W-:Y:S01]  /*baa0*/  MOV R4, R119 ;  /* 0x0000007700047202 */ /* 0x002fe20000000f00 */
[----:B------:R-:W-:Y:S01]  /*bab0*/  IMAD R0, R183, 0x60, RZ ;  /* 0x00000060b7007824 */ /* 0x000fe200078e02ff */
[----:B------:R-:W-:Y:S01]  /*bac0*/  MOV R5, R118 ;  /* 0x0000007600057202 */ /* 0x000fe20000000f00 */
[----:B------:R-:W-:Y:S01]  /*bad0*/  BSSY B0, `(.L_x_2107) ;  /* 0x0000058000007945 */ /* 0x000fe20003800000 */
[----:B------:R-:W-:Y:S03]  /*bae0*/  ISETP.GE.AND P0, PT, R16, R15, PT ;  /* 0x0000000f1000720c */ /* 0x000fe60003f06270 */
[----:B------:R-:W-:Y:S05]  /*baf0*/  IMAD.WIDE.U32 R4, R182, 0x60, R4 ;  /* 0x00000060b6047825 */ /* 0x000fea00078e0004 */
[----:B------:R-:W-:Y:S05]  /*bb00*/  IADD3 R5, R5, R0, RZ ;  /* 0x0000000005057210 */ /* 0x000fea0007ffe0ff */
[----:B--2---:R1:W5:Y:S01]  /*bb10*/  LD.E.128 R24, [R4.64] ;  /* 0x0000000604187980 */ /* 0x004362000c101d00 */
        /* <DEDUP_REMOVED lines=83> */
.L_x_2108:
[----:B------:R-:W-:Y:S05]  /*c050*/  BSYNC B0 ;  /* 0x0000000000007941 */ /* 0x000fea0003800000 */
.L_x_2107:
[----:B------:R-:W-:Y:S02]  /*c060*/  IMAD R0, R49, 0x60, RZ ;  /* 0x0000006031007824 */ /* 0x000fe400078e02ff */
[----:B------:R-:W-:Y:S05]  /*c070*/  IMAD.WIDE.U32 R2, R48, 0x60, R124 ;  /* 0x0000006030027825 */ /* 0x000fea00078e007c */
[----:B------:R-:W-:Y:S05]  /*c080*/  IADD3 R3, R3, R0, RZ ;  /* 0x0000000003037210 */ /* 0x000fea0007ffe0ff */
[----:B-----5:R2:W-:Y:S02]  /*c090*/  ST.E.128 [R2.64], R24 ;  /* 0x0000001802007985 */ /* 0x0205e4000c101d06 */
.L_x_2106:
[----:B------:R-:W-:Y:S05]  /*c0a0*/  BSYNC B1 ;  /* 0x0000000000017941 */ /* 0x000fea0003800000 */
.L_x_2105:
        /* <DEDUP_REMOVED lines=92> */
.L_x_2112:
[----:B------:R-:W-:Y:S05]  /*c670*/  BSYNC B0 ;  /* 0x0000000000007941 */ /* 0x000fea0003800000 */
.L_x_2111:
[C---:B------:R-:W-:Y:S04]  /*c680*/  LEA R2, P0, R76.reuse, R124, 0x1 ;  /* 0x0000007c4c027211 */ /* 0x040fe800078008ff */
[----:B------:R-:W-:Y:S05]  /*c690*/  LEA.HI.X R3, R76, R125, R75, 0x1, P0 ;  /* 0x0000007d4c037211 */ /* 0x000fea00000f0c4b */
[----:B-----5:R2:W-:Y:S04]  /*c6a0*/  ST.E.128 [R2.64], R24 ;  /* 0x0000001802007985 */ /* 0x0205e8000c101d06 */
.L_x_2110:
[----:B------:R-:W-:Y:S05]  /*c6b0*/  BSYNC B1 ;  /* 0x0000000000017941 */ /* 0x000fea0003800000 */
.L_x_2109:
        /* <DEDUP_REMOVED lines=92> */
.L_x_2116:
[----:B------:R-:W-:Y:S05]  /*cc80*/  BSYNC B0 ;  /* 0x0000000000007941 */ /* 0x000fea0003800000 */
.L_x_2115:
[C---:B------:R-:W-:Y:S04]  /*cc90*/  LEA R2, P0, R70.reuse, R124, 0x1 ;  /* 0x0000007c46027211 */ /* 0x040fe800078008ff */
[----:B------:R-:W-:Y:S05]  /*cca0*/  LEA.HI.X R3, R70, R125, R69, 0x1, P0 ;  /* 0x0000007d46037211 */ /* 0x000fea00000f0c45 */
[----:B-----5:R2:W-:Y:S04]  /*ccb0*/  ST.E.128 [R2.64], R24 ;  /* 0x0000001802007985 */ /* 0x0205e8000c101d06 */
.L_x_2114:
[----:B------:R-:W-:Y:S05]  /*ccc0*/  BSYNC B1 ;  /* 0x0000000000017941 */ /* 0x000fea0003800000 */
.L_x_2113:
        /* <DEDUP_REMOVED lines=14> */
[----:B------:R-:W-:Y:S01]  /*cdb0*/  IMAD.U32 R29, R24, 0x10000, RZ ;  /* 0x00010000181d7824 */ /* 0x000fe200078e00ff */
[----:B------:R-:W-:Y:S01]  /*cdc0*/  SHF.L.U32 R33, R26, 0x10, RZ ;  /* 0x000000101a217819 */ /* 0x000fe200000006ff */
[C---:B------:R-:W-:Y:S01]  /*cdd0*/  IMAD.U32 R31, R25.reuse, 0x10000, RZ ;  /* 0x00010000191f7824 */ /* 0x040fe200078e00ff */
[----:B------:R-:W-:Y:S01]  /*cde0*/  ISETP.GE.AND P1, PT, R10, R0, PT ;  /* 0x000000000a00720c */ /* 0x000fe20003f26270 */
[--C-:B------:R-:W-:Y:S01]  /*cdf0*/  IMAD.MOV.U32 R3, RZ, RZ, R0.reuse ;  /* 0x000000ffff037224 */ /* 0x100fe200078e0000 */
[----:B------:R-:W-:Y:S02]  /*ce00*/  LOP3.LUT R34, R26, 0xffff0000, RZ, 0xc0, !PT ;  /* 0xffff00001a227812 */ /* 0x000fe400078ec0ff */
[----:B------:R-:W-:Y:S02]  /*ce10*/  LOP3.LUT R30, R24, 0xffff0000, RZ, 0xc0, !PT ;  /* 0xffff0000181e7812 */ /* 0x000fe400078ec0ff */
[----:B------:R-:W-:Y:S07]  /*ce20*/  LOP3.LUT R32, R25, 0xffff0000, RZ, 0xc0, !PT ;  /* 0xffff000019207812 */ /* 0x000fee00078ec0ff */
[----:B------:R-:W-:Y:S01]  /*ce30*/  @P1 IADD3 R3, -R0, RZ, RZ ;  /* 0x000000ff00031210 */ /* 0x000fe20007ffe1ff */
[----:B------:R-:W-:Y:S03]  /*ce40*/  @P1 IMAD.MOV R8, RZ, RZ, -R0 ;  /* 0x000000ffff081224 */ /* 0x000fe600078e0a00 */
[C---:B------:R-:W-:Y:S02]  /*ce50*/  LEA R2, P0, R3.reuse, R4, 0x1 ;  /* 0x0000000403027211 */ /* 0x040fe400078008ff */
[----:B------:R-:W-:Y:S02]  /*ce60*/  IADD3 R15, P2, R140, R8, RZ ;  /* 0x000000088c0f7210 */ /* 0x000fe40007f5e0ff */
[----:B------:R-:W-:Y:S02]  /*ce70*/  LEA.HI.X.SX32 R3, R3, R5, 0x1, P0 ;  /* 0x0000000503037211 */ /* 0x000fe400000f0eff */
[C---:B------:R-:W-:Y:S02]  /*ce80*/  LEA R188, P0, R15.reuse, R121, 0x1 ;  /* 0x000000790fbc7211 */ /* 0x040fe400078008ff */
        /* <DEDUP_REMOVED lines=63> */
.L_x_2118:
[----:B------:R-:W-:Y:S05]  /*d280*/  BSYNC B0 ;  /* 0x0000000000007941 */ /* 0x000fea0003800000 */
.L_x_2117:
[C---:B------:R-:W-:Y:S04]  /*d290*/  LEA R2, P0, R68.reuse, R124, 0x1 ;  /* 0x0000007c44027211 */ /* 0x040fe800078008ff */
[----:B------:R-:W-:Y:S05]  /*d2a0*/  LEA.HI.X R3, R68, R125, R67, 0x1, P0 ;  /* 0x0000007d44037211 */ /* 0x000fea00000f0c43 */
[----:B-----5:R2:W-:Y:S04]  /*d2b0*/  ST.E.128 [R2.64], R24 ;  /* 0x0000001802007985 */ /* 0x0205e8000c101d06 */
.L_x_2104:
[----:B------:R-:W-:Y:S05]  /*d2c0*/  BSYNC B2 ;  /* 0x0000000000027941 */ /* 0x000fea0003800000 */
.L_x_2103:
[----:B-1----:R-:W-:Y:S01]  /*d2d0*/  MOV R5, R122 ;  /* 0x0000007a00057202 */ /* 0x002fe20000000f00 */
[----:B------:R-:W3:Y:S01]  /*d2e0*/  LD.E R0, [R20.64+0xd0] ;  /* 0x0000d00614007980 */ /* 0x000ee2000c101900 */
[----:B--2---:R-:W-:Y:S01]  /*d2f0*/  MOV R3, R120 ;  /* 0x0000007800037202 */ /* 0x004fe20000000f00 */
[----:B------:R-:W-:Y:S02]  /*d300*/  IMAD.MOV.U32 R4, RZ, RZ, R123 ;  /* 0x000000ffff047224 */ /* 0x000fe400078e007b */
[----:B------:R-:W-:Y:S02]  /*d310*/  IMAD.MOV.U32 R2, RZ, RZ, R121 ;  /* 0x000000ffff027224 */ /* 0x000fe400078e0079 */
[----:B---3--:R-:W-:Y:S05]  /*d320*/  IMAD.U32 R0, R0, -0x20, RZ ;  /* 0xffffffe000007824 */ /* 0x008fea00078e00ff */
[C---:B------:R-:W-:Y:S02]  /*d330*/  LEA R123, P1, R0.reuse, R4, 0x1 ;  /* 0x00000004007b7211 */ /* 0x040fe400078208ff */
[C---:B------:R-:W-:Y:S02]  /*d340*/  LEA R121, P0, R0.reuse, R2, 0x1 ;  /* 0x0000000200797211 */ /* 0x040fe400078008ff */
[C---:B------:R-:W-:Y:S02]  /*d350*/  LEA.HI.X.SX32 R122, R0.reuse, R5, 0x1, P1 ;  /* 0x00000005007a7211 */ /* 0x040fe400008f0eff */
[----:B------:R-:W-:Y:S01]  /*d360*/  LEA.HI.X.SX32 R120, R0, R3, 0x1, P0 ;  /* 0x0000000300787211 */ /* 0x000fe200000f0eff */
[----:B------:R-:W-:-:S05]  /*d370*/  BRA `(.L_x_2054) ;  /* 0x000007f000007947 */ /* 0x000fca0003800000 */
.L_x_2020:
[----:B------:R-:W-:Y:S01]  /*d380*/  BSSY B0, `(.L_x_2119) ;  /* 0x0000016000007945 */ /* 0x000fe20003800000 */
[----:B------:R-:W-:-:S05]  /*d390*/  @!P2 BRA `(.L_x_2120) ;  /* 0x000001400000a947 */ /* 0x000fca0003800000 */
[----:B------:R-:W-:Y:S02]  /*d3a0*/  ISETP.NE.AND P1, PT, R157, RZ, PT ;  /* 0x000000ff9d00720c */ /* 0x000fe40003f25270 */
[----:B------:R-:W-:Y:S11]  /*d3b0*/  ISETP.NE.AND P0, PT, R155, RZ, PT ;  /* 0x000000ff9b00720c */ /* 0x000ff60003f05270 */
[--C-:B-1----:R-:W-:Y:S02]  /*d3c0*/  @P1 IMAD.MOV.U32 R2, RZ, RZ, R119.reuse ;  /* 0x000000ffff021224 */ /* 0x102fe400078e0077 */
[--C-:B------:R-:W-:Y:S05]  /*d3d0*/  @P1 IMAD.MOV.U32 R3, RZ, RZ, R118.reuse ;  /* 0x000000ffff031224 */ /* 0x100fea00078e0076 */
[----:B------:R1:W2:Y:S02]  /*d3e0*/  @P1 LD.E.128 R4, [R2.64] ;  /* 0x0000000602041980 */ /* 0x0002a4000c101d00 */
[----:B-1----:R-:W-:Y:S01]  /*d3f0*/  @P0 MOV R2, R119 ;  /* 0x0000007700020202 */ /* 0x002fe20000000f00 */
[----:B------:R-:W-:Y:S01]  /*d400*/  @P0 IMAD.MOV.U32 R3, RZ, RZ, R118 ;  /* 0x000000ffff030224 */ /* 0x000fe200078e0076 */
[----:B--2---:R1:W-:Y:S01]  /*d410*/  @P1 ST.E.128 [R124.64], R4 ;  /* 0x000000047c001985 */ /* 0x0043e2000c101d06 */
[----:B------:R-:W-:Y:S03]  /*d420*/  ISETP.NE.AND P1, PT, R153, RZ, PT ;  /* 0x000000ff9900720c */ /* 0x000fe60003f25270 */
[----:B-1----:R1:W2:Y:S10]  /*d430*/  @P0 LD.E.128 R4, [R2.64+0x80] ;  /* 0x0000800602040980 */ /* 0x0022b4000c101d00 */
[--C-:B-1----:R-:W-:Y:S01]  /*d440*/  @P1 IMAD.MOV.U32 R2, RZ, RZ, R119.reuse ;  /* 0x000000ffff021224 */ /* 0x102fe200078e0077 */
[-C--:B------:R-:W-:Y:S01]  /*d450*/  @P1 MOV R3, R118.reuse ;  /* 0x0000007600031202 */ /* 0x080fe20000000f00 */
[----:B--2---:R1:W-:Y:S01]  /*d460*/  @P0 ST.E.128 [R124.64+0x80], R4 ;  /* 0x000080047c000985 */ /* 0x0043e2000c101d06 */
[----:B------:R-:W-:Y:S03]  /*d470*/  ISETP.NE.AND P0, PT, R151, RZ, PT ;  /* 0x000000ff9700720c */ /* 0x000fe60003f05270 */
[----:B-1----:R1:W2:Y:S10]  /*d480*/  @P1 LD.E.128 R4, [R2.64+0x100] ;  /* 0x0001000602041980 */ /* 0x0022b4000c101d00 */
[----:B-1----:R-:W-:Y:S01]  /*d490*/  @P0 IMAD.MOV.U32 R2, RZ, RZ, R119 ;  /* 0x000000ffff020224 */ /* 0x002fe200078e0077 */
[----:B------:R-:W-:Y:S01]  /*d4a0*/  @P0 MOV R3, R118 ;  /* 0x0000007600030202 */ /* 0x000fe20000000f00 */
[----:B--2---:R1:W-:Y:S04]  /*d4b0*/  @P1 ST.E.128 [R124.64+0x100], R4 ;  /* 0x000100047c001985 */ /* 0x0043e8000c101d06 */
[----:B-1----:R-:W2:Y:S04]  /*d4c0*/  @P0 LD.E.128 R4, [R2.64+0x180] ;  /* 0x0001800602040980 */ /* 0x002ea8000c101d00 */
[----:B--2---:R1:W-:Y:S02]  /*d4d0*/  @P0 ST.E.128 [R124.64+0x180], R4 ;  /* 0x000180047c000985 */ /* 0x0043e4000c101d06 */
.L_x_2120:
[----:B------:R-:W-:Y:S05]  /*d4e0*/  BSYNC B0 ;  /* 0x0000000000007941 */ /* 0x000fea0003800000 */
.L_x_2119:
        /* <DEDUP_REMOVED lines=9> */
[-C--:B------:R-:W-:Y:S02]  /*d580*/  @P3 LEA.HI.X R5, R89, R118.reuse, R88, 0x1, P0 ;  /* 0x0000007659053211 */ /* 0x080fe400000f0c58 */
[----:B------:R-:W-:Y:S02]  /*d590*/  @P3 LEA.HI.X R23, R237, R125, R238, 0x1, P1 ;  /* 0x0000007ded173211 */ /* 0x000fe400008f0cee */
[C---:B------:R-:W-:Y:S02]  /*d5a0*/  @P2 LEA R2, P0, R91.reuse, R119, 0x1 ;  /* 0x000000775b022211 */ /* 0x040fe400078008ff */
[----:B------:R-:W2:Y:S02]  /*d5b0*/  @P3 LD.E.128 R4, [R4.64] ;  /* 0x0000000604043980 */ /* 0x000ea4000c101d00 */
[----:B------:R-:W-:Y:S02]  /*d5c0*/  @P2 LEA.HI.X R3, R91, R118, R90, 0x1, P0 ;  /* 0x000000765b032211 */ /* 0x000fe400000f0c5a */
[----:B--2---:R1:W-:Y:S01]  /*d5d0*/  @P3 ST.E.128 [R22.64], R4 ;  /* 0x0000000416003985 */ /* 0x0043e2000c101d06 */
[----:B------:R-:W-:Y:S03]  /*d5e0*/  ISETP.NE.AND P3, PT, R153, RZ, PT ;  /* 0x000000ff9900720c */ /* 0x000fe60003f65270 */
[----:B-1----:R1:W2:Y:S01]  /*d5f0*/  @P2 LD.E.128 R4, [R2.64] ;  /* 0x0000000602042980 */ /* 0x0022a2000c101d00 */
[C---:B------:R-:W-:Y:S04]  /*d600*/  @P2 LEA R22, P1, R84.reuse, R124, 0x1 ;  /* 0x0000007c54162211 */ /* 0x040fe800078208ff */
[----:B------:R-:W-:Y:S02]  /*d610*/  @P2 LEA.HI.X R23, R84, R125, R83, 0x1, P1 ;  /* 0x0000007d54172211 */ /* 0x000fe400008f0c53 */
[----:B------:R-:W-:Y:S03]  /*d620*/  ISETP.NE.AND P1, PT, R151, RZ, PT ;  /* 0x000000ff9700720c */ /* 0x000fe60003f25270 */
[C---:B-1----:R-:W-:Y:S04]  /*d630*/  @P3 LEA R2, P0, R95.reuse, R119, 0x1 ;  /* 0x000000775f023211 */ /* 0x042fe800078008ff */
[----:B------:R-:W-:Y:S01]  /*d640*/  @P3 LEA.HI.X R3, R95, R118, R94, 0x1, P0 ;  /* 0x000000765f033211 */ /* 0x000fe200000f0c5e */
[----:B--2---:R1:W-:Y:S04]  /*d650*/  @P2 ST.E.128 [R22.64], R4 ;  /* 0x0000000416002985 */ /* 0x0043e8000c101d06 */
[----:B-1----:R1:W2:Y:S01]  /*d660*/  @P3 LD.E.128 R4, [R2.64] ;  /* 0x0000000602043980 */ /* 0x0022a2000c101d00 */
[C---:B------:R-:W-:Y:S04]  /*d670*/  @P3 LEA R22, P2, R80.reuse, R124, 0x1 ;  /* 0x0000007c50163211 */ /* 0x040fe800078408ff */
[----:B------:R-:W-:Y:S02]  /*d680*/  @P3 LEA.HI.X R23, R80, R125, R79, 0x1, P2 ;  /* 0x0000007d50173211 */ /* 0x000fe400010f0c4f */
[C---:B-1----:R-:W-:Y:S04]  /*d690*/  @P1 LEA R2, P0, R103.reuse, R119, 0x1 ;  /* 0x0000007767021211 */ /* 0x042fe800078008ff */
[----:B------:R-:W-:Y:S01]  /*d6a0*/  @P1 LEA.HI.X R3, R103, R118, R102, 0x1, P0 ;  /* 0x0000007667031211 */ /* 0x000fe200000f0c66 */
[----:B--2---:R1:W-:Y:S04]  /*d6b0*/  @P3 ST.E.128 [R22.64], R4 ;  /* 0x0000000416003985 */ /* 0x0043e8000c101d06 */
[----:B-1----:R1:W2:Y:S02]  /*d6c0*/  @P1 LD.E.128 R4, [R2.64] ;  /* 0x0000000602041980 */ /* 0x0022a4000c101d00 */
[C---:B-1----:R-:W-:Y:S04]  /*d6d0*/  @P1 LEA R2, P0, R74.reuse, R124, 0x1 ;  /* 0x0000007c4a021211 */ /* 0x042fe800078008ff */
[----:B------:R-:W-:Y:S05]  /*d6e0*/  @P1 LEA.HI.X R3, R74, R125, R73, 0x1, P0 ;  /* 0x0000007d4a031211 */ /* 0x000fea00000f0c49 */
[----:B--2---:R1:W-:Y:S04]  /*d6f0*/  @P1 ST.E.128 [R2.64], R4 ;  /* 0x0000000402001985 */ /* 0x0043e8000c101d06 */
.L_x_2122:
[----:B------:R-:W-:Y:S05]  /*d700*/  BSYNC B0 ;  /* 0x0000000000007941 */ /* 0x000fea0003800000 */
.L_x_2121:
        /* <DEDUP_REMOVED lines=33> */
.L_x_2124:
[----:B------:R-:W-:Y:S05]  /*d920*/  BSYNC B0 ;  /* 0x0000000000007941 */ /* 0x000fea0003800000 */
.L_x_2123:
[C---:B------:R-:W-:Y:S04]  /*d930*/  ISETP.GE.AND P0, PT, R152.reuse, R186, PT ;  /* 0x000000ba9800720c */ /* 0x040fe80003f06270 */
[----:B------:R-:W-:Y:S11]  /*d940*/  ISETP.GE.AND P0, PT, R152, R164, !P0 ;  /* 0x000000a49800720c */ /* 0x000ff60004706270 */
[----:B------:R-:W-:Y:S02]  /*d950*/  @!UPT UIADD3 URZ, URZ, URZ, URZ ;  /* 0x0000003f3f3ff290 */ /* 0x000fe4000fffe03f */
[----:B------:R-:W-:-:S05]  /*d960*/  @!P0 BRA `(.L_x_2054) ;  /* 0x0000020000008947 */ /* 0x000fca0003800000 */
[----:B------:R-:W-:Y:S02]  /*d970*/  ISETP.NE.AND P1, PT, R157, RZ, PT ;  /* 0x000000ff9d00720c */ /* 0x000fe40003f25270 */
[----:B------:R-:W-:Y:S02]  /*d980*/  ISETP.NE.AND P2, PT, R155, RZ, PT ;  /* 0x000000ff9b00720c */ /* 0x000fe40003f45270 */
[----:B------:R-:W-:Y:S09]  /*d990*/  ISETP.NE.AND P3, PT, R153, RZ, PT ;  /* 0x000000ff9900720c */ /* 0x000ff20003f65270 */
[----:B-1----:R-:W-:Y:S02]  /*d9a0*/  @P1 IMAD.MOV.U32 R2, RZ, RZ, R119 ;  /* 0x000000ffff021224 */ /* 0x002fe400078e0077 */
[----:B------:R-:W-:Y:S02]  /*d9b0*/  @P1 IMAD.MOV.U32 R3, RZ, RZ, R118 ;  /* 0x000000ffff031224 */ /* 0x000fe400078e0076 */
[----:B------:R-:W-:Y:S02]  /*d9c0*/  @P1 IMAD R0, R183, 0x60, RZ ;  /* 0x00000060b7001824 */ /* 0x000fe400078e02ff */
[----:B------:R-:W-:Y:S04]  /*d9d0*/  @P1 IMAD.WIDE.U32 R2, R182, 0x60, R2 ;  /* 0x00000060b6021825 */ /* 0x000fe800078e0002 */
[----:B------:R-:W-:Y:S02]  /*d9e0*/  @P1 IMAD.IADD R3, R3, 0x1, R0 ;  /* 0x0000000103031824 */ /* 0x000fe400078e0200 */
[----:B------:R-:W-:Y:S03]  /*d9f0*/  @P1 IMAD.WIDE.U32 R22, R48, 0x60, R124 ;  /* 0x0000006030161825 */ /* 0x000fe600078e007c */
[----:B------:R1:W2:Y:S01]  /*da00*/  @P1 LD.E.128 R4, [R2.64] ;  /* 0x0000000602041980 */ /* 0x0002a2000c101d00 */
[----:B------:R-:W-:Y:S04]  /*da10*/  @P1 IMAD R0, R49, 0x60, RZ ;  /* 0x0000006031001824 */ /* 0x000fe800078e02ff */
[----:B------:R-:W-:Y:S01]  /*da20*/  @P1 IMAD.IADD R23, R23, 0x1, R0 ;  /* 0x0000000117171824 */ /* 0x000fe200078e0200 */
[C---:B-1----:R-:W-:Y:S04]  /*da30*/  @P2 LEA R2, P0, R101.reuse, R119, 0x1 ;  /* 0x0000007765022211 */ /* 0x042fe800078008ff */
[----:B------:R-:W-:Y:S01]  /*da40*/  @P2 LEA.HI.X R3, R101, R118, R100, 0x1, P0 ;  /* 0x0000007665032211 */ /* 0x000fe200000f0c64 */
[----:B--2---:R1:W-:Y:S04]  /*da50*/  @P1 ST.E.128 [R22.64], R4 ;  /* 0x0000000416001985 */ /* 0x0043e8000c101d06 */
[----:B-1----:R1:W2:Y:S01]  /*da60*/  @P2 LD.E.128 R4, [R2.64] ;  /* 0x0000000602042980 */ /* 0x0022a2000c101d00 */
[C---:B------:R-:W-:Y:S04]  /*da70*/  @P2 LEA R22, P1, R76.reuse, R124, 0x1 ;  /* 0x0000007c4c162211 */ /* 0x040fe800078208ff */
[----:B------:R-:W-:Y:S02]  /*da80*/  @P2 LEA.HI.X R23, R76, R125, R75, 0x1, P1 ;  /* 0x0000007d4c172211 */ /* 0x000fe400008f0c4b */
[----:B------:R-:W-:Y:S02]  /*da90*/  ISETP.NE.AND P1, PT, R151, RZ, PT ;  /* 0x000000ff9700720c */ /* 0x000fe40003f25270 */
        /* <DEDUP_REMOVED lines=13> */
.L_x_2054:
[----:B------:R-:W-:Y:S05]  /*db70*/  BSYNC B3 ;  /* 0x0000000000037941 */ /* 0x000fea0003800000 */
.L_x_2019:
[----:B------:R-:W-:Y:S01]  /*db80*/  ISETP.NE.U32.AND P1, PT, R248, RZ, PT ;  /* 0x000000fff800720c */ /* 0x000fe20003f25070 */
[----:B------:R-:W2:Y:S01]  /*db90*/  LD.E R0, [R20.64+0x128] ;  /* 0x0001280614007980 */ /* 0x000ea2000c101900 */
[----:B-1----:R-:W-:Y:S01]  /*dba0*/  IMAD.MOV.U32 R2, RZ, RZ, R119 ;  /* 0x000000ffff027224 */ /* 0x002fe200078e0077 */
[----:B------:R-:W-:Y:S01]  /*dbb0*/  BSSY B0, `(.L_x_2125) ;  /* 0x0000062000007945 */ /* 0x000fe20003800000 */
[----:B------:R-:W-:Y:S01]  /*dbc0*/  ISETP.NE.AND.EX P1, PT, R249, RZ, PT, P1 ;  /* 0x000000fff900720c */ /* 0x000fe20003f25310 */
[----:B------:R-:W-:Y:S02]  /*dbd0*/  IMAD.MOV.U32 R3, RZ, RZ, R118 ;  /* 0x000000ffff037224 */ /* 0x000fe400078e0076 */
[----:B--2---:R-:W-:Y:S05]  /*dbe0*/  IMAD.U32 R0, R0, -0x40, RZ ;  /* 0xffffffc000007824 */ /* 0x004fea00078e00ff */
[C---:B------:R-:W-:Y:S04]  /*dbf0*/  LEA R119, P0, R0.reuse, R2, 0x1 ;  /* 0x0000000200777211 */ /* 0x040fe800078008ff */
[----:B------:R-:W-:Y:S01]  /*dc00*/  LEA.HI.X.SX32 R118, R0, R3, 0x1, P0 ;  /* 0x0000000300767211 */ /* 0x000fe200000f0eff */
[----:B------:R-:W-:-:S05]  /*dc10*/  @!P1 BRA `(.L_x_2126) ;  /* 0x0000051000009947 */ /* 0x000fca0003800000 */
[----:B------:R-:W-:Y:S04]  /*dc20*/  IADD3 R0, R9, -0x1, RZ ;  /* 0xffffffff09007810 */ /* 0x000fe80007ffe0ff */
[----:B------:R-:W-:Y:S11]  /*dc30*/  ISETP.GT.AND P0, PT, R0, R87, PT ;  /* 0x000000570000720c */ /* 0x000ff60003f04270 */
[----:B------:R-:W-:Y:S02]  /*dc40*/  @!UPT UIADD3 URZ, URZ, URZ, URZ ;  /* 0x0000003f3f3ff290 */ /* 0x000fe4000fffe03f */
[----:B------:R-:W-:-:S05]  /*dc50*/  @!P0 BRA `(.L_x_2127) ;  /* 0x0000057000008947 */ /* 0x000fca0003800000 */
[----:B------:R-:W2:Y:S01]  /*dc60*/  LD.E R3, [R20.64+0x170] ;  /* 0x0001700614037980 */ /* 0x000ea2000c101900 */
[----:B------:R-:W-:Y:S02]  /*dc70*/  IADD3 R0, R14, -0x80, RZ ;  /* 0xffffff800e007810 */ /* 0x000fe40007ffe0ff */
[----:B------:R-:W-:Y:S01]  /*dc80*/  IABS R8, R13 ;  /* 0x0000000d00087213 */ /* 0x000fe20000000000 */
[----:B------:R-:W3:Y:S01]  /*dc90*/  LD.E.64 R26, [R20.64+0x40] ;  /* 0x00004006141a7980 */ /* 0x000ee2000c101b00 */
[----:B------:R-:W-:Y:S05]  /*dca0*/  IABS R6, R0 ;  /* 0x0000000000067213 */ /* 0x000fea0000000000 */
[----:B------:R-:W4:Y:S06]  /*dcb0*/  LD.E.64 R24, [R20.64+0x20] ;  /* 0x0000200614187980 */ /* 0x000f2c000c101b00 */
[----:B------:R-:W3:Y:S01]  /*dcc0*/  LD.E.64 R22, [R20.64+0x28] ;  /* 0x0000280614167980 */ /* 0x000ee2000c101b00 */
[-C--:B--2---:R-:W-:Y:S02]  /*dcd0*/  IABS R2, R3.reuse ;  /* 0x0000000300027213 */ /* 0x084fe40000000000 */
[----:B------:R-:W-:Y:S02]  /*dce0*/  IABS R7, R3 ;  /* 0x0000000300077213 */ /* 0x000fe40000000000 */
[----:B------:R-:W1:Y:S03]  /*dcf0*/  I2F.RP R4, R2 ;  /* 0x0000000200047306 */ /* 0x000e660000209400 */
[----:B------:R-:W-:Y:S07]  /*dd00*/  IMAD.MOV R7, RZ, RZ, -R7 ;  /* 0x000000ffff077224 */ /* 0x000fee00078e0a07 */
[----:B-1----:R-:W1:Y:S02]  /*dd10*/  MUFU.RCP R4, R4 ;  /* 0x0000000400047308 */ /* 0x002e640000001000 */
[----:B-1----:R-:W-:Y:S08]  /*dd20*/  IADD3 R4, R4, 0xffffffe, RZ ;  /* 0x0ffffffe04047810 */ /* 0x002ff00007ffe0ff */
[----:B------:R-:W1:Y:S02]  /*dd30*/  F2I.FTZ.U32.TRUNC.NTZ R5, R4 ;  /* 0x0000000400057305 */ /* 0x000e64000021f000 */
[--C-:B-1----:R-:W-:Y:S04]  /*dd40*/  IMAD.MOV R4, RZ, RZ, -R5.reuse ;  /* 0x000000ffff047224 */ /* 0x102fe800078e0a05 */
[----:B------:R-:W-:Y:S02]  /*dd50*/  IMAD R14, R4, R2, RZ ;  /* 0x00000002040e7224 */ /* 0x000fe400078e02ff */
[----:B------:R-:W-:Y:S04]  /*dd60*/  IMAD.MOV.U32 R4, RZ, RZ, RZ ;  /* 0x000000ffff047224 */ /* 0x000fe800078e00ff */
[----:B------:R-:W-:Y:S06]  /*dd70*/  IMAD.HI.U32 R5, R5, R14, R4 ;  /* 0x0000000e05057227 */ /* 0x000fec00078e0004 */
[C---:B------:R-:W-:Y:S04]  /*dd80*/  IMAD.HI.U32 R4, R5.reuse, R6, RZ ;  /* 0x0000000605047227 */ /* 0x040fe800078e00ff */
[----:B------:R-:W-:Y:S04]  /*dd90*/  IMAD.HI.U32 R5, R5, R8, RZ ;  /* 0x0000000805057227 */ /* 0x000fe800078e00ff */
[-C--:B------:R-:W-:Y:S02]  /*dda0*/  IMAD R6, R4, R7.reuse, R6 ;  /* 0x0000000704067224 */ /* 0x080fe400078e0206 */
[C---:B------:R-:W-:Y:S03]  /*ddb0*/  IMAD R8, R5.reuse, R7, R8 ;  /* 0x0000000705087224 */ /* 0x040fe600078e0208 */
        /* <DEDUP_REMOVED lines=14> */
[----:B------:R-:W-:Y:S02]  /*dea0*/  LOP3.LUT R2, RZ, R3, RZ, 0x33, !PT ;  /* 0x00000003ff027212 */ /* 0x000fe400078e33ff */
[----:B------:R-:W-:Y:S02]  /*deb0*/  @P5 IADD3 R5, R5, 0x1, RZ ;  /* 0x0000000105055810 */ /* 0x000fe40007ffe0ff */
[----:B------:R-:W-:Y:S01]  /*dec0*/  IADD3 R0, -R13, R0, RZ ;  /* 0x000000000d007210 */ /* 0x000fe20007ffe1ff */
[----:B------:R-:W-:Y:S02]  /*ded0*/  @!P1 IMAD.MOV R4, RZ, RZ, -R4 ;  /* 0x000000ffff049224 */ /* 0x000fe400078e0a04 */
[----:B------:R-:W-:Y:S03]  /*dee0*/  @!P2 IMAD.MOV R5, RZ, RZ, -R5 ;  /* 0x000000ffff05a224 */ /* 0x000fe600078e0a05 */
[C---:B------:R-:W-:Y:S02]  /*def0*/  SEL R4, R2.reuse, R4, !P0 ;  /* 0x0000000402047207 */ /* 0x040fe40004000000 */
[----:B------:R-:W-:Y:S02]  /*df00*/  SEL R2, R2, R5, !P0 ;  /* 0x0000000502027207 */ /* 0x000fe40004000000 */
[-C--:B------:R-:W-:Y:S02]  /*df10*/  LEA R14, P1, R4, R248.reuse, 0x2 ;  /* 0x000000f8040e7211 */ /* 0x080fe400078210ff */
[----:B------:R-:W-:Y:S02]  /*df20*/  LEA R6, P0, R2, R248, 0x2 ;  /* 0x000000f802067211 */ /* 0x000fe400078010ff */
[-C--:B------:R-:W-:Y:S02]  /*df30*/  LEA.HI.X.SX32 R15, R4, R249.reuse, 0x2, P1 ;  /* 0x000000f9040f7211 */ /* 0x080fe400008f16ff */
[C---:B------:R-:W-:Y:S01]  /*df40*/  LEA.HI.X.SX32 R7, R2.reuse, R249, 0x2, P0 ;  /* 0x000000f902077211 */ /* 0x040fe200000f16ff */
[----:B------:R-:W-:Y:S02]  /*df50*/  IMAD.IADD R2, R2, 0x1, -R4 ;  /* 0x0000000102027824 */ /* 0x000fe400078e0a04 */
[----:B------:R1:W2:Y:S02]  /*df60*/  LD.E R5, [R14.64] ;  /* 0x000000060e057980 */ /* 0x0002a4000c101900 */
[----:B------:R-:W-:Y:S02]  /*df70*/  IMAD R0, R2, R3, R0 ;  /* 0x0000000302007224 */ /* 0x000fe400078e0200 */
[----:B------:R-:W2:Y:S02]  /*df80*/  LD.E R6, [R6.64] ;  /* 0x0000000606067980 */ /* 0x000ea4000c101900 */
[-C--:B---3--:R-:W-:Y:S01]  /*df90*/  IMAD R4, R27, R0.reuse, RZ ;  /* 0x000000001b047224 */ /* 0x088fe200078e02ff */
[----:B------:R-:W-:Y:S01]  /*dfa0*/  SHF.R.S32.HI R2, RZ, 0x1f, R0 ;  /* 0x0000001fff027819 */ /* 0x000fe20000011400 */
[C---:B------:R-:W-:Y:S04]  /*dfb0*/  IMAD.WIDE.U32 R28, R26.reuse, R0, RZ ;  /* 0x000000001a1c7225 */ /* 0x040fe800078e00ff */
[----:B------:R-:W-:Y:S01]  /*dfc0*/  IMAD R4, R26, R2, R4 ;  /* 0x000000021a047224 */ /* 0x000fe200078e0204 */
[----:B-1----:R-:W3:Y:S01]  /*dfd0*/  LD.E.64 R14, [R20.64+0x38] ;  /* 0x00003806140e7980 */ /* 0x002ee2000c101b00 */
[----:B--2---:R-:W-:Y:S04]  /*dfe0*/  IMAD.IADD R6, R5, 0x1, -R6 ;  /* 0x0000000105067824 */ /* 0x004fe800078e0a06 */
[-C--:B----4-:R-:W-:Y:S01]  /*dff0*/  IMAD R3, R25, R6.reuse, RZ ;  /* 0x0000000619037224 */ /* 0x090fe200078e02ff */
[----:B------:R-:W-:Y:S01]  /*e000*/  SHF.R.S32.HI R5, RZ, 0x1f, R6 ;  /* 0x0000001fff057819 */ /* 0x000fe20000011406 */
[C---:B------:R-:W-:Y:S04]  /*e010*/  IMAD.WIDE.U32 R26, R24.reuse, R6, RZ ;  /* 0x00000006181a7225 */ /* 0x040fe800078e00ff */
[----:B------:R-:W-:Y:S01]  /*e020*/  IMAD R3, R24, R5, R3 ;  /* 0x0000000518037224 */ /* 0x000fe200078e0203 */
[----:B------:R-:W-:Y:S01]  /*e030*/  MOV R24, R28 ;  /* 0x0000001c00187202 */ /* 0x000fe20000000f00 */
[----:B------:R-:W-:Y:S02]  /*e040*/  IMAD.IADD R25, R29, 0x1, R4 ;  /* 0x000000011d197824 */ /* 0x000fe400078e0204 */
[----:B------:R-:W-:Y:S02]  /*e050*/  IMAD.IADD R27, R27, 0x1, R3 ;  /* 0x000000011b1b7824 */ /* 0x000fe400078e0203 */
[----:B------:R-:W-:Y:S04]  /*e060*/  IMAD.WIDE.U32 R24, R6, R22, R24 ;  /* 0x0000001606187225 */ /* 0x000fe800078e0018 */
[----:B------:R-:W-:Y:S01]  /*e070*/  IMAD R6, R23, R6, RZ ;  /* 0x0000000617067224 */ /* 0x000fe200078e02ff */
[----:B------:R-:W-:Y:S01]  /*e080*/  LEA R127, P1, R24, R127, 0x1 ;  /* 0x0000007f187f7211 */ /* 0x000fe200078208ff */
[----:B---3--:R-:W-:Y:S02]  /*e090*/  IMAD R3, R15, R0, RZ ;  /* 0x000000000f037224 */ /* 0x008fe400078e02ff */
        /* <DEDUP_REMOVED lines=9> */
.L_x_2126:
[----:B------:R-:W2:Y:S01]  /*e130*/  LD.E R2, [R20.64+0x40] ;  /* 0x0000400614027980 */ /* 0x000ea2000c101900 */
[----:B------:R-:W-:Y:S02]  /*e140*/  IMAD.MOV.U32 R4, RZ, RZ, R127 ;  /* 0x000000ffff047224 */ /* 0x000fe400078e007f */
[----:B------:R-:W-:Y:S01]  /*e150*/  IMAD.MOV.U32 R5, RZ, RZ, R126 ;  /* 0x000000ffff057224 */ /* 0x000fe200078e007e */
[----:B------:R-:W3:Y:S02]  /*e160*/  LD.E R0, [R20.64+0x38] ;  /* 0x0000380614007980 */ /* 0x000ee4000c101900 */
[----:B---3--:R-:W-:Y:S02]  /*e170*/  IMAD.U32 R0, R0, -0x40, RZ ;  /* 0xffffffc000007824 */ /* 0x008fe400078e00ff */
[----:B--2---:R-:W-:Y:S03]  /*e180*/  IMAD.U32 R2, R2, -0x40, RZ ;  /* 0xffffffc002027824 */ /* 0x004fe600078e00ff */
[----:B------:R-:W-:Y:S02]  /*e190*/  LEA R124, P0, R0, R124, 0x1 ;  /* 0x0000007c007c7211 */ /* 0x000fe400078008ff */
[----:B------:R-:W-:Y:S02]  /*e1a0*/  LEA R127, P1, R2, R4, 0x1 ;  /* 0x00000004027f7211 */ /* 0x000fe400078208ff */
[----:B------:R-:W-:Y:S02]  /*e1b0*/  LEA.HI.X.SX32 R125, R0, R125, 0x1, P0 ;  /* 0x0000007d007d7211 */ /* 0x000fe400000f0eff */
[----:B------:R-:W-:Y:S04]  /*e1c0*/  LEA.HI.X.SX32 R126, R2, R5, 0x1, P1 ;  /* 0x00000005027e7211 */ /* 0x000fe800008f0eff */
.L_x_2127:
[----:B------:R-:W-:Y:S05]  /*e1d0*/  BSYNC B0 ;  /* 0x0000000000007941 */ /* 0x000fea0003800000 */
.L_x_2125:
[----:B------:R-:W-:Y:S04]  /*e1e0*/  IADD3 R9, R9, -0x1, RZ ;  /* 0xffffffff09097810 */ /* 0x000fe80007ffe0ff */
[----:B------:R-:W-:Y:S11]  /*e1f0*/  ISETP.GT.AND P0, PT, R9, R87, PT ;  /* 0x000000570900720c */ /* 0x000ff60003f04270 */
[----:B------:R-:W-:Y:S02]  /*e200*/  @!UPT UIADD3 URZ, URZ, URZ, URZ ;  /* 0x0000003f3f3ff290 */ /* 0x000fe4000fffe03f */
[----:B------:R-:W-:-:S05]  /*e210*/  @P0 BRA `(.L_x_2128) ;  /* 0xffff505000000947 */ /* 0x000fca000383ffff */
.L_x_2010:
        /* <DEDUP_REMOVED lines=10> */
[----:B------:R-:W3:Y:S04]  /*e2c0*/  LD.E.U8 R2, [R20.64+0x1b3] ;  /* 0x0001b30614027980 */ /* 0x000ee8000c101100 */
[----:B------:R1:W5:Y:S04]  /*e2d0*/  LD.E.64 R18, [R20.64+0x148] ;  /* 0x0001480614127980 */ /* 0x000368000c101b00 */
[----:B------:R1:W5:Y:S01]  /*e2e0*/  LD.E.64 R14, [R20.64+0x150] ;  /* 0x00015006140e7980 */ /* 0x000362000c101b00 */
[----:B--2---:R-:W-:-:S04]  /*e2f0*/  ISETP.NE.U32.AND P1, PT, R4, RZ, PT ;  /* 0x000000ff0400720c */ /* 0x004fc80003f25070 */
[----:B------:R-:W-:-:S13]  /*e300*/  ISETP.NE.AND.EX P1, PT, R5, RZ, PT, P1 ;  /* 0x000000ff0500720c */ /* 0x000fda0003f25310 */
[----:B------:R-:W-:-:S04]  /*e310*/  @P1 LEA R6, P0, R246, R4, 0x2 ;  /* 0x00000004f6061211 */ /* 0x000fc800078010ff */
[----:B------:R-:W-:Y:S01]  /*e320*/  @P1 LEA.HI.X R7, R246, R5, R60, 0x2, P0 ;  /* 0x00000005f6071211 */ /* 0x000fe200000f143c */
[----:B------:R-:W-:-:S06]  /*e330*/  IMAD.MOV.U32 R5, RZ, RZ, RZ ;  /* 0x000000ffff057224 */ /* 0x000fcc00078e00ff */
[----:B------:R2:W4:Y:S04]  /*e340*/  @P1 LD.E R5, [R6.64] ;  /* 0x0000000606051980 */ /* 0x000528000c101900 */
[----:B--2---:R1:W5:Y:S01]  /*e350*/  LD.E R6, [R20.64+0xc0] ;  /* 0x0000c00614067980 */ /* 0x004362000c101900 */
[----:B------:R-:W-:Y:S02]  /*e360*/  LEA.HI R7, R0, R0, RZ, 0x1 ;  /* 0x0000000000077211 */ /* 0x000fe400078f08ff */
[----:B------:R-:W-:Y:S02]  /*e370*/  IADD3 R3, P1, R3, R170, RZ ;  /* 0x000000aa03037210 */ /* 0x000fe40007f3e0ff */
[----:B------:R-:W-:Y:S02]  /*e380*/  SHF.R.S32.HI R7, RZ, 0x1, R7 ;  /* 0x00000001ff077819 */ /* 0x000fe40000011407 */
[----:B---3--:R-:W-:Y:S01]  /*e390*/  ISETP.NE.AND P4, PT, R2, RZ, PT ;  /* 0x000000ff0200720c */ /* 0x008fe20003f85270 */
[--C-:B------:R-:W-:Y:S01]  /*e3a0*/  IMAD.X R8, R8, 0x1, R173.reuse, P1 ;  /* 0x0000000108087824 */ /* 0x100fe200008e06ad */
[----:B------:R-:W-:Y:S01]  /*e3b0*/  LEA R64, P2, R170, R176, 0x1 ;  /* 0x000000b0aa407211 */ /* 0x000fe200078408ff */
[----:B------:R-:W-:Y:S01]  /*e3c0*/  IMAD.MOV.U32 R172, RZ, RZ, R170 ;  /* 0x000000ffffac7224 */ /* 0x000fe200078e00aa */
[----:B------:R-:W-:Y:S01]  /*e3d0*/  LEA R4, P0, R174, R170, 0x5 ;  /* 0x000000aaae047211 */ /* 0x000fe200078028ff */
[----:B------:R-:W-:Y:S01]  /*e3e0*/  IMAD R25, R166, R7, R62 ;  /* 0x00000007a6197224 */ /* 0x000fe200078e023e */
[----:B------:R-:W-:Y:S01]  /*e3f0*/  LEA R42, P1, R3, R176, 0x1 ;  /* 0x000000b0032a7211 */ /* 0x000fe200078208ff */
[----:B------:R-:W-:Y:S01]  /*e400*/  IMAD R9, R175, 0x30, RZ ;  /* 0x00000030af097824 */ /* 0x000fe200078e02ff */
[----:B------:R-:W-:Y:S01]  /*e410*/  LEA.HI.X R65, R170, R177, R173, 0x1, P2 ;  /* 0x000000b1aa417211 */ /* 0x000fe200010f0cad */
[----:B------:R-:W-:Y:S01]  /*e420*/  IMAD.IADD R62, R62, 0x1, R25 ;  /* 0x000000013e3e7824 */ /* 0x000fe200078e0219 */
[C---:B------:R-:W-:Y:S01]  /*e430*/  LEA.HI.X R13, R174.reuse, R173, R175, 0x5, P0 ;  /* 0x000000adae0d7211 */ /* 0x040fe200000f2caf */
[----:B------:R-:W-:Y:S01]  /*e440*/  IMAD.WIDE.U32 R172, R174, 0x30, R172 ;  /* 0x00000030aeac7825 */ /* 0x000fe200078e00ac */
[----:B------:R-:W-:-:S02]  /*e450*/  LEA.HI.X R43, R3, R177, R8, 0x1, P1 ;  /* 0x000000b1032b7211 */ /* 0x000fc400008f0c08 */
[-C--:B------:R-:W-:Y:S01]  /*e460*/  LEA R36, P0, R4, R176.reuse, 0x1 ;  /* 0x000000b004247211 */ /* 0x080fe200078008ff */
[----:B------:R-:W-:Y:S01]  /*e470*/  IMAD.IADD R8, R244, 0x1, -R53 ;  /* 0x00000001f4087824 */ /* 0x000fe200078e0a35 */
[----:B------:R-:W-:Y:S01]  /*e480*/  LEA R22, P1, R172, R176, 0x1 ;  /* 0x000000b0ac167211 */ /* 0x000fe200078208ff */
[----:B------:R-:W-:Y:S01]  /*e490*/  IMAD.IADD R9, R173, 0x1, R9 ;  /* 0x00000001ad097824 */ /* 0x000fe200078e0209 */
[-C--:B------:R-:W-:Y:S02]  /*e4a0*/  LEA.HI.X R37, R4, R177.reuse, R13, 0x1, P0 ;  /* 0x000000b104257211 */ /* 0x080fe400000f0c0d */
[----:B------:R-:W-:Y:S01]  /*e4b0*/  ISETP.GE.AND P0, PT, R166, R8, PT ;  /* 0x00000008a600720c */ /* 0x000fe20003f06270 */
[----:B------:R-:W-:Y:S01]  /*e4c0*/  IMAD.SHL.U32 R13, R7, 0x10, RZ ;  /* 0x00000010070d7824 */ /* 0x000fe200078e00ff */
[----:B------:R-:W-:Y:S02]  /*e4d0*/  LEA.HI.X R23, R172, R177, R9, 0x1, P1 ;  /* 0x000000b1ac177211 */ /* 0x000fe400008f0c09 */
[----:B------:R-:W-:-:S02]  /*e4e0*/  ISETP.GT.AND P0, PT, R57, -0x8, !P0 ;  /* 0xfffffff83900780c */ /* 0x000fc40004704270 */
[----:B----4-:R-:W-:-:S05]  /*e4f0*/  IADD3 R5, R5, R61, R53 ;  /* 0x0000003d05057210 */ /* 0x010fca0007ffe035 */
        /* <DEDUP_REMOVED lines=9> */
[----:B-----5:R-:W-:Y:S01]  /*e590*/  ISETP.GE.AND P2, PT, R16, R6, PT ;  /* 0x000000061000720c */ /* 0x020fe20003f46270 */
        /* <DEDUP_REMOVED lines=15> */
[C---:B-----5:R-:W-:Y:S01]  /*e690*/  IMAD.U32 R44, R31.reuse, 0x10000, RZ ;  /* 0x000100001f2c7824 */ /* 0x060fe200078e00ff */
[----:B------:R-:W-:Y:S02]  /*e6a0*/  LOP3.LUT R38, R31, 0xffff0000, RZ, 0xc0, !PT ;  /* 0xffff00001f267812 */ /* 0x000fe400078ec0ff */
[----:B------:R-:W-:Y:S02]  /*e6b0*/  LOP3.LUT R9, R29, 0xffff0000, RZ, 0xc0, !PT ;  /* 0xffff00001d097812 */ /* 0x000fe400078ec0ff */
[----:B------:R-:W-:-:S02]  /*e6c0*/  SHF.L.U32 R45, R30, 0x10, RZ ;  /* 0x000000101e2d7819 */ /* 0x000fc400000006ff */
[----:B------:R-:W-:Y:S02]  /*e6d0*/  LOP3.LUT R47, R30, 0xffff0000, RZ, 0xc0, !PT ;  /* 0xffff00001e2f7812 */ /* 0x000fe400078ec0ff */
[----:B------:R-:W-:Y:S02]  /*e6e0*/  SHF.L.U32 R32, R29, 0x10, RZ ;  /* 0x000000101d207819 */ /* 0x000fe400000006ff */
[C---:B------:R-:W-:Y:S02]  /*e6f0*/  LOP3.LUT R46, R28.reuse, 0xffff0000, RZ, 0xc0, !PT ;  /* 0xffff00001c2e7812 */ /* 0x040fe400078ec0ff */
[----:B------:R-:W-:Y:S02]  /*e700*/  SHF.L.U32 R29, R28, 0x10, RZ ;  /* 0x000000101c1d7819 */ /* 0x000fe400000006ff */
[C---:B---3--:R-:W-:Y:S01]  /*e710*/  LOP3.LUT R31, R3.reuse, 0xffff0000, RZ, 0xc0, !PT ;  /* 0xffff0000031f7812 */ /* 0x048fe200078ec0ff */
[----:B------:R-:W-:Y:S01]  /*e720*/  IMAD.U32 R3, R3, 0x10000, RZ ;  /* 0x0001000003037824 */ /* 0x000fe200078e00ff */
[C---:B------:R-:W-:Y:S01]  /*e730*/  LOP3.LUT R33, R2.reuse, 0xffff0000, RZ, 0xc0, !PT ;  /* 0xffff000002217812 */ /* 0x040fe200078ec0ff */
[----:B------:R-:W-:Y:S01]  /*e740*/  IMAD.U32 R2, R2, 0x10000, RZ ;  /* 0x0001000002027824 */ /* 0x000fe200078e00ff */
[----:B----4-:R-:W-:Y:S01]  /*e750*/  LOP3.LUT R34, R5, 0xffff0000, RZ, 0xc0, !PT ;  /* 0xffff000005227812 */ /* 0x010fe200078ec0ff */
[----:B------:R-:W-:Y:S01]  /*e760*/  FMUL.FTZ R30, R38, R31 ;  /* 0x0000001f261e7220 */ /* 0x000fe20000410000 */
[C---:B------:R-:W-:Y:S01]  /*e770*/  LOP3.LUT R35, R4.reuse, 0xffff0000, RZ, 0xc0, !PT ;  /* 0xffff000004237812 */ /* 0x040fe200078ec0ff */
[----:B------:R-:W-:Y:S01]  /*e780*/  FMUL.FTZ R28, R9, R33 ;  /* 0x00000021091c7220 */ /* 0x000fe20000410000 */
[----:B------:R-:W-:Y:S01]  /*e790*/  SHF.L.U32 R4, R4, 0x10, RZ ;  /* 0x0000001004047819 */ /* 0x000fe200000006ff */
[----:B------:R-:W-:Y:S01]  /*e7a0*/  FMUL.FTZ R38, R38, R34 ;  /* 0x0000002226267220 */ /* 0x000fe20000410000 */
[----:B------:R-:W-:Y:S01]  /*e7b0*/  SHF.L.U32 R5, R5, 0x10, RZ ;  /* 0x0000001005057819 */ /* 0x000fe200000006ff */
[----:B------:R-:W-:-:S02]  /*e7c0*/  FMUL.FTZ R9, R9, R35 ;  /* 0x0000002309097220 */ /* 0x000fc40000410000 */
[----:B------:R-:W-:Y:S02]  /*e7d0*/  FFMA.FTZ R38, R44, R31, R38 ;  /* 0x0000001f2c267223 */ /* 0x000fe40000010026 */
[C---:B------:R-:W-:Y:S02]  /*e7e0*/  FMUL.FTZ R31, R46.reuse, R2 ;  /* 0x000000022e1f7220 */ /* 0x040fe40000410000 */
[----:B------:R-:W-:Y:S02]  /*e7f0*/  FMUL.FTZ R46, R46, R4 ;  /* 0x000000042e2e7220 */ /* 0x000fe40000410000 */
[C---:B------:R-:W-:Y:S02]  /*e800*/  FFMA.FTZ R28, R32.reuse, R35, -R28 ;  /* 0x00000023201c7223 */ /* 0x040fe4000001081c */
[----:B------:R-:W-:Y:S02]  /*e810*/  FFMA.FTZ R9, R32, R33, R9 ;  /* 0x0000002120097223 */ /* 0x000fe40000010009 */
[----:B------:R-:W-:-:S02]  /*e820*/  FMUL.FTZ R32, R47, R3 ;  /* 0x000000032f207220 */ /* 0x000fc40000410000 */
[-C--:B------:R-:W-:Y:S01]  /*e830*/  FMUL.FTZ R47, R47, R5.reuse ;  /* 0x000000052f2f7220 */ /* 0x080fe20000410000 */
[----:B------:R-:W-:Y:S01]  /*e840*/  F2FP.BF16.PACK_AB R28, R9, R28 ;  /* 0x0000001c091c723e */ /* 0x000fe200000010ff */
[C---:B------:R-:W-:Y:S02]  /*e850*/  FFMA.FTZ R31, R29.reuse, R4, -R31 ;  /* 0x000000041d1f7223 */ /* 0x040fe4000001081f */
[----:B------:R-:W-:Y:S01]  /*e860*/  FFMA.FTZ R46, R29, R2, R46 ;  /* 0x000000021d2e7223 */ /* 0x000fe2000001002e */
[----:B------:R-:W-:Y:S01]  /*e870*/  MOV R29, R28 ;  /* 0x0000001c001d7202 */ /* 0x000fe20000000f00 */
[----:B------:R-:W-:Y:S02]  /*e880*/  FFMA.FTZ R30, R44, R34, -R30 ;  /* 0x000000222c1e7223 */ /* 0x000fe4000001081e */
[C---:B------:R-:W-:Y:S01]  /*e890*/  FFMA.FTZ R32, R45.reuse, R5, -R32 ;  /* 0x000000052d207223 */ /* 0x040fe20000010820 */
[----:B------:R-:W-:Y:S01]  /*e8a0*/  F2FP.BF16.PACK_AB R31, R46, R31 ;  /* 0x0000001f2e1f723e */ /* 0x000fe200000010ff */
[----:B------:R-:W-:Y:S01]  /*e8b0*/  FFMA.FTZ R47, R45, R3, R47 ;  /* 0x000000032d2f7223 */ /* 0x000fe2000001002f */
[----:B------:R-:W-:-:S03]  /*e8c0*/  F2FP.BF16.PACK_AB R30, R38, R30 ;  /* 0x0000001e261e723e */ /* 0x000fc600000010ff */
[----:B------:R-:W-:Y:S01]  /*e8d0*/  IMAD.MOV.U32 R28, RZ, RZ, R31 ;  /* 0x000000ffff1c7224 */ /* 0x000fe200078e001f */
[----:B------:R-:W-:Y:S02]  /*e8e0*/  F2FP.BF16.PACK_AB R32, R47, R32 ;  /* 0x000000202f20723e */ /* 0x000fe400000010ff */
[----:B------:R-:W-:Y:S02]  /*e8f0*/  MOV R31, R30 ;  /* 0x0000001e001f7202 */ /* 0x000fe40000000f00 */
[----:B------:R-:W-:Y:S02]  /*e900*/  MOV R30, R32 ;  /* 0x00000020001e7202 */ /* 0x000fe40000000f00 */
.L_x_2137:
[----:B------:R-:W-:Y:S05]  /*e910*/  BSYNC B0 ;  /* 0x0000000000007941 */ /* 0x000fea0003800000 */
.L_x_2136:
[----:B-----5:R3:W-:Y:S02]  /*e920*/  STS.128 [R247], R28 ;  /* 0x0000001cf7007388 */ /* 0x0207e40000000c00 */
.L_x_2135:
[----:B------:R-:W-:Y:S05]  /*e930*/  BSYNC B1 ;  /* 0x0000000000017941 */ /* 0x000fea0003800000 */
.L_x_2134:
        /* <DEDUP_REMOVED lines=18> */
[C---:B--2---:R-:W-:Y:S01]  /*ea60*/  LOP3.LUT R31, R3.reuse, 0xffff0000, RZ, 0xc0, !PT ;  /* 0xffff0000031f7812 */ /* 0x044fe200078ec0ff */
[----:B------:R-:W-:Y:S01]  /*ea70*/  IMAD.U32 R3, R3, 0x10000, RZ ;  /* 0x0001000003037824 */ /* 0x000fe200078e00ff */
[C---:B------:R-:W-:Y:S01]  /*ea80*/  LOP3.LUT R33, R2.reuse, 0xffff0000, RZ, 0xc0, !PT ;  /* 0xffff000002217812 */ /* 0x040fe200078ec0ff */
[----:B------:R-:W-:Y:S01]  /*ea90*/  IMAD.U32 R2, R2, 0x10000, RZ ;  /* 0x0001000002027824 */ /* 0x000fe200078e00ff */
[----:B---3--:R-:W-:Y:S01]  /*eaa0*/  LOP3.LUT R34, R5, 0xffff0000, RZ, 0xc0, !PT ;  /* 0xffff000005227812 */ /* 0x008fe200078ec0ff */
        /* <DEDUP_REMOVED lines=27> */
.L_x_2141:
[----:B------:R-:W-:Y:S05]  /*ec60*/  BSYNC B0 ;  /* 0x0000000000007941 */ /* 0x000fea0003800000 */
.L_x_2140:
[----:B-----5:R1:W-:Y:S02]  /*ec70*/  STS.128 [R247+0x2000], R28 ;  /* 0x0020001cf7007388 */ /* 0x0203e40000000c00 */
.L_x_2139:
[----:B------:R-:W-:Y:S05]  /*ec80*/  BSYNC B1 ;  /* 0x0000000000017941 */ /* 0x000fea0003800000 */
.L_x_2138:
        /* <DEDUP_REMOVED lines=22> */
[----:B--2---:R-:W-:Y:S01]  /*edf0*/  LOP3.LUT R34, R5, 0xffff0000, RZ, 0xc0, !PT ;  /* 0xffff000005227812 */ /* 0x004fe200078ec0ff */
        /* <DEDUP_REMOVED lines=27> */
.L_x_2145:
[----:B------:R-:W-:Y:S05]  /*efb0*/  BSYNC B0 ;  /* 0x0000000000007941 */ /* 0x000fea0003800000 */
.L_x_2144:
[----:B-----5:R3:W-:Y:S02]  /*efc0*/  STS.128 [R247+0x4000], R28 ;  /* 0x0040001cf7007388 */ /* 0x0207e40000000c00 */
.L_x_2143:
[----:B------:R-:W-:Y:S05]  /*efd0*/  BSYNC B1 ;  /* 0x0000000000017941 */ /* 0x000fea0003800000 */
.L_x_2142:
        /* <DEDUP_REMOVED lines=8> */
[----:B--2---:R1:W2:Y:S01]  /*f060*/  LD.E.64 R4, [R26.64+0xc0] ;  /* 0x0000c0061a047980 */ /* 0x0042a2000c101b00 */
[C---:B-----5:R-:W-:Y:S01]  /*f070*/  IMAD.U32 R35, R31.reuse, 0x10000, RZ ;  /* 0x000100001f237824 */ /* 0x060fe200078e00ff */
[----:B------:R-:W-:Y:S02]  /*f080*/  LOP3.LUT R34, R31, 0xffff0000, RZ, 0xc0, !PT ;  /* 0xffff00001f227812 */ /* 0x000fe400078ec0ff */
[----:B------:R-:W-:Y:S02]  /*f090*/  LOP3.LUT R9, R29, 0xffff0000, RZ, 0xc0, !PT ;  /* 0xffff00001d097812 */ /* 0x000fe400078ec0ff */
[----:B------:R-:W-:-:S02]  /*f0a0*/  LOP3.LUT R44, R28, 0xffff0000, RZ, 0xc0, !PT ;  /* 0xffff00001c2c7812 */ /* 0x000fc400078ec0ff */
[C---:B------:R-:W-:Y:S02]  /*f0b0*/  SHF.L.U32 R38, R30.reuse, 0x10, RZ ;  /* 0x000000101e267819 */ /* 0x040fe400000006ff */
[----:B------:R-:W-:Y:S02]  /*f0c0*/  LOP3.LUT R45, R30, 0xffff0000, RZ, 0xc0, !PT ;  /* 0xffff00001e2d7812 */ /* 0x000fe400078ec0ff */
[----:B-1----:R-:W-:Y:S02]  /*f0d0*/  SHF.L.U32 R26, R29, 0x10, RZ ;  /* 0x000000101d1a7819 */ /* 0x002fe400000006ff */
[----:B------:R-:W-:Y:S02]  /*f0e0*/  SHF.L.U32 R27, R28, 0x10, RZ ;  /* 0x000000101c1b7819 */ /* 0x000fe400000006ff */
[C---:B---3--:R-:W-:Y:S01]  /*f0f0*/  LOP3.LUT R31, R2.reuse, 0xffff0000, RZ, 0xc0, !PT ;  /* 0xffff0000021f7812 */ /* 0x048fe200078ec0ff */
[----:B------:R-:W-:Y:S01]  /*f100*/  IMAD.U32 R2, R2, 0x10000, RZ ;  /* 0x0001000002027824 */ /* 0x000fe200078e00ff */
[C---:B------:R-:W-:Y:S01]  /*f110*/  LOP3.LUT R29, R3.reuse, 0xffff0000, RZ, 0xc0, !PT ;  /* 0xffff0000031d7812 */ /* 0x040fe200078ec0ff */
[----:B------:R-:W-:Y:S01]  /*f120*/  IMAD.U32 R3, R3, 0x10000, RZ ;  /* 0x0001000003037824 */ /* 0x000fe200078e00ff */
        /* <DEDUP_REMOVED lines=10> */
[----:B------:R-:W-:Y:S02]  /*f1d0*/  FFMA.FTZ R34, R35, R29, R34 ;  /* 0x0000001d23227223 */ /* 0x000fe40000010022 */
[C---:B------:R-:W-:Y:S01]  /*f1e0*/  FMUL.FTZ R26, R44.reuse, R2 ;  /* 0x000000022c1a7220 */ /* 0x040fe20000410000 */
[----:B------:R-:W-:Y:S01]  /*f1f0*/  F2FP.BF16.PACK_AB R28, R9, R28 ;  /* 0x0000001c091c723e */ /* 0x000fe200000010ff */
[----:B------:R-:W-:Y:S02]  /*f200*/  FMUL.FTZ R44, R44, R4 ;  /* 0x000000042c2c7220 */ /* 0x000fe40000410000 */
[----:B------:R-:W-:-:S02]  /*f210*/  FMUL.FTZ R29, R45, R3 ;  /* 0x000000032d1d7220 */ /* 0x000fc40000410000 */
[-C--:B------:R-:W-:Y:S02]  /*f220*/  FMUL.FTZ R45, R45, R5.reuse ;  /* 0x000000052d2d7220 */ /* 0x080fe40000410000 */
[----:B------:R-:W-:Y:S02]  /*f230*/  FFMA.FTZ R30, R35, R32, -R30 ;  /* 0x00000020231e7223 */ /* 0x000fe4000001081e */
[C---:B------:R-:W-:Y:S02]  /*f240*/  FFMA.FTZ R26, R27.reuse, R4, -R26 ;  /* 0x000000041b1a7223 */ /* 0x040fe4000001081a */
[----:B------:R-:W-:Y:S01]  /*f250*/  FFMA.FTZ R44, R27, R2, R44 ;  /* 0x000000021b2c7223 */ /* 0x000fe2000001002c */
[----:B------:R-:W-:Y:S01]  /*f260*/  F2FP.BF16.PACK_AB R30, R34, R30 ;  /* 0x0000001e221e723e */ /* 0x000fe200000010ff */
[C---:B------:R-:W-:Y:S02]  /*f270*/  FFMA.FTZ R29, R38.reuse, R5, -R29 ;  /* 0x00000005261d7223 */ /* 0x040fe4000001081d */
[----:B------:R-:W-:Y:S01]  /*f280*/  FFMA.FTZ R45, R38, R3, R45 ;  /* 0x00000003262d7223 */ /* 0x000fe2000001002d */
[----:B------:R-:W-:-:S02]  /*f290*/  F2FP.BF16.PACK_AB R26, R44, R26 ;  /* 0x0000001a2c1a723e */ /* 0x000fc400000010ff */
[----:B------:R-:W-:Y:S02]  /*f2a0*/  MOV R31, R30 ;  /* 0x0000001e001f7202 */ /* 0x000fe40000000f00 */
[----:B------:R-:W-:Y:S02]  /*f2b0*/  F2FP.BF16.PACK_AB R45, R45, R29 ;  /* 0x0000001d2d2d723e */ /* 0x000fe400000010ff */
[----:B------:R-:W-:Y:S01]  /*f2c0*/  MOV R29, R28 ;  /* 0x0000001c001d7202 */ /* 0x000fe20000000f00 */
[----:B------:R-:W-:Y:S01]  /*f2d0*/  IMAD.MOV.U32 R28, RZ, RZ, R26 ;  /* 0x000000ffff1c7224 */ /* 0x000fe200078e001a */
[----:B------:R-:W-:Y:S02]  /*f2e0*/  MOV R30, R45 ;  /* 0x0000002d001e7202 */ /* 0x000fe40000000f00 */
.L_x_2147:
[----:B------:R-:W-:Y:S05]  /*f2f0*/  BSYNC B0 ;  /* 0x0000000000007941 */ /* 0x000fea0003800000 */
.L_x_2146:
[----:B-----5:R3:W-:Y:S02]  /*f300*/  STS.128 [R247+0x6000], R28 ;  /* 0x0060001cf7007388 */ /* 0x0207e40000000c00 */
.L_x_2133:
[----:B------:R-:W-:Y:S05]  /*f310*/  BSYNC B2 ;  /* 0x0000000000027941 */ /* 0x000fea0003800000 */
.L_x_2132:
[----:B------:R-:W-:Y:S01]  /*f320*/  IADD3 R9, R166, 0x10, RZ ;  /* 0x00000010a6097810 */ /* 0x000fe20007ffe0ff */
[----:B------:R-:W-:Y:S03]  /*f330*/  BSSY B2, `(.L_x_2148) ;  /* 0x00000de000027945 */ /* 0x000fe60003800000 */
[----:B------:R-:W-:-:S04]  /*f340*/  ISETP.GE.AND P0, PT, R9, R8, PT ;  /* 0x000000080900720c */ /* 0x000fc80003f06270 */
[----:B------:R-:W-:-:S13]  /*f350*/  ISETP.LT.OR P0, PT, R57, -0x87, P0 ;  /* 0xffffff793900780c */ /* 0x000fda0000701670 */
[----:B------:R-:W-:Y:S05]  /*f360*/  @P0 BRA `(.L_x_2149) ;  /* 0x00000da000000947 */ /* 0x000fea0003800000 */
[----:B-----5:R-:W-:Y:S01]  /*f370*/  ISETP.GE.AND P0, PT, R16, R6, PT ;  /* 0x000000061000720c */ /* 0x020fe20003f06270 */
        /* <DEDUP_REMOVED lines=57> */
.L_x_2153:
[----:B------:R-:W-:Y:S05]  /*f710*/  BSYNC B0 ;  /* 0x0000000000007941 */ /* 0x000fea0003800000 */
.L_x_2152:
[----:B-----5:R3:W-:Y:S02]  /*f720*/  STS.128 [R247+0x800], R28 ;  /* 0x0008001cf7007388 */ /* 0x0207e40000000c00 */
.L_x_2151:
[----:B------:R-:W-:Y:S05]  /*f730*/  BSYNC B1 ;  /* 0x0000000000017941 */ /* 0x000fea0003800000 */
.L_x_2150:
        /* <DEDUP_REMOVED lines=50> */
.L_x_2157:
[----:B------:R-:W-:Y:S05]  /*fa60*/  BSYNC B0 ;  /* 0x0000000000007941 */ /* 0x000fea0003800000 */
.L_x_2156:
[----:B-----5:R3:W-:Y:S02]  /*fa70*/  STS.128 [R247+0x2800], R28 ;  /* 0x0028001cf7007388 */ /* 0x0207e40000000c00 */
.L_x_2155:
[----:B------:R-:W-:Y:S05]  /*fa80*/  BSYNC B1 ;  /* 0x0000000000017941 */ /* 0x000fea0003800000 */
.L_x_2154:
        /* <DEDUP_REMOVED lines=50> */
.L_x_2161:
[----:B------:R-:W-:Y:S05]  /*fdb0*/  BSYNC B0 ;  /* 0x0000000000007941 */ /* 0x000fea0003800000 */
.L_x_2160:
[----:B-----5:R3:W-:Y:S02]  /*fdc0*/  STS.128 [R247+0x4800], R28 ;  /* 0x0048001cf7007388 */ /* 0x0207e40000000c00 */
.L_x_2159:
[----:B------:R-:W-:Y:S05]  /*fdd0*/  BSYNC B1 ;  /* 0x0000000000017941 */ /* 0x000fea0003800000 */
.L_x_2158:
        /* <DEDUP_REMOVED lines=8> */
[----:B----4-:R1:W4:Y:S01]  /*fe60*/  LD.E.64 R4, [R26.64+0xc0] ;  /* 0x0000c0061a047980 */ /* 0x010322000c101b00 */
[----:B-----5:R-:W-:Y:S02]  /*fe70*/  LOP3.LUT R13, R29, 0xffff0000, RZ, 0xc0, !PT ;  /* 0xffff00001d0d7812 */ /* 0x020fe400078ec0ff */
[----:B-1----:R-:W-:Y:S02]  /*fe80*/  LOP3.LUT R42, R28, 0xffff0000, RZ, 0xc0, !PT ;  /* 0xffff00001c2a7812 */ /* 0x002fe400078ec0ff */
[C---:B------:R-:W-:Y:S02]  /*fe90*/  SHF.L.U32 R38, R30.reuse, 0x10, RZ ;  /* 0x000000101e267819 */ /* 0x040fe400000006ff */
[----:B------:R-:W-:Y:S01]  /*fea0*/  LOP3.LUT R43, R30, 0xffff0000, RZ, 0xc0, !PT ;  /* 0xffff00001e2b7812 */ /* 0x000fe200078ec0ff */
[C---:B---3--:R-:W-:Y:S01]  /*feb0*/  IMAD.U32 R35, R31.reuse, 0x10000, RZ ;  /* 0x000100001f237824 */ /* 0x048fe200078e00ff */
[----:B------:R-:W-:-:S02]  /*fec0*/  LOP3.LUT R34, R31, 0xffff0000, RZ, 0xc0, !PT ;  /* 0xffff00001f227812 */ /* 0x000fc400078ec0ff */
[----:B------:R-:W-:Y:S02]  /*fed0*/  SHF.L.U32 R26, R29, 0x10, RZ ;  /* 0x000000101d1a7819 */ /* 0x000fe400000006ff */
[----:B------:R-:W-:Y:S02]  /*fee0*/  SHF.L.U32 R27, R28, 0x10, RZ ;  /* 0x000000101c1b7819 */ /* 0x000fe400000006ff */
[C---:B--2---:R-:W-:Y:S01]  /*fef0*/  LOP3.LUT R31, R2.reuse, 0xffff0000, RZ, 0xc0, !PT ;  /* 0xffff0000021f7812 */ /* 0x044fe200078ec0ff */
[----:B------:R-:W-:Y:S01]  /*ff00*/  IMAD.U32 R2, R2, 0x10000, RZ ;  /* 0x0001000002027824 */ /* 0x000fe200078e00ff */
[C---:B------:R-:W-:Y:S01]  /*ff10*/  LOP3.LUT R29, R3.reuse, 0xffff0000, RZ, 0xc0, !PT ;  /* 0xffff0000031d7812 */ /* 0x040fe200078ec0ff */
[----:B------:R-:W-:Y:S01]  /*ff20*/  IMAD.U32 R3, R3, 0x10000, RZ ;  /* 0x0001000003037824 */ /* 0x000fe200078e00ff */
[----:B----4-:R-:W-:Y:S01]  /*ff30*/  LOP3.LUT R33, R4, 0xffff0000, RZ, 0xc0, !PT ;  /* 0xffff000004217812 */ /* 0x010fe200078ec0ff */
        /* <DEDUP_REMOVED lines=27> */
.L_x_2163:
[----:B------:R-:W-:Y:S05]  /*100f0*/  BSYNC B0 ;  /* 0x0000000000007941 */ /* 0x000fea0003800000 */
.L_x_2162:
[----:B-----5:R3:W-:Y:S02]  /*10100*/  STS.128 [R247+0x6800], R28 ;  /* 0x0068001cf7007388 */ /* 0x0207e40000000c00 */
.L_x_2149:
[----:B------:R-:W-:Y:S05]  /*10110*/  BSYNC B2 ;  /* 0x0000000000027941 */ /* 0x000fea0003800000 */
.L_x_2148:
[----:B------:R-:W-:Y:S01]  /*10120*/  IADD3 R13, R166, 0x20, RZ ;  /* 0x00000020a60d7810 */ /* 0x000fe20007ffe0ff */
[----:B------:R-:W-:Y:S03]  /*10130*/  BSSY B2, `(.L_x_2164) ;  /* 0x00000e0000027945 */ /* 0x000fe60003800000 */
[----:B------:R-:W-:-:S04]  /*10140*/  ISETP.GE.AND P0, PT, R13, R8, PT ;  /* 0x000000080d00720c */ /* 0x000fc80003f06270 */
[----:B------:R-:W-:-:S13]  /*10150*/  ISETP.LT.OR P0, PT, R57, -0x107, P0 ;  /* 0xfffffef93900780c */ /* 0x000fda0000701670 */
[----:B------:R-:W-:Y:S05]  /*10160*/  @P0 BRA `(.L_x_2165) ;  /* 0x00000dc000000947 */ /* 0x000fea0003800000 */
[----:B-----5:R-:W-:Y:S01]  /*10170*/  ISETP.GE.AND P0, PT, R16, R6, PT ;  /* 0x000000061000720c */ /* 0x020fe20003f06270 */
        /* <DEDUP_REMOVED lines=20> */
[C---:B------:R-:W-:Y:S02]  /*102c0*/  SHF.L.U32 R32, R29.reuse, 0x10, RZ ;  /* 0x000000101d207819 */ /* 0x040fe400000006ff */
[----:B------:R-:W-:-:S02]  /*102d0*/  LOP3.LUT R29, R29, 0xffff0000, RZ, 0xc0, !PT ;  /* 0xffff00001d1d7812 */ /* 0x000fc400078ec0ff */
[C---:B------:R-:W-:Y:S02]  /*102e0*/  SHF.L.U32 R46, R30.reuse, 0x10, RZ ;  /* 0x000000101e2e7819 */ /* 0x040fe400000006ff */
[----:B------:R-:W-:Y:S02]  /*102f0*/  LOP3.LUT R60, R30, 0xffff0000, RZ, 0xc0, !PT ;  /* 0xffff00001e3c7812 */ /* 0x000fe400078ec0ff */
        /* <DEDUP_REMOVED lines=34> */
.L_x_2169:
[----:B------:R-:W-:Y:S05]  /*10520*/  BSYNC B0 ;  /* 0x0000000000007941 */ /* 0x000fea0003800000 */
.L_x_2168:
[----:B-----5:R3:W-:Y:S02]  /*10530*/  STS.128 [R247+0x1000], R28 ;  /* 0x0010001cf7007388 */ /* 0x0207e40000000c00 */
.L_x_2167:
[----:B------:R-:W-:Y:S05]  /*10540*/  BSYNC B1 ;  /* 0x0000000000017941 */ /* 0x000fea0003800000 */
.L_x_2166:
        /* <DEDUP_REMOVED lines=50> */
.L_x_2173:
[----:B------:R-:W-:Y:S05]  /*10870*/  BSYNC B0 ;  /* 0x0000000000007941 */ /* 0x000fea0003800000 */
.L_x_2172:
[----:B-----5:R3:W-:Y:S02]  /*10880*/  STS.128 [R247+0x3000], R28 ;  /* 0x0030001cf7007388 */ /* 0x0207e40000000c00 */
.L_x_2171:
[----:B------:R-:W-:Y:S05]  /*10890*/  BSYNC B1 ;  /* 0x0000000000017941 */ /* 0x000fea0003800000 */
.L_x_2170:
        /* <DEDUP_REMOVED lines=50> */
.L_x_2177:
[----:B------:R-:W-:Y:S05]  /*10bc0*/  BSYNC B0 ;  /* 0x0000000000007941 */ /* 0x000fea0003800000 */
.L_x_2176:
[----:B-----5:R3:W-:Y:S02]  /*10bd0*/  STS.128 [R247+0x5000], R28 ;  /* 0x0050001cf7007388 */ /* 0x0207e40000000c00 */
.L_x_2175:
[----:B------:R-:W-:Y:S05]  /*10be0*/  BSYNC B1 ;  /* 0x0000000000017941 */ /* 0x000fea0003800000 */
.L_x_2174:
        /* <DEDUP_REMOVED lines=8> */
[----:B----4-:R1:W4:Y:S02]  /*10c70*/  LD.E.64 R4, [R26.64+0xc0] ;  /* 0x0000c0061a047980 */ /* 0x010324000c101b00 */
[----:B-1---5:R-:W-:Y:S01]  /*10c80*/  SHF.L.U32 R36, R31, 0x10, RZ ;  /* 0x000000101f247819 */ /* 0x022fe200000006ff */
[C---:B------:R-:W-:Y:S01]  /*10c90*/  IMAD.U32 R37, R30.reuse, 0x10000, RZ ;  /* 0x000100001e257824 */ /* 0x040fe200078e00ff */
[----:B------:R-:W-:Y:S02]  /*10ca0*/  LOP3.LUT R42, R30, 0xffff0000, RZ, 0xc0, !PT ;  /* 0xffff00001e2a7812 */ /* 0x000fe400078ec0ff */
[----:B------:R-:W-:-:S02]  /*10cb0*/  LOP3.LUT R38, R28, 0xffff0000, RZ, 0xc0, !PT ;  /* 0xffff00001c267812 */ /* 0x000fc400078ec0ff */
[----:B---3--:R-:W-:Y:S02]  /*10cc0*/  LOP3.LUT R35, R31, 0xffff0000, RZ, 0xc0, !PT ;  /* 0xffff00001f237812 */ /* 0x008fe400078ec0ff */
[C---:B------:R-:W-:Y:S02]  /*10cd0*/  LOP3.LUT R26, R29.reuse, 0xffff0000, RZ, 0xc0, !PT ;  /* 0xffff00001d1a7812 */ /* 0x040fe400078ec0ff */
[----:B------:R-:W-:Y:S01]  /*10ce0*/  SHF.L.U32 R27, R29, 0x10, RZ ;  /* 0x000000101d1b7819 */ /* 0x000fe200000006ff */
[----:B------:R-:W-:Y:S01]  /*10cf0*/  IMAD.U32 R29, R28, 0x10000, RZ ;  /* 0x000100001c1d7824 */ /* 0x000fe200078e00ff */
[C---:B--2---:R-:W-:Y:S02]  /*10d00*/  LOP3.LUT R31, R3.reuse, 0xffff0000, RZ, 0xc0, !PT ;  /* 0xffff0000031f7812 */ /* 0x044fe400078ec0ff */
[----:B------:R-:W-:Y:S02]  /*10d10*/  SHF.L.U32 R3, R3, 0x10, RZ ;  /* 0x0000001003037819 */ /* 0x000fe400000006ff */
[----:B----4-:R-:W-:Y:S01]  /*10d20*/  LOP3.LUT R33, R5, 0xffff0000, RZ, 0xc0, !PT ;  /* 0xffff000005217812 */ /* 0x010fe200078ec0ff */
[----:B------:R-:W-:Y:S01]  /*10d30*/  FMUL.FTZ R30, R35, R31 ;  /* 0x0000001f231e7220 */ /* 0x000fe20000410000 */
[----:B------:R-:W-:Y:S01]  /*10d40*/  LOP3.LUT R32, R2, 0xffff0000, RZ, 0xc0, !PT ;  /* 0xffff000002207812 */ /* 0x000fe200078ec0ff */
[----:B------:R-:W-:Y:S01]  /*10d50*/  IMAD.U32 R5, R5, 0x10000, RZ ;  /* 0x0001000005057824 */ /* 0x000fe200078e00ff */
[----:B------:R-:W-:Y:S01]  /*10d60*/  LOP3.LUT R34, R4, 0xffff0000, RZ, 0xc0, !PT ;  /* 0xffff000004227812 */ /* 0x000fe200078ec0ff */
[----:B------:R-:W-:Y:S01]  /*10d70*/  FMUL.FTZ R35, R35, R33 ;  /* 0x0000002123237220 */ /* 0x000fe20000410000 */
[----:B------:R-:W-:Y:S01]  /*10d80*/  SHF.L.U32 R2, R2, 0x10, RZ ;  /* 0x0000001002027819 */ /* 0x000fe200000006ff */
[----:B------:R-:W-:-:S02]  /*10d90*/  FMUL.FTZ R28, R26, R32 ;  /* 0x000000201a1c7220 */ /* 0x000fc40000410000 */
[----:B------:R-:W-:Y:S02]  /*10da0*/  FFMA.FTZ R35, R36, R31, R35 ;  /* 0x0000001f24237223 */ /* 0x000fe40000010023 */
[C---:B------:R-:W-:Y:S02]  /*10db0*/  FMUL.FTZ R31, R42.reuse, R3 ;  /* 0x000000032a1f7220 */ /* 0x040fe40000410000 */
[----:B------:R-:W-:Y:S02]  /*10dc0*/  FMUL.FTZ R42, R42, R5 ;  /* 0x000000052a2a7220 */ /* 0x000fe40000410000 */
[----:B------:R-:W-:Y:S02]  /*10dd0*/  FMUL.FTZ R26, R26, R34 ;  /* 0x000000221a1a7220 */ /* 0x000fe40000410000 */
[----:B------:R-:W-:Y:S02]  /*10de0*/  FFMA.FTZ R30, R36, R33, -R30 ;  /* 0x00000021241e7223 */ /* 0x000fe4000001081e */
[----:B------:R-:W-:-:S02]  /*10df0*/  IMAD.U32 R4, R4, 0x10000, RZ ;  /* 0x0001000004047824 */ /* 0x000fc400078e00ff */
[----:B------:R-:W-:Y:S01]  /*10e00*/  FFMA.FTZ R31, R37, R5, -R31 ;  /* 0x00000005251f7223 */ /* 0x000fe2000001081f */
[----:B------:R-:W-:Y:S01]  /*10e10*/  F2FP.BF16.PACK_AB R30, R35, R30 ;  /* 0x0000001e231e723e */ /* 0x000fe200000010ff */
[----:B------:R-:W-:Y:S02]  /*10e20*/  FFMA.FTZ R42, R37, R3, R42 ;  /* 0x00000003252a7223 */ /* 0x000fe4000001002a */
[C---:B------:R-:W-:Y:S02]  /*10e30*/  FFMA.FTZ R28, R27.reuse, R34, -R28 ;  /* 0x000000221b1c7223 */ /* 0x040fe4000001081c */
[----:B------:R-:W-:Y:S01]  /*10e40*/  FFMA.FTZ R26, R27, R32, R26 ;  /* 0x000000201b1a7223 */ /* 0x000fe2000001001a */
[----:B------:R-:W-:Y:S01]  /*10e50*/  F2FP.BF16.PACK_AB R31, R42, R31 ;  /* 0x0000001f2a1f723e */ /* 0x000fe200000010ff */
[C---:B------:R-:W-:Y:S02]  /*10e60*/  FMUL.FTZ R27, R38.reuse, R2 ;  /* 0x00000002261b7220 */ /* 0x040fe40000410000 */
[----:B------:R-:W-:Y:S01]  /*10e70*/  FMUL.FTZ R38, R38, R4 ;  /* 0x0000000426267220 */ /* 0x000fe20000410000 */
[----:B------:R-:W-:Y:S01]  /*10e80*/  LOP3.LUT R31, R31, R30, RZ, 0x3c, !PT ;  /* 0x0000001e1f1f7212 */ /* 0x000fe200078e3cff */
[C---:B------:R-:W-:Y:S01]  /*10e90*/  FFMA.FTZ R27, R29.reuse, R4, -R27 ;  /* 0x000000041d1b7223 */ /* 0x040fe2000001081b */
[----:B------:R-:W-:Y:S01]  /*10ea0*/  F2FP.BF16.PACK_AB R28, R26, R28 ;  /* 0x0000001c1a1c723e */ /* 0x000fe200000010ff */
[----:B------:R-:W-:Y:S01]  /*10eb0*/  FFMA.FTZ R38, R29, R2, R38 ;  /* 0x000000021d267223 */ /* 0x000fe20000010026 */
[----:B------:R-:W-:-:S02]  /*10ec0*/  LOP3.LUT R30, R31, R30, RZ, 0x3c, !PT ;  /* 0x0000001e1f1e7212 */ /* 0x000fc400078e3cff */
[----:B------:R-:W-:Y:S02]  /*10ed0*/  MOV R29, R28 ;  /* 0x0000001c001d7202 */ /* 0x000fe40000000f00 */
[----:B------:R-:W-:Y:S02]  /*10ee0*/  F2FP.BF16.PACK_AB R27, R38, R27 ;  /* 0x0000001b261b723e */ /* 0x000fe400000010ff */
[----:B------:R-:W-:Y:S02]  /*10ef0*/  LOP3.LUT R31, R31, R30, RZ, 0x3c, !PT ;  /* 0x0000001e1f1f7212 */ /* 0x000fe400078e3cff */
[----:B------:R-:W-:Y:S02]  /*10f00*/  MOV R28, R27 ;  /* 0x0000001b001c7202 */ /* 0x000fe40000000f00 */
.L_x_2179:
[----:B------:R-:W-:Y:S05]  /*10f10*/  BSYNC B0 ;  /* 0x0000000000007941 */ /* 0x000fea0003800000 */
.L_x_2178:
[----:B-----5:R3:W-:Y:S02]  /*10f20*/  STS.128 [R247+0x7000], R28 ;  /* 0x0070001cf7007388 */ /* 0x0207e40000000c00 */
.L_x_2165:
[----:B------:R-:W-:Y:S05]  /*10f30*/  BSYNC B2 ;  /* 0x0000000000027941 */ /* 0x000fea0003800000 */
.L_x_2164:
[----:B------:R-:W-:-:S04]  /*10f40*/  IADD3 R4, R166, 0x30, RZ ;  /* 0x00000030a6047810 */ /* 0x000fc80007ffe0ff */
[----:B------:R-:W-:-:S04]  /*10f50*/  ISETP.GE.AND P0, PT, R4, R8, PT ;  /* 0x000000080400720c */ /* 0x000fc80003f06270 */
[----:B------:R-:W-:-:S13]  /*10f60*/  ISETP.LT.OR P0, PT, R57, -0x187, P0 ;  /* 0xfffffe793900780c */ /* 0x000fda0000701670 */
[----:B------:R-:W-:Y:S05]  /*10f70*/  @P0 BRA `(.L_x_2180) ;  /* 0x0000783000000947 */ /* 0x000fea0003800000 */
[----:B-----5:R-:W-:Y:S01]  /*10f80*/  ISETP.GE.AND P0, PT, R16, R6, PT ;  /* 0x000000061000720c */ /* 0x020fe20003f06270 */
        /* <DEDUP_REMOVED lines=26> */
[C---:B--2---:R-:W-:Y:S01]  /*11130*/  LOP3.LUT R18, R2.reuse, 0xffff0000, RZ, 0xc0, !PT ;  /* 0xffff000002127812 */ /* 0x044fe200078ec0ff */
[----:B------:R-:W-:Y:S01]  /*11140*/  IMAD.U32 R2, R2, 0x10000, RZ ;  /* 0x0001000002027824 */ /* 0x000fe200078e00ff */
[C---:B------:R-:W-:Y:S01]  /*11150*/  LOP3.LUT R17, R3.reuse, 0xffff0000, RZ, 0xc0, !PT ;  /* 0xffff000003117812 */ /* 0x040fe200078ec0ff */
[----:B------:R-:W-:Y:S01]  /*11160*/  IMAD.U32 R3, R3, 0x10000, RZ ;  /* 0x0001000003037824 */ /* 0x000fe200078e00ff */
[C---:B---3--:R-:W-:Y:S01]  /*11170*/  LOP3.LUT R24, R14.reuse, 0xffff0000, RZ, 0xc0, !PT ;  /* 0xffff00000e187812 */ /* 0x048fe200078ec0ff */
        /* <DEDUP_REMOVED lines=10> */
[----:B------:R-:W-:Y:S01]  /*11220*/  FMUL.FTZ R7, R33, R2 ;  /* 0x0000000221077220 */ /* 0x000fe20000410000 */
[----:B------:R-:W-:Y:S01]  /*11230*/  F2FP.BF16.PACK_AB R5, R5, R16 ;  /* 0x000000100505723e */ /* 0x000fe200000010ff */
[----:B------:R-:W-:Y:S02]  /*11240*/  FMUL.FTZ R17, R34, R3 ;  /* 0x0000000322117220 */ /* 0x000fe40000410000 */
[----:B------:R-:W-:-:S02]  /*11250*/  FMUL.FTZ R33, R33, R14 ;  /* 0x0000000e21217220 */ /* 0x000fc40000410000 */
[----:B------:R-:W-:Y:S02]  /*11260*/  FMUL.FTZ R34, R34, R15 ;  /* 0x0000000f22227220 */ /* 0x000fe40000410000 */
[----:B------:R-:W-:Y:S02]  /*11270*/  FFMA.FTZ R26, R32, R19, -R26 ;  /* 0x00000013201a7223 */ /* 0x000fe4000001081a */
[C---:B------:R-:W-:Y:S02]  /*11280*/  FFMA.FTZ R7, R8.reuse, R14, -R7 ;  /* 0x0000000e08077223 */ /* 0x040fe40000010807 */
[----:B------:R-:W-:Y:S01]  /*11290*/  FFMA.FTZ R33, R8, R2, R33 ;  /* 0x0000000208217223 */ /* 0x000fe20000010021 */
[----:B------:R-:W-:Y:S01]  /*112a0*/  F2FP.BF16.PACK_AB R26, R25, R26 ;  /* 0x0000001a191a723e */ /* 0x000fe200000010ff */
[C---:B------:R-:W-:Y:S02]  /*112b0*/  FFMA.FTZ R17, R27.reuse, R15, -R17 ;  /* 0x0000000f1b117223 */ /* 0x040fe40000010811 */
[----:B------:R-:W-:Y:S01]  /*112c0*/  FFMA.FTZ R34, R27, R3, R34 ;  /* 0x000000031b227223 */ /* 0x000fe20000010022 */
[----:B------:R-:W-:Y:S01]  /*112d0*/  F2FP.BF16.PACK_AB R7, R33, R7 ;  /* 0x000000072107723e */ /* 0x000fe200000010ff */
[----:B------:R-:W-:Y:S01]  /*112e0*/  IMAD.MOV.U32 R25, RZ, RZ, R5 ;  /* 0x000000ffff197224 */ /* 0x000fe200078e0005 */
[----:B------:R-:W-:-:S02]  /*112f0*/  MOV R27, R26 ;  /* 0x0000001a001b7202 */ /* 0x000fc40000000f00 */
[----:B------:R-:W-:Y:S02]  /*11300*/  F2FP.BF16.PACK_AB R17, R34, R17 ;  /* 0x000000112211723e */ /* 0x000fe400000010ff */
[----:B------:R-:W-:Y:S02]  /*11310*/  MOV R24, R7 ;  /* 0x0000000700187202 */ /* 0x000fe40000000f00 */
[----:B------:R-:W-:Y:S02]  /*11320*/  MOV R26, R17 ;  /* 0x00000011001a7202 */ /* 0x000fe40000000f00 */
.L_x_2184:
[----:B------:R-:W-:Y:S05]  /*11330*/  BSYNC B0 ;  /* 0x0000000000007941 */ /* 0x000fea0003800000 */
.L_x_2183:
[----:B-----5:R1:W-:Y:S02]  /*11340*/  STS.128 [R247+0x1800], R24 ;  /* 0x00180018f7007388 */ /* 0x0203e40000000c00 */
.L_x_2182:
[----:B------:R-:W-:Y:S05]  /*11350*/  BSYNC B1 ;  /* 0x0000000000017941 */ /* 0x000fea0003800000 */
.L_x_2181:
        /* <DEDUP_REMOVED lines=10> */
[----:B-----5:R-:W-:Y:S01]  /*11400*/  SHF.L.U32 R7, R17, 0x10, RZ ;  /* 0x0000001011077819 */ /* 0x020fe200000006ff */
[----:B-1----:R-:W-:Y:S01]  /*11410*/  IMAD.U32 R26, R19, 0x10000, RZ ;  /* 0x00010000131a7824 */ /* 0x002fe200078e00ff */
        /* <DEDUP_REMOVED lines=38> */
.L_x_2188:
[----:B------:R-:W-:Y:S05]  /*11680*/  BSYNC B0 ;  /* 0x0000000000007941 */ /* 0x000fea0003800000 */
.L_x_2187:
[----:B-----5:R1:W-:Y:S02]  /*11690*/  STS.128 [R247+0x3800], R16 ;  /* 0x00380010f7007388 */ /* 0x0203e40000000c00 */
.L_x_2186:
[----:B------:R-:W-:Y:S05]  /*116a0*/  BSYNC B1 ;  /* 0x0000000000017941 */ /* 0x000fea0003800000 */
.L_x_2185:
        /* <DEDUP_REMOVED lines=22> */
[----:B---3--:R-:W-:Y:S01]  /*11810*/  LOP3.LUT R19, R14, 0xffff0000, RZ, 0xc0, !PT ;  /* 0xffff00000e137812 */ /* 0x008fe200078ec0ff */
        /* <DEDUP_REMOVED lines=27> */
.L_x_2192:
[----:B------:R-:W-:Y:S05]  /*119d0*/  BSYNC B0 ;  /* 0x0000000000007941 */ /* 0x000fea0003800000 */
.L_x_2191:
[----:B-----5:R1:W-:Y:S02]  /*119e0*/  STS.128 [R247+0x5800], R16 ;  /* 0x00580010f7007388 */ /* 0x0203e40000000c00 */
.L_x_2190:
[----:B------:R-:W-:Y:S05]  /*119f0*/  BSYNC B1 ;  /* 0x0000000000017941 */ /* 0x000fea0003800000 */
.L_x_2189:
[----:B------:R-:W-:-:S13]  /*11a00*/  ISETP.GE.AND P0, PT, R10, R6, PT ;  /* 0x000000060a00720c */ /* 0x000fda0003f06270 */
        /* <DEDUP_REMOVED lines=8> */
[C---:B-----5:R-:W-:Y:S02]  /*11a90*/  SHF.L.U32 R8, R16.reuse, 0x10, RZ ;  /* 0x0000001010087819 */ /* 0x060fe400000006ff */
[----:B-1----:R-:W-:Y:S02]  /*11aa0*/  LOP3.LUT R22, R16, 0xffff0000, RZ, 0xc0, !PT ;  /* 0xffff000010167812 */ /* 0x002fe400078ec0ff */
[----:B------:R-:W-:Y:S02]  /*11ab0*/  LOP3.LUT R0, R17, 0xffff0000, RZ, 0xc0, !PT ;  /* 0xffff000011007812 */ /* 0x000fe400078ec0ff */
[----:B------:R-:W-:-:S02]  /*11ac0*/  LOP3.LUT R16, R19, 0xffff0000, RZ, 0xc0, !PT ;  /* 0xffff000013107812 */ /* 0x000fc400078ec0ff */
[----:B------:R-:W-:Y:S01]  /*11ad0*/  SHF.L.U32 R5, R17, 0x10, RZ ;  /* 0x0000001011057819 */ /* 0x000fe200000006ff */
[----:B------:R-:W-:Y:S01]  /*11ae0*/  IMAD.U32 R17, R19, 0x10000, RZ ;  /* 0x0001000013117824 */ /* 0x000fe200078e00ff */
        /* <DEDUP_REMOVED lines=34> */
.L_x_2194:
[----:B------:R-:W-:Y:S05]  /*11d10*/  BSYNC B0 ;  /* 0x0000000000007941 */ /* 0x000fea0003800000 */
.L_x_2193:
[----:B-----5:R1:W-:Y:S01]  /*11d20*/  STS.128 [R247+0x7800], R16 ;  /* 0x00780010f7007388 */ /* 0x0203e20000000c00 */
[----:B------:R-:W-:Y:S05]  /*11d30*/  BRA `(.L_x_2180) ;  /* 0x00006a7000007947 */ /* 0x000fea0003800000 */
.L_x_2131:
[----:B-1----:R-:W-:Y:S01]  /*11d40*/  BSSY B2, `(.L_x_2195) ;  /* 0x0000178000027945 */ /* 0x002fe20003800000 */
[----:B------:R-:W-:Y:S05]  /*11d50*/  @!P0 BRA `(.L_x_2196) ;  /* 0x0000176000008947 */ /* 0x000fea0003800000 */
[----:B-----5:R-:W-:Y:S01]  /*11d60*/  ISETP.GE.AND P0, PT, R16, R6, PT ;  /* 0x000000061000720c */ /* 0x020fe20003f06270 */
        /* <DEDUP_REMOVED lines=41> */
[----:B----4-:R-:W-:Y:S01]  /*12000*/  IMAD.U32 R66, R28, 0x10000, RZ ;  /* 0x000100001c427824 */ /* 0x010fe200078e00ff */
[C---:B------:R-:W-:Y:S01]  /*12010*/  SHF.L.U32 R27, R29.reuse, 0x10, RZ ;  /* 0x000000101d1b7819 */ /* 0x040fe200000006ff */
[----:B------:R-:W-:Y:S01]  /*12020*/  IMAD.U32 R68, R30, 0x10000, RZ ;  /* 0x000100001e447824 */ /* 0x000fe200078e00ff */
        /* <DEDUP_REMOVED lines=15> */
[----:B--2---:R-:W-:Y:S01]  /*12120*/  LOP3.LUT R28, R32, 0xffff0000, RZ, 0xc0, !PT ;  /* 0xffff0000201c7812 */ /* 0x004fe200078ec0ff */
[----:B------:R-:W-:Y:S02]  /*12130*/  FMUL.FTZ R25, R25, R29 ;  /* 0x0000001d19197220 */ /* 0x000fe40000410000 */
        /* <DEDUP_REMOVED lines=23> */
[----:B------:R-:W-:Y:S01]  /*122b0*/  F2FP.BF16.PACK_AB R4, R4, R24 ;  /* 0x000000180404723e */ /* 0x000fe200000010ff */
[----:B------:R-:W-:Y:S02]  /*122c0*/  IMAD.MOV.U32 R44, RZ, RZ, R5 ;  /* 0x000000ffff2c7224 */ /* 0x000fe400078e0005 */
[----:B------:R-:W-:Y:S01]  /*122d0*/  IMAD.MOV.U32 R46, RZ, RZ, R26 ;  /* 0x000000ffff2e7224 */ /* 0x000fe200078e001a */
[----:B------:R-:W-:Y:S02]  /*122e0*/  F2FP.BF16.PACK_AB R25, R34, R25 ;  /* 0x000000192219723e */ /* 0x000fe400000010ff */
[----:B------:R-:W-:-:S02]  /*122f0*/  MOV R45, R4 ;  /* 0x00000004002d7202 */ /* 0x000fc40000000f00 */
[----:B------:R-:W-:Y:S02]  /*12300*/  MOV R47, R25 ;  /* 0x00000019002f7202 */ /* 0x000fe40000000f00 */
.L_x_2200:
[----:B------:R-:W-:Y:S05]  /*12310*/  BSYNC B0 ;  /* 0x0000000000007941 */ /* 0x000fea0003800000 */
.L_x_2199:
[----:B-----5:R3:W-:Y:S02]  /*12320*/  STS.128 [R247], R44 ;  /* 0x0000002cf7007388 */ /* 0x0207e40000000c00 */
.L_x_2198:
[----:B------:R-:W-:Y:S05]  /*12330*/  BSYNC B1 ;  /* 0x0000000000017941 */ /* 0x000fea0003800000 */
.L_x_2197:
        /* <DEDUP_REMOVED lines=91> */
.L_x_2204:
[----:B------:R-:W-:Y:S05]  /*128f0*/  BSYNC B0 ;  /* 0x0000000000007941 */ /* 0x000fea0003800000 */
.L_x_2203:
[----:B-----5:R1:W-:Y:S02]  /*12900*/  STS.128 [R247+0x2000], R44 ;  /* 0x0020002cf7007388 */ /* 0x0203e40000000c00 */
.L_x_2202:
[----:B------:R-:W-:Y:S05]  /*12910*/  BSYNC B1 ;  /* 0x0000000000017941 */ /* 0x000fea0003800000 */
.L_x_2201:
        /* <DEDUP_REMOVED lines=91> */
.L_x_2208:
[----:B------:R-:W-:Y:S05]  /*12ed0*/  BSYNC B0 ;  /* 0x0000000000007941 */ /* 0x000fea0003800000 */
.L_x_2207:
[----:B-----5:R3:W-:Y:S02]  /*12ee0*/  STS.128 [R247+0x4000], R44 ;  /* 0x0040002cf7007388 */ /* 0x0207e40000000c00 */
.L_x_2206:
[----:B------:R-:W-:Y:S05]  /*12ef0*/  BSYNC B1 ;  /* 0x0000000000017941 */ /* 0x000fea0003800000 */
.L_x_2205:
        /* <DEDUP_REMOVED lines=40> */
[----:B-1----:R-:W-:Y:S01]  /*13180*/  LOP3.LUT R65, R27, 0xffff0000, RZ, 0xc0, !PT ;  /* 0xffff00001b417812 */ /* 0x002fe200078ec0ff */
        /* <DEDUP_REMOVED lines=49> */
.L_x_2210:
[----:B------:R-:W-:Y:S05]  /*134a0*/  BSYNC B0 ;  /* 0x0000000000007941 */ /* 0x000fea0003800000 */
.L_x_2209:
[----:B-----5:R3:W-:Y:S02]  /*134b0*/  STS.128 [R247+0x6000], R44 ;  /* 0x0060002cf7007388 */ /* 0x0207e40000000c00 */
.L_x_2196:
[----:B------:R-:W-:Y:S05]  /*134c0*/  BSYNC B2 ;  /* 0x0000000000027941 */ /* 0x000fea0003800000 */
.L_x_2195:
[----:B------:R-:W-:Y:S01]  /*134d0*/  IADD3 R9, R166, 0x10, RZ ;  /* 0x00000010a6097810 */ /* 0x000fe20007ffe0ff */
[----:B------:R-:W-:Y:S03]  /*134e0*/  BSSY B2, `(.L_x_2211) ;  /* 0x0000185000027945 */ /* 0x000fe60003800000 */
[----:B------:R-:W-:-:S04]  /*134f0*/  ISETP.GE.AND P0, PT, R9, R8, PT ;  /* 0x000000080900720c */ /* 0x000fc80003f06270 */
[----:B------:R-:W-:-:S13]  /*13500*/  ISETP.LT.OR P0, PT, R57, -0x87, P0 ;  /* 0xffffff793900780c */ /* 0x000fda0000701670 */
[----:B------:R-:W-:Y:S05]  /*13510*/  @P0 BRA `(.L_x_2212) ;  /* 0x0000181000000947 */ /* 0x000fea0003800000 */
[----:B-----5:R-:W-:Y:S01]  /*13520*/  ISETP.GE.AND P0, PT, R16, R6, PT ;  /* 0x000000061000720c */ /* 0x020fe20003f06270 */
        /* <DEDUP_REMOVED lines=17> */
[C---:B------:R-:W-:Y:S02]  /*13640*/  LEA R28, P1, R26.reuse, R14, 0x1 ;  /* 0x0000000e1a1c7211 */ /* 0x040fe400078208ff */
        /* <DEDUP_REMOVED lines=42> */
[----:B------:R-:W-:Y:S01]  /*138f0*/  FMUL.FTZ R65, R65, R46 ;  /* 0x0000002e41417220 */ /* 0x000fe20000410000 */
[C---:B----4-:R-:W-:Y:S01]  /*13900*/  LOP3.LUT R46, R33.reuse, 0xffff0000, RZ, 0xc0, !PT ;  /* 0xffff0000212e7812 */ /* 0x050fe200078ec0ff */
[----:B------:R-:W-:Y:S01]  /*13910*/  FMUL.FTZ R24, R24, R28 ;  /* 0x0000001c18187220 */ /* 0x000fe20000410000 */
[----:B------:R-:W-:Y:S01]  /*13920*/  SHF.L.U32 R28, R33, 0x10, RZ ;  /* 0x00000010211c7819 */ /* 0x000fe200000006ff */
[----:B------:R-:W-:-:S02]  /*13930*/  FMUL.FTZ R26, R26, R30 ;  /* 0x0000001e1a1a7220 */ /* 0x000fc40000410000 */
[----:B------:R-:W-:Y:S01]  /*13940*/  FMUL.FTZ R25, R25, R29 ;  /* 0x0000001d19197220 */ /* 0x000fe20000410000 */
[C---:B------:R-:W-:Y:S01]  /*13950*/  LOP3.LUT R29, R32.reuse, 0xffff0000, RZ, 0xc0, !PT ;  /* 0xffff0000201d7812 */ /* 0x040fe200078ec0ff */
[----:B------:R-:W-:Y:S01]  /*13960*/  IMAD.U32 R30, R32, 0x10000, RZ ;  /* 0x00010000201e7824 */ /* 0x000fe200078e00ff */
[C---:B------:R-:W-:Y:S01]  /*13970*/  LOP3.LUT R32, R34.reuse, 0xffff0000, RZ, 0xc0, !PT ;  /* 0xffff000022207812 */ /* 0x040fe200078ec0ff */
[----:B------:R-:W-:Y:S01]  /*13980*/  FMUL.FTZ R27, R27, R31 ;  /* 0x0000001f1b1b7220 */ /* 0x000fe20000410000 */
[C---:B------:R-:W-:Y:S01]  /*13990*/  SHF.L.U32 R31, R35.reuse, 0x10, RZ ;  /* 0x00000010231f7819 */ /* 0x040fe200000006ff */
[----:B------:R-:W-:Y:S01]  /*139a0*/  IMAD.U32 R33, R34, 0x10000, RZ ;  /* 0x0001000022217824 */ /* 0x000fe200078e00ff */
[----:B------:R-:W-:Y:S01]  /*139b0*/  LOP3.LUT R34, R35, 0xffff0000, RZ, 0xc0, !PT ;  /* 0xffff000023227812 */ /* 0x000fe200078ec0ff */
[----:B------:R-:W-:Y:S02]  /*139c0*/  FMUL.FTZ R66, R66, R47 ;  /* 0x0000002f42427220 */ /* 0x000fe40000410000 */
[----:B------:R-:W-:-:S02]  /*139d0*/  FMUL.FTZ R67, R67, R63 ;  /* 0x0000003f43437220 */ /* 0x000fc40000410000 */
        /* <DEDUP_REMOVED lines=17> */
.L_x_2216:
[----:B------:R-:W-:Y:S05]  /*13af0*/  BSYNC B0 ;  /* 0x0000000000007941 */ /* 0x000fea0003800000 */
.L_x_2215:
[----:B-----5:R3:W-:Y:S02]  /*13b00*/  STS.128 [R247+0x800], R44 ;  /* 0x0008002cf7007388 */ /* 0x0207e40000000c00 */
.L_x_2214:
[----:B------:R-:W-:Y:S05]  /*13b10*/  BSYNC B1 ;  /* 0x0000000000017941 */ /* 0x000fea0003800000 */
.L_x_2213:
        /* <DEDUP_REMOVED lines=94> */
.L_x_2220:
[----:B------:R-:W-:Y:S05]  /*14100*/  BSYNC B0 ;  /* 0x0000000000007941 */ /* 0x000fea0003800000 */
.L_x_2219:
[----:B-----5:R3:W-:Y:S02]  /*14110*/  STS.128 [R247+0x2800], R44 ;  /* 0x0028002cf7007388 */ /* 0x0207e40000000c00 */
.L_x_2218:
[----:B------:R-:W-:Y:S05]  /*14120*/  BSYNC B1 ;  /* 0x0000000000017941 */ /* 0x000fea0003800000 */
.L_x_2217:
        /* <DEDUP_REMOVED lines=94> */
.L_x_2224:
[----:B------:R-:W-:Y:S05]  /*14710*/  BSYNC B0 ;  /* 0x0000000000007941 */ /* 0x000fea0003800000 */
.L_x_2223:
[----:B-----5:R3:W-:Y:S02]  /*14720*/  STS.128 [R247+0x4800], R44 ;  /* 0x0048002cf7007388 */ /* 0x0207e40000000c00 */
.L_x_2222:
[----:B------:R-:W-:Y:S05]  /*14730*/  BSYNC B1 ;  /* 0x0000000000017941 */ /* 0x000fea0003800000 */
.L_x_2221:
        /* <DEDUP_REMOVED lines=14> */
[----:B------:R-:W-:-:S03]  /*14820*/  @P0 IMAD.MOV R13, RZ, RZ, -R7 ;  /* 0x000000ffff0d0224 */ /* 0x000fc600078e0a07 */
[----:B------:R-:W-:Y:S01]  /*14830*/  IADD3 R29, P1, R28, R5, RZ ;  /* 0x000000051c1d7210 */ /* 0x000fe20007f3e0ff */
[----:B------:R-:W-:-:S03]  /*14840*/  IMAD.WIDE R32, R13, 0x2, R42 ;  /* 0x000000020d207825 */ /* 0x000fc600078e022a */
[----:B------:R-:W-:Y:S02]  /*14850*/  LEA.HI.X.SX32 R28, R28, R4, 0x1, P1 ;  /* 0x000000041c1c7211 */ /* 0x000fe400008f0eff */
[----:B------:R-:W-:Y:S01]  /*14860*/  LEA R30, P1, R29, R14, 0x1 ;  /* 0x0000000e1d1e7211 */ /* 0x000fe200078208ff */
[----:B------:R-:W-:Y:S01]  /*14870*/  IMAD.MOV.U32 R13, RZ, RZ, RZ ;  /* 0x000000ffff0d7224 */ /* 0x000fe200078e00ff */
[----:B------:R-:W-:Y:S01]  /*14880*/  @P0 IADD3 R13, -R7, RZ, RZ ;  /* 0x000000ff070d0210 */ /* 0x000fe20007ffe1ff */
[----:B--2---:R-:W2:Y:S01]  /*14890*/  LD.E.128 R32, [R32.64+0x180] ;  /* 0x0001800620207980 */ /* 0x004ea2000c101d00 */
[----:B------:R-:W-:Y:S02]  /*148a0*/  LEA.HI.X R31, R29, R15, R28, 0x1, P1 ;  /* 0x0000000f1d1f7211 */ /* 0x000fe400008f0c1c */
[----:B------:R-:W-:-:S04]  /*148b0*/  IADD3 R5, P1, R13, R5, RZ ;  /* 0x000000050d057210 */ /* 0x000fc80007f3e0ff */
[----:B---3--:R-:W3:Y:S01]  /*148c0*/  LD.E.128 R28, [R30.64] ;  /* 0x000000061e1c7980 */ /* 0x008ee2000c101d00 */
[----:B------:R-:W-:Y:S02]  /*148d0*/  LEA.HI.X.SX32 R4, R13, R4, 0x1, P1 ;  /* 0x000000040d047211 */ /* 0x000fe400008f0eff */
[----:B-1----:R-:W-:-:S04]  /*148e0*/  LEA R44, P1, R5, R18, 0x1 ;  /* 0x00000012052c7211 */ /* 0x002fc800078208ff */
[----:B------:R-:W-:-:S06]  /*148f0*/  LEA.HI.X R45, R5, R19, R4, 0x1, P1 ;  /* 0x00000013052d7211 */ /* 0x000fcc00008f0c04 */
[----:B----4-:R-:W4:Y:S01]  /*14900*/  LD.E.128 R44, [R44.64] ;  /* 0x000000062c2c7980 */ /* 0x010f22000c101d00 */
[C---:B-----5:R-:W-:Y:S01]  /*14910*/  LOP3.LUT R4, R25.reuse, 0xffff0000, RZ, 0xc0, !PT ;  /* 0xffff000019047812 */ /* 0x060fe200078ec0ff */
[----:B------:R-:W-:Y:S01]  /*14920*/  IMAD.U32 R42, R25, 0x10000, RZ ;  /* 0x00010000192a7824 */ /* 0x000fe200078e00ff */
[C---:B------:R-:W-:Y:S01]  /*14930*/  LOP3.LUT R5, R24.reuse, 0xffff0000, RZ, 0xc0, !PT ;  /* 0xffff000018057812 */ /* 0x040fe200078ec0ff */
[----:B------:R-:W-:Y:S01]  /*14940*/  IMAD.U32 R13, R24, 0x10000, RZ ;  /* 0x00010000180d7824 */ /* 0x000fe200078e00ff */
[C---:B------:R-:W-:Y:S01]  /*14950*/  SHF.L.U32 R38, R26.reuse, 0x10, RZ ;  /* 0x000000101a267819 */ /* 0x040fe200000006ff */
[C---:B------:R-:W-:Y:S01]  /*14960*/  IMAD.U32 R60, R27.reuse, 0x10000, RZ ;  /* 0x000100001b3c7824 */ /* 0x040fe200078e00ff */
[----:B------:R-:W-:Y:S02]  /*14970*/  LOP3.LUT R25, R26, 0xffff0000, RZ, 0xc0, !PT ;  /* 0xffff00001a197812 */ /* 0x000fe400078ec0ff */
[----:B------:R-:W-:Y:S02]  /*14980*/  LOP3.LUT R24, R27, 0xffff0000, RZ, 0xc0, !PT ;  /* 0xffff00001b187812 */ /* 0x000fe400078ec0ff */
[----:B--2---:R-:W-:Y:S01]  /*14990*/  LOP3.LUT R65, R33, 0xffff0000, RZ, 0xc0, !PT ;  /* 0xffff000021417812 */ /* 0x004fe200078ec0ff */
[----:B------:R-:W-:Y:S01]  /*149a0*/  IMAD.U32 R63, R32, 0x10000, RZ ;  /* 0x00010000203f7824 */ /* 0x000fe200078e00ff */
[C---:B---3--:R-:W-:Y:S01]  /*149b0*/  SHF.L.U32 R26, R29.reuse, 0x10, RZ ;  /* 0x000000101d1a7819 */ /* 0x048fe200000006ff */
[----:B------:R-:W-:Y:S01]  /*149c0*/  IMAD.U32 R43, R28, 0x10000, RZ ;  /* 0x000100001c2b7824 */ /* 0x000fe200078e00ff */
[----:B------:R-:W-:Y:S01]  /*149d0*/  LOP3.LUT R62, R29, 0xffff0000, RZ, 0xc0, !PT ;  /* 0xffff00001d3e7812 */ /* 0x000fe200078ec0ff */
[----:B------:R-:W-:Y:S01]  /*149e0*/  IMAD.U32 R61, R30, 0x10000, RZ ;  /* 0x000100001e3d7824 */ /* 0x000fe200078e00ff */
[----:B------:R-:W-:-:S02]  /*149f0*/  LOP3.LUT R27, R28, 0xffff0000, RZ, 0xc0, !PT ;  /* 0xffff00001c1b7812 */ /* 0x000fc400078ec0ff */
[----:B------:R-:W-:Y:S02]  /*14a00*/  LOP3.LUT R29, R30, 0xffff0000, RZ, 0xc0, !PT ;  /* 0xffff00001e1d7812 */ /* 0x000fe400078ec0ff */
[C---:B------:R-:W-:Y:S02]  /*14a10*/  SHF.L.U32 R28, R31.reuse, 0x10, RZ ;  /* 0x000000101f1c7819 */ /* 0x040fe400000006ff */
[----:B------:R-:W-:Y:S02]  /*14a20*/  LOP3.LUT R30, R31, 0xffff0000, RZ, 0xc0, !PT ;  /* 0xffff00001f1e7812 */ /* 0x000fe400078ec0ff */
[----:B------:R-:W-:Y:S01]  /*14a30*/  SHF.L.U32 R31, R33, 0x10, RZ ;  /* 0x00000010211f7819 */ /* 0x000fe200000006ff */
[----:B------:R-:W-:Y:S01]  /*14a40*/  IMAD.U32 R64, R34, 0x10000, RZ ;  /* 0x0001000022407824 */ /* 0x000fe200078e00ff */
[----:B------:R-:W-:Y:S01]  /*14a50*/  SHF.L.U32 R33, R35, 0x10, RZ ;  /* 0x0000001023217819 */ /* 0x000fe200000006ff */
        /* <DEDUP_REMOVED lines=9> */
[----:B------:R-:W-:Y:S02]  /*14af0*/  @!P0 FADD.FTZ R61, -R61, -RZ ;  /* 0x800000ff3d3d8221 */ /* 0x000fe40000010100 */
[----:B------:R-:W-:Y:S02]  /*14b00*/  @!P0 FADD.FTZ R62, -R62, -RZ ;  /* 0x800000ff3e3e8221 */ /* 0x000fe40000010100 */
[----:B------:R-:W-:Y:S02]  /*14b10*/  FMUL.FTZ R63, R63, R43 ;  /* 0x0000002b3f3f7220 */ /* 0x000fe40000410000 */
[----:B------:R-:W-:Y:S01]  /*14b20*/  FMUL.FTZ R32, R32, R27 ;  /* 0x0000001b20207220 */ /* 0x000fe20000410000 */
[----:B----4-:R-:W-:Y:S01]  /*14b30*/  LOP3.LUT R27, R44, 0xffff0000, RZ, 0xc0, !PT ;  /* 0xffff00002c1b7812 */ /* 0x010fe200078ec0ff */
[----:B------:R-:W-:-:S02]  /*14b40*/  FMUL.FTZ R33, R33, R28 ;  /* 0x0000001c21217220 */ /* 0x000fc40000410000 */
[----:B------:R-:W-:Y:S01]  /*14b50*/  FMUL.FTZ R35, R35, R30 ;  /* 0x0000001e23237220 */ /* 0x000fe20000410000 */
[----:B------:R-:W-:Y:S01]  /*14b60*/  LOP3.LUT R30, R46, 0xffff0000, RZ, 0xc0, !PT ;  /* 0xffff00002e1e7812 */ /* 0x000fe200078ec0ff */
        /* <DEDUP_REMOVED lines=10> */
[----:B------:R-:W-:Y:S02]  /*14c10*/  FFMA.FTZ R13, R13, R28, R63 ;  /* 0x0000001c0d0d7223 */ /* 0x000fe4000001003f */
[----:B------:R-:W-:Y:S02]  /*14c20*/  FFMA.FTZ R5, R5, R27, R32 ;  /* 0x0000001b05057223 */ /* 0x000fe40000010020 */
[----:B------:R-:W-:Y:S02]  /*14c30*/  FFMA.FTZ R38, R38, R43, R64 ;  /* 0x0000002b26267223 */ /* 0x000fe40000010040 */
[----:B------:R-:W-:Y:S02]  /*14c40*/  FFMA.FTZ R25, R25, R30, R34 ;  /* 0x0000001e19197223 */ /* 0x000fe40000010022 */
[----:B------:R-:W-:-:S02]  /*14c50*/  FFMA.FTZ R26, R42, R26, R31 ;  /* 0x0000001a2a1a7223 */ /* 0x000fc4000001001f */
[----:B------:R-:W-:Y:S02]  /*14c60*/  FFMA.FTZ R4, R4, R44, R65 ;  /* 0x0000002c04047223 */ /* 0x000fe40000010041 */
[----:B------:R-:W-:Y:S02]  /*14c70*/  FFMA.FTZ R29, R60, R29, R33 ;  /* 0x0000001d3c1d7223 */ /* 0x000fe40000010021 */
[----:B------:R-:W-:Y:S01]  /*14c80*/  FFMA.FTZ R24, R24, R46, R35 ;  /* 0x0000002e18187223 */ /* 0x000fe20000010023 */
[----:B------:R-:W-:Y:S02]  /*14c90*/  F2FP.BF16.PACK_AB R5, R5, R13 ;  /* 0x0000000d0505723e */ /* 0x000fe400000010ff */
[----:B------:R-:W-:Y:S02]  /*14ca0*/  F2FP.BF16.PACK_AB R38, R25, R38 ;  /* 0x000000261926723e */ /* 0x000fe400000010ff */
[----:B------:R-:W-:Y:S02]  /*14cb0*/  F2FP.BF16.PACK_AB R4, R4, R26 ;  /* 0x0000001a0404723e */ /* 0x000fe400000010ff */
[----:B------:R-:W-:Y:S01]  /*14cc0*/  F2FP.BF16.PACK_AB R29, R24, R29 ;  /* 0x0000001d181d723e */ /* 0x000fe200000010ff */
[----:B------:R-:W-:Y:S01]  /*14cd0*/  IMAD.MOV.U32 R24, RZ, RZ, R5 ;  /* 0x000000ffff187224 */ /* 0x000fe200078e0005 */
[----:B------:R-:W-:Y:S01]  /*14ce0*/  MOV R25, R4 ;  /* 0x0000000400197202 */ /* 0x000fe20000000f00 */
[----:B------:R-:W-:Y:S01]  /*14cf0*/  IMAD.MOV.U32 R26, RZ, RZ, R38 ;  /* 0x000000ffff1a7224 */ /* 0x000fe200078e0026 */
[----:B------:R-:W-:-:S02]  /*14d00*/  MOV R27, R29 ;  /* 0x0000001d001b7202 */ /* 0x000fc40000000f00 */
.L_x_2226:
[----:B------:R-:W-:Y:S05]  /*14d10*/  BSYNC B0 ;  /* 0x0000000000007941 */ /* 0x000fea0003800000 */
.L_x_2225:
[----:B-----5:R1:W-:Y:S02]  /*14d20*/  STS.128 [R247+0x6800], R24 ;  /* 0x00680018f7007388 */ /* 0x0203e40000000c00 */
.L_x_2212:
[----:B------:R-:W-:Y:S05]  /*14d30*/  BSYNC B2 ;  /* 0x0000000000027941 */ /* 0x000fea0003800000 */
.L_x_2211:
        /* <DEDUP_REMOVED lines=24> */
[----:B------:R-:W-:Y:S01]  /*14ec0*/  LEA R28, P1, R26, R14, 0x1 ;  /* 0x0000000e1a1c7211 */ /* 0x000fe200078208ff */
[----:B------:R-:W-:-:S03]  /*14ed0*/  @P0 IMAD.MOV R32, RZ, RZ, -R7 ;  /* 0x000000ffff200224 */ /* 0x000fc600078e0a07 */
        /* <DEDUP_REMOVED lines=73> */
.L_x_2232:
[----:B------:R-:W-:Y:S05]  /*15370*/  BSYNC B0 ;  /* 0x0000000000007941 */ /* 0x000fea0003800000 */
.L_x_2231:
[----:B-----5:R3:W-:Y:S02]  /*15380*/  STS.128 [R247+0x1000], R44 ;  /* 0x0010002cf7007388 */ /* 0x0207e40000000c00 */
.L_x_2230:
[----:B------:R-:W-:Y:S05]  /*15390*/  BSYNC B1 ;  /* 0x0000000000017941 */ /* 0x000fea0003800000 */
.L_x_2229:
        /* <DEDUP_REMOVED lines=33> */
[C---:B------:R-:W-:Y:S02]  /*155b0*/  SHF.L.U32 R44, R46.reuse, 0x10, RZ ;  /* 0x000000102e2c7819 */ /* 0x040fe400000006ff */
[----:B------:R-:W-:Y:S02]  /*155c0*/  LOP3.LUT R43, R46, 0xffff0000, RZ, 0xc0, !PT ;  /* 0xffff00002e2b7812 */ /* 0x000fe400078ec0ff */
[----:B------:R-:W-:Y:S02]  /*155d0*/  LOP3.LUT R42, R47, 0xffff0000, RZ, 0xc0, !PT ;  /* 0xffff00002f2a7812 */ /* 0x000fe400078ec0ff */
[C---:B------:R-:W-:Y:S01]  /*155e0*/  LOP3.LUT R4, R45.reuse, 0xffff0000, RZ, 0xc0, !PT ;  /* 0xffff00002d047812 */ /* 0x040fe200078ec0ff */
[----:B------:R-:W-:-:S02]  /*155f0*/  IMAD.U32 R45, R45, 0x10000, RZ ;  /* 0x000100002d2d7824 */ /* 0x000fc400078e00ff */
        /* <DEDUP_REMOVED lines=56> */
.L_x_2236:
[----:B------:R-:W-:Y:S05]  /*15980*/  BSYNC B0 ;  /* 0x0000000000007941 */ /* 0x000fea0003800000 */
.L_x_2235:
[----:B-----5:R3:W-:Y:S02]  /*15990*/  STS.128 [R247+0x3000], R44 ;  /* 0x0030002cf7007388 */ /* 0x0207e40000000c00 */
.L_x_2234:
[----:B------:R-:W-:Y:S05]  /*159a0*/  BSYNC B1 ;  /* 0x0000000000017941 */ /* 0x000fea0003800000 */
.L_x_2233:
        /* <DEDUP_REMOVED lines=94> */
.L_x_2240:
[----:B------:R-:W-:Y:S05]  /*15f90*/  BSYNC B0 ;  /* 0x0000000000007941 */ /* 0x000fea0003800000 */
.L_x_2239:
[----:B-----5:R3:W-:Y:S02]  /*15fa0*/  STS.128 [R247+0x5000], R44 ;  /* 0x0050002cf7007388 */ /* 0x0207e40000000c00 */
.L_x_2238:
[----:B------:R-:W-:Y:S05]  /*15fb0*/  BSYNC B1 ;  /* 0x0000000000017941 */ /* 0x000fea0003800000 */
.L_x_2237:
        /* <DEDUP_REMOVED lines=14> */
[----:B------:R-:W-:-:S03]  /*160a0*/  @P0 IMAD.MOV R32, RZ, RZ, -R7 ;  /* 0x000000ffff200224 */ /* 0x000fc600078e0a07 */
[----:B------:R-:W-:Y:S01]  /*160b0*/  IADD3 R25, P1, R24, R5, RZ ;  /* 0x0000000518197210 */ /* 0x000fe20007f3e0ff */
[----:B------:R-:W-:-:S03]  /*160c0*/  IMAD.WIDE R32, R32, 0x2, R36 ;  /* 0x0000000220207825 */ /* 0x000fc600078e0224 */
[----:B------:R-:W-:Y:S01]  /*160d0*/  LEA.HI.X.SX32 R24, R24, R4, 0x1, P1 ;  /* 0x0000000418187211 */ /* 0x000fe200008f0eff */
[----:B------:R-:W-:Y:S01]  /*160e0*/  IMAD.MOV.U32 R36, RZ, RZ, RZ ;  /* 0x000000ffff247224 */ /* 0x000fe200078e00ff */
[----:B------:R-:W-:Y:S01]  /*160f0*/  LEA R26, P1, R25, R14, 0x1 ;  /* 0x0000000e191a7211 */ /* 0x000fe200078208ff */
[----:B--2---:R-:W2:Y:S01]  /*16100*/  LD.E.128 R32, [R32.64+0x180] ;  /* 0x0001800620207980 */ /* 0x004ea2000c101d00 */
[----:B------:R-:W-:Y:S02]  /*16110*/  @P0 IADD3 R36, -R7, RZ, RZ ;  /* 0x000000ff07240210 */ /* 0x000fe40007ffe1ff */
[----:B------:R-:W-:Y:S02]  /*16120*/  LEA.HI.X R27, R25, R15, R24, 0x1, P1 ;  /* 0x0000000f191b7211 */ /* 0x000fe400008f0c18 */
[----:B------:R-:W-:-:S04]  /*16130*/  IADD3 R5, P1, R36, R5, RZ ;  /* 0x0000000524057210 */ /* 0x000fc80007f3e0ff */
[----:B---3--:R-:W3:Y:S01]  /*16140*/  LD.E.128 R24, [R26.64] ;  /* 0x000000061a187980 */ /* 0x008ee2000c101d00 */
[----:B------:R-:W-:Y:S02]  /*16150*/  LEA.HI.X.SX32 R4, R36, R4, 0x1, P1 ;  /* 0x0000000424047211 */ /* 0x000fe400008f0eff */
[----:B------:R-:W-:-:S04]  /*16160*/  LEA R44, P1, R5, R18, 0x1 ;  /* 0x00000012052c7211 */ /* 0x000fc800078208ff */
        /* <DEDUP_REMOVED lines=13> */
[----:B------:R-:W-:Y:S01]  /*16240*/  SHF.L.U32 R32, R33, 0x10, RZ ;  /* 0x0000001021207819 */ /* 0x000fe200000006ff */
[C---:B---3--:R-:W-:Y:S01]  /*16250*/  IMAD.U32 R31, R24.reuse, 0x10000, RZ ;  /* 0x00010000181f7824 */ /* 0x048fe200078e00ff */
[----:B------:R-:W-:Y:S01]  /*16260*/  LOP3.LUT R30, R24, 0xffff0000, RZ, 0xc0, !PT ;  /* 0xffff0000181e7812 */ /* 0x000fe200078ec0ff */
[----:B------:R-:W-:Y:S01]  /*16270*/  IMAD.U32 R43, R26, 0x10000, RZ ;  /* 0x000100001a2b7824 */ /* 0x000fe200078e00ff */
[----:B------:R-:W-:-:S02]  /*16280*/  SHF.L.U32 R24, R25, 0x10, RZ ;  /* 0x0000001019187819 */ /* 0x000fc400000006ff */
[----:B------:R-:W-:Y:S02]  /*16290*/  LOP3.LUT R60, R25, 0xffff0000, RZ, 0xc0, !PT ;  /* 0xffff0000193c7812 */ /* 0x000fe400078ec0ff */
[----:B------:R-:W-:Y:S02]  /*162a0*/  LOP3.LUT R26, R26, 0xffff0000, RZ, 0xc0, !PT ;  /* 0xffff00001a1a7812 */ /* 0x000fe400078ec0ff */
[C---:B------:R-:W-:Y:S02]  /*162b0*/  SHF.L.U32 R25, R27.reuse, 0x10, RZ ;  /* 0x000000101b197819 */ /* 0x040fe400000006ff */
        /* <DEDUP_REMOVED lines=9> */
[----:B------:R-:W-:-:S02]  /*16350*/  @!P0 FADD.FTZ R24, -R24, -RZ ;  /* 0x800000ff18188221 */ /* 0x000fc40000010100 */
[----:B------:R-:W-:Y:S02]  /*16360*/  @!P0 FADD.FTZ R43, -R43, -RZ ;  /* 0x800000ff2b2b8221 */ /* 0x000fe40000010100 */
[----:B------:R-:W-:Y:S02]  /*16370*/  @!P0 FADD.FTZ R27, -R27, -RZ ;  /* 0x800000ff1b1b8221 */ /* 0x000fe40000010100 */
[----:B------:R-:W-:Y:S02]  /*16380*/  @!P0 FADD.FTZ R60, -R60, -RZ ;  /* 0x800000ff3c3c8221 */ /* 0x000fe40000010100 */
[----:B------:R-:W-:Y:S01]  /*16390*/  FMUL.FTZ R61, R61, R30 ;  /* 0x0000001e3d3d7220 */ /* 0x000fe20000410000 */
[----:B----4-:R-:W-:Y:S01]  /*163a0*/  LOP3.LUT R30, R46, 0xffff0000, RZ, 0xc0, !PT ;  /* 0xffff00002e1e7812 */ /* 0x010fe200078ec0ff */
[----:B------:R-:W-:Y:S02]  /*163b0*/  FMUL.FTZ R62, R62, R31 ;  /* 0x0000001f3e3e7220 */ /* 0x000fe40000410000 */
[----:B------:R-:W-:-:S02]  /*163c0*/  FMUL.FTZ R34, R34, R26 ;  /* 0x0000001a22227220 */ /* 0x000fc40000410000 */
[----:B------:R-:W-:Y:S01]  /*163d0*/  FMUL.FTZ R33, R33, R25 ;  /* 0x0000001921217220 */ /* 0x000fe20000410000 */
[----:B------:R-:W-:Y:S01]  /*163e0*/  LOP3.LUT R25, R44, 0xffff0000, RZ, 0xc0, !PT ;  /* 0xffff00002c197812 */ /* 0x000fe200078ec0ff */
[----:B------:R-:W-:Y:S01]  /*163f0*/  FMUL.FTZ R32, R32, R24 ;  /* 0x0000001820207220 */ /* 0x000fe20000410000 */
[----:B------:R-:W-:Y:S01]  /*16400*/  SHF.L.U32 R24, R45, 0x10, RZ ;  /* 0x000000102d187819 */ /* 0x000fe200000006ff */
[----:B------:R-:W-:Y:S02]  /*16410*/  FMUL.FTZ R63, R63, R43 ;  /* 0x0000002b3f3f7220 */ /* 0x000fe40000410000 */
[----:B------:R-:W-:Y:S01]  /*16420*/  FMUL.FTZ R35, R35, R27 ;  /* 0x0000001b23237220 */ /* 0x000fe20000410000 */
[----:B------:R-:W-:Y:S01]  /*16430*/  SHF.L.U32 R27, R47, 0x10, RZ ;  /* 0x000000102f1b7819 */ /* 0x000fe200000006ff */
[----:B------:R-:W-:Y:S01]  /*16440*/  IMAD.U32 R26, R44, 0x10000, RZ ;  /* 0x000100002c1a7824 */ /* 0x000fe200078e00ff */
[----:B------:R-:W-:Y:S01]  /*16450*/  LOP3.LUT R44, R45, 0xffff0000, RZ, 0xc0, !PT ;  /* 0xffff00002d2c7812 */ /* 0x000fe200078ec0ff */
[----:B------:R-:W-:Y:S01]  /*16460*/  IMAD.U32 R31, R46, 0x10000, RZ ;  /* 0x000100002e1f7824 */ /* 0x000fe200078e00ff */
[----:B------:R-:W-:Y:S01]  /*16470*/  LOP3.LUT R46, R47, 0xffff0000, RZ, 0xc0, !PT ;  /* 0xffff00002f2e7812 */ /* 0x000fe200078ec0ff */
[----:B------:R-:W-:-:S02]  /*16480*/  FMUL.FTZ R64, R64, R60 ;  /* 0x0000003c40407220 */ /* 0x000fc40000410000 */
[----:B------:R-:W-:Y:S02]  /*16490*/  FFMA.FTZ R31, R37, R31, R63 ;  /* 0x0000001f251f7223 */ /* 0x000fe4000001003f */
[----:B------:R-:W-:Y:S02]  /*164a0*/  FFMA.FTZ R29, R29, R30, R34 ;  /* 0x0000001e1d1d7223 */ /* 0x000fe40000010022 */
[----:B------:R-:W-:Y:S02]  /*164b0*/  FFMA.FTZ R26, R36, R26, R62 ;  /* 0x0000001a241a7223 */ /* 0x000fe4000001003e */
[----:B------:R-:W-:Y:S02]  /*164c0*/  FFMA.FTZ R5, R5, R25, R61 ;  /* 0x0000001905057223 */ /* 0x000fe4000001003d */
[----:B------:R-:W-:Y:S02]  /*164d0*/  FFMA.FTZ R24, R38, R24, R32 ;  /* 0x0000001826187223 */ /* 0x000fe40000010020 */
[----:B------:R-:W-:-:S02]  /*164e0*/  FFMA.FTZ R4, R4, R44, R64 ;  /* 0x0000002c04047223 */ /* 0x000fc40000010040 */
        /* <DEDUP_REMOVED lines=10> */
.L_x_2242:
[----:B------:R-:W-:Y:S05]  /*16590*/  BSYNC B0 ;  /* 0x0000000000007941 */ /* 0x000fea0003800000 */
.L_x_2241:
[----:B-----5:R1:W-:Y:S02]  /*165a0*/  STS.128 [R247+0x7000], R28 ;  /* 0x0070001cf7007388 */ /* 0x0203e40000000c00 */
.L_x_2228:
[----:B------:R-:W-:Y:S05]  /*165b0*/  BSYNC B2 ;  /* 0x0000000000027941 */ /* 0x000fea0003800000 */
.L_x_2227:
[----:B------:R-:W-:-:S04]  /*165c0*/  IADD3 R4, R166, 0x30, RZ ;  /* 0x00000030a6047810 */ /* 0x000fc80007ffe0ff */
[----:B------:R-:W-:-:S04]  /*165d0*/  ISETP.GE.AND P0, PT, R4, R8, PT ;  /* 0x000000080400720c */ /* 0x000fc80003f06270 */
[----:B------:R-:W-:-:S13]  /*165e0*/  ISETP.LT.OR P0, PT, R57, -0x187, P0 ;  /* 0xfffffe793900780c */ /* 0x000fda0000701670 */
[----:B------:R-:W-:Y:S05]  /*165f0*/  @P0 BRA `(.L_x_2180) ;  /* 0x000021b000000947 */ /* 0x000fea0003800000 */
[----:B-----5:R-:W-:Y:S01]  /*16600*/  ISETP.GE.AND P0, PT, R16, R6, PT ;  /* 0x000000061000720c */ /* 0x020fe20003f06270 */
        /* <DEDUP_REMOVED lines=16> */
[----:B------:R-:W-:Y:S02]  /*16710*/  LEA.HI.X.SX32 R17, R17, R5, 0x1, P1 ;  /* 0x0000000511117211 */ /* 0x000fe400008f0eff */
[----:B------:R-:W-:-:S04]  /*16720*/  LEA R32, P1, R28, R14, 0x1 ;  /* 0x0000000e1c207211 */ /* 0x000fc800078208ff */
[----:B------:R-:W-:Y:S01]  /*16730*/  LEA.HI.X R33, R28, R15, R17, 0x1, P1 ;  /* 0x0000000f1c217211 */ /* 0x000fe200008f0c11 */
[----:B------:R-:W-:-:S04]  /*16740*/  IMAD.WIDE R28, R16, 0x2, R22 ;  /* 0x00000002101c7825 */ /* 0x000fc800078e0216 */
[----:B------:R-:W-:Y:S01]  /*16750*/  IMAD.MOV.U32 R16, RZ, RZ, RZ ;  /* 0x000000ffff107224 */ /* 0x000fe200078e00ff */
[----:B------:R-:W-:Y:S01]  /*16760*/  @P0 IADD3 R16, -R7, RZ, RZ ;  /* 0x000000ff07100210 */ /* 0x000fe20007ffe1ff */
[----:B--2---:R-:W2:Y:S03]  /*16770*/  LD.E.128 R32, [R32.64] ;  /* 0x0000000620207980 */ /* 0x004ea6000c101d00 */
[C---:B------:R-:W-:Y:S01]  /*16780*/  IADD3 R8, P1, R16.reuse, R8, RZ ;  /* 0x0000000810087210 */ /* 0x040fe20007f3e0ff */
[----:B---3--:R-:W3:Y:S03]  /*16790*/  LD.E.128 R28, [R28.64] ;  /* 0x000000061c1c7980 */ /* 0x008ee6000c101d00 */
        /* <DEDUP_REMOVED lines=14> */
[----:B------:R-:W-:Y:S01]  /*16880*/  SHF.L.U32 R37, R32, 0x10, RZ ;  /* 0x0000001020257819 */ /* 0x000fe200000006ff */
[----:B------:R-:W-:Y:S01]  /*16890*/  @!P0 FADD.FTZ R26, -R26, -RZ ;  /* 0x800000ff1a1a8221 */ /* 0x000fe20000010100 */
        /* <DEDUP_REMOVED lines=8> */
[C---:B---3--:R-:W-:Y:S01]  /*16920*/  SHF.L.U32 R60, R28.reuse, 0x10, RZ ;  /* 0x000000101c3c7819 */ /* 0x048fe200000006ff */
[----:B------:R-:W-:Y:S01]  /*16930*/  @!P0 FADD.FTZ R43, -R43, -RZ ;  /* 0x800000ff2b2b8221 */ /* 0x000fe20000010100 */
[----:B------:R-:W-:Y:S01]  /*16940*/  LOP3.LUT R35, R28, 0xffff0000, RZ, 0xc0, !PT ;  /* 0xffff00001c237812 */ /* 0x000fe200078ec0ff */
[C---:B------:R-:W-:Y:S01]  /*16950*/  IMAD.U32 R28, R29.reuse, 0x10000, RZ ;  /* 0x000100001d1c7824 */ /* 0x040fe200078e00ff */
[----:B------:R-:W-:Y:S01]  /*16960*/  LOP3.LUT R62, R29, 0xffff0000, RZ, 0xc0, !PT ;  /* 0xffff00001d3e7812 */ /* 0x000fe200078ec0ff */
[C---:B------:R-:W-:Y:S01]  /*16970*/  IMAD.U32 R29, R31.reuse, 0x10000, RZ ;  /* 0x000100001f1d7824 */ /* 0x040fe200078e00ff */
        /* <DEDUP_REMOVED lines=15> */
[----:B------:R-:W-:Y:S01]  /*16a70*/  FMUL.FTZ R62, R62, R43 ;  /* 0x0000002b3e3e7220 */ /* 0x000fe20000410000 */
[----:B------:R-:W-:Y:S01]  /*16a80*/  LOP3.LUT R46, R47, 0xffff0000, RZ, 0xc0, !PT ;  /* 0xffff00002f2e7812 */ /* 0x000fe200078ec0ff */
[----:B------:R-:W-:-:S02]  /*16a90*/  @!P0 FADD.FTZ R42, -R42, -RZ ;  /* 0x800000ff2a2a8221 */ /* 0x000fc40000010100 */
[----:B------:R-:W-:Y:S02]  /*16aa0*/  FMUL.FTZ R30, R30, R33 ;  /* 0x000000211e1e7220 */ /* 0x000fe40000410000 */
[----:B------:R-:W-:Y:S02]  /*16ab0*/  IMAD.U32 R26, R45, 0x10000, RZ ;  /* 0x000100002d1a7824 */ /* 0x000fe400078e00ff */
[----:B------:R-:W-:Y:S02]  /*16ac0*/  IMAD.U32 R33, R47, 0x10000, RZ ;  /* 0x000100002f217824 */ /* 0x000fe400078e00ff */
[----:B------:R-:W-:Y:S02]  /*16ad0*/  FMUL.FTZ R61, R61, R42 ;  /* 0x0000002a3d3d7220 */ /* 0x000fe40000410000 */
[----:B------:R-:W-:Y:S02]  /*16ae0*/  FFMA.FTZ R26, R36, R26, R28 ;  /* 0x0000001a241a7223 */ /* 0x000fe4000001001c */
[----:B------:R-:W-:-:S02]  /*16af0*/  FFMA.FTZ R5, R5, R44, R62 ;  /* 0x0000002c05057223 */ /* 0x000fc4000001003e */
[----:B------:R-:W-:Y:S02]  /*16b00*/  FFMA.FTZ R16, R16, R32, R60 ;  /* 0x0000002010107223 */ /* 0x000fe4000001003c */
[----:B------:R-:W-:Y:S01]  /*16b10*/  FFMA.FTZ R8, R8, R27, R35 ;  /* 0x0000001b08087223 */ /* 0x000fe20000010023 */
[----:B------:R-:W-:Y:S01]  /*16b20*/  F2FP.BF16.PACK_AB R5, R5, R26 ;  /* 0x0000001a0505723e */ /* 0x000fe200000010ff */
[----:B------:R-:W-:Y:S02]  /*16b30*/  FFMA.FTZ R29, R38, R33, R29 ;  /* 0x00000021261d7223 */ /* 0x000fe4000001001d */
[----:B------:R-:W-:Y:S01]  /*16b40*/  FFMA.FTZ R17, R17, R46, R31 ;  /* 0x0000002e11117223 */ /* 0x000fe2000001001f */
[----:B------:R-:W-:Y:S01]  /*16b50*/  F2FP.BF16.PACK_AB R8, R8, R16 ;  /* 0x000000100808723e */ /* 0x000fe200000010ff */
[----:B------:R-:W-:Y:S02]  /*16b60*/  FFMA.FTZ R25, R25, R37, R61 ;  /* 0x0000002519197223 */ /* 0x000fe4000001003d */
[----:B------:R-:W-:Y:S01]  /*16b70*/  FFMA.FTZ R24, R24, R34, R30 ;  /* 0x0000002218187223 */ /* 0x000fe2000001001e */
[----:B------:R-:W-:-:S04]  /*16b80*/  F2FP.BF16.PACK_AB R17, R17, R29 ;  /* 0x0000001d1111723e */ /* 0x000fc800000010ff */
[----:B------:R-:W-:Y:S01]  /*16b90*/  F2FP.BF16.PACK_AB R26, R24, R25 ;  /* 0x00000019181a723e */ /* 0x000fe200000010ff */
[----:B------:R-:W-:Y:S01]  /*16ba0*/  IMAD.MOV.U32 R25, RZ, RZ, R5 ;  /* 0x000000ffff197224 */ /* 0x000fe200078e0005 */
[----:B------:R-:W-:Y:S02]  /*16bb0*/  MOV R24, R8 ;  /* 0x0000000800187202 */ /* 0x000fe40000000f00 */
[----:B------:R-:W-:Y:S02]  /*16bc0*/  MOV R27, R17 ;  /* 0x00000011001b7202 */ /* 0x000fe40000000f00 */
.L_x_2246:
[----:B------:R-:W-:Y:S05]  /*16bd0*/  BSYNC B0 ;  /* 0x0000000000007941 */ /* 0x000fea0003800000 */
.L_x_2245:
[----:B-----5:R1:W-:Y:S02]  /*16be0*/  STS.128 [R247+0x1800], R24 ;  /* 0x00180018f7007388 */ /* 0x0203e40000000c00 */
.L_x_2244:
[----:B------:R-:W-:Y:S05]  /*16bf0*/  BSYNC B1 ;  /* 0x0000000000017941 */ /* 0x000fea0003800000 */
.L_x_2243:
        /* <DEDUP_REMOVED lines=20> */
[----:B------:R-:W-:Y:S02]  /*16d40*/  LEA.HI.X.SX32 R16, R16, R5, 0x1, P1 ;  /* 0x0000000510107211 */ /* 0x000fe400008f0eff */
[C---:B------:R-:W-:Y:S01]  /*16d50*/  LEA R32, P1, R17.reuse, R14, 0x1 ;  /* 0x0000000e11207211 */ /* 0x040fe200078208ff */
[----:B------:R-:W-:Y:S01]  /*16d60*/  @P0 IMAD.MOV R12, RZ, RZ, -R7 ;  /* 0x000000ffff0c0224 */ /* 0x000fe200078e0a07 */
[----:B--2---:R-:W2:Y:S02]  /*16d70*/  LD.E.128 R28, [R28.64+0x80] ;  /* 0x000080061c1c7980 */ /* 0x004ea4000c101d00 */
[----:B------:R-:W-:-:S02]  /*16d80*/  LEA.HI.X R33, R17, R15, R16, 0x1, P1 ;  /* 0x0000000f11217211 */ /* 0x000fc400008f0c10 */
[----:B------:R-:W-:-:S04]  /*16d90*/  IADD3 R8, P1, R12, R8, RZ ;  /* 0x000000080c087210 */ /* 0x000fc80007f3e0ff */
[----:B---3--:R-:W3:Y:S01]  /*16da0*/  LD.E.128 R32, [R32.64] ;  /* 0x0000000620207980 */ /* 0x008ee2000c101d00 */
[----:B------:R-:W-:Y:S02]  /*16db0*/  LEA.HI.X.SX32 R5, R12, R5, 0x1, P1 ;  /* 0x000000050c057211 */ /* 0x000fe400008f0eff */
[----:B------:R-:W-:-:S04]  /*16dc0*/  LEA R44, P1, R8, R18, 0x1 ;  /* 0x00000012082c7211 */ /* 0x000fc800078208ff */
[----:B------:R-:W-:-:S06]  /*16dd0*/  LEA.HI.X R45, R8, R19, R5, 0x1, P1 ;  /* 0x00000013082d7211 */ /* 0x000fcc00008f0c05 */
[----:B----4-:R-:W4:Y:S01]  /*16de0*/  LD.E.128 R44, [R44.64] ;  /* 0x000000062c2c7980 */ /* 0x010f22000c101d00 */
[C---:B-----5:R-:W-:Y:S02]  /*16df0*/  SHF.L.U32 R12, R24.reuse, 0x10, RZ ;  /* 0x00000010180c7819 */ /* 0x060fe400000006ff */
[----:B------:R-:W-:Y:S01]  /*16e00*/  LOP3.LUT R8, R24, 0xffff0000, RZ, 0xc0, !PT ;  /* 0xffff000018087812 */ /* 0x000fe200078ec0ff */
[C---:B------:R-:W-:Y:S01]  /*16e10*/  IMAD.U32 R37, R27.reuse, 0x10000, RZ ;  /* 0x000100001b257824 */ /* 0x040fe200078e00ff */
[C---:B------:R-:W-:Y:S02]  /*16e20*/  SHF.L.U32 R24, R26.reuse, 0x10, RZ ;  /* 0x000000101a187819 */ /* 0x040fe400000006ff */
[----:B------:R-:W-:Y:S02]  /*16e30*/  LOP3.LUT R17, R26, 0xffff0000, RZ, 0xc0, !PT ;  /* 0xffff00001a117812 */ /* 0x000fe400078ec0ff */
[----:B------:R-:W-:Y:S02]  /*16e40*/  LOP3.LUT R16, R27, 0xffff0000, RZ, 0xc0, !PT ;  /* 0xffff00001b107812 */ /* 0x000fe400078ec0ff */
[C---:B------:R-:W-:Y:S01]  /*16e50*/  LOP3.LUT R5, R25.reuse, 0xffff0000, RZ, 0xc0, !PT ;  /* 0xffff000019057812 */ /* 0x040fe200078ec0ff */
[----:B------:R-:W-:Y:S01]  /*16e60*/  IMAD.U32 R25, R25, 0x10000, RZ ;  /* 0x0001000019197824 */ /* 0x000fe200078e00ff */
[----:B--2---:R-:W-:-:S02]  /*16e70*/  SHF.L.U32 R43, R28, 0x10, RZ ;  /* 0x000000101c2b7819 */ /* 0x004fc400000006ff */
[----:B------:R-:W-:Y:S01]  /*16e80*/  LOP3.LUT R61, R29, 0xffff0000, RZ, 0xc0, !PT ;  /* 0xffff00001d3d7812 */ /* 0x000fe200078ec0ff */
[C---:B---3--:R-:W-:Y:S01]  /*16e90*/  IMAD.U32 R26, R33.reuse, 0x10000, RZ ;  /* 0x00010000211a7824 */ /* 0x048fe200078e00ff */
[----:B------:R-:W-:Y:S02]  /*16ea0*/  LOP3.LUT R42, R33, 0xffff0000, RZ, 0xc0, !PT ;  /* 0xffff0000212a7812 */ /* 0x000fe400078ec0ff */
[C---:B------:R-:W-:Y:S02]  /*16eb0*/  SHF.L.U32 R36, R32.reuse, 0x10, RZ ;  /* 0x0000001020247819 */ /* 0x040fe400000006ff */
[----:B------:R-:W-:Y:S01]  /*16ec0*/  LOP3.LUT R27, R32, 0xffff0000, RZ, 0xc0, !PT ;  /* 0xffff0000201b7812 */ /* 0x000fe200078ec0ff */
[----:B------:R-:W-:Y:S01]  /*16ed0*/  IMAD.U32 R32, R35, 0x10000, RZ ;  /* 0x0001000023207824 */ /* 0x000fe200078e00ff */
[C---:B------:R-:W-:Y:S02]  /*16ee0*/  SHF.L.U32 R38, R34.reuse, 0x10, RZ ;  /* 0x0000001022267819 */ /* 0x040fe400000006ff */
[----:B------:R-:W-:-:S02]  /*16ef0*/  LOP3.LUT R33, R34, 0xffff0000, RZ, 0xc0, !PT ;  /* 0xffff000022217812 */ /* 0x000fc400078ec0ff */
[----:B------:R-:W-:Y:S02]  /*16f00*/  LOP3.LUT R34, R35, 0xffff0000, RZ, 0xc0, !PT ;  /* 0xffff000023227812 */ /* 0x000fe400078ec0ff */
[----:B------:R-:W-:Y:S01]  /*16f10*/  LOP3.LUT R35, R28, 0xffff0000, RZ, 0xc0, !PT ;  /* 0xffff00001c237812 */ /* 0x000fe200078ec0ff */
[----:B------:R-:W-:Y:S02]  /*16f20*/  IMAD.U32 R28, R29, 0x10000, RZ ;  /* 0x000100001d1c7824 */ /* 0x000fe400078e00ff */
[C---:B------:R-:W-:Y:S01]  /*16f30*/  IMAD.U32 R29, R31.reuse, 0x10000, RZ ;  /* 0x000100001f1d7824 */ /* 0x040fe200078e00ff */
        /* <DEDUP_REMOVED lines=10> */
[C---:B----4-:R-:W-:Y:S01]  /*16fe0*/  SHF.L.U32 R36, R46.reuse, 0x10, RZ ;  /* 0x000000102e247819 */ /* 0x050fe200000006ff */
[----:B------:R-:W-:Y:S01]  /*16ff0*/  FMUL.FTZ R31, R31, R34 ;  /* 0x000000221f1f7220 */ /* 0x000fe20000410000 */
[----:B------:R-:W-:Y:S01]  /*17000*/  LOP3.LUT R34, R46, 0xffff0000, RZ, 0xc0, !PT ;  /* 0xffff00002e227812 */ /* 0x000fe200078ec0ff */
[----:B------:R-:W-:Y:S01]  /*17010*/  FMUL.FTZ R35, R35, R27 ;  /* 0x0000001b23237220 */ /* 0x000fe20000410000 */
[C---:B------:R-:W-:Y:S01]  /*17020*/  LOP3.LUT R27, R44.reuse, 0xffff0000, RZ, 0xc0, !PT ;  /* 0xffff00002c1b7812 */ /* 0x040fe200078ec0ff */
[----:B------:R-:W-:Y:S01]  /*17030*/  FMUL.FTZ R29, R29, R32 ;  /* 0x000000201d1d7220 */ /* 0x000fe20000410000 */
[----:B------:R-:W-:Y:S01]  /*17040*/  SHF.L.U32 R32, R44, 0x10, RZ ;  /* 0x000000102c207819 */ /* 0x000fe200000006ff */
[----:B------:R-:W-:Y:S01]  /*17050*/  @!P0 FADD.FTZ R26, -R26, -RZ ;  /* 0x800000ff1a1a8221 */ /* 0x000fe20000010100 */
[----:B------:R-:W-:Y:S01]  /*17060*/  LOP3.LUT R46, R47, 0xffff0000, RZ, 0xc0, !PT ;  /* 0xffff00002f2e7812 */ /* 0x000fe200078ec0ff */
[----:B------:R-:W-:-:S02]  /*17070*/  FMUL.FTZ R60, R60, R38 ;  /* 0x000000263c3c7220 */ /* 0x000fc40000410000 */
[----:B------:R-:W-:Y:S02]  /*17080*/  FMUL.FTZ R30, R30, R33 ;  /* 0x000000211e1e7220 */ /* 0x000fe40000410000 */
[----:B------:R-:W-:Y:S02]  /*17090*/  @!P0 FADD.FTZ R42, -R42, -RZ ;  /* 0x800000ff2a2a8221 */ /* 0x000fe40000010100 */
[----:B------:R-:W-:Y:S01]  /*170a0*/  IMAD.U32 R33, R47, 0x10000, RZ ;  /* 0x000100002f217824 */ /* 0x000fe200078e00ff */
[----:B------:R-:W-:Y:S01]  /*170b0*/  LOP3.LUT R44, R45, 0xffff0000, RZ, 0xc0, !PT ;  /* 0xffff00002d2c7812 */ /* 0x000fe200078ec0ff */
[----:B------:R-:W-:Y:S02]  /*170c0*/  FMUL.FTZ R28, R28, R26 ;  /* 0x0000001a1c1c7220 */ /* 0x000fe40000410000 */
[----:B------:R-:W-:Y:S02]  /*170d0*/  FFMA.FTZ R24, R24, R36, R60 ;  /* 0x0000002418187223 */ /* 0x000fe4000001003c */
[----:B------:R-:W-:-:S02]  /*170e0*/  FFMA.FTZ R17, R17, R34, R30 ;  /* 0x0000002211117223 */ /* 0x000fc4000001001e */
[----:B------:R-:W-:Y:S02]  /*170f0*/  FMUL.FTZ R61, R61, R42 ;  /* 0x0000002a3d3d7220 */ /* 0x000fe40000410000 */
[----:B------:R-:W-:Y:S02]  /*17100*/  IMAD.U32 R26, R45, 0x10000, RZ ;  /* 0x000100002d1a7824 */ /* 0x000fe400078e00ff */
[----:B------:R-:W-:Y:S02]  /*17110*/  FFMA.FTZ R12, R12, R32, R43 ;  /* 0x000000200c0c7223 */ /* 0x000fe4000001002b */
[----:B------:R-:W-:Y:S02]  /*17120*/  FFMA.FTZ R8, R8, R27, R35 ;  /* 0x0000001b08087223 */ /* 0x000fe40000010023 */
[----:B------:R-:W-:Y:S02]  /*17130*/  FFMA.FTZ R29, R37, R33, R29 ;  /* 0x00000021251d7223 */ /* 0x000fe4000001001d */
[----:B------:R-:W-:Y:S01]  /*17140*/  FFMA.FTZ R16, R16, R46, R31 ;  /* 0x0000002e10107223 */ /* 0x000fe2000001001f */
[----:B------:R-:W-:Y:S01]  /*17150*/  F2FP.BF16.PACK_AB R17, R17, R24 ;  /* 0x000000181111723e */ /* 0x000fe200000010ff */
[----:B------:R-:W-:Y:S01]  /*17160*/  FFMA.FTZ R25, R25, R26, R28 ;  /* 0x0000001a19197223 */ /* 0x000fe2000001001c */
[----:B------:R-:W-:Y:S01]  /*17170*/  F2FP.BF16.PACK_AB R8, R8, R12 ;  /* 0x0000000c0808723e */ /* 0x000fe200000010ff */
[----:B------:R-:W-:Y:S01]  /*17180*/  FFMA.FTZ R5, R5, R44, R61 ;  /* 0x0000002c05057223 */ /* 0x000fe2000001003d */
[----:B------:R-:W-:Y:S01]  /*17190*/  F2FP.BF16.PACK_AB R16, R16, R29 ;  /* 0x0000001d1010723e */ /* 0x000fe200000010ff */
[----:B------:R-:W-:Y:S01]  /*171a0*/  IMAD.MOV.U32 R26, RZ, RZ, R17 ;  /* 0x000000ffff1a7224 */ /* 0x000fe200078e0011 */
[----:B------:R-:W-:-:S02]  /*171b0*/  MOV R24, R8 ;  /* 0x0000000800187202 */ /* 0x000fc40000000f00 */
[----:B------:R-:W-:Y:S02]  /*171c0*/  F2FP.BF16.PACK_AB R25, R5, R25 ;  /* 0x000000190519723e */ /* 0x000fe400000010ff */
[----:B------:R-:W-:Y:S02]  /*171d0*/  MOV R27, R16 ;  /* 0x00000010001b7202 */ /* 0x000fe40000000f00 */
.L_x_2250:
[----:B------:R-:W-:Y:S05]  /*171e0*/  BSYNC B0 ;  /* 0x0000000000007941 */ /* 0x000fea0003800000 */
.L_x_2249:
[----:B-----5:R1:W-:Y:S02]  /*171f0*/  STS.128 [R247+0x3800], R24 ;  /* 0x00380018f7007388 */ /* 0x0203e40000000c00 */
.L_x_2248:
[----:B------:R-:W-:Y:S05]  /*17200*/  BSYNC B1 ;  /* 0x0000000000017941 */ /* 0x000fea0003800000 */
.L_x_2247:
        /* <DEDUP_REMOVED lines=17> */
[C---:B------:R-:W-:Y:S01]  /*17320*/  IADD3 R16, P1, R12.reuse, R8, RZ ;  /* 0x000000080c107210 */ /* 0x040fe20007f3e0ff */
        /* <DEDUP_REMOVED lines=21> */
[----:B--2---:R-:W-:Y:S01]  /*17480*/  IMAD.U32 R42, R28, 0x10000, RZ ;  /* 0x000100001c2a7824 */ /* 0x004fe200078e00ff */
[----:B------:R-:W-:Y:S01]  /*17490*/  LOP3.LUT R60, R29, 0xffff0000, RZ, 0xc0, !PT ;  /* 0xffff00001d3c7812 */ /* 0x000fe200078ec0ff */
[C---:B------:R-:W-:Y:S01]  /*174a0*/  IMAD.U32 R43, R30.reuse, 0x10000, RZ ;  /* 0x000100001e2b7824 */ /* 0x040fe200078e00ff */
[----:B------:R-:W-:Y:S02]  /*174b0*/  LOP3.LUT R30, R30, 0xffff0000, RZ, 0xc0, !PT ;  /* 0xffff00001e1e7812 */ /* 0x000fe400078ec0ff */
[C---:B---3--:R-:W-:Y:S01]  /*174c0*/  LOP3.LUT R26, R32.reuse, 0xffff0000, RZ, 0xc0, !PT ;  /* 0xffff0000201a7812 */ /* 0x048fe200078ec0ff */
[----:B------:R-:W-:Y:S01]  /*174d0*/  IMAD.U32 R27, R32, 0x10000, RZ ;  /* 0x00010000201b7824 */ /* 0x000fe200078e00ff */
[C---:B------:R-:W-:Y:S01]  /*174e0*/  SHF.L.U32 R25, R33.reuse, 0x10, RZ ;  /* 0x0000001021197819 */ /* 0x040fe200000006ff */
[----:B------:R-:W-:Y:S01]  /*174f0*/  IMAD.U32 R37, R34, 0x10000, RZ ;  /* 0x0001000022257824 */ /* 0x000fe200078e00ff */
[----:B------:R-:W-:-:S02]  /*17500*/  LOP3.LUT R38, R33, 0xffff0000, RZ, 0xc0, !PT ;  /* 0xffff000021267812 */ /* 0x000fc400078ec0ff */
[----:B------:R-:W-:Y:S02]  /*17510*/  LOP3.LUT R33, R34, 0xffff0000, RZ, 0xc0, !PT ;  /* 0xffff000022217812 */ /* 0x000fe400078ec0ff */
[C---:B------:R-:W-:Y:S02]  /*17520*/  SHF.L.U32 R32, R35.reuse, 0x10, RZ ;  /* 0x0000001023207819 */ /* 0x040fe400000006ff */
[----:B------:R-:W-:Y:S02]  /*17530*/  LOP3.LUT R34, R35, 0xffff0000, RZ, 0xc0, !PT ;  /* 0xffff000023227812 */ /* 0x000fe400078ec0ff */
[----:B------:R-:W-:Y:S01]  /*17540*/  LOP3.LUT R35, R28, 0xffff0000, RZ, 0xc0, !PT ;  /* 0xffff00001c237812 */ /* 0x000fe200078ec0ff */
[----:B------:R-:W-:Y:S01]  /*17550*/  @!P0 FADD.FTZ R27, -R27, -RZ ;  /* 0x800000ff1b1b8221 */ /* 0x000fe20000010100 */
[----:B------:R-:W-:Y:S01]  /*17560*/  SHF.L.U32 R28, R29, 0x10, RZ ;  /* 0x000000101d1c7819 */ /* 0x000fe200000006ff */
        /* <DEDUP_REMOVED lines=8> */
[----:B------:R-:W-:Y:S02]  /*175f0*/  FMUL.FTZ R42, R42, R27 ;  /* 0x0000001b2a2a7220 */ /* 0x000fe40000410000 */
[----:B------:R-:W-:Y:S01]  /*17600*/  FMUL.FTZ R35, R35, R26 ;  /* 0x0000001a23237220 */ /* 0x000fe20000410000 */
[----:B----4-:R-:W-:Y:S01]  /*17610*/  LOP3.LUT R26, R44, 0xffff0000, RZ, 0xc0, !PT ;  /* 0xffff00002c1a7812 */ /* 0x010fe200078ec0ff */
[----:B------:R-:W-:-:S02]  /*17620*/  @!P0 FADD.FTZ R37, -R37, -RZ ;  /* 0x800000ff25258221 */ /* 0x000fc40000010100 */
[----:B------:R-:W-:Y:S01]  /*17630*/  FMUL.FTZ R28, R28, R25 ;  /* 0x000000191c1c7220 */ /* 0x000fe20000410000 */
[C---:B------:R-:W-:Y:S01]  /*17640*/  SHF.L.U32 R25, R45.reuse, 0x10, RZ ;  /* 0x000000102d197819 */ /* 0x040fe200000006ff */
[----:B------:R-:W-:Y:S01]  /*17650*/  IMAD.U32 R27, R44, 0x10000, RZ ;  /* 0x000100002c1b7824 */ /* 0x000fe200078e00ff */
[----:B------:R-:W-:Y:S01]  /*17660*/  LOP3.LUT R44, R45, 0xffff0000, RZ, 0xc0, !PT ;  /* 0xffff00002d2c7812 */ /* 0x000fe200078ec0ff */
[----:B------:R-:W-:Y:S01]  /*17670*/  FMUL.FTZ R30, R30, R33 ;  /* 0x000000211e1e7220 */ /* 0x000fe20000410000 */
[----:B------:R-:W-:Y:S01]  /*17680*/  LOP3.LUT R33, R46, 0xffff0000, RZ, 0xc0, !PT ;  /* 0xffff00002e217812 */ /* 0x000fe200078ec0ff */
[----:B------:R-:W-:Y:S02]  /*17690*/  FMUL.FTZ R31, R31, R34 ;  /* 0x000000221f1f7220 */ /* 0x000fe40000410000 */
[----:B------:R-:W-:Y:S02]  /*176a0*/  FMUL.FTZ R60, R60, R38 ;  /* 0x000000263c3c7220 */ /* 0x000fe40000410000 */
        /* <DEDUP_REMOVED lines=21> */
.L_x_2254:
[----:B------:R-:W-:Y:S05]  /*17800*/  BSYNC B0 ;  /* 0x0000000000007941 */ /* 0x000fea0003800000 */
.L_x_2253:
[----:B-----5:R1:W-:Y:S02]  /*17810*/  STS.128 [R247+0x5800], R24 ;  /* 0x00580018f7007388 */ /* 0x0203e40000000c00 */
.L_x_2252:
[----:B------:R-:W-:Y:S05]  /*17820*/  BSYNC B1 ;  /* 0x0000000000017941 */ /* 0x000fea0003800000 */
.L_x_2251:
        /* <DEDUP_REMOVED lines=18> */
[----:B------:R-:W-:Y:S01]  /*17950*/  IADD3 R5, P1, R0, R2, RZ ;  /* 0x0000000200057210 */ /* 0x000fe20007f3e0ff */
[----:B------:R-:W-:-:S03]  /*17960*/  IMAD.WIDE R16, R6, 0x2, R16 ;  /* 0x0000000206107825 */ /* 0x000fc600078e0210 */
[----:B------:R-:W-:Y:S02]  /*17970*/  LEA.HI.X.SX32 R0, R0, R3, 0x1, P1 ;  /* 0x0000000300007211 */ /* 0x000fe400008f0eff */
[C---:B------:R-:W-:Y:S01]  /*17980*/  LEA R32, P1, R5.reuse, R14, 0x1 ;  /* 0x0000000e05207211 */ /* 0x040fe200078208ff */
[----:B--2---:R1:W2:Y:S03]  /*17990*/  LD.E.128 R28, [R16.64] ;  /* 0x00000006101c7980 */ /* 0x0042a6000c101d00 */
[----:B------:R-:W-:Y:S02]  /*179a0*/  LEA.HI.X R33, R5, R15, R0, 0x1, P1 ;  /* 0x0000000f05217211 */ /* 0x000fe400008f0c00 */
[----:B------:R-:W-:Y:S01]  /*179b0*/  MOV R0, RZ ;  /* 0x000000ff00007202 */ /* 0x000fe20000000f00 */
[----:B------:R-:W-:-:S03]  /*179c0*/  @P0 IMAD.MOV R0, RZ, RZ, -R7 ;  /* 0x000000ffff000224 */ /* 0x000fc600078e0a07 */
[----:B---3--:R-:W3:Y:S02]  /*179d0*/  LD.E.128 R32, [R32.64] ;  /* 0x0000000620207980 */ /* 0x008ee4000c101d00 */
[----:B------:R-:W-:-:S04]  /*179e0*/  IADD3 R2, P1, R0, R2, RZ ;  /* 0x0000000200027210 */ /* 0x000fc80007f3e0ff */
[----:B------:R-:W-:Y:S02]  /*179f0*/  LEA.HI.X.SX32 R0, R0, R3, 0x1, P1 ;  /* 0x0000000300007211 */ /* 0x000fe400008f0eff */
[----:B-1----:R-:W-:-:S04]  /*17a00*/  LEA R16, P1, R2, R18, 0x1 ;  /* 0x0000001202107211 */ /* 0x002fc800078208ff */
        /* <DEDUP_REMOVED lines=13> */
[----:B------:R-:W-:Y:S02]  /*17ae0*/  LOP3.LUT R14, R30, 0xffff0000, RZ, 0xc0, !PT ;  /* 0xffff00001e0e7812 */ /* 0x000fe400078ec0ff */
[C---:B------:R-:W-:Y:S02]  /*17af0*/  SHF.L.U32 R8, R29.reuse, 0x10, RZ ;  /* 0x000000101d087819 */ /* 0x040fe400000006ff */
[----:B------:R-:W-:Y:S02]  /*17b00*/  LOP3.LUT R28, R29, 0xffff0000, RZ, 0xc0, !PT ;  /* 0xffff00001d1c7812 */ /* 0x000fe400078ec0ff */
[C---:B---3--:R-:W-:Y:S01]  /*17b10*/  LOP3.LUT R23, R32.reuse, 0xffff0000, RZ, 0xc0, !PT ;  /* 0xffff000020177812 */ /* 0x048fe200078ec0ff */
[----:B------:R-:W-:Y:S01]  /*17b20*/  IMAD.U32 R25, R32, 0x10000, RZ ;  /* 0x0001000020197824 */ /* 0x000fe200078e00ff */
[----:B------:R-:W-:-:S02]  /*17b30*/  SHF.L.U32 R22, R33, 0x10, RZ ;  /* 0x0000001021167819 */ /* 0x000fc400000006ff */
[----:B------:R-:W-:Y:S01]  /*17b40*/  SHF.L.U32 R27, R35, 0x10, RZ ;  /* 0x00000010231b7819 */ /* 0x000fe200000006ff */
        /* <DEDUP_REMOVED lines=8> */
[----:B------:R-:W-:Y:S01]  /*17bd0*/  @!P0 FADD.FTZ R27, -R27, -RZ ;  /* 0x800000ff1b1b8221 */ /* 0x000fe20000010100 */
[----:B------:R-:W-:Y:S01]  /*17be0*/  LOP3.LUT R34, R35, 0xffff0000, RZ, 0xc0, !PT ;  /* 0xffff000023227812 */ /* 0x000fe200078ec0ff */
[----:B------:R-:W-:-:S02]  /*17bf0*/  FMUL.FTZ R10, R10, R23 ;  /* 0x000000170a0a7220 */ /* 0x000fc40000410000 */
[----:B------:R-:W-:Y:S02]  /*17c00*/  FMUL.FTZ R8, R8, R22 ;  /* 0x0000001608087220 */ /* 0x000fe40000410000 */
[----:B------:R-:W-:Y:S02]  /*17c10*/  @!P0 FADD.FTZ R31, -R31, -RZ ;  /* 0x800000ff1f1f8221 */ /* 0x000fe40000010100 */
[----:B------:R-:W-:Y:S02]  /*17c20*/  @!P0 FADD.FTZ R29, -R29, -RZ ;  /* 0x800000ff1d1d8221 */ /* 0x000fe40000010100 */
[----:B------:R-:W-:Y:S02]  /*17c30*/  @!P0 FADD.FTZ R32, -R32, -RZ ;  /* 0x800000ff20208221 */ /* 0x000fe40000010100 */
[----:B------:R-:W-:Y:S01]  /*17c40*/  FMUL.FTZ R11, R11, R25 ;  /* 0x000000190b0b7220 */ /* 0x000fe20000410000 */
[----:B----4-:R-:W-:Y:S01]  /*17c50*/  LOP3.LUT R22, R16, 0xffff0000, RZ, 0xc0, !PT ;  /* 0xffff000010167812 */ /* 0x010fe200078ec0ff */
[----:B------:R-:W-:-:S02]  /*17c60*/  @!P0 FADD.FTZ R34, -R34, -RZ ;  /* 0x800000ff22228221 */ /* 0x000fc40000010100 */
[----:B------:R-:W-:Y:S01]  /*17c70*/  FMUL.FTZ R12, R12, R27 ;  /* 0x0000001b0c0c7220 */ /* 0x000fe20000410000 */
[C---:B------:R-:W-:Y:S01]  /*17c80*/  LOP3.LUT R27, R17.reuse, 0xffff0000, RZ, 0xc0, !PT ;  /* 0xffff0000111b7812 */ /* 0x040fe200078ec0ff */
[----:B------:R-:W-:Y:S01]  /*17c90*/  IMAD.U32 R23, R16, 0x10000, RZ ;  /* 0x0001000010177824 */ /* 0x000fe200078e00ff */
[----:B------:R-:W-:Y:S01]  /*17ca0*/  SHF.L.U32 R16, R17, 0x10, RZ ;  /* 0x0000001011107819 */ /* 0x000fe200000006ff */
[C---:B------:R-:W-:Y:S01]  /*17cb0*/  IMAD.U32 R25, R18.reuse, 0x10000, RZ ;  /* 0x0001000012197824 */ /* 0x040fe200078e00ff */
[----:B------:R-:W-:Y:S01]  /*17cc0*/  LOP3.LUT R18, R18, 0xffff0000, RZ, 0xc0, !PT ;  /* 0xffff000012127812 */ /* 0x000fe200078ec0ff */
[----:B------:R-:W-:Y:S01]  /*17cd0*/  FMUL.FTZ R15, R15, R31 ;  /* 0x0000001f0f0f7220 */ /* 0x000fe20000410000 */
[C---:B------:R-:W-:Y:S01]  /*17ce0*/  SHF.L.U32 R17, R19.reuse, 0x10, RZ ;  /* 0x0000001013117819 */ /* 0x040fe200000006ff */
[----:B------:R-:W-:Y:S01]  /*17cf0*/  FMUL.FTZ R14, R14, R29 ;  /* 0x0000001d0e0e7220 */ /* 0x000fe20000410000 */
[----:B------:R-:W-:Y:S01]  /*17d00*/  LOP3.LUT R19, R19, 0xffff0000, RZ, 0xc0, !PT ;  /* 0xffff000013137812 */ /* 0x000fe200078ec0ff */
        /* <DEDUP_REMOVED lines=18> */
.L_x_2256:
[----:B------:R-:W-:Y:S05]  /*17e30*/  BSYNC B0 ;  /* 0x0000000000007941 */ /* 0x000fea0003800000 */
.L_x_2255:
[----:B-----5:R1:W-:Y:S01]  /*17e40*/  STS.128 [R247+0x7800], R24 ;  /* 0x00780018f7007388 */ /* 0x0203e20000000c00 */
[----:B------:R-:W-:Y:S05]  /*17e50*/  BRA `(.L_x_2180) ;  /* 0x0000095000007947 */ /* 0x000fea0003800000 */
.L_x_2130:
[----:B------:R-:W-:Y:S01]  /*17e60*/  IMAD.IADD R0, R244, 0x1, -R53 ;  /* 0x00000001f4007824 */ /* 0x000fe200078e0a35 */
[----:B------:R-:W-:Y:S01]  /*17e70*/  BSSY B0, `(.L_x_2257) ;  /* 0x0000024000007945 */ /* 0x000fe20003800000 */
[-C--:B------:R-:W-:Y:S02]  /*17e80*/  ISETP.GE.AND P2, PT, R10, R63.reuse, PT ;  /* 0x0000003f0a00720c */ /* 0x080fe40003f46270 */
[-C--:B------:R-:W-:Y:S02]  /*17e90*/  ISETP.GE.AND P1, PT, R11, R63.reuse, PT ;  /* 0x0000003f0b00720c */ /* 0x080fe40003f26270 */
[----:B------:R-:W-:Y:S02]  /*17ea0*/  ISETP.GE.AND P3, PT, R166, R0, PT ;  /* 0x00000000a600720c */ /* 0x000fe40003f66270 */
[----:B------:R-:W-:-:S11]  /*17eb0*/  ISETP.GE.AND P0, PT, R12, R63, PT ;  /* 0x0000003f0c00720c */ /* 0x000fd60003f06270 */
[----:B------:R-:W-:Y:S05]  /*17ec0*/  @P3 BRA `(.L_x_2258) ;  /* 0x000001e000003947 */ /* 0x000fea0003800000 */
[----:B------:R-:W-:Y:S02]  /*17ed0*/  ISETP.GE.AND P6, PT, R16, R63, PT ;  /* 0x0000003f1000720c */ /* 0x000fe40003fc6270 */
[CC--:B------:R-:W-:Y:S02]  /*17ee0*/  @!P0 LEA R6, P4, R170.reuse, R176.reuse, 0x1 ;  /* 0x000000b0aa068211 */ /* 0x0c0fe400078808ff */
        /* <DEDUP_REMOVED lines=28> */
.L_x_2258:
[----:B------:R-:W-:Y:S05]  /*180b0*/  BSYNC B0 ;  /* 0x0000000000007941 */ /* 0x000fea0003800000 */
.L_x_2257:
[----:B------:R-:W-:Y:S01]  /*180c0*/  IADD3 R9, R166, 0x10, RZ ;  /* 0x00000010a6097810 */ /* 0x000fe20007ffe0ff */
[----:B------:R-:W-:Y:S03]  /*180d0*/  BSSY B0, `(.L_x_2259) ;  /* 0x0000023000007945 */ /* 0x000fe60003800000 */
[----:B------:R-:W-:-:S13]  /*180e0*/  ISETP.GE.AND P3, PT, R9, R0, PT ;  /* 0x000000000900720c */ /* 0x000fda0003f66270 */
[----:B------:R-:W-:Y:S05]  /*180f0*/  @P3 BRA `(.L_x_2260) ;  /* 0x0000020000003947 */ /* 0x000fea0003800000 */
[----:B------:R-:W-:Y:S02]  /*18100*/  ISETP.GE.AND P5, PT, R16, R63, PT ;  /* 0x0000003f1000720c */ /* 0x000fe40003fa6270 */
[----:B------:R-:W-:-:S04]  /*18110*/  IADD3 R3, P3, R3, R170, RZ ;  /* 0x000000aa03037210 */ /* 0x000fc80007f7e0ff */
[CC--:B-1----:R-:W-:Y:S01]  /*18120*/  @!P0 LEA R6, P4, R3.reuse, R176.reuse, 0x1 ;  /* 0x000000b003068211 */ /* 0x0c2fe200078808ff */
        /* <DEDUP_REMOVED lines=29> */
.L_x_2260:
[----:B------:R-:W-:Y:S05]  /*18300*/  BSYNC B0 ;  /* 0x0000000000007941 */ /* 0x000fea0003800000 */
.L_x_2259:
[----:B------:R-:W-:Y:S01]  /*18310*/  IADD3 R13, R166, 0x20, RZ ;  /* 0x00000020a60d7810 */ /* 0x000fe20007ffe0ff */
[----:B------:R-:W-:Y:S03]  /*18320*/  BSSY B0, `(.L_x_2261) ;  /* 0x0000023000007945 */ /* 0x000fe60003800000 */
[----:B------:R-:W-:-:S13]  /*18330*/  ISETP.GE.AND P3, PT, R13, R0, PT ;  /* 0x000000000d00720c */ /* 0x000fda0003f66270 */
[----:B------:R-:W-:Y:S05]  /*18340*/  @P3 BRA `(.L_x_2262) ;  /* 0x0000020000003947 */ /* 0x000fea0003800000 */
[----:B------:R-:W-:Y:S02]  /*18350*/  ISETP.GE.AND P5, PT, R16, R63, PT ;  /* 0x0000003f1000720c */ /* 0x000fe40003fa6270 */
[----:B--2---:R-:W-:-:S04]  /*18360*/  LEA R3, P3, R174, R170, 0x5 ;  /* 0x000000aaae037211 */ /* 0x004fc800078628ff */
[----:B------:R-:W-:Y:S02]  /*18370*/  LEA.HI.X R2, R174, R173, R175, 0x5, P3 ;  /* 0x000000adae027211 */ /* 0x000fe400018f2caf */
[CC--:B-1----:R-:W-:Y:S02]  /*18380*/  @!P0 LEA R6, P4, R3.reuse, R176.reuse, 0x1 ;  /* 0x000000b003068211 */ /* 0x0c2fe400078808ff */
        /* <DEDUP_REMOVED lines=28> */
.L_x_2262:
[----:B------:R-:W-:Y:S05]  /*18550*/  BSYNC B0 ;  /* 0x0000000000007941 */ /* 0x000fea0003800000 */
.L_x_2261:
[----:B-1----:R-:W-:-:S04]  /*18560*/  IADD3 R4, R166, 0x30, RZ ;  /* 0x00000030a6047810 */ /* 0x002fc80007ffe0ff */
[----:B------:R-:W-:-:S13]  /*18570*/  ISETP.GE.AND P3, PT, R4, R0, PT ;  /* 0x000000000400720c */ /* 0x000fda0003f66270 */
[----:B------:R-:W-:Y:S05]  /*18580*/  @P3 BRA `(.L_x_2180) ;  /* 0x0000022000003947 */ /* 0x000fea0003800000 */
[----:B------:R-:W-:Y:S01]  /*18590*/  ISETP.GE.AND P5, PT, R16, R63, PT ;  /* 0x0000003f1000720c */ /* 0x000fe20003fa6270 */
[----:B------:R-:W-:Y:S02]  /*185a0*/  IMAD.MOV.U32 R171, RZ, RZ, R173 ;  /* 0x000000ffffab7224 */ /* 0x000fe400078e00ad */
[----:B------:R-:W-:Y:S02]  /*185b0*/  IMAD R0, R175, 0x30, RZ ;  /* 0x00000030af007824 */ /* 0x000fe400078e02ff */
[----:B------:R-:W-:-:S04]  /*185c0*/  IMAD.WIDE.U32 R174, R174, 0x30, R170 ;  /* 0x00000030aeae7825 */ /* 0x000fc800078e00aa */
[----:B------:R-:W-:Y:S01]  /*185d0*/  IMAD.IADD R0, R0, 0x1, R175 ;  /* 0x0000000100007824 */ /* 0x000fe200078e02af */
[CC--:B------:R-:W-:Y:S02]  /*185e0*/  @!P0 LEA R6, P4, R174.reuse, R176.reuse, 0x1 ;  /* 0x000000b0ae068211 */ /* 0x0c0fe400078808ff */
[CC--:B--2---:R-:W-:Y:S01]  /*185f0*/  @!P1 LEA R2, P3, R174.reuse, R176.reuse, 0x1 ;  /* 0x000000b0ae029211 */ /* 0x0c4fe200078608ff */
        /* <DEDUP_REMOVED lines=27> */
.L_x_2180:
[----:B------:R-:W-:Y:S05]  /*187b0*/  BSYNC B3 ;  /* 0x0000000000037941 */ /* 0x000fea0003800000 */
.L_x_2129:
[----:B------:R-:W-:Y:S01]  /*187c0*/  IADD3 R250, R165, -0x1, RZ ;  /* 0xffffffffa5fa7810 */ /* 0x000fe20007ffe0ff */
[----:B------:R-:W-:Y:S01]  /*187d0*/  BSSY B0, `(.L_x_2263) ;  /* 0x0000025000007945 */ /* 0x000fe20003800000 */
[----:B------:R-:W-:-:S03]  /*187e0*/  LOP3.LUT R251, R59, 0xff, RZ, 0xc0, !PT ;  /* 0x000000ff3bfb7812 */ /* 0x000fc600078ec0ff */
[----:B-12---:R-:W-:-:S04]  /*187f0*/  IMAD.SHL.U32 R3, R250, 0x40, RZ ;  /* 0x00000040fa037824 */ /* 0x006fc800078e00ff */
[----:B------:R-:W-:-:S05]  /*18800*/  IMAD.IADD R0, R54, 0x1, -R3 ;  /* 0x0000000136007824 */ /* 0x000fca00078e0a03 */
[----:B------:R-:W-:-:S13]  /*18810*/  ISETP.GE.AND P0, PT, R166, R0, PT ;  /* 0x00000000a600720c */ /* 0x000fda0003f06270 */
[----:B------:R-:W-:Y:S05]  /*18820*/  @P0 BRA `(.L_x_2264) ;  /* 0x000001f000000947 */ /* 0x000fea0003800000 */
[C---:B------:R-:W-:Y:S02]  /*18830*/  LOP3.LUT R2, R251.reuse, 0x1, RZ, 0xc0, !PT ;  /* 0x00000001fb027812 */ /* 0x040fe400078ec0ff */
[----:B------:R-:W-:Y:S02]  /*18840*/  R2P PR, R251, 0xe ;  /* 0x0000000efb007804 */ /* 0x000fe40000000000 */
[----:B------:R-:W-:-:S11]  /*18850*/  ISETP.NE.U32.AND P0, PT, R2, 0x1, PT ;  /* 0x000000010200780c */ /* 0x000fd60003f05070 */
[----:B-----5:R-:W-:Y:S01]  /*18860*/  @P1 IMAD.MOV.U32 R14, RZ, RZ, R241 ;  /* 0x000000ffff0e1224 */ /* 0x020fe200078e00f1 */
        /* <DEDUP_REMOVED lines=27> */
.L_x_2264:
[----:B------:R-:W-:Y:S05]  /*18a20*/  BSYNC B0 ;  /* 0x0000000000007941 */ /* 0x000fea0003800000 */
.L_x_2263:
        /* <DEDUP_REMOVED lines=9> */
[----:B------:R-:W-:Y:S01]  /*18ac0*/  IMAD.X R2, R238, 0x1, R163, P2 ;  /* 0x00000001ee027824 */ /* 0x000fe200010e06a3 */
[-C--:B--2--5:R-:W-:Y:S02]  /*18ad0*/  @P4 LEA R14, P6, R5, R168.reuse, 0x1 ;  /* 0x000000a8050e4211 */ /* 0x0a4fe400078c08ff */
[----:B------:R-:W-:Y:S02]  /*18ae0*/  @!P5 LEA R16, P0, R237, R241, 0x1 ;  /* 0x000000f1ed10d211 */ /* 0x000fe400078008ff */
[----:B------:R-:W-:Y:S02]  /*18af0*/  @P3 LEA R10, P2, R5, R168, 0x1 ;  /* 0x000000a8050a3211 */ /* 0x000fe400078408ff */
        /* <DEDUP_REMOVED lines=25> */
.L_x_2266:
[----:B------:R-:W-:Y:S05]  /*18c90*/  BSYNC B0 ;  /* 0x0000000000007941 */ /* 0x000fea0003800000 */
.L_x_2265:
        /* <DEDUP_REMOVED lines=10> */
[----:B-12--5:R-:W-:-:S04]  /*18d40*/  LEA R6, P0, R48, R160, 0x5 ;  /* 0x000000a030067211 */ /* 0x026fc800078028ff */
        /* <DEDUP_REMOVED lines=29> */
.L_x_2268:
[----:B------:R-:W-:Y:S05]  /*18f20*/  BSYNC B0 ;  /* 0x0000000000007941 */ /* 0x000fea0003800000 */
.L_x_2267:
        /* <DEDUP_REMOVED lines=12> */
[CC--:B-12--5:R-:W-:Y:S02]  /*18ff0*/  @P4 LEA R14, P6, R162.reuse, R168.reuse, 0x1 ;  /* 0x000000a8a20e4211 */ /* 0x0e6fe400078c08ff */
[----:B------:R-:W-:Y:S02]  /*19000*/  @!P5 IMAD.MOV.U32 R6, RZ, RZ, R241 ;  /* 0x000000ffff06d224 */ /* 0x000fe400078e00f1 */
[----:B------:R-:W-:Y:S01]  /*19010*/  @!P5 IMAD.MOV.U32 R7, RZ, RZ, R240 ;  /* 0x000000ffff07d224 */ /* 0x000fe200078e00f0 */
[CC--:B------:R-:W-:Y:S01]  /*19020*/  @P3 LEA R10, P2, R162.reuse, R168.reuse, 0x1 ;  /* 0x000000a8a20a3211 */ /* 0x0c0fe200078408ff */
[----:B------:R-:W-:Y:S01]  /*19030*/  @!P5 IMAD R49, R49, 0x60, RZ ;  /* 0x000000603131d824 */ /* 0x000fe200078e02ff */
[----:B------:R-:W-:Y:S01]  /*19040*/  @P1 LEA R16, P0, R162, R168, 0x1 ;  /* 0x000000a8a2101211 */ /* 0x000fe200078008ff */
[----:B------:R-:W-:Y:S01]  /*19050*/  @!P5 IMAD.WIDE.U32 R6, R48, 0x60, R6 ;  /* 0x000000603006d825 */ /* 0x000fe200078e0006 */
[CCC-:B------:R-:W-:Y:S02]  /*19060*/  @P4 LEA.HI.X R15, R162.reuse, R169.reuse, R2.reuse, 0x1, P6 ;  /* 0x000000a9a20f4211 */ /* 0x1c0fe400030f0c02 */
[CCC-:B------:R-:W-:Y:S01]  /*19070*/  @P3 LEA.HI.X R11, R162.reuse, R169.reuse, R2.reuse, 0x1, P2 ;  /* 0x000000a9a20b3211 */ /* 0x1c0fe200010f0c02 */
[----:B------:R-:W-:Y:S01]  /*19080*/  @!P5 IMAD.IADD R7, R49, 0x1, R7 ;  /* 0x000000013107d824 */ /* 0x000fe200078e0207 */
[----:B------:R-:W-:-:S04]  /*19090*/  @P1 LEA.HI.X R17, R162, R169, R2, 0x1, P0 ;  /* 0x000000a9a2111211 */ /* 0x000fc800000f0c02 */
        /* <DEDUP_REMOVED lines=20> */
.L_x_2270:
[----:B------:R-:W-:Y:S05]  /*191e0*/  BSYNC B0 ;  /* 0x0000000000007941 */ /* 0x000fea0003800000 */
.L_x_2269:
[----:B------:R-:W0:Y:S04]  /*191f0*/  LDGDEPBAR ;  /* 0x00000000000079af */ /* 0x000e280000000000 */
[----:B------:R1:W5:Y:S01]  /*19200*/  LD.E R2, [R20.64+0x188] ;  /* 0x0001880614027980 */ /* 0x000362000c101900 */
[----:B------:R-:W-:Y:S01]  /*19210*/  ISETP.GE.AND P0, PT, R166, R0, PT ;  /* 0x00000000a600720c */ /* 0x000fe20003f06270 */
[----:B---3--:R-:W-:Y:S01]  /*19220*/  IMAD.SHL.U32 R22, R57, 0x2, RZ ;  /* 0x0000000239167824 */ /* 0x008fe200078e00ff */
        /* <DEDUP_REMOVED lines=15> */
[----:B-12--5:R-:W-:Y:S01]  /*19320*/  @P1 IMAD.MOV.U32 R14, RZ, RZ, R185 ;  /* 0x000000ffff0e1224 */ /* 0x026fe200078e00b9 */
        /* <DEDUP_REMOVED lines=27> */
.L_x_2272:
[----:B------:R-:W-:Y:S05]  /*194e0*/  BSYNC B0 ;  /* 0x0000000000007941 */ /* 0x000fea0003800000 */
.L_x_2271:
        /* <DEDUP_REMOVED lines=12> */
[CC--:B-12---:R-:W-:Y:S02]  /*195b0*/  @P5 LEA R10, P4, R235.reuse, R185.reuse, 0x1 ;  /* 0x000000b9eb0a5211 */ /* 0x0c6fe400078808ff */
[CC--:B-----5:R-:W-:Y:S02]  /*195c0*/  @!P6 LEA R14, P0, R235.reuse, R185.reuse, 0x1 ;  /* 0x000000b9eb0ee211 */ /* 0x0e0fe400078008ff */
        /* <DEDUP_REMOVED lines=26> */
.L_x_2274:
[----:B------:R-:W-:Y:S05]  /*19770*/  BSYNC B0 ;  /* 0x0000000000007941 */ /* 0x000fea0003800000 */
.L_x_2273:
        /* <DEDUP_REMOVED lines=13> */
[----:B-12--5:R-:W-:-:S05]  /*19850*/  SHF.L.U64.HI R6, R50, 0x5, R51 ;  /* 0x0000000532067819 */ /* 0x026fca0000010233 */
        /* <DEDUP_REMOVED lines=28> */
.L_x_2276:
[----:B------:R-:W-:Y:S05]  /*19a20*/  BSYNC B0 ;  /* 0x0000000000007941 */ /* 0x000fea0003800000 */
.L_x_2275:
        /* <DEDUP_REMOVED lines=10> */
[----:B-1----:R-:W-:Y:S01]  /*19ad0*/  @P1 MOV R8, R185 ;  /* 0x000000b900081202 */ /* 0x002fe20000000f00 */
[--C-:B--2--5:R-:W-:Y:S01]  /*19ae0*/  @P2 IMAD.MOV.U32 R6, RZ, RZ, R185.reuse ;  /* 0x000000ffff062224 */ /* 0x124fe200078e00b9 */
[-C--:B------:R-:W-:Y:S01]  /*19af0*/  @P1 MOV R9, R184.reuse ;  /* 0x000000b800091202 */ /* 0x080fe20000000f00 */
[----:B------:R-:W-:Y:S01]  /*19b00*/  @P3 IMAD.MOV.U32 R4, RZ, RZ, R185 ;  /* 0x000000ffff043224 */ /* 0x000fe200078e00b9 */
[-C--:B------:R-:W-:Y:S01]  /*19b10*/  @P2 MOV R7, R184.reuse ;  /* 0x000000b800072202 */ /* 0x080fe20000000f00 */
[----:B------:R-:W-:Y:S01]  /*19b20*/  @P3 IMAD R0, R51, 0x60, RZ ;  /* 0x0000006033003824 */ /* 0x000fe200078e02ff */
[----:B------:R-:W-:Y:S01]  /*19b30*/  @P3 MOV R5, R184 ;  /* 0x000000b800053202 */ /* 0x000fe20000000f00 */
[----:B------:R-:W-:-:S04]  /*19b40*/  @P1 IMAD.WIDE.U32 R10, R50, 0x60, R8 ;  /* 0x00000060320a1825 */ /* 0x000fc800078e0008 */
[----:B------:R-:W-:-:S04]  /*19b50*/  @P2 IMAD.WIDE.U32 R8, R50, 0x60, R6 ;  /* 0x0000006032082825 */ /* 0x000fc800078e0006 */
[----:B------:R-:W-:Y:S01]  /*19b60*/  @P3 IMAD.WIDE.U32 R6, R50, 0x60, R4 ;  /* 0x0000006032063825 */ /* 0x000fe200078e0004 */
[----:B------:R-:W-:-:S03]  /*19b70*/  @!P0 MOV R4, R185 ;  /* 0x000000b900048202 */ /* 0x000fc60000000f00 */
[----:B------:R-:W-:Y:S02]  /*19b80*/  @!P0 IMAD.MOV.U32 R5, RZ, RZ, R184 ;  /* 0x000000ffff058224 */ /* 0x000fe400078e00b8 */
[----:B------:R-:W-:Y:S02]  /*19b90*/  @P3 IMAD.IADD R0, R0, 0x1, R7 ;  /* 0x0000000100003824 */ /* 0x000fe400078e0207 */
[----:B------:R-:W-:-:S03]  /*19ba0*/  @!P0 IMAD.WIDE.U32 R12, R50, 0x60, R4 ;  /* 0x00000060320c8825 */ /* 0x000fc600078e0004 */
[----:B------:R-:W-:Y:S01]  /*19bb0*/  @P3 MOV R7, R0 ;  /* 0x0000000000073202 */ /* 0x000fe20000000f00 */
[C---:B------:R-:W-:Y:S02]  /*19bc0*/  @P1 IMAD R5, R51.reuse, 0x60, RZ ;  /* 0x0000006033051824 */ /* 0x040fe400078e02ff */
[C---:B------:R-:W-:Y:S02]  /*19bd0*/  @P2 IMAD R4, R51.reuse, 0x60, RZ ;  /* 0x0000006033042824 */ /* 0x040fe400078e02ff */
[----:B------:R-:W-:Y:S01]  /*19be0*/  @!P0 IMAD R51, R51, 0x60, RZ ;  /* 0x0000006033338824 */ /* 0x000fe200078e02ff */
[----:B------:R-:W-:Y:S02]  /*19bf0*/  @P1 IADD3 R5, R5, R11, RZ ;  /* 0x0000000b05051210 */ /* 0x000fe40007ffe0ff */
[----:B------:R-:W-:Y:S02]  /*19c00*/  @P2 IADD3 R4, R4, R9, RZ ;  /* 0x0000000904042210 */ /* 0x000fe40007ffe0ff */
[----:B------:R-:W-:-:S02]  /*19c10*/  @!P0 IADD3 R13, R51, R13, RZ ;  /* 0x0000000d330d8210 */ /* 0x000fc40007ffe0ff */
[----:B------:R-:W-:Y:S01]  /*19c20*/  @P1 MOV R11, R5 ;  /* 0x00000005000b1202 */ /* 0x000fe20000000f00 */
[----:B------:R-:W-:Y:S01]  /*19c30*/  @P2 IMAD.MOV.U32 R5, RZ, RZ, R4 ;  /* 0x000000ffff052224 */ /* 0x000fe200078e0004 */
[----:B------:R-:W-:Y:S01]  /*19c40*/  @P2 MOV R4, R8 ;  /* 0x0000000800042202 */ /* 0x000fe20000000f00 */
        /* <DEDUP_REMOVED lines=20> */
.L_x_2278:
[----:B------:R-:W-:Y:S05]  /*19d90*/  BSYNC B0 ;  /* 0x0000000000007941 */ /* 0x000fea0003800000 */
.L_x_2277:
[C---:B------:R-:W-:Y:S01]  /*19da0*/  IMAD.SHL.U32 R0, R55.reuse, 0x40, RZ ;  /* 0x0000004037007824 */ /* 0x040fe200078e00ff */
        /* <DEDUP_REMOVED lines=9> */
[----:B------:R-:W-:Y:S01]  /*19e40*/  LDSM.16.M88.4 R24, [R230] ;  /* 0x00000000e618783b */ /* 0x000fe20000000200 */
        /* <DEDUP_REMOVED lines=10> */
[----:B-1---5:R-:W1:Y:S01]  /*19ef0*/  LDSM.16.M88.4 R12, [R229+0x8000] ;  /* 0x00800000e50c783b */ /* 0x022e620000000200 */
[----:B------:R-:W-:Y:S02]  /*19f00*/  IADD3 R227, R229, 0x8020, RZ ;  /* 0x00008020e5e37810 */ /* 0x000fe40007ffe0ff */
[----:B------:R-:W-:Y:S01]  /*19f10*/  @P1 IADD3 R227, R0, -0x20, RZ ;  /* 0xffffffe000e31810 */ /* 0x000fe20007ffe0ff */
[----:B------:R-:W3:Y:S01]  /*19f20*/  LDSM.16.M88.4 R56, [R229+0x8800] ;  /* 0x00880000e538783b */ /* 0x000ee20000000200 */
[----:B------:R-:W-:-:S03]  /*19f30*/  IMAD.MOV.U32 R0, RZ, RZ, 0x40 ;  /* 0x00000040ff007424 */ /* 0x000fc600078e00ff */
[----:B------:R-:W4:Y:S02]  /*19f40*/  LDSM.16.M88.4 R76, [R229+0x9000] ;  /* 0x00900000e54c783b */ /* 0x000f240000000200 */
[----:B------:R-:W-:Y:S02]  /*19f50*/  SEL R0, R0, 0xffffffc0, !P2 ;  /* 0xffffffc000007807 */ /* 0x000fe40005000000 */
[----:B------:R-:W3:Y:S03]  /*19f60*/  LDSM.16.M88.4 R28, [R229+0x9800] ;  /* 0x00980000e51c783b */ /* 0x000ee60000000200 */
[----:B------:R-:W-:Y:S01]  /*19f70*/  IMAD.IADD R224, R229, 0x1, R0 ;  /* 0x00000001e5e07824 */ /* 0x000fe200078e0200 */
[----:B------:R-:W3:Y:S01]  /*19f80*/  LDSM.16.M88.4 R4, [R227] ;  /* 0x00000000e304783b */ /* 0x000ee20000000200 */
[----:B------:R-:W-:-:S03]  /*19f90*/  IMAD.IADD R220, R0, 0x1, R227 ;  /* 0x0000000100dc7824 */ /* 0x000fc600078e02e3 */
[----:B------:R-:W4:Y:S04]  /*19fa0*/  LDSM.16.M88.4 R92, [R227+0x800] ;  /* 0x00080000e35c783b */ /* 0x000f280000000200 */
[----:B------:R-:W4:Y:S04]  /*19fb0*/  LDSM.16.M88.4 R88, [R227+0x1000] ;  /* 0x00100000e358783b */ /* 0x000f280000000200 */
[----:B------:R-:W4:Y:S04]  /*19fc0*/  LDSM.16.M88.4 R84, [R227+0x1800] ;  /* 0x00180000e354783b */ /* 0x000f280000000200 */
[----:B------:R-:W4:Y:S04]  /*19fd0*/  LDSM.16.M88.4 R8, [R224+0x8000] ;  /* 0x00800000e008783b */ /* 0x000f280000000200 */
[----:B------:R-:W4:Y:S01]  /*19fe0*/  LDSM.16.M88.4 R64, [R224+0x8800] ;  /* 0x00880000e040783b */ /* 0x000f220000000200 */
[C---:B-1----:R-:W-:Y:S03]  /*19ff0*/  HMMA.16816.F32.BF16 R16, R24.reuse, R12, RZ ;  /* 0x0000000c1810723c */ /* 0x042fe600000418ff */
[----:B------:R-:W1:Y:S04]  /*1a000*/  LDSM.16.M88.4 R60, [R224+0x9000] ;  /* 0x00900000e03c783b */ /* 0x000e680000000200 */
[----:B------:R-:W-:Y:S01]  /*1a010*/  LDSM.16.M88.4 R100, [R220+0x4800] ;  /* 0x00480000dc64783b */ /* 0x000fe20000000200 */
[C---:B------:R-:W-:Y:S03]  /*1a020*/  HMMA.16816.F32.BF16 R12, R24.reuse, R14, RZ ;  /* 0x0000000e180c723c */ /* 0x040fe600000418ff */
[----:B------:R-:W-:Y:S05]  /*1a030*/  LDSM.16.M88.4 R96, [R229+0xe800] ;  /* 0x00e80000e560783b */ /* 0x000fea0000000200 */
[C---:B---3--:R-:W-:Y:S08]  /*1a040*/  HMMA.16816.F32.BF16 R32, R24.reuse, R56, RZ ;  /* 0x000000381820723c */ /* 0x048ff000000418ff */
[C---:B----4-:R-:W-:Y:S08]  /*1a050*/  HMMA.16816.F32.BF16 R80, R24.reuse, R76, RZ ;  /* 0x0000004c1850723c */ /* 0x050ff000000418ff */
[C---:B------:R-:W-:Y:S08]  /*1a060*/  HMMA.16816.F32.BF16 R56, R24.reuse, R58, RZ ;  /* 0x0000003a1838723c */ /* 0x040ff000000418ff */
[C---:B------:R-:W-:Y:S08]  /*1a070*/  HMMA.16816.F32.BF16 R76, R24.reuse, R78, RZ ;  /* 0x0000004e184c723c */ /* 0x040ff000000418ff */
[C---:B------:R-:W-:Y:S08]  /*1a080*/  HMMA.16816.F32.BF16 R72, R24.reuse, R28, RZ ;  /* 0x0000001c1848723c */ /* 0x040ff000000418ff */
[----:B------:R-:W-:Y:S01]  /*1a090*/  HMMA.16816.F32.BF16 R24, R24, R30, RZ ;  /* 0x0000001e1818723c */ /* 0x000fe200000418ff */
[----:B------:R-:W3:Y:S07]  /*1a0a0*/  LDSM.16.M88.4 R28, [R224+0x9800] ;  /* 0x00980000e01c783b */ /* 0x000eee0000000200 */
        /* <DEDUP_REMOVED lines=12> */
[----:B------:R-:W-:Y:S03]  /*1a170*/  LDSM.16.M88.4 R84, [R230+0x2000] ;  /* 0x00200000e654783b */ /* 0x000fe60000000200 */
[C---:B------:R-:W-:Y:S08]  /*1a180*/  HMMA.16816.F32.BF16 R16, R68.reuse, R8, R16 ;  /* 0x000000084410723c */ /* 0x040ff00000041810 */
[C---:B------:R-:W-:Y:S01]  /*1a190*/  HMMA.16816.F32.BF16 R12, R68.reuse, R10, R12 ;  /* 0x0000000a440c723c */ /* 0x040fe2000004180c */
[----:B------:R-:W4:Y:S07]  /*1a1a0*/  LDSM.16.M88.4 R8, [R220+0x1000] ;  /* 0x00100000dc08783b */ /* 0x000f2e0000000200 */
[C---:B------:R-:W-:Y:S08]  /*1a1b0*/  HMMA.16816.F32.BF16 R32, R68.reuse, R64, R32 ;  /* 0x000000404420723c */ /* 0x040ff00000041820 */
[C---:B------:R-:W-:Y:S01]  /*1a1c0*/  HMMA.16816.F32.BF16 R56, R68.reuse, R66, R56 ;  /* 0x000000424438723c */ /* 0x040fe20000041838 */
[----:B------:R-:W-:Y:S07]  /*1a1d0*/  LDSM.16.M88.4 R64, [R220+0x1800] ;  /* 0x00180000dc40783b */ /* 0x000fee0000000200 */
[C---:B-1----:R-:W-:Y:S08]  /*1a1e0*/  HMMA.16816.F32.BF16 R80, R68.reuse, R60, R80 ;  /* 0x0000003c4450723c */ /* 0x042ff00000041850 */
[C---:B------:R-:W-:Y:S01]  /*1a1f0*/  HMMA.16816.F32.BF16 R76, R68.reuse, R62, R76 ;  /* 0x0000003e444c723c */ /* 0x040fe2000004184c */
[----:B------:R-:W-:Y:S07]  /*1a200*/  LDSM.16.M88.4 R60, [R227+0x2800] ;  /* 0x00280000e33c783b */ /* 0x000fee0000000200 */
[C---:B---3--:R-:W-:Y:S08]  /*1a210*/  HMMA.16816.F32.BF16 R72, R68.reuse, R28, R72 ;  /* 0x0000001c4448723c */ /* 0x048ff00000041848 */
        /* <DEDUP_REMOVED lines=80> */
[----:B--2---:R-:W-:Y:S08]  /*1a720*/  HMMA.16816.F32.BF16 R16, R4, R8, R16 ;  /* 0x000000080410723c */ /* 0x004ff00000041810 */
[C---:B------:R-:W-:Y:S08]  /*1a730*/  HMMA.16816.F32.BF16 R72, R44.reuse, R64, R72 ;  /* 0x000000402c48723c */ /* 0x040ff00000041848 */
[----:B------:R-:W-:Y:S01]  /*1a740*/  HMMA.16816.F32.BF16 R68, R44, R66, R68 ;  /* 0x000000422c44723c */ /* 0x000fe20000041844 */
[----:B------:R-:W-:Y:S04]  /*1a750*/  LDSM.16.M88.4 R64, [R230+0x6000] ;  /* 0x00600000e640783b */ /* 0x000fe80000000200 */
[----:B------:R-:W2:Y:S03]  /*1a760*/  LDSM.16.M88.4 R44, [R229+0xe000] ;  /* 0x00e00000e52c783b */ /* 0x000ea60000000200 */
[----:B------:R-:W-:Y:S01]  /*1a770*/  HMMA.16816.F32.BF16 R12, R4, R10, R12 ;  /* 0x0000000a040c723c */ /* 0x000fe2000004180c */
[----:B------:R-:W-:Y:S07]  /*1a780*/  LDSM.16.M88.4 R8, [R224+0xd800] ;  /* 0x00d80000e008783b */ /* 0x000fee0000000200 */
[C---:B---3--:R-:W-:Y:S08]  /*1a790*/  HMMA.16816.F32.BF16 R32, R48.reuse, R28, R32 ;  /* 0x0000001c3020723c */ /* 0x048ff00000041820 */
[C---:B------:R-:W-:Y:S01]  /*1a7a0*/  HMMA.16816.F32.BF16 R56, R48.reuse, R30, R56 ;  /* 0x0000001e3038723c */ /* 0x040fe20000041838 */
[----:B------:R-:W3:Y:S07]  /*1a7b0*/  LDSM.16.M88.4 R28, [R224+0xc800] ;  /* 0x00c80000e01c783b */ /* 0x000eee0000000200 */
[C---:B----4-:R-:W-:Y:S08]  /*1a7c0*/  HMMA.16816.F32.BF16 R80, R48.reuse, R24, R80 ;  /* 0x000000183050723c */ /* 0x050ff00000041850 */
[----:B------:R-:W-:Y:S01]  /*1a7d0*/  HMMA.16816.F32.BF16 R76, R48, R26, R76 ;  /* 0x0000001a304c723c */ /* 0x000fe2000004184c */
[----:B------:R-:W4:Y:S07]  /*1a7e0*/  LDSM.16.M88.4 R24, [R224+0xd000] ;  /* 0x00d00000e018783b */ /* 0x000f2e0000000200 */
[----:B------:R-:W-:Y:S08]  /*1a7f0*/  HMMA.16816.F32.BF16 R16, R92, R84, R16 ;  /* 0x000000545c10723c */ /* 0x000ff00000041810 */
[C---:B-1----:R-:W-:Y:S08]  /*1a800*/  HMMA.16816.F32.BF16 R72, R48.reuse, R60, R72 ;  /* 0x0000003c3048723c */ /* 0x042ff00000041848 */
[----:B------:R-:W-:Y:S01]  /*1a810*/  HMMA.16816.F32.BF16 R68, R48, R62, R68 ;  /* 0x0000003e3044723c */ /* 0x000fe20000041844 */
[----:B------:R-:W-:Y:S04]  /*1a820*/  LDSM.16.M88.4 R48, [R228+0x6000] ;  /* 0x00600000e430783b */ /* 0x000fe80000000200 */
[----:B------:R-:W1:Y:S03]  /*1a830*/  LDSM.16.M88.4 R60, [R227+0x6000] ;  /* 0x00600000e33c783b */ /* 0x000e660000000200 */
[----:B------:R-:W-:Y:S01]  /*1a840*/  HMMA.16816.F32.BF16 R12, R92, R86, R12 ;  /* 0x000000565c0c723c */ /* 0x000fe2000004180c */
[----:B------:R-:W-:Y:S07]  /*1a850*/  LDSM.16.M88.4 R84, [R220+0x5800] ;  /* 0x00580000dc54783b */ /* 0x000fee0000000200 */
[----:B--2---:R-:W-:Y:S08]  /*1a860*/  HMMA.16816.F32.BF16 R16, R64, R44, R16 ;  /* 0x0000002c4010723c */ /* 0x004ff00000041810 */
[C---:B---3--:R-:W-:Y:S08]  /*1a870*/  HMMA.16816.F32.BF16 R32, R4.reuse, R28, R32 ;  /* 0x0000001c0420723c */ /* 0x048ff00000041820 */
[C---:B------:R-:W-:Y:S01]  /*1a880*/  HMMA.16816.F32.BF16 R56, R4.reuse, R30, R56 ;  /* 0x0000001e0438723c */ /* 0x040fe20000041838 */
[----:B------:R-:W-:Y:S07]  /*1a890*/  LDSM.16.M88.4 R28, [R226+0x6000] ;  /* 0x00600000e21c783b */ /* 0x000fee0000000200 */
[C---:B----4-:R-:W-:Y:S08]  /*1a8a0*/  HMMA.16816.F32.BF16 R80, R4.reuse, R24, R80 ;  /* 0x000000180450723c */ /* 0x050ff00000041850 */
[----:B------:R-:W-:Y:S01]  /*1a8b0*/  HMMA.16816.F32.BF16 R76, R4, R26, R76 ;  /* 0x0000001a044c723c */ /* 0x000fe2000004184c */
[----:B------:R-:W2:Y:S07]  /*1a8c0*/  LDSM.16.M88.4 R24, [R224+0xe000] ;  /* 0x00e00000e018783b */ /* 0x000eae0000000200 */
[----:B------:R-:W-:Y:S01]  /*1a8d0*/  HMMA.16816.F32.BF16 R12, R64, R46, R12 ;  /* 0x0000002e400c723c */ /* 0x000fe2000004180c */
[----:B------:R-:W-:Y:S07]  /*1a8e0*/  LDSM.16.M88.4 R44, [R227+0x6800] ;  /* 0x00680000e32c783b */ /* 0x000fee0000000200 */
[----:B-1----:R-:W-:Y:S08]  /*1a8f0*/  HMMA.16816.F32.BF16 R16, R48, R60, R16 ;  /* 0x0000003c3010723c */ /* 0x002ff00000041810 */
[C---:B------:R-:W-:Y:S08]  /*1a900*/  HMMA.16816.F32.BF16 R72, R4.reuse, R8, R72 ;  /* 0x000000080448723c */ /* 0x040ff00000041848 */
[----:B------:R-:W-:Y:S01]  /*1a910*/  HMMA.16816.F32.BF16 R68, R4, R10, R68 ;  /* 0x0000000a0444723c */ /* 0x000fe20000041844 */
[----:B------:R-:W-:Y:S04]  /*1a920*/  LDSM.16.M88.4 R8, [R225+0x6000] ;  /* 0x00600000e108783b */ /* 0x000fe80000000200 */
[----:B------:R-:W1:Y:S03]  /*1a930*/  LDSM.16.M88.4 R4, [R220+0x6000] ;  /* 0x00600000dc04783b */ /* 0x000e660000000200 */
[----:B------:R-:W-:Y:S01]  /*1a940*/  HMMA.16816.F32.BF16 R12, R48, R62, R12 ;  /* 0x0000003e300c723c */ /* 0x000fe2000004180c */
[----:B------:R-:W3:Y:S07]  /*1a950*/  LDSM.16.M88.4 R60, [R229+0xf000] ;  /* 0x00f00000e53c783b */ /* 0x000eee0000000200 */
[----:B--2---:R-:W-:Y:S08]  /*1a960*/  HMMA.16816.F32.BF16 R16, R28, R24, R16 ;  /* 0x000000181c10723c */ /* 0x004ff00000041810 */
[C---:B------:R-:W-:Y:S08]  /*1a970*/  HMMA.16816.F32.BF16 R32, R92.reuse, R100, R32 ;  /* 0x000000645c20723c */ /* 0x040ff00000041820 */
[C---:B------:R-:W-:Y:S08]  /*1a980*/  HMMA.16816.F32.BF16 R56, R92.reuse, R102, R56 ;  /* 0x000000665c38723c */ /* 0x040ff00000041838 */
[----:B------:R-:W-:Y:S01]  /*1a990*/  HMMA.16816.F32.BF16 R100, R92, R88, R80 ;  /* 0x000000585c64723c */ /* 0x000fe20000041850 */
[----:B------:R-:W-:Y:S07]  /*1a9a0*/  LDSM.16.M88.4 R80, [R224+0xe800] ;  /* 0x00e80000e050783b */ /* 0x000fee0000000200 */
[----:B------:R-:W-:Y:S01]  /*1a9b0*/  HMMA.16816.F32.BF16 R12, R28, R26, R12 ;  /* 0x0000001a1c0c723c */ /* 0x000fe2000004180c */
[----:B------:R-:W2:Y:S07]  /*1a9c0*/  LDSM.16.M88.4 R24, [R227+0x7000] ;  /* 0x00700000e318783b */ /* 0x000eae0000000200 */
[----:B-1----:R-:W-:Y:S08]  /*1a9d0*/  HMMA.16816.F32.BF16 R16, R8, R4, R16 ;  /* 0x000000040810723c */ /* 0x002ff00000041810 */
[----:B------:R-:W-:Y:S01]  /*1a9e0*/  HMMA.16816.F32.BF16 R76, R92, R90, R76 ;  /* 0x0000005a5c4c723c */ /* 0x000fe2000004184c */
[----:B------:R-:W1:Y:S07]  /*1a9f0*/  LDSM.16.M88.4 R88, [R229+0xf800] ;  /* 0x00f80000e558783b */ /* 0x000e6e0000000200 */
[----:B---3--:R-:W-:Y:S08]  /*1aa00*/  HMMA.16816.F32.BF16 R100, R64, R60, R100 ;  /* 0x0000003c4064723c */ /* 0x008ff00000041864 */
[----:B------:R-:W-:Y:S01]  /*1aa10*/  HMMA.16816.F32.BF16 R72, R92, R84, R72 ;  /* 0x000000545c48723c */ /* 0x000fe20000041848 */
[----:B------:R-:W-:-:S02]  /*1aa20*/  FMUL.FTZ R16, R16, R36 ;  /* 0x0000002410107220 */ /* 0x000fc40000410000 */
[-C--:B------:R-:W-:Y:S02]  /*1aa30*/  FMUL.FTZ R17, R17, R36.reuse ;  /* 0x0000002411117220 */ /* 0x080fe40000410000 */
[----:B------:R-:W-:-:S03]  /*1aa40*/  FMUL.FTZ R18, R18, R36 ;  /* 0x0000002412127220 */ /* 0x000fc60000410000 */
[----:B------:R-:W-:Y:S01]  /*1aa50*/  HMMA.16816.F32.BF16 R84, R92, R86, R68 ;  /* 0x000000565c54723c */ /* 0x000fe20000041844 */
[----:B------:R-:W3:Y:S01]  /*1aa60*/  MUFU.TANH R37, R16 ;  /* 0x0000001000257308 */ /* 0x000ee20000002400 */
[----:B------:R-:W-:Y:S06]  /*1aa70*/  LDSM.16.M88.4 R68, [R220+0x6800] ;  /* 0x00680000dc44783b */ /* 0x000fec0000000200 */
[----:B------:R-:W-:Y:S01]  /*1aa80*/  HMMA.16816.F32.BF16 R12, R8, R6, R12 ;  /* 0x00000006080c723c */ /* 0x000fe2000004180c */
[----:B------:R-:W4:Y:S01]  /*1aa90*/  MUFU.TANH R38, R17 ;  /* 0x0000001100267308 */ /* 0x000f220000002400 */
[----:B------:R-:W-:Y:S06]  /*1aaa0*/  LDSM.16.M88.4 R4, [R224+0xf000] ;  /* 0x00f00000e004783b */ /* 0x000fec0000000200 */
[----:B------:R-:W-:Y:S08]  /*1aab0*/  HMMA.16816.F32.BF16 R76, R64, R62, R76 ;  /* 0x0000003e404c723c */ /* 0x000ff0000004184c */
[----:B--2---:R-:W-:Y:S01]  /*1aac0*/  HMMA.16816.F32.BF16 R100, R48, R24, R100 ;  /* 0x000000183064723c */ /* 0x004fe20000041864 */
[----:B------:R2:W1:Y:S06]  /*1aad0*/  MUFU.TANH R24, R18 ;  /* 0x0000001200187308 */ /* 0x00046c0000002400 */
[----:B------:R-:W-:-:S02]  /*1aae0*/  FMUL.FTZ R25, R19, R36 ;  /* 0x0000002413197220 */ /* 0x000fc40000410000 */
[----:B--2---:R-:W2:Y:S01]  /*1aaf0*/  LDSM.16.M88.4 R16, [R227+0x7800] ;  /* 0x00780000e310783b */ /* 0x004ea20000000200 */
[----:B------:R-:W-:Y:S01]  /*1ab00*/  HMMA.16816.F32.BF16 R32, R64, R96, R32 ;  /* 0x000000604020723c */ /* 0x000fe20000041820 */
[-C--:B------:R-:W-:Y:S02]  /*1ab10*/  FMUL.FTZ R12, R12, R36.reuse ;  /* 0x000000240c0c7220 */ /* 0x080fe40000410000 */
[-C--:B------:R-:W-:Y:S02]  /*1ab20*/  FMUL.FTZ R13, R13, R36.reuse ;  /* 0x000000240d0d7220 */ /* 0x080fe40000410000 */
[----:B------:R-:W-:-:S03]  /*1ab30*/  FMUL.FTZ R14, R14, R36 ;  /* 0x000000240e0e7220 */ /* 0x000fc60000410000 */
[C---:B------:R-:W-:Y:S01]  /*1ab40*/  HMMA.16816.F32.BF16 R56, R64.reuse, R98, R56 ;  /* 0x000000624038723c */ /* 0x040fe20000041838 */
[----:B------:R-:W2:Y:S07]  /*1ab50*/  MUFU.TANH R42, R12 ;  /* 0x0000000c002a7308 */ /* 0x000eae0000002400 */
[C---:B-1----:R-:W-:Y:S01]  /*1ab60*/  HMMA.16816.F32.BF16 R84, R64.reuse, R90, R84 ;  /* 0x0000005a4054723c */ /* 0x042fe20000041854 */
[----:B------:R-:W1:Y:S07]  /*1ab70*/  MUFU.TANH R43, R13 ;  /* 0x0000000d002b7308 */ /* 0x000e6e0000002400 */
[----:B------:R-:W-:Y:S08]  /*1ab80*/  HMMA.16816.F32.BF16 R72, R64, R88, R72 ;  /* 0x000000584048723c */ /* 0x000ff00000041848 */
[----:B------:R-:W-:Y:S01]  /*1ab90*/  HMMA.16816.F32.BF16 R76, R48, R26, R76 ;  /* 0x0000001a304c723c */ /* 0x000fe2000004184c */
[----:B------:R1:W1:Y:S06]  /*1aba0*/  MUFU.TANH R26, R14 ;  /* 0x0000000e001a7308 */ /* 0x00026c0000002400 */
[----:B------:R-:W-:-:S02]  /*1abb0*/  FMUL.FTZ R27, R15, R36 ;  /* 0x000000240f1b7220 */ /* 0x000fc40000410000 */
[----:B-1----:R-:W1:Y:S01]  /*1abc0*/  LDSM.16.M88.4 R12, [R224+0xf800] ;  /* 0x00f80000e00c783b */ /* 0x002e620000000200 */
[C---:B------:R-:W-:Y:S08]  /*1abd0*/  HMMA.16816.F32.BF16 R32, R48.reuse, R44, R32 ;  /* 0x0000002c3020723c */ /* 0x040ff00000041820 */
[C---:B------:R-:W-:Y:S01]  /*1abe0*/  HMMA.16816.F32.BF16 R56, R48.reuse, R46, R56 ;  /* 0x0000002e3038723c */ /* 0x040fe20000041838 */
[----:B------:R-:W-:Y:S07]  /*1abf0*/  LDSM.16.M88.4 R44, [R220+0x7000] ;  /* 0x00700000dc2c783b */ /* 0x000fee0000000200 */
[C---:B--2---:R-:W-:Y:S08]  /*1ac00*/  HMMA.16816.F32.BF16 R84, R48.reuse, R18, R84 ;  /* 0x000000123054723c */ /* 0x044ff00000041854 */
[----:B------:R-:W-:Y:S08]  /*1ac10*/  HMMA.16816.F32.BF16 R72, R48, R16, R72 ;  /* 0x000000103048723c */ /* 0x000ff00000041848 */
[C---:B------:R-:W-:Y:S08]  /*1ac20*/  HMMA.16816.F32.BF16 R100, R28.reuse, R4, R100 ;  /* 0x000000041c64723c */ /* 0x040ff00000041864 */
[----:B------:R-:W-:Y:S01]  /*1ac30*/  HMMA.16816.F32.BF16 R76, R28, R6, R76 ;  /* 0x000000061c4c723c */ /* 0x000fe2000004184c */
[----:B------:R-:W2:Y:S01]  /*1ac40*/  LDSM.16.M88.4 R4, [R220+0x7800] ;  /* 0x00780000dc04783b */ /* 0x000ea20000000200 */
[----:B------:R-:W-:-:S02]  /*1ac50*/  LEA R23, R52, R23, 0x4 ;  /* 0x0000001734177211 */ /* 0x000fc400078e20ff */
[----:B------:R-:W-:Y:S01]  /*1ac60*/  ISETP.GT.AND P6, PT, R250, R239, PT ;  /* 0x000000effa00720c */ /* 0x000fe20003fc4270 */
[----:B------:R-:W1:Y:S03]  /*1ac70*/  MUFU.TANH R25, R25 ;  /* 0x0000001900197308 */ /* 0x000e660000002400 */
[----:B------:R-:W-:Y:S01]  /*1ac80*/  HMMA.16816.F32.BF16 R32, R28, R80, R32 ;  /* 0x000000501c20723c */ /* 0x000fe20000041820 */
[----:B------:R-:W-:Y:S01]  /*1ac90*/  ISETP.NE.U32.AND P0, PT, R248, RZ, PT ;  /* 0x000000fff800720c */ /* 0x000fe20003f05070 */
[----:B------:R-:W-:-:S06]  /*1aca0*/  DEPBAR.LE SB0, 0x0 ;  /* 0x000080000000791a */ /* 0x000fcc0000000000 */
[C---:B------:R-:W-:Y:S08]  /*1acb0*/  HMMA.16816.F32.BF16 R56, R28.reuse, R82, R56 ;  /* 0x000000521c38723c */ /* 0x040ff00000041838 */
[C---:B-1----:R-:W-:Y:S08]  /*1acc0*/  HMMA.16816.F32.BF16 R84, R28.reuse, R14, R84 ;  /* 0x0000000e1c54723c */ /* 0x042ff00000041854 */
[----:B------:R-:W-:Y:S08]  /*1acd0*/  HMMA.16816.F32.BF16 R72, R28, R12, R72 ;  /* 0x0000000c1c48723c */ /* 0x000ff00000041848 */
[C---:B------:R-:W-:Y:S08]  /*1ace0*/  HMMA.16816.F32.BF16 R32, R8.reuse, R68, R32 ;  /* 0x000000440820723c */ /* 0x040ff00000041820 */
[C---:B------:R-:W-:Y:S08]  /*1acf0*/  HMMA.16816.F32.BF16 R56, R8.reuse, R70, R56 ;  /* 0x000000460838723c */ /* 0x040ff00000041838 */
[C---:B--2---:R-:W-:Y:S08]  /*1ad00*/  HMMA.16816.F32.BF16 R84, R8.reuse, R6, R84 ;  /* 0x000000060854723c */ /* 0x044ff00000041854 */
        /* <DEDUP_REMOVED lines=82> */
[----:B------:R-:W-:Y:S02]  /*1b230*/  IABS R4, R10 ;  /* 0x0000000a00047213 */ /* 0x000fe40000000000 */
[-C--:B--2---:R-:W-:Y:S02]  /*1b240*/  IABS R8, R6.reuse ;  /* 0x0000000600087213 */ /* 0x084fe40000000000 */
[-C--:B------:R-:W-:Y:S02]  /*1b250*/  IABS R5, R6.reuse ;  /* 0x0000000600057213 */ /* 0x080fe40000000000 */
[----:B------:R-:W1:Y:S01]  /*1b260*/  I2F.RP R14, R8 ;  /* 0x00000008000e7306 */ /* 0x000e620000209400 */
[----:B------:R-:W-:Y:S02]  /*1b270*/  LOP3.LUT R10, R10, R6, RZ, 0x3c, !PT ;  /* 0x000000060a0a7212 */ /* 0x000fe400078e3cff */
[----:B------:R-:W-:-:S02]  /*1b280*/  IMAD.MOV R5, RZ, RZ, -R5 ;  /* 0x000000ffff057224 */ /* 0x000fc400078e0a05 */
[----:B------:R-:W-:-:S03]  /*1b290*/  ISETP.GE.AND P1, PT, R10, RZ, PT ;  /* 0x000000ff0a00720c */ /* 0x000fc60003f26270 */
        /* <DEDUP_REMOVED lines=14> */
[----:B------:R-:W-:Y:S02]  /*1b380*/  @!P2 IADD3 R9, R9, 0x1, RZ ;  /* 0x000000010909a810 */ /* 0x000fe40007ffe0ff */
[----:B------:R-:W-:Y:S02]  /*1b390*/  ISETP.NE.AND P2, PT, R6, RZ, PT ;  /* 0x000000ff0600720c */ /* 0x000fe40003f45270 */
[-C--:B------:R-:W-:Y:S02]  /*1b3a0*/  ISETP.GE.U32.AND P4, PT, R4, R8.reuse, PT ;  /* 0x000000080400720c */ /* 0x080fe40003f86070 */
[----:B------:R-:W-:Y:S02]  /*1b3b0*/  @!P3 IADD3 R5, R5, -R8, RZ ;  /* 0x800000080505b210 */ /* 0x000fe40007ffe0ff */
[----:B------:R-:W-:Y:S02]  /*1b3c0*/  LOP3.LUT R4, R3, R6, RZ, 0x3c, !PT ;  /* 0x0000000603047212 */ /* 0x000fe400078e3cff */
[----:B------:R-:W-:-:S02]  /*1b3d0*/  ISETP.GE.U32.AND P5, PT, R5, R8, PT ;  /* 0x000000080500720c */ /* 0x000fc40003fa6070 */
[----:B------:R-:W-:Y:S02]  /*1b3e0*/  @!P3 IADD3 R11, R11, 0x1, RZ ;  /* 0x000000010b0bb810 */ /* 0x000fe40007ffe0ff */
[----:B------:R-:W-:Y:S02]  /*1b3f0*/  ISETP.GE.AND P3, PT, R4, RZ, PT ;  /* 0x000000ff0400720c */ /* 0x000fe40003f66270 */
[----:B------:R-:W-:Y:S02]  /*1b400*/  LOP3.LUT R4, RZ, R6, RZ, 0x33, !PT ;  /* 0x00000006ff047212 */ /* 0x000fe400078e33ff */
[----:B------:R-:W-:-:S05]  /*1b410*/  @P4 IADD3 R9, R9, 0x1, RZ ;  /* 0x0000000109094810 */ /* 0x000fca0007ffe0ff */
[----:B------:R-:W-:Y:S01]  /*1b420*/  IMAD.MOV.U32 R5, RZ, RZ, R9 ;  /* 0x000000ffff057224 */ /* 0x000fe200078e0009 */
[----:B------:R-:W-:-:S03]  /*1b430*/  @P5 IADD3 R11, R11, 0x1, RZ ;  /* 0x000000010b0b5810 */ /* 0x000fc60007ffe0ff */
[----:B------:R-:W-:Y:S01]  /*1b440*/  @!P1 IMAD.MOV R5, RZ, RZ, -R5 ;  /* 0x000000ffff059224 */ /* 0x000fe200078e0a05 */
[----:B------:R-:W-:-:S04]  /*1b450*/  @!P3 IADD3 R11, -R11, RZ, RZ ;  /* 0x000000ff0b0bb210 */ /* 0x000fc80007ffe1ff */
[C---:B------:R-:W-:Y:S02]  /*1b460*/  SEL R5, R4.reuse, R5, !P2 ;  /* 0x0000000504057207 */ /* 0x040fe40005000000 */
[----:B------:R-:W-:Y:S02]  /*1b470*/  SEL R4, R4, R11, !P2 ;  /* 0x0000000b04047207 */ /* 0x000fe40005000000 */
[----:B------:R-:W2:Y:S01]  /*1b480*/  LD.E.64 R10, [R20.64+0x38] ;  /* 0x00003806140a7980 */ /* 0x000ea2000c101b00 */
[----:B------:R-:W-:-:S04]  /*1b490*/  IMAD.WIDE R14, R5, 0x4, R248 ;  /* 0x00000004050e7825 */ /* 0x000fc800078e02f8 */
[C---:B------:R-:W-:Y:S01]  /*1b4a0*/  IMAD.WIDE R8, R4.reuse, 0x4, R248 ;  /* 0x0000000404087825 */ /* 0x040fe200078e02f8 */
[----:B------:R1:W3:Y:S05]  /*1b4b0*/  LD.E R7, [R14.64] ;  /* 0x000000060e077980 */ /* 0x0002ea000c101900 */
[----:B------:R-:W3:Y:S04]  /*1b4c0*/  LD.E R8, [R8.64] ;  /* 0x0000000608087980 */ /* 0x000ee8000c101900 */
[----:B-1----:R-:W4:Y:S01]  /*1b4d0*/  LD.E.64 R14, [R20.64+0x20] ;  /* 0x00002006140e7980 */ /* 0x002f22000c101b00 */
[----:B------:R-:W-:-:S04]  /*1b4e0*/  IMAD.IADD R4, R4, 0x1, -R5 ;  /* 0x0000000104047824 */ /* 0x000fc800078e0a05 */
[----:B------:R-:W-:-:S05]  /*1b4f0*/  IMAD R6, R6, R4, -0x40 ;  /* 0xffffffc006067424 */ /* 0x000fca00078e0204 */
[----:B------:R-:W-:Y:S01]  /*1b500*/  SHF.R.S32.HI R5, RZ, 0x1f, R6 ;  /* 0x0000001fff057819 */ /* 0x000fe20000011406 */
[----:B--2---:R-:W-:-:S04]  /*1b510*/  IMAD R4, R11, R6, RZ ;  /* 0x000000060b047224 */ /* 0x004fc800078e02ff */
[C---:B------:R-:W-:Y:S02]  /*1b520*/  IMAD R5, R10.reuse, R5, R4 ;  /* 0x000000050a057224 */ /* 0x040fe400078e0204 */
[----:B---3--:R-:W-:Y:S02]  /*1b530*/  IMAD.IADD R7, R7, 0x1, -R8 ;  /* 0x0000000107077824 */ /* 0x008fe400078e0a08 */
[----:B------:R-:W-:-:S03]  /*1b540*/  IMAD.WIDE.U32 R8, R10, R6, RZ ;  /* 0x000000060a087225 */ /* 0x000fc600078e00ff */
[----:B------:R-:W-:Y:S02]  /*1b550*/  SHF.R.S32.HI R6, RZ, 0x1f, R7 ;  /* 0x0000001fff067819 */ /* 0x000fe40000011407 */
[----:B------:R-:W-:Y:S01]  /*1b560*/  IADD3 R9, R9, R5, RZ ;  /* 0x0000000509097210 */ /* 0x000fe20007ffe0ff */
[----:B----4-:R-:W-:-:S04]  /*1b570*/  IMAD R4, R15, R7, RZ ;  /* 0x000000070f047224 */ /* 0x010fc800078e02ff */
[----:B------:R-:W-:Y:S02]  /*1b580*/  IMAD R4, R14, R6, R4 ;  /* 0x000000060e047224 */ /* 0x000fe400078e0204 */
[----:B------:R-:W-:-:S04]  /*1b590*/  IMAD.WIDE.U32 R6, R7, R14, R8 ;  /* 0x0000000e07067225 */ /* 0x000fc800078e0008 */
[----:B------:R-:W-:Y:S01]  /*1b5a0*/  IMAD.IADD R4, R7, 0x1, R4 ;  /* 0x0000000107047824 */ /* 0x000fe200078e0204 */
[----:B------:R-:W-:Y:S05]  /*1b5b0*/  BRA `(.L_x_2283) ;  /* 0x0000003000007947 */ /* 0x000fea0003800000 */
.L_x_2282:
[----:B------:R-:W2:Y:S02]  /*1b5c0*/  LD.E R6, [R20.64+0x38] ;  /* 0x0000380614067980 */ /* 0x000ea4000c101900 */
[----:B--2---:R-:W-:-:S04]  /*1b5d0*/  LEA R6, -R6, RZ, 0x6 ;  /* 0x000000ff06067211 */ /* 0x004fc800078e31ff */
[----:B------:R-:W-:Y:S02]  /*1b5e0*/  SHF.R.S32.HI R4, RZ, 0x1f, R6 ;  /* 0x0000001fff047819 */ /* 0x000fe40000011406 */
.L_x_2283:
[----:B------:R-:W-:Y:S05]  /*1b5f0*/  BSYNC B0 ;  /* 0x0000000000007941 */ /* 0x000fea0003800000 */
.L_x_2281:
        /* <DEDUP_REMOVED lines=125> */
.L_x_2280:
[----:B-1234-:R-:W-:Y:S05]  /*1bdd0*/  BSYNC B1 ;  /* 0x0000000000017941 */ /* 0x01efea0003800000 */
.L_x_2279:
[----:B------:R1:W2:Y:S01]  /*1bde0*/  LD.E R29, [R20.64+0xdc] ;  /* 0x0000dc06141d7980 */ /* 0x0002a2000c101900 */
[----:B------:R-:W-:-:S02]  /*1bdf0*/  IMAD.IADD R22, R3, 0x1, R22 ;  /* 0x0000000103167824 */ /* 0x000fc400078e0216 */
[----:B------:R-:W-:-:S03]  /*1be00*/  IMAD.SHL.U32 R234, R41, 0x2, RZ ;  /* 0x0000000229ea7824 */ /* 0x000fc600078e00ff */
[----:B------:R-:W-:Y:S01]  /*1be10*/  IADD3 R3, R22, 0x1, RZ ;  /* 0x0000000116037810 */ /* 0x000fe20007ffe0ff */
[--C-:B------:R-:W-:Y:S01]  /*1be20*/  IMAD R233, R40, 0x2, R234.reuse ;  /* 0x0000000228e97824 */ /* 0x100fe200078e02ea */
[C---:B------:R-:W-:Y:S01]  /*1be30*/  IADD3 R4, R22.reuse, 0x8, RZ ;  /* 0x0000000816047810 */ /* 0x040fe20007ffe0ff */
        /* <DEDUP_REMOVED lines=18> */
[----:B------:R-:W-:Y:S01]  /*1bf60*/  FSEL R42, R42, -INF , !P2 ;  /* 0xff8000002a2a7808 */ /* 0x000fe20005000000 */
        /* <DEDUP_REMOVED lines=11> */
[----:B------:R-:W-:Y:S01]  /*1c020*/  IADD3 R3, R22, 0x19, RZ ;  /* 0x0000001916037810 */ /* 0x000fe20007ffe0ff */
[----:B------:R-:W-:Y:S01]  /*1c030*/  LDSM.16.MT88.4 R88, [R232+0x14000] ;  /* 0x01400000e858783b */ /* 0x000fe20000004200 */
[----:B------:R-:W-:Y:S02]  /*1c040*/  FSEL R27, R27, -INF , !P4 ;  /* 0xff8000001b1b7808 */ /* 0x000fe40006000000 */
[----:B------:R-:W-:Y:S01]  /*1c050*/  FSEL R5, R32, -INF , !P1 ;  /* 0xff80000020057808 */ /* 0x000fe20004800000 */
[----:B------:R-:W-:Y:S01]  /*1c060*/  LDSM.16.MT88.4 R96, [R231+0x14000] ;  /* 0x01400000e760783b */ /* 0x000fe20000004200 */
[----:B------:R-:W-:-:S02]  /*1c070*/  ISETP.GE.AND P4, PT, R4, R0, PT ;  /* 0x000000000400720c */ /* 0x000fc40003f86270 */
[-C--:B------:R-:W-:Y:S01]  /*1c080*/  ISETP.GE.AND P1, PT, R4, R2.reuse, PT ;  /* 0x000000020400720c */ /* 0x080fe20003f26270 */
[----:B------:R-:W-:Y:S01]  /*1c090*/  LDSM.16.MT88.4 R104, [R234+0x16000] ;  /* 0x01600000ea68783b */ /* 0x000fe20000004200 */
[----:B------:R-:W-:Y:S02]  /*1c0a0*/  FSEL R4, R33, -INF , !P3 ;  /* 0xff80000021047808 */ /* 0x000fe40005800000 */
[----:B------:R-:W-:Y:S01]  /*1c0b0*/  FSEL R9, R17, -INF , !P5 ;  /* 0xff80000011097808 */ /* 0x000fe20006800000 */
[----:B------:R-:W-:Y:S01]  /*1c0c0*/  LDSM.16.MT88.4 R112, [R233+0x16000] ;  /* 0x01600000e970783b */ /* 0x000fe20000004200 */
[----:B------:R-:W-:Y:S02]  /*1c0d0*/  ISETP.GE.AND P3, PT, R3, R2, PT ;  /* 0x000000020300720c */ /* 0x000fe40003f66270 */
[C---:B------:R-:W-:Y:S01]  /*1c0e0*/  ISETP.GE.AND P5, PT, R22.reuse, R0, PT ;  /* 0x000000001600720c */ /* 0x040fe20003fa6270 */
[----:B------:R-:W-:Y:S01]  /*1c0f0*/  LDSM.16.MT88.4 R120, [R232+0x16000] ;  /* 0x01600000e878783b */ /* 0x000fe20000004200 */
[----:B------:R-:W-:-:S02]  /*1c100*/  IADD3 R6, R22, 0x20, RZ ;  /* 0x0000002016067810 */ /* 0x000fc40007ffe0ff */
[----:B------:R-:W-:Y:S02]  /*1c110*/  FSEL R8, R12, -INF , !P1 ;  /* 0xff8000000c087808 */ /* 0x000fe40004800000 */
[----:B------:R-:W-:Y:S02]  /*1c120*/  FSEL R37, R37, -INF , !P5 ;  /* 0xff80000025257808 */ /* 0x000fe40006800000 */
[----:B------:R-:W-:Y:S02]  /*1c130*/  FSEL R12, R44, -INF , !P3 ;  /* 0xff8000002c0c7808 */ /* 0x000fe40005800000 */
[----:B------:R-:W-:Y:S02]  /*1c140*/  ISETP.GE.AND P3, PT, R22, R2, PT ;  /* 0x000000021600720c */ /* 0x000fe40003f66270 */
[----:B------:R-:W-:Y:S02]  /*1c150*/  FSEL R13, R35, -INF , !P4 ;  /* 0xff800000230d7808 */ /* 0x000fe40006000000 */
[----:B------:R-:W-:-:S02]  /*1c160*/  ISETP.GE.AND P4, PT, R6, R0, PT ;  /* 0x000000000600720c */ /* 0x000fc40003f86270 */
[----:B------:R-:W-:Y:S02]  /*1c170*/  ISETP.GE.AND P1, PT, R6, R2, PT ;  /* 0x000000020600720c */ /* 0x000fe40003f26270 */
[----:B------:R-:W-:Y:S02]  /*1c180*/  FSEL R10, R16, -INF , !P2 ;  /* 0xff800000100a7808 */ /* 0x000fe40005000000 */
[----:B------:R-:W-:Y:S01]  /*1c190*/  FMNMX.FTZ R6, R37, R38, !PT ;  /* 0x0000002625067209 */ /* 0x000fe20007810000 */
[----:B------:R-:W-:Y:S01]  /*1c1a0*/  LDSM.16.MT88.4 R16, [R234+0x10800] ;  /* 0x01080000ea10783b */ /* 0x000fe20000004200 */
[----:B------:R-:W-:Y:S02]  /*1c1b0*/  ISETP.GE.AND P2, PT, R3, R0, PT ;  /* 0x000000000300720c */ /* 0x000fe40003f46270 */
[----:B------:R-:W-:Y:S02]  /*1c1c0*/  FSEL R24, R24, -INF , !P3 ;  /* 0xff80000018187808 */ /* 0x000fe40005800000 */
[----:B------:R-:W-:-:S02]  /*1c1d0*/  IADD3 R3, R22, 0x21, RZ ;  /* 0x0000002116037810 */ /* 0x000fc40007ffe0ff */
[----:B------:R-:W-:Y:S02]  /*1c1e0*/  FMNMX.FTZ R6, R42, R6, !PT ;  /* 0x000000062a067209 */ /* 0x000fe40007810000 */
[----:B------:R-:W-:Y:S02]  /*1c1f0*/  FSEL R11, R34, -INF , !P2 ;  /* 0xff800000220b7808 */ /* 0x000fe40005000000 */
[----:B------:R-:W-:Y:S02]  /*1c200*/  FMNMX.FTZ R14, R24, R25, !PT ;  /* 0x00000019180e7209 */ /* 0x000fe40007810000 */
[C---:B------:R-:W-:Y:S02]  /*1c210*/  ISETP.GE.AND P5, PT, R3.reuse, R0, PT ;  /* 0x000000000300720c */ /* 0x040fe40003fa6270 */
[----:B------:R-:W-:Y:S02]  /*1c220*/  ISETP.GE.AND P2, PT, R3, R2, PT ;  /* 0x000000020300720c */ /* 0x000fe40003f46270 */
[----:B------:R-:W-:-:S02]  /*1c230*/  IADD3 R3, R22, 0x28, RZ ;  /* 0x0000002816037810 */ /* 0x000fc40007ffe0ff */
[----:B------:R-:W-:Y:S02]  /*1c240*/  FMNMX.FTZ R6, R43, R6, !PT ;  /* 0x000000062b067209 */ /* 0x000fe40007810000 */
[----:B------:R-:W-:Y:S02]  /*1c250*/  FMNMX.FTZ R14, R26, R14, !PT ;  /* 0x0000000e1a0e7209 */ /* 0x000fe40007810000 */
[----:B------:R-:W-:Y:S02]  /*1c260*/  FSEL R178, R178, -INF , !P4 ;  /* 0xff800000b2b27808 */ /* 0x000fe40006000000 */
[----:B------:R-:W-:Y:S02]  /*1c270*/  FSEL R182, R182, -INF , !P1 ;  /* 0xff800000b6b67808 */ /* 0x000fe40004800000 */
[C---:B------:R-:W-:Y:S02]  /*1c280*/  ISETP.GE.AND P4, PT, R3.reuse, R0, PT ;  /* 0x000000000300720c */ /* 0x040fe40003f86270 */
[----:B------:R-:W-:-:S02]  /*1c290*/  ISETP.GE.AND P1, PT, R3, R2, PT ;  /* 0x000000020300720c */ /* 0x000fc40003f26270 */
        /* <DEDUP_REMOVED lines=8> */
[----:B------:R-:W-:Y:S02]  /*1c320*/  IADD3 R6, R22, 0x29, RZ ;  /* 0x0000002916067810 */ /* 0x000fe40007ffe0ff */
[----:B------:R-:W-:Y:S02]  /*1c330*/  FSEL R179, R179, -INF , !P5 ;  /* 0xff800000b3b37808 */ /* 0x000fe40006800000 */
[----:B------:R-:W-:Y:S02]  /*1c340*/  FMNMX.FTZ R15, R178, R15, !PT ;  /* 0x0000000fb20f7209 */ /* 0x000fe40007810000 */
[----:B------:R-:W-:-:S02]  /*1c350*/  FMNMX.FTZ R14, R12, R14, !PT ;  /* 0x0000000e0c0e7209 */ /* 0x000fc40007810000 */
[----:B------:R-:W-:Y:S02]  /*1c360*/  IADD3 R7, R22, 0x30, RZ ;  /* 0x0000003016077810 */ /* 0x000fe40007ffe0ff */
[----:B------:R-:W-:Y:S02]  /*1c370*/  ISETP.GE.AND P5, PT, R6, R0, PT ;  /* 0x000000000600720c */ /* 0x000fe40003fa6270 */
[----:B------:R-:W-:Y:S02]  /*1c380*/  FSEL R180, R180, -INF , !P4 ;  /* 0xff800000b4b47808 */ /* 0x000fe40006000000 */
[----:B------:R-:W-:Y:S02]  /*1c390*/  FMNMX.FTZ R15, R179, R15, !PT ;  /* 0x0000000fb30f7209 */ /* 0x000fe40007810000 */
[----:B------:R-:W-:Y:S02]  /*1c3a0*/  FSEL R183, R183, -INF , !P2 ;  /* 0xff800000b7b77808 */ /* 0x000fe40005000000 */
[----:B------:R-:W-:-:S02]  /*1c3b0*/  FMNMX.FTZ R14, R182, R14, !PT ;  /* 0x0000000eb60e7209 */ /* 0x000fc40007810000 */
[----:B------:R-:W-:Y:S02]  /*1c3c0*/  ISETP.GE.AND P3, PT, R6, R2, PT ;  /* 0x000000020600720c */ /* 0x000fe40003f66270 */
[----:B------:R-:W-:Y:S02]  /*1c3d0*/  ISETP.GE.AND P2, PT, R7, R0, PT ;  /* 0x000000000700720c */ /* 0x000fe40003f46270 */
[C---:B------:R-:W-:Y:S02]  /*1c3e0*/  IADD3 R6, R22.reuse, 0x31, RZ ;  /* 0x0000003116067810 */ /* 0x040fe40007ffe0ff */
[----:B------:R-:W-:Y:S02]  /*1c3f0*/  IADD3 R3, R22, 0x38, RZ ;  /* 0x0000003816037810 */ /* 0x000fe40007ffe0ff */
[----:B------:R-:W-:Y:S02]  /*1c400*/  FSEL R181, R181, -INF , !P5 ;  /* 0xff800000b5b57808 */ /* 0x000fe40006800000 */
[----:B------:R-:W-:-:S02]  /*1c410*/  FMNMX.FTZ R15, R180, R15, !PT ;  /* 0x0000000fb40f7209 */ /* 0x000fc40007810000 */
[----:B------:R-:W-:Y:S02]  /*1c420*/  FSEL R186, R186, -INF , !P1 ;  /* 0xff800000baba7808 */ /* 0x000fe40004800000 */
[----:B------:R-:W-:Y:S02]  /*1c430*/  FMNMX.FTZ R14, R183, R14, !PT ;  /* 0x0000000eb70e7209 */ /* 0x000fe40007810000 */
[----:B------:R-:W-:Y:S02]  /*1c440*/  FSEL R194, R194, -INF , !P2 ;  /* 0xff800000c2c27808 */ /* 0x000fe40005000000 */
[-C--:B------:R-:W-:Y:S02]  /*1c450*/  ISETP.GE.AND P4, PT, R6, R0.reuse, PT ;  /* 0x000000000600720c */ /* 0x080fe40003f86270 */
[----:B------:R-:W-:Y:S02]  /*1c460*/  FMNMX.FTZ R15, R181, R15, !PT ;  /* 0x0000000fb50f7209 */ /* 0x000fe40007810000 */
[----:B------:R-:W-:-:S02]  /*1c470*/  ISETP.GE.AND P2, PT, R3, R0, PT ;  /* 0x000000000300720c */ /* 0x000fc40003f46270 */
[----:B------:R-:W-:Y:S02]  /*1c480*/  ISETP.GE.AND P1, PT, R7, R2, PT ;  /* 0x000000020700720c */ /* 0x000fe40003f26270 */
[----:B------:R-:W-:Y:S02]  /*1c490*/  FSEL R187, R187, -INF , !P3 ;  /* 0xff800000bbbb7808 */ /* 0x000fe40005800000 */
        /* <DEDUP_REMOVED lines=16> */
[----:B------:R-:W-:Y:S01]  /*1c5a0*/  FSEL R31, R31, -INF , !P1 ;  /* 0xff8000001f1f7808 */ /* 0x000fe20004800000 */
[----:B-1----:R-:W-:Y:S01]  /*1c5b0*/  LDSM.16.MT88.4 R20, [R231+0x10800] ;  /* 0x01080000e714783b */ /* 0x002fe20000004200 */
        /* <DEDUP_REMOVED lines=51> */
[-CC-:B------:R-:W-:Y:S01]  /*1c8f0*/  FFMA.FTZ R183, R183, R29.reuse, -R28.reuse ;  /* 0x0000001db7b77223 */ /* 0x180fe2000001081c */
        /* <DEDUP_REMOVED lines=54> */
[----:B------:R-:W1:Y:S05]  /*1cc60*/  MUFU.EX2 R194, R194 ;  /* 0x000000c200c27308 */ /* 0x000e6a0000000800 */
[C---:B------:R-:W-:Y:S03]  /*1cc70*/  HMMA.16816.F32.BF16 R116, R128.reuse, R120, RZ ;  /* 0x000000788074723c */ /* 0x040fe600000418ff */
[----:B------:R-:W1:Y:S05]  /*1cc80*/  MUFU.EX2 R193, R193 ;  /* 0x000000c100c17308 */ /* 0x000e6a0000000800 */
[C---:B------:R-:W-:Y:S03]  /*1cc90*/  HMMA.16816.F32.BF16 R156, R128.reuse, R158, RZ ;  /* 0x0000009e809c723c */ /* 0x040fe600000418ff */
[----:B------:R-:W-:Y:S05]  /*1cca0*/  MUFU.EX2 R192, R192 ;  /* 0x000000c000c07308 */ /* 0x000fea0000000800 */
        /* <DEDUP_REMOVED lines=92> */
[----:B------:R-:W-:Y:S02]  /*1d270*/  FADD.FTZ R180, R194, R180 ;  /* 0x000000b4c2b47221 */ /* 0x000fe40000010000 */
[----:B------:R-:W-:Y:S01]  /*1d280*/  FADD.FTZ R186, R187, R186 ;  /* 0x000000babbba7221 */ /* 0x000fe20000010000 */
[----:B------:R-:W-:Y:S01]  /*1d290*/  HMMA.16816.F32.BF16 R148, R4, R10, R148 ;  /* 0x0000000a0494723c */ /* 0x000fe20000041894 */
[----:B------:R-:W1:Y:S01]  /*1d2a0*/  LDSM.16.MT88.4 R8, [R233+0x13000] ;  /* 0x01300000e908783b */ /* 0x000e620000004200 */
[----:B------:R-:W-:Y:S02]  /*1d2b0*/  FADD.FTZ R180, R193, R180 ;  /* 0x000000b4c1b47221 */ /* 0x000fe40000010000 */
[----:B------:R-:W-:Y:S02]  /*1d2c0*/  FADD.FTZ R186, R189, R186 ;  /* 0x000000babdba7221 */ /* 0x000fe40000010000 */
[----:B------:R-:W-:-:S02]  /*1d2d0*/  FADD.FTZ R180, R192, R180 ;  /* 0x000000b4c0b47221 */ /* 0x000fc40000010000 */
[----:B--2---:R-:W-:Y:S01]  /*1d2e0*/  HMMA.16816.F32.BF16 R144, R4, R12, R144 ;  /* 0x0000000c0490723c */ /* 0x004fe20000041890 */
[----:B------:R-:W-:Y:S02]  /*1d2f0*/  FADD.FTZ R186, R188, R186 ;  /* 0x000000babcba7221 */ /* 0x000fe40000010000 */
[----:B------:R-:W-:Y:S02]  /*1d300*/  FADD.FTZ R202, R190, R180 ;  /* 0x000000b4beca7221 */ /* 0x000fe40000010000 */
[----:B------:R-:W-:-:S03]  /*1d310*/  FADD.FTZ R186, R191, R186 ;  /* 0x000000babfba7221 */ /* 0x000fc60000010000 */
[C---:B------:R-:W-:Y:S01]  /*1d320*/  HMMA.16816.F32.BF16 R140, R4.reuse, R14, R140 ;  /* 0x0000000e048c723c */ /* 0x040fe2000004188c */
[----:B------:R-:W2:Y:S04]  /*1d330*/  LDSM.16.MT88.4 R12, [R231+0x13000] ;  /* 0x01300000e70c783b */ /* 0x000ea80000004200 */
[----:B------:R-:W-:Y:S03]  /*1d340*/  STL [R1], R202 ;  /* 0x000000ca01007387 */ /* 0x000fe60000100800 */
        /* <DEDUP_REMOVED lines=42> */
[----:B------:R-:W-:-:S02]  /*1d5f0*/  F2FP.BF16.PACK_AB R4, R193, R194 ;  /* 0x000000c2c104723e */ /* 0x000fc400000010ff */
[----:B------:R-:W-:Y:S02]  /*1d600*/  F2FP.BF16.PACK_AB R6, R190, R192 ;  /* 0x000000c0be06723e */ /* 0x000fe400000010ff */
[----:B------:R-:W-:Y:S02]  /*1d610*/  F2FP.BF16.PACK_AB R5, R188, R189 ;  /* 0x000000bdbc05723e */ /* 0x000fe400000010ff */
[C---:B------:R-:W-:Y:S01]  /*1d620*/  F2FP.BF16.PACK_AB R7, R252.reuse, R191 ;  /* 0x000000bffc07723e */ /* 0x040fe200000010ff */
[----:B------:R-:W-:-:S06]  /*1d630*/  FADD.FTZ R252, R252, R186 ;  /* 0x000000bafcfc7221 */ /* 0x000fcc0000010000 */
        /* <DEDUP_REMOVED lines=58> */
[----:B------:R-:W-:Y:S02]  /*1d9e0*/  IABS R5, R4 ;  /* 0x0000000400057213 */ /* 0x000fe40000000000 */
[----:B------:R-:W-:-:S04]  /*1d9f0*/  IADD3 R12, R4, 0x40, RZ ;  /* 0x00000040040c7810 */ /* 0x000fc80007ffe0ff */
[----:B------:R-:W-:Y:S02]  /*1da00*/  IABS R7, R12 ;  /* 0x0000000c00077213 */ /* 0x000fe40000000000 */
[-C--:B--2---:R-:W-:Y:S02]  /*1da10*/  IABS R8, R11.reuse ;  /* 0x0000000b00087213 */ /* 0x084fe40000000000 */
[-C--:B------:R-:W-:Y:S02]  /*1da20*/  IABS R6, R11.reuse ;  /* 0x0000000b00067213 */ /* 0x080fe40000000000 */
[----:B------:R-:W1:Y:S01]  /*1da30*/  I2F.RP R14, R8 ;  /* 0x00000008000e7306 */ /* 0x000e620000209400 */
[-C--:B------:R-:W-:Y:S02]  /*1da40*/  LOP3.LUT R4, R4, R11.reuse, RZ, 0x3c, !PT ;  /* 0x0000000b04047212 */ /* 0x080fe400078e3cff */
[----:B------:R-:W-:Y:S01]  /*1da50*/  IMAD.MOV R6, RZ, RZ, -R6 ;  /* 0x000000ffff067224 */ /* 0x000fe200078e0a06 */
[----:B------:R-:W-:-:S02]  /*1da60*/  LOP3.LUT R12, R12, R11, RZ, 0x3c, !PT ;  /* 0x0000000b0c0c7212 */ /* 0x000fc400078e3cff */
[----:B------:R-:W-:Y:S02]  /*1da70*/  ISETP.GE.AND P1, PT, R4, RZ, PT ;  /* 0x000000ff0400720c */ /* 0x000fe40003f26270 */
[----:B------:R-:W-:Y:S01]  /*1da80*/  ISETP.GE.AND P3, PT, R12, RZ, PT ;  /* 0x000000ff0c00720c */ /* 0x000fe20003f66270 */
        /* <DEDUP_REMOVED lines=17> */
[----:B------:R-:W-:Y:S02]  /*1dba0*/  @!P4 IADD3 R10, R10, 0x1, RZ ;  /* 0x000000010a0ac810 */ /* 0x000fe40007ffe0ff */
[----:B------:R-:W-:Y:S02]  /*1dbb0*/  ISETP.NE.AND P2, PT, R11, RZ, PT ;  /* 0x000000ff0b00720c */ /* 0x000fe40003f45270 */
[----:B------:R-:W-:-:S02]  /*1dbc0*/  ISETP.GE.U32.AND P6, PT, R6, R8, PT ;  /* 0x000000080600720c */ /* 0x000fc40003fc6070 */
[----:B------:R-:W-:-:S04]  /*1dbd0*/  LOP3.LUT R6, RZ, R11, RZ, 0x33, !PT ;  /* 0x0000000bff067212 */ /* 0x000fc800078e33ff */
[----:B------:R-:W-:-:S05]  /*1dbe0*/  @P5 IADD3 R9, R9, 0x1, RZ ;  /* 0x0000000109095810 */ /* 0x000fca0007ffe0ff */
[----:B------:R-:W-:Y:S02]  /*1dbf0*/  IMAD.MOV.U32 R7, RZ, RZ, R9 ;  /* 0x000000ffff077224 */ /* 0x000fe400078e0009 */
[----:B------:R-:W-:Y:S01]  /*1dc00*/  @P6 IADD3 R10, R10, 0x1, RZ ;  /* 0x000000010a0a6810 */ /* 0x000fe20007ffe0ff */
[----:B------:R-:W2:Y:S01]  /*1dc10*/  LD.E.64 R8, [R166.64+0x40] ;  /* 0x00004004a6087980 */ /* 0x000ea2000c101b00 */
[----:B------:R-:W-:Y:S02]  /*1dc20*/  @!P1 IMAD.MOV R7, RZ, RZ, -R7 ;  /* 0x000000ffff079224 */ /* 0x000fe400078e0a07 */
[----:B------:R-:W-:-:S03]  /*1dc30*/  @!P3 IADD3 R10, -R10, RZ, RZ ;  /* 0x000000ff0a0ab210 */ /* 0x000fc60007ffe1ff */
[C---:B------:R-:W-:Y:S02]  /*1dc40*/  SEL R7, R6.reuse, R7, !P2 ;  /* 0x0000000706077207 */ /* 0x040fe40005000000 */
[----:B------:R-:W-:-:S03]  /*1dc50*/  SEL R6, R6, R10, !P2 ;  /* 0x0000000a06067207 */ /* 0x000fc60005000000 */
[----:B------:R-:W-:-:S04]  /*1dc60*/  IMAD.WIDE R4, R7, 0x4, R248 ;  /* 0x0000000407047825 */ /* 0x000fc800078e02f8 */
[C---:B------:R-:W-:Y:S02]  /*1dc70*/  IMAD.WIDE R12, R6.reuse, 0x4, R248 ;  /* 0x00000004060c7825 */ /* 0x040fe400078e02f8 */
[----:B------:R1:W3:Y:S04]  /*1dc80*/  LD.E R4, [R4.64] ;  /* 0x0000000404047980 */ /* 0x0002e8000c101900 */
[----:B-1----:R1:W3:Y:S04]  /*1dc90*/  LD.E R5, [R12.64] ;  /* 0x000000040c057980 */ /* 0x0022e8000c101900 */
[----:B-1----:R-:W4:Y:S01]  /*1dca0*/  LD.E.64 R12, [R166.64+0x28] ;  /* 0x00002804a60c7980 */ /* 0x002f22000c101b00 */
[----:B------:R-:W-:-:S04]  /*1dcb0*/  IMAD.IADD R6, R6, 0x1, -R7 ;  /* 0x0000000106067824 */ /* 0x000fc800078e0a07 */
[----:B------:R-:W-:-:S05]  /*1dcc0*/  IMAD R11, R11, R6, -0x40 ;  /* 0xffffffc00b0b7424 */ /* 0x000fca00078e0206 */
[----:B------:R-:W-:Y:S01]  /*1dcd0*/  SHF.R.S32.HI R7, RZ, 0x1f, R11 ;  /* 0x0000001fff077819 */ /* 0x000fe2000001140b */
[-C--:B--2---:R-:W-:Y:S02]  /*1dce0*/  IMAD R6, R9, R11.reuse, RZ ;  /* 0x0000000b09067224 */ /* 0x084fe400078e02ff */
[----:B------:R-:W-:-:S04]  /*1dcf0*/  IMAD.WIDE.U32 R10, R8, R11, RZ ;  /* 0x0000000b080a7225 */ /* 0x000fc800078e00ff */
[----:B------:R-:W-:-:S05]  /*1dd00*/  IMAD R6, R8, R7, R6 ;  /* 0x0000000708067224 */ /* 0x000fca00078e0206 */
[----:B------:R-:W-:Y:S01]  /*1dd10*/  IADD3 R11, R11, R6, RZ ;  /* 0x000000060b0b7210 */ /* 0x000fe20007ffe0ff */
[----:B---3--:R-:W-:-:S05]  /*1dd20*/  IMAD.IADD R4, R4, 0x1, -R5 ;  /* 0x0000000104047824 */ /* 0x008fca00078e0a05 */
[----:B------:R-:W-:Y:S01]  /*1dd30*/  SHF.R.S32.HI R7, RZ, 0x1f, R4 ;  /* 0x0000001fff077819 */ /* 0x000fe20000011404 */
[----:B----4-:R-:W-:-:S04]  /*1dd40*/  IMAD R5, R13, R4, RZ ;  /* 0x000000040d057224 */ /* 0x010fc800078e02ff */
[----:B------:R-:W-:Y:S02]  /*1dd50*/  IMAD R5, R12, R7, R5 ;  /* 0x000000070c057224 */ /* 0x000fe400078e0205 */
[----:B------:R-:W-:-:S04]  /*1dd60*/  IMAD.WIDE.U32 R6, R4, R12, R10 ;  /* 0x0000000c04067225 */ /* 0x000fc800078e000a */
[----:B------:R-:W-:Y:S01]  /*1dd70*/  IMAD.IADD R5, R7, 0x1, R5 ;  /* 0x0000000107057824 */ /* 0x000fe200078e0205 */
[----:B------:R-:W-:Y:S05]  /*1dd80*/  BRA `(.L_x_2287) ;  /* 0x0000004000007947 */ /* 0x000fea0003800000 */
.L_x_2286:
[----:B------:R-:W-:Y:S02]  /*1dd90*/  ULDC.64 UR4, c[0x0][0x118] ;  /* 0x0000460000047ab9 */ /* 0x000fe40000000a00 */
[----:B------:R-:W2:Y:S02]  /*1dda0*/  LD.E R6, [R166.64+0x40] ;  /* 0x00004004a6067980 */ /* 0x000ea4000c101900 */
[----:B--2---:R-:W-:-:S04]  /*1ddb0*/  LEA R6, -R6, RZ, 0x6 ;  /* 0x000000ff06067211 */ /* 0x004fc800078e31ff */
[----:B------:R-:W-:Y:S02]  /*1ddc0*/  SHF.R.S32.HI R5, RZ, 0x1f, R6 ;  /* 0x0000001fff057819 */ /* 0x000fe40000011406 */
.L_x_2287:
[----:B------:R-:W-:Y:S05]  /*1ddd0*/  BSYNC B0 ;  /* 0x0000000000007941 */ /* 0x000fea0003800000 */
.L_x_2285:
        /* <DEDUP_REMOVED lines=19> */
[CCC-:B------:R-:W-:Y:S02]  /*1df10*/  @P4 LEA.HI.X R11, R4.reuse, R184.reuse, R5.reuse, 0x1, P2 ;  /* 0x000000b8040b4211 */ /* 0x1c0fe400010f0c05 */
        /* <DEDUP_REMOVED lines=12> */
[----:B------:R-:W-:Y:S02]  /*1dfe0*/  @P3 LEA.HI.X R17, R6, R184, R5, 0x1, P1 ;  /* 0x000000b806113211 */ /* 0x000fe400008f0c05 */
[CC--:B------:R-:W-:Y:S01]  /*1dff0*/  @P5 LEA R24, P1, R4.reuse, R185.reuse, 0x1 ;  /* 0x000000b904185211 */ /* 0x0c0fe200078208ff */
        /* <DEDUP_REMOVED lines=8> */
[----:B------:R-:W-:-:S02]  /*1e080*/  @P5 IMAD.MOV.U32 R4, RZ, RZ, R200 ;  /* 0x000000ffff045224 */ /* 0x000fc400078e00c8 */
        /* <DEDUP_REMOVED lines=81> */
[----:B----4-:R-:W2:Y:S04]  /*1e5a0*/  LDSM.16.M88.4 R8, [R229+0x8000] ;  /* 0x00800000e508783b */ /* 0x010ea80000000200 */
[----:B-----5:R-:W-:Y:S04]  /*1e5b0*/  LDSM.16.M88.4 R20, [R229+0x9000] ;  /* 0x00900000e514783b */ /* 0x020fe80000000200 */
[----:B------:R-:W-:Y:S04]  /*1e5c0*/  LDSM.16.M88.4 R188, [R229+0x9800] ;  /* 0x00980000e5bc783b */ /* 0x000fe80000000200 */
[----:B------:R-:W-:Y:S04]  /*1e5d0*/  LDSM.16.M88.4 R168, [R228] ;  /* 0x00000000e4a8783b */ /* 0x000fe80000000200 */
[----:B-1----:R-:W1:Y:S04]  /*1e5e0*/  LDSM.16.M88.4 R28, [R229+0x8800] ;  /* 0x00880000e51c783b */ /* 0x002e680000000200 */
[----:B------:R-:W4:Y:S04]  /*1e5f0*/  LDSM.16.M88.4 R16, [R227] ;  /* 0x00000000e310783b */ /* 0x000f280000000200 */
[----:B---3--:R-:W3:Y:S04]  /*1e600*/  LDSM.16.M88.4 R12, [R223] ;  /* 0x00000000df0c783b */ /* 0x008ee80000000200 */
[----:B------:R-:W5:Y:S04]  /*1e610*/  LDSM.16.M88.4 R176, [R222] ;  /* 0x00000000deb0783b */ /* 0x000f680000000200 */
[----:B------:R-:W3:Y:S04]  /*1e620*/  LDSM.16.M88.4 R172, [R221] ;  /* 0x00000000ddac783b */ /* 0x000ee80000000200 */
[----:B------:R-:W-:Y:S01]  /*1e630*/  LDSM.16.M88.4 R192, [R224+0xa000] ;  /* 0x00a00000e0c0783b */ /* 0x000fe20000000200 */
[C---:B--2---:R-:W-:Y:S03]  /*1e640*/  HMMA.16816.F32.BF16 R4, R180.reuse, R8, RZ ;  /* 0x00000008b404723c */ /* 0x044fe600000418ff */
[----:B------:R-:W2:Y:S04]  /*1e650*/  LD.E R165, [R166.64+0x18c] ;  /* 0x00018c04a6a57980 */ /* 0x000ea8000c101900 */
[----:B------:R-:W-:Y:S01]  /*1e660*/  LDSM.16.M88.4 R196, [R220+0x6000] ;  /* 0x00600000dcc4783b */ /* 0x000fe20000000200 */
[C---:B------:R-:W-:Y:S03]  /*1e670*/  HMMA.16816.F32.BF16 R8, R180.reuse, R10, RZ ;  /* 0x0000000ab408723c */ /* 0x040fe600000418ff */
[----:B------:R-:W0:Y:S05]  /*1e680*/  LDGDEPBAR ;  /* 0x00000000000079af */ /* 0x000e2a0000000000 */
[C---:B-1----:R-:W-:Y:S08]  /*1e690*/  HMMA.16816.F32.BF16 R32, R180.reuse, R28, RZ ;  /* 0x0000001cb420723c */ /* 0x042ff000000418ff */
[C---:B------:R-:W-:Y:S08]  /*1e6a0*/  HMMA.16816.F32.BF16 R28, R180.reuse, R30, RZ ;  /* 0x0000001eb41c723c */ /* 0x040ff000000418ff */
[C---:B------:R-:W-:Y:S08]  /*1e6b0*/  HMMA.16816.F32.BF16 R24, R180.reuse, R20, RZ ;  /* 0x00000014b418723c */ /* 0x040ff000000418ff */
[C---:B------:R-:W-:Y:S08]  /*1e6c0*/  HMMA.16816.F32.BF16 R20, R180.reuse, R22, RZ ;  /* 0x00000016b414723c */ /* 0x040ff000000418ff */
[C---:B------:R-:W-:Y:S08]  /*1e6d0*/  HMMA.16816.F32.BF16 R184, R180.reuse, R188, RZ ;  /* 0x000000bcb4b8723c */ /* 0x040ff000000418ff */
[----:B------:R-:W-:Y:S01]  /*1e6e0*/  HMMA.16816.F32.BF16 R180, R180, R190, RZ ;  /* 0x000000beb4b4723c */ /* 0x000fe200000418ff */
[----:B------:R-:W-:Y:S07]  /*1e6f0*/  LDSM.16.M88.4 R188, [R224+0x8800] ;  /* 0x00880000e0bc783b */ /* 0x000fee0000000200 */
[C---:B----4-:R-:W-:Y:S08]  /*1e700*/  HMMA.16816.F32.BF16 R4, R168.reuse, R16, R4 ;  /* 0x00000010a804723c */ /* 0x050ff00000041804 */
[C---:B------:R-:W-:Y:S01]  /*1e710*/  HMMA.16816.F32.BF16 R8, R168.reuse, R18, R8 ;  /* 0x00000012a808723c */ /* 0x040fe20000041808 */
[----:B------:R-:W1:Y:S07]  /*1e720*/  LDSM.16.M88.4 R16, [R226] ;  /* 0x00000000e210783b */ /* 0x000e6e0000000200 */
[C---:B---3--:R-:W-:Y:S08]  /*1e730*/  HMMA.16816.F32.BF16 R32, R168.reuse, R12, R32 ;  /* 0x0000000ca820723c */ /* 0x048ff00000041820 */
[C---:B------:R-:W-:Y:S01]  /*1e740*/  HMMA.16816.F32.BF16 R28, R168.reuse, R14, R28 ;  /* 0x0000000ea81c723c */ /* 0x040fe2000004181c */
[----:B------:R-:W3:Y:S07]  /*1e750*/  LDSM.16.M88.4 R12, [R224+0x8000] ;  /* 0x00800000e00c783b */ /* 0x000eee0000000200 */
[C---:B-----5:R-:W-:Y:S08]  /*1e760*/  HMMA.16816.F32.BF16 R24, R168.reuse, R176, R24 ;  /* 0x000000b0a818723c */ /* 0x060ff00000041818 */
[C---:B------:R-:W-:Y:S01]  /*1e770*/  HMMA.16816.F32.BF16 R20, R168.reuse, R178, R20 ;  /* 0x000000b2a814723c */ /* 0x040fe20000041814 */
[----:B------:R-:W4:Y:S07]  /*1e780*/  LDSM.16.M88.4 R176, [R224+0x9000] ;  /* 0x00900000e0b0783b */ /* 0x000f2e0000000200 */
[C---:B------:R-:W-:Y:S08]  /*1e790*/  HMMA.16816.F32.BF16 R184, R168.reuse, R172, R184 ;  /* 0x000000aca8b8723c */ /* 0x040ff000000418b8 */
[----:B------:R-:W-:Y:S01]  /*1e7a0*/  HMMA.16816.F32.BF16 R180, R168, R174, R180 ;  /* 0x000000aea8b4723c */ /* 0x000fe200000418b4 */
[----:B------:R-:W5:Y:S04]  /*1e7b0*/  LDSM.16.M88.4 R172, [R224+0x9800] ;  /* 0x00980000e0ac783b */ /* 0x000f680000000200 */
[----:B------:R-:W-:Y:S03]  /*1e7c0*/  LDSM.16.M88.4 R168, [R225] ;  /* 0x00000000e1a8783b */ /* 0x000fe60000000200 */
[C---:B-1----:R-:W-:Y:S08]  /*1e7d0*/  HMMA.16816.F32.BF16 R32, R16.reuse, R188, R32 ;  /* 0x000000bc1020723c */ /* 0x042ff00000041820 */
[C---:B---3--:R-:W-:Y:S08]  /*1e7e0*/  HMMA.16816.F32.BF16 R4, R16.reuse, R12, R4 ;  /* 0x0000000c1004723c */ /* 0x048ff00000041804 */
[C---:B------:R-:W-:Y:S01]  /*1e7f0*/  HMMA.16816.F32.BF16 R8, R16.reuse, R14, R8 ;  /* 0x0000000e1008723c */ /* 0x040fe20000041808 */
[----:B------:R-:W1:Y:S07]  /*1e800*/  LDSM.16.M88.4 R12, [R220] ;  /* 0x00000000dc0c783b */ /* 0x000e6e0000000200 */
[C---:B------:R-:W-:Y:S01]  /*1e810*/  HMMA.16816.F32.BF16 R28, R16.reuse, R190, R28 ;  /* 0x000000be101c723c */ /* 0x040fe2000004181c */
[----:B------:R-:W3:Y:S07]  /*1e820*/  LDSM.16.M88.4 R188, [R220+0x800] ;  /* 0x00080000dcbc783b */ /* 0x000eee0000000200 */
[C---:B----4-:R-:W-:Y:S08]  /*1e830*/  HMMA.16816.F32.BF16 R24, R16.reuse, R176, R24 ;  /* 0x000000b01018723c */ /* 0x050ff00000041818 */
[C---:B------:R-:W-:Y:S01]  /*1e840*/  HMMA.16816.F32.BF16 R20, R16.reuse, R178, R20 ;  /* 0x000000b21014723c */ /* 0x040fe20000041814 */
[----:B------:R-:W4:Y:S07]  /*1e850*/  LDSM.16.M88.4 R176, [R220+0x1000] ;  /* 0x00100000dcb0783b */ /* 0x000f2e0000000200 */
[C---:B-----5:R-:W-:Y:S08]  /*1e860*/  HMMA.16816.F32.BF16 R184, R16.reuse, R172, R184 ;  /* 0x000000ac10b8723c */ /* 0x060ff000000418b8 */
[----:B------:R-:W-:Y:S01]  /*1e870*/  HMMA.16816.F32.BF16 R180, R16, R174, R180 ;  /* 0x000000ae10b4723c */ /* 0x000fe200000418b4 */
[----:B------:R-:W5:Y:S04]  /*1e880*/  LDSM.16.M88.4 R172, [R220+0x1800] ;  /* 0x00180000dcac783b */ /* 0x000f680000000200 */
[----:B------:R-:W-:Y:S03]  /*1e890*/  LDSM.16.M88.4 R16, [R230+0x2000] ;  /* 0x00200000e610783b */ /* 0x000fe60000000200 */
[C---:B-1----:R-:W-:Y:S08]  /*1e8a0*/  HMMA.16816.F32.BF16 R4, R168.reuse, R12, R4 ;  /* 0x0000000ca804723c */ /* 0x042ff00000041804 */
[C---:B------:R-:W-:Y:S01]  /*1e8b0*/  HMMA.16816.F32.BF16 R8, R168.reuse, R14, R8 ;  /* 0x0000000ea808723c */ /* 0x040fe20000041808 */
[----:B------:R-:W1:Y:S07]  /*1e8c0*/  LDSM.16.M88.4 R12, [R229+0xa000] ;  /* 0x00a00000e50c783b */ /* 0x000e6e0000000200 */
[C---:B---3--:R-:W-:Y:S08]  /*1e8d0*/  HMMA.16816.F32.BF16 R32, R168.reuse, R188, R32 ;  /* 0x000000bca820723c */ /* 0x048ff00000041820 */
[C---:B------:R-:W-:Y:S01]  /*1e8e0*/  HMMA.16816.F32.BF16 R28, R168.reuse, R190, R28 ;  /* 0x000000bea81c723c */ /* 0x040fe2000004181c */
[----:B------:R-:W-:Y:S07]  /*1e8f0*/  LDSM.16.M88.4 R188, [R219] ;  /* 0x00000000dbbc783b */ /* 0x000fee0000000200 */
[C---:B----4-:R-:W-:Y:S08]  /*1e900*/  HMMA.16816.F32.BF16 R24, R168.reuse, R176, R24 ;  /* 0x000000b0a818723c */ /* 0x050ff00000041818 */
[C---:B------:R-:W-:Y:S01]  /*1e910*/  HMMA.16816.F32.BF16 R20, R168.reuse, R178, R20 ;  /* 0x000000b2a814723c */ /* 0x040fe20000041814 */
[----:B------:R-:W3:Y:S07]  /*1e920*/  LDSM.16.M88.4 R176, [R229+0xa800] ;  /* 0x00a80000e5b0783b */ /* 0x000eee0000000200 */
[C---:B-----5:R-:W-:Y:S08]  /*1e930*/  HMMA.16816.F32.BF16 R184, R168.reuse, R172, R184 ;  /* 0x000000aca8b8723c */ /* 0x060ff000000418b8 */
[----:B------:R-:W-:Y:S01]  /*1e940*/  HMMA.16816.F32.BF16 R180, R168, R174, R180 ;  /* 0x000000aea8b4723c */ /* 0x000fe200000418b4 */
[----:B------:R-:W4:Y:S04]  /*1e950*/  LDSM.16.M88.4 R172, [R229+0xb000] ;  /* 0x00b00000e5ac783b */ /* 0x000f280000000200 */
[----:B------:R-:W5:Y:S03]  /*1e960*/  LDSM.16.M88.4 R168, [R229+0xb800] ;  /* 0x00b80000e5a8783b */ /* 0x000f660000000200 */
[C---:B-1----:R-:W-:Y:S08]  /*1e970*/  HMMA.16816.F32.BF16 R4, R16.reuse, R12, R4 ;  /* 0x0000000c1004723c */ /* 0x042ff00000041804 */
[C---:B------:R-:W-:Y:S01]  /*1e980*/  HMMA.16816.F32.BF16 R8, R16.reuse, R14, R8 ;  /* 0x0000000e1008723c */ /* 0x040fe20000041808 */
[----:B------:R-:W1:Y:S07]  /*1e990*/  LDSM.16.M88.4 R12, [R228+0x2000] ;  /* 0x00200000e40c783b */ /* 0x000e6e0000000200 */
[C---:B---3--:R-:W-:Y:S08]  /*1e9a0*/  HMMA.16816.F32.BF16 R32, R16.reuse, R176, R32 ;  /* 0x000000b01020723c */ /* 0x048ff00000041820 */
[C---:B------:R-:W-:Y:S01]  /*1e9b0*/  HMMA.16816.F32.BF16 R28, R16.reuse, R178, R28 ;  /* 0x000000b2101c723c */ /* 0x040fe2000004181c */
[----:B------:R-:W3:Y:S07]  /*1e9c0*/  LDSM.16.M88.4 R176, [R218] ;  /* 0x00000000dab0783b */ /* 0x000eee0000000200 */
[C---:B----4-:R-:W-:Y:S08]  /*1e9d0*/  HMMA.16816.F32.BF16 R24, R16.reuse, R172, R24 ;  /* 0x000000ac1018723c */ /* 0x050ff00000041818 */
[C---:B------:R-:W-:Y:S01]  /*1e9e0*/  HMMA.16816.F32.BF16 R20, R16.reuse, R174, R20 ;  /* 0x000000ae1014723c */ /* 0x040fe20000041814 */
[----:B------:R-:W4:Y:S07]  /*1e9f0*/  LDSM.16.M88.4 R172, [R217] ;  /* 0x00000000d9ac783b */ /* 0x000f2e0000000200 */
[C---:B-----5:R-:W-:Y:S08]  /*1ea00*/  HMMA.16816.F32.BF16 R184, R16.reuse, R168, R184 ;  /* 0x000000a810b8723c */ /* 0x060ff000000418b8 */
[----:B------:R-:W-:Y:S01]  /*1ea10*/  HMMA.16816.F32.BF16 R180, R16, R170, R180 ;  /* 0x000000aa10b4723c */ /* 0x000fe200000418b4 */
[----:B------:R-:W5:Y:S04]  /*1ea20*/  LDSM.16.M88.4 R16, [R216] ;  /* 0x00000000d810783b */ /* 0x000f680000000200 */
        /* <DEDUP_REMOVED lines=8> */
[C---:B------:R-:W-:Y:S01]  /*1eab0*/  HMMA.16816.F32.BF16 R20, R12.reuse, R174, R20 ;  /* 0x000000ae0c14723c */ /* 0x040fe20000041814 */
[----:B------:R-:W4:Y:S07]  /*1eac0*/  LDSM.16.M88.4 R172, [R224+0xb800] ;  /* 0x00b80000e0ac783b */ /* 0x000f2e0000000200 */
[C---:B-----5:R-:W-:Y:S08]  /*1ead0*/  HMMA.16816.F32.BF16 R184, R12.reuse, R16, R184 ;  /* 0x000000100cb8723c */ /* 0x060ff000000418b8 */
[----:B------:R-:W-:Y:S01]  /*1eae0*/  HMMA.16816.F32.BF16 R180, R12, R18, R180 ;  /* 0x000000120cb4723c */ /* 0x000fe200000418b4 */
[----:B------:R-:W-:Y:S04]  /*1eaf0*/  LDSM.16.M88.4 R16, [R225+0x2000] ;  /* 0x00200000e110783b */ /* 0x000fe80000000200 */
[----:B------:R-:W5:Y:S03]  /*1eb00*/  LDSM.16.M88.4 R12, [R220+0x2000] ;  /* 0x00200000dc0c783b */ /* 0x000f660000000200 */
[C---:B--2---:R-:W-:Y:S08]  /*1eb10*/  HMMA.16816.F32.BF16 R4, R168.reuse, R192, R4 ;  /* 0x000000c0a804723c */ /* 0x044ff00000041804 */
[C---:B------:R-:W-:Y:S01]  /*1eb20*/  HMMA.16816.F32.BF16 R8, R168.reuse, R194, R8 ;  /* 0x000000c2a808723c */ /* 0x040fe20000041808 */
[----:B------:R-:W-:Y:S07]  /*1eb30*/  LDSM.16.M88.4 R192, [R229+0xc800] ;  /* 0x00c80000e5c0783b */ /* 0x000fee0000000200 */
[C---:B-1----:R-:W-:Y:S08]  /*1eb40*/  HMMA.16816.F32.BF16 R32, R168.reuse, R188, R32 ;  /* 0x000000bca820723c */ /* 0x042ff00000041820 */
[C---:B------:R-:W-:Y:S01]  /*1eb50*/  HMMA.16816.F32.BF16 R28, R168.reuse, R190, R28 ;  /* 0x000000bea81c723c */ /* 0x040fe2000004181c */
[----:B------:R-:W1:Y:S07]  /*1eb60*/  LDSM.16.M88.4 R188, [R220+0x2800] ;  /* 0x00280000dcbc783b */ /* 0x000e6e0000000200 */
[C---:B---3--:R-:W-:Y:S08]  /*1eb70*/  HMMA.16816.F32.BF16 R24, R168.reuse, R176, R24 ;  /* 0x000000b0a818723c */ /* 0x048ff00000041818 */
[C---:B------:R-:W-:Y:S01]  /*1eb80*/  HMMA.16816.F32.BF16 R20, R168.reuse, R178, R20 ;  /* 0x000000b2a814723c */ /* 0x040fe20000041814 */
[----:B------:R-:W2:Y:S07]  /*1eb90*/  LDSM.16.M88.4 R176, [R220+0x3000] ;  /* 0x00300000dcb0783b */ /* 0x000eae0000000200 */
[C---:B----4-:R-:W-:Y:S08]  /*1eba0*/  HMMA.16816.F32.BF16 R184, R168.reuse, R172, R184 ;  /* 0x000000aca8b8723c */ /* 0x050ff000000418b8 */
[----:B------:R-:W-:Y:S01]  /*1ebb0*/  HMMA.16816.F32.BF16 R180, R168, R174, R180 ;  /* 0x000000aea8b4723c */ /* 0x000fe200000418b4 */
[----:B------:R-:W3:Y:S04]  /*1ebc0*/  LDSM.16.M88.4 R168, [R220+0x3800] ;  /* 0x00380000dca8783b */ /* 0x000ee80000000200 */
[----:B------:R-:W-:Y:S03]  /*1ebd0*/  LDSM.16.M88.4 R172, [R230+0x4000] ;  /* 0x00400000e6ac783b */ /* 0x000fe60000000200 */
[C---:B-----5:R-:W-:Y:S08]  /*1ebe0*/  HMMA.16816.F32.BF16 R4, R16.reuse, R12, R4 ;  /* 0x0000000c1004723c */ /* 0x060ff00000041804 */
[C---:B------:R-:W-:Y:S01]  /*1ebf0*/  HMMA.16816.F32.BF16 R8, R16.reuse, R14, R8 ;  /* 0x0000000e1008723c */ /* 0x040fe20000041808 */
[----:B------:R-:W4:Y:S07]  /*1ec00*/  LDSM.16.M88.4 R12, [R229+0xc000] ;  /* 0x00c00000e50c783b */ /* 0x000f2e0000000200 */
[C---:B-1----:R-:W-:Y:S08]  /*1ec10*/  HMMA.16816.F32.BF16 R32, R16.reuse, R188, R32 ;  /* 0x000000bc1020723c */ /* 0x042ff00000041820 */
[C---:B------:R-:W-:Y:S01]  /*1ec20*/  HMMA.16816.F32.BF16 R28, R16.reuse, R190, R28 ;  /* 0x000000be101c723c */ /* 0x040fe2000004181c */
[----:B------:R-:W1:Y:S07]  /*1ec30*/  LDSM.16.M88.4 R188, [R229+0xd000] ;  /* 0x00d00000e5bc783b */ /* 0x000e6e0000000200 */
[C---:B--2---:R-:W-:Y:S08]  /*1ec40*/  HMMA.16816.F32.BF16 R24, R16.reuse, R176, R24 ;  /* 0x000000b01018723c */ /* 0x044ff00000041818 */
[C---:B------:R-:W-:Y:S01]  /*1ec50*/  HMMA.16816.F32.BF16 R20, R16.reuse, R178, R20 ;  /* 0x000000b21014723c */ /* 0x040fe20000041814 */
[----:B------:R-:W2:Y:S07]  /*1ec60*/  LDSM.16.M88.4 R176, [R229+0xd800] ;  /* 0x00d80000e5b0783b */ /* 0x000eae0000000200 */
[C---:B---3--:R-:W-:Y:S08]  /*1ec70*/  HMMA.16816.F32.BF16 R184, R16.reuse, R168, R184 ;  /* 0x000000a810b8723c */ /* 0x048ff000000418b8 */
[----:B------:R-:W-:Y:S01]  /*1ec80*/  HMMA.16816.F32.BF16 R180, R16, R170, R180 ;  /* 0x000000aa10b4723c */ /* 0x000fe200000418b4 */
[----:B------:R-:W-:Y:S04]  /*1ec90*/  LDSM.16.M88.4 R168, [R228+0x4000] ;  /* 0x00400000e4a8783b */ /* 0x000fe80000000200 */
[----:B------:R-:W-:Y:S03]  /*1eca0*/  LDSM.16.M88.4 R16, [R215] ;  /* 0x00000000d710783b */ /* 0x000fe60000000200 */
[C---:B----4-:R-:W-:Y:S08]  /*1ecb0*/  HMMA.16816.F32.BF16 R4, R172.reuse, R12, R4 ;  /* 0x0000000cac04723c */ /* 0x050ff00000041804 */
[C---:B------:R-:W-:Y:S01]  /*1ecc0*/  HMMA.16816.F32.BF16 R8, R172.reuse, R14, R8 ;  /* 0x0000000eac08723c */ /* 0x040fe20000041808 */
[----:B------:R-:W3:Y:S07]  /*1ecd0*/  LDSM.16.M88.4 R12, [R214] ;  /* 0x00000000d60c783b */ /* 0x000eee0000000200 */
[C---:B------:R-:W-:Y:S08]  /*1ece0*/  HMMA.16816.F32.BF16 R32, R172.reuse, R192, R32 ;  /* 0x000000c0ac20723c */ /* 0x040ff00000041820 */
[C---:B------:R-:W-:Y:S01]  /*1ecf0*/  HMMA.16816.F32.BF16 R28, R172.reuse, R194, R28 ;  /* 0x000000c2ac1c723c */ /* 0x040fe2000004181c */
[----:B------:R-:W-:Y:S07]  /*1ed00*/  LDSM.16.M88.4 R192, [R224+0xd000] ;  /* 0x00d00000e0c0783b */ /* 0x000fee0000000200 */
        /* <DEDUP_REMOVED lines=10> */
[C---:B------:R-:W-:Y:S08]  /*1edb0*/  HMMA.16816.F32.BF16 R4, R168.reuse, R16, R4 ;  /* 0x00000010a804723c */ /* 0x040ff00000041804 */
[C---:B------:R-:W-:Y:S01]  /*1edc0*/  HMMA.16816.F32.BF16 R8, R168.reuse, R18, R8 ;  /* 0x00000012a808723c */ /* 0x040fe20000041808 */
[----:B------:R-:W4:Y:S07]  /*1edd0*/  LDSM.16.M88.4 R16, [R224+0xc000] ;  /* 0x00c00000e010783b */ /* 0x000f2e0000000200 */
[C---:B-1----:R-:W-:Y:S08]  /*1ede0*/  HMMA.16816.F32.BF16 R24, R168.reuse, R188, R24 ;  /* 0x000000bca818723c */ /* 0x042ff00000041818 */
[C---:B------:R-:W-:Y:S01]  /*1edf0*/  HMMA.16816.F32.BF16 R20, R168.reuse, R190, R20 ;  /* 0x000000bea814723c */ /* 0x040fe20000041814 */
[----:B------:R-:W-:Y:S07]  /*1ee00*/  LDSM.16.M88.4 R188, [R225+0x4000] ;  /* 0x00400000e1bc783b */ /* 0x000fee0000000200 */
[C---:B--2---:R-:W-:Y:S08]  /*1ee10*/  HMMA.16816.F32.BF16 R184, R168.reuse, R176, R184 ;  /* 0x000000b0a8b8723c */ /* 0x044ff000000418b8 */
[----:B------:R-:W-:Y:S01]  /*1ee20*/  HMMA.16816.F32.BF16 R180, R168, R178, R180 ;  /* 0x000000b2a8b4723c */ /* 0x000fe200000418b4 */
[----:B------:R-:W1:Y:S04]  /*1ee30*/  LDSM.16.M88.4 R176, [R224+0xd800] ;  /* 0x00d80000e0b0783b */ /* 0x000e680000000200 */
[----:B------:R-:W-:Y:S03]  /*1ee40*/  LDSM.16.M88.4 R168, [R220+0x4000] ;  /* 0x00400000dca8783b */ /* 0x000fe60000000200 */
[C---:B---3--:R-:W-:Y:S08]  /*1ee50*/  HMMA.16816.F32.BF16 R32, R172.reuse, R12, R32 ;  /* 0x0000000cac20723c */ /* 0x048ff00000041820 */
[C---:B------:R-:W-:Y:S01]  /*1ee60*/  HMMA.16816.F32.BF16 R28, R172.reuse, R14, R28 ;  /* 0x0000000eac1c723c */ /* 0x040fe2000004181c */
[----:B------:R-:W2:Y:S07]  /*1ee70*/  LDSM.16.M88.4 R12, [R220+0x4800] ;  /* 0x00480000dc0c783b */ /* 0x000eae0000000200 */
[C---:B----4-:R-:W-:Y:S08]  /*1ee80*/  HMMA.16816.F32.BF16 R4, R172.reuse, R16, R4 ;  /* 0x00000010ac04723c */ /* 0x050ff00000041804 */
[C---:B------:R-:W-:Y:S01]  /*1ee90*/  HMMA.16816.F32.BF16 R8, R172.reuse, R18, R8 ;  /* 0x00000012ac08723c */ /* 0x040fe20000041808 */
[----:B------:R-:W3:Y:S07]  /*1eea0*/  LDSM.16.M88.4 R16, [R220+0x5000] ;  /* 0x00500000dc10783b */ /* 0x000eee0000000200 */
[C---:B------:R-:W-:Y:S08]  /*1eeb0*/  HMMA.16816.F32.BF16 R24, R172.reuse, R192, R24 ;  /* 0x000000c0ac18723c */ /* 0x040ff00000041818 */
[C---:B------:R-:W-:Y:S01]  /*1eec0*/  HMMA.16816.F32.BF16 R20, R172.reuse, R194, R20 ;  /* 0x000000c2ac14723c */ /* 0x040fe20000041814 */
[----:B------:R-:W4:Y:S07]  /*1eed0*/  LDSM.16.M88.4 R192, [R220+0x5800] ;  /* 0x00580000dcc0783b */ /* 0x000f2e0000000200 */
[C---:B-1----:R-:W-:Y:S08]  /*1eee0*/  HMMA.16816.F32.BF16 R184, R172.reuse, R176, R184 ;  /* 0x000000b0acb8723c */ /* 0x042ff000000418b8 */
[----:B------:R-:W-:Y:S01]  /*1eef0*/  HMMA.16816.F32.BF16 R180, R172, R178, R180 ;  /* 0x000000b2acb4723c */ /* 0x000fe200000418b4 */
[----:B------:R-:W-:Y:S04]  /*1ef00*/  LDSM.16.M88.4 R172, [R229+0xe000] ;  /* 0x00e00000e5ac783b */ /* 0x000fe80000000200 */
[----:B------:R-:W-:Y:S03]  /*1ef10*/  LDSM.16.M88.4 R176, [R229+0xf800] ;  /* 0x00f80000e5b0783b */ /* 0x000fe60000000200 */
[C---:B--2---:R-:W-:Y:S08]  /*1ef20*/  HMMA.16816.F32.BF16 R32, R188.reuse, R12, R32 ;  /* 0x0000000cbc20723c */ /* 0x044ff00000041820 */
[C---:B------:R-:W-:Y:S01]  /*1ef30*/  HMMA.16816.F32.BF16 R28, R188.reuse, R14, R28 ;  /* 0x0000000ebc1c723c */ /* 0x040fe2000004181c */
[----:B------:R-:W1:Y:S07]  /*1ef40*/  LDSM.16.M88.4 R12, [R230+0x6000] ;  /* 0x00600000e60c783b */ /* 0x000e6e0000000200 */
[C---:B---3--:R-:W-:Y:S08]  /*1ef50*/  HMMA.16816.F32.BF16 R24, R188.reuse, R16, R24 ;  /* 0x00000010bc18723c */ /* 0x048ff00000041818 */
[C---:B------:R-:W-:Y:S01]  /*1ef60*/  HMMA.16816.F32.BF16 R20, R188.reuse, R18, R20 ;  /* 0x00000012bc14723c */ /* 0x040fe20000041814 */
[----:B------:R-:W2:Y:S07]  /*1ef70*/  LDSM.16.M88.4 R16, [R229+0xf000] ;  /* 0x00f00000e510783b */ /* 0x000eae0000000200 */
[C---:B------:R-:W-:Y:S08]  /*1ef80*/  HMMA.16816.F32.BF16 R4, R188.reuse, R168, R4 ;  /* 0x000000a8bc04723c */ /* 0x040ff00000041804 */
[C---:B------:R-:W-:Y:S01]  /*1ef90*/  HMMA.16816.F32.BF16 R8, R188.reuse, R170, R8 ;  /* 0x000000aabc08723c */ /* 0x040fe20000041808 */
[----:B------:R-:W3:Y:S07]  /*1efa0*/  LDSM.16.M88.4 R168, [R229+0xe800] ;  /* 0x00e80000e5a8783b */ /* 0x000eee0000000200 */
[C---:B----4-:R-:W-:Y:S08]  /*1efb0*/  HMMA.16816.F32.BF16 R184, R188.reuse, R192, R184 ;  /* 0x000000c0bcb8723c */ /* 0x050ff000000418b8 */
[----:B------:R-:W-:Y:S01]  /*1efc0*/  HMMA.16816.F32.BF16 R180, R188, R194, R180 ;  /* 0x000000c2bcb4723c */ /* 0x000fe200000418b4 */
[----:B------:R-:W-:Y:S04]  /*1efd0*/  LDSM.16.M88.4 R192, [R228+0x6000] ;  /* 0x00600000e4c0783b */ /* 0x000fe80000000200 */
        /* <DEDUP_REMOVED lines=9> */
[----:B------:R-:W-:Y:S07]  /*1f070*/  LDSM.16.M88.4 R168, [R209] ;  /* 0x00000000d1a8783b */ /* 0x000fee0000000200 */
[C---:B------:R-:W-:Y:S08]  /*1f080*/  HMMA.16816.F32.BF16 R184, R12.reuse, R176, R184 ;  /* 0x000000b00cb8723c */ /* 0x040ff000000418b8 */
[----:B------:R-:W-:Y:S01]  /*1f090*/  HMMA.16816.F32.BF16 R180, R12, R178, R180 ;  /* 0x000000b20cb4723c */ /* 0x000fe200000418b4 */
[----:B------:R-:W-:Y:S04]  /*1f0a0*/  LDSM.16.M88.4 R176, [R226+0x6000] ;  /* 0x00600000e2b0783b */ /* 0x000fe80000000200 */
[----:B------:R-:W3:Y:S03]  /*1f0b0*/  LDSM.16.M88.4 R12, [R224+0xe000] ;  /* 0x00e00000e00c783b */ /* 0x000ee60000000200 */
[C---:B-1----:R-:W-:Y:S08]  /*1f0c0*/  HMMA.16816.F32.BF16 R4, R192.reuse, R172, R4 ;  /* 0x000000acc004723c */ /* 0x042ff00000041804 */
[C---:B--2---:R-:W-:Y:S08]  /*1f0d0*/  HMMA.16816.F32.BF16 R32, R192.reuse, R16, R32 ;  /* 0x00000010c020723c */ /* 0x044ff00000041820 */
[C---:B------:R-:W-:Y:S01]  /*1f0e0*/  HMMA.16816.F32.BF16 R28, R192.reuse, R18, R28 ;  /* 0x00000012c01c723c */ /* 0x040fe2000004181c */
[----:B------:R-:W1:Y:S07]  /*1f0f0*/  LDSM.16.M88.4 R16, [R225+0x6000] ;  /* 0x00600000e110783b */ /* 0x000e6e0000000200 */
[----:B------:R-:W-:Y:S01]  /*1f100*/  HMMA.16816.F32.BF16 R8, R192, R174, R8 ;  /* 0x000000aec008723c */ /* 0x000fe20000041808 */
[----:B------:R-:W2:Y:S07]  /*1f110*/  LDSM.16.M88.4 R172, [R224+0xe800] ;  /* 0x00e80000e0ac783b */ /* 0x000eae0000000200 */
[----:B---3--:R-:W-:Y:S08]  /*1f120*/  HMMA.16816.F32.BF16 R4, R176, R12, R4 ;  /* 0x0000000cb004723c */ /* 0x008ff00000041804 */
[C---:B------:R-:W-:Y:S08]  /*1f130*/  HMMA.16816.F32.BF16 R24, R192.reuse, R168, R24 ;  /* 0x000000a8c018723c */ /* 0x040ff00000041818 */
[----:B------:R-:W-:Y:S01]  /*1f140*/  HMMA.16816.F32.BF16 R20, R192, R170, R20 ;  /* 0x000000aac014723c */ /* 0x000fe20000041814 */
[----:B------:R-:W3:Y:S07]  /*1f150*/  LDSM.16.M88.4 R168, [R224+0xf000] ;  /* 0x00f00000e0a8783b */ /* 0x000eee0000000200 */
[----:B-1----:R-:W-:Y:S08]  /*1f160*/  HMMA.16816.F32.BF16 R4, R16, R196, R4 ;  /* 0x000000c41004723c */ /* 0x002ff00000041804 */
[C---:B------:R-:W-:Y:S01]  /*1f170*/  HMMA.16816.F32.BF16 R8, R176.reuse, R14, R8 ;  /* 0x0000000eb008723c */ /* 0x040fe20000041808 */
[----:B------:R-:W1:Y:S07]  /*1f180*/  LDSM.16.M88.4 R12, [R220+0x6800] ;  /* 0x00680000dc0c783b */ /* 0x000e6e0000000200 */
[----:B--2---:R-:W-:Y:S08]  /*1f190*/  HMMA.16816.F32.BF16 R28, R176, R174, R28 ;  /* 0x000000aeb01c723c */ /* 0x004ff0000004181c */
[----:B------:R-:W-:-:S02]  /*1f1a0*/  FMUL.FTZ R4, R4, R165 ;  /* 0x000000a504047220 */ /* 0x000fc40000410000 */
[-C--:B------:R-:W-:Y:S02]  /*1f1b0*/  FMUL.FTZ R5, R5, R165.reuse ;  /* 0x000000a505057220 */ /* 0x080fe40000410000 */
[-C--:B------:R-:W-:Y:S02]  /*1f1c0*/  FMUL.FTZ R6, R6, R165.reuse ;  /* 0x000000a506067220 */ /* 0x080fe40000410000 */
[-C--:B------:R-:W-:Y:S02]  /*1f1d0*/  FMUL.FTZ R7, R7, R165.reuse ;  /* 0x000000a507077220 */ /* 0x080fe40000410000 */
[----:B------:R-:W-:Y:S08]  /*1f1e0*/  HMMA.16816.F32.BF16 R8, R16, R198, R8 ;  /* 0x000000c61008723c */ /* 0x000ff00000041808 */
[C---:B------:R-:W-:Y:S01]  /*1f1f0*/  HMMA.16816.F32.BF16 R32, R176.reuse, R172, R32 ;  /* 0x000000acb020723c */ /* 0x040fe20000041820 */
[----:B------:R-:W-:Y:S07]  /*1f200*/  MUFU.TANH R172, R4 ;  /* 0x0000000400ac7308 */ /* 0x000fee0000002400 */
[----:B---3--:R-:W-:Y:S01]  /*1f210*/  HMMA.16816.F32.BF16 R24, R176, R168, R24 ;  /* 0x000000a8b018723c */ /* 0x008fe20000041818 */
[----:B------:R-:W2:Y:S08]  /*1f220*/  MUFU.TANH R169, R5 ;  /* 0x0000000500a97308 */ /* 0x000eb00000002400 */
[----:B------:R-:W-:Y:S08]  /*1f230*/  MUFU.TANH R168, R6 ;  /* 0x0000000600a87308 */ /* 0x000ff00000002400 */
[----:B------:R3:W4:Y:S02]  /*1f240*/  MUFU.TANH R173, R7 ;  /* 0x0000000700ad7308 */ /* 0x0007240000002400 */
[----:B---3--:R-:W3:Y:S01]  /*1f250*/  LDSM.16.M88.4 R4, [R220+0x7000] ;  /* 0x00700000dc04783b */ /* 0x008ee20000000200 */
[----:B-1----:R-:W-:Y:S01]  /*1f260*/  HMMA.16816.F32.BF16 R28, R16, R14, R28 ;  /* 0x0000000e101c723c */ /* 0x002fe2000004181c */
[----:B------:R-:W-:-:S02]  /*1f270*/  FMUL.FTZ R8, R8, R165 ;  /* 0x000000a508087220 */ /* 0x000fc40000410000 */
[-C--:B------:R-:W-:Y:S02]  /*1f280*/  FMUL.FTZ R9, R9, R165.reuse ;  /* 0x000000a509097220 */ /* 0x080fe40000410000 */
[-C--:B------:R-:W-:Y:S02]  /*1f290*/  FMUL.FTZ R10, R10, R165.reuse ;  /* 0x000000a50a0a7220 */ /* 0x080fe40000410000 */
[-C--:B------:R-:W-:Y:S01]  /*1f2a0*/  FMUL.FTZ R11, R11, R165.reuse ;  /* 0x000000a50b0b7220 */ /* 0x080fe20000410000 */
[----:B------:R-:W-:Y:S01]  /*1f2b0*/  HMMA.16816.F32.BF16 R184, R192, R188, R184 ;  /* 0x000000bcc0b8723c */ /* 0x000fe200000418b8 */
[----:B------:R-:W1:Y:S08]  /*1f2c0*/  MUFU.TANH R196, R8 ;  /* 0x0000000800c47308 */ /* 0x000e700000002400 */
[----:B------:R-:W-:Y:S08]  /*1f2d0*/  MUFU.TANH R174, R9 ;  /* 0x0000000900ae7308 */ /* 0x000ff00000002400 */
[----:B------:R-:W5:Y:S08]  /*1f2e0*/  MUFU.TANH R175, R10 ;  /* 0x0000000a00af7308 */ /* 0x000f700000002400 */
[----:B------:R1:W1:Y:S01]  /*1f2f0*/  MUFU.TANH R188, R11 ;  /* 0x0000000b00bc7308 */ /* 0x0002620000002400 */
[----:B------:R-:W-:Y:S01]  /*1f300*/  HMMA.16816.F32.BF16 R20, R176, R170, R20 ;  /* 0x000000aab014723c */ /* 0x000fe20000041814 */
[----:B-1----:R-:W1:Y:S07]  /*1f310*/  LDSM.16.M88.4 R8, [R224+0xf800] ;  /* 0x00f80000e008783b */ /* 0x002e6e0000000200 */
[----:B---3--:R-:W-:Y:S07]  /*1f320*/  HMMA.16816.F32.BF16 R24, R16, R4, R24 ;  /* 0x000000041018723c */ /* 0x008fee0000041818 */
[----:B------:R-:W-:-:S02]  /*1f330*/  FMUL.FTZ R4, R28, R165 ;  /* 0x000000a51c047220 */ /* 0x000fc40000410000 */
[----:B------:R-:W3:Y:S01]  /*1f340*/  S2R R28, SR_TID.X ;  /* 0x00000000001c7919 */ /* 0x000ee20000002100 */
[----:B------:R-:W-:Y:S08]  /*1f350*/  HMMA.16816.F32.BF16 R180, R192, R190, R180 ;  /* 0x000000bec0b4723c */ /* 0x000ff000000418b4 */
[C---:B------:R-:W-:Y:S01]  /*1f360*/  HMMA.16816.F32.BF16 R32, R16.reuse, R12, R32 ;  /* 0x0000000c1020723c */ /* 0x040fe20000041820 */
[----:B------:R-:W2:Y:S07]  /*1f370*/  LDSM.16.M88.4 R12, [R220+0x7800] ;  /* 0x00780000dc0c783b */ /* 0x000eae0000000200 */
[----:B------:R-:W-:Y:S08]  /*1f380*/  HMMA.16816.F32.BF16 R20, R16, R6, R20 ;  /* 0x000000061014723c */ /* 0x000ff00000041814 */
[----:B-1----:R-:W-:Y:S01]  /*1f390*/  HMMA.16816.F32.BF16 R184, R176, R8, R184 ;  /* 0x00000008b0b8723c */ /* 0x002fe200000418b8 */
[----:B---3--:R-:W-:-:S02]  /*1f3a0*/  IMAD.SHL.U32 R7, R28, 0x2, RZ ;  /* 0x000000021c077824 */ /* 0x008fc400078e00ff */
[-C--:B------:R-:W-:Y:S02]  /*1f3b0*/  FMUL.FTZ R5, R29, R165.reuse ;  /* 0x000000a51d057220 */ /* 0x080fe40000410000 */
[-C--:B------:R-:W-:Y:S01]  /*1f3c0*/  FMUL.FTZ R30, R30, R165.reuse ;  /* 0x000000a51e1e7220 */ /* 0x080fe20000410000 */
[----:B------:R-:W-:Y:S02]  /*1f3d0*/  LOP3.LUT R7, R7, 0x6, RZ, 0xc0, !PT ;  /* 0x0000000607077812 */ /* 0x000fe400078ec0ff */
[----:B------:R-:W-:Y:S01]  /*1f3e0*/  HMMA.16816.F32.BF16 R180, R176, R10, R180 ;  /* 0x0000000ab0b4723c */ /* 0x000fe200000418b4 */
[----:B------:R-:W-:Y:S01]  /*1f3f0*/  FMUL.FTZ R32, R32, R165 ;  /* 0x000000a520207220 */ /* 0x000fe20000410000 */
[----:B------:R-:W-:Y:S01]  /*1f400*/  MUFU.TANH R4, R4 ;  /* 0x0000000400047308 */ /* 0x000fe20000002400 */
[----:B------:R-:W-:Y:S01]  /*1f410*/  IMAD R7, R250, 0x40, R7 ;  /* 0x00000040fa077824 */ /* 0x000fe200078e0207 */
[----:B------:R-:W-:-:S04]  /*1f420*/  DEPBAR.LE SB0, 0x0 ;  /* 0x000080000000791a */ /* 0x000fc80000000000 */
[----:B------:R-:W-:-:S04]  /*1f430*/  IADD3 R6, R7, 0x1, RZ ;  /* 0x0000000107067810 */ /* 0x000fc80007ffe0ff */
[C---:B------:R-:W-:Y:S02]  /*1f440*/  ISETP.GE.AND P2, PT, R6.reuse, R0, PT ;  /* 0x000000000600720c */ /* 0x040fe40003f46270 */
[----:B------:R-:W-:Y:S02]  /*1f450*/  ISETP.GE.AND P1, PT, R6, R2, PT ;  /* 0x000000020600720c */ /* 0x000fe40003f26270 */
[----:B------:R-:W-:Y:S01]  /*1f460*/  IADD3 R6, R7, 0x8, RZ ;  /* 0x0000000807067810 */ /* 0x000fe20007ffe0ff */
[----:B------:R1:W3:Y:S01]  /*1f470*/  MUFU.TANH R189, R32 ;  /* 0x0000002000bd7308 */ /* 0x0002e20000002400 */
[-C--:B------:R-:W-:Y:S01]  /*1f480*/  FMUL.FTZ R34, R34, R165.reuse ;  /* 0x000000a522227220 */ /* 0x080fe20000410000 */
[----:B--2---:R-:W-:Y:S01]  /*1f490*/  HMMA.16816.F32.BF16 R184, R16, R12, R184 ;  /* 0x0000000c10b8723c */ /* 0x004fe200000418b8 */
[----:B------:R-:W-:Y:S01]  /*1f4a0*/  ISETP.GE.AND P6, PT, R6, R0, PT ;  /* 0x000000000600720c */ /* 0x000fe20003fc6270 */
[----:B------:R-:W-:Y:S01]  /*1f4b0*/  FMUL.FTZ R35, R35, R165 ;  /* 0x000000a523237220 */ /* 0x000fe20000410000 */
[----:B------:R-:W-:-:S02]  /*1f4c0*/  IADD3 R9, R7, 0x9, RZ ;  /* 0x0000000907097810 */ /* 0x000fc40007ffe0ff */
[----:B------:R-:W-:Y:S01]  /*1f4d0*/  FSEL R8, R169, -INF , !P2 ;  /* 0xff800000a9087808 */ /* 0x000fe20005000000 */
[----:B------:R-:W2:Y:S01]  /*1f4e0*/  MUFU.TANH R193, R34 ;  /* 0x0000002200c17308 */ /* 0x000ea20000002400 */
[----:B------:R-:W-:Y:S01]  /*1f4f0*/  ISETP.GE.AND P2, PT, R6, R2, PT ;  /* 0x000000020600720c */ /* 0x000fe20003f46270 */
[----:B------:R-:W-:Y:S01]  /*1f500*/  HMMA.16816.F32.BF16 R180, R16, R14, R180 ;  /* 0x0000000e10b4723c */ /* 0x000fe200000418b4 */
[----:B----4-:R-:W-:Y:S01]  /*1f510*/  FSEL R6, R173, -INF , !P1 ;  /* 0xff800000ad067808 */ /* 0x010fe20004800000 */
[----:B-1----:R-:W-:Y:S01]  /*1f520*/  FMUL.FTZ R32, R33, R165 ;  /* 0x000000a521207220 */ /* 0x002fe20000410000 */
[----:B------:R-:W-:-:S03]  /*1f530*/  FSEL R196, R196, -INF , !P6 ;  /* 0xff800000c4c47808 */ /* 0x000fc60007000000 */
[----:B------:R-:W-:Y:S01]  /*1f540*/  MUFU.TANH R191, R35 ;  /* 0x0000002300bf7308 */ /* 0x000fe20000002400 */
[C---:B------:R-:W-:Y:S01]  /*1f550*/  ISETP.GE.AND P1, PT, R9.reuse, R0, PT ;  /* 0x000000000900720c */ /* 0x040fe20003f26270 */
[----:B------:R-:W-:Y:S01]  /*1f560*/  FMUL.FTZ R20, R20, R165 ;  /* 0x000000a514147220 */ /* 0x000fe20000410000 */
[----:B------:R-:W-:Y:S02]  /*1f570*/  ISETP.GE.AND P6, PT, R9, R2, PT ;  /* 0x000000020900720c */ /* 0x000fe40003fc6270 */
[----:B------:R-:W-:-:S03]  /*1f580*/  IADD3 R9, R7, 0x10, RZ ;  /* 0x0000001007097810 */ /* 0x000fc60007ffe0ff */
[----:B------:R-:W1:Y:S01]  /*1f590*/  MUFU.TANH R32, R32 ;  /* 0x0000002000207308 */ /* 0x000e620000002400 */
[-C--:B------:R-:W-:Y:S01]  /*1f5a0*/  FMUL.FTZ R24, R24, R165.reuse ;  /* 0x000000a518187220 */ /* 0x080fe20000410000 */
[----:B-----5:R-:W-:Y:S01]  /*1f5b0*/  FSEL R10, R175, -INF , !P2 ;  /* 0xff800000af0a7808 */ /* 0x020fe20005000000 */
[-C--:B------:R-:W-:Y:S01]  /*1f5c0*/  FMUL.FTZ R26, R26, R165.reuse ;  /* 0x000000a51a1a7220 */ /* 0x080fe20000410000 */
[----:B------:R-:W-:Y:S01]  /*1f5d0*/  ISETP.GE.AND P2, PT, R9, R0, PT ;  /* 0x000000000900720c */ /* 0x000fe20003f46270 */
[-C--:B------:R-:W-:Y:S01]  /*1f5e0*/  FMUL.FTZ R31, R31, R165.reuse ;  /* 0x000000a51f1f7220 */ /* 0x080fe20000410000 */
[----:B------:R-:W-:Y:S02]  /*1f5f0*/  FSEL R11, R174, -INF , !P1 ;  /* 0xff800000ae0b7808 */ /* 0x000fe40004800000 */
[----:B------:R-:W-:Y:S01]  /*1f600*/  MUFU.TANH R5, R5 ;  /* 0x0000000500057308 */ /* 0x000fe20000002400 */
[-C--:B------:R-:W-:Y:S01]  /*1f610*/  FMUL.FTZ R25, R25, R165.reuse ;  /* 0x000000a519197220 */ /* 0x080fe20000410000 */
[----:B------:R-:W-:Y:S01]  /*1f620*/  ISETP.GE.AND P1, PT, R9, R2, PT ;  /* 0x000000020900720c */ /* 0x000fe20003f26270 */
[----:B------:R-:W-:Y:S01]  /*1f630*/  FMUL.FTZ R21, R21, R165 ;  /* 0x000000a515157220 */ /* 0x000fe20000410000 */
[----:B------:R-:W-:-:S04]  /*1f640*/  FSEL R9, R188, -INF , !P6 ;  /* 0xff800000bc097808 */ /* 0x000fc80007000000 */
[----:B------:R-:W4:Y:S01]  /*1f650*/  MUFU.TANH R192, R30 ;  /* 0x0000001e00c07308 */ /* 0x000f220000002400 */
[----:B---3--:R-:W-:-:S07]  /*1f660*/  FSEL R176, R189, -INF , !P2 ;  /* 0xff800000bdb07808 */ /* 0x008fce0005000000 */
[----:B------:R3:W-:Y:S01]  /*1f670*/  MUFU.TANH R29, R20 ;  /* 0x00000014001d7308 */ /* 0x0007e20000002400 */
[----:B------:R-:W-:Y:S01]  /*1f680*/  FMUL.FTZ R13, R22, R165 ;  /* 0x000000a5160d7220 */ /* 0x000fe20000410000 */
[----:B--2---:R-:W-:-:S06]  /*1f690*/  FSEL R193, R193, -INF , !P1 ;  /* 0xff800000c1c17808 */ /* 0x004fcc0004800000 */
[----:B------:R2:W-:Y:S01]  /*1f6a0*/  MUFU.TANH R28, R26 ;  /* 0x0000001a001c7308 */ /* 0x0005e20000002400 */
[----:B---3--:R-:W-:-:S07]  /*1f6b0*/  IADD3 R20, R7, 0x11, RZ ;  /* 0x0000001107147810 */ /* 0x008fce0007ffe0ff */
[----:B------:R-:W3:Y:S01]  /*1f6c0*/  MUFU.TANH R190, R31 ;  /* 0x0000001f00be7308 */ /* 0x000ee20000002400 */
[C---:B------:R-:W-:Y:S02]  /*1f6d0*/  ISETP.GE.AND P6, PT, R20.reuse, R0, PT ;  /* 0x000000001400720c */ /* 0x040fe40003fc6270 */
[----:B------:R-:W-:Y:S01]  /*1f6e0*/  ISETP.GE.AND P2, PT, R20, R2, PT ;  /* 0x000000021400720c */ /* 0x000fe20003f46270 */
[----:B--2---:R-:W-:-:S04]  /*1f6f0*/  FMUL.FTZ R26, R27, R165 ;  /* 0x000000a51b1a7220 */ /* 0x004fc80000410000 */
[----:B------:R-:W2:Y:S01]  /*1f700*/  MUFU.TANH R24, R24 ;  /* 0x0000001800187308 */ /* 0x000ea20000002400 */
[----:B------:R-:W-:Y:S01]  /*1f710*/  IADD3 R20, R7, 0x18, RZ ;  /* 0x0000001807147810 */ /* 0x000fe20007ffe0ff */
[----:B------:R-:W-:Y:S01]  /*1f720*/  FMUL.FTZ R23, R23, R165 ;  /* 0x000000a517177220 */ /* 0x000fe20000410000 */
[----:B-1----:R-:W-:Y:S02]  /*1f730*/  FSEL R22, R32, -INF , !P6 ;  /* 0xff80000020167808 */ /* 0x002fe40007000000 */
[----:B------:R-:W-:-:S03]  /*1f740*/  ISETP.GE.AND P1, PT, R20, R0, PT ;  /* 0x000000001400720c */ /* 0x000fc60003f26270 */
[----:B------:R1:W-:Y:S01]  /*1f750*/  MUFU.TANH R12, R21 ;  /* 0x00000015000c7308 */ /* 0x0003e20000002400 */
[----:B------:R-:W-:Y:S02]  /*1f760*/  FSEL R191, R191, -INF , !P2 ;  /* 0xff800000bfbf7808 */ /* 0x000fe40005000000 */
[----:B------:R-:W-:-:S05]  /*1f770*/  ISETP.GE.AND P6, PT, R20, R2, PT ;  /* 0x000000021400720c */ /* 0x000fca0003fc6270 */
[----:B------:R-:W5:Y:S01]  /*1f780*/  MUFU.TANH R25, R25 ;  /* 0x0000001900197308 */ /* 0x000f620000002400 */
[----:B------:R-:W-:Y:S01]  /*1f790*/  IADD3 R14, R7, 0x20, RZ ;  /* 0x00000020070e7810 */ /* 0x000fe20007ffe0ff */
[----:B------:R-:W-:Y:S01]  /*1f7a0*/  FMUL.FTZ R174, R185, R165 ;  /* 0x000000a5b9ae7220 */ /* 0x000fe20000410000 */
[----:B-1----:R-:W-:-:S05]  /*1f7b0*/  IADD3 R21, R7, 0x19, RZ ;  /* 0x0000001907157810 */ /* 0x002fca0007ffe0ff */
[----:B------:R-:W1:Y:S01]  /*1f7c0*/  MUFU.TANH R26, R26 ;  /* 0x0000001a001a7308 */ /* 0x000e620000002400 */
[----:B------:R-:W-:Y:S02]  /*1f7d0*/  FSEL R20, R4, -INF , !P1 ;  /* 0xff80000004147808 */ /* 0x000fe40004800000 */
[C---:B------:R-:W-:Y:S01]  /*1f7e0*/  ISETP.GE.AND P2, PT, R21.reuse, R0, PT ;  /* 0x000000001500720c */ /* 0x040fe20003f46270 */
[----:B------:R-:W-:Y:S01]  /*1f7f0*/  FMUL.FTZ R170, R186, R165 ;  /* 0x000000a5baaa7220 */ /* 0x000fe20000410000 */
[----:B------:R-:W-:Y:S02]  /*1f800*/  ISETP.GE.AND P1, PT, R21, R2, PT ;  /* 0x000000021500720c */ /* 0x000fe40003f26270 */
[----:B----4-:R-:W-:Y:S01]  /*1f810*/  FSEL R192, R192, -INF , !P6 ;  /* 0xff800000c0c07808 */ /* 0x010fe20007000000 */
[----:B------:R-:W4:Y:S01]  /*1f820*/  MUFU.TANH R13, R13 ;  /* 0x0000000d000d7308 */ /* 0x000f220000002400 */
[----:B------:R-:W-:Y:S02]  /*1f830*/  FSEL R21, R5, -INF , !P2 ;  /* 0xff80000005157808 */ /* 0x000fe40005000000 */
[----:B------:R-:W-:-:S02]  /*1f840*/  IADD3 R4, R7, 0x21, RZ ;  /* 0x0000002107047810 */ /* 0x000fc40007ffe0ff */
[----:B------:R-:W-:-:S03]  /*1f850*/  ISETP.GE.AND P6, PT, R14, R0, PT ;  /* 0x000000000e00720c */ /* 0x000fc60003fc6270 */
[----:B------:R-:W1:Y:S01]  /*1f860*/  MUFU.TANH R23, R23 ;  /* 0x0000001700177308 */ /* 0x000e620000002400 */
[----:B------:R-:W-:Y:S01]  /*1f870*/  ISETP.GE.AND P2, PT, R14, R2, PT ;  /* 0x000000020e00720c */ /* 0x000fe20003f46270 */
[----:B------:R-:W-:Y:S01]  /*1f880*/  FMUL.FTZ R173, R180, R165 ;  /* 0x000000a5b4ad7220 */ /* 0x000fe20000410000 */
[----:B------:R-:W-:Y:S02]  /*1f890*/  IADD3 R5, R7, 0x28, RZ ;  /* 0x0000002807057810 */ /* 0x000fe40007ffe0ff */
[----:B---3--:R-:W-:Y:S02]  /*1f8a0*/  FSEL R190, R190, -INF , !P1 ;  /* 0xff800000bebe7808 */ /* 0x008fe40004800000 */
[----:B------:R-:W-:Y:S01]  /*1f8b0*/  ISETP.GE.AND P1, PT, R4, R0, PT ;  /* 0x000000000400720c */ /* 0x000fe20003f26270 */
[----:B------:R-:W-:Y:S01]  /*1f8c0*/  MUFU.TANH R174, R174 ;  /* 0x000000ae00ae7308 */ /* 0x000fe20000002400 */
[----:B--2---:R-:W-:Y:S02]  /*1f8d0*/  FSEL R189, R24, -INF , !P6 ;  /* 0xff80000018bd7808 */ /* 0x004fe40007000000 */
[----:B------:R-:W-:-:S02]  /*1f8e0*/  FSEL R27, R28, -INF , !P2 ;  /* 0xff8000001c1b7808 */ /* 0x000fc40005000000 */
[----:B------:R-:W-:-:S03]  /*1f8f0*/  ISETP.GE.AND P6, PT, R4, R2, PT ;  /* 0x000000020400720c */ /* 0x000fc60003fc6270 */
[----:B------:R-:W2:Y:S01]  /*1f900*/  MUFU.TANH R170, R170 ;  /* 0x000000aa00aa7308 */ /* 0x000ea20000002400 */
[----:B------:R-:W-:Y:S01]  /*1f910*/  ISETP.GE.AND P2, PT, R5, R0, PT ;  /* 0x000000000500720c */ /* 0x000fe20003f46270 */
[-C--:B------:R-:W-:Y:S01]  /*1f920*/  FMUL.FTZ R171, R181, R165.reuse ;  /* 0x000000a5b5ab7220 */ /* 0x080fe20000410000 */
[----:B------:R-:W-:Y:S01]  /*1f930*/  IADD3 R4, R7, 0x29, RZ ;  /* 0x0000002907047810 */ /* 0x000fe20007ffe0ff */
[-C--:B------:R-:W-:Y:S01]  /*1f940*/  FMUL.FTZ R169, R187, R165.reuse ;  /* 0x000000a5bba97220 */ /* 0x080fe20000410000 */
[----:B-----5:R-:W-:Y:S01]  /*1f950*/  FSEL R188, R25, -INF , !P1 ;  /* 0xff80000019bc7808 */ /* 0x020fe20004800000 */
[----:B------:R-:W-:Y:S01]  /*1f960*/  FMUL.FTZ R184, R184, R165 ;  /* 0x000000a5b8b87220 */ /* 0x000fe20000410000 */
[----:B-1----:R-:W-:Y:S01]  /*1f970*/  FSEL R25, R26, -INF , !P6 ;  /* 0xff8000001a197808 */ /* 0x002fe20007000000 */
[----:B------:R-:W1:Y:S01]  /*1f980*/  MUFU.TANH R173, R173 ;  /* 0x000000ad00ad7308 */ /* 0x000e620000002400 */
[----:B------:R-:W-:Y:S02]  /*1f990*/  FSEL R187, R29, -INF , !P2 ;  /* 0xff8000001dbb7808 */ /* 0x000fe40005000000 */
[----:B------:R-:W-:-:S02]  /*1f9a0*/  ISETP.GE.AND P1, PT, R5, R2, PT ;  /* 0x000000020500720c */ /* 0x000fc40003f26270 */
[C---:B------:R-:W-:Y:S02]  /*1f9b0*/  ISETP.GE.AND P6, PT, R4.reuse, R0, PT ;  /* 0x000000000400720c */ /* 0x040fe40003fc6270 */
[----:B------:R-:W-:Y:S02]  /*1f9c0*/  ISETP.GE.AND P2, PT, R4, R2, PT ;  /* 0x000000020400720c */ /* 0x000fe40003f46270 */
[C---:B------:R-:W-:Y:S02]  /*1f9d0*/  IADD3 R4, R7.reuse, 0x30, RZ ;  /* 0x0000003007047810 */ /* 0x040fe40007ffe0ff */
[----:B------:R-:W-:Y:S01]  /*1f9e0*/  IADD3 R5, R7, 0x31, RZ ;  /* 0x0000003107057810 */ /* 0x000fe20007ffe0ff */
[----:B------:R-:W-:Y:S01]  /*1f9f0*/  MUFU.TANH R171, R171 ;  /* 0x000000ab00ab7308 */ /* 0x000fe20000002400 */
[----:B----4-:R-:W-:Y:S02]  /*1fa00*/  FSEL R26, R13, -INF , !P1 ;  /* 0xff8000000d1a7808 */ /* 0x010fe40004800000 */
[----:B------:R-:W-:-:S02]  /*1fa10*/  FSEL R186, R12, -INF , !P6 ;  /* 0xff8000000cba7808 */ /* 0x000fc40007000000 */
[----:B------:R-:W-:Y:S02]  /*1fa20*/  FSEL R24, R23, -INF , !P2 ;  /* 0xff80000017187808 */ /* 0x000fe40005000000 */
[C---:B------:R-:W-:Y:S01]  /*1fa30*/  ISETP.GE.AND P1, PT, R4.reuse, R0, PT ;  /* 0x000000000400720c */ /* 0x040fe20003f26270 */
[----:B------:R-:W3:Y:S01]  /*1fa40*/  MUFU.TANH R175, R184 ;  /* 0x000000b800af7308 */ /* 0x000ee20000002400 */
[----:B------:R-:W-:Y:S02]  /*1fa50*/  ISETP.GE.AND P6, PT, R4, R2, PT ;  /* 0x000000020400720c */ /* 0x000fe40003fc6270 */
[----:B------:R-:W-:Y:S02]  /*1fa60*/  ISETP.GE.AND P2, PT, R5, R0, PT ;  /* 0x000000000500720c */ /* 0x000fe40003f46270 */
[----:B------:R-:W-:Y:S01]  /*1fa70*/  IADD3 R4, R7, 0x38, RZ ;  /* 0x0000003807047810 */ /* 0x000fe20007ffe0ff */
[----:B------:R-:W-:Y:S01]  /*1fa80*/  FMUL.FTZ R28, R182, R165 ;  /* 0x000000a5b61c7220 */ /* 0x000fe20000410000 */
[----:B--2---:R-:W-:Y:S01]  /*1fa90*/  FSEL R170, R170, -INF , !P6 ;  /* 0xff800000aaaa7808 */ /* 0x004fe20007000000 */
[----:B------:R-:W2:Y:S01]  /*1faa0*/  MUFU.TANH R169, R169 ;  /* 0x000000a900a97308 */ /* 0x000ea20000002400 */
[----:B------:R-:W-:-:S02]  /*1fab0*/  FSEL R174, R174, -INF , !P2 ;  /* 0xff800000aeae7808 */ /* 0x000fc40005000000 */
[C---:B------:R-:W-:Y:S02]  /*1fac0*/  ISETP.GE.AND P6, PT, R4.reuse, R0, PT ;  /* 0x000000000400720c */ /* 0x040fe40003fc6270 */
[----:B------:R-:W-:Y:S02]  /*1fad0*/  ISETP.GE.AND P2, PT, R4, R2, PT ;  /* 0x000000020400720c */ /* 0x000fe40003f46270 */
[----:B------:R-:W-:Y:S01]  /*1fae0*/  IADD3 R4, R7, 0x39, RZ ;  /* 0x0000003907047810 */ /* 0x000fe20007ffe0ff */
[----:B------:R-:W-:Y:S01]  /*1faf0*/  FMUL.FTZ R29, R183, R165 ;  /* 0x000000a5b71d7220 */ /* 0x000fe20000410000 */
[----:B------:R-:W4:Y:S01]  /*1fb00*/  MUFU.TANH R28, R28 ;  /* 0x0000001c001c7308 */ /* 0x000f220000002400 */
[----:B-1----:R-:W-:Y:S01]  /*1fb10*/  FSEL R173, R173, -INF , !P6 ;  /* 0xff800000adad7808 */ /* 0x002fe20007000000 */
[----:B------:R-:W-:Y:S01]  /*1fb20*/  BAR.SYNC.DEFER_BLOCKING 0x0 ;  /* 0x0000000000007b1d */ /* 0x000fe20000010000 */
[----:B------:R-:W-:Y:S02]  /*1fb30*/  ISETP.GE.AND P6, PT, R4, R0, PT ;  /* 0x000000000400720c */ /* 0x000fe40003fc6270 */
[----:B---3--:R-:W-:-:S02]  /*1fb40*/  FSEL R175, R175, -INF , !P1 ;  /* 0xff800000afaf7808 */ /* 0x008fc40004800000 */
[----:B------:R-:W-:Y:S01]  /*1fb50*/  FSEL R171, R171, -INF , !P6 ;  /* 0xff800000abab7808 */ /* 0x000fe20007000000 */
[----:B------:R-:W1:Y:S01]  /*1fb60*/  MUFU.TANH R29, R29 ;  /* 0x0000001d001d7308 */ /* 0x000e620000002400 */
[----:B------:R-:W-:Y:S02]  /*1fb70*/  ISETP.GT.AND P6, PT, R250, R239, PT ;  /* 0x000000effa00720c */ /* 0x000fe40003fc4270 */
[----:B------:R-:W-:-:S04]  /*1fb80*/  ISETP.GE.AND P1, PT, R5, R2, PT ;  /* 0x000000020500720c */ /* 0x000fc80003f26270 */
[----:B--2---:R-:W-:Y:S02]  /*1fb90*/  FSEL R169, R169, -INF , !P1 ;  /* 0xff800000a9a97808 */ /* 0x004fe40004800000 */
[C---:B------:R-:W-:Y:S02]  /*1fba0*/  ISETP.GE.AND P1, PT, R7.reuse, R0, PT ;  /* 0x000000000700720c */ /* 0x040fe40003f26270 */
[----:B----4-:R-:W-:Y:S02]  /*1fbb0*/  FSEL R28, R28, -INF , !P2 ;  /* 0xff8000001c1c7808 */ /* 0x010fe40005000000 */
[----:B------:R-:W-:Y:S01]  /*1fbc0*/  FSEL R0, R172, -INF , !P1 ;  /* 0xff800000ac007808 */ /* 0x000fe20004800000 */
[----:B------:R-:W-:Y:S01]  /*1fbd0*/  BSSY B1, `(.L_x_2288) ;  /* 0x00000d1000017945 */ /* 0x000fe20003800000 */
[-C--:B------:R-:W-:Y:S02]  /*1fbe0*/  ISETP.GE.AND P2, PT, R7, R2.reuse, PT ;  /* 0x000000020700720c */ /* 0x080fe40003f46270 */
[----:B------:R-:W-:Y:S01]  /*1fbf0*/  ISETP.GE.AND P1, PT, R4, R2, PT ;  /* 0x000000020400720c */ /* 0x000fe20003f26270 */
[----:B------:R-:W-:Y:S01]  /*1fc00*/  IMAD.MOV.U32 R185, RZ, RZ, R200 ;  /* 0x000000ffffb97224 */ /* 0x000fe200078e00c8 */
[----:B------:R-:W-:Y:S01]  /*1fc10*/  FSEL R168, R168, -INF , !P2 ;  /* 0xff800000a8a87808 */ /* 0x000fe20005000000 */
[----:B------:R-:W-:Y:S01]  /*1fc20*/  IMAD.MOV.U32 R184, RZ, RZ, R201 ;  /* 0x000000ffffb87224 */ /* 0x000fe200078e00c9 */
[----:B-1----:R-:W-:Y:S01]  /*1fc30*/  FSEL R29, R29, -INF , !P1 ;  /* 0xff8000001d1d7808 */ /* 0x002fe20004800000 */
[----:B------:R-:W-:Y:S05]  /*1fc40*/  @!P6 BRA `(.L_x_2289) ;  /* 0x00000c900000e947 */ /* 0x000fea0003800000 */
[----:B------:R-:W-:Y:S01]  /*1fc50*/  BSSY B0, `(.L_x_2290) ;  /* 0x0000046000007945 */ /* 0x000fe20003800000 */
[----:B------:R-:W-:Y:S05]  /*1fc60*/  @!P0 BRA `(.L_x_2291) ;  /* 0x0000040000008947 */ /* 0x000fea0003800000 */
[----:B------:R-:W-:Y:S02]  /*1fc70*/  ULDC.64 UR4, c[0x0][0x118] ;  /* 0x0000460000047ab9 */ /* 0x000fe40000000a00 */
[----:B------:R-:W2:Y:S01]  /*1fc80*/  LD.E R16, [R166.64+0x170] ;  /* 0x00017004a6107980 */ /* 0x000ea2000c101900 */
[----:B------:R-:W-:-:S05]  /*1fc90*/  IMAD.SHL.U32 R4, R250, 0x40, RZ ;  /* 0x00000040fa047824 */ /* 0x000fca00078e00ff */
[----:B------:R-:W-:Y:S02]  /*1fca0*/  IABS R7, R4 ;  /* 0x0000000400077213 */ /* 0x000fe40000000000 */
[----:B------:R-:W-:-:S04]  /*1fcb0*/  IADD3 R13, R4, -0x40, RZ ;  /* 0xffffffc0040d7810 */ /* 0x000fc80007ffe0ff */
[----:B------:R-:W-:Y:S02]  /*1fcc0*/  IABS R2, R13 ;  /* 0x0000000d00027213 */ /* 0x000fe40000000000 */
[-C--:B--2---:R-:W-:Y:S02]  /*1fcd0*/  IABS R12, R16.reuse ;  /* 0x00000010000c7213 */ /* 0x084fe40000000000 */
[-C--:B------:R-:W-:Y:S02]  /*1fce0*/  IABS R5, R16.reuse ;  /* 0x0000001000057213 */ /* 0x080fe40000000000 */
[----:B------:R-:W1:Y:S01]  /*1fcf0*/  I2F.RP R18, R12 ;  /* 0x0000000c00127306 */ /* 0x000e620000209400 */
[-C--:B------:R-:W-:Y:S02]  /*1fd00*/  LOP3.LUT R4, R4, R16.reuse, RZ, 0x3c, !PT ;  /* 0x0000001004047212 */ /* 0x080fe400078e3cff */
[----:B------:R-:W-:Y:S02]  /*1fd10*/  IADD3 R5, RZ, -R5, RZ ;  /* 0x80000005ff057210 */ /* 0x000fe40007ffe0ff */
[----:B------:R-:W-:-:S03]  /*1fd20*/  LOP3.LUT R13, R13, R16, RZ, 0x3c, !PT ;  /* 0x000000100d0d7212 */ /* 0x000fc600078e3cff */
        /* <DEDUP_REMOVED lines=23> */
[----:B------:R-:W-:-:S03]  /*1fea0*/  ISETP.GE.AND P1, PT, R4, RZ, PT ;  /* 0x000000ff0400720c */ /* 0x000fc60003f26270 */
[----:B------:R-:W-:Y:S01]  /*1feb0*/  IMAD.MOV.U32 R5, RZ, RZ, R14 ;  /* 0x000000ffff057224 */ /* 0x000fe200078e000e */
        /* <DEDUP_REMOVED lines=9> */
[----:B------:R-:W3:Y:S04]  /*1ff50*/  LD.E R4, [R18.64] ;  /* 0x0000000412047980 */ /* 0x000ee8000c101900 */
[----:B------:R1:W3:Y:S04]  /*1ff60*/  LD.E R2, [R14.64] ;  /* 0x000000040e027980 */ /* 0x0002e8000c101900 */
[----:B-1----:R-:W4:Y:S01]  /*1ff70*/  LD.E.64 R14, [R166.64+0x20] ;  /* 0x00002004a60e7980 */ /* 0x002f22000c101b00 */
[----:B------:R-:W-:-:S05]  /*1ff80*/  IADD3 R5, R5, -R7, RZ ;  /* 0x8000000705057210 */ /* 0x000fca0007ffe0ff */
[----:B------:R-:W-:-:S05]  /*1ff90*/  IMAD R16, R16, R5, -0x40 ;  /* 0xffffffc010107424 */ /* 0x000fca00078e0205 */
[----:B------:R-:W-:Y:S01]  /*1ffa0*/  SHF.R.S32.HI R7, RZ, 0x1f, R16 ;  /* 0x0000001fff077819 */ /* 0x000fe20000011410 */
[-C--:B--2---:R-:W-:Y:S02]  /*1ffb0*/  IMAD R5, R13, R16.reuse, RZ ;  /* 0x000000100d057224 */ /* 0x084fe400078e02ff */
[----:B------:R-:W-:-:S04]  /*1ffc0*/  IMAD.WIDE.U32 R16, R12, R16, RZ ;  /* 0x000000100c107225 */ /* 0x000fc800078e00ff */
[----:B------:R-:W-:-:S04]  /*1ffd0*/  IMAD R5, R12, R7, R5 ;  /* 0x000000070c057224 */ /* 0x000fc800078e0205 */
[----:B------:R-:W-:Y:S02]  /*1ffe0*/  IMAD.IADD R17, R17, 0x1, R5 ;  /* 0x0000000111117824 */ /* 0x000fe400078e0205 */
[----:B---3--:R-:W-:-:S05]  /*1fff0*/  IMAD.IADD R2, R2, 0x1, -R4 ;  /* 0x0000000102027824 */ /* 0x008fca00078e0a04 */
[----:B------:R-:W-:Y:S01]  /*20000*/  SHF.R.S32.HI R7, RZ, 0x1f, R2 ;  /* 0x0000001fff077819 */ /* 0x000fe20000011402 */
[----:B----4-:R-:W-:-:S04]  /*20010*/  IMAD R4, R15, R2, RZ ;  /* 0x000000020f047224 */ /* 0x010fc800078e02ff */
[----:B------:R-:W-:Y:S02]  /*20020*/  IMAD R4, R14, R7, R4 ;  /* 0x000000070e047224 */ /* 0x000fe400078e0204 */
[----:B------:R-:W-:-:S04]  /*20030*/  IMAD.WIDE.U32 R14, R2, R14, R16 ;  /* 0x0000000e020e7225 */ /* 0x000fc800078e0010 */
[----:B------:R-:W-:Y:S01]  /*20040*/  IMAD.MOV.U32 R13, RZ, RZ, R14 ;  /* 0x000000ffff0d7224 */ /* 0x000fe200078e000e */
[----:B------:R-:W-:Y:S01]  /*20050*/  IADD3 R12, R15, R4, RZ ;  /* 0x000000040f0c7210 */ /* 0x000fe20007ffe0ff */
[----:B------:R-:W-:Y:S05]  /*20060*/  BRA `(.L_x_2292) ;  /* 0x0000004000007947 */ /* 0x000fea0003800000 */
.L_x_2291:
[----:B------:R-:W-:Y:S02]  /*20070*/  ULDC.64 UR4, c[0x0][0x118] ;  /* 0x0000460000047ab9 */ /* 0x000fe40000000a00 */
[----:B------:R-:W2:Y:S02]  /*20080*/  LD.E R13, [R166.64+0x38] ;  /* 0x00003804a60d7980 */ /* 0x000ea4000c101900 */
[----:B--2---:R-:W-:-:S04]  /*20090*/  LEA R13, -R13, RZ, 0x6 ;  /* 0x000000ff0d0d7211 */ /* 0x004fc800078e31ff */
[----:B------:R-:W-:Y:S02]  /*200a0*/  SHF.R.S32.HI R12, RZ, 0x1f, R13 ;  /* 0x0000001fff0c7819 */ /* 0x000fe4000001140d */
.L_x_2292:
[----:B------:R-:W-:Y:S05]  /*200b0*/  BSYNC B0 ;  /* 0x0000000000007941 */ /* 0x000fea0003800000 */
.L_x_2290:
[C---:B------:R-:W-:Y:S01]  /*200c0*/  @P5 IADD3 R4, P0, R13.reuse, R237, RZ ;  /* 0x000000ed0d045210 */ /* 0x040fe20007f1e0ff */
[----:B------:R-:W-:Y:S01]  /*200d0*/  ULDC.64 UR4, c[0x0][0x118] ;  /* 0x0000460000047ab9 */ /* 0x000fe20000000a00 */
[-C--:B------:R-:W-:Y:S02]  /*200e0*/  LEA R32, P1, R13, R241.reuse, 0x1 ;  /* 0x000000f10d207211 */ /* 0x080fe400078208ff */
[----:B------:R-:W-:Y:S01]  /*200f0*/  LOP3.LUT R7, R251, 0x1, RZ, 0xc0, !PT ;  /* 0x00000001fb077812 */ /* 0x000fe200078ec0ff */
[----:B------:R-:W-:Y:S01]  /*20100*/  @P5 IMAD.X R2, R12, 0x1, R238, P0 ;  /* 0x000000010c025824 */ /* 0x000fe200000e06ee */
[C---:B------:R-:W-:Y:S02]  /*20110*/  LEA.HI.X R33, R13.reuse, R240, R12, 0x1, P1 ;  /* 0x000000f00d217211 */ /* 0x040fe400008f0c0c */
[----:B------:R-:W-:Y:S02]  /*20120*/  @P5 LEA R18, P1, R4, R241, 0x1 ;  /* 0x000000f104125211 */ /* 0x000fe400078208ff */
[----:B------:R-:W-:-:S02]  /*20130*/  @P4 IADD3 R5, P0, R13, R237, RZ ;  /* 0x000000ed0d054210 */ /* 0x000fc40007f1e0ff */
[----:B------:R-:W-:Y:S02]  /*20140*/  ISETP.NE.U32.AND P2, PT, R7, 0x1, PT ;  /* 0x000000010700780c */ /* 0x000fe40003f45070 */
[-C--:B------:R-:W-:Y:S01]  /*20150*/  @P5 LEA.HI.X R19, R4, R240.reuse, R2, 0x1, P1 ;  /* 0x000000f004135211 */ /* 0x080fe200008f0c02 */
[----:B------:R-:W-:Y:S01]  /*20160*/  @P4 IMAD.X R2, R12, 0x1, R238, P0 ;  /* 0x000000010c024824 */ /* 0x000fe200000e06ee */
[----:B------:R-:W-:Y:S02]  /*20170*/  @P4 LEA R16, P1, R5, R241, 0x1 ;  /* 0x000000f105104211 */ /* 0x000fe400078208ff */
        /* <DEDUP_REMOVED lines=10> */
[CC--:B------:R-:W-:Y:S02]  /*20220*/  @P3 LEA R14, P0, R4.reuse, R241.reuse, 0x1 ;  /* 0x000000f1040e3211 */ /* 0x0c0fe400078008ff */
[----:B------:R-:W-:Y:S02]  /*20230*/  @!P2 LEA R30, P1, R7, R241, 0x1 ;  /* 0x000000f1071ea211 */ /* 0x000fe400078208ff */
[----:B------:R-:W-:-:S02]  /*20240*/  @P3 LEA.HI.X R15, R4, R240, R2, 0x1, P0 ;  /* 0x000000f0040f3211 */ /* 0x000fc400000f0c02 */
[CCC-:B------:R-:W-:Y:S02]  /*20250*/  @!P2 LEA.HI.X R31, R7.reuse, R240.reuse, R5.reuse, 0x1, P1 ;  /* 0x000000f0071fa211 */ /* 0x1c0fe400008f0c05 */
[CC--:B------:R-:W-:Y:S02]  /*20260*/  @P5 LEA R180, P0, R7.reuse, R241.reuse, 0x1 ;  /* 0x000000f107b45211 */ /* 0x0c0fe400078008ff */
[CC--:B------:R-:W-:Y:S02]  /*20270*/  @P4 LEA R178, P1, R7.reuse, R241.reuse, 0x1 ;  /* 0x000000f107b24211 */ /* 0x0c0fe400078208ff */
[CCC-:B------:R-:W-:Y:S02]  /*20280*/  @P5 LEA.HI.X R181, R7.reuse, R240.reuse, R5.reuse, 0x1, P0 ;  /* 0x000000f007b55211 */ /* 0x1c0fe400000f0c05 */
[C---:B------:R-:W-:Y:S02]  /*20290*/  @P4 LEA.HI.X R179, R7.reuse, R240, R5, 0x1, P1 ;  /* 0x000000f007b34211 */ /* 0x040fe400008f0c05 */
[----:B------:R-:W-:-:S02]  /*202a0*/  @P3 LEA R34, P0, R7, R241, 0x1 ;  /* 0x000000f107223211 */ /* 0x000fc400078008ff */
[CC--:B------:R-:W-:Y:S02]  /*202b0*/  IADD3 R2, P1, R7.reuse, R237.reuse, RZ ;  /* 0x000000ed07027210 */ /* 0x0c0fe40007f3e0ff */
[----:B------:R-:W-:Y:S02]  /*202c0*/  @P3 LEA.HI.X R35, R7, R240, R5, 0x1, P0 ;  /* 0x000000f007233211 */ /* 0x000fe400000f0c05 */
[----:B------:R-:W-:Y:S01]  /*202d0*/  @!P2 IADD3 R13, P0, R13, R237, RZ ;  /* 0x000000ed0d0da210 */ /* 0x000fe20007f1e0ff */
[----:B------:R-:W-:Y:S01]  /*202e0*/  IMAD.X R5, R5, 0x1, R238, P1 ;  /* 0x0000000105057824 */ /* 0x000fe200008e06ee */
[----:B------:R-:W-:-:S03]  /*202f0*/  @!P2 LEA R198, P1, R2, R241, 0x1 ;  /* 0x000000f102c6a211 */ /* 0x000fc600078208ff */
[----:B------:R-:W-:Y:S01]  /*20300*/  @!P2 IMAD.X R12, R12, 0x1, R238, P0 ;  /* 0x000000010c0ca824 */ /* 0x000fe200000e06ee */
[CCC-:B------:R-:W-:Y:S02]  /*20310*/  @!P2 LEA.HI.X R199, R2.reuse, R240.reuse, R5.reuse, 0x1, P1 ;  /* 0x000000f002c7a211 */ /* 0x1c0fe400008f0c05 */
[CC--:B------:R-:W-:Y:S02]  /*20320*/  @P4 LEA R182, P1, R2.reuse, R241.reuse, 0x1 ;  /* 0x000000f102b64211 */ /* 0x0c0fe400078208ff */
[CC--:B------:R-:W-:Y:S02]  /*20330*/  @P5 LEA R194, P0, R2.reuse, R241.reuse, 0x1 ;  /* 0x000000f102c25211 */ /* 0x0c0fe400078008ff */
[CCC-:B------:R-:W-:Y:S02]  /*20340*/  @P4 LEA.HI.X R183, R2.reuse, R240.reuse, R5.reuse, 0x1, P1 ;  /* 0x000000f002b74211 */ /* 0x1c0fe400008f0c05 */
[----:B------:R-:W-:Y:S02]  /*20350*/  @!P2 LEA R200, P1, R13, R241, 0x1 ;  /* 0x000000f10dc8a211 */ /* 0x000fe400078208ff */
[----:B------:R-:W-:-:S02]  /*20360*/  @P5 LEA.HI.X R195, R2, R240, R5, 0x1, P0 ;  /* 0x000000f002c35211 */ /* 0x000fc400000f0c05 */
[-C--:B------:R-:W-:Y:S01]  /*20370*/  @!P2 LEA.HI.X R201, R13, R240.reuse, R12, 0x1, P1 ;  /* 0x000000f00dc9a211 */ /* 0x080fe200008f0c0c */
[--C-:B------:R-:W-:Y:S01]  /*20380*/  @P5 IMAD.MOV.U32 R12, RZ, RZ, R32.reuse ;  /* 0x000000ffff0c5224 */ /* 0x100fe200078e0020 */
[C---:B------:R-:W-:Y:S01]  /*20390*/  @P3 LEA R4, P0, R2.reuse, R241, 0x1 ;  /* 0x000000f102043211 */ /* 0x040fe200078008ff */
[----:B------:R-:W-:Y:S02]  /*203a0*/  @P5 IMAD.MOV.U32 R13, RZ, RZ, R33 ;  /* 0x000000ffff0d5224 */ /* 0x000fe400078e0021 */
[--C-:B------:R-:W-:Y:S01]  /*203b0*/  IMAD.MOV.U32 R241, RZ, RZ, R32.reuse ;  /* 0x000000fffff17224 */ /* 0x100fe200078e0020 */
[----:B------:R-:W-:Y:S01]  /*203c0*/  @P3 LEA.HI.X R5, R2, R240, R5, 0x1, P0 ;  /* 0x000000f002053211 */ /* 0x000fe200000f0c05 */
[----:B------:R-:W-:Y:S01]  /*203d0*/  IMAD.MOV.U32 R240, RZ, RZ, R33 ;  /* 0x000000fffff07224 */ /* 0x000fe200078e0021 */
[----:B------:R-:W-:Y:S01]  /*203e0*/  @!PT LDS RZ, [RZ] ;  /* 0x00000000fffff984 */ /* 0x000fe20000000800 */
[----:B------:R-:W-:Y:S01]  /*203f0*/  @!PT LDS RZ, [RZ] ;  /* 0x00000000fffff984 */ /* 0x000fe20000000800 */
[----:B------:R-:W-:Y:S01]  /*20400*/  @!PT LDS RZ, [RZ] ;  /* 0x00000000fffff984 */ /* 0x000fe20000000800 */
[----:B------:R2:W-:Y:S04]  /*20410*/  @P5 LDGSTS.E.BYPASS.LTC128B.128 [R247+0xa000], [R12.64+0x80] ;  /* 0x0a0000800cf75fae */ /* 0x0005e8000b901d44 */
[----:B------:R1:W-:Y:S01]  /*20420*/  @!P5 STS.128 [R247+0xa000], RZ ;  /* 0x00a000fff700d388 */ /* 0x0003e20000000c00 */
[----:B--2---:R-:W-:-:S02]  /*20430*/  @P4 IMAD.MOV.U32 R12, RZ, RZ, R32 ;  /* 0x000000ffff0c4224 */ /* 0x004fc400078e0020 */
        /* <DEDUP_REMOVED lines=74> */
.L_x_2289:
[----:B------:R-:W-:Y:S05]  /*208e0*/  BSYNC B1 ;  /* 0x0000000000017941 */ /* 0x000fea0003800000 */
.L_x_2288:
[----:B------:R-:W-:Y:S01]  /*208f0*/  ULDC.64 UR4, c[0x0][0x118] ;  /* 0x0000460000047ab9 */ /* 0x000fe20000000a00 */
[----:B------:R-:W-:Y:S01]  /*20900*/  FMNMX.FTZ R7, R164, R0, !PT ;  /* 0x00000000a4077209 */ /* 0x000fe20007810000 */
[----:B-1----:R1:W2:Y:S01]  /*20910*/  LD.E R31, [R166.64+0xdc] ;  /* 0x0000dc04a61f7980 */ /* 0x0022a2000c101900 */
[----:B------:R-:W-:-:S02]  /*20920*/  FMNMX.FTZ R5, R3, R168, !PT ;  /* 0x000000a803057209 */ /* 0x000fc40007810000 */
        /* <DEDUP_REMOVED lines=31> */
[----:B------:R-:W-:-:S03]  /*20b20*/  FMNMX.FTZ R5, R29, R5, !PT ;  /* 0x000000051d057209 */ /* 0x000fc60007810000 */
[----:B------:R-:W3:Y:S04]  /*20b30*/  SHFL.BFLY PT, R4, R7, 0x2, 0x1f ;  /* 0x0c401f0007047f89 */ /* 0x000ee800000e0000 */
[----:B------:R-:W4:Y:S01]  /*20b40*/  SHFL.BFLY PT, R2, R5, 0x2, 0x1f ;  /* 0x0c401f0005027f89 */ /* 0x000f2200000e0000 */
[----:B---3--:R-:W-:Y:S02]  /*20b50*/  FMNMX.FTZ R4, R7, R4, !PT ;  /* 0x0000000407047209 */ /* 0x008fe40007810000 */
[----:B----4-:R-:W-:-:S03]  /*20b60*/  FMNMX.FTZ R2, R5, R2, !PT ;  /* 0x0000000205027209 */ /* 0x010fc60007810000 */
[----:B-1----:R-:W1:Y:S04]  /*20b70*/  SHFL.BFLY PT, R167, R4, 0x1, 0x1f ;  /* 0x0c201f0004a77f89 */ /* 0x002e6800000e0000 */
[----:B------:R-:W3:Y:S01]  /*20b80*/  SHFL.BFLY PT, R166, R2, 0x1, 0x1f ;  /* 0x0c201f0002a67f89 */ /* 0x000ee200000e0000 */
[----:B-1----:R-:W-:Y:S02]  /*20b90*/  FMNMX.FTZ R167, R4, R167, !PT ;  /* 0x000000a704a77209 */ /* 0x002fe40007810000 */
[----:B---3--:R-:W-:Y:S02]  /*20ba0*/  FMNMX.FTZ R166, R2, R166, !PT ;  /* 0x000000a602a67209 */ /* 0x008fe40007810000 */
[----:B------:R-:W-:Y:S02]  /*20bb0*/  FSETP.NEU.FTZ.AND P1, PT, R167, -INF , PT ;  /* 0xff800000a700780b */ /* 0x000fe40003f3d000 */
[----:B------:R-:W-:-:S02]  /*20bc0*/  FSETP.NEU.FTZ.AND P0, PT, R166, -INF , PT ;  /* 0xff800000a600780b */ /* 0x000fc40003f1d000 */
[----:B------:R-:W-:Y:S02]  /*20bd0*/  FSEL R4, R167, RZ, P1 ;  /* 0x000000ffa7047208 */ /* 0x000fe40000800000 */
[----:B------:R-:W-:-:S03]  /*20be0*/  FSEL R5, R166, RZ, P0 ;  /* 0x000000ffa6057208 */ /* 0x000fc60000000000 */
[----:B------:R-:W-:Y:S02]  /*20bf0*/  FADD.FTZ R4, R164, -R4 ;  /* 0x80000004a4047221 */ /* 0x000fe40000010000 */
        /* <DEDUP_REMOVED lines=12> */
[-C--:B------:R-:W-:Y:S01]  /*20cc0*/  FFMA.FTZ R164, R9, R31.reuse, -R30 ;  /* 0x0000001f09a47223 */ /* 0x080fe2000001081e */
[----:B------:R-:W-:Y:S01]  /*20cd0*/  MUFU.EX2 R165, R165 ;  /* 0x000000a500a57308 */ /* 0x000fe20000000800 */
[----:B------:R-:W2:Y:S01]  /*20ce0*/  LDSM.16.MT88.4 R8, [R232+0x10000] ;  /* 0x01000000e808783b */ /* 0x000ea20000004200 */
[----:B------:R-:W-:-:S02]  /*20cf0*/  FFMA.FTZ R34, R196, R31, -R172 ;  /* 0x0000001fc4227223 */ /* 0x000fc400000108ac */
[-CC-:B------:R-:W-:Y:S02]  /*20d00*/  FFMA.FTZ R32, R168, R31.reuse, -R30.reuse ;  /* 0x0000001fa8207223 */ /* 0x180fe4000001081e */
[----:B------:R-:W-:Y:S02]  /*20d10*/  FFMA.FTZ R2, R6, R31, -R30 ;  /* 0x0000001f06027223 */ /* 0x000fe4000001081e */
[----:B------:R-:W-:Y:S01]  /*20d20*/  MUFU.EX2 R35, R35 ;  /* 0x0000002300237308 */ /* 0x000fe20000000800 */
[-C--:B-1----:R-:W-:Y:S02]  /*20d30*/  FMUL.FTZ R154, R154, R3.reuse ;  /* 0x000000039a9a7220 */ /* 0x082fe40000410000 */
        /* <DEDUP_REMOVED lines=8> */
[----:B------:R-:W1:Y:S01]  /*20dc0*/  MUFU.EX2 R33, R33 ;  /* 0x0000002100217308 */ /* 0x000e620000000800 */
[-C--:B------:R-:W-:Y:S02]  /*20dd0*/  FMUL.FTZ R162, R162, R3.reuse ;  /* 0x00000003a2a27220 */ /* 0x080fe40000410000 */
[-C--:B------:R-:W-:Y:S02]  /*20de0*/  FMUL.FTZ R163, R163, R3.reuse ;  /* 0x00000003a3a37220 */ /* 0x080fe40000410000 */
[----:B------:R-:W-:-:S02]  /*20df0*/  FMUL.FTZ R158, R158, R3 ;  /* 0x000000039e9e7220 */ /* 0x000fc40000410000 */
[-C--:B------:R-:W-:Y:S01]  /*20e00*/  FMUL.FTZ R159, R159, R3.reuse ;  /* 0x000000039f9f7220 */ /* 0x080fe20000410000 */
        /* <DEDUP_REMOVED lines=20> */
[----:B------:R3:W4:Y:S01]  /*20f50*/  MUFU.EX2 R168, R4 ;  /* 0x0000000400a87308 */ /* 0x0007220000000800 */
[-C--:B------:R-:W-:Y:S02]  /*20f60*/  FMUL.FTZ R66, R66, R3.reuse ;  /* 0x0000000342427220 */ /* 0x080fe40000410000 */
[-C--:B------:R-:W-:Y:S02]  /*20f70*/  FMUL.FTZ R67, R67, R3.reuse ;  /* 0x0000000343437220 */ /* 0x080fe40000410000 */
[-C--:B------:R-:W-:Y:S02]  /*20f80*/  FMUL.FTZ R70, R70, R3.reuse ;  /* 0x0000000346467220 */ /* 0x080fe40000410000 */
[-C--:B------:R-:W-:Y:S01]  /*20f90*/  FMUL.FTZ R71, R71, R3.reuse ;  /* 0x0000000347477220 */ /* 0x080fe20000410000 */
[----:B-1----:R-:W-:Y:S01]  /*20fa0*/  F2FP.BF16.PACK_AB R7, R164, R0 ;  /* 0x00000000a407723e */ /* 0x002fe200000010ff */
[----:B------:R-:W-:-:S02]  /*20fb0*/  FMUL.FTZ R74, R74, R3 ;  /* 0x000000034a4a7220 */ /* 0x000fc40000410000 */
[-C--:B------:R-:W-:Y:S02]  /*20fc0*/  FMUL.FTZ R75, R75, R3.reuse ;  /* 0x000000034b4b7220 */ /* 0x080fe40000410000 */
[-C--:B------:R-:W-:Y:S02]  /*20fd0*/  FMUL.FTZ R54, R54, R3.reuse ;  /* 0x0000000336367220 */ /* 0x080fe40000410000 */
[----:B------:R-:W-:Y:S01]  /*20fe0*/  FMUL.FTZ R55, R55, R3 ;  /* 0x0000000337377220 */ /* 0x000fe20000410000 */
[----:B---3--:R-:W-:Y:S01]  /*20ff0*/  F2FP.BF16.PACK_AB R4, R35, R165 ;  /* 0x000000a52304723e */ /* 0x008fe200000010ff */
[-C--:B----4-:R-:W-:Y:S02]  /*21000*/  FMUL.FTZ R152, R152, R168.reuse ;  /* 0x000000a898987220 */ /* 0x090fe40000410000 */
[-C--:B------:R-:W-:Y:S02]  /*21010*/  FMUL.FTZ R153, R153, R168.reuse ;  /* 0x000000a899997220 */ /* 0x080fe40000410000 */
        /* <DEDUP_REMOVED lines=14> */
[C---:B--2---:R-:W-:Y:S01]  /*21100*/  HMMA.16816.F32.BF16 R144, R4.reuse, R8, R144 ;  /* 0x000000080490723c */ /* 0x044fe20000041890 */
        /* <DEDUP_REMOVED lines=28> */
[-C--:B------:R-:W-:Y:S02]  /*212d0*/  FMUL.FTZ R53, R53, R168.reuse ;  /* 0x000000a835357220 */ /* 0x080fe40000410000 */
        /* <DEDUP_REMOVED lines=44> */
[----:B------:R-:W-:Y:S01]  /*215a0*/  MUFU.EX2 R177, R177 ;  /* 0x000000b100b17308 */ /* 0x000fe20000000800 */
[-C--:B------:R-:W-:Y:S01]  /*215b0*/  FMUL.FTZ R108, R108, R168.reuse ;  /* 0x000000a86c6c7220 */ /* 0x080fe20000410000 */
[----:B------:R-:W-:Y:S01]  /*215c0*/  LDSM.16.MT88.4 R20, [R231+0x16000] ;  /* 0x01600000e714783b */ /* 0x000fe20000004200 */
        /* <DEDUP_REMOVED lines=30> */
[C---:B---3--:R-:W-:Y:S01]  /*217b0*/  HMMA.16816.F32.BF16 R76, R4.reuse, R16, R76 ;  /* 0x00000010044c723c */ /* 0x048fe2000004184c */
[----:B------:R-:W-:Y:S02]  /*217c0*/  FMUL.FTZ R105, R105, R168 ;  /* 0x000000a869697220 */ /* 0x000fe40000410000 */
[-C--:B------:R-:W-:Y:S02]  /*217d0*/  FMUL.FTZ R106, R106, R3.reuse ;  /* 0x000000036a6a7220 */ /* 0x080fe40000410000 */
[----:B------:R-:W-:Y:S02]  /*217e0*/  FMUL.FTZ R107, R107, R3 ;  /* 0x000000036b6b7220 */ /* 0x000fe40000410000 */
[-C--:B------:R-:W-:Y:S01]  /*217f0*/  FFMA.FTZ R176, R176, R31.reuse, -R172 ;  /* 0x0000001fb0b07223 */ /* 0x080fe200000108ac */
[----:B------:R-:W-:Y:S01]  /*21800*/  HMMA.16816.F32.BF16 R80, R4, R18, R80 ;  /* 0x000000120450723c */ /* 0x000fe20000041850 */
[----:B------:R-:W3:Y:S01]  /*21810*/  LDSM.16.MT88.4 R16, [R234+0x16000] ;  /* 0x01600000ea10783b */ /* 0x000ee20000004200 */
[----:B------:R-:W-:-:S02]  /*21820*/  FFMA.FTZ R180, R193, R31, -R30 ;  /* 0x0000001fc1b47223 */ /* 0x000fc4000001081e */
[-CC-:B------:R-:W-:Y:S01]  /*21830*/  FFMA.FTZ R181, R191, R31.reuse, -R30.reuse ;  /* 0x0000001fbfb57223 */ /* 0x180fe2000001081e */
[----:B------:R-:W4:Y:S01]  /*21840*/  MUFU.EX2 R176, R176 ;  /* 0x000000b000b07308 */ /* 0x000f220000000800 */
[-CC-:B------:R-:W-:Y:S02]  /*21850*/  FFMA.FTZ R182, R192, R31.reuse, -R30.reuse ;  /* 0x0000001fc0b67223 */ /* 0x180fe4000001081e */
[----:B------:R-:W-:Y:S01]  /*21860*/  FFMA.FTZ R183, R190, R31, -R30 ;  /* 0x0000001fbeb77223 */ /* 0x000fe2000001081e */
[----:B-1----:R-:W-:Y:S01]  /*21870*/  HMMA.16816.F32.BF16 R108, R4, R12, R108 ;  /* 0x0000000c046c723c */ /* 0x002fe2000004186c */
[-C--:B------:R-:W-:Y:S02]  /*21880*/  FMUL.FTZ R124, R124, R168.reuse ;  /* 0x000000a87c7c7220 */ /* 0x080fe40000410000 */
[----:B------:R-:W-:Y:S01]  /*21890*/  FMUL.FTZ R125, R125, R168 ;  /* 0x000000a87d7d7220 */ /* 0x000fe20000410000 */
[----:B------:R-:W-:Y:S01]  /*218a0*/  MUFU.EX2 R180, R180 ;  /* 0x000000b400b47308 */ /* 0x000fe20000000800 */
[----:B------:R-:W-:-:S02]  /*218b0*/  FMUL.FTZ R126, R126, R3 ;  /* 0x000000037e7e7220 */ /* 0x000fc40000410000 */
[-C--:B------:R-:W-:Y:S01]  /*218c0*/  FMUL.FTZ R127, R127, R3.reuse ;  /* 0x000000037f7f7220 */ /* 0x080fe20000410000 */
[C---:B------:R-:W-:Y:S01]  /*218d0*/  HMMA.16816.F32.BF16 R112, R4.reuse, R14, R112 ;  /* 0x0000000e0470723c */ /* 0x040fe20000041870 */
[----:B------:R-:W1:Y:S01]  /*218e0*/  LDSM.16.MT88.4 R12, [R234+0x10800] ;  /* 0x01080000ea0c783b */ /* 0x000e620000004200 */
[-C--:B------:R-:W-:Y:S02]  /*218f0*/  FMUL.FTZ R128, R128, R168.reuse ;  /* 0x000000a880807220 */ /* 0x080fe40000410000 */
[----:B------:R-:W5:Y:S01]  /*21900*/  MUFU.EX2 R181, R181 ;  /* 0x000000b500b57308 */ /* 0x000f620000000800 */
[----:B------:R-:W-:Y:S02]  /*21910*/  FMUL.FTZ R129, R129, R168 ;  /* 0x000000a881817220 */ /* 0x000fe40000410000 */
[-C--:B------:R-:W-:Y:S01]  /*21920*/  FMUL.FTZ R130, R130, R3.reuse ;  /* 0x0000000382827220 */ /* 0x080fe20000410000 */
[----:B--2---:R-:W-:Y:S01]  /*21930*/  HMMA.16816.F32.BF16 R116, R4, R8, R116 ;  /* 0x000000080474723c */ /* 0x004fe20000041874 */
[----:B------:R-:W-:-:S02]  /*21940*/  FMUL.FTZ R131, R131, R3 ;  /* 0x0000000383837220 */ /* 0x000fc40000410000 */
[-CC-:B------:R-:W-:Y:S01]  /*21950*/  FFMA.FTZ R189, R189, R31.reuse, -R172.reuse ;  /* 0x0000001fbdbd7223 */ /* 0x180fe200000108ac */
[----:B------:R-:W-:Y:S01]  /*21960*/  MUFU.EX2 R182, R182 ;  /* 0x000000b600b67308 */ /* 0x000fe20000000800 */
[-CC-:B------:R-:W-:Y:S02]  /*21970*/  FFMA.FTZ R188, R188, R31.reuse, -R172.reuse ;  /* 0x0000001fbcbc7223 */ /* 0x180fe400000108ac */
[-CC-:B------:R-:W-:Y:S01]  /*21980*/  FFMA.FTZ R187, R187, R31.reuse, -R172.reuse ;  /* 0x0000001fbbbb7223 */ /* 0x180fe200000108ac */
[----:B------:R-:W-:Y:S01]  /*21990*/  HMMA.16816.F32.BF16 R120, R4, R10, R120 ;  /* 0x0000000a0478723c */ /* 0x000fe20000041878 */
[----:B------:R-:W2:Y:S01]  /*219a0*/  LDSM.16.MT88.4 R8, [R233+0x10800] ;  /* 0x01080000e908783b */ /* 0x000ea20000004200 */
[-C--:B------:R-:W-:Y:S02]  /*219b0*/  FFMA.FTZ R186, R186, R31.reuse, -R172 ;  /* 0x0000001fbaba7223 */ /* 0x080fe400000108ac */
[----:B------:R-:W1:Y:S01]  /*219c0*/  MUFU.EX2 R183, R183 ;  /* 0x000000b700b77308 */ /* 0x000e620000000800 */
[----:B------:R-:W-:-:S02]  /*219d0*/  FFMA.FTZ R190, R27, R31, -R30 ;  /* 0x0000001f1bbe7223 */ /* 0x000fc4000001081e */
[-CC-:B------:R-:W-:Y:S01]  /*219e0*/  FFMA.FTZ R191, R25, R31.reuse, -R30.reuse ;  /* 0x0000001f19bf7223 */ /* 0x180fe2000001081e */
[C---:B---3--:R-:W-:Y:S01]  /*219f0*/  HMMA.16816.F32.BF16 R100, R4.reuse, R16, R100 ;  /* 0x000000100464723c */ /* 0x048fe20000041864 */
[-CC-:B------:R-:W-:Y:S02]  /*21a00*/  FFMA.FTZ R192, R26, R31.reuse, -R30.reuse ;  /* 0x0000001f1ac07223 */ /* 0x180fe4000001081e */
[-C--:B------:R-:W-:Y:S01]  /*21a10*/  FFMA.FTZ R193, R24, R31.reuse, -R30 ;  /* 0x0000001f18c17223 */ /* 0x080fe2000001081e */
[----:B------:R-:W3:Y:S01]  /*21a20*/  MUFU.EX2 R189, R189 ;  /* 0x000000bd00bd7308 */ /* 0x000ee20000000800 */
[----:B------:R-:W-:Y:S01]  /*21a30*/  LDSM.16.MT88.4 R24, [R231+0x11000] ;  /* 0x01100000e718783b */ /* 0x000fe20000004200 */
[-CC-:B------:R-:W-:Y:S02]  /*21a40*/  FFMA.FTZ R175, R175, R31.reuse, -R172.reuse ;  /* 0x0000001fafaf7223 */ /* 0x180fe400000108ac */
[----:B------:R-:W-:Y:S01]  /*21a50*/  HMMA.16816.F32.BF16 R104, R4, R18, R104 ;  /* 0x000000120468723c */ /* 0x000fe20000041868 */
[----:B------:R-:W2:Y:S01]  /*21a60*/  LDSM.16.MT88.4 R16, [R232+0x10800] ;  /* 0x01080000e810783b */ /* 0x000ea20000004200 */
[----:B------:R-:W-:-:S02]  /*21a70*/  FFMA.FTZ R174, R174, R31, -R172 ;  /* 0x0000001faeae7223 */ /* 0x000fc400000108ac */
[----:B------:R-:W-:Y:S01]  /*21a80*/  MUFU.EX2 R188, R188 ;  /* 0x000000bc00bc7308 */ /* 0x000fe20000000800 */
[-CC-:B------:R-:W-:Y:S02]  /*21a90*/  FFMA.FTZ R173, R173, R31.reuse, -R172.reuse ;  /* 0x0000001fadad7223 */ /* 0x180fe400000108ac */
[-C--:B------:R-:W-:Y:S01]  /*21aa0*/  FFMA.FTZ R171, R171, R31.reuse, -R172 ;  /* 0x0000001fabab7223 */ /* 0x080fe200000108ac */
[C---:B------:R-:W-:Y:S01]  /*21ab0*/  HMMA.16816.F32.BF16 R124, R4.reuse, R20, R124 ;  /* 0x00000014047c723c */ /* 0x040fe2000004187c */
[-CC-:B------:R-:W-:Y:S02]  /*21ac0*/  FFMA.FTZ R170, R170, R31.reuse, -R30.reuse ;  /* 0x0000001faaaa7223 */ /* 0x180fe4000001081e */
[-CC-:B------:R-:W-:Y:S01]  /*21ad0*/  FFMA.FTZ R169, R169, R31.reuse, -R30.reuse ;  /* 0x0000001fa9a97223 */ /* 0x180fe2000001081e */
[----:B------:R-:W-:Y:S01]  /*21ae0*/  MUFU.EX2 R187, R187 ;  /* 0x000000bb00bb7308 */ /* 0x000fe20000000800 */
[-CC-:B------:R-:W-:Y:S02]  /*21af0*/  FFMA.FTZ R172, R28, R31.reuse, -R30.reuse ;  /* 0x0000001f1cac7223 */ /* 0x180fe4000001081e */
[----:B------:R-:W-:Y:S01]  /*21b00*/  FFMA.FTZ R194, R29, R31, -R30 ;  /* 0x0000001f1dc27223 */ /* 0x000fe2000001081e */
[----:B------:R-:W-:Y:S01]  /*21b10*/  HMMA.16816.F32.BF16 R128, R4, R22, R128 ;  /* 0x000000160480723c */ /* 0x000fe20000041880 */
[----:B------:R-:W2:Y:S01]  /*21b20*/  LDSM.16.MT88.4 R20, [R231+0x10800] ;  /* 0x01080000e714783b */ /* 0x000ea20000004200 */
[----:B------:R-:W-:-:S02]  /*21b30*/  FFMA.FTZ R165, R202, R168, R165 ;  /* 0x000000a8caa57223 */ /* 0x000fc400000100a5 */
[----:B------:R-:W-:Y:S01]  /*21b40*/  MUFU.EX2 R186, R186 ;  /* 0x000000ba00ba7308 */ /* 0x000fe20000000800 */
[----:B------:R-:W-:Y:S01]  /*21b50*/  LDSM.16.MT88.4 R28, [R231+0x11800] ;  /* 0x01180000e71c783b */ /* 0x000fe20000004200 */
[----:B------:R-:W-:Y:S01]  /*21b60*/  FADD.FTZ R35, R35, R165 ;  /* 0x000000a523237221 */ /* 0x000fe20000010000 */
[----:B----4-:R-:W-:Y:S01]  /*21b70*/  F2FP.BF16.PACK_AB R4, R177, R176 ;  /* 0x000000b0b104723e */ /* 0x010fe200000010ff */
[----:B------:R-:W-:Y:S01]  /*21b80*/  FFMA.FTZ R3, R252, R3, R32 ;  /* 0x00000003fc037223 */ /* 0x000fe20000010020 */
[----:B-----5:R-:W-:Y:S01]  /*21b90*/  F2FP.BF16.PACK_AB R5, R181, R180 ;  /* 0x000000b4b505723e */ /* 0x020fe200000010ff */
[----:B------:R-:W-:Y:S01]  /*21ba0*/  FADD.FTZ R35, R34, R35 ;  /* 0x0000002322237221 */ /* 0x000fe20000010000 */
[----:B------:R-:W-:Y:S01]  /*21bb0*/  F2FP.BF16.PACK_AB R6, R179, R178 ;  /* 0x000000b2b306723e */ /* 0x000fe200000010ff */
[----:B------:R-:W4:Y:S01]  /*21bc0*/  MUFU.EX2 R190, R190 ;  /* 0x000000be00be7308 */ /* 0x000f220000000800 */
[----:B-1----:R-:W-:Y:S01]  /*21bd0*/  F2FP.BF16.PACK_AB R7, R183, R182 ;  /* 0x000000b6b707723e */ /* 0x002fe200000010ff */
[----:B------:R-:W-:-:S02]  /*21be0*/  FADD.FTZ R33, R33, R35 ;  /* 0x0000002321217221 */ /* 0x000fc40000010000 */
[----:B------:R-:W-:Y:S01]  /*21bf0*/  FADD.FTZ R2, R2, R3 ;  /* 0x0000000302027221 */ /* 0x000fe20000010000 */
[----:B------:R-:W-:Y:S01]  /*21c00*/  MOV R3, R166 ;  /* 0x000000a600037202 */ /* 0x000fe20000000f00 */
[----:B------:R-:W-:Y:S02]  /*21c10*/  FADD.FTZ R33, R176, R33 ;  /* 0x00000021b0217221 */ /* 0x000fe40000010000 */
[----:B------:R-:W-:Y:S01]  /*21c20*/  HMMA.16816.F32.BF16 R160, R4, R12, R160 ;  /* 0x0000000c04a0723c */ /* 0x000fe200000418a0 */
[----:B------:R-:W1:Y:S01]  /*21c30*/  MUFU.EX2 R191, R191 ;  /* 0x000000bf00bf7308 */ /* 0x000e620000000800 */
[----:B------:R-:W-:Y:S02]  /*21c40*/  FADD.FTZ R177, R177, R33 ;  /* 0x00000021b1b17221 */ /* 0x000fe40000010000 */
[----:B------:R-:W-:Y:S02]  /*21c50*/  FADD.FTZ R2, R0, R2 ;  /* 0x0000000200027221 */ /* 0x000fe40000010000 */
[----:B------:R-:W-:-:S02]  /*21c60*/  FADD.FTZ R177, R178, R177 ;  /* 0x000000b1b2b17221 */ /* 0x000fc40000010000 */
[C---:B------:R-:W-:Y:S01]  /*21c70*/  HMMA.16816.F32.BF16 R156, R4.reuse, R14, R156 ;  /* 0x0000000e049c723c */ /* 0x040fe2000004189c */
[----:B------:R-:W5:Y:S01]  /*21c80*/  LDSM.16.MT88.4 R12, [R234+0x12800] ;  /* 0x01280000ea0c783b */ /* 0x000f620000004200 */
[----:B------:R-:W-:Y:S01]  /*21c90*/  MUFU.EX2 R192, R192 ;  /* 0x000000c000c07308 */ /* 0x000fe20000000800 */
[----:B------:R-:W-:Y:S02]  /*21ca0*/  FADD.FTZ R179, R179, R177 ;  /* 0x000000b1b3b37221 */ /* 0x000fe40000010000 */
[----:B------:R-:W-:Y:S02]  /*21cb0*/  FADD.FTZ R164, R164, R2 ;  /* 0x00000002a4a47221 */ /* 0x000fe40000010000 */
[----:B---3--:R-:W-:Y:S01]  /*21cc0*/  FADD.FTZ R179, R189, R179 ;  /* 0x000000b3bdb37221 */ /* 0x008fe20000010000 */
[----:B--2---:R-:W-:Y:S01]  /*21cd0*/  HMMA.16816.F32.BF16 R152, R4, R8, R152 ;  /* 0x000000080498723c */ /* 0x004fe20000041898 */
[----:B------:R-:W-:Y:S01]  /*21ce0*/  FADD.FTZ R164, R180, R164 ;  /* 0x000000a4b4a47221 */ /* 0x000fe20000010000 */
[----:B------:R-:W2:Y:S03]  /*21cf0*/  MUFU.EX2 R193, R193 ;  /* 0x000000c100c17308 */ /* 0x000ea60000000800 */
[----:B------:R-:W-:Y:S01]  /*21d00*/  FADD.FTZ R181, R181, R164 ;  /* 0x000000a4b5b57221 */ /* 0x000fe20000010000 */
[----:B------:R-:W-:-:S02]  /*21d10*/  MOV R164, R167 ;  /* 0x000000a700a47202 */ /* 0x000fc40000000f00 */
[----:B------:R-:W-:Y:S01]  /*21d20*/  HMMA.16816.F32.BF16 R148, R4, R10, R148 ;  /* 0x0000000a0494723c */ /* 0x000fe20000041894 */
[----:B------:R-:W3:Y:S01]  /*21d30*/  LDSM.16.MT88.4 R8, [R233+0x12800] ;  /* 0x01280000e908783b */ /* 0x000ee20000004200 */
[----:B------:R-:W1:Y:S01]  /*21d40*/  MUFU.EX2 R175, R175 ;  /* 0x000000af00af7308 */ /* 0x000e620000000800 */
[----:B------:R-:W-:-:S04]  /*21d50*/  FADD.FTZ R181, R182, R181 ;  /* 0x000000b5b6b57221 */ /* 0x000fc80000010000 */
[----:B------:R-:W-:Y:S01]  /*21d60*/  FADD.FTZ R183, R183, R181 ;  /* 0x000000b5b7b77221 */ /* 0x000fe20000010000 */
[----:B------:R-:W-:Y:S02]  /*21d70*/  HMMA.16816.F32.BF16 R144, R4, R16, R144 ;  /* 0x000000100490723c */ /* 0x000fe40000041890 */
[----:B------:R-:W-:Y:S01]  /*21d80*/  MUFU.EX2 R174, R174 ;  /* 0x000000ae00ae7308 */ /* 0x000fe20000000800 */
[----:B----4-:R-:W-:-:S05]  /*21d90*/  FADD.FTZ R183, R190, R183 ;  /* 0x000000b7beb77221 */ /* 0x010fca0000010000 */
        /* <DEDUP_REMOVED lines=8> */
[C---:B-----5:R-:W-:Y:S02]  /*21e20*/  HMMA.16816.F32.BF16 R36, R4.reuse, R12, R36 ;  /* 0x0000000c0424723c */ /* 0x060fe40000041824 */
[----:B------:R-:W5:Y:S06]  /*21e30*/  MUFU.EX2 R169, R169 ;  /* 0x000000a900a97308 */ /* 0x000f6c0000000800 */
[C---:B------:R-:W-:Y:S01]  /*21e40*/  HMMA.16816.F32.BF16 R40, R4.reuse, R14, R40 ;  /* 0x0000000e0428723c */ /* 0x040fe20000041828 */
[----:B------:R-:W2:Y:S01]  /*21e50*/  LDSM.16.MT88.4 R12, [R234+0x14800] ;  /* 0x01480000ea0c783b */ /* 0x000ea20000004200 */
[----:B------:R-:W1:Y:S06]  /*21e60*/  MUFU.EX2 R172, R172 ;  /* 0x000000ac00ac7308 */ /* 0x000e6c0000000800 */
[C---:B---3--:R-:W-:Y:S02]  /*21e70*/  HMMA.16816.F32.BF16 R44, R4.reuse, R8, R44 ;  /* 0x00000008042c723c */ /* 0x048fe4000004182c */
[----:B------:R-:W3:Y:S06]  /*21e80*/  MUFU.EX2 R194, R194 ;  /* 0x000000c200c27308 */ /* 0x000eec0000000800 */
        /* <DEDUP_REMOVED lines=30> */
[----:B------:R-:W-:Y:S01]  /*22070*/  HMMA.16816.F32.BF16 R128, R4, R22, R128 ;  /* 0x000000160480723c */ /* 0x000fe20000041880 */
[----:B------:R-:W1:Y:S06]  /*22080*/  LDSM.16.MT88.4 R20, [R232+0x13000] ;  /* 0x01300000e814783b */ /* 0x000e6c0000004200 */
[C---:B------:R-:W-:Y:S01]  /*22090*/  F2FP.BF16.PACK_AB R4, R188.reuse, R189 ;  /* 0x000000bdbc04723e */ /* 0x040fe200000010ff */
[----:B------:R-:W-:Y:S01]  /*220a0*/  FADD.FTZ R188, R188, R179 ;  /* 0x000000b3bcbc7221 */ /* 0x000fe20000010000 */
[C---:B------:R-:W-:Y:S01]  /*220b0*/  F2FP.BF16.PACK_AB R5, R191.reuse, R190 ;  /* 0x000000bebf05723e */ /* 0x040fe200000010ff */
[----:B------:R-:W-:Y:S01]  /*220c0*/  FADD.FTZ R191, R191, R183 ;  /* 0x000000b7bfbf7221 */ /* 0x000fe20000010000 */
[----:B------:R-:W-:Y:S01]  /*220d0*/  F2FP.BF16.PACK_AB R6, R186, R187 ;  /* 0x000000bbba06723e */ /* 0x000fe200000010ff */
[----:B------:R-:W-:Y:S01]  /*220e0*/  FADD.FTZ R188, R187, R188 ;  /* 0x000000bcbbbc7221 */ /* 0x000fe20000010000 */
[----:B------:R-:W-:Y:S01]  /*220f0*/  F2FP.BF16.PACK_AB R7, R193, R192 ;  /* 0x000000c0c107723e */ /* 0x000fe200000010ff */
[----:B------:R-:W-:-:S02]  /*22100*/  FADD.FTZ R191, R192, R191 ;  /* 0x000000bfc0bf7221 */ /* 0x000fc40000010000 */
[----:B------:R-:W-:Y:S02]  /*22110*/  FADD.FTZ R186, R186, R188 ;  /* 0x000000bcbaba7221 */ /* 0x000fe40000010000 */
[----:B------:R-:W-:Y:S02]  /*22120*/  FADD.FTZ R193, R193, R191 ;  /* 0x000000bfc1c17221 */ /* 0x000fe40000010000 */
[C---:B--2---:R-:W-:Y:S01]  /*22130*/  HMMA.16816.F32.BF16 R160, R4.reuse, R12, R160 ;  /* 0x0000000c04a0723c */ /* 0x044fe200000418a0 */
[----:B------:R-:W-:Y:S02]  /*22140*/  FADD.FTZ R186, R175, R186 ;  /* 0x000000baafba7221 */ /* 0x000fe40000010000 */
[----:B------:R-:W-:Y:S02]  /*22150*/  FADD.FTZ R193, R170, R193 ;  /* 0x000000c1aac17221 */ /* 0x000fe40000010000 */
[----:B------:R-:W-:Y:S02]  /*22160*/  FADD.FTZ R186, R174, R186 ;  /* 0x000000baaeba7221 */ /* 0x000fe40000010000 */
[----:B-----5:R-:W-:Y:S01]  /*22170*/  FADD.FTZ R193, R169, R193 ;  /* 0x000000c1a9c17221 */ /* 0x020fe20000010000 */
[----:B------:R-:W-:Y:S01]  /*22180*/  HMMA.16816.F32.BF16 R156, R4, R14, R156 ;  /* 0x0000000e049c723c */ /* 0x000fe2000004189c */
[----:B------:R-:W2:Y:S01]  /*22190*/  LDSM.16.MT88.4 R12, [R234+0x13000] ;  /* 0x01300000ea0c783b */ /* 0x000ea20000004200 */
[----:B------:R-:W-:-:S02]  /*221a0*/  FADD.FTZ R186, R173, R186 ;  /* 0x000000baadba7221 */ /* 0x000fc40000010000 */
[----:B------:R-:W-:Y:S02]  /*221b0*/  FADD.FTZ R193, R172, R193 ;  /* 0x000000c1acc17221 */ /* 0x000fe40000010000 */
[----:B------:R-:W-:Y:S02]  /*221c0*/  FADD.FTZ R0, R171, R186 ;  /* 0x000000baab007221 */ /* 0x000fe40000010000 */
[C---:B---3--:R-:W-:Y:S01]  /*221d0*/  HMMA.16816.F32.BF16 R152, R4.reuse, R8, R152 ;  /* 0x000000080498723c */ /* 0x048fe20000041898 */
[----:B------:R-:W-:Y:S02]  /*221e0*/  FADD.FTZ R252, R194, R193 ;  /* 0x000000c1c2fc7221 */ /* 0x000fe40000010000 */
[----:B------:R-:W-:Y:S05]  /*221f0*/  STL [R1], R0 ;  /* 0x0000000001007387 */ /* 0x000fea0000100800 */
        /* <DEDUP_REMOVED lines=44> */
[----:B------:R-:W-:-:S02]  /*224c0*/  F2FP.BF16.PACK_AB R4, R174, R175 ;  /* 0x000000afae04723e */ /* 0x000fc400000010ff */
[----:B------:R-:W-:Y:S02]  /*224d0*/  F2FP.BF16.PACK_AB R5, R169, R170 ;  /* 0x000000aaa905723e */ /* 0x000fe400000010ff */
[----:B------:R-:W-:Y:S02]  /*224e0*/  F2FP.BF16.PACK_AB R6, R171, R173 ;  /* 0x000000adab06723e */ /* 0x000fe400000010ff */
[----:B------:R-:W-:-:S07]  /*224f0*/  F2FP.BF16.PACK_AB R7, R194, R172 ;  /* 0x000000acc207723e */ /* 0x000fce00000010ff */
[C---:B----4-:R-:W-:Y:S08]  /*22500*/  HMMA.16816.F32.BF16 R160, R4.reuse, R16, R160 ;  /* 0x0000001004a0723c */ /* 0x050ff000000418a0 */
        /* <DEDUP_REMOVED lines=42> */
.L_x_2284:
[----:B------:R-:W-:Y:S05]  /*227b0*/  @!P6 BRA `(.L_x_2293) ;  /* 0x00004a600000e947 */ /* 0x000fea0003800000 */
[----:B------:R-:W-:Y:S02]  /*227c0*/  MOV R0, R3 ;  /* 0x0000000300007202 */ /* 0x000fe40000000f00 */
[----:B------:R-:W-:-:S02]  /*227d0*/  MOV R2, R164 ;  /* 0x000000a400027202 */ /* 0x000fc40000000f00 */
.L_x_2302:
        /* <DEDUP_REMOVED lines=16> */
[C---:B------:R-:W-:Y:S02]  /*228e0*/  IADD3 R11, R3.reuse, 0x40, RZ ;  /* 0x00000040030b7810 */ /* 0x040fe40007ffe0ff */
[----:B------:R-:W-:Y:S01]  /*228f0*/  IABS R4, R3 ;  /* 0x0000000300047213 */ /* 0x000fe20000000000 */
[----:B------:R-:W3:Y:S01]  /*22900*/  LD.E.64 R14, [R168.64+0x28] ;  /* 0x00002804a80e7980 */ /* 0x000ee2000c101b00 */
[----:B------:R-:W-:Y:S02]  /*22910*/  IABS R6, R11 ;  /* 0x0000000b00067213 */ /* 0x000fe40000000000 */
[-C--:B--2---:R-:W-:Y:S02]  /*22920*/  IABS R7, R10.reuse ;  /* 0x0000000a00077213 */ /* 0x084fe40000000000 */
[-C--:B------:R-:W-:Y:S02]  /*22930*/  IABS R5, R10.reuse ;  /* 0x0000000a00057213 */ /* 0x080fe40000000000 */
[----:B------:R-:W1:Y:S01]  /*22940*/  I2F.RP R8, R7 ;  /* 0x0000000700087306 */ /* 0x000e620000209400 */
[-C--:B------:R-:W-:Y:S02]  /*22950*/  LOP3.LUT R3, R3, R10.reuse, RZ, 0x3c, !PT ;  /* 0x0000000a03037212 */ /* 0x080fe400078e3cff */
[----:B------:R-:W-:Y:S01]  /*22960*/  IMAD.MOV R5, RZ, RZ, -R5 ;  /* 0x000000ffff057224 */ /* 0x000fe200078e0a05 */
[-C--:B------:R-:W-:Y:S02]  /*22970*/  LOP3.LUT R11, R11, R10.reuse, RZ, 0x3c, !PT ;  /* 0x0000000a0b0b7212 */ /* 0x080fe400078e3cff */
[----:B------:R-:W-:Y:S02]  /*22980*/  ISETP.GE.AND P0, PT, R3, RZ, PT ;  /* 0x000000ff0300720c */ /* 0x000fe40003f06270 */
[----:B------:R-:W-:Y:S02]  /*22990*/  ISETP.GE.AND P2, PT, R11, RZ, PT ;  /* 0x000000ff0b00720c */ /* 0x000fe40003f46270 */
[----:B------:R-:W-:Y:S01]  /*229a0*/  LOP3.LUT R3, RZ, R10, RZ, 0x33, !PT ;  /* 0x0000000aff037212 */ /* 0x000fe200078e33ff */
[----:B-1----:R-:W1:Y:S02]  /*229b0*/  MUFU.RCP R8, R8 ;  /* 0x0000000800087308 */ /* 0x002e640000001000 */
[----:B-1----:R-:W-:Y:S08]  /*229c0*/  IADD3 R8, R8, 0xffffffe, RZ ;  /* 0x0ffffffe08087810 */ /* 0x002ff00007ffe0ff */
[----:B------:R-:W1:Y:S02]  /*229d0*/  F2I.FTZ.U32.TRUNC.NTZ R9, R8 ;  /* 0x0000000800097305 */ /* 0x000e64000021f000 */
[--C-:B-1----:R-:W-:Y:S02]  /*229e0*/  IMAD.MOV R12, RZ, RZ, -R9.reuse ;  /* 0x000000ffff0c7224 */ /* 0x102fe400078e0a09 */
[----:B------:R-:W-:Y:S02]  /*229f0*/  IMAD.MOV.U32 R8, RZ, RZ, RZ ;  /* 0x000000ffff087224 */ /* 0x000fe400078e00ff */
        /* <DEDUP_REMOVED lines=15> */
[----:B------:R-:W-:Y:S09]  /*22af0*/  ISETP.NE.AND P1, PT, R10, RZ, PT ;  /* 0x000000ff0a00720c */ /* 0x000ff20003f25270 */
[----:B------:R-:W-:Y:S02]  /*22b00*/  @P4 IADD3 R8, R8, 0x1, RZ ;  /* 0x0000000108084810 */ /* 0x000fe40007ffe0ff */
[----:B------:R-:W-:Y:S03]  /*22b10*/  @P5 IADD3 R9, R9, 0x1, RZ ;  /* 0x0000000109095810 */ /* 0x000fe60007ffe0ff */
[----:B------:R-:W-:Y:S02]  /*22b20*/  @!P0 IMAD.MOV R8, RZ, RZ, -R8 ;  /* 0x000000ffff088224 */ /* 0x000fe400078e0a08 */
[----:B------:R-:W-:Y:S03]  /*22b30*/  @!P2 IMAD.MOV R9, RZ, RZ, -R9 ;  /* 0x000000ffff09a224 */ /* 0x000fe600078e0a09 */
[C---:B------:R-:W-:Y:S02]  /*22b40*/  SEL R8, R3.reuse, R8, !P1 ;  /* 0x0000000803087207 */ /* 0x040fe40004800000 */
[----:B------:R-:W-:Y:S02]  /*22b50*/  SEL R9, R3, R9, !P1 ;  /* 0x0000000903097207 */ /* 0x000fe40004800000 */
[CC--:B------:R-:W-:Y:S02]  /*22b60*/  LEA R6, P1, R8.reuse, R248.reuse, 0x2 ;  /* 0x000000f808067211 */ /* 0x0c0fe400078210ff */
[C---:B------:R-:W-:Y:S02]  /*22b70*/  LEA R4, P0, R9.reuse, R248, 0x2 ;  /* 0x000000f809047211 */ /* 0x040fe400078010ff */
[-C--:B------:R-:W-:Y:S01]  /*22b80*/  LEA.HI.X.SX32 R7, R8, R249.reuse, 0x2, P1 ;  /* 0x000000f908077211 */ /* 0x080fe200008f16ff */
[C---:B------:R-:W-:Y:S01]  /*22b90*/  IMAD.IADD R8, R9.reuse, 0x1, -R8 ;  /* 0x0000000109087824 */ /* 0x040fe200078e0a08 */
[----:B------:R-:W-:Y:S03]  /*22ba0*/  LEA.HI.X.SX32 R5, R9, R249, 0x2, P0 ;  /* 0x000000f909057211 */ /* 0x000fe600000f16ff */
[----:B------:R-:W-:Y:S01]  /*22bb0*/  IMAD R10, R10, R8, -0x40 ;  /* 0xffffffc00a0a7424 */ /* 0x000fe200078e0208 */
[----:B------:R1:W4:Y:S04]  /*22bc0*/  LD.E R3, [R6.64] ;  /* 0x0000000406037980 */ /* 0x000328000c101900 */
[----:B------:R2:W4:Y:S01]  /*22bd0*/  LD.E R4, [R4.64] ;  /* 0x0000000404047980 */ /* 0x000522000c101900 */
[----:B-1----:R-:W-:Y:S01]  /*22be0*/  SHF.R.S32.HI R6, RZ, 0x1f, R10 ;  /* 0x0000001fff067819 */ /* 0x002fe2000001140a */
        /* <DEDUP_REMOVED lines=8> */
[----:B------:R-:W-:Y:S02]  /*22c70*/  IMAD R4, R14, R5, R4 ;  /* 0x000000050e047224 */ /* 0x000fe400078e0204 */
[----:B------:R-:W-:Y:S02]  /*22c80*/  IMAD.MOV.U32 R7, RZ, RZ, R10 ;  /* 0x000000ffff077224 */ /* 0x000fe400078e000a */
[----:B------:R-:W-:Y:S01]  /*22c90*/  IMAD.IADD R3, R11, 0x1, R4 ;  /* 0x000000010b037824 */ /* 0x000fe200078e0204 */
[----:B------:R-:W-:-:S05]  /*22ca0*/  BRA `(.L_x_2296) ;  /* 0x0000004000007947 */ /* 0x000fca0003800000 */
.L_x_2295:
[----:B------:R-:W-:Y:S02]  /*22cb0*/  ULDC.64 UR4, c[0x0][0x118] ;  /* 0x0000460000047ab9 */ /* 0x000fe40000000a00 */
[----:B------:R-:W2:Y:S02]  /*22cc0*/  LD.E R7, [R168.64+0x40] ;  /* 0x00004004a8077980 */ /* 0x000ea4000c101900 */
[----:B--2---:R-:W-:Y:S04]  /*22cd0*/  LEA R7, -R7, RZ, 0x6 ;  /* 0x000000ff07077211 */ /* 0x004fe800078e31ff */
[----:B------:R-:W-:Y:S02]  /*22ce0*/  SHF.R.S32.HI R3, RZ, 0x1f, R7 ;  /* 0x0000001fff037819 */ /* 0x000fe40000011407 */
.L_x_2296:
[----:B------:R-:W-:Y:S05]  /*22cf0*/  BSYNC B0 ;  /* 0x0000000000007941 */ /* 0x000fea0003800000 */
.L_x_2294:
[----:B------:R-:W-:Y:S01]  /*22d00*/  LOP3.LUT P6, RZ, R251, 0x1, RZ, 0xc0, !PT ;  /* 0x00000001fbff7812 */ /* 0x000fe200078cc0ff */
[----:B------:R-:W-:Y:S01]  /*22d10*/  ULDC.64 UR4, c[0x0][0x118] ;  /* 0x0000460000047ab9 */ /* 0x000fe20000000a00 */
[----:B------:R-:W-:Y:S01]  /*22d20*/  LEA R170, P0, R7, R185, 0x1 ;  /* 0x000000b907aa7211 */ /* 0x000fe200078008ff */
[----:B------:R-:W-:Y:S01]  /*22d30*/  BSSY B1, `(.L_x_2297) ;  /* 0x0000249000017945 */ /* 0x000fe20003800000 */
[----:B------:R-:W-:Y:S02]  /*22d40*/  LOP3.LUT P5, RZ, R251, 0x2, RZ, 0xc0, !PT ;  /* 0x00000002fbff7812 */ /* 0x000fe400078ac0ff */
[-C--:B------:R-:W-:Y:S02]  /*22d50*/  LEA.HI.X R171, R7, R184.reuse, R3, 0x1, P0 ;  /* 0x000000b807ab7211 */ /* 0x080fe400000f0c03 */
        /* <DEDUP_REMOVED lines=8> */
[--C-:B------:R-:W-:Y:S01]  /*22de0*/  IMAD.X R5, R3, 0x1, R236.reuse, P1 ;  /* 0x0000000103057824 */ /* 0x100fe200008e06ec */
[----:B------:R-:W-:Y:S01]  /*22df0*/  @!P6 STS.128 [R247+0x10000], RZ ;  /* 0x010000fff700e388 */ /* 0x000fe20000000c00 */
[CC--:B------:R-:W-:Y:S02]  /*22e00*/  @P6 LEA R16, P1, R6.reuse, R185.reuse, 0x1 ;  /* 0x000000b906106211 */ /* 0x0c0fe400078208ff */
[CC--:B------:R-:W-:Y:S02]  /*22e10*/  @P5 LEA R12, P0, R6.reuse, R185.reuse, 0x1 ;  /* 0x000000b9060c5211 */ /* 0x0c0fe400078008ff */
[----:B------:R-:W-:Y:S01]  /*22e20*/  @!PT LDS RZ, [RZ] ;  /* 0x00000000fffff984 */ /* 0x000fe20000000800 */
[----:B------:R-:W-:Y:S01]  /*22e30*/  @!PT LDS RZ, [RZ] ;  /* 0x00000000fffff984 */ /* 0x000fe20000000800 */
[----:B------:R-:W-:Y:S01]  /*22e40*/  @!PT LDS RZ, [RZ] ;  /* 0x00000000fffff984 */ /* 0x000fe20000000800 */
[----:B------:R1:W-:Y:S01]  /*22e50*/  @P5 LDGSTS.E.BYPASS.LTC128B.128 [R247+0x12000], [R170.64+0x80] ;  /* 0x12000080aaf75fae */ /* 0x0003e2000b901d44 */
[CCC-:B------:R-:W-:Y:S02]  /*22e60*/  @P6 LEA.HI.X R17, R6.reuse, R184.reuse, R5.reuse, 0x1, P1 ;  /* 0x000000b806116211 */ /* 0x1c0fe400008f0c05 */
[C-C-:B------:R-:W-:Y:S02]  /*22e70*/  @P5 LEA.HI.X R13, R6.reuse, R184, R5.reuse, 0x1, P0 ;  /* 0x000000b8060d5211 */ /* 0x140fe400000f0c05 */
[----:B------:R-:W-:Y:S01]  /*22e80*/  @!P5 STS.128 [R247+0x12000], RZ ;  /* 0x012000fff700d388 */ /* 0x000fe20000000c00 */
[----:B------:R-:W-:Y:S02]  /*22e90*/  IADD3.X R3, R5, R236, RZ, P2, !PT ;  /* 0x000000ec05037210 */ /* 0x000fe400017fe4ff */
[CC--:B------:R-:W-:Y:S02]  /*22ea0*/  @P4 LEA R10, P2, R6.reuse, R185.reuse, 0x1 ;  /* 0x000000b9060a4211 */ /* 0x0c0fe400078408ff */
[----:B------:R-:W-:Y:S01]  /*22eb0*/  @!PT LDS RZ, [RZ] ;  /* 0x00000000fffff984 */ /* 0x000fe20000000800 */
[----:B------:R-:W-:Y:S01]  /*22ec0*/  @!PT LDS RZ, [RZ] ;  /* 0x00000000fffff984 */ /* 0x000fe20000000800 */
[----:B------:R-:W-:Y:S01]  /*22ed0*/  @!PT LDS RZ, [RZ] ;  /* 0x00000000fffff984 */ /* 0x000fe20000000800 */
[----:B------:R1:W-:Y:S01]  /*22ee0*/  @P4 LDGSTS.E.BYPASS.LTC128B.128 [R247+0x14000], [R170.64+0x100] ;  /* 0x14000100aaf74fae */ /* 0x0003e2000b901d44 */
[CC--:B------:R-:W-:Y:S02]  /*22ef0*/  @P3 LEA R8, P1, R6.reuse, R185.reuse, 0x1 ;  /* 0x000000b906083211 */ /* 0x0c0fe400078208ff */
[CCC-:B------:R-:W-:Y:S02]  /*22f00*/  @P4 LEA.HI.X R11, R6.reuse, R184.reuse, R5.reuse, 0x1, P2 ;  /* 0x000000b8060b4211 */ /* 0x1c0fe400010f0c05 */
[----:B------:R-:W-:Y:S01]  /*22f10*/  @!P4 STS.128 [R247+0x14000], RZ ;  /* 0x014000fff700c388 */ /* 0x000fe20000000c00 */
[-C--:B------:R-:W-:Y:S02]  /*22f20*/  @P3 LEA.HI.X R9, R6, R184.reuse, R5, 0x1, P1 ;  /* 0x000000b806093211 */ /* 0x080fe400008f0c05 */
        /* <DEDUP_REMOVED lines=8> */
[CCC-:B------:R-:W-:Y:S02]  /*22fb0*/  @P5 LEA.HI.X R21, R4.reuse, R184.reuse, R3.reuse, 0x1, P2 ;  /* 0x000000b804155211 */ /* 0x1c0fe400010f0c03 */
[CC--:B------:R-:W-:Y:S02]  /*22fc0*/  @P4 LEA R18, P1, R4.reuse, R185.reuse, 0x1 ;  /* 0x000000b904124211 */ /* 0x0c0fe400078208ff */
[----:B------:R-:W-:Y:S01]  /*22fd0*/  @!PT LDS RZ, [RZ] ;  /* 0x00000000fffff984 */ /* 0x000fe20000000800 */
[----:B------:R-:W-:Y:S01]  /*22fe0*/  @!PT LDS RZ, [RZ] ;  /* 0x00000000fffff984 */ /* 0x000fe20000000800 */
[----:B------:R-:W-:Y:S01]  /*22ff0*/  @!PT LDS RZ, [RZ] ;  /* 0x00000000fffff984 */ /* 0x000fe20000000800 */
[----:B------:R2:W-:Y:S01]  /*23000*/  @P6 LDGSTS.E.BYPASS.LTC128B.128 [R247+0x10800], [R16.64] ;  /* 0x1080000010f76fae */ /* 0x0005e2000b901d44 */
[C---:B------:R-:W-:Y:S02]  /*23010*/  @P3 LEA R6, P0, R4.reuse, R185, 0x1 ;  /* 0x000000b904063211 */ /* 0x040fe400078008ff */
[CCC-:B------:R-:W-:Y:S02]  /*23020*/  @P4 LEA.HI.X R19, R4.reuse, R184.reuse, R3.reuse, 0x1, P1 ;  /* 0x000000b804134211 */ /* 0x1c0fe400008f0c03 */
[----:B------:R-:W-:Y:S01]  /*23030*/  @!P6 STS.128 [R247+0x10800], RZ ;  /* 0x010800fff700e388 */ /* 0x000fe20000000c00 */
[CC--:B------:R-:W-:Y:S02]  /*23040*/  @P3 LEA.HI.X R7, R4.reuse, R184.reuse, R3, 0x1, P0 ;  /* 0x000000b804073211 */ /* 0x0c0fe400000f0c03 */
[----:B------:R-:W-:Y:S02]  /*23050*/  IADD3 R5, P2, R4, R235, RZ ;  /* 0x000000eb04057210 */ /* 0x000fe40007f5e0ff */
[----:B------:R-:W-:Y:S01]  /*23060*/  @!PT LDS RZ, [RZ] ;  /* 0x00000000fffff984 */ /* 0x000fe20000000800 */
[----:B------:R-:W-:Y:S01]  /*23070*/  @!PT LDS RZ, [RZ] ;  /* 0x00000000fffff984 */ /* 0x000fe20000000800 */
[----:B------:R-:W-:Y:S01]  /*23080*/  @!PT LDS RZ, [RZ] ;  /* 0x00000000fffff984 */ /* 0x000fe20000000800 */
[----:B------:R3:W-:Y:S02]  /*23090*/  @P5 LDGSTS.E.BYPASS.LTC128B.128 [R247+0x12800], [R12.64+0x80] ;  /* 0x128000800cf75fae */ /* 0x0007e4000b901d44 */
[-C--:B------:R-:W-:Y:S01]  /*230a0*/  @P6 LEA R26, P0, R5, R185.reuse, 0x1 ;  /* 0x000000b9051a6211 */ /* 0x080fe200078008ff */
[----:B------:R-:W-:Y:S01]  /*230b0*/  IMAD.X R3, R3, 0x1, R236, P2 ;  /* 0x0000000103037824 */ /* 0x000fe200010e06ec */
[CC--:B------:R-:W-:Y:S01]  /*230c0*/  @P5 LEA R24, P2, R5.reuse, R185.reuse, 0x1 ;  /* 0x000000b905185211 */ /* 0x0c0fe200078408ff */
[----:B------:R-:W-:Y:S01]  /*230d0*/  @!P5 STS.128 [R247+0x12800], RZ ;  /* 0x012800fff700d388 */ /* 0x000fe20000000c00 */
[CC--:B------:R-:W-:Y:S02]  /*230e0*/  @P4 LEA R22, P1, R5.reuse, R185.reuse, 0x1 ;  /* 0x000000b905164211 */ /* 0x0c0fe400078208ff */
[CCC-:B------:R-:W-:Y:S02]  /*230f0*/  @P6 LEA.HI.X R27, R5.reuse, R184.reuse, R3.reuse, 0x1, P0 ;  /* 0x000000b8051b6211 */ /* 0x1c0fe400000f0c03 */
[----:B------:R-:W-:Y:S01]  /*23100*/  @!PT LDS RZ, [RZ] ;  /* 0x00000000fffff984 */ /* 0x000fe20000000800 */
[----:B------:R-:W-:Y:S01]  /*23110*/  @!PT LDS RZ, [RZ] ;  /* 0x00000000fffff984 */ /* 0x000fe20000000800 */
[----:B------:R-:W-:Y:S01]  /*23120*/  @!PT LDS RZ, [RZ] ;  /* 0x00000000fffff984 */ /* 0x000fe20000000800 */
[----:B------:R4:W-:Y:S01]  /*23130*/  @P4 LDGSTS.E.BYPASS.LTC128B.128 [R247+0x14800], [R10.64+0x100] ;  /* 0x148001000af74fae */ /* 0x0009e2000b901d44 */
[CCC-:B------:R-:W-:Y:S02]  /*23140*/  @P5 LEA.HI.X R25, R5.reuse, R184.reuse, R3.reuse, 0x1, P2 ;  /* 0x000000b805195211 */ /* 0x1c0fe400010f0c03 */
[CCC-:B------:R-:W-:Y:S02]  /*23150*/  @P4 LEA.HI.X R23, R5.reuse, R184.reuse, R3.reuse, 0x1, P1 ;  /* 0x000000b805174211 */ /* 0x1c0fe400008f0c03 */
[----:B------:R-:W-:Y:S01]  /*23160*/  @!P4 STS.128 [R247+0x14800], RZ ;  /* 0x014800fff700c388 */ /* 0x000fe20000000c00 */
[C---:B------:R-:W-:Y:S04]  /*23170*/  @P3 LEA R4, P0, R5.reuse, R185, 0x1 ;  /* 0x000000b905043211 */ /* 0x040fe800078008ff */
[----:B------:R-:W-:Y:S01]  /*23180*/  @!PT LDS RZ, [RZ] ;  /* 0x00000000fffff984 */ /* 0x000fe20000000800 */
[----:B------:R-:W-:Y:S01]  /*23190*/  @!PT LDS RZ, [RZ] ;  /* 0x00000000fffff984 */ /* 0x000fe20000000800 */
[----:B------:R-:W-:Y:S01]  /*231a0*/  @!PT LDS RZ, [RZ] ;  /* 0x00000000fffff984 */ /* 0x000fe20000000800 */
[----:B------:R4:W-:Y:S01]  /*231b0*/  @P3 LDGSTS.E.BYPASS.LTC128B.128 [R247+0x16800], [R8.64+0x180] ;  /* 0x1680018008f73fae */ /* 0x0009e2000b901d44 */
[----:B------:R-:W-:Y:S02]  /*231c0*/  @P3 LEA.HI.X R5, R5, R184, R3, 0x1, P0 ;  /* 0x000000b805053211 */ /* 0x000fe400000f0c03 */
[----:B------:R-:W-:Y:S02]  /*231d0*/  ISETP.GT.AND P0, PT, R250, R239, PT ;  /* 0x000000effa00720c */ /* 0x000fe40003f04270 */
        /* <DEDUP_REMOVED lines=42> */
[----:B----4-:R-:W3:Y:S05]  /*23480*/  LDSM.16.M88.4 R8, [R229+0x8000] ;  /* 0x00800000e508783b */ /* 0x010eea0000000200 */
[----:B--2---:R-:W2:Y:S05]  /*23490*/  LDSM.16.M88.4 R16, [R229+0x8800] ;  /* 0x00880000e510783b */ /* 0x004eaa0000000200 */
[----:B-1----:R-:W5:Y:S05]  /*234a0*/  LDSM.16.M88.4 R24, [R229+0x9000] ;  /* 0x00900000e518783b */ /* 0x002f6a0000000200 */
[----:B------:R-:W0:Y:S05]  /*234b0*/  LDGDEPBAR ;  /* 0x00000000000079af */ /* 0x000e2a0000000000 */
[----:B------:R-:W1:Y:S05]  /*234c0*/  LDSM.16.M88.4 R164, [R229+0x9800] ;  /* 0x00980000e5a4783b */ /* 0x000e6a0000000200 */
[----:B------:R-:W-:Y:S05]  /*234d0*/  LDSM.16.M88.4 R172, [R228] ;  /* 0x00000000e4ac783b */ /* 0x000fea0000000200 */
[----:B------:R-:W4:Y:S05]  /*234e0*/  LDSM.16.M88.4 R176, [R227] ;  /* 0x00000000e3b0783b */ /* 0x000f2a0000000200 */
[----:B------:R-:W1:Y:S01]  /*234f0*/  LDSM.16.M88.4 R180, [R223] ;  /* 0x00000000dfb4783b */ /* 0x000e620000000200 */
[C---:B---3--:R-:W-:Y:S04]  /*23500*/  HMMA.16816.F32.BF16 R4, R32.reuse, R8, RZ ;  /* 0x000000082004723c */ /* 0x048fe800000418ff */
[----:B------:R-:W3:Y:S05]  /*23510*/  LDSM.16.M88.4 R184, [R222] ;  /* 0x00000000deb8783b */ /* 0x000eea0000000200 */
[----:B------:R-:W1:Y:S01]  /*23520*/  LDSM.16.M88.4 R188, [R221] ;  /* 0x00000000ddbc783b */ /* 0x000e620000000200 */
[C---:B------:R-:W-:Y:S04]  /*23530*/  HMMA.16816.F32.BF16 R8, R32.reuse, R10, RZ ;  /* 0x0000000a2008723c */ /* 0x040fe800000418ff */
[----:B------:R-:W-:Y:S04]  /*23540*/  LDSM.16.M88.4 R192, [R226] ;  /* 0x00000000e2c0783b */ /* 0x000fe80000000200 */
[C---:B--2---:R-:W-:Y:S01]  /*23550*/  HMMA.16816.F32.BF16 R12, R32.reuse, R16, RZ ;  /* 0x00000010200c723c */ /* 0x044fe200000418ff */
[----:B------:R-:W2:Y:S05]  /*23560*/  LDSM.16.M88.4 R196, [R224+0x8000] ;  /* 0x00800000e0c4783b */ /* 0x000eaa0000000200 */
[----:B------:R-:W2:Y:S02]  /*23570*/  LDSM.16.M88.4 R200, [R224+0x8800] ;  /* 0x00880000e0c8783b */ /* 0x000ea40000000200 */
[C---:B------:R-:W-:Y:S03]  /*23580*/  HMMA.16816.F32.BF16 R16, R32.reuse, R18, RZ ;  /* 0x000000122010723c */ /* 0x040fe600000418ff */
[----:B------:R-:W-:Y:S05]  /*23590*/  LDSM.16.M88.4 R204, [R220+0x800] ;  /* 0x00080000dccc783b */ /* 0x000fea0000000200 */
[C---:B-----5:R-:W-:Y:S01]  /*235a0*/  HMMA.16816.F32.BF16 R20, R32.reuse, R24, RZ ;  /* 0x000000182014723c */ /* 0x060fe200000418ff */
[----:B------:R-:W5:Y:S07]  /*235b0*/  LD.E R3, [R168.64+0x18c] ;  /* 0x00018c04a8037980 */ /* 0x000f6e000c101900 */
[C---:B------:R-:W-:Y:S08]  /*235c0*/  HMMA.16816.F32.BF16 R24, R32.reuse, R26, RZ ;  /* 0x0000001a2018723c */ /* 0x040ff000000418ff */
[C---:B-1----:R-:W-:Y:S08]  /*235d0*/  HMMA.16816.F32.BF16 R28, R32.reuse, R164, RZ ;  /* 0x000000a4201c723c */ /* 0x042ff000000418ff */
[----:B------:R-:W-:Y:S01]  /*235e0*/  HMMA.16816.F32.BF16 R32, R32, R166, RZ ;  /* 0x000000a62020723c */ /* 0x000fe200000418ff */
[----:B------:R-:W1:Y:S07]  /*235f0*/  LDSM.16.M88.4 R164, [R224+0x9000] ;  /* 0x00900000e0a4783b */ /* 0x000e6e0000000200 */
[C---:B----4-:R-:W-:Y:S08]  /*23600*/  HMMA.16816.F32.BF16 R4, R172.reuse, R176, R4 ;  /* 0x000000b0ac04723c */ /* 0x050ff00000041804 */
[C---:B------:R-:W-:Y:S01]  /*23610*/  HMMA.16816.F32.BF16 R8, R172.reuse, R178, R8 ;  /* 0x000000b2ac08723c */ /* 0x040fe20000041808 */
[----:B------:R-:W4:Y:S07]  /*23620*/  LDSM.16.M88.4 R176, [R224+0x9800] ;  /* 0x00980000e0b0783b */ /* 0x000f2e0000000200 */
[C---:B------:R-:W-:Y:S08]  /*23630*/  HMMA.16816.F32.BF16 R12, R172.reuse, R180, R12 ;  /* 0x000000b4ac0c723c */ /* 0x040ff0000004180c */
[C---:B------:R-:W-:Y:S01]  /*23640*/  HMMA.16816.F32.BF16 R16, R172.reuse, R182, R16 ;  /* 0x000000b6ac10723c */ /* 0x040fe20000041810 */
[----:B------:R-:W-:Y:S07]  /*23650*/  LDSM.16.M88.4 R180, [R225] ;  /* 0x00000000e1b4783b */ /* 0x000fee0000000200 */
[C---:B---3--:R-:W-:Y:S08]  /*23660*/  HMMA.16816.F32.BF16 R20, R172.reuse, R184, R20 ;  /* 0x000000b8ac14723c */ /* 0x048ff00000041814 */
[C---:B------:R-:W-:Y:S01]  /*23670*/  HMMA.16816.F32.BF16 R24, R172.reuse, R186, R24 ;  /* 0x000000baac18723c */ /* 0x040fe20000041818 */
[----:B------:R-:W3:Y:S07]  /*23680*/  LDSM.16.M88.4 R184, [R220] ;  /* 0x00000000dcb8783b */ /* 0x000eee0000000200 */
[C---:B------:R-:W-:Y:S08]  /*23690*/  HMMA.16816.F32.BF16 R28, R172.reuse, R188, R28 ;  /* 0x000000bcac1c723c */ /* 0x040ff0000004181c */
[----:B------:R-:W-:Y:S01]  /*236a0*/  HMMA.16816.F32.BF16 R32, R172, R190, R32 ;  /* 0x000000beac20723c */ /* 0x000fe20000041820 */
[----:B------:R-:W3:Y:S05]  /*236b0*/  LDSM.16.M88.4 R172, [R220+0x1000] ;  /* 0x00100000dcac783b */ /* 0x000eea0000000200 */
[----:B------:R-:W3:Y:S02]  /*236c0*/  LDSM.16.M88.4 R188, [R220+0x1800] ;  /* 0x00180000dcbc783b */ /* 0x000ee40000000200 */
[C---:B--2---:R-:W-:Y:S08]  /*236d0*/  HMMA.16816.F32.BF16 R4, R192.reuse, R196, R4 ;  /* 0x000000c4c004723c */ /* 0x044ff00000041804 */
[C---:B------:R-:W-:Y:S01]  /*236e0*/  HMMA.16816.F32.BF16 R8, R192.reuse, R198, R8 ;  /* 0x000000c6c008723c */ /* 0x040fe20000041808 */
[----:B------:R-:W-:Y:S07]  /*236f0*/  LDSM.16.M88.4 R196, [R230+0x2000] ;  /* 0x00200000e6c4783b */ /* 0x000fee0000000200 */
[C---:B------:R-:W-:Y:S08]  /*23700*/  HMMA.16816.F32.BF16 R12, R192.reuse, R200, R12 ;  /* 0x000000c8c00c723c */ /* 0x040ff0000004180c */
[C---:B------:R-:W-:Y:S01]  /*23710*/  HMMA.16816.F32.BF16 R16, R192.reuse, R202, R16 ;  /* 0x000000cac010723c */ /* 0x040fe20000041810 */
[----:B------:R-:W2:Y:S07]  /*23720*/  LDSM.16.M88.4 R200, [R229+0xa000] ;  /* 0x00a00000e5c8783b */ /* 0x000eae0000000200 */
[C---:B-1----:R-:W-:Y:S08]  /*23730*/  HMMA.16816.F32.BF16 R20, R192.reuse, R164, R20 ;  /* 0x000000a4c014723c */ /* 0x042ff00000041814 */
[C---:B------:R-:W-:Y:S01]  /*23740*/  HMMA.16816.F32.BF16 R24, R192.reuse, R166, R24 ;  /* 0x000000a6c018723c */ /* 0x040fe20000041818 */
[----:B------:R-:W1:Y:S07]  /*23750*/  LDSM.16.M88.4 R164, [R229+0xa800] ;  /* 0x00a80000e5a4783b */ /* 0x000e6e0000000200 */
[C---:B----4-:R-:W-:Y:S08]  /*23760*/  HMMA.16816.F32.BF16 R28, R192.reuse, R176, R28 ;  /* 0x000000b0c01c723c */ /* 0x050ff0000004181c */
[----:B------:R-:W-:Y:S01]  /*23770*/  HMMA.16816.F32.BF16 R32, R192, R178, R32 ;  /* 0x000000b2c020723c */ /* 0x000fe20000041820 */
[----:B------:R-:W4:Y:S05]  /*23780*/  LDSM.16.M88.4 R176, [R229+0xb000] ;  /* 0x00b00000e5b0783b */ /* 0x000f2a0000000200 */
[----:B------:R-:W-:Y:S02]  /*23790*/  LDSM.16.M88.4 R192, [R228+0x2000] ;  /* 0x00200000e4c0783b */ /* 0x000fe40000000200 */
[C---:B---3--:R-:W-:Y:S08]  /*237a0*/  HMMA.16816.F32.BF16 R4, R180.reuse, R184, R4 ;  /* 0x000000b8b404723c */ /* 0x048ff00000041804 */
[C---:B------:R-:W-:Y:S01]  /*237b0*/  HMMA.16816.F32.BF16 R8, R180.reuse, R186, R8 ;  /* 0x000000bab408723c */ /* 0x040fe20000041808 */
[----:B------:R-:W3:Y:S07]  /*237c0*/  LDSM.16.M88.4 R184, [R229+0xb800] ;  /* 0x00b80000e5b8783b */ /* 0x000eee0000000200 */
[C---:B------:R-:W-:Y:S08]  /*237d0*/  HMMA.16816.F32.BF16 R12, R180.reuse, R204, R12 ;  /* 0x000000ccb40c723c */ /* 0x040ff0000004180c */
[C---:B------:R-:W-:Y:S01]  /*237e0*/  HMMA.16816.F32.BF16 R16, R180.reuse, R206, R16 ;  /* 0x000000ceb410723c */ /* 0x040fe20000041810 */
[----:B------:R-:W1:Y:S07]  /*237f0*/  LDSM.16.M88.4 R204, [R219] ;  /* 0x00000000dbcc783b */ /* 0x000e6e0000000200 */
[C---:B------:R-:W-:Y:S08]  /*23800*/  HMMA.16816.F32.BF16 R20, R180.reuse, R172, R20 ;  /* 0x000000acb414723c */ /* 0x040ff00000041814 */
[C---:B------:R-:W-:Y:S01]  /*23810*/  HMMA.16816.F32.BF16 R24, R180.reuse, R174, R24 ;  /* 0x000000aeb418723c */ /* 0x040fe20000041818 */
[----:B------:R-:W3:Y:S07]  /*23820*/  LDSM.16.M88.4 R172, [R218] ;  /* 0x00000000daac783b */ /* 0x000eee0000000200 */
[C---:B------:R-:W-:Y:S08]  /*23830*/  HMMA.16816.F32.BF16 R28, R180.reuse, R188, R28 ;  /* 0x000000bcb41c723c */ /* 0x040ff0000004181c */
[----:B------:R-:W-:Y:S01]  /*23840*/  HMMA.16816.F32.BF16 R32, R180, R190, R32 ;  /* 0x000000beb420723c */ /* 0x000fe20000041820 */
[----:B------:R-:W3:Y:S05]  /*23850*/  LDSM.16.M88.4 R180, [R217] ;  /* 0x00000000d9b4783b */ /* 0x000eea0000000200 */
[----:B------:R-:W3:Y:S02]  /*23860*/  LDSM.16.M88.4 R188, [R216] ;  /* 0x00000000d8bc783b */ /* 0x000ee40000000200 */
[C---:B--2---:R-:W-:Y:S08]  /*23870*/  HMMA.16816.F32.BF16 R4, R196.reuse, R200, R4 ;  /* 0x000000c8c404723c */ /* 0x044ff00000041804 */
[C---:B------:R-:W-:Y:S01]  /*23880*/  HMMA.16816.F32.BF16 R8, R196.reuse, R202, R8 ;  /* 0x000000cac408723c */ /* 0x040fe20000041808 */
[----:B------:R-:W-:Y:S07]  /*23890*/  LDSM.16.M88.4 R200, [R224+0xb800] ;  /* 0x00b80000e0c8783b */ /* 0x000fee0000000200 */
[C---:B-1----:R-:W-:Y:S08]  /*238a0*/  HMMA.16816.F32.BF16 R12, R196.reuse, R164, R12 ;  /* 0x000000a4c40c723c */ /* 0x042ff0000004180c */
[C---:B------:R-:W-:Y:S01]  /*238b0*/  HMMA.16816.F32.BF16 R16, R196.reuse, R166, R16 ;  /* 0x000000a6c410723c */ /* 0x040fe20000041810 */
[----:B------:R-:W-:Y:S07]  /*238c0*/  LDSM.16.M88.4 R164, [R226+0x2000] ;  /* 0x00200000e2a4783b */ /* 0x000fee0000000200 */
[C---:B----4-:R-:W-:Y:S08]  /*238d0*/  HMMA.16816.F32.BF16 R20, R196.reuse, R176, R20 ;  /* 0x000000b0c414723c */ /* 0x050ff00000041814 */
[C---:B------:R-:W-:Y:S01]  /*238e0*/  HMMA.16816.F32.BF16 R24, R196.reuse, R178, R24 ;  /* 0x000000b2c418723c */ /* 0x040fe20000041818 */
[----:B------:R-:W1:Y:S07]  /*238f0*/  LDSM.16.M88.4 R176, [R224+0xa000] ;  /* 0x00a00000e0b0783b */ /* 0x000e6e0000000200 */
[C---:B---3--:R-:W-:Y:S08]  /*23900*/  HMMA.16816.F32.BF16 R28, R196.reuse, R184, R28 ;  /* 0x000000b8c41c723c */ /* 0x048ff0000004181c */
[----:B------:R-:W-:Y:S01]  /*23910*/  HMMA.16816.F32.BF16 R32, R196, R186, R32 ;  /* 0x000000bac420723c */ /* 0x000fe20000041820 */
[----:B------:R-:W2:Y:S05]  /*23920*/  LDSM.16.M88.4 R184, [R224+0xa800] ;  /* 0x00a80000e0b8783b */ /* 0x000eaa0000000200 */
[----:B------:R-:W3:Y:S02]  /*23930*/  LDSM.16.M88.4 R196, [R224+0xb000] ;  /* 0x00b00000e0c4783b */ /* 0x000ee40000000200 */
[C---:B------:R-:W-:Y:S08]  /*23940*/  HMMA.16816.F32.BF16 R4, R192.reuse, R204, R4 ;  /* 0x000000ccc004723c */ /* 0x040ff00000041804 */
[C---:B------:R-:W-:Y:S08]  /*23950*/  HMMA.16816.F32.BF16 R8, R192.reuse, R206, R8 ;  /* 0x000000cec008723c */ /* 0x040ff00000041808 */
[C---:B------:R-:W-:Y:S08]  /*23960*/  HMMA.16816.F32.BF16 R12, R192.reuse, R172, R12 ;  /* 0x000000acc00c723c */ /* 0x040ff0000004180c */
[C---:B------:R-:W-:Y:S01]  /*23970*/  HMMA.16816.F32.BF16 R16, R192.reuse, R174, R16 ;  /* 0x000000aec010723c */ /* 0x040fe20000041810 */
[----:B------:R-:W-:Y:S07]  /*23980*/  LDSM.16.M88.4 R172, [R225+0x2000] ;  /* 0x00200000e1ac783b */ /* 0x000fee0000000200 */
[C---:B------:R-:W-:Y:S08]  /*23990*/  HMMA.16816.F32.BF16 R20, R192.reuse, R180, R20 ;  /* 0x000000b4c014723c */ /* 0x040ff00000041814 */
[C---:B------:R-:W-:Y:S01]  /*239a0*/  HMMA.16816.F32.BF16 R24, R192.reuse, R182, R24 ;  /* 0x000000b6c018723c */ /* 0x040fe20000041818 */
[----:B------:R-:W4:Y:S07]  /*239b0*/  LDSM.16.M88.4 R180, [R220+0x2000] ;  /* 0x00200000dcb4783b */ /* 0x000f2e0000000200 */
        /* <DEDUP_REMOVED lines=17> */
[C---:B----4-:R-:W-:Y:S08]  /*23ad0*/  HMMA.16816.F32.BF16 R4, R172.reuse, R180, R4 ;  /* 0x000000b4ac04723c */ /* 0x050ff00000041804 */
[C---:B------:R-:W-:Y:S01]  /*23ae0*/  HMMA.16816.F32.BF16 R8, R172.reuse, R182, R8 ;  /* 0x000000b6ac08723c */ /* 0x040fe20000041808 */
[----:B------:R-:W4:Y:S07]  /*23af0*/  LDSM.16.M88.4 R180, [R229+0xd800] ;  /* 0x00d80000e5b4783b */ /* 0x000f2e0000000200 */
[C---:B------:R-:W-:Y:S08]  /*23b00*/  HMMA.16816.F32.BF16 R12, R172.reuse, R188, R12 ;  /* 0x000000bcac0c723c */ /* 0x040ff0000004180c */
        /* <DEDUP_REMOVED lines=18> */
[C---:B----4-:R-:W-:Y:S08]  /*23c30*/  HMMA.16816.F32.BF16 R28, R184.reuse, R180, R28 ;  /* 0x000000b4b81c723c */ /* 0x050ff0000004181c */
[----:B------:R-:W-:Y:S01]  /*23c40*/  HMMA.16816.F32.BF16 R32, R184, R182, R32 ;  /* 0x000000b6b820723c */ /* 0x000fe20000041820 */
[----:B------:R-:W3:Y:S05]  /*23c50*/  LDSM.16.M88.4 R180, [R224+0xc800] ;  /* 0x00c80000e0b4783b */ /* 0x000eea0000000200 */
[----:B------:R-:W4:Y:S02]  /*23c60*/  LDSM.16.M88.4 R184, [R224+0xd000] ;  /* 0x00d00000e0b8783b */ /* 0x000f240000000200 */
[C---:B------:R-:W-:Y:S08]  /*23c70*/  HMMA.16816.F32.BF16 R4, R188.reuse, R192, R4 ;  /* 0x000000c0bc04723c */ /* 0x040ff00000041804 */
        /* <DEDUP_REMOVED lines=18> */
[C---:B----4-:R-:W-:Y:S08]  /*23da0*/  HMMA.16816.F32.BF16 R20, R196.reuse, R184, R20 ;  /* 0x000000b8c414723c */ /* 0x050ff00000041814 */
[C---:B------:R-:W-:Y:S01]  /*23db0*/  HMMA.16816.F32.BF16 R24, R196.reuse, R186, R24 ;  /* 0x000000bac418723c */ /* 0x040fe20000041818 */
[----:B------:R-:W3:Y:S07]  /*23dc0*/  LDSM.16.M88.4 R184, [R229+0xe000] ;  /* 0x00e00000e5b8783b */ /* 0x000eee0000000200 */
[C---:B------:R-:W-:Y:S08]  /*23dd0*/  HMMA.16816.F32.BF16 R28, R196.reuse, R192, R28 ;  /* 0x000000c0c41c723c */ /* 0x040ff0000004181c */
[----:B------:R-:W-:Y:S01]  /*23de0*/  HMMA.16816.F32.BF16 R32, R196, R194, R32 ;  /* 0x000000c2c420723c */ /* 0x000fe20000041820 */
[----:B------:R-:W4:Y:S05]  /*23df0*/  LDSM.16.M88.4 R192, [R229+0xe800] ;  /* 0x00e80000e5c0783b */ /* 0x000f2a0000000200 */
[----:B------:R-:W2:Y:S02]  /*23e00*/  LDSM.16.M88.4 R196, [R229+0xf000] ;  /* 0x00f00000e5c4783b */ /* 0x000ea40000000200 */
        /* <DEDUP_REMOVED lines=19> */
[C---:B------:R-:W-:Y:S08]  /*23f40*/  HMMA.16816.F32.BF16 R20, R180.reuse, R196, R20 ;  /* 0x000000c4b414723c */ /* 0x040ff00000041814 */
        /* <DEDUP_REMOVED lines=15> */
[C---:B---3--:R-:W-:Y:S07]  /*24040*/  HMMA.16816.F32.BF16 R28, R176.reuse, R184, R28 ;  /* 0x000000b8b01c723c */ /* 0x048fee000004181c */
[----:B------:R-:W-:Y:S01]  /*24050*/  MOV R185, R170 ;  /* 0x000000aa00b97202 */ /* 0x000fe20000000f00 */
[----:B------:R-:W-:Y:S04]  /*24060*/  HMMA.16816.F32.BF16 R32, R176, R186, R32 ;  /* 0x000000bab020723c */ /* 0x000fe80000041820 */
[----:B------:R-:W-:Y:S04]  /*24070*/  IMAD.MOV.U32 R184, RZ, RZ, R171 ;  /* 0x000000ffffb87224 */ /* 0x000fe800078e00ab */
        /* <DEDUP_REMOVED lines=12> */
[-C--:B-----5:R-:W-:Y:S01]  /*24140*/  FMUL.FTZ R4, R4, R3.reuse ;  /* 0x0000000304047220 */ /* 0x0a0fe20000410000 */
[C---:B------:R-:W-:Y:S03]  /*24150*/  HMMA.16816.F32.BF16 R16, R188.reuse, R166, R16 ;  /* 0x000000a6bc10723c */ /* 0x040fe60000041810 */
[----:B------:R-:W1:Y:S01]  /*24160*/  MUFU.TANH R192, R4 ;  /* 0x0000000400c07308 */ /* 0x000e620000002400 */
[-C--:B------:R-:W-:Y:S02]  /*24170*/  FMUL.FTZ R5, R5, R3.reuse ;  /* 0x0000000305057220 */ /* 0x080fe40000410000 */
[-C--:B------:R-:W-:Y:S02]  /*24180*/  FMUL.FTZ R6, R6, R3.reuse ;  /* 0x0000000306067220 */ /* 0x080fe40000410000 */
[-C--:B------:R-:W-:Y:S04]  /*24190*/  FMUL.FTZ R7, R7, R3.reuse ;  /* 0x0000000307077220 */ /* 0x080fe80000410000 */
[-C--:B------:R-:W-:Y:S01]  /*241a0*/  FMUL.FTZ R8, R8, R3.reuse ;  /* 0x0000000308087220 */ /* 0x080fe20000410000 */
[----:B------:R-:W2:Y:S01]  /*241b0*/  MUFU.TANH R173, R5 ;  /* 0x0000000500ad7308 */ /* 0x000ea20000002400 */
[-C--:B------:R-:W-:Y:S02]  /*241c0*/  FMUL.FTZ R9, R9, R3.reuse ;  /* 0x0000000309097220 */ /* 0x080fe40000410000 */
[-C--:B------:R-:W-:Y:S02]  /*241d0*/  FMUL.FTZ R10, R10, R3.reuse ;  /* 0x000000030a0a7220 */ /* 0x080fe40000410000 */
[-C--:B------:R-:W-:Y:S02]  /*241e0*/  FMUL.FTZ R11, R11, R3.reuse ;  /* 0x000000030b0b7220 */ /* 0x080fe40000410000 */
[-C--:B------:R-:W-:Y:S02]  /*241f0*/  FMUL.FTZ R12, R12, R3.reuse ;  /* 0x000000030c0c7220 */ /* 0x080fe40000410000 */
[-C--:B------:R-:W-:Y:S01]  /*24200*/  FMUL.FTZ R13, R13, R3.reuse ;  /* 0x000000030d0d7220 */ /* 0x080fe20000410000 */
[----:B------:R-:W3:Y:S01]  /*24210*/  MUFU.TANH R206, R6 ;  /* 0x0000000600ce7308 */ /* 0x000ee20000002400 */
        /* <DEDUP_REMOVED lines=9> */
[----:B----4-:R-:W4:Y:S09]  /*242b0*/  LDSM.16.M88.4 R4, [R220+0x7000] ;  /* 0x00700000dc04783b */ /* 0x010f320000000200 */
[----:B------:R-:W1:Y:S10]  /*242c0*/  MUFU.TANH R176, R10 ;  /* 0x0000000a00b07308 */ /* 0x000e740000002400 */
[----:B------:R5:W1:Y:S10]  /*242d0*/  MUFU.TANH R207, R11 ;  /* 0x0000000b00cf7308 */ /* 0x000a740000002400 */
[----:B------:R1:W1:Y:S10]  /*242e0*/  MUFU.TANH R194, R12 ;  /* 0x0000000c00c27308 */ /* 0x0002740000002400 */
[----:B------:R1:W1:Y:S01]  /*242f0*/  MUFU.TANH R195, R13 ;  /* 0x0000000d00c37308 */ /* 0x0002620000002400 */
[----:B-----5:R-:W5:Y:S01]  /*24300*/  LDSM.16.M88.4 R8, [R220+0x7800] ;  /* 0x00780000dc08783b */ /* 0x020f620000000200 */
[----:B------:R-:W-:Y:S08]  /*24310*/  DEPBAR.LE SB0, 0x0 ;  /* 0x000080000000791a */ /* 0x000ff00000000000 */
[----:B------:R1:W1:Y:S01]  /*24320*/  MUFU.TANH R196, R14 ;  /* 0x0000000e00c47308 */ /* 0x0002620000002400 */
[----:B------:R-:W-:Y:S01]  /*24330*/  BAR.SYNC.DEFER_BLOCKING 0x0 ;  /* 0x0000000000007b1d */ /* 0x000fe20000010000 */
[C---:B----4-:R-:W-:Y:S08]  /*24340*/  HMMA.16816.F32.BF16 R20, R188.reuse, R4, R20 ;  /* 0x00000004bc14723c */ /* 0x050ff00000041814 */
[----:B------:R4:W1:Y:S01]  /*24350*/  MUFU.TANH R197, R15 ;  /* 0x0000000f00c57308 */ /* 0x0008620000002400 */
[C---:B------:R-:W-:Y:S09]  /*24360*/  HMMA.16816.F32.BF16 R24, R188.reuse, R6, R24 ;  /* 0x00000006bc18723c */ /* 0x040ff20000041818 */
[----:B------:R4:W1:Y:S06]  /*24370*/  MUFU.TANH R199, R16 ;  /* 0x0000001000c77308 */ /* 0x00086c0000002400 */
[-C--:B------:R-:W-:Y:S02]  /*24380*/  FMUL.FTZ R20, R20, R3.reuse ;  /* 0x0000000314147220 */ /* 0x080fe40000410000 */
[-C--:B------:R-:W-:Y:S02]  /*24390*/  FMUL.FTZ R21, R21, R3.reuse ;  /* 0x0000000315157220 */ /* 0x080fe40000410000 */
[----:B------:R4:W1:Y:S01]  /*243a0*/  MUFU.TANH R198, R17 ;  /* 0x0000001100c67308 */ /* 0x0008620000002400 */
[-C--:B------:R-:W-:Y:S02]  /*243b0*/  FMUL.FTZ R22, R22, R3.reuse ;  /* 0x0000000316167220 */ /* 0x080fe40000410000 */
[-C--:B------:R-:W-:Y:S01]  /*243c0*/  FMUL.FTZ R23, R23, R3.reuse ;  /* 0x0000000317177220 */ /* 0x080fe20000410000 */
[C---:B-----5:R-:W-:Y:S03]  /*243d0*/  HMMA.16816.F32.BF16 R28, R188.reuse, R8, R28 ;  /* 0x00000008bc1c723c */ /* 0x060fe6000004181c */
[-C--:B------:R-:W-:Y:S02]  /*243e0*/  FMUL.FTZ R24, R24, R3.reuse ;  /* 0x0000000318187220 */ /* 0x080fe40000410000 */
[-C--:B------:R-:W-:Y:S01]  /*243f0*/  FMUL.FTZ R25, R25, R3.reuse ;  /* 0x0000000319197220 */ /* 0x080fe20000410000 */
[----:B------:R4:W1:Y:S01]  /*24400*/  MUFU.TANH R200, R18 ;  /* 0x0000001200c87308 */ /* 0x0008620000002400 */
[-C--:B------:R-:W-:Y:S01]  /*24410*/  FMUL.FTZ R26, R26, R3.reuse ;  /* 0x000000031a1a7220 */ /* 0x080fe20000410000 */
[----:B------:R-:W-:Y:S04]  /*24420*/  HMMA.16816.F32.BF16 R32, R188, R10, R32 ;  /* 0x0000000abc20723c */ /* 0x000fe80000041820 */
[-C--:B------:R-:W-:Y:S04]  /*24430*/  FMUL.FTZ R27, R27, R3.reuse ;  /* 0x000000031b1b7220 */ /* 0x080fe80000410000 */
[----:B------:R4:W1:Y:S08]  /*24440*/  MUFU.TANH R201, R19 ;  /* 0x0000001300c97308 */ /* 0x0008700000002400 */
[-C--:B------:R-:W-:Y:S02]  /*24450*/  FMUL.FTZ R28, R28, R3.reuse ;  /* 0x000000031c1c7220 */ /* 0x080fe40000410000 */
[----:B------:R4:W1:Y:S01]  /*24460*/  MUFU.TANH R204, R20 ;  /* 0x0000001400cc7308 */ /* 0x0008620000002400 */
        /* <DEDUP_REMOVED lines=21> */
[----:B------:R4:W1:Y:S01]  /*245c0*/  MUFU.TANH R165, R35 ;  /* 0x0000002300a57308 */ /* 0x0008620000002400 */
[----:B------:R-:W-:-:S05]  /*245d0*/  @!P0 BRA `(.L_x_2298) ;  /* 0x00000be000008947 */ /* 0x000fca0003800000 */
[----:B--23--:R-:W-:Y:S01]  /*245e0*/  ISETP.NE.U32.AND P0, PT, R248, RZ, PT ;  /* 0x000000fff800720c */ /* 0x00cfe20003f05070 */
        /* <DEDUP_REMOVED lines=8> */
[----:B------:R-:W-:Y:S02]  /*24670*/  IABS R3, R4 ;  /* 0x0000000400037213 */ /* 0x000fe40000000000 */
[----:B------:R-:W-:Y:S02]  /*24680*/  IABS R5, R9 ;  /* 0x0000000900057213 */ /* 0x000fe40000000000 */
[-C--:B--2---:R-:W-:Y:S02]  /*24690*/  IABS R7, R11.reuse ;  /* 0x0000000b00077213 */ /* 0x084fe40000000000 */
[-C--:B------:R-:W-:Y:S02]  /*246a0*/  IABS R6, R11.reuse ;  /* 0x0000000b00067213 */ /* 0x080fe40000000000 */
[----:B-1----:R-:W1:Y:S01]  /*246b0*/  I2F.RP R12, R7 ;  /* 0x00000007000c7306 */ /* 0x002e620000209400 */
[-C--:B------:R-:W-:Y:S02]  /*246c0*/  LOP3.LUT R9, R9, R11.reuse, RZ, 0x3c, !PT ;  /* 0x0000000b09097212 */ /* 0x080fe400078e3cff */
[----:B------:R-:W-:Y:S01]  /*246d0*/  IMAD.MOV R6, RZ, RZ, -R6 ;  /* 0x000000ffff067224 */ /* 0x000fe200078e0a06 */
[----:B------:R-:W-:Y:S06]  /*246e0*/  LOP3.LUT R4, R4, R11, RZ, 0x3c, !PT ;  /* 0x0000000b04047212 */ /* 0x000fec00078e3cff */
[----:B-1----:R-:W1:Y:S02]  /*246f0*/  MUFU.RCP R12, R12 ;  /* 0x0000000c000c7308 */ /* 0x002e640000001000 */
[----:B-1----:R-:W-:Y:S08]  /*24700*/  IADD3 R12, R12, 0xffffffe, RZ ;  /* 0x0ffffffe0c0c7810 */ /* 0x002ff00007ffe0ff */
[----:B------:R-:W1:Y:S02]  /*24710*/  F2I.FTZ.U32.TRUNC.NTZ R13, R12 ;  /* 0x0000000c000d7305 */ /* 0x000e64000021f000 */
[--C-:B-1----:R-:W-:Y:S02]  /*24720*/  IMAD.MOV R10, RZ, RZ, -R13.reuse ;  /* 0x000000ffff0a7224 */ /* 0x102fe400078e0a0d */
[----:B------:R-:W-:Y:S02]  /*24730*/  IMAD.MOV.U32 R12, RZ, RZ, RZ ;  /* 0x000000ffff0c7224 */ /* 0x000fe400078e00ff */
[----:B------:R-:W-:Y:S04]  /*24740*/  IMAD R10, R10, R7, RZ ;  /* 0x000000070a0a7224 */ /* 0x000fe800078e02ff */
[----:B------:R-:W-:Y:S06]  /*24750*/  IMAD.HI.U32 R10, R13, R10, R12 ;  /* 0x0000000a0d0a7227 */ /* 0x000fec00078e000c */
[----:B------:R-:W-:Y:S04]  /*24760*/  IMAD.HI.U32 R8, R10, R5, RZ ;  /* 0x000000050a087227 */ /* 0x000fe800078e00ff */
[-C--:B------:R-:W-:Y:S02]  /*24770*/  IMAD R5, R8, R6.reuse, R5 ;  /* 0x0000000608057224 */ /* 0x080fe400078e0205 */
[----:B------:R-:W-:Y:S03]  /*24780*/  IMAD.HI.U32 R10, R10, R3, RZ ;  /* 0x000000030a0a7227 */ /* 0x000fe600078e00ff */
[C---:B------:R-:W-:Y:S01]  /*24790*/  ISETP.GT.U32.AND P2, PT, R7.reuse, R5, PT ;  /* 0x000000050700720c */ /* 0x040fe20003f44070 */
        /* <DEDUP_REMOVED lines=15> */
[----:B------:R-:W-:Y:S02]  /*24890*/  SEL R5, R3, R8, !P2 ;  /* 0x0000000803057207 */ /* 0x000fe40005000000 */
[----:B------:R-:W2:Y:S01]  /*248a0*/  LD.E.64 R8, [R168.64+0x38] ;  /* 0x00003804a8087980 */ /* 0x000ea2000c101b00 */
[----:B------:R-:W-:Y:S01]  /*248b0*/  @!P1 IMAD.MOV R10, RZ, RZ, -R10 ;  /* 0x000000ffff0a9224 */ /* 0x000fe200078e0a0a */
[C---:B------:R-:W-:Y:S04]  /*248c0*/  LEA R12, P1, R5.reuse, R248, 0x2 ;  /* 0x000000f8050c7211 */ /* 0x040fe800078210ff */
[-C--:B------:R-:W-:Y:S02]  /*248d0*/  LEA.HI.X.SX32 R13, R5, R249.reuse, 0x2, P1 ;  /* 0x000000f9050d7211 */ /* 0x080fe400008f16ff */
[----:B------:R-:W-:Y:S03]  /*248e0*/  SEL R10, R3, R10, !P2 ;  /* 0x0000000a030a7207 */ /* 0x000fe60005000000 */
[----:B------:R1:W3:Y:S01]  /*248f0*/  LD.E R3, [R12.64] ;  /* 0x000000040c037980 */ /* 0x0002e2000c101900 */
[C---:B------:R-:W-:Y:S01]  /*24900*/  LEA R6, P0, R10.reuse, R248, 0x2 ;  /* 0x000000f80a067211 */ /* 0x040fe200078010ff */
[C---:B------:R-:W-:Y:S03]  /*24910*/  IMAD.IADD R5, R10.reuse, 0x1, -R5 ;  /* 0x000000010a057824 */ /* 0x040fe600078e0a05 */
[----:B------:R-:W-:Y:S01]  /*24920*/  LEA.HI.X.SX32 R7, R10, R249, 0x2, P0 ;  /* 0x000000f90a077211 */ /* 0x000fe200000f16ff */
[----:B------:R-:W-:Y:S04]  /*24930*/  IMAD R11, R11, R5, -0x40 ;  /* 0xffffffc00b0b7424 */ /* 0x000fe800078e0205 */
[----:B------:R5:W3:Y:S04]  /*24940*/  LD.E R4, [R6.64] ;  /* 0x0000000406047980 */ /* 0x000ae8000c101900 */
[----:B-1--4-:R-:W4:Y:S01]  /*24950*/  LD.E.64 R12, [R168.64+0x20] ;  /* 0x00002004a80c7980 */ /* 0x012f22000c101b00 */
[----:B-----5:R-:W-:Y:S01]  /*24960*/  SHF.R.S32.HI R6, RZ, 0x1f, R11 ;  /* 0x0000001fff067819 */ /* 0x020fe2000001140b */
[-C--:B--2---:R-:W-:Y:S02]  /*24970*/  IMAD R5, R9, R11.reuse, RZ ;  /* 0x0000000b09057224 */ /* 0x084fe400078e02ff */
[C---:B------:R-:W-:Y:S04]  /*24980*/  IMAD.WIDE.U32 R10, R8.reuse, R11, RZ ;  /* 0x0000000b080a7225 */ /* 0x040fe800078e00ff */
[----:B------:R-:W-:Y:S04]  /*24990*/  IMAD R5, R8, R6, R5 ;  /* 0x0000000608057224 */ /* 0x000fe800078e0205 */
[----:B------:R-:W-:Y:S02]  /*249a0*/  IMAD.IADD R11, R11, 0x1, R5 ;  /* 0x000000010b0b7824 */ /* 0x000fe400078e0205 */
[----:B---3--:R-:W-:Y:S05]  /*249b0*/  IMAD.IADD R3, R3, 0x1, -R4 ;  /* 0x0000000103037824 */ /* 0x008fea00078e0a04 */
[----:B------:R-:W-:Y:S01]  /*249c0*/  SHF.R.S32.HI R5, RZ, 0x1f, R3 ;  /* 0x0000001fff057819 */ /* 0x000fe20000011403 */
[----:B----4-:R-:W-:Y:S02]  /*249d0*/  IMAD R4, R13, R3, RZ ;  /* 0x000000030d047224 */ /* 0x010fe400078e02ff */
[----:B------:R-:W-:Y:S04]  /*249e0*/  IMAD.WIDE.U32 R10, R3, R12, R10 ;  /* 0x0000000c030a7225 */ /* 0x000fe800078e000a */
[----:B------:R-:W-:Y:S02]  /*249f0*/  IMAD R4, R12, R5, R4 ;  /* 0x000000050c047224 */ /* 0x000fe400078e0204 */
[----:B------:R-:W-:Y:S02]  /*24a00*/  IMAD.MOV.U32 R7, RZ, RZ, R10 ;  /* 0x000000ffff077224 */ /* 0x000fe400078e000a */
[----:B------:R-:W-:Y:S01]  /*24a10*/  IMAD.IADD R3, R11, 0x1, R4 ;  /* 0x000000010b037824 */ /* 0x000fe200078e0204 */
[----:B------:R-:W-:-:S05]  /*24a20*/  BRA `(.L_x_2301) ;  /* 0x0000004000007947 */ /* 0x000fca0003800000 */
.L_x_2300:
[----:B------:R-:W-:Y:S02]  /*24a30*/  ULDC.64 UR4, c[0x0][0x118] ;  /* 0x0000460000047ab9 */ /* 0x000fe40000000a00 */
[----:B------:R-:W2:Y:S02]  /*24a40*/  LD.E R7, [R168.64+0x38] ;  /* 0x00003804a8077980 */ /* 0x000ea4000c101900 */
[----:B--2---:R-:W-:Y:S04]  /*24a50*/  LEA R7, -R7, RZ, 0x6 ;  /* 0x000000ff07077211 */ /* 0x004fe800078e31ff */
[----:B------:R-:W-:Y:S02]  /*24a60*/  SHF.R.S32.HI R3, RZ, 0x1f, R7 ;  /* 0x0000001fff037819 */ /* 0x000fe40000011407 */
.L_x_2301:
[----:B------:R-:W-:Y:S05]  /*24a70*/  BSYNC B0 ;  /* 0x0000000000007941 */ /* 0x000fea0003800000 */
.L_x_2299:
[C---:B----4-:R-:W-:Y:S01]  /*24a80*/  LEA R18, P0, R7.reuse, R241, 0x1 ;  /* 0x000000f107127211 */ /* 0x050fe200078008ff */
[----:B------:R-:W-:Y:S01]  /*24a90*/  ULDC.64 UR4, c[0x0][0x118] ;  /* 0x0000460000047ab9 */ /* 0x000fe20000000a00 */
[C---:B------:R-:W-:Y:S02]  /*24aa0*/  IADD3 R6, P1, R7.reuse, R237, RZ ;  /* 0x000000ed07067210 */ /* 0x040fe40007f3e0ff */
[-C--:B------:R-:W-:Y:S02]  /*24ab0*/  LEA.HI.X R19, R7, R240.reuse, R3, 0x1, P0 ;  /* 0x000000f007137211 */ /* 0x080fe400000f0c03 */
[CC--:B-1----:R-:W-:Y:S01]  /*24ac0*/  @P5 LEA R12, P0, R6.reuse, R241.reuse, 0x1 ;  /* 0x000000f1060c5211 */ /* 0x0c2fe200078008ff */
        /* <DEDUP_REMOVED lines=37> */
[CC--:B------:R-:W-:Y:S02]  /*24d20*/  @P3 LEA.HI.X R7, R4.reuse, R240.reuse, R3, 0x1, P0 ;  /* 0x000000f004073211 */ /* 0x0c0fe400000f0c03 */
        /* <DEDUP_REMOVED lines=17> */
[CCC-:B------:R-:W-:Y:S01]  /*24e40*/  @P4 LEA.HI.X R25, R5.reuse, R240.reuse, R3.reuse, 0x1, P1 ;  /* 0x000000f005194211 */ /* 0x1c0fe200008f0c03 */
        /* <DEDUP_REMOVED lines=55> */
.L_x_2298:
[----:B--23--:R-:W-:Y:S05]  /*251c0*/  BSYNC B1 ;  /* 0x0000000000017941 */ /* 0x00cfea0003800000 */
.L_x_2297:
[----:B------:R-:W-:Y:S01]  /*251d0*/  ULDC.64 UR4, c[0x0][0x118] ;  /* 0x0000460000047ab9 */ /* 0x000fe20000000a00 */
[----:B-1----:R-:W-:Y:S01]  /*251e0*/  FMNMX.FTZ R5, R192, R2, !PT ;  /* 0x00000002c0057209 */ /* 0x002fe20007810000 */
[----:B------:R1:W2:Y:S01]  /*251f0*/  LD.E R166, [R168.64+0xdc] ;  /* 0x0000dc04a8a67980 */ /* 0x0002a2000c101900 */
[----:B------:R-:W-:Y:S02]  /*25200*/  FMNMX.FTZ R3, R206, R0, !PT ;  /* 0x00000000ce037209 */ /* 0x000fe40007810000 */
[----:B------:R-:W-:Y:S01]  /*25210*/  FMNMX.FTZ R5, R173, R5, !PT ;  /* 0x00000005ad057209 */ /* 0x000fe20007810000 */
[----:B----4-:R-:W-:Y:S01]  /*25220*/  LDSM.16.MT88.4 R12, [R234+0x10000] ;  /* 0x01000000ea0c783b */ /* 0x010fe20000004200 */
[----:B------:R-:W-:Y:S02]  /*25230*/  MOV R8, R193 ;  /* 0x000000c100087202 */ /* 0x000fe40000000f00 */
[----:B------:R-:W-:Y:S02]  /*25240*/  FMNMX.FTZ R5, R186, R5, !PT ;  /* 0x00000005ba057209 */ /* 0x000fe40007810000 */
[----:B------:R-:W-:Y:S02]  /*25250*/  MOV R7, R176 ;  /* 0x000000b000077202 */ /* 0x000fe40000000f00 */
        /* <DEDUP_REMOVED lines=11> */
[----:B-1----:R-:W-:Y:S01]  /*25310*/  LDSM.16.MT88.4 R168, [R232+0x14800] ;  /* 0x01480000e8a8783b */ /* 0x002fe20000004200 */
        /* <DEDUP_REMOVED lines=29> */
[C---:B------:R-:W-:Y:S02]  /*254f0*/  FADD.FTZ R0, -R3.reuse, R0 ;  /* 0x0000000003007221 */ /* 0x040fe40000010100 */
[C---:B--2---:R-:W-:Y:S02]  /*25500*/  FMUL.FTZ R176, R166.reuse, R164 ;  /* 0x000000a4a6b07220 */ /* 0x044fe40000410000 */
[C---:B------:R-:W-:Y:S02]  /*25510*/  FMUL.FTZ R4, R166.reuse, R3 ;  /* 0x00000003a6047220 */ /* 0x040fe40000410000 */
[----:B------:R-:W-:Y:S01]  /*25520*/  FMUL.FTZ R2, R166, R2 ;  /* 0x00000002a6027220 */ /* 0x000fe20000410000 */
[----:B------:R-:W-:Y:S01]  /*25530*/  FSEL R176, R176, RZ, P0 ;  /* 0x000000ffb0b07208 */ /* 0x000fe20000000000 */
[----:B------:R-:W-:Y:S01]  /*25540*/  FMUL.FTZ R0, R166, R0 ;  /* 0x00000000a6007220 */ /* 0x000fe20000410000 */
[----:B------:R-:W-:Y:S03]  /*25550*/  FSETP.NEU.FTZ.AND P0, PT, R3, -INF , PT ;  /* 0xff8000000300780b */ /* 0x000fe60003f1d000 */
[-CC-:B------:R-:W-:Y:S01]  /*25560*/  FFMA.FTZ R193, R192, R166.reuse, -R176.reuse ;  /* 0x000000a6c0c17223 */ /* 0x180fe200000108b0 */
[----:B------:R-:W1:Y:S01]  /*25570*/  MUFU.EX2 R2, R2 ;  /* 0x0000000200027308 */ /* 0x000e620000000800 */
[-CC-:B------:R-:W-:Y:S01]  /*25580*/  FFMA.FTZ R192, R173, R166.reuse, -R176.reuse ;  /* 0x000000a6adc07223 */ /* 0x180fe200000108b0 */
[----:B------:R-:W-:Y:S01]  /*25590*/  FSEL R173, R4, RZ, P0 ;  /* 0x000000ff04ad7208 */ /* 0x000fe20000000000 */
[-CC-:B------:R-:W-:Y:S01]  /*255a0*/  FFMA.FTZ R191, R186, R166.reuse, -R176.reuse ;  /* 0x000000a6babf7223 */ /* 0x180fe200000108b0 */
[----:B------:R-:W-:Y:S01]  /*255b0*/  ISETP.GT.AND P0, PT, R250, R239, PT ;  /* 0x000000effa00720c */ /* 0x000fe20003f04270 */
[-CC-:B------:R-:W-:Y:S02]  /*255c0*/  FFMA.FTZ R190, R8, R166.reuse, -R176.reuse ;  /* 0x000000a608be7223 */ /* 0x180fe400000108b0 */
[-CC-:B------:R-:W-:Y:S02]  /*255d0*/  FFMA.FTZ R189, R206, R166.reuse, -R173.reuse ;  /* 0x000000a6cebd7223 */ /* 0x180fe400000108ad */
[-CC-:B------:R-:W-:Y:S01]  /*255e0*/  FFMA.FTZ R188, R187, R166.reuse, -R173.reuse ;  /* 0x000000a6bbbc7223 */ /* 0x180fe200000108ad */
[----:B------:R-:W2:Y:S01]  /*255f0*/  MUFU.EX2 R0, R0 ;  /* 0x0000000000007308 */ /* 0x000ea20000000800 */
[-CC-:B------:R-:W-:Y:S02]  /*25600*/  FFMA.FTZ R187, R7, R166.reuse, -R173.reuse ;  /* 0x000000a607bb7223 */ /* 0x180fe400000108ad */
[-CC-:B------:R-:W-:Y:S02]  /*25610*/  FFMA.FTZ R186, R207, R166.reuse, -R173.reuse ;  /* 0x000000a6cfba7223 */ /* 0x180fe400000108ad */
[-CC-:B------:R-:W-:Y:S02]  /*25620*/  FFMA.FTZ R194, R194, R166.reuse, -R176.reuse ;  /* 0x000000a6c2c27223 */ /* 0x180fe400000108b0 */
[-CC-:B------:R-:W-:Y:S02]  /*25630*/  FFMA.FTZ R195, R195, R166.reuse, -R176.reuse ;  /* 0x000000a6c3c37223 */ /* 0x180fe400000108b0 */
[-CC-:B------:R-:W-:Y:S01]  /*25640*/  FFMA.FTZ R196, R196, R166.reuse, -R173.reuse ;  /* 0x000000a6c4c47223 */ /* 0x180fe200000108ad */
[----:B------:R-:W-:Y:S01]  /*25650*/  MUFU.EX2 R193, R193 ;  /* 0x000000c100c17308 */ /* 0x000fe20000000800 */
[-CC-:B------:R-:W-:Y:S02]  /*25660*/  FFMA.FTZ R197, R197, R166.reuse, -R173.reuse ;  /* 0x000000a6c5c57223 */ /* 0x180fe400000108ad */
[--C-:B------:R-:W-:Y:S02]  /*25670*/  FFMA.FTZ R199, R199, R166, -R176.reuse ;  /* 0x000000a6c7c77223 */ /* 0x100fe400000108b0 */
        /* <DEDUP_REMOVED lines=62> */
[-CC-:B------:R-:W-:Y:S02]  /*25a60*/  FFMA.FTZ R179, R179, R166.reuse, -R176.reuse ;  /* 0x000000a6b3b37223 */ /* 0x180fe400000108b0 */
[-CC-:B------:R-:W-:Y:S01]  /*25a70*/  FFMA.FTZ R177, R177, R166.reuse, -R173.reuse ;  /* 0x000000a6b1b17223 */ /* 0x180fe200000108ad */
[----:B------:R-:W-:Y:S01]  /*25a80*/  MUFU.EX2 R196, R196 ;  /* 0x000000c400c47308 */ /* 0x000fe20000000800 */
[C---:B------:R-:W-:Y:S05]  /*25a90*/  HMMA.16816.F32.BF16 R4, R160.reuse, R12, R4 ;  /* 0x0000000ca004723c */ /* 0x040fea0000041804 */
[--C-:B------:R-:W-:Y:S02]  /*25aa0*/  FFMA.FTZ R175, R175, R166, -R173.reuse ;  /* 0x000000a6afaf7223 */ /* 0x100fe400000108ad */
[C---:B------:R-:W-:Y:S01]  /*25ab0*/  FMUL.FTZ R12, R2.reuse, R152 ;  /* 0x00000098020c7220 */ /* 0x040fe20000410000 */
[C---:B------:R-:W-:Y:S01]  /*25ac0*/  HMMA.16816.F32.BF16 R8, R160.reuse, R14, R8 ;  /* 0x0000000ea008723c */ /* 0x040fe20000041808 */
[----:B------:R-:W2:Y:S03]  /*25ad0*/  MUFU.EX2 R197, R197 ;  /* 0x000000c500c57308 */ /* 0x000ea60000000800 */
[C---:B------:R-:W-:Y:S02]  /*25ae0*/  FMUL.FTZ R13, R2.reuse, R153 ;  /* 0x00000099020d7220 */ /* 0x040fe40000410000 */
[----:B------:R-:W-:Y:S02]  /*25af0*/  FMUL.FTZ R60, R2, R60 ;  /* 0x0000003c023c7220 */ /* 0x000fe40000410000 */
[C---:B------:R-:W-:Y:S03]  /*25b00*/  FMUL.FTZ R14, R0.reuse, R154 ;  /* 0x0000009a000e7220 */ /* 0x040fe60000410000 */
[----:B------:R-:W-:Y:S01]  /*25b10*/  MUFU.EX2 R199, R199 ;  /* 0x000000c700c77308 */ /* 0x000fe20000000800 */
[----:B------:R-:W-:Y:S02]  /*25b20*/  FMUL.FTZ R15, R0, R155 ;  /* 0x0000009b000f7220 */ /* 0x000fe40000410000 */
[----:B------:R-:W3:Y:S01]  /*25b30*/  LDSM.16.MT88.4 R152, [R231+0x10000] ;  /* 0x01000000e798783b */ /* 0x000ee20000004200 */
[--C-:B------:R-:W-:Y:S02]  /*25b40*/  FFMA.FTZ R174, R174, R166, -R176.reuse ;  /* 0x000000a6aeae7223 */ /* 0x100fe400000108b0 */
        /* <DEDUP_REMOVED lines=22> */
[----:B------:R-:W5:Y:S01]  /*25cb0*/  LDSM.16.MT88.4 R136, [R233+0x12000] ;  /* 0x01200000e988783b */ /* 0x000f620000004200 */
[C---:B------:R-:W-:Y:S02]  /*25cc0*/  FMUL.FTZ R70, R0.reuse, R70 ;  /* 0x0000004600467220 */ /* 0x040fe40000410000 */
[----:B------:R-:W-:Y:S02]  /*25cd0*/  FMUL.FTZ R71, R0, R71 ;  /* 0x0000004700477220 */ /* 0x000fe40000410000 */
[C---:B---3--:R-:W-:Y:S03]  /*25ce0*/  HMMA.16816.F32.BF16 R28, R160.reuse, R152, R28 ;  /* 0x00000098a01c723c */ /* 0x048fe6000004181c */
[C---:B------:R-:W-:Y:S02]  /*25cf0*/  FMUL.FTZ R72, R2.reuse, R72 ;  /* 0x0000004802487220 */ /* 0x040fe40000410000 */
[----:B------:R-:W-:Y:S02]  /*25d00*/  FMUL.FTZ R73, R2, R73 ;  /* 0x0000004902497220 */ /* 0x000fe40000410000 */
[C---:B------:R-:W-:Y:S01]  /*25d10*/  FMUL.FTZ R74, R0.reuse, R74 ;  /* 0x0000004a004a7220 */ /* 0x040fe20000410000 */
[C---:B------:R-:W-:Y:S01]  /*25d20*/  HMMA.16816.F32.BF16 R32, R160.reuse, R154, R32 ;  /* 0x0000009aa020723c */ /* 0x040fe20000041820 */
[----:B------:R-:W-:Y:S03]  /*25d30*/  LDSM.16.MT88.4 R152, [R234+0x12800] ;  /* 0x01280000ea98783b */ /* 0x000fe60000004200 */
[----:B------:R-:W-:Y:S02]  /*25d40*/  FMUL.FTZ R75, R0, R75 ;  /* 0x0000004b004b7220 */ /* 0x000fe40000410000 */
[C---:B------:R-:W-:Y:S02]  /*25d50*/  FMUL.FTZ R76, R2.reuse, R76 ;  /* 0x0000004c024c7220 */ /* 0x040fe40000410000 */
[C---:B----4-:R-:W-:Y:S04]  /*25d60*/  HMMA.16816.F32.BF16 R36, R160.reuse, R144, R36 ;  /* 0x00000090a024723c */ /* 0x050fe80000041824 */
[----:B------:R-:W-:Y:S02]  /*25d70*/  FMUL.FTZ R77, R2, R77 ;  /* 0x0000004d024d7220 */ /* 0x000fe40000410000 */
[C---:B------:R-:W-:Y:S02]  /*25d80*/  FMUL.FTZ R78, R0.reuse, R78 ;  /* 0x0000004e004e7220 */ /* 0x040fe40000410000 */
[C---:B------:R-:W-:Y:S01]  /*25d90*/  HMMA.16816.F32.BF16 R40, R160.reuse, R146, R40 ;  /* 0x00000092a028723c */ /* 0x040fe20000041828 */
[----:B------:R-:W-:Y:S03]  /*25da0*/  LDSM.16.MT88.4 R144, [R232+0x10800] ;  /* 0x01080000e890783b */ /* 0x000fe60000004200 */
[----:B------:R-:W-:Y:S02]  /*25db0*/  FMUL.FTZ R79, R0, R79 ;  /* 0x0000004f004f7220 */ /* 0x000fe40000410000 */
[C---:B------:R-:W-:Y:S02]  /*25dc0*/  FMUL.FTZ R80, R2.reuse, R80 ;  /* 0x0000005002507220 */ /* 0x040fe40000410000 */
[----:B------:R-:W-:Y:S01]  /*25dd0*/  FMUL.FTZ R81, R2, R81 ;  /* 0x0000005102517220 */ /* 0x000fe20000410000 */
[C---:B-----5:R-:W-:Y:S03]  /*25de0*/  HMMA.16816.F32.BF16 R44, R160.reuse, R136, R44 ;  /* 0x00000088a02c723c */ /* 0x060fe6000004182c */
[C---:B------:R-:W-:Y:S02]  /*25df0*/  FMUL.FTZ R82, R0.reuse, R82 ;  /* 0x0000005200527220 */ /* 0x040fe40000410000 */
[----:B------:R-:W-:Y:S02]  /*25e00*/  FMUL.FTZ R83, R0, R83 ;  /* 0x0000005300537220 */ /* 0x000fe40000410000 */
[C---:B------:R-:W-:Y:S01]  /*25e10*/  FMUL.FTZ R84, R2.reuse, R84 ;  /* 0x0000005402547220 */ /* 0x040fe20000410000 */
        /* <DEDUP_REMOVED lines=59> */
[-CC-:B------:R-:W-:Y:S02]  /*261d0*/  FFMA.FTZ R198, R198, R166.reuse, -R176.reuse ;  /* 0x000000a6c6c67223 */ /* 0x180fe400000108b0 */
[C---:B------:R-:W-:Y:S01]  /*261e0*/  HMMA.16816.F32.BF16 R112, R160.reuse, R142, R112 ;  /* 0x0000008ea070723c */ /* 0x040fe20000041870 */
[----:B------:R-:W5:Y:S03]  /*261f0*/  LDSM.16.MT88.4 R140, [R234+0x10800] ;  /* 0x01080000ea8c783b */ /* 0x000f660000004200 */
[--C-:B------:R-:W-:Y:S01]  /*26200*/  FFMA.FTZ R200, R200, R166, -R173.reuse ;  /* 0x000000a6c8c87223 */ /* 0x100fe200000108ad */
[----:B------:R-:W1:Y:S01]  /*26210*/  MUFU.EX2 R198, R198 ;  /* 0x000000c600c67308 */ /* 0x000e620000000800 */
[C---:B------:R-:W-:Y:S02]  /*26220*/  FMUL.FTZ R120, R2.reuse, R120 ;  /* 0x0000007802787220 */ /* 0x040fe40000410000 */
[----:B------:R-:W-:Y:S01]  /*26230*/  FMUL.FTZ R121, R2, R121 ;  /* 0x0000007902797220 */ /* 0x000fe20000410000 */
[C---:B---3--:R-:W-:Y:S03]  /*26240*/  HMMA.16816.F32.BF16 R116, R160.reuse, R136, R116 ;  /* 0x00000088a074723c */ /* 0x048fe60000041874 */
[C---:B------:R-:W-:Y:S02]  /*26250*/  FMUL.FTZ R122, R0.reuse, R122 ;  /* 0x0000007a007a7220 */ /* 0x040fe40000410000 */
[----:B------:R-:W-:Y:S01]  /*26260*/  FMUL.FTZ R123, R0, R123 ;  /* 0x0000007b007b7220 */ /* 0x000fe20000410000 */
[----:B------:R-:W-:Y:S01]  /*26270*/  MUFU.EX2 R200, R200 ;  /* 0x000000c800c87308 */ /* 0x000fe20000000800 */
[--C-:B------:R-:W-:Y:S02]  /*26280*/  FFMA.FTZ R201, R201, R166, -R173.reuse ;  /* 0x000000a6c9c97223 */ /* 0x100fe400000108ad */
[C---:B------:R-:W-:Y:S03]  /*26290*/  FMUL.FTZ R124, R2.reuse, R124 ;  /* 0x0000007c027c7220 */ /* 0x040fe60000410000 */
[C---:B------:R-:W-:Y:S01]  /*262a0*/  HMMA.16816.F32.BF16 R120, R160.reuse, R138, R120 ;  /* 0x0000008aa078723c */ /* 0x040fe20000041878 */
[----:B------:R-:W3:Y:S02]  /*262b0*/  LDSM.16.MT88.4 R136, [R233+0x10800] ;  /* 0x01080000e988783b */ /* 0x000ee40000004200 */
[----:B------:R-:W-:Y:S01]  /*262c0*/  FMUL.FTZ R125, R2, R125 ;  /* 0x0000007d027d7220 */ /* 0x000fe20000410000 */
[----:B------:R-:W5:Y:S01]  /*262d0*/  MUFU.EX2 R201, R201 ;  /* 0x000000c900c97308 */ /* 0x000f620000000800 */
[C---:B------:R-:W-:Y:S02]  /*262e0*/  FMUL.FTZ R126, R0.reuse, R126 ;  /* 0x0000007e007e7220 */ /* 0x040fe40000410000 */
[----:B------:R-:W-:Y:S02]  /*262f0*/  FMUL.FTZ R127, R0, R127 ;  /* 0x0000007f007f7220 */ /* 0x000fe40000410000 */
[C---:B------:R-:W-:Y:S03]  /*26300*/  FMUL.FTZ R128, R2.reuse, R128 ;  /* 0x0000008002807220 */ /* 0x040fe60000410000 */
[----:B------:R-:W-:Y:S02]  /*26310*/  FMUL.FTZ R129, R2, R129 ;  /* 0x0000008102817220 */ /* 0x000fe40000410000 */
[C---:B----4-:R-:W-:Y:S03]  /*26320*/  HMMA.16816.F32.BF16 R124, R160.reuse, R132, R124 ;  /* 0x00000084a07c723c */ /* 0x050fe6000004187c */
[C---:B------:R-:W-:Y:S02]  /*26330*/  FMUL.FTZ R130, R0.reuse, R130 ;  /* 0x0000008200827220 */ /* 0x040fe40000410000 */
[----:B------:R-:W-:Y:S02]  /*26340*/  FMUL.FTZ R131, R0, R131 ;  /* 0x0000008300837220 */ /* 0x000fe40000410000 */
[----:B-1----:R-:W-:Y:S01]  /*26350*/  F2FP.BF16.PACK_AB R132, R195, R194 ;  /* 0x000000c2c384723e */ /* 0x002fe200000010ff */
[--C-:B------:R-:W-:Y:S01]  /*26360*/  FFMA.FTZ R204, R204, R166, -R176.reuse ;  /* 0x000000a6cccc7223 */ /* 0x100fe200000108b0 */
[----:B--2---:R-:W-:Y:S03]  /*26370*/  F2FP.BF16.PACK_AB R133, R197, R196 ;  /* 0x000000c4c585723e */ /* 0x004fe600000010ff */
[----:B------:R-:W-:Y:S01]  /*26380*/  HMMA.16816.F32.BF16 R128, R160, R134, R128 ;  /* 0x00000086a080723c */ /* 0x000fe20000041880 */
[----:B------:R-:W-:Y:S01]  /*26390*/  LDSM.16.MT88.4 R160, [R233+0x14800] ;  /* 0x01480000e9a0783b */ /* 0x000fe20000004200 */
[----:B------:R-:W-:Y:S01]  /*263a0*/  MUFU.EX2 R204, R204 ;  /* 0x000000cc00cc7308 */ /* 0x000fe20000000800 */
[-CC-:B------:R-:W-:Y:S02]  /*263b0*/  FFMA.FTZ R205, R205, R166.reuse, -R176.reuse ;  /* 0x000000a6cdcd7223 */ /* 0x180fe400000108b0 */
[-CC-:B------:R-:W-:Y:S02]  /*263c0*/  FFMA.FTZ R203, R203, R166.reuse, -R173.reuse ;  /* 0x000000a6cbcb7223 */ /* 0x180fe400000108ad */
[----:B------:R-:W-:Y:S01]  /*263d0*/  F2FP.BF16.PACK_AB R134, R198, R199 ;  /* 0x000000c7c686723e */ /* 0x000fe200000010ff */
[--C-:B------:R-:W-:Y:S01]  /*263e0*/  FFMA.FTZ R206, R183, R166, -R173.reuse ;  /* 0x000000a6b7ce7223 */ /* 0x100fe200000108ad */
[----:B-----5:R-:W-:Y:S03]  /*263f0*/  F2FP.BF16.PACK_AB R135, R201, R200 ;  /* 0x000000c8c987723e */ /* 0x020fe600000010ff */
[-CC-:B------:R-:W-:Y:S01]  /*26400*/  FFMA.FTZ R202, R202, R166.reuse, -R176.reuse ;  /* 0x000000a6caca7223 */ /* 0x180fe200000108b0 */
[----:B------:R-:W-:Y:S01]  /*26410*/  MUFU.EX2 R205, R205 ;  /* 0x000000cd00cd7308 */ /* 0x000fe20000000800 */
[-CC-:B------:R-:W-:Y:S02]  /*26420*/  FFMA.FTZ R207, R182, R166.reuse, -R176.reuse ;  /* 0x000000a6b6cf7223 */ /* 0x180fe400000108b0 */
[C---:B------:R-:W-:Y:S05]  /*26430*/  HMMA.16816.F32.BF16 R4, R132.reuse, R140, R4 ;  /* 0x0000008c8404723c */ /* 0x040fea0000041804 */
[-C--:B------:R-:W-:Y:S02]  /*26440*/  FFMA.FTZ R176, R172, R166.reuse, -R176 ;  /* 0x000000a6acb07223 */ /* 0x080fe400000108b0 */
[-CC-:B------:R-:W-:Y:S01]  /*26450*/  FFMA.FTZ R181, R181, R166.reuse, -R173.reuse ;  /* 0x000000a6b5b57223 */ /* 0x180fe200000108ad */
[C---:B------:R-:W-:Y:S01]  /*26460*/  HMMA.16816.F32.BF16 R8, R132.reuse, R142, R8 ;  /* 0x0000008e8408723c */ /* 0x040fe20000041808 */
[----:B------:R-:W1:Y:S01]  /*26470*/  LDSM.16.MT88.4 R140, [R232+0x12800] ;  /* 0x01280000e88c783b */ /* 0x000e620000004200 */
[----:B------:R-:W2:Y:S02]  /*26480*/  MUFU.EX2 R203, R203 ;  /* 0x000000cb00cb7308 */ /* 0x000ea40000000800 */
[-CC-:B------:R-:W-:Y:S02]  /*26490*/  FFMA.FTZ R180, R180, R166.reuse, -R173.reuse ;  /* 0x000000a6b4b47223 */ /* 0x180fe400000108ad */
[-CC-:B------:R-:W-:Y:S02]  /*264a0*/  FFMA.FTZ R167, R167, R166.reuse, -R173.reuse ;  /* 0x000000a6a7a77223 */ /* 0x180fe400000108ad */
[C---:B---3--:R-:W-:Y:S04]  /*264b0*/  HMMA.16816.F32.BF16 R12, R132.reuse, R136, R12 ;  /* 0x00000088840c723c */ /* 0x048fe8000004180c */
[----:B------:R-:W-:Y:S01]  /*264c0*/  MUFU.EX2 R183, R180 ;  /* 0x000000b400b77308 */ /* 0x000fe20000000800 */
[----:B------:R-:W-:Y:S02]  /*264d0*/  FFMA.FTZ R173, R165, R166, -R173 ;  /* 0x000000a6a5ad7223 */ /* 0x000fe400000108ad */
[----:B------:R-:W-:Y:S01]  /*264e0*/  FFMA.FTZ R189, R0, R252, R189 ;  /* 0x000000fc00bd7223 */ /* 0x000fe200000100bd */
[C---:B------:R-:W-:Y:S01]  /*264f0*/  HMMA.16816.F32.BF16 R16, R132.reuse, R138, R16 ;  /* 0x0000008a8410723c */ /* 0x040fe20000041810 */
[----:B------:R-:W3:Y:S03]  /*26500*/  LDSM.16.MT88.4 R136, [R231+0x12800] ;  /* 0x01280000e788783b */ /* 0x000ee60000004200 */
[----:B------:R-:W-:Y:S02]  /*26510*/  FADD.FTZ R189, R188, R189 ;  /* 0x000000bdbcbd7221 */ /* 0x000fe40000010000 */
[----:B------:R-:W-:Y:S02]  /*26520*/  MUFU.EX2 R180, R175 ;  /* 0x000000af00b47308 */ /* 0x000fe40000000800 */
[C---:B------:R-:W-:Y:S04]  /*26530*/  HMMA.16816.F32.BF16 R20, R132.reuse, R144, R20 ;  /* 0x000000908414723c */ /* 0x040fe80000041814 */
[----:B------:R-:W-:Y:S04]  /*26540*/  FADD.FTZ R189, R187, R189 ;  /* 0x000000bdbbbd7221 */ /* 0x000fe80000010000 */
[C---:B------:R-:W-:Y:S01]  /*26550*/  HMMA.16816.F32.BF16 R24, R132.reuse, R146, R24 ;  /* 0x000000928418723c */ /* 0x040fe20000041818 */
[----:B------:R-:W4:Y:S01]  /*26560*/  LDSM.16.MT88.4 R144, [R234+0x14800] ;  /* 0x01480000ea90783b */ /* 0x000f220000004200 */
[----:B------:R-:W-:Y:S02]  /*26570*/  MUFU.EX2 R165, R173 ;  /* 0x000000ad00a57308 */ /* 0x000fe40000000800 */
[----:B------:R-:W-:Y:S04]  /*26580*/  FADD.FTZ R186, R186, R189 ;  /* 0x000000bdbaba7221 */ /* 0x000fe80000010000 */
[C---:B------:R-:W-:Y:S04]  /*26590*/  HMMA.16816.F32.BF16 R28, R132.reuse, R148, R28 ;  /* 0x00000094841c723c */ /* 0x040fe8000004181c */
[----:B------:R-:W5:Y:S01]  /*265a0*/  MUFU.EX2 R182, R181 ;  /* 0x000000b500b67308 */ /* 0x000f620000000800 */
[----:B------:R-:W-:Y:S03]  /*265b0*/  FADD.FTZ R186, R196, R186 ;  /* 0x000000bac4ba7221 */ /* 0x000fe60000010000 */
[C---:B------:R-:W-:Y:S01]  /*265c0*/  HMMA.16816.F32.BF16 R32, R132.reuse, R150, R32 ;  /* 0x000000968420723c */ /* 0x040fe20000041820 */
[----:B------:R-:W3:Y:S03]  /*265d0*/  LDSM.16.MT88.4 R148, [R231+0x14800] ;  /* 0x01480000e794783b */ /* 0x000ee60000004200 */
[----:B------:R-:W-:Y:S02]  /*265e0*/  FADD.FTZ R197, R197, R186 ;  /* 0x000000bac5c57221 */ /* 0x000fe40000010000 */
[----:B------:R-:W-:Y:S02]  /*265f0*/  MUFU.EX2 R181, R177 ;  /* 0x000000b100b57308 */ /* 0x000fe40000000800 */
[C---:B------:R-:W-:Y:S04]  /*26600*/  HMMA.16816.F32.BF16 R36, R132.reuse, R152, R36 ;  /* 0x000000988424723c */ /* 0x040fe80000041824 */
[----:B------:R-:W-:Y:S04]  /*26610*/  FADD.FTZ R197, R200, R197 ;  /* 0x000000c5c8c57221 */ /* 0x000fe80000010000 */
[C---:B------:R-:W-:Y:S01]  /*26620*/  HMMA.16816.F32.BF16 R40, R132.reuse, R154, R40 ;  /* 0x0000009a8428723c */ /* 0x040fe20000041828 */
[----:B------:R-:W-:Y:S01]  /*26630*/  LDSM.16.MT88.4 R152, [R231+0x11000] ;  /* 0x01100000e798783b */ /* 0x000fe20000004200 */
[----:B------:R-:W3:Y:S02]  /*26640*/  MUFU.EX2 R206, R206 ;  /* 0x000000ce00ce7308 */ /* 0x000ee40000000800 */
[----:B------:R-:W-:Y:S04]  /*26650*/  FADD.FTZ R201, R201, R197 ;  /* 0x000000c5c9c97221 */ /* 0x000fe80000010000 */
[C---:B------:R-:W-:Y:S04]  /*26660*/  HMMA.16816.F32.BF16 R44, R132.reuse, R156, R44 ;  /* 0x0000009c842c723c */ /* 0x040fe8000004182c */
[----:B------:R-:W-:Y:S01]  /*26670*/  MUFU.EX2 R202, R202 ;  /* 0x000000ca00ca7308 */ /* 0x000fe20000000800 */
[----:B--2---:R-:W-:Y:S03]  /*26680*/  FADD.FTZ R201, R203, R201 ;  /* 0x000000c9cbc97221 */ /* 0x004fe60000010000 */
[C---:B------:R-:W-:Y:S01]  /*26690*/  HMMA.16816.F32.BF16 R48, R132.reuse, R158, R48 ;  /* 0x0000009e8430723c */ /* 0x040fe20000041830 */
[----:B------:R-:W-:Y:S05]  /*266a0*/  LDSM.16.MT88.4 R156, [R233+0x13000] ;  /* 0x01300000e99c783b */ /* 0x000fea0000004200 */
[----:B------:R-:W2:Y:S02]  /*266b0*/  MUFU.EX2 R207, R207 ;  /* 0x000000cf00cf7308 */ /* 0x000ea40000000800 */
[C---:B-1----:R-:W-:Y:S08]  /*266c0*/  HMMA.16816.F32.BF16 R52, R132.reuse, R140, R52 ;  /* 0x0000008c8434723c */ /* 0x042ff00000041834 */
[C---:B------:R-:W-:Y:S01]  /*266d0*/  HMMA.16816.F32.BF16 R56, R132.reuse, R142, R56 ;  /* 0x0000008e8438723c */ /* 0x040fe20000041838 */
[----:B------:R-:W-:Y:S01]  /*266e0*/  LDSM.16.MT88.4 R140, [R233+0x16800] ;  /* 0x01680000e98c783b */ /* 0x000fe20000004200 */
[----:B------:R-:W1:Y:S06]  /*266f0*/  MUFU.EX2 R167, R167 ;  /* 0x000000a700a77308 */ /* 0x000e6c0000000800 */
        /* <DEDUP_REMOVED lines=18> */
[C---:B------:R-:W-:Y:S08]  /*26820*/  HMMA.16816.F32.BF16 R108, R132.reuse, R140, R108 ;  /* 0x0000008c846c723c */ /* 0x040ff0000004186c */
[C---:B------:R-:W-:Y:S01]  /*26830*/  HMMA.16816.F32.BF16 R112, R132.reuse, R142, R112 ;  /* 0x0000008e8470723c */ /* 0x040fe20000041870 */
[----:B------:R-:W2:Y:S07]  /*26840*/  LDSM.16.MT88.4 R140, [R233+0x11000] ;  /* 0x01100000e98c783b */ /* 0x000eae0000004200 */
[C---:B----4-:R-:W-:Y:S08]  /*26850*/  HMMA.16816.F32.BF16 R116, R132.reuse, R144, R116 ;  /* 0x000000908474723c */ /* 0x050ff00000041874 */
[C---:B------:R-:W-:Y:S01]  /*26860*/  HMMA.16816.F32.BF16 R120, R132.reuse, R146, R120 ;  /* 0x000000928478723c */ /* 0x040fe20000041878 */
[----:B------:R-:W4:Y:S07]  /*26870*/  LDSM.16.MT88.4 R144, [R232+0x11000] ;  /* 0x01100000e890783b */ /* 0x000f2e0000004200 */
[C---:B-1----:R-:W-:Y:S08]  /*26880*/  HMMA.16816.F32.BF16 R124, R132.reuse, R148, R124 ;  /* 0x00000094847c723c */ /* 0x042ff0000004187c */
[----:B------:R-:W-:Y:S01]  /*26890*/  HMMA.16816.F32.BF16 R128, R132, R150, R128 ;  /* 0x000000968480723c */ /* 0x000fe20000041880 */
[----:B------:R-:W1:Y:S06]  /*268a0*/  LDSM.16.MT88.4 R148, [R234+0x13000] ;  /* 0x01300000ea94783b */ /* 0x000e6c0000004200 */
[----:B-----5:R-:W-:Y:S02]  /*268b0*/  F2FP.BF16.PACK_AB R135, R183, R182 ;  /* 0x000000b6b787723e */ /* 0x020fe400000010ff */
[----:B------:R-:W-:Y:S03]  /*268c0*/  F2FP.BF16.PACK_AB R132, R205, R204 ;  /* 0x000000cccd84723e */ /* 0x000fe600000010ff */
[C---:B------:R-:W-:Y:S01]  /*268d0*/  F2FP.BF16.PACK_AB R133, R206.reuse, R203 ;  /* 0x000000cbce85723e */ /* 0x040fe200000010ff */
[----:B------:R-:W-:Y:S01]  /*268e0*/  FADD.FTZ R206, R206, R201 ;  /* 0x000000c9cece7221 */ /* 0x000fe20000010000 */
[----:B--2---:R-:W-:Y:S07]  /*268f0*/  F2FP.BF16.PACK_AB R134, R207, R202 ;  /* 0x000000cacf86723e */ /* 0x004fee00000010ff */
[C---:B---3--:R-:W-:Y:S08]  /*26900*/  HMMA.16816.F32.BF16 R4, R132.reuse, R136, R4 ;  /* 0x000000888404723c */ /* 0x048ff00000041804 */
[C---:B------:R-:W-:Y:S01]  /*26910*/  HMMA.16816.F32.BF16 R8, R132.reuse, R138, R8 ;  /* 0x0000008a8408723c */ /* 0x040fe20000041808 */
[----:B------:R-:W2:Y:S07]  /*26920*/  LDSM.16.MT88.4 R136, [R231+0x13000] ;  /* 0x01300000e788783b */ /* 0x000eae0000004200 */
[C---:B------:R-:W-:Y:S08]  /*26930*/  HMMA.16816.F32.BF16 R12, R132.reuse, R140, R12 ;  /* 0x0000008c840c723c */ /* 0x040ff0000004180c */
        /* <DEDUP_REMOVED lines=10> */
[----:B------:R-:W-:Y:S07]  /*269e0*/  LDSM.16.MT88.4 R148, [R234+0x17000] ;  /* 0x01700000ea94783b */ /* 0x000fee0000004200 */
[C---:B------:R-:W-:Y:S08]  /*269f0*/  HMMA.16816.F32.BF16 R44, R132.reuse, R156, R44 ;  /* 0x0000009c842c723c */ /* 0x040ff0000004182c */
[C---:B------:R-:W-:Y:S01]  /*26a00*/  HMMA.16816.F32.BF16 R48, R132.reuse, R158, R48 ;  /* 0x0000009e8430723c */ /* 0x040fe20000041830 */
[----:B------:R-:W-:Y:S07]  /*26a10*/  LDSM.16.MT88.4 R156, [R231+0x17000] ;  /* 0x01700000e79c783b */ /* 0x000fee0000004200 */
[C---:B------:R-:W-:Y:S01]  /*26a20*/  HMMA.16816.F32.BF16 R52, R132.reuse, R160, R52 ;  /* 0x000000a08434723c */ /* 0x040fe20000041834 */
[----:B------:R1:W-:Y:S06]  /*26a30*/  MUFU.EX2 R161, R174 ;  /* 0x000000ae00a17308 */ /* 0x0003ec0000000800 */
[----:B------:R-:W-:Y:S01]  /*26a40*/  MOV R160, R182 ;  /* 0x000000b600a07202 */ /* 0x000fe20000000f00 */
[C---:B------:R-:W-:Y:S03]  /*26a50*/  HMMA.16816.F32.BF16 R56, R132.reuse, R162, R56 ;  /* 0x000000a28438723c */ /* 0x040fe60000041838 */
[----:B------:R-:W-:Y:S05]  /*26a60*/  MUFU.EX2 R163, R178 ;  /* 0x000000b200a37308 */ /* 0x000fea0000000800 */
[C---:B--2---:R-:W-:Y:S05]  /*26a70*/  HMMA.16816.F32.BF16 R60, R132.reuse, R136, R60 ;  /* 0x00000088843c723c */ /* 0x044fea000004183c */
[----:B------:R-:W-:Y:S03]  /*26a80*/  MUFU.EX2 R182, R179 ;  /* 0x000000b300b67308 */ /* 0x000fe60000000800 */
[C---:B------:R-:W-:Y:S01]  /*26a90*/  HMMA.16816.F32.BF16 R64, R132.reuse, R138, R64 ;  /* 0x0000008a8440723c */ /* 0x040fe20000041840 */
[----:B------:R-:W2:Y:S06]  /*26aa0*/  LDSM.16.MT88.4 R136, [R231+0x15000] ;  /* 0x01500000e788783b */ /* 0x000eac0000004200 */
[----:B------:R5:W4:Y:S01]  /*26ab0*/  MUFU.EX2 R162, R176 ;  /* 0x000000b000a27308 */ /* 0x000b220000000800 */
[C---:B------:R-:W-:Y:S01]  /*26ac0*/  HMMA.16816.F32.BF16 R68, R132.reuse, R168, R68 ;  /* 0x000000a88444723c */ /* 0x040fe20000041844 */
[----:B-1----:R-:W-:Y:S07]  /*26ad0*/  LDSM.16.MT88.4 R172, [R232+0x11800] ;  /* 0x01180000e8ac783b */ /* 0x002fee0000004200 */
[C---:B------:R-:W-:Y:S07]  /*26ae0*/  HMMA.16816.F32.BF16 R72, R132.reuse, R170, R72 ;  /* 0x000000aa8448723c */ /* 0x040fee0000041848 */
[----:B------:R-:W-:Y:S01]  /*26af0*/  F2FP.BF16.PACK_AB R171, R165, R167 ;  /* 0x000000a7a5ab723e */ /* 0x000fe200000010ff */
[C---:B---3--:R-:W-:Y:S01]  /*26b00*/  HMMA.16816.F32.BF16 R76, R132.reuse, R140, R76 ;  /* 0x0000008c844c723c */ /* 0x048fe2000004184c */
[----:B-----5:R-:W-:Y:S07]  /*26b10*/  LDSM.16.MT88.4 R176, [R231+0x11800] ;  /* 0x01180000e7b0783b */ /* 0x020fee0000004200 */
[C---:B------:R-:W-:Y:S04]  /*26b20*/  HMMA.16816.F32.BF16 R80, R132.reuse, R142, R80 ;  /* 0x0000008e8450723c */ /* 0x040fe80000041850 */
[----:B----4-:R-:W-:Y:S01]  /*26b30*/  MOV R166, R162 ;  /* 0x000000a200a67202 */ /* 0x010fe20000000f00 */
[----:B------:R-:W1:Y:S03]  /*26b40*/  LDSM.16.MT88.4 R140, [R233+0x17000] ;  /* 0x01700000e98c783b */ /* 0x000e660000004200 */
[C---:B------:R-:W-:Y:S08]  /*26b50*/  HMMA.16816.F32.BF16 R84, R132.reuse, R144, R84 ;  /* 0x000000908454723c */ /* 0x040ff00000041854 */
[C---:B------:R-:W-:Y:S01]  /*26b60*/  HMMA.16816.F32.BF16 R88, R132.reuse, R146, R88 ;  /* 0x000000928458723c */ /* 0x040fe20000041858 */
[----:B------:R-:W-:Y:S07]  /*26b70*/  LDSM.16.MT88.4 R144, [R233+0x11800] ;  /* 0x01180000e990783b */ /* 0x000fee0000004200 */
[C---:B--2---:R-:W-:Y:S08]  /*26b80*/  HMMA.16816.F32.BF16 R92, R132.reuse, R136, R92 ;  /* 0x00000088845c723c */ /* 0x044ff0000004185c */
[C---:B------:R-:W-:Y:S01]  /*26b90*/  HMMA.16816.F32.BF16 R96, R132.reuse, R138, R96 ;  /* 0x0000008a8460723c */ /* 0x040fe20000041860 */
[----:B------:R-:W2:Y:S07]  /*26ba0*/  LDSM.16.MT88.4 R136, [R234+0x11800] ;  /* 0x01180000ea88783b */ /* 0x000eae0000004200 */
[C---:B------:R-:W-:Y:S08]  /*26bb0*/  HMMA.16816.F32.BF16 R100, R132.reuse, R148, R100 ;  /* 0x000000948464723c */ /* 0x040ff00000041864 */
[C---:B------:R-:W-:Y:S08]  /*26bc0*/  HMMA.16816.F32.BF16 R104, R132.reuse, R150, R104 ;  /* 0x000000968468723c */ /* 0x040ff00000041868 */
[C---:B-1----:R-:W-:Y:S07]  /*26bd0*/  HMMA.16816.F32.BF16 R108, R132.reuse, R140, R108 ;  /* 0x0000008c846c723c */ /* 0x042fee000004186c */
[----:B------:R-:W-:Y:S01]  /*26be0*/  MOV R140, R163 ;  /* 0x000000a3008c7202 */ /* 0x000fe20000000f00 */
[C---:B------:R-:W-:Y:S04]  /*26bf0*/  HMMA.16816.F32.BF16 R112, R132.reuse, R142, R112 ;  /* 0x0000008e8470723c */ /* 0x040fe80000041870 */
[----:B------:R-:W-:Y:S03]  /*26c00*/  MOV R141, R160 ;  /* 0x000000a0008d7202 */ /* 0x000fe60000000f00 */
[----:B------:R-:W-:Y:S01]  /*26c10*/  MOV R143, R180 ;  /* 0x000000b4008f7202 */ /* 0x000fe20000000f00 */
[C---:B------:R-:W-:Y:S04]  /*26c20*/  HMMA.16816.F32.BF16 R116, R132.reuse, R152, R116 ;  /* 0x000000988474723c */ /* 0x040fe80000041874 */
[----:B------:R-:W-:Y:S04]  /*26c30*/  MOV R142, R161 ;  /* 0x000000a1008e7202 */ /* 0x000fe80000000f00 */
[C---:B------:R-:W-:Y:S04]  /*26c40*/  HMMA.16816.F32.BF16 R120, R132.reuse, R154, R120 ;  /* 0x0000009a8478723c */ /* 0x040fe80000041878 */
[----:B------:R-:W-:Y:S04]  /*26c50*/  F2FP.BF16.PACK_AB R170, R166, R142 ;  /* 0x0000008ea6aa723e */ /* 0x000fe800000010ff */
[C---:B------:R-:W-:Y:S08]  /*26c60*/  HMMA.16816.F32.BF16 R124, R132.reuse, R156, R124 ;  /* 0x0000009c847c723c */ /* 0x040ff0000004187c */
[----:B------:R-:W-:Y:S07]  /*26c70*/  HMMA.16816.F32.BF16 R128, R132, R158, R128 ;  /* 0x0000009e8480723c */ /* 0x000fee0000041880 */
[----:B------:R-:W-:Y:S02]  /*26c80*/  MOV R133, R181 ;  /* 0x000000b500857202 */ /* 0x000fe40000000f00 */
[----:B------:R-:W-:Y:S03]  /*26c90*/  MOV R134, R182 ;  /* 0x000000b600867202 */ /* 0x000fe60000000f00 */
[----:B------:R-:W-:Y:S02]  /*26ca0*/  F2FP.BF16.PACK_AB R169, R143, R133 ;  /* 0x000000858fa9723e */ /* 0x000fe400000010ff */
[----:B------:R-:W-:Y:S02]  /*26cb0*/  F2FP.BF16.PACK_AB R168, R134, R140 ;  /* 0x0000008c86a8723e */ /* 0x000fe400000010ff */
[----:B------:R-:W-:Y:S02]  /*26cc0*/  MOV R135, R183 ;  /* 0x000000b700877202 */ /* 0x000fe40000000f00 */
[----:B------:R-:W1:Y:S03]  /*26cd0*/  LDSM.16.MT88.4 R180, [R234+0x13800] ;  /* 0x01380000eab4783b */ /* 0x000e660000004200 */
[C---:B--2---:R-:W-:Y:S05]  /*26ce0*/  HMMA.16816.F32.BF16 R160, R168.reuse, R136, R4 ;  /* 0x00000088a8a0723c */ /* 0x044fea0000041804 */
[----:B------:R-:W2:Y:S03]  /*26cf0*/  LDSM.16.MT88.4 R4, [R233+0x13800] ;  /* 0x01380000e904783b */ /* 0x000ea60000004200 */
[C---:B------:R-:W-:Y:S05]  /*26d00*/  HMMA.16816.F32.BF16 R156, R168.reuse, R138, R8 ;  /* 0x0000008aa89c723c */ /* 0x040fea0000041808 */
[----:B------:R-:W3:Y:S03]  /*26d10*/  LDSM.16.MT88.4 R8, [R232+0x13800] ;  /* 0x01380000e808783b */ /* 0x000ee60000004200 */
[C---:B------:R-:W-:Y:S05]  /*26d20*/  HMMA.16816.F32.BF16 R152, R168.reuse, R144, R12 ;  /* 0x00000090a898723c */ /* 0x040fea000004180c */
[----:B------:R-:W4:Y:S03]  /*26d30*/  LDSM.16.MT88.4 R12, [R231+0x13800] ;  /* 0x01380000e70c783b */ /* 0x000f260000004200 */
[C---:B------:R-:W-:Y:S05]  /*26d40*/  HMMA.16816.F32.BF16 R148, R168.reuse, R146, R16 ;  /* 0x00000092a894723c */ /* 0x040fea0000041810 */
[----:B------:R-:W2:Y:S03]  /*26d50*/  LDSM.16.MT88.4 R16, [R234+0x15800] ;  /* 0x01580000ea10783b */ /* 0x000ea60000004200 */
[C---:B------:R-:W-:Y:S07]  /*26d60*/  HMMA.16816.F32.BF16 R144, R168.reuse, R172, R20 ;  /* 0x000000aca890723c */ /* 0x040fee0000041814 */
[----:B------:R-:W-:Y:S02]  /*26d70*/  MOV R22, R142 ;  /* 0x0000008e00167202 */ /* 0x000fe40000000f00 */
[----:B------:R-:W-:Y:S03]  /*26d80*/  MOV R23, R143 ;  /* 0x0000008f00177202 */ /* 0x000fe60000000f00 */
[----:B------:R-:W-:Y:S02]  /*26d90*/  MOV R172, R140 ;  /* 0x0000008c00ac7202 */ /* 0x000fe40000000f00 */
[----:B------:R-:W-:Y:S02]  /*26da0*/  MOV R173, R141 ;  /* 0x0000008d00ad7202 */ /* 0x000fe40000000f00 */
[C---:B------:R-:W-:Y:S01]  /*26db0*/  HMMA.16816.F32.BF16 R140, R168.reuse, R174, R24 ;  /* 0x000000aea88c723c */ /* 0x040fe20000041818 */
[----:B------:R-:W-:Y:S02]  /*26dc0*/  LDSM.16.MT88.4 R24, [R232+0x15800] ;  /* 0x01580000e818783b */ /* 0x000fe40000004200 */
[----:B------:R-:W-:Y:S02]  /*26dd0*/  MOV R20, R133 ;  /* 0x0000008500147202 */ /* 0x000fe40000000f00 */
[----:B------:R-:W-:Y:S02]  /*26de0*/  MOV R21, R134 ;  /* 0x0000008600157202 */ /* 0x000fe40000000f00 */
[----:B------:R-:W-:Y:S01]  /*26df0*/  MOV R175, R135 ;  /* 0x0000008700af7202 */ /* 0x000fe20000000f00 */
[C---:B------:R-:W-:Y:S01]  /*26e00*/  HMMA.16816.F32.BF16 R136, R168.reuse, R176, R28 ;  /* 0x000000b0a888723c */ /* 0x040fe2000004181c */
[----:B------:R-:W-:Y:S06]  /*26e10*/  LDSM.16.MT88.4 R28, [R231+0x15800] ;  /* 0x01580000e71c783b */ /* 0x000fec0000004200 */
[----:B------:R-:W-:Y:S01]  /*26e20*/  MOV R177, R22 ;  /* 0x0000001600b17202 */ /* 0x000fe20000000f00 */
[C---:B------:R-:W-:Y:S01]  /*26e30*/  HMMA.16816.F32.BF16 R132, R168.reuse, R178, R32 ;  /* 0x000000b2a884723c */ /* 0x040fe20000041820 */
[----:B------:R-:W-:Y:S03]  /*26e40*/  LDSM.16.MT88.4 R32, [R234+0x17800] ;  /* 0x01780000ea20783b */ /* 0x000fe60000004200 */
[----:B------:R-:W-:Y:S03]  /*26e50*/  MOV R176, R23 ;  /* 0x0000001700b07202 */ /* 0x000fe60000000f00 */
[----:B------:R-:W-:Y:S01]  /*26e60*/  MOV R178, R20 ;  /* 0x0000001400b27202 */ /* 0x000fe20000000f00 */
[C---:B-1----:R-:W-:Y:S04]  /*26e70*/  HMMA.16816.F32.BF16 R36, R168.reuse, R180, R36 ;  /* 0x000000b4a824723c */ /* 0x042fe80000041824 */
[----:B------:R-:W-:Y:S02]  /*26e80*/  MOV R179, R21 ;  /* 0x0000001500b37202 */ /* 0x000fe40000000f00 */
[----:B------:R-:W1:Y:S01]  /*26e90*/  LDSM.16.MT88.4 R20, [R233+0x15800] ;  /* 0x01580000e914783b */ /* 0x000e620000004200 */
[----:B------:R-:W-:Y:S01]  /*26ea0*/  MOV R180, R175 ;  /* 0x000000af00b47202 */ /* 0x000fe20000000f00 */
[C---:B------:R-:W-:Y:S04]  /*26eb0*/  HMMA.16816.F32.BF16 R40, R168.reuse, R182, R40 ;  /* 0x000000b6a828723c */ /* 0x040fe80000041828 */
[----:B------:R-:W-:Y:S02]  /*26ec0*/  MOV R181, R172 ;  /* 0x000000ac00b57202 */ /* 0x000fe40000000f00 */
[----:B------:R-:W5:Y:S01]  /*26ed0*/  LDL.LU R182, [R1] ;  /* 0x0000000001b67983 */ /* 0x000f620000300800 */
[----:B------:R-:W-:Y:S01]  /*26ee0*/  MOV R183, R173 ;  /* 0x000000ad00b77202 */ /* 0x000fe20000000f00 */
[C---:B--2---:R-:W-:Y:S02]  /*26ef0*/  HMMA.16816.F32.BF16 R44, R168.reuse, R4, R44 ;  /* 0x00000004a82c723c */ /* 0x044fe4000004182c */
[----:B------:R-:W2:Y:S02]  /*26f00*/  LDSM.16.MT88.4 R172, [R233+0x17800] ;  /* 0x01780000e9ac783b */ /* 0x000ea40000004200 */
[----:B------:R-:W-:Y:S04]  /*26f10*/  FADD.FTZ R0, R183, R206 ;  /* 0x000000ceb7007221 */ /* 0x000fe80000010000 */
[C---:B------:R-:W-:Y:S02]  /*26f20*/  HMMA.16816.F32.BF16 R48, R168.reuse, R6, R48 ;  /* 0x00000006a830723c */ /* 0x040fe40000041830 */
[----:B------:R-:W1:Y:S02]  /*26f30*/  LDSM.16.MT88.4 R4, [R232+0x17800] ;  /* 0x01780000e804783b */ /* 0x000e640000004200 */
[----:B------:R-:W-:Y:S04]  /*26f40*/  FADD.FTZ R0, R180, R0 ;  /* 0x00000000b4007221 */ /* 0x000fe80000010000 */
[C---:B---3--:R-:W-:Y:S04]  /*26f50*/  HMMA.16816.F32.BF16 R52, R168.reuse, R8, R52 ;  /* 0x00000008a834723c */ /* 0x048fe80000041834 */
[----:B------:R-:W-:Y:S04]  /*26f60*/  FADD.FTZ R0, R178, R0 ;  /* 0x00000000b2007221 */ /* 0x000fe80000010000 */
[C---:B------:R-:W-:Y:S01]  /*26f70*/  HMMA.16816.F32.BF16 R56, R168.reuse, R10, R56 ;  /* 0x0000000aa838723c */ /* 0x040fe20000041838 */
[----:B------:R-:W3:Y:S03]  /*26f80*/  LDSM.16.MT88.4 R8, [R231+0x17800] ;  /* 0x01780000e708783b */ /* 0x000ee60000004200 */
[----:B------:R-:W-:Y:S04]  /*26f90*/  FADD.FTZ R0, R176, R0 ;  /* 0x00000000b0007221 */ /* 0x000fe80000010000 */
[C---:B----4-:R-:W-:Y:S04]  /*26fa0*/  HMMA.16816.F32.BF16 R60, R168.reuse, R12, R60 ;  /* 0x0000000ca83c723c */ /* 0x050fe8000004183c */
[----:B------:R-:W-:Y:S04]  /*26fb0*/  FADD.FTZ R0, R167, R0 ;  /* 0x00000000a7007221 */ /* 0x000fe80000010000 */
[C---:B------:R-:W-:Y:S04]  /*26fc0*/  HMMA.16816.F32.BF16 R64, R168.reuse, R14, R64 ;  /* 0x0000000ea840723c */ /* 0x040fe80000041840 */
[----:B------:R-:W-:Y:S01]  /*26fd0*/  FADD.FTZ R252, R165, R0 ;  /* 0x00000000a5fc7221 */ /* 0x000fe20000010000 */
[----:B------:R-:W-:Y:S03]  /*26fe0*/  MOV R0, R3 ;  /* 0x0000000300007202 */ /* 0x000fe60000000f00 */
        /* <DEDUP_REMOVED lines=14> */
[C---:B---3--:R-:W-:Y:S08]  /*270d0*/  HMMA.16816.F32.BF16 R124, R168.reuse, R8, R124 ;  /* 0x00000008a87c723c */ /* 0x048ff0000004187c */
[----:B------:R-:W-:Y:S04]  /*270e0*/  HMMA.16816.F32.BF16 R128, R168, R10, R128 ;  /* 0x0000000aa880723c */ /* 0x000fe80000041880 */
[----:B-----5:R-:W-:Y:S04]  /*270f0*/  FFMA.FTZ R193, R2, R182, R193 ;  /* 0x000000b602c17223 */ /* 0x020fe800000100c1 */
        /* <DEDUP_REMOVED lines=15> */
[----:B------:R1:W-:Y:S02]  /*271f0*/  STL [R1], R2 ;  /* 0x0000000201007387 */ /* 0x0003e40000100800 */
[----:B-1----:R-:W-:Y:S01]  /*27200*/  MOV R2, R164 ;  /* 0x000000a400027202 */ /* 0x002fe20000000f00 */
[----:B------:R-:W-:-:S05]  /*27210*/  @P0 BRA `(.L_x_2302) ;  /* 0xffffb5c000000947 */ /* 0x000fca000383ffff */
.L_x_2293:
        /* <DEDUP_REMOVED lines=12> */
.L_x_2321:
        /* <DEDUP_REMOVED lines=8> */
.L_x_2322:
[----:B------:R-:W4:Y:S01]  /*27360*/  S2R R9, SR_TID.X ;  /* 0x0000000000097919 */ /* 0x000f220000002100 */
[----:B---3--:R-:W-:-:S03]  /*27370*/  FADD.FTZ R6, R6, R252 ;  /* 0x000000fc06067221 */ /* 0x008fc60000010000 */
[----:B------:R-:W-:Y:S01]  /*27380*/  BAR.SYNC.DEFER_BLOCKING 0x0 ;  /* 0x0000000000007b1d */ /* 0x000fe20000010000 */
[----:B------:R-:W-:Y:S02]  /*27390*/  FSETP.NE.FTZ.AND P4, PT, R2, RZ, PT ;  /* 0x000000ff0200720b */ /* 0x000fe40003f95000 */
[----:B------:R-:W-:Y:S02]  /*273a0*/  FSETP.NE.FTZ.AND P3, PT, R6, RZ, PT ;  /* 0x000000ff0600720b */ /* 0x000fe40003f75000 */
[----:B------:R-:W-:Y:S01]  /*273b0*/  MOV R8, 0x3f800000 ;  /* 0x3f80000000087802 */ /* 0x000fe20000000f00 */
[----:B------:R-:W-:Y:S01]  /*273c0*/  ULDC.64 UR4, c[0x0][0x118] ;  /* 0x0000460000047ab9 */ /* 0x000fe20000000a00 */
[----:B------:R-:W-:-:S07]  /*273d0*/  MOV R7, 0x3f800000 ;  /* 0x3f80000000077802 */ /* 0x000fce0000000f00 */
[----:B------:R-:W3:Y:S01]  /*273e0*/  @P4 MUFU.RCP R8, R2 ;  /* 0x0000000200084308 */ /* 0x000ee20000001000 */
[----:B----4-:R-:W-:-:S07]  /*273f0*/  SHF.R.S32.HI R10, RZ, 0x1f, R9 ;  /* 0x0000001fff0a7819 */ /* 0x010fce0000011409 */
[----:B------:R-:W4:Y:S01]  /*27400*/  @P3 MUFU.RCP R7, R6 ;  /* 0x0000000600073308 */ /* 0x000f220000001000 */
[----:B------:R-:W-:-:S04]  /*27410*/  LEA.HI R11, R10, R9, RZ, 0x2 ;  /* 0x000000090a0b7211 */ /* 0x000fc800078f10ff */
[--C-:B------:R-:W-:Y:S02]  /*27420*/  SHF.R.S32.HI R13, RZ, 0x2, R11.reuse ;  /* 0x00000002ff0d7819 */ /* 0x100fe4000001140b */
[----:B------:R-:W-:Y:S01]  /*27430*/  SHF.R.S32.HI R12, RZ, 0x1f, R11 ;  /* 0x0000001fff0c7819 */ /* 0x000fe2000001140b */
[C---:B---3--:R-:W-:Y:S01]  /*27440*/  FMUL.FTZ R160, R8.reuse, R160 ;  /* 0x000000a008a07220 */ /* 0x048fe20000410000 */
        /* <DEDUP_REMOVED lines=81> */
[----:B------:R-:W-:Y:S01]  /*27960*/  FMUL.FTZ R129, R8, R129 ;  /* 0x0000008108817220 */ /* 0x000fe20000410000 */
[----:B------:R-:W-:Y:S01]  /*27970*/  MOV R8, 0x40 ;  /* 0x0000004000087802 */ /* 0x000fe20000000f00 */
[C---:B----4-:R-:W-:Y:S02]  /*27980*/  FMUL.FTZ R163, R7.reuse, R163 ;  /* 0x000000a307a37220 */ /* 0x050fe40000410000 */
[C---:B------:R-:W-:Y:S01]  /*27990*/  FMUL.FTZ R162, R7.reuse, R162 ;  /* 0x000000a207a27220 */ /* 0x040fe20000410000 */
[----:B------:R-:W-:Y:S01]  /*279a0*/  SEL R8, R8, 0xffffffc0, !P1 ;  /* 0xffffffc008087807 */ /* 0x000fe20004800000 */
[C---:B------:R-:W-:Y:S02]  /*279b0*/  FMUL.FTZ R159, R7.reuse, R159 ;  /* 0x0000009f079f7220 */ /* 0x040fe40000410000 */
[----:B------:R-:W-:Y:S01]  /*279c0*/  FMUL.FTZ R158, R7, R158 ;  /* 0x0000009e079e7220 */ /* 0x000fe20000410000 */
[----:B------:R-:W-:Y:S01]  /*279d0*/  IADD3 R16, R13, R8, RZ ;  /* 0x000000080d107210 */ /* 0x000fe20007ffe0ff */
[C---:B------:R-:W-:Y:S01]  /*279e0*/  FMUL.FTZ R155, R7.reuse, R155 ;  /* 0x0000009b079b7220 */ /* 0x040fe20000410000 */
[----:B------:R-:W-:Y:S01]  /*279f0*/  IADD3 R8, R8, R15, RZ ;  /* 0x0000000f08087210 */ /* 0x000fe20007ffe0ff */
[C---:B------:R-:W-:Y:S01]  /*27a00*/  FMUL.FTZ R154, R7.reuse, R154 ;  /* 0x0000009a079a7220 */ /* 0x040fe20000410000 */
[----:B------:R-:W-:Y:S01]  /*27a10*/  STS.64 [R14.X4+0x800], R162 ;  /* 0x000800a20e007388 */ /* 0x000fe20000004a00 */
[----:B------:R-:W-:-:S02]  /*27a20*/  FMUL.FTZ R151, R7, R151 ;  /* 0x0000009707977220 */ /* 0x000fc40000410000 */
[C---:B------:R-:W-:Y:S01]  /*27a30*/  FMUL.FTZ R150, R7.reuse, R150 ;  /* 0x0000009607967220 */ /* 0x040fe20000410000 */
[----:B------:R-:W-:Y:S01]  /*27a40*/  STS.64 [R15], R156 ;  /* 0x0000009c0f007388 */ /* 0x000fe20000000a00 */
[C---:B------:R-:W-:Y:S02]  /*27a50*/  FMUL.FTZ R147, R7.reuse, R147 ;  /* 0x0000009307937220 */ /* 0x040fe40000410000 */
[C---:B------:R-:W-:Y:S01]  /*27a60*/  FMUL.FTZ R146, R7.reuse, R146 ;  /* 0x0000009207927220 */ /* 0x040fe20000410000 */
[----:B------:R-:W-:Y:S01]  /*27a70*/  STS.64 [R15+0x800], R158 ;  /* 0x0008009e0f007388 */ /* 0x000fe20000000a00 */
[C---:B------:R-:W-:Y:S02]  /*27a80*/  FMUL.FTZ R143, R7.reuse, R143 ;  /* 0x0000008f078f7220 */ /* 0x040fe40000410000 */
[C---:B------:R-:W-:Y:S01]  /*27a90*/  FMUL.FTZ R142, R7.reuse, R142 ;  /* 0x0000008e078e7220 */ /* 0x040fe20000410000 */
[----:B------:R-:W-:Y:S01]  /*27aa0*/  STS.64 [R16], R152 ;  /* 0x0000009810007388 */ /* 0x000fe20000000a00 */
[----:B------:R-:W-:-:S02]  /*27ab0*/  FMUL.FTZ R139, R7, R139 ;  /* 0x0000008b078b7220 */ /* 0x000fc40000410000 */
[C---:B------:R-:W-:Y:S01]  /*27ac0*/  FMUL.FTZ R138, R7.reuse, R138 ;  /* 0x0000008a078a7220 */ /* 0x040fe20000410000 */
[----:B------:R-:W-:Y:S01]  /*27ad0*/  STS.64 [R16+0x800], R154 ;  /* 0x0008009a10007388 */ /* 0x000fe20000000a00 */
[C---:B------:R-:W-:Y:S02]  /*27ae0*/  FMUL.FTZ R135, R7.reuse, R135 ;  /* 0x0000008707877220 */ /* 0x040fe40000410000 */
[C---:B------:R-:W-:Y:S01]  /*27af0*/  FMUL.FTZ R134, R7.reuse, R134 ;  /* 0x0000008607867220 */ /* 0x040fe20000410000 */
[----:B------:R-:W-:Y:S01]  /*27b00*/  STS.64 [R8], R148 ;  /* 0x0000009408007388 */ /* 0x000fe20000000a00 */
[C---:B------:R-:W-:Y:S02]  /*27b10*/  FMUL.FTZ R39, R7.reuse, R39 ;  /* 0x0000002707277220 */ /* 0x040fe40000410000 */
[C---:B------:R-:W-:Y:S01]  /*27b20*/  FMUL.FTZ R38, R7.reuse, R38 ;  /* 0x0000002607267220 */ /* 0x040fe20000410000 */
[----:B------:R-:W-:Y:S01]  /*27b30*/  STS.64 [R8+0x800], R150 ;  /* 0x0008009608007388 */ /* 0x000fe20000000a00 */
        /* <DEDUP_REMOVED lines=46> */
[----:B------:R-:W-:-:S04]  /*27e20*/  MOV R7, 0x80 ;  /* 0x0000008000077802 */ /* 0x000fc80000000f00 */
[----:B------:R-:W-:-:S04]  /*27e30*/  SEL R7, R7, 0xffffff80, !P2 ;  /* 0xffffff8007077807 */ /* 0x000fc80005000000 */
[----:B------:R-:W-:Y:S02]  /*27e40*/  IADD3 R13, R13, R7, RZ ;  /* 0x000000070d0d7210 */ /* 0x000fe40007ffe0ff */
[----:B------:R-:W-:Y:S02]  /*27e50*/  IADD3 R17, R7, R15, RZ ;  /* 0x0000000f07117210 */ /* 0x000fe40007ffe0ff */
[-C--:B------:R-:W-:Y:S01]  /*27e60*/  IADD3 R18, R16, R7.reuse, RZ ;  /* 0x0000000710127210 */ /* 0x080fe20007ffe0ff */
[----:B------:R-:W-:Y:S01]  /*27e70*/  STS.64 [R13], R144 ;  /* 0x000000900d007388 */ /* 0x000fe20000000a00 */
[----:B------:R-:W-:-:S03]  /*27e80*/  IADD3 R7, R8, R7, RZ ;  /* 0x0000000708077210 */ /* 0x000fc60007ffe0ff */
        /* <DEDUP_REMOVED lines=45> */
[----:B------:R-:W-:Y:S04]  /*28160*/  STS.64 [R8+0xc000], R112 ;  /* 0x00c0007008007388 */ /* 0x000fe80000000a00 */
[----:B------:R4:W-:Y:S04]  /*28170*/  STS.64 [R8+0xc800], R114 ;  /* 0x00c8007208007388 */ /* 0x0009e80000000a00 */
        /* <DEDUP_REMOVED lines=8> */
[----:B---3--:R-:W3:Y:S04]  /*28200*/  LD.E.64 R14, [R4.64+0xb0] ;  /* 0x0000b004040e7980 */ /* 0x008ee8000c101b00 */
[----:B------:R-:W3:Y:S04]  /*28210*/  LD.E R144, [R4.64+0x60] ;  /* 0x0000600404907980 */ /* 0x000ee8000c101900 */
[----:B----4-:R-:W4:Y:S01]  /*28220*/  S2R R8, SR_TID.X ;  /* 0x0000000000087919 */ /* 0x010f220000002100 */
[----:B------:R-:W-:-:S03]  /*28230*/  LEA.HI R145, R10, R9, RZ, 0x4 ;  /* 0x000000090a917211 */ /* 0x000fc600078f20ff */
[----:B-1----:R1:W5:Y:S01]  /*28240*/  LD.E R13, [R4.64+0xcc] ;  /* 0x0000cc04040d7980 */ /* 0x002362000c101900 */
[----:B------:R-:W-:-:S03]  /*28250*/  LOP3.LUT R145, R145, 0xfffffff0, RZ, 0xc0, !PT ;  /* 0xfffffff091917812 */ /* 0x000fc600078ec0ff */
[----:B------:R1:W5:Y:S01]  /*28260*/  LD.E.64 R148, [R4.64+0x78] ;  /* 0x0000780404947980 */ /* 0x000362000c101b00 */
[----:B------:R-:W-:-:S03]  /*28270*/  IADD3 R145, -R145, R9, RZ ;  /* 0x0000000991917210 */ /* 0x000fc60007ffe1ff */
[----:B------:R1:W5:Y:S01]  /*28280*/  LD.E.64 R150, [R4.64+0xa8] ;  /* 0x0000a80404967980 */ /* 0x000362000c101b00 */
[----:B--2---:R-:W-:Y:S01]  /*28290*/  LEA.HI R17, R145, R145, RZ, 0x1 ;  /* 0x0000009191117211 */ /* 0x004fe200078f08ff */
[----:B------:R-:W2:Y:S01]  /*282a0*/  @P4 MUFU.LG2 R2, R2 ;  /* 0x0000000200024308 */ /* 0x000ea20000000c00 */
[----:B------:R-:W-:Y:S01]  /*282b0*/  LOP3.LUT R12, R12, 0xffffffe0, RZ, 0xc0, !PT ;  /* 0xffffffe00c0c7812 */ /* 0x000fe200078ec0ff */
[----:B------:R-:W-:Y:S01]  /*282c0*/  BSSY B0, `(.L_x_2305) ;  /* 0x0000055000007945 */ /* 0x000fe20003800000 */
[C---:B------:R-:W-:Y:S02]  /*282d0*/  SHF.L.U32 R18, R17.reuse, 0x2, RZ ;  /* 0x0000000211127819 */ /* 0x040fe400000006ff */
[----:B------:R-:W-:Y:S02]  /*282e0*/  LOP3.LUT R17, R17, 0xffffffe, RZ, 0xc0, !PT ;  /* 0x0ffffffe11117812 */ /* 0x000fe400078ec0ff */
[----:B------:R-:W-:Y:S01]  /*282f0*/  IADD3 R12, -R12, R9, RZ ;  /* 0x000000090c0c7210 */ /* 0x000fe20007ffe1ff */
[----:B------:R-:W1:Y:S01]  /*28300*/  @P3 MUFU.LG2 R6, R6 ;  /* 0x0000000600063308 */ /* 0x000e620000000c00 */
[----:B------:R-:W-:-:S02]  /*28310*/  IADD3 R17, R145, -R17, RZ ;  /* 0x8000001191117210 */ /* 0x000fc40007ffe0ff */
[----:B----4-:R-:W-:Y:S02]  /*28320*/  SHF.R.S32.HI R7, RZ, 0x1f, R8 ;  /* 0x0000001fff077819 */ /* 0x010fe40000011408 */
[----:B------:R-:W-:Y:S02]  /*28330*/  SHF.R.S32.HI R146, RZ, 0x1f, R11 ;  /* 0x0000001fff927819 */ /* 0x000fe4000001140b */
[CC--:B------:R-:W-:Y:S01]  /*28340*/  LEA.HI R10, R7.reuse, R8.reuse, RZ, 0x4 ;  /* 0x00000008070a7211 */ /* 0x0c0fe200078f20ff */
[----:B--2---:R-:W-:Y:S01]  /*28350*/  @P4 FMUL.FTZ R2, R2, 0.69314718246459960938 ;  /* 0x3f31721802024820 */ /* 0x004fe20000410000 */
[----:B------:R-:W-:Y:S02]  /*28360*/  LEA.HI R7, R7, R8, RZ, 0x5 ;  /* 0x0000000807077211 */ /* 0x000fe400078f28ff */
[----:B------:R-:W-:Y:S02]  /*28370*/  SHF.R.S32.HI R10, RZ, 0x4, R10 ;  /* 0x00000004ff0a7819 */ /* 0x000fe4000001140a */
[----:B------:R-:W-:-:S02]  /*28380*/  LOP3.LUT R7, R7, 0xffffffe0, RZ, 0xc0, !PT ;  /* 0xffffffe007077812 */ /* 0x000fc400078ec0ff */
[----:B------:R-:W-:Y:S01]  /*28390*/  SHF.L.U32 R16, R10, 0x6, RZ ;  /* 0x000000060a107819 */ /* 0x000fe200000006ff */
[----:B-1----:R-:W-:Y:S01]  /*283a0*/  @P3 FMUL.FTZ R6, R6, 0.69314718246459960938 ;  /* 0x3f31721806063820 */ /* 0x002fe20000410000 */
[----:B------:R-:W-:Y:S02]  /*283b0*/  IADD3 R7, -R7, R8, RZ ;  /* 0x0000000807077210 */ /* 0x000fe40007ffe1ff */
[----:B------:R-:W-:Y:S01]  /*283c0*/  LOP3.LUT R16, R16, 0x1c0, RZ, 0xc0, !PT ;  /* 0x000001c010107812 */ /* 0x000fe200078ec0ff */
[----:B------:R-:W-:Y:S01]  /*283d0*/  BAR.SYNC.DEFER_BLOCKING 0x0 ;  /* 0x0000000000007b1d */ /* 0x000fe20000010000 */
[----:B------:R-:W-:Y:S02]  /*283e0*/  LOP3.LUT P0, RZ, R12, 0x3, RZ, 0xc0, !PT ;  /* 0x000000030cff7812 */ /* 0x000fe4000780c0ff */
[----:B------:R-:W-:Y:S02]  /*283f0*/  LOP3.LUT R18, R16, 0x38, R18, 0xf8, !PT ;  /* 0x0000003810127812 */ /* 0x000fe400078ef812 */
[----:B------:R-:W-:-:S02]  /*28400*/  SHF.R.U32.HI R16, RZ, 0x3, R16 ;  /* 0x00000003ff107819 */ /* 0x000fc40000011610 */
[----:B------:R-:W-:Y:S02]  /*28410*/  LEA.HI R146, R146, R11, RZ, 0x2 ;  /* 0x0000000b92927211 */ /* 0x000fe400078f10ff */
[----:B------:R-:W-:Y:S02]  /*28420*/  LOP3.LUT R16, R18, R16, RZ, 0x3c, !PT ;  /* 0x0000001012107212 */ /* 0x000fe400078e3cff */
[----:B------:R-:W-:Y:S02]  /*28430*/  SHF.R.S32.HI R8, RZ, 0x1f, R7 ;  /* 0x0000001fff087819 */ /* 0x000fe40000011407 */
[----:B------:R-:W-:Y:S02]  /*28440*/  LEA R147, R17, R16, 0x2 ;  /* 0x0000001011937211 */ /* 0x000fe400078e10ff */
[----:B------:R-:W-:Y:S02]  /*28450*/  LOP3.LUT R146, R146, 0xffffffc, RZ, 0xc0, !PT ;  /* 0x0ffffffc92927812 */ /* 0x000fe400078ec0ff */
[----:B------:R-:W-:-:S02]  /*28460*/  LEA.HI R8, R8, R7, RZ, 0x2 ;  /* 0x0000000708087211 */ /* 0x000fc400078f10ff */
[----:B------:R-:W-:Y:S02]  /*28470*/  SHF.L.U32 R7, R243, 0x6, RZ ;  /* 0x00000006f3077819 */ /* 0x000fe400000006ff */
[----:B------:R-:W-:Y:S02]  /*28480*/  IADD3 R146, R11, -R146, RZ ;  /* 0x800000920b927210 */ /* 0x000fe40007ffe0ff */
[----:B------:R-:W-:Y:S01]  /*28490*/  SHF.R.S32.HI R8, RZ, 0x2, R8 ;  /* 0x00000002ff087819 */ /* 0x000fe20000011408 */
[----:B------:R1:W2:Y:S01]  /*284a0*/  LDS.128 R140, [R147.X4] ;  /* 0x00000000938c7984 */ /* 0x0002a20000004c00 */
[----:B------:R-:W-:Y:S01]  /*284b0*/  MOV R9, 0xff800000 ;  /* 0xff80000000097802 */ /* 0x000fe20000000f00 */
[-C--:B-----5:R-:W-:Y:S01]  /*284c0*/  @P4 FFMA.FTZ R9, R164, R0.reuse, R2 ;  /* 0x00000000a4094223 */ /* 0x0a0fe20000010002 */
[----:B------:R-:W-:Y:S01]  /*284d0*/  MOV R11, 0xff800000 ;  /* 0xff800000000b7802 */ /* 0x000fe20000000f00 */
[----:B------:R1:W4:Y:S01]  /*284e0*/  LDS.128 R136, [R147.X4+0x800] ;  /* 0x0008000093887984 */ /* 0x0003220000004c00 */
[----:B------:R-:W-:Y:S01]  /*284f0*/  @P3 FFMA.FTZ R11, R3, R0, R6 ;  /* 0x00000000030b3223 */ /* 0x000fe20000010006 */
[----:B------:R-:W-:-:S02]  /*28500*/  LEA R8, R146, R8, 0x4 ;  /* 0x0000000892087211 */ /* 0x000fc400078e20ff */
[----:B------:R1:W1:Y:S04]  /*28510*/  LDS.128 R132, [R147.X4+0x1000] ;  /* 0x0010000093847984 */ /* 0x0002680000004c00 */
        /* <DEDUP_REMOVED lines=28> */
[----:B------:R1:W1:Y:S01]  /*286e0*/  LDS.128 R16, [R147.X4+0xf800] ;  /* 0x00f8000093107984 */ /* 0x0002620000004c00 */
[----:B---3--:R-:W-:-:S04]  /*286f0*/  IMAD R14, R14, UR8, R246 ;  /* 0x000000080e0e7c24 */ /* 0x008fc8000f8e02f6 */
[----:B------:R-:W-:Y:S01]  /*28700*/  IMAD R14, R14, R144, R245 ;  /* 0x000000900e0e7224 */ /* 0x000fe200078e02f5 */
[----:B------:R-:W-:-:S03]  /*28710*/  SHF.L.U32 R144, R145, 0x2, RZ ;  /* 0x0000000291907819 */ /* 0x000fc600000006ff */
[----:B------:R-:W-:Y:S01]  /*28720*/  IMAD R7, R15, R14, R7 ;  /* 0x0000000e0f077224 */ /* 0x000fe200078e0207 */
[----:B------:R-:W-:Y:S01]  /*28730*/  SHF.R.S32.HI R145, RZ, 0x1f, R144 ;  /* 0x0000001fff917819 */ /* 0x000fe20000011490 */
[----:B------:R-:W-:Y:S05]  /*28740*/  @P0 BRA `(.L_x_2306) ;  /* 0x000000c000000947 */ /* 0x000fea0003800000 */
[----:B-12-4-:R-:W-:Y:S01]  /*28750*/  IMAD R0, R243, -0x40, R244 ;  /* 0xffffffc0f3007824 */ /* 0x016fe200078e02f4 */
[C---:B------:R-:W-:Y:S01]  /*28760*/  IADD3 R6, R8.reuse, 0x8, RZ ;  /* 0x0000000808067810 */ /* 0x040fe20007ffe0ff */
        /* <DEDUP_REMOVED lines=10> */
.L_x_2306:
[----:B-12-4-:R-:W-:Y:S05]  /*28810*/  BSYNC B0 ;  /* 0x0000000000007941 */ /* 0x016fea0003800000 */
.L_x_2305:
        /* <DEDUP_REMOVED lines=9> */
[----:B------:R-:W-:-:S04]  /*288b0*/  LEA R6, P0, R0, R148, 0x2 ;  /* 0x0000009400067211 */ /* 0x000fc800078010ff */
[----:B------:R-:W-:Y:S02]  /*288c0*/  LEA.HI.X R7, R0, R149, R13, 0x2, P0 ;  /* 0x0000009500077211 */ /* 0x000fe400000f140d */
[----:B------:R-:W-:Y:S01]  /*288d0*/  IADD3 R0, R144, 0x40, RZ ;  /* 0x0000004090007810 */ /* 0x000fe20007ffe0ff */
[----:B------:R-:W-:Y:S05]  /*288e0*/  @P1 BRA `(.L_x_2308) ;  /* 0x000000c000001947 */ /* 0x000fea0003800000 */
[C---:B------:R-:W-:Y:S01]  /*288f0*/  IADD3 R3, R0.reuse, 0x40, RZ ;  /* 0x0000004000037810 */ /* 0x040fe20007ffe0ff */
[----:B------:R-:W-:Y:S01]  /*28900*/  ULDC.64 UR4, c[0x0][0x118] ;  /* 0x0000460000047ab9 */ /* 0x000fe20000000a00 */
[C---:B------:R-:W-:Y:S02]  /*28910*/  IADD3 R2, R0.reuse, 0x80, RZ ;  /* 0x0000008000027810 */ /* 0x040fe40007ffe0ff */
[-C--:B-----5:R-:W-:Y:S02]  /*28920*/  ISETP.GE.AND P2, PT, R0, R4.reuse, PT ;  /* 0x000000040000720c */ /* 0x0a0fe40003f46270 */
[-C--:B------:R-:W-:Y:S02]  /*28930*/  ISETP.GE.AND P3, PT, R144, R4.reuse, PT ;  /* 0x000000049000720c */ /* 0x080fe40003f66270 */
[----:B------:R-:W-:-:S02]  /*28940*/  ISETP.GE.AND P1, PT, R3, R4, PT ;  /* 0x000000040300720c */ /* 0x000fc40003f26270 */
[----:B------:R-:W-:-:S07]  /*28950*/  ISETP.GE.AND P0, PT, R2, R4, PT ;  /* 0x000000040200720c */ /* 0x000fce0003f06270 */
[----:B------:R2:W-:Y:S04]  /*28960*/  @!P2 ST.E.128 [R6.64+0x100], R108 ;  /* 0x0001006c0600a985 */ /* 0x0005e8000c101d04 */
[----:B------:R2:W-:Y:S04]  /*28970*/  @!P3 ST.E.64 [R6.64], R140 ;  /* 0x0000008c0600b985 */ /* 0x0005e8000c101b04 */
[----:B------:R2:W-:Y:S04]  /*28980*/  @!P3 ST.E.64 [R6.64+0x8], R142 ;  /* 0x0000088e0600b985 */ /* 0x0005e8000c101b04 */
[----:B------:R2:W-:Y:S04]  /*28990*/  @!P1 ST.E.128 [R6.64+0x200], R76 ;  /* 0x0002004c06009985 */ /* 0x0005e8000c101d04 */
[----:B------:R2:W-:Y:S02]  /*289a0*/  @!P0 ST.E.128 [R6.64+0x300], R44 ;  /* 0x0003002c06008985 */ /* 0x0005e4000c101d04 */
.L_x_2308:
[----:B------:R-:W-:Y:S05]  /*289b0*/  BSYNC B0 ;  /* 0x0000000000007941 */ /* 0x000fea0003800000 */
.L_x_2307:
[----:B------:R-:W-:Y:S01]  /*289c0*/  IADD3 R2, R10, 0x8, RZ ;  /* 0x000000080a027810 */ /* 0x000fe20007ffe0ff */
[----:B------:R-:W-:Y:S03]  /*289d0*/  BSSY B0, `(.L_x_2309) ;  /* 0x000000e000007945 */ /* 0x000fe60003800000 */
[----:B------:R-:W-:-:S13]  /*289e0*/  ISETP.GE.AND P0, PT, R2, R243, PT ;  /* 0x000000f30200720c */ /* 0x000fda0003f06270 */
[----:B------:R-:W-:Y:S05]  /*289f0*/  @P0 BRA `(.L_x_2310) ;  /* 0x000000b000000947 */ /* 0x000fea0003800000 */
[C---:B------:R-:W-:Y:S01]  /*28a00*/  IADD3 R3, R0.reuse, 0x40, RZ ;  /* 0x0000004000037810 */ /* 0x040fe20007ffe0ff */
[----:B------:R-:W-:Y:S01]  /*28a10*/  ULDC.64 UR4, c[0x0][0x118] ;  /* 0x0000460000047ab9 */ /* 0x000fe20000000a00 */
[----:B------:R-:W-:Y:S02]  /*28a20*/  IADD3 R2, R0, 0x80, RZ ;  /* 0x0000008000027810 */ /* 0x000fe40007ffe0ff */
        /* <DEDUP_REMOVED lines=8> */
.L_x_2310:
[----:B------:R-:W-:Y:S05]  /*28ab0*/  BSYNC B0 ;  /* 0x0000000000007941 */ /* 0x000fea0003800000 */
.L_x_2309:
        /* <DEDUP_REMOVED lines=15> */
.L_x_2312:
[----:B------:R-:W-:Y:S05]  /*28bb0*/  BSYNC B0 ;  /* 0x0000000000007941 */ /* 0x000fea0003800000 */
.L_x_2311:
        /* <DEDUP_REMOVED lines=15> */
.L_x_2314:
[----:B------:R-:W-:Y:S05]  /*28cb0*/  BSYNC B0 ;  /* 0x0000000000007941 */ /* 0x000fea0003800000 */
.L_x_2313:
        /* <DEDUP_REMOVED lines=15> */
.L_x_2316:
[----:B------:R-:W-:Y:S05]  /*28db0*/  BSYNC B0 ;  /* 0x0000000000007941 */ /* 0x000fea0003800000 */
.L_x_2315:
        /* <DEDUP_REMOVED lines=15> */
.L_x_2318:
[----:B------:R-:W-:Y:S05]  /*28eb0*/  BSYNC B0 ;  /* 0x0000000000007941 */ /* 0x000fea0003800000 */
.L_x_2317:
        /* <DEDUP_REMOVED lines=15> */
.L_x_2320:
[----:B------:R-:W-:Y:S05]  /*28fb0*/  BSYNC B0 ;  /* 0x0000000000007941 */ /* 0x000fea0003800000 */
.L_x_2319:
[----:B------:R-:W-:Y:S01]  /*28fc0*/  IADD3 R10, R10, 0x38, RZ ;  /* 0x000000380a0a7810 */ /* 0x000fe20007ffe0ff */
[----:B------:R-:W-:-:S02]  /*28fd0*/  IMAD.MOV.U32 R2, RZ, RZ, R242 ;  /* 0x000000ffff027224 */ /* 0x000fc400078e00f2 */
[----:B------:R-:W-:Y:S01]  /*28fe0*/  IMAD.MOV.U32 R3, RZ, RZ, 0x0 ;  /* 0x00000000ff037424 */ /* 0x000fe200078e00ff */
[----:B------:R-:W-:-:S13]  /*28ff0*/  ISETP.GE.AND P0, PT, R10, R243, PT ;  /* 0x000000f30a00720c */ /* 0x000fda0003f06270 */
[----:B------:R-:W-:Y:S05]  /*29000*/  @P0 RET.REL.NODEC R2 `(_ZN5flash24flash_fwd_splitkv_kernelI23Flash_fwd_kernel_traitsILi256ELi64ELi64ELi4ELb0ELb0EN7cutlass10bfloat16_tE19Flash_kernel_traitsILi256ELi64ELi64ELi4ES3_EELb1ELb0ELb0ELb0ELb0ELb1ELb1ELb1EEEvNS_16Flash_fwd_paramsE) ;  /* 0xfffd6ff002000950 */ /* 0x000fea0003c3ffff */
[C---:B------:R-:W-:Y:S01]  /*29010*/  IADD3 R2, R0.reuse, 0x40, RZ ;  /* 0x0000004000027810 */ /* 0x040fe20007ffe0ff */
[----:B------:R-:W-:Y:S01]  /*29020*/  ULDC.64 UR4, c[0x0][0x118] ;  /* 0x0000460000047ab9 */ /* 0x000fe20000000a00 */
[-C--:B-----5:R-:W-:Y:S01]  /*29030*/  ISETP.GE.AND P1, PT, R0, R4.reuse, PT ;  /* 0x000000040000720c */ /* 0x0a0fe20003f26270 */
[----:B------:R-:W-:Y:S01]  /*29040*/  IMAD.MOV.U32 R3, RZ, RZ, 0x0 ;  /* 0x00000000ff037424 */ /* 0x000fe200078e00ff */
[-C--:B------:R-:W-:Y:S01]  /*29050*/  ISETP.GE.AND P0, PT, R2, R4.reuse, PT ;  /* 0x000000040200720c */ /* 0x080fe20003f06270 */
[----:B------:R-:W-:Y:S01]  /*29060*/  IMAD.MOV.U32 R2, RZ, RZ, R242 ;  /* 0x000000ffff027224 */ /* 0x000fe200078e00f2 */
[----:B------:R-:W-:Y:S02]  /*29070*/  IADD3 R0, R0, 0x80, RZ ;  /* 0x0000008000007810 */ /* 0x000fe40007ffe0ff */
[----:B------:R-:W-:-:S07]  /*29080*/  ISETP.GE.AND P2, PT, R144, R4, PT ;  /* 0x000000049000720c */ /* 0x000fce0003f46270 */
[----:B------:R1:W-:Y:S04]  /*29090*/  @!P1 ST.E.128 [R6.64+0xe100], R80 ;  /* 0x00e1005006009985 */ /* 0x0003e8000c101d04 */
[----:B------:R1:W-:Y:S01]  /*290a0*/  @!P0 ST.E.128 [R6.64+0xe200], R48 ;  /* 0x00e2003006008985 */ /* 0x0003e2000c101d04 */
[----:B------:R-:W-:-:S03]  /*290b0*/  ISETP.GE.AND P0, PT, R0, R4, PT ;  /* 0x000000040000720c */ /* 0x000fc60003f06270 */
[----:B------:R1:W-:Y:S10]  /*290c0*/  @!P2 ST.E.128 [R6.64+0xe000], R112 ;  /* 0x00e000700600a985 */ /* 0x0003f4000c101d04 */
[----:B------:R-:W-:Y:S05]  /*290d0*/  @P0 RET.REL.NODEC R2 `(_ZN5flash24flash_fwd_splitkv_kernelI23Flash_fwd_kernel_traitsILi256ELi64ELi64ELi4ELb0ELb0EN7cutlass10bfloat16_tE19Flash_kernel_traitsILi256ELi64ELi64ELi4ES3_EELb1ELb0ELb0ELb0ELb0ELb1ELb1ELb1EEEvNS_16Flash_fwd_paramsE) ;  /* 0xfffd6f2002000950 */ /* 0x000fea0003c3ffff */
[----:B------:R-:W-:Y:S01]  /*290e0*/  MOV R243, 0x0 ;  /* 0x0000000000f37802 */ /* 0x000fe20000000f00 */
[----:B------:R-:W-:-:S02]  /*290f0*/  ULDC.64 UR4, c[0x0][0x118] ;  /* 0x0000460000047ab9 */ /* 0x000fc40000000a00 */
[----:B------:R1:W-:Y:S01]  /*29100*/  ST.E.128 [R6.64+0xe300], R16 ;  /* 0x00e3001006007985 */ /* 0x0003e2000c101d04 */
[----:B------:R-:W-:Y:S05]  /*29110*/  RET.REL.NODEC R242 `(_ZN5flash24flash_fwd_splitkv_kernelI23Flash_fwd_kernel_traitsILi256ELi64ELi64ELi4ELb0ELb0EN7cutlass10bfloat16_tE19Flash_kernel_traitsILi256ELi64ELi64ELi4ES3_EELb1ELb0ELb0ELb0ELb0ELb1ELb1ELb1EEEvNS_16Flash_fwd_paramsE) ;  /* 0xfffd6ee0f2007950 */ /* 0x000fea0003c3ffff */
.L_x_2303:
[----:B------:R2:W5:Y:S01]  /*29120*/  LDL R10, [R1] ;  /* 0x00000000010a7983 */ /* 0x0005620000100800 */
[----:B------:R-:W-:Y:S02]  /*29130*/  MOV R9, 0x2 ;  /* 0x0000000200097802 */ /* 0x000fe40000000f00 */
[----:B------:R-:W-:Y:S02]  /*29140*/  MOV R7, 0x29160 ;  /* 0x0002916000077802 */ /* 0x000fe40000000f00 */
[----:B-12--5:R-:W-:Y:S05]  /*29150*/  CALL.REL.NOINC `($__internal_17_$__cuda_sm70_shflsync_bfly_p) ;  /* 0x0000012000007944 */ /* 0x026fea0003c00000 */
[----:B------:R-:W-:Y:S01]  /*29160*/  MOV R2, R9 ;  /* 0x0000000900027202 */ /* 0x000fe20000000f00 */
[----:B------:R-:W-:Y:S05]  /*29170*/  BRA `(.L_x_2321) ;  /* 0xffffe16000007947 */ /* 0x000fea000383ffff */
.L_x_2304:
[----:B------:R-:W-:Y:S01]  /*29180*/  IMAD.MOV.U32 R10, RZ, RZ, R2 ;  /* 0x000000ffff0a7224 */ /* 0x000fe200078e0002 */
[----:B------:R-:W-:Y:S02]  /*29190*/  MOV R9, 0x1 ;  /* 0x0000000100097802 */ /* 0x000fe40000000f00 */
[----:B------:R-:W-:Y:S02]  /*291a0*/  MOV R7, 0x291c0 ;  /* 0x000291c000077802 */ /* 0x000fe40000000f00 */
[----:B-1---5:R-:W-:Y:S05]  /*291b0*/  CALL.REL.NOINC `($__internal_17_$__cuda_sm70_shflsync_bfly_p) ;  /* 0x000000c000007944 */ /* 0x022fea0003c00000 */
[----:B------:R-:W-:Y:S01]  /*291c0*/  FADD.FTZ R2, R2, R9 ;  /* 0x0000000902027221 */ /* 0x000fe20000010000 */
[----:B------:R-:W-:Y:S02]  /*291d0*/  MOV R10, R252 ;  /* 0x000000fc000a7202 */ /* 0x000fe40000000f00 */
[----:B------:R-:W-:-:S02]  /*291e0*/  MOV R9, 0x2 ;  /* 0x0000000200097802 */ /* 0x000fc40000000f00 */
[----:B------:R-:W-:Y:S02]  /*291f0*/  MOV R7, 0x29210 ;  /* 0x0002921000077802 */ /* 0x000fe40000000f00 */
[----:B------:R-:W-:Y:S05]  /*29200*/  CALL.REL.NOINC `($__internal_17_$__cuda_sm70_shflsync_bfly_p) ;  /* 0x0000007000007944 */ /* 0x000fea0003c00000 */
[----:B------:R-:W-:Y:S01]  /*29210*/  FADD.FTZ R252, R252, R9 ;  /* 0x00000009fcfc7221 */ /* 0x000fe20000010000 */
[----:B------:R-:W-:Y:S02]  /*29220*/  MOV R9, 0x1 ;  /* 0x0000000100097802 */ /* 0x000fe40000000f00 */
[----:B------:R-:W-:Y:S02]  /*29230*/  MOV R7, 0x29260 ;  /* 0x0002926000077802 */ /* 0x000fe40000000f00 */
[----:B------:R-:W-:Y:S02]  /*29240*/  MOV R10, R252 ;  /* 0x000000fc000a7202 */ /* 0x000fe40000000f00 */
[----:B------:R-:W-:Y:S05]  /*29250*/  CALL.REL.NOINC `($__internal_17_$__cuda_sm70_shflsync_bfly_p) ;  /* 0x0000002000007944 */ /* 0x000fea0003c00000 */
[----:B------:R-:W-:Y:S01]  /*29260*/  MOV R6, R9 ;  /* 0x0000000900067202 */ /* 0x000fe20000000f00 */
[----:B------:R-:W-:Y:S05]  /*29270*/  BRA `(.L_x_2322) ;  /* 0xffffe0e000007947 */ /* 0x000fea000383ffff */
        .weak           $__internal_17_$__cuda_sm70_shflsync_bfly_p
        .type           $__internal_17_$__cuda_sm70_shflsync_bfly_p,@function
        .size           $__internal_17_$__cuda_sm70_shflsync_bfly_p,(.L_x_4881 - $__internal_17_$__cuda_sm70_shflsync_bfly_p)
$__internal_17_$__cuda_sm70_shflsync_bfly_p:
[----:B------:R-:W-:Y:S04]  /*29280*/  WARPSYNC R6 ;  /* 0x0000000600007348 */ /* 0x000fe80003800000 */
[----:B------:R1:W2:Y:S01]  /*29290*/  SHFL.BFLY PT, R9, R10, R9, R8 ;  /* 0x0c0000090a097389 */ /* 0x0002a200000e0008 */
[----:B------:R-:W-:-:S02]  /*292a0*/  MOV R11, 0x0 ;  /* 0x00000000000b7802 */ /* 0x000fc40000000f00 */
[----:B-1----:R-:W-:-:S04]  /*292b0*/  MOV R10, R7 ;  /* 0x00000007000a7202 */ /* 0x002fc80000000f00 */
[----:B--2---:R-:W-:Y:S05]  /*292c0*/  RET.REL.NODEC R10 `(_ZN5flash24flash_fwd_splitkv_kernelI23Flash_fwd_kernel_traitsILi256ELi64ELi64ELi4ELb0ELb0EN7cutlass10bfloat16_tE19Flash_kernel_traitsILi256ELi64ELi64ELi4ES3_EELb1ELb0ELb0ELb0ELb0ELb1ELb1ELb1EEEvNS_16Flash_fwd_paramsE) ;  /* 0xfffd6d300a007950 */ /* 0x004fea0003c3ffff */
.L_x_2323:
        /* <DEDUP_REMOVED lines=11> */
.L_x_4881:


//--------------------- .text._ZN5flash24flash_fwd_splitkv_kernelI23Flash_fwd_kernel_traitsILi256ELi64ELi64ELi4ELb0ELb0EN7cutlass10bfloat16_tE19Flash_kernel_traitsILi256ELi64ELi64ELi4ES3_EELb1ELb0ELb0ELb0ELb1ELb0ELb0ELb0EEEvNS_16Flash_fwd_paramsE --------------------------
	.section	.text._ZN5flash24flash_fwd_splitkv_kernelI23Flash_fwd_kernel_traitsILi256ELi64ELi64ELi4ELb0ELb0EN7cutlass10bfloat16_tE19Flash_kernel_traitsILi256ELi64ELi64ELi4ES3_EELb1ELb0ELb0ELb0ELb1ELb0ELb0ELb0EEEvNS_16Flash_fwd_paramsE,"ax",@progbits
	.sectioninfo	@"SHI_REGISTERS=254"
	.align	128
        .global         _ZN5flash24flash_fwd_splitkv_kernelI23Flash_fwd_kernel_traitsILi256ELi64ELi64ELi4ELb0ELb0EN7cutlass10bfloat16_tE19Flash_kernel_traitsILi256ELi64ELi64ELi4ES3_EELb1ELb0ELb0ELb0ELb1ELb0ELb0ELb0EEEvNS_16Flash_fwd_paramsE
        .type           _ZN5flash24flash_fwd_splitkv_kernelI23Flash_fwd_kernel_traitsILi256ELi64ELi64ELi4ELb0ELb0EN7cutlass10bfloat16_tE19Flash_kernel_traitsILi256ELi64ELi64ELi4ES3_EELb1ELb0ELb0ELb0ELb1ELb0ELb0ELb0EEEvNS_16Flash_fwd_paramsE,@function
        .size           _ZN5flash24flash_fwd_splitkv_kernelI23Flash_fwd_kernel_traitsILi256ELi64ELi64ELi4ELb0ELb0EN7cutlass10bfloat16_tE19Flash_kernel_traitsILi256ELi64ELi64ELi4ES3_EELb1ELb0ELb0ELb0ELb1ELb0ELb0ELb0EEEvNS_16Flash_fwd_paramsE,(.L_x_4920 - _ZN5flash24flash_fwd_splitkv_kernelI23Flash_fwd_kernel_traitsILi256ELi64ELi64ELi4ELb0ELb0EN7cutlass10bfloat16_tE19Flash_kernel_traitsILi256ELi64ELi64ELi4ES3_EELb1ELb0ELb0ELb0ELb1ELb0ELb0ELb0EEEvNS_16Flash_fwd_paramsE)
        .other          _ZN5flash24flash_fwd_splitkv_kernelI23Flash_fwd_kernel_traitsILi256ELi64ELi64ELi4ELb0ELb0EN7cutlass10bfloat16_tE19Flash_kernel_traitsILi256ELi64ELi64ELi4ES3_EELb1ELb0ELb0ELb0ELb1ELb0ELb0ELb0EEEvNS_16Flash_fwd_paramsE,@"STO_CUDA_ENTRY STV_DEFAULT"
_ZN5flash24flash_fwd_splitkv_kernelI23Flash_fwd_kernel_traitsILi256ELi64ELi64ELi4ELb0ELb0EN7cutlass10bfloat16_tE19Flash_kernel_traitsILi256ELi64ELi64ELi4ES3_EELb1ELb0ELb0ELb0ELb1ELb0ELb0ELb0EEEvNS_16Flash_fwd_paramsE:
.text._ZN5flash24flash_fwd_splitkv_kernelI23Flash_fwd_kernel_traitsILi256ELi64ELi64ELi4ELb0ELb0EN7cutlass10bfloat16_tE19Flash_kernel_traitsILi256ELi64ELi64ELi4ES3_EELb1ELb0ELb0ELb0ELb1ELb0ELb0ELb0EEEvNS_16Flash_fwd_paramsE:
[----:B------:R-:W-:Y:S02]  /*0000*/  MOV R1, c[0x0][0x28] ;  /* 0x00000a0000017a02 */ /* 0x000fe40000000f00 */
[----:B------:R-:W1:Y:S01]  /*0010*/  LDC.U8 R0, c[0x0][0x312] ;  /* 0x0000c480ff007b82 */ /* 0x000e620000000000 */
[----:B------:R-:W2:Y:S01]  /*0020*/  S2R R3, SR_CTAID.Y ;  /* 0x0000000000037919 */ /* 0x000ea20000002600 */
[----:B------:R-:W-:Y:S01]  /*0030*/  ISETP.NE.U32.AND P2, PT, RZ, c[0x0][0x240], PT ;  /* 0x00009000ff007a0c */ /* 0x000fe20003f45070 */
[----:B------:R-:W-:Y:S01]  /*0040*/  IMAD.MOV.U32 R4, RZ, RZ, 0x4 ;  /* 0x00000004ff047424 */ /* 0x000fe200078e00ff */
[----:B------:R-:W-:Y:S01]  /*0050*/  ISETP.EQ.U32.AND P1, PT, RZ, c[0x0][0x248], PT ;  /* 0x00009200ff007a0c */ /* 0x000fe20003f22070 */
[----:B------:R-:W-:Y:S01]  /*0060*/  IMAD.MOV.U32 R238, RZ, RZ, -0x1 ;  /* 0xffffffffffee7424 */ /* 0x000fe200078e00ff */
[----:B------:R-:W-:Y:S01]  /*0070*/  ISETP.NE.AND.EX P2, PT, RZ, c[0x0][0x244], PT, P2 ;  /* 0x00009100ff007a0c */ /* 0x000fe20003f45320 */
[----:B------:R-:W-:Y:S01]  /*0080*/  ULDC.64 UR10, c[0x0][0x118] ;  /* 0x00004600000a7ab9 */ /* 0x000fe20000000a00 */
[----:B------:R-:W-:Y:S01]  /*0090*/  IMAD.MOV.U32 R17, RZ, RZ, -0x1 ;  /* 0xffffffffff117424 */ /* 0x000fe200078e00ff */
[----:B------:R-:W-:-:S04]  /*00a0*/  ISETP.NE.U32.AND P0, PT, RZ, c[0x0][0x250], PT ;  /* 0x00009400ff007a0c */ /* 0x000fc80003f05070 */
[----:B------:R-:W-:Y:S02]  /*00b0*/  ISETP.NE.AND.EX P0, PT, RZ, c[0x0][0x254], PT, P0 ;  /* 0x00009500ff007a0c */ /* 0x000fe40003f05300 */
[----:B-1----:R-:W-:Y:S01]  /*00c0*/  ISETP.NE.AND P3, PT, R0, RZ, PT ;  /* 0x000000ff0000720c */ /* 0x002fe20003f65270 */
[----:B--2---:R-:W-:-:S03]  /*00d0*/  IMAD.WIDE R12, R3, R4, c[0x0][0x240] ;  /* 0x00009000030c7625 */ /* 0x004fc600078e0204 */
[----:B------:R-:W-:Y:S01]  /*00e0*/  ISETP.EQ.OR.EX P1, PT, RZ, c[0x0][0x24c], !P3, P1 ;  /* 0x00009300ff007a0c */ /* 0x000fe20005f22710 */
[CC--:B------:R-:W-:Y:S01]  /*00f0*/  IMAD.WIDE R8, R3.reuse, R4.reuse, c[0x0][0x248] ;  /* 0x0000920003087625 */ /* 0x0c0fe200078e0204 */
[----:B------:R-:W2:Y:S04]  /*0100*/  @P2 LDG.E R238, [R12.64] ;  /* 0x0000000a0cee2981 */ /* 0x000ea8000c1e1900 */
[----:B------:R-:W2:Y:S01]  /*0110*/  @P2 LDG.E R5, [R12.64+0x4] ;  /* 0x0000040a0c052981 */ /* 0x000ea2000c1e1900 */
[----:B------:R-:W-:Y:S02]  /*0120*/  IMAD.MOV.U32 R6, RZ, RZ, RZ ;  /* 0x000000ffff067224 */ /* 0x000fe400078e00ff */
[----:B------:R-:W-:-:S04]  /*0130*/  @P0 IMAD.WIDE R10, R3, R4, c[0x0][0x250] ;  /* 0x00009400030a0625 */ /* 0x000fc800078e0204 */
[----:B------:R1:W5:Y:S04]  /*0140*/  @!P1 LDG.E R17, [R8.64] ;  /* 0x0000000a08119981 */ /* 0x000368000c1e1900 */
[----:B------:R1:W5:Y:S01]  /*0150*/  @P0 LDG.E R6, [R10.64] ;  /* 0x0000000a0a060981 */ /* 0x000362000c1e1900 */
[----:B------:R-:W-:-:S03]  /*0160*/  ISETP.NE.U32.AND P0, PT, RZ, c[0x0][0x248], PT ;  /* 0x00009200ff007a0c */ /* 0x000fc60003f05070 */
[----:B------:R-:W3:Y:S04]  /*0170*/  S2R R33, SR_CTAID.X ;  /* 0x0000000000217919 */ /* 0x000ee80000002500 */
[----:B------:R-:W4:Y:S04]  /*0180*/  S2R R20, SR_CTAID.Z ;  /* 0x0000000000147919 */ /* 0x000f280000002700 */
[----:B------:R-:W1:Y:S01]  /*0190*/  S2R R86, SR_TID.X ;  /* 0x0000000000567919 */ /* 0x000e620000002100 */
[----:B------:R-:W-:Y:S01]  /*01a0*/  ISETP.NE.AND.EX P0, PT, RZ, c[0x0][0x24c], PT, P0 ;  /* 0x00009300ff007a0c */ /* 0x000fe20003f05300 */
[----:B--2---:R-:W-:-:S02]  /*01b0*/  @P2 IMAD.IADD R90, R5, 0x1, -R238 ;  /* 0x00000001055a2824 */ /* 0x004fc400078e0aee */
[----:B------:R-:W-:-:S10]  /*01c0*/  @!P2 IMAD.MOV.U32 R90, RZ, RZ, c[0x0][0x214] ;  /* 0x00008500ff5aa624 */ /* 0x000fd400078e00ff */
[----:B------:R-:W-:Y:S05]  /*01d0*/  @!P0 BRA `(.L_x_2324) ;  /* 0x0000004000008947 */ /* 0x000fea0003800000 */
[----:B-1-34-:R-:W2:Y:S02]  /*01e0*/  @P3 LDG.E R0, [R8.64+0x4] ;  /* 0x0000040a08003981 */ /* 0x01aea4000c1e1900 */
[----:B--2--5:R-:W-:-:S06]  /*01f0*/  @P3 IADD3 R0, R0, -R17, RZ ;  /* 0x8000001100003210 */ /* 0x024fcc0007ffe0ff */
[----:B------:R1:W5:Y:S01]  /*0200*/  @!P3 LDG.E R0, [R8.64] ;  /* 0x0000000a0800b981 */ /* 0x000362000c1e1900 */
[----:B------:R-:W-:Y:S05]  /*0210*/  BRA `(.L_x_2325) ;  /* 0x0000001000007947 */ /* 0x000fea0003800000 */
.L_x_2324:
[----:B-1-34-:R-:W-:Y:S02]  /*0220*/  MOV R0, c[0x0][0x218] ;  /* 0x0000860000007a02 */ /* 0x01afe40000000f00 */
.L_x_2325:
[----:B------:R-:W-:-:S04]  /*0230*/  ISETP.NE.U32.AND P2, PT, RZ, c[0x0][0x258], PT ;  /* 0x00009600ff007a0c */ /* 0x000fc80003f45070 */
[----:B------:R-:W-:-:S13]  /*0240*/  ISETP.NE.AND.EX P2, PT, RZ, c[0x0][0x25c], PT, P2 ;  /* 0x00009700ff007a0c */ /* 0x000fda0003f45320 */
[----:B-1----:R-:W-:-:S05]  /*0250*/  @P2 IMAD.WIDE R8, R3, R4, c[0x0][0x258] ;  /* 0x0000960003082625 */ /* 0x002fca00078e0204 */
[----:B------:R-:W2:Y:S01]  /*0260*/  @P2 LDG.E R7, [R8.64] ;  /* 0x0000000a08072981 */ /* 0x000ea2000c1e1900 */
[----:B------:R-:W-:Y:S01]  /*0270*/  IMAD.SHL.U32 R89, R33, 0x40, RZ ;  /* 0x0000004021597824 */ /* 0x000fe200078e00ff */
[----:B------:R-:W-:-:S04]  /*0280*/  @!P2 ISETP.NE.U32.AND P1, PT, RZ, c[0x0][0x268], PT ;  /* 0x00009a00ff00aa0c */ /* 0x000fc80003f25070 */
[----:B------:R-:W-:Y:S02]  /*0290*/  ISETP.GT.AND P0, PT, R90, R89, PT ;  /* 0x000000595a00720c */ /* 0x000fe40003f04270 */
[----:B------:R-:W-:-:S04]  /*02a0*/  @!P2 ISETP.NE.AND.EX P1, PT, RZ, c[0x0][0x26c], PT, P1 ;  /* 0x00009b00ff00aa0c */ /* 0x000fc80003f25310 */
[----:B------:R-:W-:Y:S01]  /*02b0*/  @!P2 SEL R5, RZ, c[0x0][0x21c], !P1 ;  /* 0x00008700ff05aa07 */ /* 0x000fe20004800000 */
[----:B--2--5:R-:W-:-:S03]  /*02c0*/  @P2 IMAD.IADD R84, R7, 0x1, -R6 ;  /* 0x0000000107542824 */ /* 0x024fc600078e0a06 */
[----:B------:R-:W-:-:S03]  /*02d0*/  @!P2 IADD3 R84, R5, R0, -R6 ;  /* 0x000000000554a210 */ /* 0x000fc60007ffe806 */
[----:B------:R-:W-:Y:S05]  /*02e0*/  @!P0 EXIT ;  /* 0x000000000000894d */ /* 0x000fea0003800000 */
[----:B------:R-:W-:Y:S01]  /*02f0*/  ULDC UR5, c[0x0][0x218] ;  /* 0x0000860000057ab9 */ /* 0x000fe20000000800 */
[----:B------:R-:W-:Y:S01]  /*0300*/  IADD3 R5, -R90, 0x7f, R89 ;  /* 0x0000007f5a057810 */ /* 0x000fe20007ffe159 */
[----:B------:R-:W-:Y:S01]  /*0310*/  UIADD3 UR5, UR5, 0x3f, URZ ;  /* 0x0000003f05057890 */ /* 0x000fe2000fffe03f */
[----:B------:R-:W-:Y:S02]  /*0320*/  IADD3 R7, R84, 0x3f, RZ ;  /* 0x0000003f54077810 */ /* 0x000fe40007ffe0ff */
[----:B------:R-:W-:Y:S01]  /*0330*/  IADD3 R5, R5, c[0x0][0x2e8], R84 ;  /* 0x0000ba0005057a10 */ /* 0x000fe20007ffe054 */
[----:B------:R-:W-:Y:S01]  /*0340*/  USHF.R.S32.HI UR4, URZ, 0x1f, UR5 ;  /* 0x0000001f3f047899 */ /* 0x000fe20008011405 */
[----:B------:R-:W-:Y:S02]  /*0350*/  SHF.R.S32.HI R2, RZ, 0x1f, R7 ;  /* 0x0000001fff027819 */ /* 0x000fe40000011407 */
[----:B------:R-:W-:Y:S01]  /*0360*/  SHF.R.S32.HI R0, RZ, 0x1f, R5 ;  /* 0x0000001fff007819 */ /* 0x000fe20000011405 */
[----:B------:R-:W-:Y:S01]  /*0370*/  ULEA.HI UR4, UR4, UR5, URZ, 0x6 ;  /* 0x0000000504047291 */ /* 0x000fe2000f8f303f */
[----:B------:R-:W-:-:S02]  /*0380*/  LEA.HI R2, R2, R7, RZ, 0x6 ;  /* 0x0000000702027211 */ /* 0x000fc400078f30ff */
[----:B------:R-:W-:Y:S01]  /*0390*/  LEA.HI R0, R0, R5, RZ, 0x6 ;  /* 0x0000000500007211 */ /* 0x000fe200078f30ff */
[----:B------:R-:W-:Y:S01]  /*03a0*/  USHF.R.S32.HI UR4, URZ, 0x6, UR4 ;  /* 0x000000063f047899 */ /* 0x000fe20008011404 */
[----:B------:R-:W-:Y:S02]  /*03b0*/  SHF.R.S32.HI R2, RZ, 0x6, R2 ;  /* 0x00000006ff027819 */ /* 0x000fe40000011402 */
[----:B------:R-:W-:-:S03]  /*03c0*/  SHF.R.S32.HI R0, RZ, 0x6, R0 ;  /* 0x00000006ff007819 */ /* 0x000fc60000011400 */
[----:B------:R-:W-:-:S04]  /*03d0*/  IMNMX R5, R2, UR4, PT ;  /* 0x0000000402057c17 */ /* 0x000fc8000b800200 */
[----:B------:R-:W-:-:S04]  /*03e0*/  IMNMX R2, R5, R0, PT ;  /* 0x0000000005027217 */ /* 0x000fc80003800200 */
[----:B------:R-:W-:-:S13]  /*03f0*/  ISETP.GT.AND P0, PT, R2, RZ, PT ;  /* 0x000000ff0200720c */ /* 0x000fda0003f04270 */
[----:B------:R-:W-:Y:S05]  /*0400*/  @P0 BRA `(.L_x_2326) ;  /* 0x0000079000000947 */ /* 0x000fea0003800000 */
[----:B------:R-:W-:Y:S01]  /*0410*/  SHF.R.S32.HI R5, RZ, 0x1f, R86 ;  /* 0x0000001fff057819 */ /* 0x000fe20000011456 */
[----:B------:R-:W-:Y:S01]  /*0420*/  BSSY B0, `(.L_x_2327) ;  /* 0x000002c000007945 */ /* 0x000fe20003800000 */
[----:B------:R-:W-:Y:S02]  /*0430*/  ISETP.NE.AND P0, PT, R238, -0x1, PT ;  /* 0xffffffffee00780c */ /* 0x000fe40003f05270 */
[----:B------:R-:W-:Y:S02]  /*0440*/  LEA.HI R2, R5, R86, RZ, 0x3 ;  /* 0x0000005605027211 */ /* 0x000fe400078f18ff */
[----:B------:R-:W-:Y:S02]  /*0450*/  SHF.R.S32.HI R0, RZ, 0x1f, R89 ;  /* 0x0000001fff007819 */ /* 0x000fe40000011459 */
[----:B------:R-:W-:Y:S02]  /*0460*/  LOP3.LUT R5, R2, 0x1ffffff8, RZ, 0xc0, !PT ;  /* 0x1ffffff802057812 */ /* 0x000fe400078ec0ff */
[----:B------:R-:W-:Y:S01]  /*0470*/  IADD3 R90, -R89, R90, RZ ;  /* 0x0000005a595a7210 */ /* 0x000fe20007ffe1ff */
[----:B------:R-:W-:-:S02]  /*0480*/  IMAD R0, R0, c[0x0][0x1e8], RZ ;  /* 0x00007a0000007a24 */ /* 0x000fc400078e02ff */
[----:B------:R-:W-:Y:S02]  /*0490*/  IMAD.IADD R4, R86, 0x1, -R5 ;  /* 0x0000000156047824 */ /* 0x000fe400078e0a05 */
[----:B------:R-:W-:Y:S01]  /*04a0*/  @!P0 SHF.R.S32.HI R6, RZ, 0x1f, R3 ;  /* 0x0000001fff068819 */ /* 0x000fe20000011403 */
[----:B------:R-:W-:-:S04]  /*04b0*/  @!P0 IMAD.WIDE.U32 R10, R3, c[0x0][0x1e0], RZ ;  /* 0x00007800030a8a25 */ /* 0x000fc800078e00ff */
[----:B------:R-:W-:Y:S02]  /*04c0*/  IMAD.SHL.U32 R4, R4, 0x8, RZ ;  /* 0x0000000804047824 */ /* 0x000fe400078e00ff */
[----:B------:R-:W-:Y:S02]  /*04d0*/  @!P0 IMAD R6, R6, c[0x0][0x1e0], RZ ;  /* 0x0000780006068a24 */ /* 0x000fe400078e02ff */
[----:B------:R-:W-:Y:S01]  /*04e0*/  @P0 IMAD.WIDE.U32 R8, R238, c[0x0][0x1e8], RZ ;  /* 0x00007a00ee080a25 */ /* 0x000fe200078e00ff */
[----:B------:R-:W-:Y:S02]  /*04f0*/  SHF.R.S32.HI R5, RZ, 0x1f, R4 ;  /* 0x0000001fff057819 */ /* 0x000fe40000011404 */
[----:B------:R-:W-:Y:S01]  /*0500*/  @!P0 MOV R8, R10 ;  /* 0x0000000a00088202 */ /* 0x000fe20000000f00 */
[----:B------:R-:W-:Y:S02]  /*0510*/  @!P0 IMAD R6, R3, c[0x0][0x1e4], R6 ;  /* 0x0000790003068a24 */ /* 0x000fe400078e0206 */
[----:B------:R-:W-:-:S04]  /*0520*/  IMAD.WIDE.U32 R4, R89, c[0x0][0x1e8], R4 ;  /* 0x00007a0059047a25 */ /* 0x000fc800078e0004 */
[----:B------:R-:W-:Y:S02]  /*0530*/  @P0 IMAD R238, R238, c[0x0][0x1ec], R9 ;  /* 0x00007b00eeee0a24 */ /* 0x000fe400078e0209 */
[----:B------:R-:W-:Y:S01]  /*0540*/  @!P0 IMAD.IADD R238, R11, 0x1, R6 ;  /* 0x000000010bee8824 */ /* 0x000fe200078e0206 */
[----:B------:R-:W-:Y:S01]  /*0550*/  IADD3 R10, P0, R8, R4, RZ ;  /* 0x00000004080a7210 */ /* 0x000fe20007f1e0ff */
[----:B------:R-:W-:Y:S01]  /*0560*/  IMAD R7, R89, c[0x0][0x1ec], R0 ;  /* 0x00007b0059077a24 */ /* 0x000fe200078e0200 */
[--C-:B------:R-:W-:Y:S01]  /*0570*/  SHF.R.S32.HI R6, RZ, 0x1f, R20.reuse ;  /* 0x0000001fff067819 */ /* 0x100fe20000011414 */
[----:B------:R-:W-:-:S03]  /*0580*/  IMAD R0, R3, c[0x0][0x1c0], R20 ;  /* 0x0000700003007a24 */ /* 0x000fc600078e0214 */
[----:B------:R-:W-:Y:S01]  /*0590*/  IADD3.X R11, R238, R5, R7, P0, !PT ;  /* 0x00000005ee0b7210 */ /* 0x000fe200007fe407 */
[----:B------:R-:W-:Y:S01]  /*05a0*/  IMAD R9, R6, c[0x0][0x1f0], RZ ;  /* 0x00007c0006097a24 */ /* 0x000fe200078e02ff */
[----:B------:R-:W-:Y:S01]  /*05b0*/  SHF.R.S32.HI R5, RZ, 0x3, R2 ;  /* 0x00000003ff057819 */ /* 0x000fe20000011402 */
[----:B------:R-:W-:Y:S02]  /*05c0*/  IMAD R89, R0, c[0x0][0x214], R89 ;  /* 0x0000850000597a24 */ /* 0x000fe400078e0259 */
[C---:B------:R-:W-:Y:S01]  /*05d0*/  IMAD R9, R20.reuse, c[0x0][0x1f4], R9 ;  /* 0x00007d0014097a24 */ /* 0x040fe200078e0209 */
[----:B------:R-:W-:Y:S01]  /*05e0*/  ISETP.GE.AND P0, PT, R5, R90, PT ;  /* 0x0000005a0500720c */ /* 0x000fe20003f06270 */
[----:B------:R-:W-:Y:S01]  /*05f0*/  IMAD.WIDE.U32 R20, R20, c[0x0][0x1f0], R10 ;  /* 0x00007c0014147a25 */ /* 0x000fe200078e000a */
[----:B------:R-:W-:-:S04]  /*0600*/  SHF.R.S32.HI R2, RZ, 0x1f, R5 ;  /* 0x0000001fff027819 */ /* 0x000fc80000011405 */
[----:B------:R-:W-:-:S07]  /*0610*/  IADD3 R13, R21, R9, RZ ;  /* 0x00000009150d7210 */ /* 0x000fce0007ffe0ff */
[----:B------:R-:W-:Y:S05]  /*0620*/  @P0 BRA `(.L_x_2328) ;  /* 0x000000b000000947 */ /* 0x000fea0003800000 */
[----:B------:R-:W-:Y:S01]  /*0630*/  MOV R12, R20 ;  /* 0x00000014000c7202 */ /* 0x000fe20000000f00 */
[----:B------:R-:W-:-:S04]  /*0640*/  IMAD R0, R2, c[0x0][0x1e8], RZ ;  /* 0x00007a0002007a24 */ /* 0x000fc800078e02ff */
[----:B------:R-:W-:-:S04]  /*0650*/  IMAD.WIDE.U32 R6, R5, c[0x0][0x1e8], R12 ;  /* 0x00007a0005067a25 */ /* 0x000fc800078e000c */
[----:B------:R-:W-:Y:S01]  /*0660*/  IMAD R0, R5, c[0x0][0x1ec], R0 ;  /* 0x00007b0005007a24 */ /* 0x000fe200078e0200 */
[----:B------:R-:W-:-:S04]  /*0670*/  LEA R8, P0, R6, c[0x0][0x1d0], 0x1 ;  /* 0x0000740006087a11 */ /* 0x000fc800078008ff */
[----:B------:R-:W-:-:S04]  /*0680*/  IADD3 R0, R7, R0, RZ ;  /* 0x0000000007007210 */ /* 0x000fc80007ffe0ff */
[----:B------:R-:W-:-:S05]  /*0690*/  LEA.HI.X R9, R6, c[0x0][0x1d4], R0, 0x1, P0 ;  /* 0x0000750006097a11 */ /* 0x000fca00000f0c00 */
[----:B------:R1:W-:Y:S04]  /*06a0*/  STG.E.128 [R8.64], RZ ;  /* 0x000000ff08007986 */ /* 0x0003e8000c101d0a */
[----:B------:R1:W-:Y:S04]  /*06b0*/  STG.E.128 [R8.64+0x80], RZ ;  /* 0x000080ff08007986 */ /* 0x0003e8000c101d0a */
[----:B------:R1:W-:Y:S04]  /*06c0*/  STG.E.128 [R8.64+0x100], RZ ;  /* 0x000100ff08007986 */ /* 0x0003e8000c101d0a */
[----:B------:R1:W-:Y:S02]  /*06d0*/  STG.E.128 [R8.64+0x180], RZ ;  /* 0x000180ff08007986 */ /* 0x0003e4000c101d0a */
.L_x_2328:
[----:B------:R-:W-:Y:S05]  /*06e0*/  BSYNC B0 ;  /* 0x0000000000007941 */ /* 0x000fea0003800000 */
.L_x_2327:
[----:B-1----:R-:W-:Y:S01]  /*06f0*/  IADD3 R9, R5, 0x10, RZ ;  /* 0x0000001005097810 */ /* 0x002fe20007ffe0ff */
[----:B------:R-:W-:Y:S03]  /*0700*/  BSSY B0, `(.L_x_2329) ;  /* 0x0000011000007945 */ /* 0x000fe60003800000 */
[----:B------:R-:W-:-:S13]  /*0710*/  ISETP.GE.AND P0, PT, R9, R90, PT ;  /* 0x0000005a0900720c */ /* 0x000fda0003f06270 */
[----:B------:R-:W-:Y:S05]  /*0720*/  @P0 BRA `(.L_x_2330) ;  /* 0x000000e000000947 */ /* 0x000fea0003800000 */
[----:B------:R-:W-:Y:S01]  /*0730*/  IADD3 R3, P0, R5, 0x10, RZ ;  /* 0x0000001005037810 */ /* 0x000fe20007f1e0ff */
[----:B------:R-:W-:Y:S01]  /*0740*/  IMAD.MOV.U32 R6, RZ, RZ, R20 ;  /* 0x000000ffff067224 */ /* 0x000fe200078e0014 */
[----:B------:R-:W-:-:S03]  /*0750*/  MOV R7, R13 ;  /* 0x0000000d00077202 */ /* 0x000fc60000000f00 */
[----:B------:R-:W-:Y:S02]  /*0760*/  IMAD.X R0, RZ, RZ, R2, P0 ;  /* 0x000000ffff007224 */ /* 0x000fe400000e0602 */
[----:B------:R-:W-:-:S04]  /*0770*/  IMAD.WIDE.U32 R6, R3, c[0x0][0x1e8], R6 ;  /* 0x00007a0003067a25 */ /* 0x000fc800078e0006 */
[----:B------:R-:W-:Y:S01]  /*0780*/  IMAD R0, R0, c[0x0][0x1e8], RZ ;  /* 0x00007a0000007a24 */ /* 0x000fe200078e02ff */
[----:B------:R-:W-:-:S03]  /*0790*/  LEA R10, P0, R6, c[0x0][0x1d0], 0x1 ;  /* 0x00007400060a7a11 */ /* 0x000fc600078008ff */
[----:B------:R-:W-:-:S05]  /*07a0*/  IMAD R0, R3, c[0x0][0x1ec], R0 ;  /* 0x00007b0003007a24 */ /* 0x000fca00078e0200 */
[----:B------:R-:W-:-:S04]  /*07b0*/  IADD3 R3, R7, R0, RZ ;  /* 0x0000000007037210 */ /* 0x000fc80007ffe0ff */
[----:B------:R-:W-:-:S05]  /*07c0*/  LEA.HI.X R11, R6, c[0x0][0x1d4], R3, 0x1, P0 ;  /* 0x00007500060b7a11 */ /* 0x000fca00000f0c03 */
[----:B------:R1:W-:Y:S04]  /*07d0*/  STG.E.128 [R10.64], RZ ;  /* 0x000000ff0a007986 */ /* 0x0003e8000c101d0a */
[----:B------:R1:W-:Y:S04]  /*07e0*/  STG.E.128 [R10.64+0x80], RZ ;  /* 0x000080ff0a007986 */ /* 0x0003e8000c101d0a */
[----:B------:R1:W-:Y:S04]  /*07f0*/  STG.E.128 [R10.64+0x100], RZ ;  /* 0x000100ff0a007986 */ /* 0x0003e8000c101d0a */
[----:B------:R1:W-:Y:S02]  /*0800*/  STG.E.128 [R10.64+0x180], RZ ;  /* 0x000180ff0a007986 */ /* 0x0003e4000c101d0a */
.L_x_2330:
[----:B------:R-:W-:Y:S05]  /*0810*/  BSYNC B0 ;  /* 0x0000000000007941 */ /* 0x000fea0003800000 */
.L_x_2329:
[----:B------:R-:W-:Y:S01]  /*0820*/  IADD3 R7, R5, 0x20, RZ ;  /* 0x0000002005077810 */ /* 0x000fe20007ffe0ff */
[----:B------:R-:W-:Y:S03]  /*0830*/  BSSY B0, `(.L_x_2331) ;  /* 0x0000011000007945 */ /* 0x000fe60003800000 */
[----:B------:R-:W-:-:S13]  /*0840*/  ISETP.GE.AND P0, PT, R7, R90, PT ;  /* 0x0000005a0700720c */ /* 0x000fda0003f06270 */
[----:B------:R-:W-:Y:S05]  /*0850*/  @P0 BRA `(.L_x_2332) ;  /* 0x000000e000000947 */ /* 0x000fea0003800000 */
[----:B------:R-:W-:Y:S01]  /*0860*/  IADD3 R3, P0, R5, 0x20, RZ ;  /* 0x0000002005037810 */ /* 0x000fe20007f1e0ff */
[----:B-1----:R-:W-:Y:S01]  /*0870*/  IMAD.MOV.U32 R10, RZ, RZ, R20 ;  /* 0x000000ffff0a7224 */ /* 0x002fe200078e0014 */
        /* <DEDUP_REMOVED lines=12> */
.L_x_2332:
[----:B------:R-:W-:Y:S05]  /*0940*/  BSYNC B0 ;  /* 0x0000000000007941 */ /* 0x000fea0003800000 */
.L_x_2331:
[----:B-1----:R-:W-:Y:S01]  /*0950*/  IADD3 R11, R5, 0x30, RZ ;  /* 0x00000030050b7810 */ /* 0x002fe20007ffe0ff */
[----:B------:R-:W-:Y:S03]  /*0960*/  BSSY B0, `(.L_x_2333) ;  /* 0x0000010000007945 */ /* 0x000fe60003800000 */
[----:B------:R-:W-:-:S13]  /*0970*/  ISETP.GE.AND P0, PT, R11, R90, PT ;  /* 0x0000005a0b00720c */ /* 0x000fda0003f06270 */
[----:B------:R-:W-:Y:S05]  /*0980*/  @P0 BRA `(.L_x_2334) ;  /* 0x000000d000000947 */ /* 0x000fea0003800000 */
[----:B------:R-:W-:Y:S02]  /*0990*/  IADD3 R3, P0, R5, 0x30, RZ ;  /* 0x0000003005037810 */ /* 0x000fe40007f1e0ff */
[----:B------:R-:W-:Y:S02]  /*09a0*/  MOV R12, R20 ;  /* 0x00000014000c7202 */ /* 0x000fe40000000f00 */
[----:B------:R-:W-:-:S03]  /*09b0*/  IADD3.X R0, RZ, R2, RZ, P0, !PT ;  /* 0x00000002ff007210 */ /* 0x000fc600007fe4ff */
        /* <DEDUP_REMOVED lines=10> */
.L_x_2334:
[----:B------:R-:W-:Y:S05]  /*0a60*/  BSYNC B0 ;  /* 0x0000000000007941 */ /* 0x000fea0003800000 */
.L_x_2333:
[----:B------:R-:W-:-:S04]  /*0a70*/  LOP3.LUT P4, RZ, R86, 0x7, RZ, 0xc0, !PT ;  /* 0x0000000756ff7812 */ /* 0x000fc8000788c0ff */
[-C--:B------:R-:W-:Y:S02]  /*0a80*/  ISETP.GE.OR P3, PT, R5, R90.reuse, P4 ;  /* 0x0000005a0500720c */ /* 0x080fe40002766670 */
[-C--:B------:R-:W-:Y:S02]  /*0a90*/  ISETP.GE.OR P2, PT, R9, R90.reuse, P4 ;  /* 0x0000005a0900720c */ /* 0x080fe40002746670 */
[-C--:B------:R-:W-:Y:S02]  /*0aa0*/  ISETP.GE.OR P1, PT, R7, R90.reuse, P4 ;  /* 0x0000005a0700720c */ /* 0x080fe40002726670 */
[----:B------:R-:W-:Y:S02]  /*0ab0*/  IADD3 R5, P0, R89, R5, RZ ;  /* 0x0000000559057210 */ /* 0x000fe40007f1e0ff */
[----:B------:R-:W-:Y:S02]  /*0ac0*/  ISETP.GE.OR P4, PT, R11, R90, P4 ;  /* 0x0000005a0b00720c */ /* 0x000fe40002786670 */
[----:B------:R-:W-:-:S02]  /*0ad0*/  LEA.HI.X.SX32 R2, R89, R2, 0x1, P0 ;  /* 0x0000000259027211 */ /* 0x000fc400000f0eff */
[----:B------:R-:W-:Y:S01]  /*0ae0*/  LEA R4, P0, R5, c[0x0][0x200], 0x2 ;  /* 0x0000800005047a11 */ /* 0x000fe200078010ff */
[----:B------:R-:W-:-:S03]  /*0af0*/  @!P3 IMAD.MOV.U32 R3, RZ, RZ, 0x7f800000 ;  /* 0x7f800000ff03b424 */ /* 0x000fc600078e00ff */
[----:B------:R-:W-:Y:S01]  /*0b00*/  LEA.HI.X R5, R5, c[0x0][0x204], R2, 0x2, P0 ;  /* 0x0000810005057a11 */ /* 0x000fe200000f1402 */
[----:B------:R-:W-:Y:S02]  /*0b10*/  @!P2 IMAD.MOV.U32 R2, RZ, RZ, 0x7f800000 ;  /* 0x7f800000ff02a424 */ /* 0x000fe400078e00ff */
[----:B------:R-:W-:Y:S02]  /*0b20*/  @!P1 IMAD.MOV.U32 R0, RZ, RZ, 0x7f800000 ;  /* 0x7f800000ff009424 */ /* 0x000fe400078e00ff */
[----:B------:R2:W-:Y:S04]  /*0b30*/  @!P3 STG.E [R4.64], R3 ;  /* 0x000000030400b986 */ /* 0x0005e8000c10190a */
[----:B------:R2:W-:Y:S04]  /*0b40*/  @!P2 STG.E [R4.64+0x40], R2 ;  /* 0x000040020400a986 */ /* 0x0005e8000c10190a */
[----:B------:R2:W-:Y:S01]  /*0b50*/  @!P1 STG.E [R4.64+0x80], R0 ;  /* 0x0000800004009986 */ /* 0x0005e2000c10190a */
[----:B------:R-:W-:Y:S05]  /*0b60*/  @P4 EXIT ;  /* 0x000000000000494d */ /* 0x000fea0003800000 */
[----:B--2---:R-:W-:-:S05]  /*0b70*/  MOV R3, 0x7f800000 ;  /* 0x7f80000000037802 */ /* 0x004fca0000000f00 */
[----:B------:R-:W-:Y:S01]  /*0b80*/  STG.E [R4.64+0xc0], R3 ;  /* 0x0000c00304007986 */ /* 0x000fe2000c10190a */
[----:B------:R-:W-:Y:S05]  /*0b90*/  EXIT ;  /* 0x000000000000794d */ /* 0x000fea0003800000 */
.L_x_2326:
[----:B------:R-:W-:Y:S01]  /*0ba0*/  ISETP.NE.U32.AND P0, PT, RZ, c[0x0][0x2b8], PT ;  /* 0x0000ae00ff007a0c */ /* 0x000fe20003f05070 */
[----:B------:R-:W-:Y:S01]  /*0bb0*/  IMAD.MOV.U32 R0, RZ, RZ, R3 ;  /* 0x000000ffff007224 */ /* 0x000fe200078e0003 */
[----:B------:R-:W-:Y:S02]  /*0bc0*/  ISETP.NE.U32.AND P1, PT, RZ, c[0x0][0x2c0], PT ;  /* 0x0000b000ff007a0c */ /* 0x000fe40003f25070 */
[----:B------:R-:W-:Y:S02]  /*0bd0*/  ISETP.NE.AND.EX P0, PT, RZ, c[0x0][0x2bc], PT, P0 ;  /* 0x0000af00ff007a0c */ /* 0x000fe40003f05300 */
[----:B------:R-:W-:-:S11]  /*0be0*/  ISETP.NE.AND.EX P1, PT, RZ, c[0x0][0x2c4], PT, P1 ;  /* 0x0000b100ff007a0c */ /* 0x000fd60003f25310 */
[C---:B------:R-:W-:Y:S02]  /*0bf0*/  @P0 IMAD.WIDE R10, R3.reuse, R4, c[0x0][0x2b8] ;  /* 0x0000ae00030a0625 */ /* 0x040fe400078e0204 */
[----:B------:R-:W-:Y:S02]  /*0c00*/  @P1 SHF.R.S32.HI R4, RZ, 0x1f, R3 ;  /* 0x0000001fff041819 */ /* 0x000fe40000011403 */
[----:B------:R-:W-:Y:S01]  /*0c10*/  @P1 IMAD.WIDE.U32 R8, R3, c[0x0][0x2c8], RZ ;  /* 0x0000b20003081a25 */ /* 0x000fe200078e00ff */
[----:B------:R-:W-:Y:S01]  /*0c20*/  CS2R R242, SRZ ;  /* 0x0000000000f27805 */ /* 0x000fe2000001ff00 */
[----:B------:R1:W5:Y:S01]  /*0c30*/  @P0 LDG.E R0, [R10.64] ;  /* 0x0000000a0a000981 */ /* 0x000362000c1e1900 */
[----:B------:R-:W-:Y:S01]  /*0c40*/  PLOP3.LUT P6, PT, PT, PT, PT, 0x8, 0x0 ;  /* 0x000000000000781c */ /* 0x000fe20003fce170 */
[----:B------:R-:W-:Y:S01]  /*0c50*/  @P1 IMAD R4, R4, c[0x0][0x2c8], RZ ;  /* 0x0000b20004041a24 */ /* 0x000fe200078e02ff */
[----:B------:R-:W-:-:S03]  /*0c60*/  @P1 LEA R242, P0, R8, c[0x0][0x2c0], 0x2 ;  /* 0x0000b00008f21a11 */ /* 0x000fc600078010ff */
[----:B------:R-:W-:-:S04]  /*0c70*/  @P1 IMAD R4, R3, c[0x0][0x2cc], R4 ;  /* 0x0000b30003041a24 */ /* 0x000fc800078e0204 */
[----:B------:R-:W-:Y:S01]  /*0c80*/  @P1 IMAD.IADD R5, R9, 0x1, R4 ;  /* 0x0000000109051824 */ /* 0x000fe200078e0204 */
[----:B------:R-:W-:-:S04]  /*0c90*/  IABS R4, c[0x0][0x2d0] ;  /* 0x0000b40000047a13 */ /* 0x000fc80000000000 */
[----:B------:R-:W-:-:S04]  /*0ca0*/  @P1 SHF.L.U64.HI R5, R8, 0x2, R5 ;  /* 0x0000000208051819 */ /* 0x000fc80000010205 */
[----:B------:R-:W-:Y:S02]  /*0cb0*/  @P1 IADD3.X R243, R5, c[0x0][0x2c4], RZ, P0, !PT ;  /* 0x0000b10005f31a10 */ /* 0x000fe400007fe4ff */
[----:B------:R-:W-:-:S04]  /*0cc0*/  @P1 ISETP.NE.U32.AND P0, PT, R242, RZ, PT ;  /* 0x000000fff200120c */ /* 0x000fc80003f05070 */
[----:B------:R-:W-:-:S13]  /*0cd0*/  @P1 ISETP.NE.AND.EX P6, PT, R243, RZ, PT, P0 ;  /* 0x000000fff300120c */ /* 0x000fda0003fc5300 */
[----:B------:R-:W-:Y:S05]  /*0ce0*/  @!P6 BRA `(.L_x_2335) ;  /* 0x000004800000e947 */ /* 0x000fea0003800000 */
[----:B-1----:R-:W1:Y:S01]  /*0cf0*/  I2F.RP R8, R4 ;  /* 0x0000000400087306 */ /* 0x002e620000209400 */
[----:B------:R-:W-:Y:S01]  /*0d00*/  IMAD.MOV.U32 R6, RZ, RZ, RZ ;  /* 0x000000ffff067224 */ /* 0x000fe200078e00ff */
[----:B------:R-:W-:-:S04]  /*0d10*/  LEA R15, R2, 0xffffffc0, 0x6 ;  /* 0xffffffc0020f7811 */ /* 0x000fc800078e30ff */
[----:B-----5:R-:W-:Y:S02]  /*0d20*/  IABS R0, R15 ;  /* 0x0000000f00007213 */ /* 0x020fe40000000000 */
[----:B-1----:R-:W1:Y:S02]  /*0d30*/  MUFU.RCP R7, R8 ;  /* 0x0000000800077308 */ /* 0x002e640000001000 */
[----:B-1----:R-:W-:-:S06]  /*0d40*/  IADD3 R7, R7, 0xffffffe, RZ ;  /* 0x0ffffffe07077810 */ /* 0x002fcc0007ffe0ff */
[----:B------:R-:W1:Y:S02]  /*0d50*/  F2I.FTZ.U32.TRUNC.NTZ R7, R7 ;  /* 0x0000000700077305 */ /* 0x000e64000021f000 */
[----:B-1----:R-:W-:-:S04]  /*0d60*/  IMAD.MOV R5, RZ, RZ, -R7 ;  /* 0x000000ffff057224 */ /* 0x002fc800078e0a07 */
[----:B------:R-:W-:-:S04]  /*0d70*/  IMAD R5, R5, R4, RZ ;  /* 0x0000000405057224 */ /* 0x000fc800078e02ff */
[----:B------:R-:W-:-:S06]  /*0d80*/  IMAD.HI.U32 R5, R7, R5, R6 ;  /* 0x0000000507057227 */ /* 0x000fcc00078e0006 */
[----:B------:R-:W-:-:S05]  /*0d90*/  IMAD.HI.U32 R6, R5, R0, RZ ;  /* 0x0000000005067227 */ /* 0x000fca00078e00ff */
[----:B------:R-:W-:-:S05]  /*0da0*/  IADD3 R5, -R6, RZ, RZ ;  /* 0x000000ff06057210 */ /* 0x000fca0007ffe1ff */
[----:B------:R-:W-:Y:S01]  /*0db0*/  IMAD R5, R4, R5, R0 ;  /* 0x0000000504057224 */ /* 0x000fe200078e0200 */
[----:B------:R-:W-:-:S04]  /*0dc0*/  LOP3.LUT R0, R15, c[0x0][0x2d0], RZ, 0x3c, !PT ;  /* 0x0000b4000f007a12 */ /* 0x000fc800078e3cff */
[----:B------:R-:W-:Y:S02]  /*0dd0*/  ISETP.GT.U32.AND P1, PT, R4, R5, PT ;  /* 0x000000050400720c */ /* 0x000fe40003f24070 */
[----:B------:R-:W-:-:S11]  /*0de0*/  ISETP.GE.AND P0, PT, R0, RZ, PT ;  /* 0x000000ff0000720c */ /* 0x000fd60003f06270 */
[----:B------:R-:W-:Y:S01]  /*0df0*/  @!P1 IMAD.IADD R5, R5, 0x1, -R4 ;  /* 0x0000000105059824 */ /* 0x000fe200078e0a04 */
[----:B------:R-:W-:Y:S02]  /*0e00*/  @!P1 IADD3 R6, R6, 0x1, RZ ;  /* 0x0000000106069810 */ /* 0x000fe40007ffe0ff */
[----:B------:R-:W-:Y:S02]  /*0e10*/  ISETP.NE.AND P1, PT, RZ, c[0x0][0x2d0], PT ;  /* 0x0000b400ff007a0c */ /* 0x000fe40003f25270 */
[----:B------:R-:W-:-:S13]  /*0e20*/  ISETP.GE.U32.AND P2, PT, R5, R4, PT ;  /* 0x000000040500720c */ /* 0x000fda0003f46070 */
[----:B------:R-:W-:-:S04]  /*0e30*/  @P2 IADD3 R6, R6, 0x1, RZ ;  /* 0x0000000106062810 */ /* 0x000fc80007ffe0ff */
[----:B------:R-:W-:-:S05]  /*0e40*/  MOV R5, R6 ;  /* 0x0000000600057202 */ /* 0x000fca0000000f00 */
[----:B------:R-:W-:Y:S01]  /*0e50*/  @!P0 IMAD.MOV R5, RZ, RZ, -R5 ;  /* 0x000000ffff058224 */ /* 0x000fe200078e0a05 */
[----:B------:R-:W-:-:S05]  /*0e60*/  @!P1 LOP3.LUT R5, RZ, c[0x0][0x2d0], RZ, 0x33, !PT ;  /* 0x0000b400ff059a12 */ /* 0x000fca00078e33ff */
[----:B------:R-:W-:-:S06]  /*0e70*/  IMAD.WIDE R16, R5, 0x4, R242 ;  /* 0x0000000405107825 */ /* 0x000fcc00078e02f2 */
[----:B------:R-:W2:Y:S01]  /*0e80*/  LDG.E R16, [R16.64] ;  /* 0x0000000a10107981 */ /* 0x000ea2000c1e1900 */
[----:B------:R-:W-:-:S04]  /*0e90*/  IABS R0, c[0x0][0x1c8] ;  /* 0x0000720000007a13 */ /* 0x000fc80000000000 */
[----:B------:R-:W1:Y:S08]  /*0ea0*/  I2F.RP R10, R0 ;  /* 0x00000000000a7306 */ /* 0x000e700000209400 */
[----:B-1----:R-:W1:Y:S02]  /*0eb0*/  MUFU.RCP R8, R10 ;  /* 0x0000000a00087308 */ /* 0x002e640000001000 */
[----:B-1----:R-:W-:-:S06]  /*0ec0*/  IADD3 R8, R8, 0xffffffe, RZ ;  /* 0x0ffffffe08087810 */ /* 0x002fcc0007ffe0ff */
[----:B------:R-:W1:Y:S02]  /*0ed0*/  F2I.FTZ.U32.TRUNC.NTZ R9, R8 ;  /* 0x0000000800097305 */ /* 0x000e64000021f000 */
[----:B-1----:R-:W-:Y:S01]  /*0ee0*/  IADD3 R6, RZ, -R9, RZ ;  /* 0x80000009ff067210 */ /* 0x002fe20007ffe0ff */
[----:B------:R-:W-:-:S04]  /*0ef0*/  IMAD.MOV.U32 R8, RZ, RZ, RZ ;  /* 0x000000ffff087224 */ /* 0x000fc800078e00ff */
[----:B------:R-:W-:Y:S01]  /*0f00*/  IMAD R7, R6, R0, RZ ;  /* 0x0000000006077224 */ /* 0x000fe200078e02ff */
[----:B------:R-:W-:-:S03]  /*0f10*/  IABS R6, R20 ;  /* 0x0000001400067213 */ /* 0x000fc60000000000 */
[----:B------:R-:W-:-:S06]  /*0f20*/  IMAD.HI.U32 R7, R9, R7, R8 ;  /* 0x0000000709077227 */ /* 0x000fcc00078e0008 */
[----:B------:R-:W-:-:S05]  /*0f30*/  IMAD.HI.U32 R9, R7, R6, RZ ;  /* 0x0000000607097227 */ /* 0x000fca00078e00ff */
[----:B------:R-:W-:-:S05]  /*0f40*/  IADD3 R7, -R9, RZ, RZ ;  /* 0x000000ff09077210 */ /* 0x000fca0007ffe1ff */
[----:B------:R-:W-:Y:S01]  /*0f50*/  IMAD R7, R0, R7, R6 ;  /* 0x0000000700077224 */ /* 0x000fe200078e0206 */
[----:B------:R-:W-:-:S04]  /*0f60*/  LOP3.LUT R6, R20, c[0x0][0x1c8], RZ, 0x3c, !PT ;  /* 0x0000720014067a12 */ /* 0x000fc800078e3cff */
[----:B------:R-:W-:-:S13]  /*0f70*/  ISETP.GT.U32.AND P0, PT, R0, R7, PT ;  /* 0x000000070000720c */ /* 0x000fda0003f04070 */
[----:B------:R-:W-:Y:S01]  /*0f80*/  @!P0 IMAD.IADD R7, R7, 0x1, -R0 ;  /* 0x0000000107078824 */ /* 0x000fe200078e0a00 */
[----:B------:R-:W-:Y:S02]  /*0f90*/  @!P0 IADD3 R9, R9, 0x1, RZ ;  /* 0x0000000109098810 */ /* 0x000fe40007ffe0ff */
[----:B------:R-:W-:Y:S02]  /*0fa0*/  ISETP.GE.AND P0, PT, R6, RZ, PT ;  /* 0x000000ff0600720c */ /* 0x000fe40003f06270 */
[----:B------:R-:W-:Y:S02]  /*0fb0*/  ISETP.GE.U32.AND P1, PT, R7, R0, PT ;  /* 0x000000000700720c */ /* 0x000fe40003f26070 */
[----:B------:R-:W-:-:S05]  /*0fc0*/  IADD3 R0, -R5, RZ, RZ ;  /* 0x000000ff05007210 */ /* 0x000fca0007ffe1ff */
[----:B------:R-:W-:-:S05]  /*0fd0*/  IMAD R15, R0, c[0x0][0x2d0], R15 ;  /* 0x0000b400000f7a24 */ /* 0x000fca00078e020f */
[----:B------:R-:W-:Y:S02]  /*0fe0*/  SHF.R.S32.HI R11, RZ, 0x1f, R15 ;  /* 0x0000001fff0b7819 */ /* 0x000fe4000001140f */
[----:B------:R-:W-:Y:S02]  /*0ff0*/  @P1 IADD3 R9, R9, 0x1, RZ ;  /* 0x0000000109091810 */ /* 0x000fe40007ffe0ff */
[----:B------:R-:W-:Y:S01]  /*1000*/  ISETP.NE.AND P1, PT, RZ, c[0x0][0x1c8], PT ;  /* 0x00007200ff007a0c */ /* 0x000fe20003f25270 */
[----:B------:R-:W-:Y:S02]  /*1010*/  IMAD R0, R11, c[0x0][0x198], RZ ;  /* 0x000066000b007a24 */ /* 0x000fe400078e02ff */
[----:B------:R-:W-:-:S10]  /*1020*/  @!P0 IMAD.MOV R9, RZ, RZ, -R9 ;  /* 0x000000ffff098224 */ /* 0x000fd400078e0a09 */
[----:B------:R-:W-:Y:S02]  /*1030*/  @!P1 LOP3.LUT R9, RZ, c[0x0][0x1c8], RZ, 0x33, !PT ;  /* 0x00007200ff099a12 */ /* 0x000fe400078e33ff */
[----:B--2---:R-:W-:Y:S01]  /*1040*/  SHF.R.S32.HI R5, RZ, 0x1f, R16 ;  /* 0x0000001fff057819 */ /* 0x004fe20000011410 */
[----:B------:R-:W-:-:S04]  /*1050*/  IMAD.WIDE.U32 R12, R16, c[0x0][0x180], RZ ;  /* 0x00006000100c7a25 */ /* 0x000fc800078e00ff */
[C---:B------:R-:W-:Y:S02]  /*1060*/  IMAD R7, R5.reuse, c[0x0][0x180], RZ ;  /* 0x0000600005077a24 */ /* 0x040fe400078e02ff */
[----:B------:R-:W-:Y:S02]  /*1070*/  IMAD R5, R5, c[0x0][0x188], RZ ;  /* 0x0000620005057a24 */ /* 0x000fe400078e02ff */
[C---:B------:R-:W-:Y:S02]  /*1080*/  IMAD R6, R16.reuse, c[0x0][0x184], R7 ;  /* 0x0000610010067a24 */ /* 0x040fe400078e0207 */
[C---:B------:R-:W-:Y:S02]  /*1090*/  IMAD R14, R16.reuse, c[0x0][0x18c], R5 ;  /* 0x00006300100e7a24 */ /* 0x040fe400078e0205 */
[----:B------:R-:W-:Y:S01]  /*10a0*/  IMAD.WIDE.U32 R16, R16, c[0x0][0x188], RZ ;  /* 0x0000620010107a25 */ /* 0x000fe200078e00ff */
[----:B------:R-:W-:-:S03]  /*10b0*/  IADD3 R7, R13, R6, RZ ;  /* 0x000000060d077210 */ /* 0x000fc60007ffe0ff */
[----:B------:R-:W-:Y:S02]  /*10c0*/  IMAD.MOV.U32 R6, RZ, RZ, R12 ;  /* 0x000000ffff067224 */ /* 0x000fe400078e000c */
[C---:B------:R-:W-:Y:S02]  /*10d0*/  IMAD R13, R15.reuse, c[0x0][0x19c], R0 ;  /* 0x000067000f0d7a24 */ /* 0x040fe400078e0200 */
[----:B------:R-:W-:Y:S01]  /*10e0*/  IMAD.WIDE.U32 R30, R15, c[0x0][0x198], R6 ;  /* 0x000066000f1e7a25 */ /* 0x000fe200078e0006 */
[----:B------:R-:W-:-:S03]  /*10f0*/  SHF.R.S32.HI R7, RZ, 0x1f, R9 ;  /* 0x0000001fff077819 */ /* 0x000fc60000011409 */
[----:B------:R-:W-:Y:S01]  /*1100*/  IMAD.IADD R14, R17, 0x1, R14 ;  /* 0x00000001110e7824 */ /* 0x000fe200078e020e */
[----:B------:R-:W-:Y:S01]  /*1110*/  IADD3 R31, R31, R13, RZ ;  /* 0x0000000d1f1f7210 */ /* 0x000fe20007ffe0ff */
[----:B------:R-:W-:-:S04]  /*1120*/  IMAD R0, R7, c[0x0][0x1b0], RZ ;  /* 0x00006c0007007a24 */ /* 0x000fc800078e02ff */
[C---:B------:R-:W-:Y:S02]  /*1130*/  IMAD R5, R9.reuse, c[0x0][0x1b4], R0 ;  /* 0x00006d0009057a24 */ /* 0x040fe400078e0200 */
[----:B------:R-:W-:-:S05]  /*1140*/  IMAD.WIDE.U32 R30, R9, c[0x0][0x1b0], R30 ;  /* 0x00006c00091e7a25 */ /* 0x000fca00078e001e */
[----:B------:R-:W-:Y:S01]  /*1150*/  IADD3 R5, R31, R5, RZ ;  /* 0x000000051f057210 */ /* 0x000fe20007ffe0ff */
[----:B------:R-:W-:Y:S05]  /*1160*/  BRA `(.L_x_2336) ;  /* 0x0000043000007947 */ /* 0x000fea0003800000 */
.L_x_2335:
[----:B-1----:R-:W-:-:S13]  /*1170*/  ISETP.NE.AND P3, PT, R17, -0x1, PT ;  /* 0xffffffff1100780c */ /* 0x002fda0003f65270 */
[----:B------:R-:W-:-:S05]  /*1180*/  @P3 IADD3 R5, R6, R17, RZ ;  /* 0x0000001106053210 */ /* 0x000fca0007ffe0ff */
[----:B------:R-:W-:-:S04]  /*1190*/  @P3 IMAD.WIDE.U32 R10, R5, c[0x0][0x198], RZ ;  /* 0x00006600050a3a25 */ /* 0x000fc800078e00ff */
[----:B------:R-:W-:Y:S01]  /*11a0*/  @P3 IMAD R5, R5, c[0x0][0x19c], R11 ;  /* 0x0000670005053a24 */ /* 0x000fe200078e020b */
[----:B------:R-:W-:Y:S05]  /*11b0*/  @P3 BRA `(.L_x_2337) ;  /* 0x000000a000003947 */ /* 0x000fea0003800000 */
[----:B------:R-:W-:Y:S01]  /*11c0*/  SHF.R.S32.HI R7, RZ, 0x1f, R6 ;  /* 0x0000001fff077819 */ /* 0x000fe20000011406 */
[----:B------:R-:W-:Y:S01]  /*11d0*/  IMAD.WIDE.U32 R8, R6, c[0x0][0x198], RZ ;  /* 0x0000660006087a25 */ /* 0x000fe200078e00ff */
[----:B-----5:R-:W-:-:S03]  /*11e0*/  SHF.R.S32.HI R5, RZ, 0x1f, R0 ;  /* 0x0000001fff057819 */ /* 0x020fc60000011400 */
[----:B------:R-:W-:Y:S02]  /*11f0*/  IMAD R7, R7, c[0x0][0x198], RZ ;  /* 0x0000660007077a24 */ /* 0x000fe400078e02ff */
[----:B------:R-:W-:Y:S02]  /*1200*/  IMAD R5, R5, c[0x0][0x180], RZ ;  /* 0x0000600005057a24 */ /* 0x000fe400078e02ff */
[----:B------:R-:W-:Y:S02]  /*1210*/  IMAD R7, R6, c[0x0][0x19c], R7 ;  /* 0x0000670006077a24 */ /* 0x000fe400078e0207 */
[----:B------:R-:W-:-:S03]  /*1220*/  IMAD R5, R0, c[0x0][0x184], R5 ;  /* 0x0000610000057a24 */ /* 0x000fc600078e0205 */
[----:B------:R-:W-:-:S05]  /*1230*/  IADD3 R9, R9, R7, RZ ;  /* 0x0000000709097210 */ /* 0x000fca0007ffe0ff */
[----:B------:R-:W-:-:S05]  /*1240*/  IMAD.WIDE.U32 R10, R0, c[0x0][0x180], R8 ;  /* 0x00006000000a7a25 */ /* 0x000fca00078e0008 */
[----:B------:R-:W-:Y:S02]  /*1250*/  IADD3 R5, R11, R5, RZ ;  /* 0x000000050b057210 */ /* 0x000fe40007ffe0ff */
.L_x_2337:
[----:B------:R-:W-:Y:S02]  /*1260*/  IABS R9, c[0x0][0x1c8] ;  /* 0x0000720000097a13 */ /* 0x000fe40000000000 */
[----:B------:R-:W-:Y:S02]  /*1270*/  LEA R15, R2, 0xffffffc0, 0x6 ;  /* 0xffffffc0020f7811 */ /* 0x000fe400078e30ff */
[----:B------:R-:W1:Y:S08]  /*1280*/  I2F.RP R14, R9 ;  /* 0x00000009000e7306 */ /* 0x000e700000209400 */
[----:B-1----:R-:W1:Y:S02]  /*1290*/  MUFU.RCP R12, R14 ;  /* 0x0000000e000c7308 */ /* 0x002e640000001000 */
[----:B-1----:R-:W-:Y:S01]  /*12a0*/  IADD3 R12, R12, 0xffffffe, RZ ;  /* 0x0ffffffe0c0c7810 */ /* 0x002fe20007ffe0ff */
[----:B------:R-:W-:-:S05]  /*12b0*/  @P3 IMAD.IADD R14, R6, 0x1, R17 ;  /* 0x00000001060e3824 */ /* 0x000fca00078e0211 */
[----:B------:R-:W1:Y:S01]  /*12c0*/  F2I.FTZ.U32.TRUNC.NTZ R13, R12 ;  /* 0x0000000c000d7305 */ /* 0x000e62000021f000 */
[----:B------:R-:W-:-:S04]  /*12d0*/  @P3 IMAD.WIDE.U32 R16, R14, c[0x0][0x1a0], RZ ;  /* 0x000068000e103a25 */ /* 0x000fc800078e00ff */
[----:B------:R-:W-:Y:S02]  /*12e0*/  @P3 IMAD R14, R14, c[0x0][0x1a4], R17 ;  /* 0x000069000e0e3a24 */ /* 0x000fe400078e0211 */
[----:B-1----:R-:W-:Y:S02]  /*12f0*/  IMAD.MOV R7, RZ, RZ, -R13 ;  /* 0x000000ffff077224 */ /* 0x002fe400078e0a0d */
[----:B------:R-:W-:Y:S02]  /*1300*/  IMAD.MOV.U32 R12, RZ, RZ, RZ ;  /* 0x000000ffff0c7224 */ /* 0x000fe400078e00ff */
[----:B------:R-:W-:Y:S01]  /*1310*/  IMAD R8, R7, R9, RZ ;  /* 0x0000000907087224 */ /* 0x000fe200078e02ff */
[----:B------:R-:W-:-:S03]  /*1320*/  IABS R7, R20 ;  /* 0x0000001400077213 */ /* 0x000fc60000000000 */
[----:B------:R-:W-:Y:S01]  /*1330*/  IMAD.HI.U32 R8, R13, R8, R12 ;  /* 0x000000080d087227 */ /* 0x000fe200078e000c */
[----:B------:R-:W-:Y:S02]  /*1340*/  MOV R11, R7 ;  /* 0x00000007000b7202 */ /* 0x000fe40000000f00 */
[----:B------:R-:W-:Y:S01]  /*1350*/  MOV R13, R5 ;  /* 0x00000005000d7202 */ /* 0x000fe20000000f00 */
[----:B------:R-:W-:Y:S02]  /*1360*/  IMAD.MOV.U32 R12, RZ, RZ, R10 ;  /* 0x000000ffff0c7224 */ /* 0x000fe400078e000a */
[----:B------:R-:W-:-:S04]  /*1370*/  IMAD.HI.U32 R7, R8, R11, RZ ;  /* 0x0000000b08077227 */ /* 0x000fc800078e00ff */
[----:B------:R-:W-:Y:S02]  /*1380*/  IMAD.MOV R8, RZ, RZ, -R7 ;  /* 0x000000ffff087224 */ /* 0x000fe400078e0a07 */
[----:B------:R-:W-:-:S04]  /*1390*/  IMAD.WIDE.U32 R12, R15, c[0x0][0x198], R12 ;  /* 0x000066000f0c7a25 */ /* 0x000fc800078e000c */
[----:B------:R-:W-:Y:S01]  /*13a0*/  IMAD R8, R9, R8, R11 ;  /* 0x0000000809087224 */ /* 0x000fe200078e020b */
[----:B------:R-:W-:-:S04]  /*13b0*/  SHF.R.S32.HI R11, RZ, 0x1f, R15 ;  /* 0x0000001fff0b7819 */ /* 0x000fc8000001140f */
[----:B------:R-:W-:-:S13]  /*13c0*/  ISETP.GT.U32.AND P0, PT, R9, R8, PT ;  /* 0x000000080900720c */ /* 0x000fda0003f04070 */
[-C--:B------:R-:W-:Y:S02]  /*13d0*/  @!P0 IADD3 R8, R8, -R9.reuse, RZ ;  /* 0x8000000908088210 */ /* 0x080fe40007ffe0ff */
[----:B------:R-:W-:Y:S02]  /*13e0*/  @!P0 IADD3 R7, R7, 0x1, RZ ;  /* 0x0000000107078810 */ /* 0x000fe40007ffe0ff */
[----:B------:R-:W-:Y:S02]  /*13f0*/  ISETP.GE.U32.AND P2, PT, R8, R9, PT ;  /* 0x000000090800720c */ /* 0x000fe40003f46070 */
[----:B------:R-:W-:Y:S02]  /*1400*/  LOP3.LUT R8, R20, c[0x0][0x1c8], RZ, 0x3c, !PT ;  /* 0x0000720014087a12 */ /* 0x000fe400078e3cff */
[----:B------:R-:W-:Y:S02]  /*1410*/  ISETP.NE.AND P0, PT, RZ, c[0x0][0x1c8], PT ;  /* 0x00007200ff007a0c */ /* 0x000fe40003f05270 */
[----:B------:R-:W-:Y:S01]  /*1420*/  ISETP.GE.AND P1, PT, R8, RZ, PT ;  /* 0x000000ff0800720c */ /* 0x000fe20003f26270 */
[----:B------:R-:W-:-:S04]  /*1430*/  IMAD R8, R11, c[0x0][0x198], RZ ;  /* 0x000066000b087a24 */ /* 0x000fc800078e02ff */
[----:B------:R-:W-:Y:S02]  /*1440*/  IMAD R5, R15, c[0x0][0x19c], R8 ;  /* 0x000067000f057a24 */ /* 0x000fe400078e0208 */
[----:B------:R-:W-:-:S03]  /*1450*/  @P2 IADD3 R7, R7, 0x1, RZ ;  /* 0x0000000107072810 */ /* 0x000fc60007ffe0ff */
[----:B------:R-:W-:Y:S02]  /*1460*/  IADD3 R13, R13, R5, RZ ;  /* 0x000000050d0d7210 */ /* 0x000fe40007ffe0ff */
[----:B------:R-:W-:-:S05]  /*1470*/  IMAD.MOV.U32 R9, RZ, RZ, R7 ;  /* 0x000000ffff097224 */ /* 0x000fca00078e0007 */
[----:B------:R-:W-:Y:S02]  /*1480*/  @!P1 IADD3 R9, -R9, RZ, RZ ;  /* 0x000000ff09099210 */ /* 0x000fe40007ffe1ff */
[----:B------:R-:W-:-:S04]  /*1490*/  @!P0 LOP3.LUT R9, RZ, c[0x0][0x1c8], RZ, 0x33, !PT ;  /* 0x00007200ff098a12 */ /* 0x000fc800078e33ff */
[----:B------:R-:W-:Y:S01]  /*14a0*/  SHF.R.S32.HI R7, RZ, 0x1f, R9 ;  /* 0x0000001fff077819 */ /* 0x000fe20000011409 */
[----:B------:R-:W-:-:S04]  /*14b0*/  IMAD.WIDE.U32 R30, R9, c[0x0][0x1b0], R12 ;  /* 0x00006c00091e7a25 */ /* 0x000fc800078e000c */
[----:B------:R-:W-:-:S04]  /*14c0*/  IMAD R8, R7, c[0x0][0x1b0], RZ ;  /* 0x00006c0007087a24 */ /* 0x000fc800078e02ff */
[----:B------:R-:W-:-:S04]  /*14d0*/  IMAD R5, R9, c[0x0][0x1b4], R8 ;  /* 0x00006d0009057a24 */ /* 0x000fc800078e0208 */
[----:B------:R-:W-:Y:S01]  /*14e0*/  IMAD.IADD R5, R31, 0x1, R5 ;  /* 0x000000011f057824 */ /* 0x000fe200078e0205 */
        /* <DEDUP_REMOVED lines=11> */
.L_x_2336:
[----:B------:R-:W-:Y:S01]  /*15a0*/  ISETP.NE.AND P0, PT, R238, -0x1, PT ;  /* 0xffffffffee00780c */ /* 0x000fe20003f05270 */
[----:B------:R-:W-:Y:S01]  /*15b0*/  IMAD.IADD R235, R90, 0x1, -R89 ;  /* 0x000000015aeb7824 */ /* 0x000fe200078e0a59 */
[----:B------:R-:W-:Y:S01]  /*15c0*/  SHF.R.S32.HI R87, RZ, 0x1f, R86 ;  /* 0x0000001fff577819 */ /* 0x000fe20000011456 */
[----:B------:R-:W-:Y:S01]  /*15d0*/  ULDC UR8, c[0x0][0x198] ;  /* 0x0000660000087ab9 */ /* 0x000fe20000000800 */
[----:B------:R-:W-:Y:S01]  /*15e0*/  IADD3 R239, R2, -0x1, RZ ;  /* 0xffffffff02ef7810 */ /* 0x000fe20007ffe0ff */
[----:B------:R-:W-:Y:S01]  /*15f0*/  UIMAD.WIDE.U32 UR4, UR8, 0x20, URZ ;  /* 0x00000020080478a5 */ /* 0x000fe2000f8e003f */
[CC--:B------:R-:W-:Y:S01]  /*1600*/  LEA.HI R19, R87.reuse, R86.reuse, RZ, 0x3 ;  /* 0x0000005657137211 */ /* 0x0c0fe200078f18ff */
[----:B------:R-:W-:Y:S01]  /*1610*/  IMAD.SHL.U32 R202, R86, 0x2, RZ ;  /* 0x0000000256ca7824 */ /* 0x000fe200078e00ff */
[----:B------:R-:W-:Y:S02]  /*1620*/  LEA.HI R21, R87, R86, RZ, 0x6 ;  /* 0x0000005657157211 */ /* 0x000fe400078f30ff */
[----:B------:R-:W-:-:S02]  /*1630*/  SHF.R.S32.HI R12, RZ, 0x3, R19 ;  /* 0x00000003ff0c7819 */ /* 0x000fc40000011413 */
[----:B------:R-:W-:Y:S01]  /*1640*/  LOP3.LUT R19, R19, 0xfffffff8, RZ, 0xc0, !PT ;  /* 0xfffffff813137812 */ /* 0x000fe200078ec0ff */
[----:B------:R-:W-:Y:S01]  /*1650*/  @P0 IMAD.WIDE.U32 R24, R238, c[0x0][0x190], RZ ;  /* 0x00006400ee180a25 */ /* 0x000fe200078e00ff */
[----:B-----5:R-:W-:Y:S02]  /*1660*/  @!P0 SHF.R.S32.HI R0, RZ, 0x1f, R3 ;  /* 0x0000001fff008819 */ /* 0x020fe40000011403 */
[C---:B------:R-:W-:Y:S01]  /*1670*/  IADD3 R10, R12.reuse, 0x10, RZ ;  /* 0x000000100c0a7810 */ /* 0x040fe20007ffe0ff */
[C---:B------:R-:W-:Y:S01]  /*1680*/  @!P0 IMAD.WIDE.U32 R22, R3.reuse, c[0x0][0x178], RZ ;  /* 0x00005e0003168a25 */ /* 0x040fe200078e00ff */
[C---:B------:R-:W-:Y:S02]  /*1690*/  IADD3 R8, R12.reuse, 0x20, RZ ;  /* 0x000000200c087810 */ /* 0x040fe40007ffe0ff */
[----:B------:R-:W-:Y:S01]  /*16a0*/  IADD3 R6, R12, 0x30, RZ ;  /* 0x000000300c067810 */ /* 0x000fe20007ffe0ff */
[----:B------:R-:W-:Y:S01]  /*16b0*/  @!P0 IMAD R0, R0, c[0x0][0x178], RZ ;  /* 0x00005e0000008a24 */ /* 0x000fe200078e02ff */
[----:B------:R-:W-:Y:S01]  /*16c0*/  SHF.R.S32.HI R13, RZ, 0x1f, R12 ;  /* 0x0000001fff0d7819 */ /* 0x000fe2000001140c */
[----:B------:R-:W-:Y:S01]  /*16d0*/  @P0 IMAD R17, R238, c[0x0][0x194], R25 ;  /* 0x00006500ee110a24 */ /* 0x000fe200078e0219 */
[-C--:B------:R-:W-:Y:S01]  /*16e0*/  ISETP.GE.AND P5, PT, R8, R235.reuse, PT ;  /* 0x000000eb0800720c */ /* 0x080fe20003fa6270 */
[----:B------:R-:W-:Y:S01]  /*16f0*/  @!P0 IMAD R0, R3, c[0x0][0x17c], R0 ;  /* 0x00005f0003008a24 */ /* 0x000fe200078e0200 */
[----:B------:R-:W-:Y:S01]  /*1700*/  SHF.R.S32.HI R3, RZ, 0x1f, R20 ;  /* 0x0000001fff037819 */ /* 0x000fe20000011414 */
[----:B------:R-:W-:Y:S01]  /*1710*/  @!P0 IMAD.MOV.U32 R24, RZ, RZ, R22 ;  /* 0x000000ffff188224 */ /* 0x000fe200078e0016 */
[-C--:B------:R-:W-:Y:S01]  /*1720*/  ISETP.GE.AND P2, PT, R12, R235.reuse, PT ;  /* 0x000000eb0c00720c */ /* 0x080fe20003f46270 */
[----:B------:R-:W-:Y:S01]  /*1730*/  @!P0 IMAD.IADD R17, R23, 0x1, R0 ;  /* 0x0000000117118824 */ /* 0x000fe200078e0200 */
[----:B------:R-:W-:Y:S01]  /*1740*/  ISETP.GE.AND P0, PT, R10, R235, PT ;  /* 0x000000eb0a00720c */ /* 0x000fe20003f06270 */
[----:B------:R-:W-:Y:S01]  /*1750*/  IMAD.IADD R0, R86, 0x1, -R19 ;  /* 0x0000000156007824 */ /* 0x000fe200078e0a13 */
[----:B------:R-:W-:Y:S01]  /*1760*/  LOP3.LUT R202, R202, 0x6, RZ, 0xc0, !PT ;  /* 0x00000006caca7812 */ /* 0x000fe200078ec0ff */
[----:B------:R-:W-:-:S02]  /*1770*/  IMAD.SHL.U32 R19, R12, 0x40, RZ ;  /* 0x000000400c137824 */ /* 0x000fc400078e00ff */
[----:B------:R-:W-:Y:S02]  /*1780*/  IMAD.SHL.U32 R22, R0, 0x8, RZ ;  /* 0x0000000800167824 */ /* 0x000fe400078e00ff */
[----:B------:R-:W-:Y:S01]  /*1790*/  IMAD.WIDE R32, R33, 0x40, R12 ;  /* 0x0000004021207825 */ /* 0x000fe200078e020c */
[----:B------:R-:W-:Y:S02]  /*17a0*/  LOP3.LUT R19, R19, 0x1c0, RZ, 0xc0, !PT ;  /* 0x000001c013137812 */ /* 0x000fe400078ec0ff */
[C---:B------:R-:W-:Y:S01]  /*17b0*/  IADD3 R24, P4, R22.reuse, R24, RZ ;  /* 0x0000001816187210 */ /* 0x040fe20007f9e0ff */
[----:B------:R-:W-:Y:S01]  /*17c0*/  IMAD R3, R3, c[0x0][0x1a8], RZ ;  /* 0x00006a0003037a24 */ /* 0x000fe200078e02ff */
[----:B------:R-:W-:Y:S02]  /*17d0*/  SHF.R.S32.HI R18, RZ, 0x1f, R22 ;  /* 0x0000001fff127819 */ /* 0x000fe40000011416 */
[----:B------:R-:W-:Y:S01]  /*17e0*/  IADD3 R16, P1, R22, R16, RZ ;  /* 0x0000001016107210 */ /* 0x000fe20007f3e0ff */
[----:B------:R-:W-:Y:S01]  /*17f0*/  IMAD R3, R20, c[0x0][0x1ac], R3 ;  /* 0x00006b0014037a24 */ /* 0x000fe200078e0203 */
[----:B------:R-:W-:Y:S01]  /*1800*/  IADD3 R30, P3, R22, R30, RZ ;  /* 0x0000001e161e7210 */ /* 0x000fe20007f7e0ff */
[----:B------:R-:W-:Y:S01]  /*1810*/  IMAD.X R25, R18, 0x1, R17, P4 ;  /* 0x0000000112197824 */ /* 0x000fe200020e0611 */
[----:B------:R-:W-:Y:S01]  /*1820*/  ISETP.GE.AND P4, PT, R6, R235, PT ;  /* 0x000000eb0600720c */ /* 0x000fe20003f86270 */
[----:B------:R-:W-:Y:S01]  /*1830*/  IMAD.X R17, R18, 0x1, R14, P1 ;  /* 0x0000000112117824 */ /* 0x000fe200008e060e */
[----:B------:R-:W-:Y:S01]  /*1840*/  LOP3.LUT R22, R19, 0x38, R22, 0xf8, !PT ;  /* 0x0000003813167812 */ /* 0x000fe200078ef816 */
[----:B------:R-:W-:Y:S01]  /*1850*/  IMAD.WIDE.U32 R34, R20, c[0x0][0x1a8], R24 ;  /* 0x00006a0014227a25 */ /* 0x000fe200078e0018 */
[----:B------:R-:W-:-:S02]  /*1860*/  SHF.R.U32.HI R19, RZ, 0x3, R19 ;  /* 0x00000003ff137819 */ /* 0x000fc40000011613 */
[----:B------:R-:W-:Y:S01]  /*1870*/  @!P0 IADD3 R26, P1, R32, 0x10, RZ ;  /* 0x00000010201a8810 */ /* 0x000fe20007f3e0ff */
[----:B------:R-:W-:Y:S01]  /*1880*/  IMAD.X R31, R18, 0x1, R5, P3 ;  /* 0x00000001121f7824 */ /* 0x000fe200018e0605 */
[----:B------:R-:W-:Y:S01]  /*1890*/  LOP3.LUT R19, R22, R19, RZ, 0x3c, !PT ;  /* 0x0000001316137212 */ /* 0x000fe200078e3cff */
[----:B------:R-:W-:Y:S01]  /*18a0*/  IMAD.SHL.U32 R22, R21, 0x8, RZ ;  /* 0x0000000815167824 */ /* 0x000fe200078e00ff */
[C---:B------:R-:W-:Y:S01]  /*18b0*/  @!P5 IADD3 R20, P3, R32.reuse, 0x20, RZ ;  /* 0x000000202014d810 */ /* 0x040fe20007f7e0ff */
[----:B------:R-:W-:Y:S02]  /*18c0*/  IMAD.IADD R35, R35, 0x1, R3 ;  /* 0x0000000123237824 */ /* 0x000fe400078e0203 */
[--C-:B------:R-:W-:Y:S01]  /*18d0*/  @!P0 IMAD.X R3, RZ, RZ, R33.reuse, P1 ;  /* 0x000000ffff038224 */ /* 0x100fe200008e0621 */
[----:B------:R-:W-:Y:S01]  /*18e0*/  LOP3.LUT R241, R19, 0xfffffe00, R22, 0xf8, !PT ;  /* 0xfffffe0013f17812 */ /* 0x000fe200078ef816 */
[----:B------:R-:W-:Y:S01]  /*18f0*/  @!P2 IMAD R5, R33, c[0x0][0x190], RZ ;  /* 0x000064002105aa24 */ /* 0x000fe200078e02ff */
[----:B------:R-:W-:Y:S01]  /*1900*/  @!P4 IADD3 R19, P1, R32, 0x30, RZ ;  /* 0x000000302013c810 */ /* 0x000fe20007f3e0ff */
[----:B------:R-:W-:-:S02]  /*1910*/  @!P5 IMAD.X R21, RZ, RZ, R33, P3 ;  /* 0x000000ffff15d224 */ /* 0x000fc400018e0621 */
[----:B------:R-:W-:Y:S02]  /*1920*/  @!P2 IMAD R5, R32, c[0x0][0x194], R5 ;  /* 0x000065002005aa24 */ /* 0x000fe400078e0205 */
[----:B------:R-:W-:Y:S01]  /*1930*/  @!P4 IMAD.X R18, RZ, RZ, R33, P1 ;  /* 0x000000ffff12c224 */ /* 0x000fe200008e0621 */
[----:B------:R-:W-:Y:S01]  /*1940*/  IADD3 R170, P1, R12, R15, RZ ;  /* 0x0000000f0caa7210 */ /* 0x000fe20007f3e0ff */
[----:B------:R-:W-:Y:S02]  /*1950*/  @!P0 IMAD R3, R3, c[0x0][0x190], RZ ;  /* 0x0000640003038a24 */ /* 0x000fe400078e02ff */
[--C-:B------:R-:W-:Y:S02]  /*1960*/  @!P0 IMAD.MOV.U32 R22, RZ, RZ, R34.reuse ;  /* 0x000000ffff168224 */ /* 0x100fe400078e0022 */
[--C-:B------:R-:W-:Y:S02]  /*1970*/  @!P0 IMAD.MOV.U32 R23, RZ, RZ, R35.reuse ;  /* 0x000000ffff178224 */ /* 0x100fe400078e0023 */
[----:B------:R-:W-:-:S04]  /*1980*/  @!P2 IMAD.WIDE.U32 R32, R32, c[0x0][0x190], R34 ;  /* 0x000064002020aa25 */ /* 0x000fc800078e0022 */
[----:B------:R-:W-:Y:S02]  /*1990*/  @!P5 IMAD.MOV.U32 R28, RZ, RZ, R34 ;  /* 0x000000ffff1cd224 */ /* 0x000fe400078e0022 */
[----:B------:R-:W-:Y:S02]  /*19a0*/  @!P5 IMAD.MOV.U32 R29, RZ, RZ, R35 ;  /* 0x000000ffff1dd224 */ /* 0x000fe400078e0023 */
[----:B------:R-:W-:Y:S02]  /*19b0*/  @!P5 IMAD R21, R21, c[0x0][0x190], RZ ;  /* 0x000064001515da24 */ /* 0x000fe400078e02ff */
[C---:B------:R-:W-:Y:S02]  /*19c0*/  @!P0 IMAD R14, R26.reuse, c[0x0][0x194], R3 ;  /* 0x000065001a0e8a24 */ /* 0x040fe400078e0203 */
[----:B------:R-:W-:-:S04]  /*19d0*/  @!P0 IMAD.WIDE.U32 R26, R26, c[0x0][0x190], R22 ;  /* 0x000064001a1a8a25 */ /* 0x000fc800078e0016 */
[----:B------:R-:W-:Y:S01]  /*19e0*/  IMAD.X R11, R13, 0x1, R11, P1 ;  /* 0x000000010d0b7824 */ /* 0x000fe200008e060b */
[----:B------:R-:W-:Y:S01]  /*19f0*/  @!P2 LEA R22, P1, R32, c[0x0][0x160], 0x1 ;  /* 0x000058002016aa11 */ /* 0x000fe200078208ff */
[----:B------:R-:W-:Y:S02]  /*1a00*/  @!P2 IMAD.IADD R5, R33, 0x1, R5 ;  /* 0x000000012105a824 */ /* 0x000fe400078e0205 */
[----:B------:R-:W-:Y:S02]  /*1a10*/  IMAD R15, R13, c[0x0][0x198], RZ ;  /* 0x000066000d0f7a24 */ /* 0x000fe400078e02ff */
[----:B------:R-:W-:Y:S01]  /*1a20*/  @!P5 IMAD R13, R20, c[0x0][0x194], R21 ;  /* 0x00006500140dda24 */ /* 0x000fe200078e0215 */
[----:B------:R-:W-:Y:S01]  /*1a30*/  @!P2 LEA.HI.X R23, R32, c[0x0][0x164], R5, 0x1, P1 ;  /* 0x000059002017aa11 */ /* 0x000fe200008f0c05 */
[----:B------:R-:W-:-:S04]  /*1a40*/  @!P5 IMAD.WIDE.U32 R28, R20, c[0x0][0x190], R28 ;  /* 0x00006400141cda25 */ /* 0x000fc800078e001c */
[----:B------:R-:W-:Y:S01]  /*1a50*/  IMAD.SHL.U32 R3, R239, 0x40, RZ ;  /* 0x00000040ef037824 */ /* 0x000fe200078e00ff */
[----:B------:R-:W-:Y:S01]  /*1a60*/  @!P5 LEA R20, P1, R28, c[0x0][0x160], 0x1 ;  /* 0x000058001c14da11 */ /* 0x000fe200078208ff */
[----:B------:R-:W-:Y:S01]  /*1a70*/  IMAD.WIDE.U32 R166, R12, c[0x0][0x198], R30 ;  /* 0x000066000ca67a25 */ /* 0x000fe200078e001e */
[----:B------:R-:W-:-:S03]  /*1a80*/  @!P0 LEA R30, P3, R26, c[0x0][0x160], 0x1 ;  /* 0x000058001a1e8a11 */ /* 0x000fc600078608ff */
[----:B------:R-:W-:Y:S02]  /*1a90*/  @!P0 IMAD.IADD R21, R27, 0x1, R14 ;  /* 0x000000011b158824 */ /* 0x000fe400078e020e */
[----:B------:R-:W-:Y:S02]  /*1aa0*/  @!P5 IMAD.IADD R13, R29, 0x1, R13 ;  /* 0x000000011d0dd824 */ /* 0x000fe400078e020d */
[----:B------:R-:W-:Y:S01]  /*1ab0*/  IMAD.IADD R5, R84, 0x1, -R3 ;  /* 0x0000000154057824 */ /* 0x000fe200078e0a03 */
[----:B------:R-:W-:Y:S01]  /*1ac0*/  @!P0 LEA.HI.X R31, R26, c[0x0][0x164], R21, 0x1, P3 ;  /* 0x000059001a1f8a11 */ /* 0x000fe200018f0c15 */
[----:B------:R-:W-:Y:S01]  /*1ad0*/  IMAD.SHL.U32 R241, R241, 0x2, RZ ;  /* 0x00000002f1f17824 */ /* 0x000fe200078e00ff */
[----:B------:R-:W-:Y:S01]  /*1ae0*/  @!P5 LEA.HI.X R21, R28, c[0x0][0x164], R13, 0x1, P1 ;  /* 0x000059001c15da11 */ /* 0x000fe200008f0c0d */
[----:B------:R-:W-:Y:S01]  /*1af0*/  @!P4 IMAD.MOV.U32 R24, RZ, RZ, R34 ;  /* 0x000000ffff18c224 */ /* 0x000fe200078e0022 */
[----:B------:R-:W-:Y:S01]  /*1b00*/  ISETP.GE.AND P1, PT, R10, R5, PT ;  /* 0x000000050a00720c */ /* 0x000fe20003f26270 */
[----:B------:R-:W-:Y:S01]  /*1b10*/  @!P4 IMAD.MOV.U32 R25, RZ, RZ, R35 ;  /* 0x000000ffff19c224 */ /* 0x000fe200078e0023 */
[----:B------:R-:W-:Y:S01]  /*1b20*/  @!PT LDS RZ, [RZ] ;  /* 0x00000000fffff984 */ /* 0x000fe20000000800 */
[----:B------:R-:W-:Y:S01]  /*1b30*/  @!PT LDS RZ, [RZ] ;  /* 0x00000000fffff984 */ /* 0x000fe20000000800 */
[----:B------:R-:W-:Y:S01]  /*1b40*/  @!PT LDS RZ, [RZ] ;  /* 0x00000000fffff984 */ /* 0x000fe20000000800 */
[----:B------:R1:W-:Y:S01]  /*1b50*/  @!P2 LDGSTS.E.BYPASS.LTC128B.128 [R241], [R22.64] ;  /* 0x0000000016f1afae */ /* 0x0003e2000b901d4a */
[----:B------:R-:W-:-:S02]  /*1b60*/  @!P4 IMAD R18, R18, c[0x0][0x190], RZ ;  /* 0x000064001212ca24 */ /* 0x000fc400078e02ff */
[C---:B------:R-:W-:Y:S01]  /*1b70*/  @!P4 IMAD.WIDE.U32 R24, R19.reuse, c[0x0][0x190], R24 ;  /* 0x000064001318ca25 */ /* 0x040fe200078e0018 */
[----:B------:R1:W-:Y:S03]  /*1b80*/  @!P2 LDGSTS.E.BYPASS.LTC128B.128 [R241+0x2000], [R22.64+0x80] ;  /* 0x0200008016f1afae */ /* 0x0003e6000b901d4a */
[----:B------:R-:W-:Y:S01]  /*1b90*/  @!P4 IMAD R18, R19, c[0x0][0x194], R18 ;  /* 0x000065001312ca24 */ /* 0x000fe200078e0212 */
[----:B------:R1:W-:Y:S01]  /*1ba0*/  @!P2 LDGSTS.E.BYPASS.LTC128B.128 [R241+0x4000], [R22.64+0x100] ;  /* 0x0400010016f1afae */ /* 0x0003e2000b901d4a */
[----:B------:R-:W-:Y:S01]  /*1bb0*/  IMAD R15, R12, c[0x0][0x19c], R15 ;  /* 0x000067000c0f7a24 */ /* 0x000fe200078e020f */
[----:B------:R-:W-:Y:S01]  /*1bc0*/  @!P4 LEA R26, P3, R24, c[0x0][0x160], 0x1 ;  /* 0x00005800181aca11 */ /* 0x000fe200078608ff */
[----:B------:R-:W-:Y:S01]  /*1bd0*/  IMAD.U32 R13, RZ, RZ, UR8 ;  /* 0x00000008ff0d7e24 */ /* 0x000fe2000f8e00ff */
[----:B------:R1:W-:Y:S01]  /*1be0*/  @!P2 LDGSTS.E.BYPASS.LTC128B.128 [R241+0x6000], [R22.64+0x180] ;  /* 0x0600018016f1afae */ /* 0x0003e2000b901d4a */
[----:B------:R-:W-:-:S02]  /*1bf0*/  @!P4 IMAD.IADD R18, R25, 0x1, R18 ;  /* 0x000000011912c824 */ /* 0x000fc400078e0212 */
[----:B------:R-:W-:Y:S01]  /*1c00*/  IMAD.IADD R165, R167, 0x1, R15 ;  /* 0x00000001a7a57824 */ /* 0x000fe200078e020f */
[----:B------:R2:W-:Y:S01]  /*1c10*/  @!P0 LDGSTS.E.BYPASS.LTC128B.128 [R241+0x800], [R30.64] ;  /* 0x008000001ef18fae */ /* 0x0005e2000b901d4a */
[----:B------:R-:W-:Y:S01]  /*1c20*/  IMAD.MOV.U32 R15, RZ, RZ, c[0x0][0x19c] ;  /* 0x00006700ff0f7624 */ /* 0x000fe200078e00ff */
[----:B------:R-:W-:Y:S01]  /*1c30*/  @!P1 LEA R13, P2, R13, R166, 0x4 ;  /* 0x000000a60d0d9211 */ /* 0x000fe200078420ff */
[----:B------:R-:W-:Y:S01]  /*1c40*/  IMAD.U32 R14, RZ, RZ, UR8 ;  /* 0x00000008ff0e7e24 */ /* 0x000fe2000f8e00ff */
[----:B------:R2:W-:Y:S01]  /*1c50*/  @!P0 LDGSTS.E.BYPASS.LTC128B.128 [R241+0x2800], [R30.64+0x80] ;  /* 0x028000801ef18fae */ /* 0x0005e2000b901d4a */
[----:B------:R-:W-:Y:S01]  /*1c60*/  @!P4 LEA.HI.X R27, R24, c[0x0][0x164], R18, 0x1, P3 ;  /* 0x00005900181bca11 */ /* 0x000fe200018f0c12 */
[----:B------:R-:W-:Y:S01]  /*1c70*/  IMAD.WIDE.U32 R16, R9, c[0x0][0x1b8], R16 ;  /* 0x00006e0009107a25 */ /* 0x000fe200078e0010 */
[----:B------:R-:W-:Y:S01]  /*1c80*/  ISETP.GE.AND P3, PT, R12, R5, PT ;  /* 0x000000050c00720c */ /* 0x000fe20003f66270 */
[----:B------:R2:W-:Y:S01]  /*1c90*/  @!P0 LDGSTS.E.BYPASS.LTC128B.128 [R241+0x4800], [R30.64+0x100] ;  /* 0x048001001ef18fae */ /* 0x0005e2000b901d4a */
[----:B------:R-:W-:-:S02]  /*1ca0*/  @!P1 LEA.HI.X R14, R14, R165, R15, 0x4, P2 ;  /* 0x000000a50e0e9211 */ /* 0x000fc400010f240f */
[C---:B------:R-:W-:Y:S01]  /*1cb0*/  @!P1 LEA R18, P2, R13.reuse, c[0x0][0x168], 0x1 ;  /* 0x00005a000d129a11 */ /* 0x040fe200078408ff */
[----:B------:R2:W-:Y:S01]  /*1cc0*/  @!P0 LDGSTS.E.BYPASS.LTC128B.128 [R241+0x6800], [R30.64+0x180] ;  /* 0x068001801ef18fae */ /* 0x0005e2000b901d4a */
[----:B------:R-:W-:Y:S02]  /*1cd0*/  ISETP.GE.AND P0, PT, R8, R5, PT ;  /* 0x000000050800720c */ /* 0x000fe40003f06270 */
[----:B------:R-:W-:Y:S01]  /*1ce0*/  @!P1 LEA.HI.X R19, R13, c[0x0][0x16c], R14, 0x1, P2 ;  /* 0x00005b000d139a11 */ /* 0x000fe200010f0c0e */
[----:B------:R-:W-:Y:S01]  /*1cf0*/  IMAD.SHL.U32 R14, R15, 0x20, RZ ;  /* 0x000000200f0e7824 */ /* 0x000fe200078e00ff */
[----:B------:R3:W-:Y:S04]  /*1d00*/  @!P5 LDGSTS.E.BYPASS.LTC128B.128 [R241+0x1000], [R20.64] ;  /* 0x0100000014f1dfae */ /* 0x0007e8000b901d4a */
[----:B------:R3:W-:Y:S04]  /*1d10*/  @!P5 LDGSTS.E.BYPASS.LTC128B.128 [R241+0x3000], [R20.64+0x80] ;  /* 0x0300008014f1dfae */ /* 0x0007e8000b901d4a */
[----:B------:R3:W-:Y:S01]  /*1d20*/  @!P5 LDGSTS.E.BYPASS.LTC128B.128 [R241+0x5000], [R20.64+0x100] ;  /* 0x0500010014f1dfae */ /* 0x0007e2000b901d4a */
[----:B------:R-:W-:-:S03]  /*1d30*/  @!P0 IADD3 R13, P2, R166, UR4, RZ ;  /* 0x00000004a60d8c10 */ /* 0x000fc6000ff5e0ff */
[----:B------:R3:W-:Y:S01]  /*1d40*/  @!P5 LDGSTS.E.BYPASS.LTC128B.128 [R241+0x7000], [R20.64+0x180] ;  /* 0x0700018014f1dfae */ /* 0x0007e2000b901d4a */
[----:B------:R-:W-:Y:S02]  /*1d50*/  @!P0 IADD3.X R14, R165, UR5, R14, P2, !PT ;  /* 0x00000005a50e8c10 */ /* 0x000fe400097fe40e */
[C---:B-1----:R-:W-:Y:S01]  /*1d60*/  @!P3 LEA R22, P5, R166.reuse, c[0x0][0x168], 0x1 ;  /* 0x00005a00a616ba11 */ /* 0x042fe200078a08ff */
[----:B------:R1:W-:Y:S01]  /*1d70*/  @!P4 LDGSTS.E.BYPASS.LTC128B.128 [R241+0x1800], [R26.64] ;  /* 0x018000001af1cfae */ /* 0x0003e2000b901d4a */
[C---:B------:R-:W-:Y:S02]  /*1d80*/  @!P0 LEA R24, P2, R13.reuse, c[0x0][0x168], 0x1 ;  /* 0x00005a000d188a11 */ /* 0x040fe400078408ff */
[----:B------:R-:W-:Y:S01]  /*1d90*/  @!P3 LEA.HI.X R23, R166, c[0x0][0x16c], R165, 0x1, P5 ;  /* 0x00005b00a617ba11 */ /* 0x000fe200028f0ca5 */
[----:B------:R1:W-:Y:S01]  /*1da0*/  @!P4 LDGSTS.E.BYPASS.LTC128B.128 [R241+0x3800], [R26.64+0x80] ;  /* 0x038000801af1cfae */ /* 0x0003e2000b901d4a */
[----:B------:R-:W-:Y:S02]  /*1db0*/  @!P0 LEA.HI.X R25, R13, c[0x0][0x16c], R14, 0x1, P2 ;  /* 0x00005b000d198a11 */ /* 0x000fe400010f0c0e */
[-C--:B------:R-:W-:Y:S01]  /*1dc0*/  ISETP.GE.AND P2, PT, R6, R5.reuse, PT ;  /* 0x000000050600720c */ /* 0x080fe20003f46270 */
[----:B------:R1:W-:Y:S01]  /*1dd0*/  @!P4 LDGSTS.E.BYPASS.LTC128B.128 [R241+0x5800], [R26.64+0x100] ;  /* 0x058001001af1cfae */ /* 0x0003e2000b901d4a */
[----:B------:R-:W-:-:S03]  /*1de0*/  ISETP.GE.AND P5, PT, R10, R5, PT ;  /* 0x000000050a00720c */ /* 0x000fc60003fa6270 */
[----:B------:R1:W-:Y:S01]  /*1df0*/  @!P4 LDGSTS.E.BYPASS.LTC128B.128 [R241+0x7800], [R26.64+0x180] ;  /* 0x078001801af1cfae */ /* 0x0003e2000b901d4a */
[-C--:B------:R-:W-:Y:S01]  /*1e00*/  ISETP.GE.AND P4, PT, R8, R5.reuse, PT ;  /* 0x000000050800720c */ /* 0x080fe20003f86270 */
[----:B------:R-:W-:Y:S01]  /*1e10*/  IMAD R8, R7, c[0x0][0x1b8], RZ ;  /* 0x00006e0007087a24 */ /* 0x000fe200078e02ff */
[CC--:B------:R-:W-:Y:S01]  /*1e20*/  LEA.HI R7, R87.reuse, R86.reuse, RZ, 0x4 ;  /* 0x0000005657077211 */ /* 0x0c0fe200078f20ff */
[----:B------:R4:W-:Y:S01]  /*1e30*/  @!P3 LDGSTS.E.BYPASS.LTC128B.128 [R241+0x8000], [R22.64] ;  /* 0x0800000016f1bfae */ /* 0x0009e2000b901d4a */
[----:B------:R-:W-:Y:S01]  /*1e40*/  LEA.HI R87, R87, R86, RZ, 0x5 ;  /* 0x0000005657577211 */ /* 0x000fe200078f28ff */
[----:B------:R-:W-:Y:S02]  /*1e50*/  IMAD R8, R9, c[0x0][0x1bc], R8 ;  /* 0x00006f0009087a24 */ /* 0x000fe400078e0208 */
[----:B------:R4:W-:Y:S01]  /*1e60*/  @!P3 LDGSTS.E.BYPASS.LTC128B.128 [R241+0xa000], [R22.64+0x80] ;  /* 0x0a00008016f1bfae */ /* 0x0009e2000b901d4a */
[----:B------:R-:W-:Y:S01]  /*1e70*/  @!P2 IMAD.MOV.U32 R164, RZ, RZ, R166 ;  /* 0x000000ffffa4a224 */ /* 0x000fe200078e00a6 */
[----:B------:R-:W-:Y:S01]  /*1e80*/  SHF.R.S32.HI R88, RZ, 0x5, R87 ;  /* 0x00000005ff587819 */ /* 0x000fe20000011457 */
[----:B------:R-:W-:Y:S01]  /*1e90*/  @!P2 IMAD R15, R15, 0x30, RZ ;  /* 0x000000300f0fa824 */ /* 0x000fe200078e02ff */
[----:B------:R4:W-:Y:S01]  /*1ea0*/  @!P3 LDGSTS.E.BYPASS.LTC128B.128 [R241+0xc000], [R22.64+0x100] ;  /* 0x0c00010016f1bfae */ /* 0x0009e2000b901d4a */
[----:B------:R-:W-:Y:S01]  /*1eb0*/  IMAD R9, R11, c[0x0][0x1a0], RZ ;  /* 0x000068000b097a24 */ /* 0x000fe200078e02ff */
[----:B------:R-:W-:Y:S01]  /*1ec0*/  LOP3.LUT R87, R87, 0xffffffe0, RZ, 0xc0, !PT ;  /* 0xffffffe057577812 */ /* 0x000fe200078ec0ff */
[----:B------:R-:W-:Y:S01]  /*1ed0*/  IMAD.IADD R17, R17, 0x1, R8 ;  /* 0x0000000111117824 */ /* 0x000fe200078e0208 */
[----:B------:R4:W-:Y:S01]  /*1ee0*/  @!P3 LDGSTS.E.BYPASS.LTC128B.128 [R241+0xe000], [R22.64+0x180] ;  /* 0x0e00018016f1bfae */ /* 0x0009e2000b901d4a */
[----:B------:R-:W-:Y:S01]  /*1ef0*/  ISETP.GE.AND P3, PT, R6, R5, PT ;  /* 0x000000050600720c */ /* 0x000fe20003f66270 */
[C---:B------:R-:W-:Y:S01]  /*1f00*/  IMAD R9, R170.reuse, c[0x0][0x1a4], R9 ;  /* 0x00006900aa097a24 */ /* 0x040fe200078e0209 */
[----:B------:R-:W-:Y:S01]  /*1f10*/  SHF.R.S32.HI R6, RZ, 0x4, R7 ;  /* 0x00000004ff067819 */ /* 0x000fe20000011407 */
[----:B------:R1:W-:Y:S01]  /*1f20*/  @!P1 LDGSTS.E.BYPASS.LTC128B.128 [R241+0x8800], [R18.64] ;  /* 0x0880000012f19fae */ /* 0x0003e2000b901d4a */
[----:B------:R-:W-:-:S03]  /*1f30*/  IMAD.WIDE.U32 R170, R170, c[0x0][0x1a0], R16 ;  /* 0x00006800aaaa7a25 */ /* 0x000fc600078e0010 */
[----:B------:R1:W-:Y:S01]  /*1f40*/  @!P1 LDGSTS.E.BYPASS.LTC128B.128 [R241+0xa800], [R18.64+0x80] ;  /* 0x0a80008012f19fae */ /* 0x0003e2000b901d4a */
[----:B------:R-:W-:Y:S02]  /*1f50*/  IMAD.IADD R168, R171, 0x1, R9 ;  /* 0x00000001aba87824 */ /* 0x000fe400078e0209 */
[----:B------:R-:W-:Y:S01]  /*1f60*/  IMAD.SHL.U32 R8, R0, 0x40, RZ ;  /* 0x0000004000087824 */ /* 0x000fe200078e00ff */
[----:B------:R1:W-:Y:S04]  /*1f70*/  @!P1 LDGSTS.E.BYPASS.LTC128B.128 [R241+0xc800], [R18.64+0x100] ;  /* 0x0c80010012f19fae */ /* 0x0003e8000b901d4a */
[----:B------:R1:W-:Y:S01]  /*1f80*/  @!P1 LDGSTS.E.BYPASS.LTC128B.128 [R241+0xe800], [R18.64+0x180] ;  /* 0x0e80018012f19fae */ /* 0x0003e2000b901d4a */
[----:B------:R-:W-:Y:S01]  /*1f90*/  ISETP.GE.AND P1, PT, R12, R5, PT ;  /* 0x000000050c00720c */ /* 0x000fe20003f26270 */
[----:B------:R-:W-:Y:S01]  /*1fa0*/  IMAD.U32 R5, RZ, RZ, UR8 ;  /* 0x00000008ff057e24 */ /* 0x000fe2000f8e00ff */
[----:B------:R-:W-:Y:S01]  /*1fb0*/  LOP3.LUT R8, R8, 0x1c0, RZ, 0xc0, !PT ;  /* 0x000001c008087812 */ /* 0x000fe200078ec0ff */
[----:B------:R2:W-:Y:S02]  /*1fc0*/  @!P0 LDGSTS.E.BYPASS.LTC128B.128 [R241+0x9000], [R24.64] ;  /* 0x0900000018f18fae */ /* 0x0005e4000b901d4a */
[----:B---3--:R-:W-:Y:S01]  /*1fd0*/  @!P2 IMAD.WIDE.U32 R20, R5, 0x30, R164 ;  /* 0x000000300514a825 */ /* 0x008fe200078e00a4 */
[C---:B------:R-:W-:Y:S01]  /*1fe0*/  LEA.HI R5, R7.reuse, R6, RZ, 0x1 ;  /* 0x0000000607057211 */ /* 0x040fe200078f08ff */
[----:B------:R3:W-:Y:S01]  /*1ff0*/  @!P0 LDGSTS.E.BYPASS.LTC128B.128 [R241+0xb000], [R24.64+0x80] ;  /* 0x0b00008018f18fae */ /* 0x0007e2000b901d4a */
[----:B------:R-:W-:Y:S01]  /*2000*/  LOP3.LUT R7, R7, 0xfffffff0, RZ, 0xc0, !PT ;  /* 0xfffffff007077812 */ /* 0x000fe200078ec0ff */
[----:B------:R-:W-:Y:S01]  /*2010*/  @!P2 IMAD.IADD R15, R21, 0x1, R15 ;  /* 0x00000001150fa824 */ /* 0x000fe200078e020f */
[----:B------:R-:W-:Y:S01]  /*2020*/  LOP3.LUT R5, R5, 0xfffffffe, RZ, 0xc0, !PT ;  /* 0xfffffffe05057812 */ /* 0x000fe200078ec0ff */
[----:B------:R3:W-:Y:S04]  /*2030*/  @!P0 LDGSTS.E.BYPASS.LTC128B.128 [R241+0xd000], [R24.64+0x100] ;  /* 0x0d00010018f18fae */ /* 0x0007e8000b901d4a */
[----:B------:R3:W-:Y:S01]  /*2040*/  @!P0 LDGSTS.E.BYPASS.LTC128B.128 [R241+0xf000], [R24.64+0x180] ;  /* 0x0f00018018f18fae */ /* 0x0007e2000b901d4a */
[----:B------:R-:W-:-:S02]  /*2050*/  IMAD.IADD R11, R6, 0x1, -R5 ;  /* 0x00000001060b7824 */ /* 0x000fc400078e0a05 */
[----:B------:R-:W-:Y:S02]  /*2060*/  IMAD.IADD R6, R86, 0x1, -R7 ;  /* 0x0000000156067824 */ /* 0x000fe400078e0a07 */
[----:B------:R-:W-:Y:S02]  /*2070*/  IMAD.MOV.U32 R5, RZ, RZ, 0x20 ;  /* 0x00000020ff057424 */ /* 0x000fe400078e00ff */
[----:B------:R-:W-:Y:S01]  /*2080*/  IMAD.SHL.U32 R7, R12, 0x8, RZ ;  /* 0x000000080c077824 */ /* 0x000fe200078e00ff */
[----:B------:R-:W-:Y:S01]  /*2090*/  SHF.R.S32.HI R85, RZ, 0x1f, R6 ;  /* 0x0000001fff557819 */ /* 0x000fe20000011406 */
[----:B------:R-:W-:Y:S01]  /*20a0*/  IMAD R10, R5, c[0x0][0x1a4], RZ ;  /* 0x00006900050a7a24 */ /* 0x000fe200078e02ff */
[C---:B-1----:R-:W-:Y:S02]  /*20b0*/  @!P2 LEA R18, P0, R20.reuse, c[0x0][0x168], 0x1 ;  /* 0x00005a001412aa11 */ /* 0x042fe400078008ff */
[----:B------:R-:W-:Y:S02]  /*20c0*/  LEA.HI R85, R85, R6, RZ, 0x3 ;  /* 0x0000000655557211 */ /* 0x000fe400078f18ff */
[----:B------:R-:W-:Y:S01]  /*20d0*/  @!P2 LEA.HI.X R19, R20, c[0x0][0x16c], R15, 0x1, P0 ;  /* 0x00005b001413aa11 */ /* 0x000fe200000f0c0f */
[----:B------:R-:W-:Y:S01]  /*20e0*/  IMAD.WIDE.U32 R14, R5, c[0x0][0x1a0], RZ ;  /* 0x00006800050e7a25 */ /* 0x000fe200078e00ff */
[----:B------:R-:W-:-:S02]  /*20f0*/  LEA R236, P0, R170, c[0x0][0x170], 0x1 ;  /* 0x00005c00aaec7a11 */ /* 0x000fc400078008ff */
[C---:B------:R-:W-:Y:S01]  /*2100*/  LOP3.LUT R9, R85.reuse, 0xfffffff8, RZ, 0xc0, !PT ;  /* 0xfffffff855097812 */ /* 0x040fe200078ec0ff */
[----:B------:R1:W-:Y:S01]  /*2110*/  @!P2 LDGSTS.E.BYPASS.LTC128B.128 [R241+0x9800], [R18.64] ;  /* 0x0980000012f1afae */ /* 0x0003e2000b901d4a */
[----:B------:R-:W-:Y:S01]  /*2120*/  LEA.HI.X R237, R170, c[0x0][0x174], R168, 0x1, P0 ;  /* 0x00005d00aaed7a11 */ /* 0x000fe200000f0ca8 */
[----:B------:R-:W-:Y:S01]  /*2130*/  IMAD.SHL.U32 R85, R85, 0x40, RZ ;  /* 0x0000004055557824 */ /* 0x000fe200078e00ff */
[----:B------:R-:W-:Y:S01]  /*2140*/  @!P5 IADD3 R12, P0, R236, R14, RZ ;  /* 0x0000000eec0cd210 */ /* 0x000fe20007f1e0ff */
[----:B------:R1:W-:Y:S01]  /*2150*/  @!P2 LDGSTS.E.BYPASS.LTC128B.128 [R241+0xb800], [R18.64+0x80] ;  /* 0x0b80008012f1afae */ /* 0x0003e2000b901d4a */
[----:B------:R-:W-:Y:S01]  /*2160*/  LOP3.LUT R7, R8, 0x8, R7, 0xf8, !PT ;  /* 0x0000000808077812 */ /* 0x000fe200078ef807 */
[----:B------:R-:W-:Y:S01]  /*2170*/  IMAD.IADD R6, R6, 0x1, -R9 ;  /* 0x0000000106067824 */ /* 0x000fe200078e0a09 */
[----:B------:R-:W-:Y:S01]  /*2180*/  SHF.R.U32.HI R8, RZ, 0x3, R8 ;  /* 0x00000003ff087819 */ /* 0x000fe20000011608 */
[----:B------:R1:W-:Y:S01]  /*2190*/  @!P2 LDGSTS.E.BYPASS.LTC128B.128 [R241+0xd800], [R18.64+0x100] ;  /* 0x0d80010012f1afae */ /* 0x0003e2000b901d4a */
[----:B------:R-:W-:Y:S01]  /*21a0*/  @!P5 IADD3.X R13, R237, R15, R10, P0, !PT ;  /* 0x0000000fed0dd210 */ /* 0x000fe200007fe40a */
[----:B------:R-:W-:Y:S01]  /*21b0*/  @!P3 IMAD.MOV.U32 R14, RZ, RZ, c[0x0][0x1a0] ;  /* 0x00006800ff0eb624 */ /* 0x000fe200078e00ff */
[----:B------:R-:W-:Y:S01]  /*21c0*/  LOP3.LUT R8, R7, R8, RZ, 0x3c, !PT ;  /* 0x0000000807087212 */ /* 0x000fe200078e3cff */
[----:B------:R1:W-:Y:S01]  /*21d0*/  @!P2 LDGSTS.E.BYPASS.LTC128B.128 [R241+0xf800], [R18.64+0x180] ;  /* 0x0f80018012f1afae */ /* 0x0003e2000b901d4a */
[----:B------:R-:W-:Y:S01]  /*21e0*/  @!P4 IMAD.MOV.U32 R7, RZ, RZ, c[0x0][0x1a0] ;  /* 0x00006800ff07c624 */ /* 0x000fe200078e00ff */
[----:B------:R-:W-:Y:S01]  /*21f0*/  LOP3.LUT R85, R85, 0xfffffe00, RZ, 0xc0, !PT ;  /* 0xfffffe0055557812 */ /* 0x000fe200078ec0ff */
[----:B------:R-:W-:Y:S01]  /*2200*/  @!P3 IMAD.MOV.U32 R9, RZ, RZ, c[0x0][0x1a4] ;  /* 0x00006900ff09b624 */ /* 0x000fe200078e00ff */
[----:B------:R-:W0:Y:S01]  /*2210*/  LDGDEPBAR ;  /* 0x00000000000079af */ /* 0x000e220000000000 */
[----:B------:R-:W-:-:S02]  /*2220*/  IMAD R233, R11, 0x200, R8 ;  /* 0x000002000be97824 */ /* 0x000fc400078e0208 */
[----:B------:R-:W-:Y:S02]  /*2230*/  IMAD.SHL.U32 R11, R11, 0x8, RZ ;  /* 0x000000080b0b7824 */ /* 0x000fe400078e00ff */
[----:B------:R-:W-:Y:S02]  /*2240*/  @!P4 IMAD.MOV.U32 R8, RZ, RZ, c[0x0][0x1a4] ;  /* 0x00006900ff08c624 */ /* 0x000fe400078e00ff */
[----:B------:R-:W-:-:S04]  /*2250*/  @!P3 IMAD.WIDE.U32 R14, R14, 0x60, R236 ;  /* 0x000000600e0eb825 */ /* 0x000fc800078e00ec */
[----:B------:R-:W-:Y:S02]  /*2260*/  @!P3 IMAD R9, R9, 0x60, RZ ;  /* 0x000000600909b824 */ /* 0x000fe400078e02ff */
[----:B------:R-:W-:Y:S02]  /*2270*/  IMAD.SHL.U32 R233, R233, 0x2, RZ ;  /* 0x00000002e9e97824 */ /* 0x000fe400078e00ff */
[----:B------:R-:W-:-:S03]  /*2280*/  @!P3 IMAD.IADD R9, R15, 0x1, R9 ;  /* 0x000000010f09b824 */ /* 0x000fc600078e0209 */
[----:B------:R-:W-:Y:S01]  /*2290*/  IADD3 R231, R233, 0x8020, RZ ;  /* 0x00008020e9e77810 */ /* 0x000fe20007ffe0ff */
[----:B------:R-:W-:-:S04]  /*22a0*/  DEPBAR.LE SB0, 0x0 ;  /* 0x000080000000791a */ /* 0x000fc80000000000 */
[----:B------:R-:W-:Y:S06]  /*22b0*/  BAR.SYNC.DEFER_BLOCKING 0x0 ;  /* 0x0000000000007b1d */ /* 0x000fec0000010000 */
[----:B------:R-:W-:Y:S04]  /*22c0*/  @P1 STS.128 [R241+0x10000], RZ ;  /* 0x010000fff1001388 */ /* 0x000fe80000000c00 */
[----:B------:R-:W-:Y:S04]  /*22d0*/  @P1 STS.128 [R241+0x12000], RZ ;  /* 0x012000fff1001388 */ /* 0x000fe80000000c00 */
[----:B------:R-:W-:Y:S04]  /*22e0*/  @P1 STS.128 [R241+0x14000], RZ ;  /* 0x014000fff1001388 */ /* 0x000fe80000000c00 */
[----:B------:R-:W-:Y:S04]  /*22f0*/  @P1 STS.128 [R241+0x16000], RZ ;  /* 0x016000fff1001388 */ /* 0x000fe80000000c00 */
[----:B------:R-:W-:Y:S01]  /*2300*/  @!PT LDS RZ, [RZ] ;  /* 0x00000000fffff984 */ /* 0x000fe20000000800 */
[----:B------:R-:W-:Y:S01]  /*2310*/  @!PT LDS RZ, [RZ] ;  /* 0x00000000fffff984 */ /* 0x000fe20000000800 */
[----:B------:R-:W-:Y:S01]  /*2320*/  @!PT LDS RZ, [RZ] ;  /* 0x00000000fffff984 */ /* 0x000fe20000000800 */
[----:B------:R1:W-:Y:S04]  /*2330*/  @!P1 LDGSTS.E.BYPASS.LTC128B.128 [R241+0x10000], [R236.64] ;  /* 0x10000000ecf19fae */ /* 0x0003e8000b901d4a */
[----:B------:R1:W-:Y:S04]  /*2340*/  @!P1 LDGSTS.E.BYPASS.LTC128B.128 [R241+0x12000], [R236.64+0x80] ;  /* 0x12000080ecf19fae */ /* 0x0003e8000b901d4a */
[----:B------:R1:W-:Y:S04]  /*2350*/  @!P1 LDGSTS.E.BYPASS.LTC128B.128 [R241+0x14000], [R236.64+0x100] ;  /* 0x14000100ecf19fae */ /* 0x0003e8000b901d4a */
[----:B------:R1:W-:Y:S01]  /*2360*/  @!P1 LDGSTS.E.BYPASS.LTC128B.128 [R241+0x16000], [R236.64+0x180] ;  /* 0x16000180ecf19fae */ /* 0x0003e2000b901d4a */
[C---:B------:R-:W-:Y:S01]  /*2370*/  R2P PR, R6.reuse, 0x6 ;  /* 0x0000000606007804 */ /* 0x040fe20000000000 */
[----:B------:R-:W-:Y:S01]  /*2380*/  IMAD.SHL.U32 R6, R6, 0x40, RZ ;  /* 0x0000004006067824 */ /* 0x000fe200078e00ff */
[----:B------:R-:W-:Y:S01]  /*2390*/  @!P4 LEA R10, P0, R7, R236, 0x6 ;  /* 0x000000ec070ac211 */ /* 0x000fe200078030ff */
[----:B------:R-:W-:Y:S02]  /*23a0*/  @P5 STS.128 [R241+0x10800], RZ ;  /* 0x010800fff1005388 */ /* 0x000fe40000000c00 */
[----:B------:R-:W-:-:S02]  /*23b0*/  SEL R5, R5, 0xffffffe0, !P2 ;  /* 0xffffffe005057807 */ /* 0x000fc40005000000 */
[----:B------:R-:W-:Y:S01]  /*23c0*/  LOP3.LUT R6, R6, 0x1c0, RZ, 0xc0, !PT ;  /* 0x000001c006067812 */ /* 0x000fe200078ec0ff */
[----:B------:R-:W-:Y:S03]  /*23d0*/  @P5 STS.128 [R241+0x12800], RZ ;  /* 0x012800fff1005388 */ /* 0x000fe60000000c00 */
[----:B------:R-:W-:Y:S01]  /*23e0*/  LOP3.LUT R11, R6, 0x8, R11, 0xf8, !PT ;  /* 0x00000008060b7812 */ /* 0x000fe200078ef80b */
[----:B------:R-:W-:Y:S01]  /*23f0*/  @P5 STS.128 [R241+0x14800], RZ ;  /* 0x014800fff1005388 */ /* 0x000fe20000000c00 */
[----:B------:R-:W-:-:S03]  /*2400*/  SHF.R.U32.HI R6, RZ, 0x3, R6 ;  /* 0x00000003ff067819 */ /* 0x000fc60000011606 */
[----:B------:R-:W-:Y:S01]  /*2410*/  @P5 STS.128 [R241+0x16800], RZ ;  /* 0x016800fff1005388 */ /* 0x000fe20000000c00 */
[----:B------:R-:W-:Y:S02]  /*2420*/  LOP3.LUT R6, R11, R6, RZ, 0x3c, !PT ;  /* 0x000000060b067212 */ /* 0x000fe400078e3cff */
[----:B------:R-:W-:Y:S01]  /*2430*/  @!P4 LEA.HI.X R11, R7, R237, R8, 0x6, P0 ;  /* 0x000000ed070bc211 */ /* 0x000fe200000f3408 */
[----:B------:R-:W-:Y:S01]  /*2440*/  @!PT LDS RZ, [RZ] ;  /* 0x00000000fffff984 */ /* 0x000fe20000000800 */
[----:B------:R-:W-:Y:S01]  /*2450*/  @!PT LDS RZ, [RZ] ;  /* 0x00000000fffff984 */ /* 0x000fe20000000800 */
[----:B------:R-:W-:Y:S01]  /*2460*/  @!PT LDS RZ, [RZ] ;  /* 0x00000000fffff984 */ /* 0x000fe20000000800 */
[----:B------:R1:W-:Y:S01]  /*2470*/  @!P5 LDGSTS.E.BYPASS.LTC128B.128 [R241+0x10800], [R12.64] ;  /* 0x108000000cf1dfae */ /* 0x0003e2000b901d4a */
[----:B------:R-:W-:Y:S02]  /*2480*/  IMAD R7, R88, 0x400, R85 ;  /* 0x0000040058077824 */ /* 0x000fe400078e0255 */
[----:B------:R-:W-:Y:S01]  /*2490*/  @!P3 IMAD.MOV.U32 R8, RZ, RZ, R14 ;  /* 0x000000ffff08b224 */ /* 0x000fe200078e000e */
[----:B------:R1:W-:Y:S01]  /*24a0*/  @!P5 LDGSTS.E.BYPASS.LTC128B.128 [R241+0x12800], [R12.64+0x80] ;  /* 0x128000800cf1dfae */ /* 0x0003e2000b901d4a */
[----:B------:R-:W-:Y:S02]  /*24b0*/  IMAD.IADD R234, R6, 0x1, R7 ;  /* 0x0000000106ea7824 */ /* 0x000fe400078e0207 */
[----:B------:R-:W-:Y:S01]  /*24c0*/  IMAD.MOV.U32 R7, RZ, RZ, 0x10 ;  /* 0x00000010ff077424 */ /* 0x000fe200078e00ff */
[----:B------:R1:W-:Y:S01]  /*24d0*/  @!P5 LDGSTS.E.BYPASS.LTC128B.128 [R241+0x14800], [R12.64+0x100] ;  /* 0x148001000cf1dfae */ /* 0x0003e2000b901d4a */
[----:B------:R-:W-:-:S03]  /*24e0*/  IMAD.SHL.U32 R234, R234, 0x2, RZ ;  /* 0x00000002eaea7824 */ /* 0x000fc600078e00ff */
[----:B------:R1:W-:Y:S01]  /*24f0*/  @!P5 LDGSTS.E.BYPASS.LTC128B.128 [R241+0x16800], [R12.64+0x180] ;  /* 0x168001800cf1dfae */ /* 0x0003e2000b901d4a */
[----:B------:R-:W-:Y:S01]  /*2500*/  SEL R7, R7, 0xfffffff0, !P1 ;  /* 0xfffffff007077807 */ /* 0x000fe20004800000 */
[--C-:B------:R-:W-:Y:S01]  /*2510*/  IMAD R230, R5, 0x2, R234.reuse ;  /* 0x0000000205e67824 */ /* 0x100fe200078e02ea */
[----:B------:R-:W-:Y:S01]  /*2520*/  R2P PR, R0, 0x6 ;  /* 0x0000000600007804 */ /* 0x000fe20000000000 */
[----:B------:R-:W-:Y:S01]  /*2530*/  @P4 STS.128 [R241+0x11000], RZ ;  /* 0x011000fff1004388 */ /* 0x000fe20000000c00 */
[----:B------:R-:W-:Y:S01]  /*2540*/  IADD3 R0, R233, 0x8000, RZ ;  /* 0x00008000e9007810 */ /* 0x000fe20007ffe0ff */
[----:B------:R-:W-:Y:S02]  /*2550*/  IMAD R232, R7, 0x2, R234 ;  /* 0x0000000207e87824 */ /* 0x000fe400078e02ea */
[----:B------:R-:W-:Y:S02]  /*2560*/  @P4 STS.128 [R241+0x13000], RZ ;  /* 0x013000fff1004388 */ /* 0x000fe40000000c00 */
[----:B------:R-:W-:-:S02]  /*2570*/  IMAD R229, R5, 0x2, R232 ;  /* 0x0000000205e57824 */ /* 0x000fc400078e02e8 */
[----:B------:R-:W-:Y:S04]  /*2580*/  @P4 STS.128 [R241+0x15000], RZ ;  /* 0x015000fff1004388 */ /* 0x000fe80000000c00 */
[----:B------:R-:W-:Y:S01]  /*2590*/  @P4 STS.128 [R241+0x17000], RZ ;  /* 0x017000fff1004388 */ /* 0x000fe20000000c00 */
[----:B------:R-:W-:Y:S01]  /*25a0*/  @P1 IADD3 R231, R0, -0x20, RZ ;  /* 0xffffffe000e71810 */ /* 0x000fe20007ffe0ff */
[----:B------:R-:W-:Y:S02]  /*25b0*/  IMAD.MOV.U32 R0, RZ, RZ, 0x40 ;  /* 0x00000040ff007424 */ /* 0x000fe400078e00ff */
[----:B------:R-:W-:Y:S01]  /*25c0*/  @!PT LDS RZ, [RZ] ;  /* 0x00000000fffff984 */ /* 0x000fe20000000800 */
[----:B------:R-:W-:Y:S01]  /*25d0*/  @!PT LDS RZ, [RZ] ;  /* 0x00000000fffff984 */ /* 0x000fe20000000800 */
[----:B------:R-:W-:Y:S01]  /*25e0*/  @!PT LDS RZ, [RZ] ;  /* 0x00000000fffff984 */ /* 0x000fe20000000800 */
[----:B------:R1:W-:Y:S01]  /*25f0*/  @!P4 LDGSTS.E.BYPASS.LTC128B.128 [R241+0x11000], [R10.64] ;  /* 0x110000000af1cfae */ /* 0x0003e2000b901d4a */
[C---:B------:R-:W-:Y:S02]  /*2600*/  IADD3 R223, R231.reuse, 0x800, RZ ;  /* 0x00000800e7df7810 */ /* 0x040fe40007ffe0ff */
[----:B------:R-:W-:Y:S01]  /*2610*/  SEL R0, R0, 0xffffffc0, !P2 ;  /* 0xffffffc000007807 */ /* 0x000fe20005000000 */
[----:B------:R1:W-:Y:S01]  /*2620*/  @!P4 LDGSTS.E.BYPASS.LTC128B.128 [R241+0x13000], [R10.64+0x80] ;  /* 0x130000800af1cfae */ /* 0x0003e2000b901d4a */
[----:B------:R-:W-:-:S02]  /*2630*/  IADD3 R222, R231, 0x1000, RZ ;  /* 0x00001000e7de7810 */ /* 0x000fc40007ffe0ff */
[----:B------:R-:W-:Y:S01]  /*2640*/  IADD3 R221, R231, 0x1800, RZ ;  /* 0x00001800e7dd7810 */ /* 0x000fe20007ffe0ff */
[----:B------:R1:W-:Y:S01]  /*2650*/  @!P4 LDGSTS.E.BYPASS.LTC128B.128 [R241+0x15000], [R10.64+0x100] ;  /* 0x150001000af1cfae */ /* 0x0003e2000b901d4a */
[----:B------:R-:W-:Y:S01]  /*2660*/  IMAD.IADD R227, R233, 0x1, R0 ;  /* 0x00000001e9e37824 */ /* 0x000fe200078e0200 */
[C---:B------:R-:W-:Y:S01]  /*2670*/  IADD3 R219, R231.reuse, 0x2000, RZ ;  /* 0x00002000e7db7810 */ /* 0x040fe20007ffe0ff */
[----:B------:R-:W-:Y:S01]  /*2680*/  IMAD.IADD R220, R0, 0x1, R231 ;  /* 0x0000000100dc7824 */ /* 0x000fe200078e02e7 */
[----:B------:R1:W-:Y:S01]  /*2690*/  @!P4 LDGSTS.E.BYPASS.LTC128B.128 [R241+0x17000], [R10.64+0x180] ;  /* 0x170001800af1cfae */ /* 0x0003e2000b901d4a */
[----:B------:R-:W-:Y:S01]  /*26a0*/  IMAD.IADD R0, R86, 0x1, -R87 ;  /* 0x0000000156007824 */ /* 0x000fe200078e0a57 */
[C---:B------:R-:W-:Y:S02]  /*26b0*/  IADD3 R218, R231.reuse, 0x2800, RZ ;  /* 0x00002800e7da7810 */ /* 0x040fe40007ffe0ff */
[----:B------:R-:W-:Y:S01]  /*26c0*/  @P3 STS.128 [R241+0x11800], RZ ;  /* 0x011800fff1003388 */ /* 0x000fe20000000c00 */
[----:B------:R-:W-:-:S02]  /*26d0*/  IADD3 R217, R231, 0x3000, RZ ;  /* 0x00003000e7d97810 */ /* 0x000fc40007ffe0ff */
[C---:B------:R-:W-:Y:S01]  /*26e0*/  IADD3 R216, R231.reuse, 0x3800, RZ ;  /* 0x00003800e7d87810 */ /* 0x040fe20007ffe0ff */
[----:B------:R-:W-:Y:S01]  /*26f0*/  @P3 STS.128 [R241+0x13800], RZ ;  /* 0x013800fff1003388 */ /* 0x000fe20000000c00 */
[C---:B------:R-:W-:Y:S02]  /*2700*/  IADD3 R215, R231.reuse, 0x4000, RZ ;  /* 0x00004000e7d77810 */ /* 0x040fe40007ffe0ff */
[C---:B------:R-:W-:Y:S01]  /*2710*/  IADD3 R214, R231.reuse, 0x4800, RZ ;  /* 0x00004800e7d67810 */ /* 0x040fe20007ffe0ff */
[----:B------:R-:W-:Y:S01]  /*2720*/  @P3 STS.128 [R241+0x15800], RZ ;  /* 0x015800fff1003388 */ /* 0x000fe20000000c00 */
[C---:B------:R-:W-:Y:S02]  /*2730*/  IADD3 R213, R231.reuse, 0x5000, RZ ;  /* 0x00005000e7d57810 */ /* 0x040fe40007ffe0ff */
[C---:B------:R-:W-:Y:S01]  /*2740*/  IADD3 R212, R231.reuse, 0x5800, RZ ;  /* 0x00005800e7d47810 */ /* 0x040fe20007ffe0ff */
[----:B------:R-:W-:Y:S01]  /*2750*/  @P3 STS.128 [R241+0x17800], RZ ;  /* 0x017800fff1003388 */ /* 0x000fe20000000c00 */
[----:B------:R-:W-:-:S02]  /*2760*/  IADD3 R211, R231, 0x6000, RZ ;  /* 0x00006000e7d37810 */ /* 0x000fc40007ffe0ff */
[C---:B------:R-:W-:Y:S01]  /*2770*/  IADD3 R210, R231.reuse, 0x6800, RZ ;  /* 0x00006800e7d27810 */ /* 0x040fe20007ffe0ff */
[----:B------:R-:W-:Y:S01]  /*2780*/  @!PT LDS RZ, [RZ] ;  /* 0x00000000fffff984 */ /* 0x000fe20000000800 */
[----:B------:R-:W-:Y:S01]  /*2790*/  @!PT LDS RZ, [RZ] ;  /* 0x00000000fffff984 */ /* 0x000fe20000000800 */
[----:B------:R-:W-:Y:S01]  /*27a0*/  @!PT LDS RZ, [RZ] ;  /* 0x00000000fffff984 */ /* 0x000fe20000000800 */
[----:B------:R2:W-:Y:S01]  /*27b0*/  @!P3 LDGSTS.E.BYPASS.LTC128B.128 [R241+0x11800], [R8.64] ;  /* 0x1180000008f1bfae */ /* 0x0005e2000b901d4a */
[C---:B------:R-:W-:Y:S02]  /*27c0*/  IADD3 R209, R231.reuse, 0x7000, RZ ;  /* 0x00007000e7d17810 */ /* 0x040fe40007ffe0ff */
[----:B------:R-:W-:Y:S01]  /*27d0*/  IADD3 R208, R231, 0x7800, RZ ;  /* 0x00007800e7d07810 */ /* 0x000fe20007ffe0ff */
[----:B------:R2:W-:Y:S04]  /*27e0*/  @!P3 LDGSTS.E.BYPASS.LTC128B.128 [R241+0x13800], [R8.64+0x80] ;  /* 0x1380008008f1bfae */ /* 0x0005e8000b901d4a */
[----:B------:R2:W-:Y:S04]  /*27f0*/  @!P3 LDGSTS.E.BYPASS.LTC128B.128 [R241+0x15800], [R8.64+0x100] ;  /* 0x1580010008f1bfae */ /* 0x0005e8000b901d4a */
[----:B------:R2:W-:Y:S04]  /*2800*/  @!P3 LDGSTS.E.BYPASS.LTC128B.128 [R241+0x17800], [R8.64+0x180] ;  /* 0x1780018008f1bfae */ /* 0x0005e8000b901d4a */
[----:B-1----:R-:W-:Y:S04]  /*2810*/  LDSM.16.M88.4 R12, [R234] ;  /* 0x00000000ea0c783b */ /* 0x002fe80000000200 */
[----:B------:R-:W4:Y:S04]  /*2820*/  LDSM.16.M88.4 R16, [R233+0x8000] ;  /* 0x00800000e910783b */ /* 0x000f280000000200 */
[----:B------:R-:W1:Y:S04]  /*2830*/  LDSM.16.M88.4 R60, [R233+0x8800] ;  /* 0x00880000e93c783b */ /* 0x000e680000000200 */
[----:B------:R-:W1:Y:S04]  /*2840*/  LDSM.16.M88.4 R52, [R233+0x9000] ;  /* 0x00900000e934783b */ /* 0x000e680000000200 */
[----:B------:R-:W1:Y:S04]  /*2850*/  LDSM.16.M88.4 R32, [R233+0x9800] ;  /* 0x00980000e920783b */ /* 0x000e680000000200 */
[----:B------:R-:W-:Y:S04]  /*2860*/  LDSM.16.M88.4 R36, [R232] ;  /* 0x00000000e824783b */ /* 0x000fe80000000200 */
[----:B--2---:R-:W2:Y:S04]  /*2870*/  LDSM.16.M88.4 R28, [R231] ;  /* 0x00000000e71c783b */ /* 0x004ea80000000200 */
[----:B---3--:R-:W3:Y:S04]  /*2880*/  LDSM.16.M88.4 R24, [R231+0x800] ;  /* 0x00080000e718783b */ /* 0x008ee80000000200 */
[----:B------:R-:W2:Y:S04]  /*2890*/  LDSM.16.M88.4 R8, [R231+0x1000] ;  /* 0x00100000e708783b */ /* 0x000ea80000000200 */
[----:B------:R-:W2:Y:S04]  /*28a0*/  LDSM.16.M88.4 R72, [R231+0x1800] ;  /* 0x00180000e748783b */ /* 0x000ea80000000200 */
[----:B------:R-:W-:Y:S01]  /*28b0*/  LDSM.16.M88.4 R44, [R230] ;  /* 0x00000000e62c783b */ /* 0x000fe20000000200 */
[C---:B----4-:R-:W-:Y:S03]  /*28c0*/  HMMA.16816.F32.BF16 R20, R12.reuse, R16, RZ ;  /* 0x000000100c14723c */ /* 0x050fe600000418ff */
[----:B------:R-:W-:Y:S04]  /*28d0*/  LDSM.16.M88.4 R40, [R227+0x8800] ;  /* 0x00880000e328783b */ /* 0x000fe80000000200 */
[----:B------:R-:W-:Y:S01]  /*28e0*/  LDSM.16.M88.4 R68, [R227+0x9000] ;  /* 0x00900000e344783b */ /* 0x000fe20000000200 */
[C---:B------:R-:W-:Y:S03]  /*28f0*/  HMMA.16816.F32.BF16 R16, R12.reuse, R18, RZ ;  /* 0x000000120c10723c */ /* 0x040fe600000418ff */
[----:B------:R-:W-:Y:S04]  /*2900*/  LDSM.16.M88.4 R76, [R231+0x4800] ;  /* 0x00480000e74c783b */ /* 0x000fe80000000200 */
[----:B------:R-:W-:Y:S01]  /*2910*/  LDSM.16.M88.4 R80, [R229+0x4000] ;  /* 0x00400000e550783b */ /* 0x000fe20000000200 */
[C---:B-1----:R-:W-:Y:S03]  /*2920*/  HMMA.16816.F32.BF16 R64, R12.reuse, R60, RZ ;  /* 0x0000003c0c40723c */ /* 0x042fe600000418ff */
[----:B------:R-:W0:Y:S05]  /*2930*/  LDGDEPBAR ;  /* 0x00000000000079af */ /* 0x000e2a0000000000 */
[C---:B------:R-:W-:Y:S08]  /*2940*/  HMMA.16816.F32.BF16 R56, R12.reuse, R52, RZ ;  /* 0x000000340c38723c */ /* 0x040ff000000418ff */
[C---:B------:R-:W-:Y:S08]  /*2950*/  HMMA.16816.F32.BF16 R60, R12.reuse, R62, RZ ;  /* 0x0000003e0c3c723c */ /* 0x040ff000000418ff */
[C---:B------:R-:W-:Y:S08]  /*2960*/  HMMA.16816.F32.BF16 R52, R12.reuse, R54, RZ ;  /* 0x000000360c34723c */ /* 0x040ff000000418ff */
[C---:B------:R-:W-:Y:S08]  /*2970*/  HMMA.16816.F32.BF16 R48, R12.reuse, R32, RZ ;  /* 0x000000200c30723c */ /* 0x040ff000000418ff */
[----:B------:R-:W-:Y:S01]  /*2980*/  HMMA.16816.F32.BF16 R12, R12, R34, RZ ;  /* 0x000000220c0c723c */ /* 0x000fe200000418ff */
[----:B------:R-:W1:Y:S07]  /*2990*/  LDSM.16.M88.4 R32, [R227+0x8000] ;  /* 0x00800000e320783b */ /* 0x000e6e0000000200 */
[C---:B--2---:R-:W-:Y:S08]  /*29a0*/  HMMA.16816.F32.BF16 R20, R36.reuse, R28, R20 ;  /* 0x0000001c2414723c */ /* 0x044ff00000041814 */
[C---:B------:R-:W-:Y:S01]  /*29b0*/  HMMA.16816.F32.BF16 R16, R36.reuse, R30, R16 ;  /* 0x0000001e2410723c */ /* 0x040fe20000041810 */
[----:B------:R-:W-:Y:S07]  /*29c0*/  LDSM.16.M88.4 R28, [R229] ;  /* 0x00000000e51c783b */ /* 0x000fee0000000200 */
[C---:B---3--:R-:W-:Y:S08]  /*29d0*/  HMMA.16816.F32.BF16 R64, R36.reuse, R24, R64 ;  /* 0x000000182440723c */ /* 0x048ff00000041840 */
        /* <DEDUP_REMOVED lines=28> */
[C---:B-1----:R-:W-:Y:S08]  /*2ba0*/  HMMA.16816.F32.BF16 R56, R28.reuse, R32, R56 ;  /* 0x000000201c38723c */ /* 0x042ff00000041838 */
[C---:B------:R-:W-:Y:S01]  /*2bb0*/  HMMA.16816.F32.BF16 R52, R28.reuse, R34, R52 ;  /* 0x000000221c34723c */ /* 0x040fe20000041834 */
[----:B------:R-:W1:Y:S07]  /*2bc0*/  LDSM.16.M88.4 R32, [R233+0xb800] ;  /* 0x00b80000e920783b */ /* 0x000e6e0000000200 */
[C---:B------:R-:W-:Y:S08]  /*2bd0*/  HMMA.16816.F32.BF16 R48, R28.reuse, R40, R48 ;  /* 0x000000281c30723c */ /* 0x040ff00000041830 */
[----:B------:R-:W-:Y:S01]  /*2be0*/  HMMA.16816.F32.BF16 R44, R28, R42, R44 ;  /* 0x0000002a1c2c723c */ /* 0x000fe2000004182c */
[----:B------:R-:W-:Y:S04]  /*2bf0*/  LDSM.16.M88.4 R40, [R232+0x2000] ;  /* 0x00200000e828783b */ /* 0x000fe80000000200 */
[----:B------:R-:W-:Y:S03]  /*2c00*/  LDSM.16.M88.4 R28, [R231+0x2000] ;  /* 0x00200000e71c783b */ /* 0x000fe60000000200 */
[C---:B--2---:R-:W-:Y:S08]  /*2c10*/  HMMA.16816.F32.BF16 R20, R24.reuse, R8, R20 ;  /* 0x000000081814723c */ /* 0x044ff00000041814 */
[C---:B------:R-:W-:Y:S01]  /*2c20*/  HMMA.16816.F32.BF16 R16, R24.reuse, R10, R16 ;  /* 0x0000000a1810723c */ /* 0x040fe20000041810 */
[----:B------:R-:W2:Y:S07]  /*2c30*/  LDSM.16.M88.4 R8, [R231+0x2800] ;  /* 0x00280000e708783b */ /* 0x000eae0000000200 */
[C---:B------:R-:W-:Y:S08]  /*2c40*/  HMMA.16816.F32.BF16 R64, R24.reuse, R12, R64 ;  /* 0x0000000c1840723c */ /* 0x040ff00000041840 */
[C---:B------:R-:W-:Y:S01]  /*2c50*/  HMMA.16816.F32.BF16 R60, R24.reuse, R14, R60 ;  /* 0x0000000e183c723c */ /* 0x040fe2000004183c */
[----:B------:R-:W4:Y:S07]  /*2c60*/  LDSM.16.M88.4 R12, [R231+0x3000] ;  /* 0x00300000e70c783b */ /* 0x000f2e0000000200 */
[C---:B---3--:R-:W-:Y:S08]  /*2c70*/  HMMA.16816.F32.BF16 R56, R24.reuse, R36, R56 ;  /* 0x000000241838723c */ /* 0x048ff00000041838 */
[C---:B------:R-:W-:Y:S01]  /*2c80*/  HMMA.16816.F32.BF16 R52, R24.reuse, R38, R52 ;  /* 0x000000261834723c */ /* 0x040fe20000041834 */
[----:B------:R-:W-:Y:S07]  /*2c90*/  LDSM.16.M88.4 R36, [R227+0xa000] ;  /* 0x00a00000e324783b */ /* 0x000fee0000000200 */
[C---:B-1----:R-:W-:Y:S08]  /*2ca0*/  HMMA.16816.F32.BF16 R48, R24.reuse, R32, R48 ;  /* 0x000000201830723c */ /* 0x042ff00000041830 */
        /* <DEDUP_REMOVED lines=8> */
[----:B------:R-:W3:Y:S07]  /*2d30*/  LDSM.16.M88.4 R28, [R227+0xb800] ;  /* 0x00b80000e31c783b */ /* 0x000eee0000000200 */
[C---:B----4-:R-:W-:Y:S08]  /*2d40*/  HMMA.16816.F32.BF16 R56, R40.reuse, R12, R56 ;  /* 0x0000000c2838723c */ /* 0x050ff00000041838 */
[C---:B------:R-:W-:Y:S01]  /*2d50*/  HMMA.16816.F32.BF16 R52, R40.reuse, R14, R52 ;  /* 0x0000000e2834723c */ /* 0x040fe20000041834 */
[----:B------:R-:W4:Y:S07]  /*2d60*/  LDSM.16.M88.4 R12, [R220+0x2000] ;  /* 0x00200000dc0c783b */ /* 0x000f2e0000000200 */
[C---:B------:R-:W-:Y:S08]  /*2d70*/  HMMA.16816.F32.BF16 R48, R40.reuse, R72, R48 ;  /* 0x000000482830723c */ /* 0x040ff00000041830 */
[----:B------:R-:W-:Y:S01]  /*2d80*/  HMMA.16816.F32.BF16 R44, R40, R74, R44 ;  /* 0x0000004a282c723c */ /* 0x000fe2000004182c */
[----:B------:R-:W3:Y:S04]  /*2d90*/  LDSM.16.M88.4 R40, [R220+0x2800] ;  /* 0x00280000dc28783b */ /* 0x000ee80000000200 */
[----:B------:R-:W-:Y:S03]  /*2da0*/  LDSM.16.M88.4 R72, [R220+0x3800] ;  /* 0x00380000dc48783b */ /* 0x000fe60000000200 */
[C---:B-1----:R-:W-:Y:S08]  /*2db0*/  HMMA.16816.F32.BF16 R20, R24.reuse, R36, R20 ;  /* 0x000000241814723c */ /* 0x042ff00000041814 */
[C---:B------:R-:W-:Y:S01]  /*2dc0*/  HMMA.16816.F32.BF16 R16, R24.reuse, R38, R16 ;  /* 0x000000261810723c */ /* 0x040fe20000041810 */
[----:B------:R-:W-:Y:S07]  /*2dd0*/  LDSM.16.M88.4 R36, [R233+0xc000] ;  /* 0x00c00000e924783b */ /* 0x000fee0000000200 */
[C---:B--2---:R-:W-:Y:S08]  /*2de0*/  HMMA.16816.F32.BF16 R56, R24.reuse, R8, R56 ;  /* 0x000000081838723c */ /* 0x044ff00000041838 */
[C---:B------:R-:W-:Y:S01]  /*2df0*/  HMMA.16816.F32.BF16 R52, R24.reuse, R10, R52 ;  /* 0x0000000a1834723c */ /* 0x040fe20000041834 */
[----:B------:R-:W1:Y:S07]  /*2e00*/  LDSM.16.M88.4 R8, [R220+0x3000] ;  /* 0x00300000dc08783b */ /* 0x000e6e0000000200 */
[C---:B------:R-:W-:Y:S08]  /*2e10*/  HMMA.16816.F32.BF16 R64, R24.reuse, R32, R64 ;  /* 0x000000201840723c */ /* 0x040ff00000041840 */
[C---:B------:R-:W-:Y:S01]  /*2e20*/  HMMA.16816.F32.BF16 R60, R24.reuse, R34, R60 ;  /* 0x00000022183c723c */ /* 0x040fe2000004183c */
[----:B------:R-:W-:Y:S07]  /*2e30*/  LDSM.16.M88.4 R32, [R233+0xc800] ;  /* 0x00c80000e920783b */ /* 0x000fee0000000200 */
[C---:B---3--:R-:W-:Y:S08]  /*2e40*/  HMMA.16816.F32.BF16 R48, R24.reuse, R28, R48 ;  /* 0x0000001c1830723c */ /* 0x048ff00000041830 */
[----:B------:R-:W-:Y:S01]  /*2e50*/  HMMA.16816.F32.BF16 R44, R24, R30, R44 ;  /* 0x0000001e182c723c */ /* 0x000fe2000004182c */
[----:B------:R-:W2:Y:S04]  /*2e60*/  LDSM.16.M88.4 R24, [R234+0x4000] ;  /* 0x00400000ea18783b */ /* 0x000ea80000000200 */
[----:B------:R-:W-:Y:S03]  /*2e70*/  LDSM.16.M88.4 R28, [R233+0xd800] ;  /* 0x00d80000e91c783b */ /* 0x000fe60000000200 */
[C---:B----4-:R-:W-:Y:S08]  /*2e80*/  HMMA.16816.F32.BF16 R20, R68.reuse, R12, R20 ;  /* 0x0000000c4414723c */ /* 0x050ff00000041814 */
        /* <DEDUP_REMOVED lines=15> */
[C---:B---3--:R-:W-:Y:S08]  /*2f80*/  HMMA.16816.F32.BF16 R56, R24.reuse, R12, R56 ;  /* 0x0000000c1838723c */ /* 0x048ff00000041838 */
[C---:B------:R-:W-:Y:S01]  /*2f90*/  HMMA.16816.F32.BF16 R52, R24.reuse, R14, R52 ;  /* 0x0000000e1834723c */ /* 0x040fe20000041834 */
[----:B------:R-:W2:Y:S07]  /*2fa0*/  LDSM.16.M88.4 R12, [R230+0x4000] ;  /* 0x00400000e60c783b */ /* 0x000eae0000000200 */
[C---:B------:R-:W-:Y:S08]  /*2fb0*/  HMMA.16816.F32.BF16 R48, R24.reuse, R28, R48 ;  /* 0x0000001c1830723c */ /* 0x040ff00000041830 */
[C---:B------:R-:W-:Y:S08]  /*2fc0*/  HMMA.16816.F32.BF16 R64, R24.reuse, R32, R64 ;  /* 0x000000201840723c */ /* 0x040ff00000041840 */
[C---:B------:R-:W-:Y:S01]  /*2fd0*/  HMMA.16816.F32.BF16 R60, R24.reuse, R34, R60 ;  /* 0x00000022183c723c */ /* 0x040fe2000004183c */
[----:B------:R-:W-:Y:S07]  /*2fe0*/  LDSM.16.M88.4 R32, [R227+0xc800] ;  /* 0x00c80000e320783b */ /* 0x000fee0000000200 */
[----:B------:R-:W-:Y:S01]  /*2ff0*/  HMMA.16816.F32.BF16 R44, R24, R30, R44 ;  /* 0x0000001e182c723c */ /* 0x000fe2000004182c */
[----:B------:R-:W3:Y:S04]  /*3000*/  LDSM.16.M88.4 R24, [R227+0xd800] ;  /* 0x00d80000e318783b */ /* 0x000ee80000000200 */
[----:B------:R-:W2:Y:S03]  /*3010*/  LDSM.16.M88.4 R28, [R227+0xd000] ;  /* 0x00d00000e31c783b */ /* 0x000ea60000000200 */
[C---:B-1----:R-:W-:Y:S08]  /*3020*/  HMMA.16816.F32.BF16 R20, R40.reuse, R8, R20 ;  /* 0x000000082814723c */ /* 0x042ff00000041814 */
[C---:B------:R-:W-:Y:S01]  /*3030*/  HMMA.16816.F32.BF16 R16, R40.reuse, R10, R16 ;  /* 0x0000000a2810723c */ /* 0x040fe20000041810 */
[----:B------:R-:W1:Y:S07]  /*3040*/  LDSM.16.M88.4 R8, [R220+0x4000] ;  /* 0x00400000dc08783b */ /* 0x000e6e0000000200 */
[C---:B----4-:R-:W-:Y:S08]  /*3050*/  HMMA.16816.F32.BF16 R48, R40.reuse, R68, R48 ;  /* 0x000000442830723c */ /* 0x050ff00000041830 */
[C---:B------:R-:W-:Y:S08]  /*3060*/  HMMA.16816.F32.BF16 R64, R40.reuse, R76, R64 ;  /* 0x0000004c2840723c */ /* 0x040ff00000041840 */
[C---:B------:R-:W-:Y:S01]  /*3070*/  HMMA.16816.F32.BF16 R60, R40.reuse, R78, R60 ;  /* 0x0000004e283c723c */ /* 0x040fe2000004183c */
[----:B------:R-:W-:Y:S07]  /*3080*/  LDSM.16.M88.4 R76, [R220+0x4800] ;  /* 0x00480000dc4c783b */ /* 0x000fee0000000200 */
[C---:B------:R-:W-:Y:S01]  /*3090*/  HMMA.16816.F32.BF16 R44, R40.reuse, R70, R44 ;  /* 0x00000046282c723c */ /* 0x040fe2000004182c */
[----:B------:R-:W4:Y:S07]  /*30a0*/  LDSM.16.M88.4 R68, [R220+0x5800] ;  /* 0x00580000dc44783b */ /* 0x000f2e0000000200 */
        /* <DEDUP_REMOVED lines=9> */
[C---:B------:R-:W-:Y:S01]  /*3140*/  HMMA.16816.F32.BF16 R60, R12.reuse, R34, R60 ;  /* 0x000000220c3c723c */ /* 0x040fe2000004183c */
[----:B------:R-:W3:Y:S07]  /*3150*/  LDSM.16.M88.4 R32, [R233+0xe800] ;  /* 0x00e80000e920783b */ /* 0x000eee0000000200 */
[C---:B------:R-:W-:Y:S01]  /*3160*/  HMMA.16816.F32.BF16 R44, R12.reuse, R26, R44 ;  /* 0x0000001a0c2c723c */ /* 0x040fe2000004182c */
[----:B------:R-:W2:Y:S07]  /*3170*/  LDSM.16.M88.4 R24, [R233+0xf800] ;  /* 0x00f80000e918783b */ /* 0x000eae0000000200 */
        /* <DEDUP_REMOVED lines=8> */
[C---:B------:R-:W-:Y:S08]  /*3200*/  HMMA.16816.F32.BF16 R64, R80.reuse, R76, R64 ;  /* 0x0000004c5040723c */ /* 0x040ff00000041840 */
[C---:B------:R-:W-:Y:S08]  /*3210*/  HMMA.16816.F32.BF16 R60, R80.reuse, R78, R60 ;  /* 0x0000004e503c723c */ /* 0x040ff0000004183c */
[C---:B------:R-:W-:Y:S01]  /*3220*/  HMMA.16816.F32.BF16 R68, R80.reuse, R70, R44 ;  /* 0x000000465044723c */ /* 0x040fe2000004182c */
[----:B------:R-:W4:Y:S07]  /*3230*/  LDSM.16.M88.4 R44, [R231+0x6800] ;  /* 0x00680000e72c783b */ /* 0x000f2e0000000200 */
[C---:B------:R-:W-:Y:S08]  /*3240*/  HMMA.16816.F32.BF16 R56, R80.reuse, R72, R56 ;  /* 0x000000485038723c */ /* 0x040ff00000041838 */
[----:B------:R-:W-:Y:S08]  /*3250*/  HMMA.16816.F32.BF16 R52, R80, R74, R52 ;  /* 0x0000004a5034723c */ /* 0x000ff00000041834 */
        /* <DEDUP_REMOVED lines=8> */
[----:B------:R-:W3:Y:S07]  /*32e0*/  LDSM.16.M88.4 R24, [R231+0x7800] ;  /* 0x00780000e718783b */ /* 0x000eee0000000200 */
[C---:B------:R-:W-:Y:S08]  /*32f0*/  HMMA.16816.F32.BF16 R56, R40.reuse, R28, R56 ;  /* 0x0000001c2838723c */ /* 0x040ff00000041838 */
[----:B------:R-:W-:Y:S01]  /*3300*/  HMMA.16816.F32.BF16 R52, R40, R30, R52 ;  /* 0x0000001e2834723c */ /* 0x000fe20000041834 */
[----:B------:R-:W-:Y:S04]  /*3310*/  LDSM.16.M88.4 R28, [R227+0xe800] ;  /* 0x00e80000e31c783b */ /* 0x000fe80000000200 */
[----:B------:R-:W-:Y:S03]  /*3320*/  LDSM.16.M88.4 R40, [R227+0xf000] ;  /* 0x00f00000e328783b */ /* 0x000fe60000000200 */
[C---:B-1----:R-:W-:Y:S08]  /*3330*/  HMMA.16816.F32.BF16 R20, R12.reuse, R8, R20 ;  /* 0x000000080c14723c */ /* 0x042ff00000041814 */
[C---:B------:R-:W-:Y:S01]  /*3340*/  HMMA.16816.F32.BF16 R16, R12.reuse, R10, R16 ;  /* 0x0000000a0c10723c */ /* 0x040fe20000041810 */
[----:B------:R-:W1:Y:S07]  /*3350*/  LDSM.16.M88.4 R8, [R230+0x6000] ;  /* 0x00600000e608783b */ /* 0x000e6e0000000200 */
[C---:B----4-:R-:W-:Y:S08]  /*3360*/  HMMA.16816.F32.BF16 R64, R12.reuse, R44, R64 ;  /* 0x0000002c0c40723c */ /* 0x050ff00000041840 */
[C---:B------:R-:W-:Y:S01]  /*3370*/  HMMA.16816.F32.BF16 R60, R12.reuse, R46, R60 ;  /* 0x0000002e0c3c723c */ /* 0x040fe2000004183c */
[----:B------:R-:W4:Y:S07]  /*3380*/  LDSM.16.M88.4 R44, [R227+0xf800] ;  /* 0x00f80000e32c783b */ /* 0x000f2e0000000200 */
[C---:B--2---:R-:W-:Y:S08]  /*3390*/  HMMA.16816.F32.BF16 R56, R12.reuse, R36, R56 ;  /* 0x000000240c38723c */ /* 0x044ff00000041838 */
[C---:B------:R-:W-:Y:S01]  /*33a0*/  HMMA.16816.F32.BF16 R72, R12.reuse, R38, R52 ;  /* 0x000000260c48723c */ /* 0x040fe20000041834 */
[----:B------:R-:W-:Y:S04]  /*33b0*/  LDSM.16.M88.4 R36, [R229+0x6000] ;  /* 0x00600000e524783b */ /* 0x000fe80000000200 */
[----:B------:R-:W2:Y:S03]  /*33c0*/  LDSM.16.M88.4 R52, [R220+0x6000] ;  /* 0x00600000dc34783b */ /* 0x000ea60000000200 */
[C---:B---3--:R-:W-:Y:S07]  /*33d0*/  HMMA.16816.F32.BF16 R48, R12.reuse, R24, R48 ;  /* 0x000000180c30723c */ /* 0x048fee0000041830 */
[----:B------:R-:W-:Y:S01]  /*33e0*/  SHF.R.S32.HI R25, RZ, 0x1f, R0 ;  /* 0x0000001fff197819 */ /* 0x000fe20000011400 */
[----:B------:R-:W-:Y:S01]  /*33f0*/  HMMA.16816.F32.BF16 R68, R12, R26, R68 ;  /* 0x0000001a0c44723c */ /* 0x000fe20000041844 */
[----:B------:R-:W3:Y:S02]  /*3400*/  LDSM.16.M88.4 R12, [R220+0x6800] ;  /* 0x00680000dc0c783b */ /* 0x000ee40000000200 */
[----:B------:R-:W-:-:S02]  /*3410*/  LEA.HI R0, R25, R0, RZ, 0x2 ;  /* 0x0000000019007211 */ /* 0x000fc400078f10ff */
[----:B------:R-:W2:Y:S02]  /*3420*/  LDSM.16.M88.4 R24, [R220+0x7000] ;  /* 0x00700000dc18783b */ /* 0x000ea40000000200 */
[----:B------:R-:W-:Y:S01]  /*3430*/  SHF.R.S32.HI R0, RZ, 0x2, R0 ;  /* 0x00000002ff007819 */ /* 0x000fe20000011400 */
[C---:B-1----:R-:W-:Y:S08]  /*3440*/  HMMA.16816.F32.BF16 R20, R8.reuse, R32, R20 ;  /* 0x000000200814723c */ /* 0x042ff00000041814 */
[C---:B------:R-:W-:Y:S08]  /*3450*/  HMMA.16816.F32.BF16 R16, R8.reuse, R34, R16 ;  /* 0x000000220810723c */ /* 0x040ff00000041810 */
[C---:B------:R-:W-:Y:S07]  /*3460*/  HMMA.16816.F32.BF16 R64, R8.reuse, R28, R64 ;  /* 0x0000001c0840723c */ /* 0x040fee0000041840 */
[----:B------:R-:W-:Y:S01]  /*3470*/  IMAD R29, R88, 0x10, R89 ;  /* 0x00000010581d7824 */ /* 0x000fe200078e0259 */
[----:B------:R-:W-:Y:S04]  /*3480*/  HMMA.16816.F32.BF16 R60, R8, R30, R60 ;  /* 0x0000001e083c723c */ /* 0x000fe8000004183c */
[----:B------:R-:W-:Y:S01]  /*3490*/  IADD3 R29, R29, 0x1, R0 ;  /* 0x000000011d1d7810 */ /* 0x000fe20007ffe000 */
[----:B------:R-:W-:-:S03]  /*34a0*/  IMAD.IADD R0, R85, 0x1, R6 ;  /* 0x0000000155007824 */ /* 0x000fc600078e0206 */
[----:B------:R-:W-:Y:S01]  /*34b0*/  HMMA.16816.F32.BF16 R56, R8, R40, R56 ;  /* 0x000000280838723c */ /* 0x000fe20000041838 */
[----:B------:R-:W-:-:S04]  /*34c0*/  IADD3 R29, R84, R29, -R90 ;  /* 0x0000001d541d7210 */ /* 0x000fc80007ffe85a */
[----:B------:R-:W-:Y:S01]  /*34d0*/  IADD3 R31, R29, c[0x0][0x2e8], RZ ;  /* 0x0000ba001d1f7a10 */ /* 0x000fe20007ffe0ff */
[----:B------:R-:W-:Y:S02]  /*34e0*/  IMAD.IADD R29, R3, 0x1, R202 ;  /* 0x00000001031d7824 */ /* 0x000fe400078e02ca */
[C---:B------:R-:W-:Y:S01]  /*34f0*/  HMMA.16816.F32.BF16 R72, R8.reuse, R42, R72 ;  /* 0x0000002a0848723c */ /* 0x040fe20000041848 */
[C---:B------:R-:W-:Y:S02]  /*3500*/  IADD3 R167, R31.reuse, 0x8, RZ ;  /* 0x000000081fa77810 */ /* 0x040fe40007ffe0ff */
[-C--:B------:R-:W-:Y:S02]  /*3510*/  IMNMX R200, R31, R84.reuse, PT ;  /* 0x000000541fc87217 */ /* 0x080fe40003800200 */
[----:B------:R-:W-:Y:S02]  /*3520*/  IMNMX R167, R167, R84, PT ;  /* 0x00000054a7a77217 */ /* 0x000fe40003800200 */
[----:B------:R-:W-:Y:S01]  /*3530*/  IADD3 R6, R29, 0x1, RZ ;  /* 0x000000011d067810 */ /* 0x000fe20007ffe0ff */
[----:B----4-:R-:W-:Y:S03]  /*3540*/  HMMA.16816.F32.BF16 R48, R8, R44, R48 ;  /* 0x0000002c0830723c */ /* 0x010fe60000041830 */
[----:B------:R-:W-:-:S02]  /*3550*/  ISETP.GE.AND P0, PT, R6, R200, PT ;  /* 0x000000c80600720c */ /* 0x000fc40003f06270 */
[----:B------:R-:W-:Y:S02]  /*3560*/  ISETP.GE.AND P5, PT, R6, R167, PT ;  /* 0x000000a70600720c */ /* 0x000fe40003fa6270 */
[----:B------:R-:W-:Y:S01]  /*3570*/  IADD3 R6, R29, 0x10, RZ ;  /* 0x000000101d067810 */ /* 0x000fe20007ffe0ff */
[----:B------:R-:W-:Y:S01]  /*3580*/  HMMA.16816.F32.BF16 R68, R8, R46, R68 ;  /* 0x0000002e0844723c */ /* 0x000fe20000041844 */
[----:B------:R-:W1:Y:S01]  /*3590*/  LDSM.16.M88.4 R8, [R220+0x7800] ;  /* 0x00780000dc08783b */ /* 0x000e620000000200 */
[----:B------:R-:W-:-:S06]  /*35a0*/  DEPBAR.LE SB0, 0x0 ;  /* 0x000080000000791a */ /* 0x000fcc0000000000 */
[C---:B--2---:R-:W-:Y:S08]  /*35b0*/  HMMA.16816.F32.BF16 R20, R36.reuse, R52, R20 ;  /* 0x000000342414723c */ /* 0x044ff00000041814 */
[C---:B------:R-:W-:Y:S08]  /*35c0*/  HMMA.16816.F32.BF16 R16, R36.reuse, R54, R16 ;  /* 0x000000362410723c */ /* 0x040ff00000041810 */
[C---:B---3--:R-:W-:Y:S07]  /*35d0*/  HMMA.16816.F32.BF16 R64, R36.reuse, R12, R64 ;  /* 0x0000000c2440723c */ /* 0x048fee0000041840 */
[C---:B------:R-:W-:Y:S01]  /*35e0*/  IADD3 R13, R29.reuse, 0x8, RZ ;  /* 0x000000081d0d7810 */ /* 0x040fe20007ffe0ff */
[----:B------:R-:W-:Y:S01]  /*35f0*/  HMMA.16816.F32.BF16 R60, R36, R14, R60 ;  /* 0x0000000e243c723c */ /* 0x000fe2000004183c */
[----:B------:R-:W-:-:S02]  /*3600*/  IADD3 R12, R29, 0x9, RZ ;  /* 0x000000091d0c7810 */ /* 0x000fc40007ffe0ff */
[CC--:B------:R-:W-:Y:S02]  /*3610*/  ISETP.GE.AND P2, PT, R13.reuse, R200.reuse, PT ;  /* 0x000000c80d00720c */ /* 0x0c0fe40003f46270 */
[-C--:B------:R-:W-:Y:S02]  /*3620*/  ISETP.GE.AND P1, PT, R13, R167.reuse, PT ;  /* 0x000000a70d00720c */ /* 0x080fe40003f26270 */
[C---:B------:R-:W-:Y:S01]  /*3630*/  ISETP.GE.AND P3, PT, R12.reuse, R200, PT ;  /* 0x000000c80c00720c */ /* 0x040fe20003f66270 */
[----:B------:R-:W-:Y:S01]  /*3640*/  HMMA.16816.F32.BF16 R56, R36, R24, R56 ;  /* 0x000000182438723c */ /* 0x000fe20000041838 */
[----:B------:R-:W-:Y:S02]  /*3650*/  ISETP.GE.AND P4, PT, R12, R167, PT ;  /* 0x000000a70c00720c */ /* 0x000fe40003f86270 */
[----:B------:R-:W-:Y:S02]  /*3660*/  IADD3 R12, R29, 0x11, RZ ;  /* 0x000000111d0c7810 */ /* 0x000fe40007ffe0ff */
[----:B------:R-:W-:-:S02]  /*3670*/  FSEL R30, R21, -INF , !P0 ;  /* 0xff800000151e7808 */ /* 0x000fc40004000000 */
[----:B------:R-:W-:Y:S01]  /*3680*/  FSEL R28, R16, -INF , !P2 ;  /* 0xff800000101c7808 */ /* 0x000fe20005000000 */
[C---:B------:R-:W-:Y:S01]  /*3690*/  HMMA.16816.F32.BF16 R72, R36.reuse, R26, R72 ;  /* 0x0000001a2448723c */ /* 0x040fe20000041848 */
[C---:B------:R-:W-:Y:S02]  /*36a0*/  ISETP.GE.AND P0, PT, R6.reuse, R200, PT ;  /* 0x000000c80600720c */ /* 0x040fe40003f06270 */
[----:B------:R-:W-:Y:S02]  /*36b0*/  ISETP.GE.AND P2, PT, R6, R167, PT ;  /* 0x000000a70600720c */ /* 0x000fe40003f46270 */
[----:B------:R-:W-:Y:S02]  /*36c0*/  FSEL R21, R18, -INF , !P1 ;  /* 0xff80000012157808 */ /* 0x000fe40004800000 */
[----:B------:R-:W-:Y:S01]  /*36d0*/  IADD3 R6, R29, 0x18, RZ ;  /* 0x000000181d067810 */ /* 0x000fe20007ffe0ff */
[----:B-1----:R-:W-:Y:S01]  /*36e0*/  HMMA.16816.F32.BF16 R48, R36, R8, R48 ;  /* 0x000000082430723c */ /* 0x002fe20000041830 */
[----:B------:R-:W-:-:S02]  /*36f0*/  FSEL R18, R17, -INF , !P3 ;  /* 0xff80000011127808 */ /* 0x000fc40005800000 */
[C---:B------:R-:W-:Y:S02]  /*3700*/  ISETP.GE.AND P1, PT, R12.reuse, R200, PT ;  /* 0x000000c80c00720c */ /* 0x040fe40003f26270 */
[-C--:B------:R-:W-:Y:S02]  /*3710*/  ISETP.GE.AND P3, PT, R12, R167.reuse, PT ;  /* 0x000000a70c00720c */ /* 0x080fe40003f66270 */
[----:B------:R-:W-:Y:S01]  /*3720*/  IADD3 R12, R29, 0x19, RZ ;  /* 0x000000191d0c7810 */ /* 0x000fe20007ffe0ff */
[----:B------:R-:W-:Y:S01]  /*3730*/  HMMA.16816.F32.BF16 R68, R36, R10, R68 ;  /* 0x0000000a2444723c */ /* 0x000fe20000041844 */
[----:B------:R-:W-:Y:S02]  /*3740*/  FSEL R16, R64, -INF , !P0 ;  /* 0xff80000040107808 */ /* 0x000fe40004000000 */
[----:B------:R-:W-:Y:S02]  /*3750*/  FSEL R25, R19, -INF , !P4 ;  /* 0xff80000013197808 */ /* 0x000fe40006000000 */
[----:B------:R-:W-:-:S02]  /*3760*/  ISETP.GE.AND P0, PT, R6, R167, PT ;  /* 0x000000a70600720c */ /* 0x000fc40003f06270 */
[-C--:B------:R-:W-:Y:S02]  /*3770*/  ISETP.GE.AND P4, PT, R6, R200.reuse, PT ;  /* 0x000000c80600720c */ /* 0x080fe40003f86270 */
[----:B------:R-:W-:Y:S02]  /*3780*/  IADD3 R13, R29, 0x21, RZ ;  /* 0x000000211d0d7810 */ /* 0x000fe40007ffe0ff */
[----:B------:R-:W-:Y:S02]  /*3790*/  FSEL R19, R66, -INF , !P2 ;  /* 0xff80000042137808 */ /* 0x000fe40005000000 */
[----:B------:R-:W-:Y:S02]  /*37a0*/  FSEL R6, R65, -INF , !P1 ;  /* 0xff80000041067808 */ /* 0x000fe40004800000 */
[C---:B------:R-:W-:Y:S02]  /*37b0*/  ISETP.GE.AND P2, PT, R12.reuse, R200, PT ;  /* 0x000000c80c00720c */ /* 0x040fe40003f46270 */
[----:B------:R-:W-:-:S02]  /*37c0*/  ISETP.GE.AND P1, PT, R12, R167, PT ;  /* 0x000000a70c00720c */ /* 0x000fc40003f26270 */
[----:B------:R-:W-:Y:S02]  /*37d0*/  IADD3 R12, R29, 0x20, RZ ;  /* 0x000000201d0c7810 */ /* 0x000fe40007ffe0ff */
[----:B------:R-:W-:Y:S01]  /*37e0*/  FSEL R15, R62, -INF , !P0 ;  /* 0xff8000003e0f7808 */ /* 0x000fe20004000000 */
[----:B------:R-:W-:Y:S01]  /*37f0*/  BAR.SYNC.DEFER_BLOCKING 0x0 ;  /* 0x0000000000007b1d */ /* 0x000fe20000010000 */
[----:B------:R-:W-:Y:S02]  /*3800*/  ISETP.GE.AND P0, PT, R13, R200, PT ;  /* 0x000000c80d00720c */ /* 0x000fe40003f06270 */
[----:B------:R-:W-:Y:S02]  /*3810*/  IADD3 R8, R29, 0x29, RZ ;  /* 0x000000291d087810 */ /* 0x000fe40007ffe0ff */
[----:B------:R-:W-:Y:S02]  /*3820*/  FSEL R17, R67, -INF , !P3 ;  /* 0xff80000043117808 */ /* 0x000fe40005800000 */
[----:B------:R-:W-:-:S02]  /*3830*/  FSEL R14, R60, -INF , !P4 ;  /* 0xff8000003c0e7808 */ /* 0x000fc40006000000 */
[C---:B------:R-:W-:Y:S02]  /*3840*/  ISETP.GE.AND P3, PT, R12.reuse, R200, PT ;  /* 0x000000c80c00720c */ /* 0x040fe40003f66270 */
[-C--:B------:R-:W-:Y:S02]  /*3850*/  ISETP.GE.AND P4, PT, R12, R167.reuse, PT ;  /* 0x000000a70c00720c */ /* 0x080fe40003f86270 */
[----:B------:R-:W-:Y:S02]  /*3860*/  IADD3 R24, R29, 0x28, RZ ;  /* 0x000000281d187810 */ /* 0x000fe40007ffe0ff */
[----:B------:R-:W-:Y:S02]  /*3870*/  FSEL R192, R57, -INF , !P0 ;  /* 0xff80000039c07808 */ /* 0x000fe40004000000 */
[----:B------:R-:W-:Y:S02]  /*3880*/  FSEL R12, R61, -INF , !P2 ;  /* 0xff8000003d0c7808 */ /* 0x000fe40005000000 */
[----:B------:R-:W-:-:S02]  /*3890*/  ISETP.GE.AND P0, PT, R8, R167, PT ;  /* 0x000000a70800720c */ /* 0x000fc40003f06270 */
[-C--:B------:R-:W-:Y:S02]  /*38a0*/  ISETP.GE.AND P2, PT, R13, R167.reuse, PT ;  /* 0x000000a70d00720c */ /* 0x080fe40003f46270 */
[----:B------:R-:W-:Y:S02]  /*38b0*/  FSEL R13, R63, -INF , !P1 ;  /* 0xff8000003f0d7808 */ /* 0x000fe40004800000 */
[----:B------:R-:W-:Y:S02]  /*38c0*/  FSEL R186, R56, -INF , !P3 ;  /* 0xff80000038ba7808 */ /* 0x000fe40005800000 */
[----:B------:R-:W-:Y:S02]  /*38d0*/  FSEL R201, R58, -INF , !P4 ;  /* 0xff8000003ac97808 */ /* 0x000fe40006000000 */
[C---:B------:R-:W-:Y:S02]  /*38e0*/  ISETP.GE.AND P1, PT, R24.reuse, R200, PT ;  /* 0x000000c81800720c */ /* 0x040fe40003f26270 */
[----:B------:R-:W-:-:S02]  /*38f0*/  ISETP.GE.AND P3, PT, R24, R167, PT ;  /* 0x000000a71800720c */ /* 0x000fc40003f66270 */
[----:B------:R-:W-:Y:S02]  /*3900*/  ISETP.GE.AND P4, PT, R8, R200, PT ;  /* 0x000000c80800720c */ /* 0x000fe40003f86270 */
[C---:B------:R-:W-:Y:S02]  /*3910*/  IADD3 R8, R29.reuse, 0x30, RZ ;  /* 0x000000301d087810 */ /* 0x040fe40007ffe0ff */
[----:B------:R-:W-:Y:S02]  /*3920*/  IADD3 R9, R29, 0x31, RZ ;  /* 0x000000311d097810 */ /* 0x000fe40007ffe0ff */
[----:B------:R-:W-:Y:S02]  /*3930*/  FSEL R193, R75, -INF , !P0 ;  /* 0xff8000004bc17808 */ /* 0x000fe40004000000 */
[----:B------:R-:W-:Y:S02]  /*3940*/  ISETP.GT.AND P0, PT, R2, 0x1, PT ;  /* 0x000000010200780c */ /* 0x000fe40003f04270 */
        /* <DEDUP_REMOVED lines=8> */
[----:B------:R-:W-:Y:S02]  /*39d0*/  FSEL R23, R23, -INF , !P5 ;  /* 0xff80000017177808 */ /* 0x000fe40006800000 */
[----:B------:R-:W-:Y:S02]  /*39e0*/  FSEL R204, R48, -INF , !P2 ;  /* 0xff80000030cc7808 */ /* 0x000fe40005000000 */
[----:B------:R-:W-:Y:S02]  /*39f0*/  FSEL R195, R50, -INF , !P1 ;  /* 0xff80000032c37808 */ /* 0x000fe40004800000 */
[----:B------:R-:W-:Y:S02]  /*3a00*/  FSEL R198, R49, -INF , !P3 ;  /* 0xff80000031c67808 */ /* 0x000fe40005800000 */
[----:B------:R-:W-:-:S02]  /*3a10*/  ISETP.GE.AND P4, PT, R9, R167, PT ;  /* 0x000000a70900720c */ /* 0x000fc40003f86270 */
[CC--:B------:R-:W-:Y:S02]  /*3a20*/  ISETP.GE.AND P5, PT, R8.reuse, R200.reuse, PT ;  /* 0x000000c80800720c */ /* 0x0c0fe40003fa6270 */
[-C--:B------:R-:W-:Y:S02]  /*3a30*/  ISETP.GE.AND P2, PT, R8, R167.reuse, PT ;  /* 0x000000a70800720c */ /* 0x080fe40003f46270 */
[C---:B------:R-:W-:Y:S02]  /*3a40*/  ISETP.GE.AND P1, PT, R29.reuse, R200, PT ;  /* 0x000000c81d00720c */ /* 0x040fe40003f26270 */
[C---:B------:R-:W-:Y:S02]  /*3a50*/  ISETP.GE.AND P3, PT, R29.reuse, R167, PT ;  /* 0x000000a71d00720c */ /* 0x040fe40003f66270 */
[----:B------:R-:W-:Y:S02]  /*3a60*/  IADD3 R8, R29, 0x39, RZ ;  /* 0x000000391d087810 */ /* 0x000fe40007ffe0ff */
[----:B------:R-:W-:-:S02]  /*3a70*/  FSEL R35, R51, -INF , !P4 ;  /* 0xff80000033237808 */ /* 0x000fc40006000000 */
[----:B------:R-:W-:Y:S02]  /*3a80*/  FSEL R20, R20, -INF , !P1 ;  /* 0xff80000014147808 */ /* 0x000fe40004800000 */
[----:B------:R-:W-:Y:S02]  /*3a90*/  FSEL R22, R22, -INF , !P3 ;  /* 0xff80000016167808 */ /* 0x000fe40005800000 */
[C---:B------:R-:W-:Y:S02]  /*3aa0*/  ISETP.GE.AND P4, PT, R8.reuse, R200, PT ;  /* 0x000000c80800720c */ /* 0x040fe40003f86270 */
[----:B------:R-:W-:Y:S02]  /*3ab0*/  ISETP.GE.AND P1, PT, R8, R167, PT ;  /* 0x000000a70800720c */ /* 0x000fe40003f26270 */
[----:B------:R-:W-:Y:S02]  /*3ac0*/  @!P0 LEA R244, P3, R166, c[0x0][0x168], 0x1 ;  /* 0x00005a00a6f48a11 */ /* 0x000fe400078608ff */
[----:B------:R-:W-:-:S02]  /*3ad0*/  FSEL R196, R68, -INF , !P5 ;  /* 0xff80000044c47808 */ /* 0x000fc40006800000 */
[----:B------:R-:W-:Y:S02]  /*3ae0*/  FSEL R33, R70, -INF , !P2 ;  /* 0xff80000046217808 */ /* 0x000fe40005000000 */
[----:B------:R-:W-:Y:S02]  /*3af0*/  FSEL R194, R69, -INF , !P4 ;  /* 0xff80000045c27808 */ /* 0x000fe40006000000 */
[----:B------:R-:W-:Y:S02]  /*3b00*/  FSEL R32, R71, -INF , !P1 ;  /* 0xff80000047207808 */ /* 0x000fe40004800000 */
[----:B------:R-:W-:Y:S01]  /*3b10*/  @!P0 LEA.HI.X R245, R166, c[0x0][0x16c], R165, 0x1, P3 ;  /* 0x00005b00a6f58a11 */ /* 0x000fe200018f0ca5 */
[----:B------:R-:W-:Y:S05]  /*3b20*/  @!P0 BRA `(.L_x_2338) ;  /* 0x0000060000008947 */ /* 0x000fea0003800000 */
[----:B------:R-:W-:Y:S05]  /*3b30*/  @!P6 BRA `(.L_x_2339) ;  /* 0x000003900000e947 */ /* 0x000fea0003800000 */
[----:B------:R-:W1:Y:S01]  /*3b40*/  I2F.RP R11, R4 ;  /* 0x00000004000b7306 */ /* 0x000e620000209400 */
[----:B------:R-:W-:Y:S02]  /*3b50*/  IADD3 R26, R3, -0x40, RZ ;  /* 0xffffffc0031a7810 */ /* 0x000fe40007ffe0ff */
[----:B------:R-:W-:-:S02]  /*3b60*/  IABS R10, R3 ;  /* 0x00000003000a7213 */ /* 0x000fc40000000000 */
[----:B------:R-:W-:Y:S02]  /*3b70*/  IABS R8, R26 ;  /* 0x0000001a00087213 */ /* 0x000fe40000000000 */
[----:B------:R-:W-:Y:S02]  /*3b80*/  LOP3.LUT R3, R3, c[0x0][0x2d0], RZ, 0x3c, !PT ;  /* 0x0000b40003037a12 */ /* 0x000fe400078e3cff */
[----:B------:R-:W-:Y:S02]  /*3b90*/  LOP3.LUT R26, R26, c[0x0][0x2d0], RZ, 0x3c, !PT ;  /* 0x0000b4001a1a7a12 */ /* 0x000fe400078e3cff */
        /* <DEDUP_REMOVED lines=10> */
[----:B------:R-:W-:Y:S01]  /*3c40*/  IMAD.HI.U32 R24, R9, R8, RZ ;  /* 0x0000000809187227 */ /* 0x000fe200078e00ff */
[----:B------:R-:W-:-:S03]  /*3c50*/  IADD3 R11, -R27, RZ, RZ ;  /* 0x000000ff1b0b7210 */ /* 0x000fc60007ffe1ff */
[----:B------:R-:W-:Y:S02]  /*3c60*/  IMAD.MOV R9, RZ, RZ, -R24 ;  /* 0x000000ffff097224 */ /* 0x000fe400078e0a18 */
[C---:B------:R-:W-:Y:S02]  /*3c70*/  IMAD R11, R4.reuse, R11, R10 ;  /* 0x0000000b040b7224 */ /* 0x040fe400078e020a */
[C---:B------:R-:W-:Y:S01]  /*3c80*/  IMAD R9, R4.reuse, R9, R8 ;  /* 0x0000000904097224 */ /* 0x040fe200078e0208 */
[----:B------:R-:W-:Y:S02]  /*3c90*/  LOP3.LUT R8, RZ, c[0x0][0x2d0], RZ, 0x33, !PT ;  /* 0x0000b400ff087a12 */ /* 0x000fe400078e33ff */
        /* <DEDUP_REMOVED lines=8> */
[----:B------:R-:W-:-:S07]  /*3d20*/  ISETP.NE.AND P1, PT, RZ, c[0x0][0x2d0], PT ;  /* 0x0000b400ff007a0c */ /* 0x000fce0003f25270 */
[----:B------:R-:W-:Y:S02]  /*3d30*/  @P5 IADD3 R27, R27, 0x1, RZ ;  /* 0x000000011b1b5810 */ /* 0x000fe40007ffe0ff */
[----:B------:R-:W-:-:S03]  /*3d40*/  @P4 IADD3 R24, R24, 0x1, RZ ;  /* 0x0000000118184810 */ /* 0x000fc60007ffe0ff */
[----:B------:R-:W-:Y:S02]  /*3d50*/  @!P2 IMAD.MOV R27, RZ, RZ, -R27 ;  /* 0x000000ffff1ba224 */ /* 0x000fe400078e0a1b */
[----:B------:R-:W-:-:S03]  /*3d60*/  @!P0 IMAD.MOV R24, RZ, RZ, -R24 ;  /* 0x000000ffff188224 */ /* 0x000fc600078e0a18 */
[C---:B------:R-:W-:Y:S02]  /*3d70*/  SEL R3, R8.reuse, R27, !P1 ;  /* 0x0000001b08037207 */ /* 0x040fe40004800000 */
[----:B------:R-:W-:-:S03]  /*3d80*/  SEL R8, R8, R24, !P1 ;  /* 0x0000001808087207 */ /* 0x000fc60004800000 */
[----:B------:R-:W-:-:S04]  /*3d90*/  IMAD.WIDE R36, R3, 0x4, R242 ;  /* 0x0000000403247825 */ /* 0x000fc800078e02f2 */
[----:B------:R-:W-:Y:S01]  /*3da0*/  IMAD.WIDE R26, R8, 0x4, R242 ;  /* 0x00000004081a7825 */ /* 0x000fe200078e02f2 */
[----:B------:R-:W2:Y:S04]  /*3db0*/  LDG.E R4, [R36.64] ;  /* 0x0000000a24047981 */ /* 0x000ea8000c1e1900 */
[----:B------:R-:W2:Y:S01]  /*3dc0*/  LDG.E R9, [R26.64] ;  /* 0x0000000a1a097981 */ /* 0x000ea2000c1e1900 */
[----:B------:R-:W-:Y:S01]  /*3dd0*/  IADD3 R3, R3, -R8, RZ ;  /* 0x8000000803037210 */ /* 0x000fe20007ffe0ff */
[----:B------:R-:W-:-:S04]  /*3de0*/  IMAD.MOV.U32 R8, RZ, RZ, 0x40 ;  /* 0x00000040ff087424 */ /* 0x000fc800078e00ff */
[----:B------:R-:W-:-:S04]  /*3df0*/  IMAD R8, R3, c[0x0][0x2d0], -R8 ;  /* 0x0000b40003087a24 */ /* 0x000fc800078e0a08 */
[----:B------:R-:W-:Y:S01]  /*3e00*/  IMAD.WIDE.U32 R10, R8, c[0x0][0x198], RZ ;  /* 0x00006600080a7a25 */ /* 0x000fe200078e00ff */
[----:B------:R-:W-:-:S05]  /*3e10*/  SHF.R.S32.HI R3, RZ, 0x1f, R8 ;  /* 0x0000001fff037819 */ /* 0x000fca0000011408 */
[----:B------:R-:W-:-:S04]  /*3e20*/  IMAD R3, R3, c[0x0][0x198], RZ ;  /* 0x0000660003037a24 */ /* 0x000fc800078e02ff */
[----:B------:R-:W-:-:S05]  /*3e30*/  IMAD R3, R8, c[0x0][0x19c], R3 ;  /* 0x0000670008037a24 */ /* 0x000fca00078e0203 */
[----:B------:R-:W-:Y:S01]  /*3e40*/  IADD3 R11, R11, R3, RZ ;  /* 0x000000030b0b7210 */ /* 0x000fe20007ffe0ff */
[----:B--2---:R-:W-:-:S04]  /*3e50*/  IMAD.IADD R9, R9, 0x1, -R4 ;  /* 0x0000000109097824 */ /* 0x004fc800078e0a04 */
[----:B------:R-:W-:Y:S01]  /*3e60*/  IMAD.WIDE.U32 R10, R9, c[0x0][0x180], R10 ;  /* 0x00006000090a7a25 */ /* 0x000fe200078e000a */
[----:B------:R-:W-:-:S04]  /*3e70*/  SHF.R.S32.HI R4, RZ, 0x1f, R9 ;  /* 0x0000001fff047819 */ /* 0x000fc80000011409 */
[----:B------:R-:W-:Y:S01]  /*3e80*/  MOV R3, R10 ;  /* 0x0000000a00037202 */ /* 0x000fe20000000f00 */
[----:B------:R-:W-:-:S04]  /*3e90*/  IMAD R4, R4, c[0x0][0x180], RZ ;  /* 0x0000600004047a24 */ /* 0x000fc800078e02ff */
[----:B------:R-:W-:-:S04]  /*3ea0*/  IMAD R4, R9, c[0x0][0x184], R4 ;  /* 0x0000610009047a24 */ /* 0x000fc800078e0204 */
[----:B------:R-:W-:Y:S01]  /*3eb0*/  IMAD.IADD R4, R11, 0x1, R4 ;  /* 0x000000010b047824 */ /* 0x000fe200078e0204 */
[----:B------:R-:W-:Y:S05]  /*3ec0*/  BRA `(.L_x_2340) ;  /* 0x0000004000007947 */ /* 0x000fea0003800000 */
.L_x_2339:
[----:B------:R-:W-:-:S04]  /*3ed0*/  ULEA UR4, -UR8, URZ, 0x6 ;  /* 0x0000003f08047291 */ /* 0x000fc8000f8e313f */
[----:B------:R-:W-:Y:S02]  /*3ee0*/  USHF.R.S32.HI UR5, URZ, 0x1f, UR4 ;  /* 0x0000001f3f057899 */ /* 0x000fe40008011404 */
[----:B------:R-:W-:-:S04]  /*3ef0*/  MOV R3, UR4 ;  /* 0x0000000400037c02 */ /* 0x000fc80008000f00 */
[----:B------:R-:W-:Y:S02]  /*3f00*/  MOV R4, UR5 ;  /* 0x0000000500047c02 */ /* 0x000fe40008000f00 */
.L_x_2340:
[----:B------:R-:W-:Y:S01]  /*3f10*/  IADD3 R166, P0, R3, R166, RZ ;  /* 0x000000a603a67210 */ /* 0x000fe20007f1e0ff */
[----:B------:R-:W-:Y:S02]  /*3f20*/  USHF.L.U32 UR6, UR8, 0x5, URZ ;  /* 0x0000000508067899 */ /* 0x000fe4000800063f */
[----:B------:R-:W-:Y:S02]  /*3f30*/  UMOV UR5, 0x5 ;  /* 0x0000000500057882 */ /* 0x000fe40000000000 */
[----:B------:R-:W-:Y:S01]  /*3f40*/  IMAD.X R165, R4, 0x1, R165, P0 ;  /* 0x0000000104a57824 */ /* 0x000fe200000e06a5 */
[C---:B------:R-:W-:Y:S01]  /*3f50*/  LEA R244, P0, R166.reuse, c[0x0][0x168], 0x1 ;  /* 0x00005a00a6f47a11 */ /* 0x040fe200078008ff */
[----:B------:R-:W-:Y:S02]  /*3f60*/  ULDC UR4, c[0x0][0x19c] ;  /* 0x0000670000047ab9 */ /* 0x000fe40000000800 */
[----:B------:R-:W-:Y:S01]  /*3f70*/  USHF.L.U64.HI UR4, UR8, UR5, UR4 ;  /* 0x0000000508047299 */ /* 0x000fe20008010204 */
[----:B------:R-:W-:-:S02]  /*3f80*/  LEA.HI.X R245, R166, c[0x0][0x16c], R165, 0x1, P0 ;  /* 0x00005b00a6f57a11 */ /* 0x000fc400000f0ca5 */
[----:B------:R-:W-:-:S03]  /*3f90*/  IADD3 R26, P0, R244, UR6, RZ ;  /* 0x00000006f41a7c10 */ /* 0x000fc6000ff1e0ff */
[----:B------:R-:W-:Y:S01]  /*3fa0*/  @!PT LDS RZ, [RZ] ;  /* 0x00000000fffff984 */ /* 0x000fe20000000800 */
[----:B------:R-:W-:Y:S01]  /*3fb0*/  @!PT LDS RZ, [RZ] ;  /* 0x00000000fffff984 */ /* 0x000fe20000000800 */
[----:B------:R-:W-:Y:S01]  /*3fc0*/  @!PT LDS RZ, [RZ] ;  /* 0x00000000fffff984 */ /* 0x000fe20000000800 */
[----:B------:R1:W-:Y:S01]  /*3fd0*/  LDGSTS.E.BYPASS.LTC128B.128 [R241+0x8000], [R244.64] ;  /* 0x08000000f4f17fae */ /* 0x0003e2000b901d4a */
[----:B------:R-:W-:Y:S02]  /*3fe0*/  IADD3.X R27, R245, UR4, RZ, P0, !PT ;  /* 0x00000004f51b7c10 */ /* 0x000fe400087fe4ff */
[----:B------:R-:W-:Y:S01]  /*3ff0*/  IADD3 R10, P0, R26, UR6, RZ ;  /* 0x000000061a0a7c10 */ /* 0x000fe2000ff1e0ff */
[----:B------:R1:W-:Y:S03]  /*4000*/  LDGSTS.E.BYPASS.LTC128B.128 [R241+0xa000], [R244.64+0x80] ;  /* 0x0a000080f4f17fae */ /* 0x0003e6000b901d4a */
[----:B------:R-:W-:Y:S01]  /*4010*/  IADD3.X R11, R27, UR4, RZ, P0, !PT ;  /* 0x000000041b0b7c10 */ /* 0x000fe200087fe4ff */
[----:B------:R1:W-:Y:S01]  /*4020*/  LDGSTS.E.BYPASS.LTC128B.128 [R241+0xc000], [R244.64+0x100] ;  /* 0x0c000100f4f17fae */ /* 0x0003e2000b901d4a */
[----:B------:R-:W-:-:S03]  /*4030*/  IADD3 R8, P0, R10, UR6, RZ ;  /* 0x000000060a087c10 */ /* 0x000fc6000ff1e0ff */
[----:B------:R1:W-:Y:S01]  /*4040*/  LDGSTS.E.BYPASS.LTC128B.128 [R241+0xe000], [R244.64+0x180] ;  /* 0x0e000180f4f17fae */ /* 0x0003e2000b901d4a */
[----:B------:R-:W-:-:S03]  /*4050*/  IADD3.X R9, R11, UR4, RZ, P0, !PT ;  /* 0x000000040b097c10 */ /* 0x000fc600087fe4ff */
[----:B------:R1:W-:Y:S04]  /*4060*/  LDGSTS.E.BYPASS.LTC128B.128 [R241+0x8800], [R26.64] ;  /* 0x088000001af17fae */ /* 0x0003e8000b901d4a */
[----:B------:R1:W-:Y:S04]  /*4070*/  LDGSTS.E.BYPASS.LTC128B.128 [R241+0xa800], [R26.64+0x80] ;  /* 0x0a8000801af17fae */ /* 0x0003e8000b901d4a */
[----:B------:R1:W-:Y:S04]  /*4080*/  LDGSTS.E.BYPASS.LTC128B.128 [R241+0xc800], [R26.64+0x100] ;  /* 0x0c8001001af17fae */ /* 0x0003e8000b901d4a */
[----:B------:R1:W-:Y:S04]  /*4090*/  LDGSTS.E.BYPASS.LTC128B.128 [R241+0xe800], [R26.64+0x180] ;  /* 0x0e8001801af17fae */ /* 0x0003e8000b901d4a */
        /* <DEDUP_REMOVED lines=8> */
[----:B------:R-:W0:Y:S02]  /*4120*/  LDGDEPBAR ;  /* 0x00000000000079af */ /* 0x000e240000000000 */
.L_x_2338:
        /* <DEDUP_REMOVED lines=27> */
[----:B-1----:R-:W-:Y:S02]  /*42e0*/  FMNMX.FTZ R11, R33, R4, !PT ;  /* 0x00000004210b7209 */ /* 0x002fe40007810000 */
[----:B------:R-:W-:Y:S02]  /*42f0*/  FMNMX.FTZ R8, R194, R3, !PT ;  /* 0x00000003c2087209 */ /* 0x000fe40007810000 */
[----:B------:R-:W-:Y:S02]  /*4300*/  FMNMX.FTZ R11, R32, R11, !PT ;  /* 0x0000000b200b7209 */ /* 0x000fe40007810000 */
[----:B------:R-:W-:Y:S01]  /*4310*/  SHF.L.U32 R228, R0, 0x1, RZ ;  /* 0x0000000100e47819 */ /* 0x000fe200000006ff */
[----:B------:R-:W1:Y:S03]  /*4320*/  SHFL.BFLY PT, R9, R8, 0x2, 0x1f ;  /* 0x0c401f0008097f89 */ /* 0x000e6600000e0000 */
[-C--:B------:R-:W-:Y:S01]  /*4330*/  LEA R226, R7, R228.reuse, 0x1 ;  /* 0x000000e407e27211 */ /* 0x080fe200078e08ff */
[----:B------:R-:W2:Y:S01]  /*4340*/  SHFL.BFLY PT, R4, R11, 0x2, 0x1f ;  /* 0x0c401f000b047f89 */ /* 0x000ea200000e0000 */
[----:B------:R-:W-:-:S02]  /*4350*/  LEA R225, R5, R228, 0x1 ;  /* 0x000000e405e17211 */ /* 0x000fc400078e08ff */
[----:B------:R-:W-:Y:S01]  /*4360*/  LEA R224, R5, R226, 0x1 ;  /* 0x000000e205e07211 */ /* 0x000fe200078e08ff */
[----:B------:R-:W-:Y:S04]  /*4370*/  LDSM.16.MT88.4 R36, [R228+0x10000] ;  /* 0x01000000e424783b */ /* 0x000fe80000004200 */
[----:B------:R-:W-:Y:S04]  /*4380*/  LDSM.16.MT88.4 R44, [R226+0x10000] ;  /* 0x01000000e22c783b */ /* 0x000fe80000004200 */
[----:B------:R-:W-:Y:S04]  /*4390*/  LDSM.16.MT88.4 R52, [R225+0x10000] ;  /* 0x01000000e134783b */ /* 0x000fe80000004200 */
[----:B------:R-:W-:Y:S01]  /*43a0*/  LDSM.16.MT88.4 R60, [R224+0x10000] ;  /* 0x01000000e03c783b */ /* 0x000fe20000004200 */
[----:B-1----:R-:W-:-:S03]  /*43b0*/  FMNMX.FTZ R9, R8, R9, !PT ;  /* 0x0000000908097209 */ /* 0x002fc60007810000 */
[----:B------:R-:W-:Y:S01]  /*43c0*/  LDSM.16.MT88.4 R68, [R228+0x12000] ;  /* 0x01200000e444783b */ /* 0x000fe20000004200 */
[----:B--2---:R-:W-:-:S03]  /*43d0*/  FMNMX.FTZ R4, R11, R4, !PT ;  /* 0x000000040b047209 */ /* 0x004fc60007810000 */
[----:B------:R-:W1:Y:S04]  /*43e0*/  SHFL.BFLY PT, R164, R9, 0x1, 0x1f ;  /* 0x0c201f0009a47f89 */ /* 0x000e6800000e0000 */
[----:B------:R-:W2:Y:S04]  /*43f0*/  SHFL.BFLY PT, R3, R4, 0x1, 0x1f ;  /* 0x0c201f0004037f89 */ /* 0x000ea800000e0000 */
[----:B------:R-:W3:Y:S04]  /*4400*/  LDSM.16.MT88.4 R76, [R226+0x12000] ;  /* 0x01200000e24c783b */ /* 0x000ee80000004200 */
[----:B------:R-:W4:Y:S04]  /*4410*/  LDSM.16.MT88.4 R84, [R225+0x12000] ;  /* 0x01200000e154783b */ /* 0x000f280000004200 */
[----:B------:R-:W5:Y:S04]  /*4420*/  LDSM.16.MT88.4 R92, [R224+0x12000] ;  /* 0x01200000e05c783b */ /* 0x000f680000004200 */
[----:B------:R-:W3:Y:S01]  /*4430*/  LDSM.16.MT88.4 R100, [R228+0x14000] ;  /* 0x01400000e464783b */ /* 0x000ee20000004200 */
[----:B-1----:R-:W-:-:S03]  /*4440*/  FMNMX.FTZ R164, R9, R164, !PT ;  /* 0x000000a409a47209 */ /* 0x002fc60007810000 */
[----:B------:R-:W1:Y:S01]  /*4450*/  LDSM.16.MT88.4 R108, [R226+0x14000] ;  /* 0x01400000e26c783b */ /* 0x000e620000004200 */
[----:B--2---:R-:W-:Y:S01]  /*4460*/  FMNMX.FTZ R3, R4, R3, !PT ;  /* 0x0000000304037209 */ /* 0x004fe20007810000 */
[C---:B------:R-:W-:Y:S01]  /*4470*/  FMUL.FTZ R197, R164.reuse, c[0x0][0x23c] ;  /* 0x00008f00a4c57a20 */ /* 0x040fe20000410000 */
[----:B------:R-:W-:Y:S01]  /*4480*/  FSETP.NEU.FTZ.AND P0, PT, R164, -INF , PT ;  /* 0xff800000a400780b */ /* 0x000fe20003f1d000 */
[----:B------:R-:W2:Y:S02]  /*4490*/  LDSM.16.MT88.4 R116, [R225+0x14000] ;  /* 0x01400000e174783b */ /* 0x000ea40000004200 */
[----:B------:R-:W-:Y:S01]  /*44a0*/  FMUL.FTZ R34, R3, c[0x0][0x23c] ;  /* 0x00008f0003227a20 */ /* 0x000fe20000410000 */
[----:B------:R-:W-:Y:S01]  /*44b0*/  FSEL R197, R197, RZ, P0 ;  /* 0x000000ffc5c57208 */ /* 0x000fe20000000000 */
[----:B------:R-:W1:Y:S01]  /*44c0*/  LDSM.16.MT88.4 R124, [R224+0x14000] ;  /* 0x01400000e07c783b */ /* 0x000e620000004200 */
[----:B------:R-:W-:-:S03]  /*44d0*/  FSETP.NEU.FTZ.AND P0, PT, R3, -INF , PT ;  /* 0xff8000000300780b */ /* 0x000fc60003f1d000 */
[--C-:B------:R-:W-:Y:S01]  /*44e0*/  FFMA.FTZ R183, R20, c[0x0][0x23c], -R197.reuse ;  /* 0x00008f0014b77a23 */ /* 0x100fe200000108c5 */
[----:B------:R-:W-:Y:S01]  /*44f0*/  FSEL R34, R34, RZ, P0 ;  /* 0x000000ff22227208 */ /* 0x000fe20000000000 */
[--C-:B------:R-:W-:Y:S01]  /*4500*/  FFMA.FTZ R180, R30, c[0x0][0x23c], -R197.reuse ;  /* 0x00008f001eb47a23 */ /* 0x100fe200000108c5 */
[----:B------:R-:W1:Y:S01]  /*4510*/  LDSM.16.MT88.4 R132, [R228+0x16000] ;  /* 0x01600000e484783b */ /* 0x000e620000004200 */
[--C-:B------:R-:W-:Y:S01]  /*4520*/  FFMA.FTZ R181, R28, c[0x0][0x23c], -R197.reuse ;  /* 0x00008f001cb57a23 */ /* 0x100fe200000108c5 */
[----:B------:R-:W-:Y:S01]  /*4530*/  ISETP.GE.AND P0, PT, R2, 0x2, PT ;  /* 0x000000020200780c */ /* 0x000fe20003f06270 */
[----:B------:R-:W-:Y:S01]  /*4540*/  FFMA.FTZ R176, R18, c[0x0][0x23c], -R197 ;  /* 0x00008f0012b07a23 */ /* 0x000fe200000108c5 */
[----:B------:R-:W1:Y:S01]  /*4550*/  LDSM.16.MT88.4 R156, [R226+0x16000] ;  /* 0x01600000e29c783b */ /* 0x000e620000004200 */
[--C-:B------:R-:W-:Y:S01]  /*4560*/  FFMA.FTZ R182, R22, c[0x0][0x23c], -R34.reuse ;  /* 0x00008f0016b67a23 */ /* 0x100fe20000010822 */
[----:B------:R-:W-:Y:S01]  /*4570*/  MUFU.EX2 R183, R183 ;  /* 0x000000b700b77308 */ /* 0x000fe20000000800 */
[--C-:B------:R-:W-:Y:S01]  /*4580*/  FFMA.FTZ R185, R23, c[0x0][0x23c], -R34.reuse ;  /* 0x00008f0017b97a23 */ /* 0x100fe20000010822 */
[----:B------:R-:W1:Y:S01]  /*4590*/  LDSM.16.MT88.4 R144, [R225+0x16000] ;  /* 0x01600000e190783b */ /* 0x000e620000004200 */
[----:B------:R-:W-:-:S02]  /*45a0*/  FFMA.FTZ R184, R21, c[0x0][0x23c], -R34 ;  /* 0x00008f0015b87a23 */ /* 0x000fc40000010822 */
[--C-:B------:R-:W-:Y:S01]  /*45b0*/  FFMA.FTZ R177, R25, c[0x0][0x23c], -R34.reuse ;  /* 0x00008f0019b17a23 */ /* 0x100fe20000010822 */
[----:B------:R-:W-:Y:S01]  /*45c0*/  LDSM.16.MT88.4 R8, [R228+0x10800] ;  /* 0x01080000e408783b */ /* 0x000fe20000004200 */
[--C-:B------:R-:W-:Y:S01]  /*45d0*/  FFMA.FTZ R175, R6, c[0x0][0x23c], -R197.reuse ;  /* 0x00008f0006af7a23 */ /* 0x100fe200000108c5 */
[----:B------:R-:W2:Y:S01]  /*45e0*/  MUFU.EX2 R180, R180 ;  /* 0x000000b400b47308 */ /* 0x000ea20000000800 */
[--C-:B------:R-:W-:Y:S01]  /*45f0*/  FFMA.FTZ R178, R16, c[0x0][0x23c], -R197.reuse ;  /* 0x00008f0010b27a23 */ /* 0x100fe200000108c5 */
[----:B------:R-:W1:Y:S01]  /*4600*/  LDSM.16.MT88.4 R4, [R224+0x16000] ;  /* 0x01600000e004783b */ /* 0x000e620000004200 */
[--C-:B------:R-:W-:Y:S02]  /*4610*/  FFMA.FTZ R174, R14, c[0x0][0x23c], -R197.reuse ;  /* 0x00008f000eae7a23 */ /* 0x100fe400000108c5 */
[----:B------:R-:W-:Y:S01]  /*4620*/  FFMA.FTZ R169, R12, c[0x0][0x23c], -R197 ;  /* 0x00008f000ca97a23 */ /* 0x000fe200000108c5 */
[----:B------:R-:W-:Y:S01]  /*4630*/  LDSM.16.MT88.4 R24, [R228+0x12800] ;  /* 0x01280000e418783b */ /* 0x000fe20000004200 */
[--C-:B------:R-:W-:Y:S01]  /*4640*/  FFMA.FTZ R179, R19, c[0x0][0x23c], -R34.reuse ;  /* 0x00008f0013b37a23 */ /* 0x100fe20000010822 */
[----:B------:R-:W-:Y:S01]  /*4650*/  MUFU.EX2 R181, R181 ;  /* 0x000000b500b57308 */ /* 0x000fe20000000800 */
[--C-:B------:R-:W-:Y:S01]  /*4660*/  FFMA.FTZ R172, R17, c[0x0][0x23c], -R34.reuse ;  /* 0x00008f0011ac7a23 */ /* 0x100fe20000010822 */
[----:B------:R-:W-:Y:S01]  /*4670*/  LDSM.16.MT88.4 R20, [R224+0x12800] ;  /* 0x01280000e014783b */ /* 0x000fe20000004200 */
[----:B------:R-:W-:-:S02]  /*4680*/  FFMA.FTZ R173, R15, c[0x0][0x23c], -R34 ;  /* 0x00008f000fad7a23 */ /* 0x000fc40000010822 */
[--C-:B------:R-:W-:Y:S01]  /*4690*/  FFMA.FTZ R0, R13, c[0x0][0x23c], -R34.reuse ;  /* 0x00008f000d007a23 */ /* 0x100fe20000010822 */
[----:B------:R-:W1:Y:S01]  /*46a0*/  LDSM.16.MT88.4 R16, [R226+0x10800] ;  /* 0x01080000e210783b */ /* 0x000e620000004200 */
[--C-:B------:R-:W-:Y:S01]  /*46b0*/  FFMA.FTZ R187, R192, c[0x0][0x23c], -R197.reuse ;  /* 0x00008f00c0bb7a23 */ /* 0x100fe200000108c5 */
[----:B------:R-:W3:Y:S01]  /*46c0*/  MUFU.EX2 R176, R176 ;  /* 0x000000b000b07308 */ /* 0x000ee20000000800 */
[----:B--2---:R-:W-:Y:S01]  /*46d0*/  F2FP.BF16.PACK_AB R148, R180, R183 ;  /* 0x000000b7b494723e */ /* 0x004fe200000010ff */
[----:B------:R-:W2:Y:S01]  /*46e0*/  LDSM.16.MT88.4 R12, [R224+0x10800] ;  /* 0x01080000e00c783b */ /* 0x000ea20000004200 */
[--C-:B------:R-:W-:Y:S02]  /*46f0*/  FFMA.FTZ R189, R190, c[0x0][0x23c], -R197.reuse ;  /* 0x00008f00bebd7a23 */ /* 0x100fe400000108c5 */
[--C-:B------:R-:W-:Y:S01]  /*4700*/  FFMA.FTZ R186, R186, c[0x0][0x23c], -R197.reuse ;  /* 0x00008f00baba7a23 */ /* 0x100fe200000108c5 */
[----:B------:R-:W-:Y:S01]  /*4710*/  LDSM.16.MT88.4 R28, [R225+0x10800] ;  /* 0x01080000e11c783b */ /* 0x000fe20000004200 */
[----:B------:R-:W-:Y:S01]  /*4720*/  FFMA.FTZ R188, R188, c[0x0][0x23c], -R197 ;  /* 0x00008f00bcbc7a23 */ /* 0x000fe200000108c5 */
[----:B------:R-:W-:Y:S01]  /*4730*/  MUFU.EX2 R182, R182 ;  /* 0x000000b600b67308 */ /* 0x000fe20000000800 */
[----:B------:R-:W-:-:S02]  /*4740*/  FFMA.FTZ R190, R201, c[0x0][0x23c], -R34 ;  /* 0x00008f00c9be7a23 */ /* 0x000fc40000010822 */
[--C-:B------:R-:W-:Y:S02]  /*4750*/  FFMA.FTZ R191, R191, c[0x0][0x23c], -R34.reuse ;  /* 0x00008f00bfbf7a23 */ /* 0x100fe40000010822 */
[--C-:B------:R-:W-:Y:S02]  /*4760*/  FFMA.FTZ R192, R199, c[0x0][0x23c], -R34.reuse ;  /* 0x00008f00c7c07a23 */ /* 0x100fe40000010822 */
[----:B------:R-:W-:Y:S01]  /*4770*/  FFMA.FTZ R193, R193, c[0x0][0x23c], -R34 ;  /* 0x00008f00c1c17a23 */ /* 0x000fe20000010822 */
[----:B------:R-:W4:Y:S01]  /*4780*/  MUFU.EX2 R185, R185 ;  /* 0x000000b900b97308 */ /* 0x000f220000000800 */
[----:B---3--:R-:W-:Y:S01]  /*4790*/  F2FP.BF16.PACK_AB R150, R176, R181 ;  /* 0x000000b5b096723e */ /* 0x008fe200000010ff */
[--C-:B------:R-:W-:Y:S02]  /*47a0*/  FFMA.FTZ R249, R194, c[0x0][0x23c], -R197.reuse ;  /* 0x00008f00c2f97a23 */ /* 0x100fe400000108c5 */
[--C-:B------:R-:W-:Y:S02]  /*47b0*/  FFMA.FTZ R199, R204, c[0x0][0x23c], -R197.reuse ;  /* 0x00008f00ccc77a23 */ /* 0x100fe400000108c5 */
[----:B------:R-:W-:-:S02]  /*47c0*/  FFMA.FTZ R198, R198, c[0x0][0x23c], -R197 ;  /* 0x00008f00c6c67a23 */ /* 0x000fc400000108c5 */
[----:B------:R-:W-:Y:S01]  /*47d0*/  MUFU.EX2 R184, R184 ;  /* 0x000000b800b87308 */ /* 0x000fe20000000800 */
[----:B------:R-:W-:Y:S02]  /*47e0*/  FFMA.FTZ R196, R196, c[0x0][0x23c], -R197 ;  /* 0x00008f00c4c47a23 */ /* 0x000fe400000108c5 */
[--C-:B------:R-:W-:Y:S02]  /*47f0*/  FFMA.FTZ R194, R195, c[0x0][0x23c], -R34.reuse ;  /* 0x00008f00c3c27a23 */ /* 0x100fe40000010822 */
[--C-:B------:R-:W-:Y:S02]  /*4800*/  FFMA.FTZ R195, R35, c[0x0][0x23c], -R34.reuse ;  /* 0x00008f0023c37a23 */ /* 0x100fe40000010822 */
[--C-:B------:R-:W-:Y:S01]  /*4810*/  FFMA.FTZ R197, R33, c[0x0][0x23c], -R34.reuse ;  /* 0x00008f0021c57a23 */ /* 0x100fe20000010822 */
[----:B------:R-:W3:Y:S01]  /*4820*/  MUFU.EX2 R177, R177 ;  /* 0x000000b100b17308 */ /* 0x000ee20000000800 */
[----:B----4-:R-:W-:Y:S01]  /*4830*/  F2FP.BF16.PACK_AB R149, R185, R182 ;  /* 0x000000b6b995723e */ /* 0x010fe200000010ff */
[----:B------:R-:W-:-:S02]  /*4840*/  FFMA.FTZ R204, R32, c[0x0][0x23c], -R34 ;  /* 0x00008f0020cc7a23 */ /* 0x000fc40000010822 */
[----:B------:R-:W-:Y:S01]  /*4850*/  FADD.FTZ R180, R183, R180 ;  /* 0x000000b4b7b47221 */ /* 0x000fe20000010000 */
[----:B------:R-:W-:Y:S01]  /*4860*/  LDSM.16.MT88.4 R32, [R226+0x11800] ;  /* 0x01180000e220783b */ /* 0x000fe20000004200 */
[----:B------:R-:W-:Y:S02]  /*4870*/  FADD.FTZ R185, R182, R185 ;  /* 0x000000b9b6b97221 */ /* 0x000fe40000010000 */
[----:B------:R-:W-:Y:S01]  /*4880*/  MUFU.EX2 R178, R178 ;  /* 0x000000b200b27308 */ /* 0x000fe20000000800 */
[----:B------:R-:W-:-:S04]  /*4890*/  FADD.FTZ R181, R181, R180 ;  /* 0x000000b4b5b57221 */ /* 0x000fc80000010000 */
[----:B------:R-:W-:Y:S01]  /*48a0*/  FADD.FTZ R181, R176, R181 ;  /* 0x000000b5b0b57221 */ /* 0x000fe20000010000 */
[----:B---3--:R-:W-:Y:S02]  /*48b0*/  F2FP.BF16.PACK_AB R151, R177, R184 ;  /* 0x000000b8b197723e */ /* 0x008fe400000010ff */
[----:B------:R-:W3:Y:S01]  /*48c0*/  MUFU.EX2 R175, R175 ;  /* 0x000000af00af7308 */ /* 0x000ee20000000800 */
        /* <DEDUP_REMOVED lines=9> */
[----:B------:R-:W4:Y:S06]  /*4960*/  MUFU.EX2 R172, R172 ;  /* 0x000000ac00ac7308 */ /* 0x000f2c0000000800 */
        /* <DEDUP_REMOVED lines=8> */
[C---:B-----5:R-:W-:Y:S02]  /*49f0*/  HMMA.16816.F32.BF16 R88, R148.reuse, R92, RZ ;  /* 0x0000005c9458723c */ /* 0x060fe400000418ff */
        /* <DEDUP_REMOVED lines=18> */
[----:B------:R-:W-:Y:S06]  /*4b20*/  MUFU.EX2 R249, R249 ;  /* 0x000000f900f97308 */ /* 0x000fec0000000800 */
        /* <DEDUP_REMOVED lines=17> */
[----:B---3--:R-:W-:Y:S01]  /*4c40*/  F2FP.BF16.PACK_AB R4, R175, R178 ;  /* 0x000000b2af04723e */ /* 0x008fe200000010ff */
[----:B------:R-:W-:Y:S01]  /*4c50*/  HMMA.16816.F32.BF16 R148, R148, R6, RZ ;  /* 0x000000069494723c */ /* 0x000fe200000418ff */
[----:B----4-:R-:W-:Y:S01]  /*4c60*/  F2FP.BF16.PACK_AB R5, R172, R179 ;  /* 0x000000b3ac05723e */ /* 0x010fe200000010ff */
        /* <DEDUP_REMOVED lines=9> */
[----:B------:R-:W-:Y:S01]  /*4d00*/  HMMA.16816.F32.BF16 R160, R4, R8, R160 ;  /* 0x0000000804a0723c */ /* 0x000fe200000418a0 */
[----:B------:R-:W-:-:S07]  /*4d10*/  FADD.FTZ R173, R0, R173 ;  /* 0x000000ad00ad7221 */ /* 0x000fce0000010000 */
        /* <DEDUP_REMOVED lines=18> */
[C---:B------:R-:W-:Y:S01]  /*4e40*/  HMMA.16816.F32.BF16 R68, R4.reuse, R26, R68 ;  /* 0x0000001a0444723c */ /* 0x040fe20000041844 */
[----:B------:R-:W-:Y:S07]  /*4e50*/  LDSM.16.MT88.4 R24, [R225+0x14800] ;  /* 0x01480000e118783b */ /* 0x000fee0000004200 */
[C---:B---3--:R-:W-:Y:S08]  /*4e60*/  HMMA.16816.F32.BF16 R104, R4.reuse, R8, R104 ;  /* 0x000000080468723c */ /* 0x048ff00000041868 */
[C---:B------:R-:W-:Y:S01]  /*4e70*/  HMMA.16816.F32.BF16 R108, R4.reuse, R10, R108 ;  /* 0x0000000a046c723c */ /* 0x040fe2000004186c */
[----:B------:R-:W3:Y:S07]  /*4e80*/  LDSM.16.MT88.4 R8, [R225+0x16800] ;  /* 0x01680000e108783b */ /* 0x000eee0000004200 */
        /* <DEDUP_REMOVED lines=17> */
[----:B------:R-:W2:Y:S07]  /*4fa0*/  LDSM.16.MT88.4 R24, [R226+0x11000] ;  /* 0x01100000e218783b */ /* 0x000eae0000004200 */
[C---:B-1----:R-:W-:Y:S08]  /*4fb0*/  HMMA.16816.F32.BF16 R128, R4.reuse, R20, R128 ;  /* 0x000000140480723c */ /* 0x042ff00000041880 */
[C---:B------:R-:W-:Y:S01]  /*4fc0*/  HMMA.16816.F32.BF16 R132, R4.reuse, R22, R132 ;  /* 0x000000160484723c */ /* 0x040fe20000041884 */
[----:B------:R-:W1:Y:S07]  /*4fd0*/  LDSM.16.MT88.4 R20, [R224+0x11000] ;  /* 0x01100000e014783b */ /* 0x000e6e0000004200 */
        /* <DEDUP_REMOVED lines=18> */
[C---:B---3--:R-:W-:Y:S08]  /*5100*/  HMMA.16816.F32.BF16 R48, R4.reuse, R8, R48 ;  /* 0x000000080430723c */ /* 0x048ff00000041830 */
[C---:B------:R-:W-:Y:S01]  /*5110*/  HMMA.16816.F32.BF16 R52, R4.reuse, R10, R52 ;  /* 0x0000000a0434723c */ /* 0x040fe20000041834 */
[----:B------:R-:W3:Y:S07]  /*5120*/  LDSM.16.MT88.4 R8, [R225+0x13000] ;  /* 0x01300000e108783b */ /* 0x000eee0000004200 */
[C---:B------:R-:W-:Y:S08]  /*5130*/  HMMA.16816.F32.BF16 R40, R4.reuse, R24, R40 ;  /* 0x000000180428723c */ /* 0x040ff00000041828 */
        /* <DEDUP_REMOVED lines=31> */
[----:B------:R-:W-:Y:S07]  /*5330*/  LDSM.16.MT88.4 R24, [R224+0x11800] ;  /* 0x01180000e018783b */ /* 0x000fee0000004200 */
[C---:B-1----:R-:W-:Y:S08]  /*5340*/  HMMA.16816.F32.BF16 R136, R4.reuse, R20, R136 ;  /* 0x000000140488723c */ /* 0x042ff00000041888 */
[C---:B------:R-:W-:Y:S01]  /*5350*/  HMMA.16816.F32.BF16 R156, R4.reuse, R22, R156 ;  /* 0x00000016049c723c */ /* 0x040fe2000004189c */
[----:B------:R-:W-:Y:S07]  /*5360*/  LDSM.16.MT88.4 R20, [R226+0x13800] ;  /* 0x01380000e214783b */ /* 0x000fee0000004200 */
[C---:B----4-:R-:W-:Y:S08]  /*5370*/  HMMA.16816.F32.BF16 R140, R4.reuse, R16, R140 ;  /* 0x00000010048c723c */ /* 0x050ff0000004188c */
[C---:B------:R-:W-:Y:S01]  /*5380*/  HMMA.16816.F32.BF16 R144, R4.reuse, R18, R144 ;  /* 0x000000120490723c */ /* 0x040fe20000041890 */
[----:B------:R-:W-:Y:S07]  /*5390*/  LDSM.16.MT88.4 R16, [R224+0x13800] ;  /* 0x01380000e010783b */ /* 0x000fee0000004200 */
[C---:B--2---:R-:W-:Y:S08]  /*53a0*/  HMMA.16816.F32.BF16 R152, R4.reuse, R12, R152 ;  /* 0x0000000c0498723c */ /* 0x044ff00000041898 */
        /* <DEDUP_REMOVED lines=14> */
[----:B------:R-:W-:-:S05]  /*5490*/  FADD.FTZ R247, R204, R197 ;  /* 0x000000c5ccf77221 */ /* 0x000fca0000010000 */
[C---:B------:R-:W-:Y:S01]  /*54a0*/  HMMA.16816.F32.BF16 R36, R4.reuse, R10, R36 ;  /* 0x0000000a0424723c */ /* 0x040fe20000041824 */
[----:B------:R-:W2:Y:S07]  /*54b0*/  LDSM.16.MT88.4 R8, [R225+0x13800] ;  /* 0x01380000e108783b */ /* 0x000eae0000004200 */
[C---:B------:R-:W-:Y:S08]  /*54c0*/  HMMA.16816.F32.BF16 R48, R4.reuse, R28, R48 ;  /* 0x0000001c0430723c */ /* 0x040ff00000041830 */
[C---:B-1----:R-:W-:Y:S08]  /*54d0*/  HMMA.16816.F32.BF16 R64, R4.reuse, R12, R64 ;  /* 0x0000000c0440723c */ /* 0x042ff00000041840 */
[C---:B------:R-:W-:Y:S01]  /*54e0*/  HMMA.16816.F32.BF16 R68, R4.reuse, R14, R68 ;  /* 0x0000000e0444723c */ /* 0x040fe20000041844 */
[----:B------:R-:W1:Y:S07]  /*54f0*/  LDSM.16.MT88.4 R12, [R228+0x15800] ;  /* 0x01580000e40c783b */ /* 0x000e6e0000004200 */
[C---:B------:R-:W-:Y:S01]  /*5500*/  HMMA.16816.F32.BF16 R52, R4.reuse, R30, R52 ;  /* 0x0000001e0434723c */ /* 0x040fe20000041834 */
[----:B------:R-:W-:Y:S07]  /*5510*/  LDSM.16.MT88.4 R28, [R226+0x15800] ;  /* 0x01580000e21c783b */ /* 0x000fee0000004200 */
[C---:B------:R-:W-:Y:S08]  /*5520*/  HMMA.16816.F32.BF16 R56, R4.reuse, R24, R56 ;  /* 0x000000180438723c */ /* 0x040ff00000041838 */
[C---:B--2---:R-:W-:Y:S08]  /*5530*/  HMMA.16816.F32.BF16 R80, R4.reuse, R8, R80 ;  /* 0x000000080450723c */ /* 0x044ff00000041850 */
[C---:B------:R-:W-:Y:S01]  /*5540*/  HMMA.16816.F32.BF16 R84, R4.reuse, R10, R84 ;  /* 0x0000000a0454723c */ /* 0x040fe20000041854 */
[----:B------:R-:W2:Y:S07]  /*5550*/  LDSM.16.MT88.4 R8, [R228+0x17800] ;  /* 0x01780000e408783b */ /* 0x000eae0000004200 */
        /* <DEDUP_REMOVED lines=14> */
[C---:B------:R-:W-:Y:S08]  /*5640*/  HMMA.16816.F32.BF16 R40, R4.reuse, R32, R40 ;  /* 0x000000200428723c */ /* 0x040ff00000041828 */
[C---:B------:R-:W-:Y:S08]  /*5650*/  HMMA.16816.F32.BF16 R44, R4.reuse, R34, R44 ;  /* 0x00000022042c723c */ /* 0x040ff0000004182c */
[C---:B------:R-:W-:Y:S08]  /*5660*/  HMMA.16816.F32.BF16 R104, R4.reuse, R28, R104 ;  /* 0x0000001c0468723c */ /* 0x040ff00000041868 */
[C---:B------:R-:W-:Y:S08]  /*5670*/  HMMA.16816.F32.BF16 R108, R4.reuse, R30, R108 ;  /* 0x0000001e046c723c */ /* 0x040ff0000004186c */
[C---:B---3--:R-:W-:Y:S08]  /*5680*/  HMMA.16816.F32.BF16 R112, R4.reuse, R24, R112 ;  /* 0x000000180470723c */ /* 0x048ff00000041870 */
[C---:B------:R-:W-:Y:S08]  /*5690*/  HMMA.16816.F32.BF16 R116, R4.reuse, R26, R116 ;  /* 0x0000001a0474723c */ /* 0x040ff00000041874 */
[C---:B----4-:R-:W-:Y:S08]  /*56a0*/  HMMA.16816.F32.BF16 R120, R4.reuse, R20, R120 ;  /* 0x000000140478723c */ /* 0x050ff00000041878 */
[C---:B------:R-:W-:Y:S08]  /*56b0*/  HMMA.16816.F32.BF16 R124, R4.reuse, R22, R124 ;  /* 0x00000016047c723c */ /* 0x040ff0000004187c */
[C---:B-----5:R-:W-:Y:S08]  /*56c0*/  HMMA.16816.F32.BF16 R136, R4.reuse, R16, R136 ;  /* 0x000000100488723c */ /* 0x060ff00000041888 */
[C---:B------:R-:W-:Y:S08]  /*56d0*/  HMMA.16816.F32.BF16 R156, R4.reuse, R18, R156 ;  /* 0x00000012049c723c */ /* 0x040ff0000004189c */
[C---:B-1----:R-:W-:Y:S08]  /*56e0*/  HMMA.16816.F32.BF16 R140, R4.reuse, R12, R140 ;  /* 0x0000000c048c723c */ /* 0x042ff0000004188c */
[C---:B------:R-:W-:Y:S08]  /*56f0*/  HMMA.16816.F32.BF16 R144, R4.reuse, R14, R144 ;  /* 0x0000000e0490723c */ /* 0x040ff00000041890 */
[C---:B--2---:R-:W-:Y:S08]  /*5700*/  HMMA.16816.F32.BF16 R152, R4.reuse, R8, R152 ;  /* 0x000000080498723c */ /* 0x044ff00000041898 */
[----:B------:R-:W-:Y:S01]  /*5710*/  HMMA.16816.F32.BF16 R148, R4, R10, R148 ;  /* 0x0000000a0494723c */ /* 0x000fe20000041894 */
[----:B------:R-:W-:Y:S07]  /*5720*/  @!P0 BRA `(.L_x_2341) ;  /* 0x00003eb000008947 */ /* 0x000fee0003800000 */
[----:B------:R-:W-:Y:S01]  /*5730*/  IABS R0, c[0x0][0x2d0] ;  /* 0x0000b40000007a13 */ /* 0x000fe20000000000 */
[----:B------:R-:W-:-:S04]  /*5740*/  DEPBAR.LE SB0, 0x0 ;  /* 0x000080000000791a */ /* 0x000fc80000000000 */
[----:B------:R1:W2:Y:S01]  /*5750*/  R2UR UR6, R0 ;  /* 0x00000000000673c2 */ /* 0x0002a200000e0000 */
[----:B------:R-:W-:Y:S01]  /*5760*/  IADD3 R239, R2, -0x2, RZ ;  /* 0xfffffffe02ef7810 */ /* 0x000fe20007ffe0ff */
[----:B------:R-:W-:Y:S06]  /*5770*/  BAR.SYNC.DEFER_BLOCKING 0x0 ;  /* 0x0000000000007b1d */ /* 0x000fec0000010000 */
[----:B-12---:R-:W-:Y:S05]  /*5780*/  @!P6 BRA `(.L_x_2342) ;  /* 0x000004700000e947 */ /* 0x006fea0003800000 */
[----:B------:R-:W1:Y:S01]  /*5790*/  I2F.RP R8, UR6 ;  /* 0x0000000600087d06 */ /* 0x000e620008209400 */
[----:B------:R-:W-:-:S05]  /*57a0*/  IMAD.SHL.U32 R5, R239, 0x40, RZ ;  /* 0x00000040ef057824 */ /* 0x000fca00078e00ff */
[----:B------:R-:W-:Y:S02]  /*57b0*/  IADD3 R6, R5, 0x40, RZ ;  /* 0x0000004005067810 */ /* 0x000fe40007ffe0ff */
        /* <DEDUP_REMOVED lines=9> */
[----:B------:R-:W-:-:S03]  /*5850*/  UIMAD UR9, UR4, UR6, URZ ;  /* 0x00000006040972a4 */ /* 0x000fc6000f8e023f */
[----:B------:R-:W-:Y:S02]  /*5860*/  UMOV UR4, URZ ;  /* 0x0000003f00047c82 */ /* 0x000fe40008000000 */
[----:B------:R-:W-:Y:S02]  /*5870*/  UIMAD.WIDE.U32 UR16, UR5, UR9, UR4 ;  /* 0x00000009051072a5 */ /* 0x000fe4000f8e0004 */
[----:B------:R-:W1:Y:S02]  /*5880*/  R2UR UR4, R5 ;  /* 0x00000000050473c2 */ /* 0x000e6400000e0000 */
[----:B---3--:R-:W-:Y:S02]  /*5890*/  UIMAD.WIDE.U32 UR14, UR17, UR12, URZ ;  /* 0x0000000c110e72a5 */ /* 0x008fe4000f8e003f */
[----:B--2---:R-:W-:Y:S02]  /*58a0*/  UIMAD.WIDE.U32 UR16, UR17, UR7, URZ ;  /* 0x00000007111072a5 */ /* 0x004fe4000f8e003f */
[----:B------:R-:W-:-:S04]  /*58b0*/  UIADD3 UR9, -UR15, URZ, URZ ;  /* 0x0000003f0f097290 */ /* 0x000fc8000fffe13f */
[----:B------:R-:W-:Y:S02]  /*58c0*/  UIMAD UR12, UR6, UR9, UR12 ;  /* 0x00000009060c72a4 */ /* 0x000fe4000f8e020c */
[----:B------:R-:W-:Y:S02]  /*58d0*/  UMOV UR13, UR17 ;  /* 0x00000011000d7c82 */ /* 0x000fe40008000000 */
[----:B------:R-:W-:Y:S02]  /*58e0*/  UIADD3 UR5, -UR13, URZ, URZ ;  /* 0x0000003f0d057290 */ /* 0x000fe4000fffe13f */
[----:B------:R-:W-:Y:S01]  /*58f0*/  UISETP.GT.U32.AND UP2, UPT, UR6, UR12, UPT ;  /* 0x0000000c0600728c */ /* 0x000fe2000bf44070 */
[----:B------:R-:W2:Y:S01]  /*5900*/  R2UR UR9, R6 ;  /* 0x00000000060973c2 */ /* 0x000ea200000e0000 */
[----:B------:R-:W-:-:S03]  /*5910*/  UIMAD UR7, UR6, UR5, UR7 ;  /* 0x00000005060772a4 */ /* 0x000fc6000f8e0207 */
[----:B------:R-:W-:Y:S02]  /*5920*/  ULDC UR5, c[0x0][0x2d0] ;  /* 0x0000b40000057ab9 */ /* 0x000fe40000000800 */
[----:B------:R-:W-:Y:S02]  /*5930*/  UISETP.GT.U32.AND UP1, UPT, UR6, UR7, UPT ;  /* 0x000000070600728c */ /* 0x000fe4000bf24070 */
[----:B-1----:R-:W-:Y:S02]  /*5940*/  ULOP3.LUT UR4, UR4, UR5, URZ, 0x3c, !UPT ;  /* 0x0000000504047292 */ /* 0x002fe4000f8e3c3f */
[----:B------:R-:W-:Y:S02]  /*5950*/  @!UP2 UIADD3 UR12, UR12, -UR6, URZ ;  /* 0x800000060c0ca290 */ /* 0x000fe4000fffe03f */
[----:B------:R-:W-:Y:S02]  /*5960*/  UISETP.GE.AND UP0, UPT, UR4, URZ, UPT ;  /* 0x0000003f0400728c */ /* 0x000fe4000bf06270 */
[----:B------:R-:W-:-:S02]  /*5970*/  UISETP.GE.U32.AND UP4, UPT, UR12, UR6, UPT ;  /* 0x000000060c00728c */ /* 0x000fc4000bf86070 */
[----:B------:R-:W-:Y:S02]  /*5980*/  @!UP2 UIADD3 UR15, UR15, 0x1, URZ ;  /* 0x000000010f0fa890 */ /* 0x000fe4000fffe03f */
[----:B------:R-:W-:Y:S02]  /*5990*/  @!UP1 UIADD3 UR7, UR7, -UR6, URZ ;  /* 0x8000000607079290 */ /* 0x000fe4000fffe03f */
[----:B------:R-:W-:Y:S02]  /*59a0*/  @!UP1 UIADD3 UR13, UR13, 0x1, URZ ;  /* 0x000000010d0d9890 */ /* 0x000fe4000fffe03f */
[----:B------:R-:W-:Y:S02]  /*59b0*/  UISETP.GE.U32.AND UP3, UPT, UR7, UR6, UPT ;  /* 0x000000060700728c */ /* 0x000fe4000bf66070 */
[----:B--2---:R-:W-:Y:S02]  /*59c0*/  ULOP3.LUT UR9, UR9, UR5, URZ, 0x3c, !UPT ;  /* 0x0000000509097292 */ /* 0x004fe4000f8e3c3f */
[----:B------:R-:W-:-:S02]  /*59d0*/  @UP4 UIADD3 UR15, UR15, 0x1, URZ ;  /* 0x000000010f0f4890 */ /* 0x000fc4000fffe03f */
[----:B------:R-:W-:-:S03]  /*59e0*/  UISETP.GE.AND UP1, UPT, UR9, URZ, UPT ;  /* 0x0000003f0900728c */ /* 0x000fc6000bf26270 */
[----:B------:R-:W-:Y:S02]  /*59f0*/  ULDC UR9, c[0x0][0x2d0] ;  /* 0x0000b40000097ab9 */ /* 0x000fe40000000800 */
[----:B------:R-:W-:Y:S02]  /*5a00*/  @UP3 UIADD3 UR13, UR13, 0x1, URZ ;  /* 0x000000010d0d3890 */ /* 0x000fe4000fffe03f */
[----:B------:R-:W-:Y:S02]  /*5a10*/  UISETP.NE.AND UP2, UPT, URZ, UR9, UPT ;  /* 0x000000093f00728c */ /* 0x000fe4000bf45270 */
[----:B------:R-:W-:Y:S02]  /*5a20*/  ULOP3.LUT UR4, URZ, UR9, URZ, 0x33, !UPT ;  /* 0x000000093f047292 */ /* 0x000fe4000f8e333f */
[----:B------:R-:W-:Y:S02]  /*5a30*/  @!UP1 UIADD3 UR15, -UR15, URZ, URZ ;  /* 0x0000003f0f0f9290 */ /* 0x000fe4000fffe13f */
[----:B------:R-:W-:-:S02]  /*5a40*/  @!UP0 UIADD3 UR13, -UR13, URZ, URZ ;  /* 0x0000003f0d0d8290 */ /* 0x000fc4000fffe13f */
[----:B------:R-:W-:Y:S02]  /*5a50*/  USEL UR5, UR4, UR15, !UP2 ;  /* 0x0000000f04057287 */ /* 0x000fe4000d000000 */
[----:B------:R-:W-:-:S04]  /*5a60*/  USEL UR4, UR4, UR13, !UP2 ;  /* 0x0000000d04047287 */ /* 0x000fc8000d000000 */
[----:B------:R-:W-:Y:S02]  /*5a70*/  MOV R5, UR5 ;  /* 0x0000000500057c02 */ /* 0x000fe40008000f00 */
[----:B------:R-:W-:-:S03]  /*5a80*/  IMAD.U32 R7, RZ, RZ, UR4 ;  /* 0x00000004ff077e24 */ /* 0x000fc6000f8e00ff */
[----:B------:R-:W-:-:S04]  /*5a90*/  IMAD.WIDE R4, R5, 0x4, R242 ;  /* 0x0000000405047825 */ /* 0x000fc800078e02f2 */
[----:B------:R-:W-:Y:S02]  /*5aa0*/  IMAD.WIDE R6, R7, 0x4, R242 ;  /* 0x0000000407067825 */ /* 0x000fe400078e02f2 */
[----:B------:R-:W2:Y:S04]  /*5ab0*/  LDG.E R4, [R4.64] ;  /* 0x0000000a04047981 */ /* 0x000ea8000c1e1900 */
[----:B------:R-:W3:Y:S01]  /*5ac0*/  LDG.E R0, [R6.64] ;  /* 0x0000000a06007981 */ /* 0x000ee2000c1e1900 */
[----:B------:R-:W-:-:S03]  /*5ad0*/  UIADD3 UR5, UR5, -UR4, URZ ;  /* 0x8000000405057290 */ /* 0x000fc6000fffe03f */
        /* <DEDUP_REMOVED lines=18> */
.L_x_2342:
[----:B------:R-:W-:Y:S02]  /*5c00*/  ULDC UR14, c[0x0][0x1a0] ;  /* 0x00006800000e7ab9 */ /* 0x000fe40000000800 */
[----:B------:R-:W-:-:S04]  /*5c10*/  ULEA UR14, -UR14, URZ, 0x6 ;  /* 0x0000003f0e0e7291 */ /* 0x000fc8000f8e313f */
[----:B------:R-:W-:Y:S02]  /*5c20*/  USHF.R.S32.HI UR12, URZ, 0x1f, UR14 ;  /* 0x0000001f3f0c7899 */ /* 0x000fe4000801140e */
.L_x_2343:
[----:B------:R-:W-:Y:S01]  /*5c30*/  IMAD.U32 R5, RZ, RZ, UR14 ;  /* 0x0000000eff057e24 */ /* 0x000fe2000f8e00ff */
[----:B------:R-:W-:Y:S01]  /*5c40*/  ULDC.64 UR4, c[0x0][0x1a0] ;  /* 0x0000680000047ab9 */ /* 0x000fe20000000a00 */
[----:B------:R-:W-:Y:S01]  /*5c50*/  IADD3 R7, P0, R170, UR14, RZ ;  /* 0x0000000eaa077c10 */ /* 0x000fe2000ff1e0ff */
[----:B------:R-:W-:Y:S01]  /*5c60*/  ULEA UR7, UP0, UR4, UR14, 0x4 ;  /* 0x0000000e04077291 */ /* 0x000fe2000f80203f */
[----:B------:R-:W-:Y:S01]  /*5c70*/  IMAD.U32 R0, RZ, RZ, UR12 ;  /* 0x0000000cff007e24 */ /* 0x000fe2000f8e00ff */
[C---:B------:R-:W-:Y:S01]  /*5c80*/  LEA R236, P1, R5.reuse, R236, 0x1 ;  /* 0x000000ec05ec7211 */ /* 0x040fe200078208ff */
[----:B------:R-:W-:Y:S01]  /*5c90*/  USHF.L.U32 UR9, UR4, 0x5, URZ ;  /* 0x0000000504097899 */ /* 0x000fe2000800063f */
[----:B------:R-:W-:Y:S01]  /*5ca0*/  IADD3.X R4, R168, UR12, RZ, P0, !PT ;  /* 0x0000000ca8047c10 */ /* 0x000fe200087fe4ff */
[----:B------:R-:W-:Y:S01]  /*5cb0*/  ULEA.HI.X UR12, UR4, UR12, UR5, 0x4, UP0 ;  /* 0x0000000c040c7291 */ /* 0x000fe200080f2405 */
[----:B------:R-:W-:Y:S01]  /*5cc0*/  LEA.HI.X R237, R5, R237, R0, 0x1, P1 ;  /* 0x000000ed05ed7211 */ /* 0x000fe200008f0c00 */
[----:B------:R-:W-:Y:S01]  /*5cd0*/  IMAD R0, R239, 0x40, R202 ;  /* 0x00000040ef007824 */ /* 0x000fe200078e02ca */
[----:B------:R-:W-:Y:S01]  /*5ce0*/  IADD3 R170, P0, R170, UR7, RZ ;  /* 0x00000007aaaa7c10 */ /* 0x000fe2000ff1e0ff */
[----:B------:R-:W-:Y:S01]  /*5cf0*/  UMOV UR7, 0x5 ;  /* 0x0000000500077882 */ /* 0x000fe20000000000 */
[C---:B------:R-:W-:Y:S01]  /*5d00*/  LEA R6, P1, R7.reuse, c[0x0][0x170], 0x1 ;  /* 0x00005c0007067a11 */ /* 0x040fe200078208ff */
[----:B------:R-:W-:Y:S01]  /*5d10*/  USHF.L.U64.HI UR4, UR4, UR7, UR5 ;  /* 0x0000000704047299 */ /* 0x000fe20008010205 */
[----:B------:R-:W-:Y:S01]  /*5d20*/  IADD3.X R5, R168, UR12, RZ, P0, !PT ;  /* 0x0000000ca8057c10 */ /* 0x000fe200087fe4ff */
[----:B------:R-:W-:Y:S01]  /*5d30*/  @!PT LDS RZ, [RZ] ;  /* 0x00000000fffff984 */ /* 0x000fe20000000800 */
[----:B------:R-:W-:Y:S01]  /*5d40*/  @!PT LDS RZ, [RZ] ;  /* 0x00000000fffff984 */ /* 0x000fe20000000800 */
[----:B------:R-:W-:Y:S01]  /*5d50*/  @!PT LDS RZ, [RZ] ;  /* 0x00000000fffff984 */ /* 0x000fe20000000800 */
[----:B------:R1:W-:Y:S01]  /*5d60*/  LDGSTS.E.BYPASS.LTC128B.128 [R241+0x10000], [R236.64] ;  /* 0x10000000ecf17fae */ /* 0x0003e2000b901d4a */
[----:B------:R-:W-:-:S02]  /*5d70*/  LEA.HI.X R7, R7, c[0x0][0x174], R4, 0x1, P1 ;  /* 0x00005d0007077a11 */ /* 0x000fc400008f0c04 */
[----:B------:R-:W-:Y:S02]  /*5d80*/  LEA R8, P0, R170, c[0x0][0x170], 0x1 ;  /* 0x00005c00aa087a11 */ /* 0x000fe400078008ff */
[----:B------:R-:W-:Y:S01]  /*5d90*/  IADD3 R4, P1, R236, UR9, RZ ;  /* 0x00000009ec047c10 */ /* 0x000fe2000ff3e0ff */
[----:B------:R2:W-:Y:S01]  /*5da0*/  LDGSTS.E.BYPASS.LTC128B.128 [R241+0x12000], [R6.64+0x80] ;  /* 0x1200008006f17fae */ /* 0x0005e2000b901d4a */
[----:B------:R-:W-:Y:S02]  /*5db0*/  LEA.HI.X R9, R170, c[0x0][0x174], R5, 0x1, P0 ;  /* 0x00005d00aa097a11 */ /* 0x000fe400000f0c05 */
[----:B------:R-:W-:Y:S01]  /*5dc0*/  IADD3.X R5, R237, UR4, RZ, P1, !PT ;  /* 0x00000004ed057c10 */ /* 0x000fe20008ffe4ff */
[----:B------:R2:W-:Y:S01]  /*5dd0*/  LDGSTS.E.BYPASS.LTC128B.128 [R241+0x14000], [R6.64+0x100] ;  /* 0x1400010006f17fae */ /* 0x0005e2000b901d4a */
[----:B------:R-:W-:Y:S02]  /*5de0*/  IADD3 R10, P1, R4, UR9, RZ ;  /* 0x00000009040a7c10 */ /* 0x000fe4000ff3e0ff */
[----:B------:R-:W-:Y:S01]  /*5df0*/  IADD3 R24, P0, R8, UR9, RZ ;  /* 0x0000000908187c10 */ /* 0x000fe2000ff1e0ff */
[----:B------:R2:W-:Y:S01]  /*5e00*/  LDGSTS.E.BYPASS.LTC128B.128 [R241+0x16000], [R6.64+0x180] ;  /* 0x1600018006f17fae */ /* 0x0005e2000b901d4a */
[----:B------:R-:W-:-:S02]  /*5e10*/  IADD3.X R11, R5, UR4, RZ, P1, !PT ;  /* 0x00000004050b7c10 */ /* 0x000fc40008ffe4ff */
[----:B------:R-:W-:Y:S01]  /*5e20*/  IADD3 R16, P1, R10, UR9, RZ ;  /* 0x000000090a107c10 */ /* 0x000fe2000ff3e0ff */
[----:B------:R2:W-:Y:S01]  /*5e30*/  LDGSTS.E.BYPASS.LTC128B.128 [R241+0x10800], [R4.64] ;  /* 0x1080000004f17fae */ /* 0x0005e2000b901d4a */
[----:B------:R-:W-:Y:S02]  /*5e40*/  IADD3.X R25, R9, UR4, RZ, P0, !PT ;  /* 0x0000000409197c10 */ /* 0x000fe400087fe4ff */
[----:B------:R-:W-:Y:S01]  /*5e50*/  IADD3 R18, P0, R24, UR9, RZ ;  /* 0x0000000918127c10 */ /* 0x000fe2000ff1e0ff */
[----:B------:R3:W-:Y:S01]  /*5e60*/  LDGSTS.E.BYPASS.LTC128B.128 [R241+0x12800], [R8.64+0x80] ;  /* 0x1280008008f17fae */ /* 0x0007e2000b901d4a */
[----:B------:R-:W-:Y:S02]  /*5e70*/  IADD3.X R17, R11, UR4, RZ, P1, !PT ;  /* 0x000000040b117c10 */ /* 0x000fe40008ffe4ff */
[----:B------:R-:W-:Y:S01]  /*5e80*/  IADD3.X R19, R25, UR4, RZ, P0, !PT ;  /* 0x0000000419137c10 */ /* 0x000fe200087fe4ff */
[----:B------:R3:W-:Y:S01]  /*5e90*/  LDGSTS.E.BYPASS.LTC128B.128 [R241+0x14800], [R8.64+0x100] ;  /* 0x1480010008f17fae */ /* 0x0007e2000b901d4a */
[----:B------:R-:W-:-:S02]  /*5ea0*/  ISETP.GE.AND P3, PT, R0, R200, PT ;  /* 0x000000c80000720c */ /* 0x000fc40003f66270 */
[----:B------:R-:W-:Y:S01]  /*5eb0*/  ISETP.GE.AND P1, PT, R0, R167, PT ;  /* 0x000000a70000720c */ /* 0x000fe20003f26270 */
[----:B------:R3:W-:Y:S01]  /*5ec0*/  LDGSTS.E.BYPASS.LTC128B.128 [R241+0x16800], [R8.64+0x180] ;  /* 0x1680018008f17fae */ /* 0x0007e2000b901d4a */
[----:B------:R-:W-:Y:S02]  /*5ed0*/  ISETP.GE.AND P0, PT, R2, 0x3, PT ;  /* 0x000000030200780c */ /* 0x000fe40003f06270 */
[----:B------:R-:W-:Y:S01]  /*5ee0*/  IADD3 R2, R0, 0x38, RZ ;  /* 0x0000003800027810 */ /* 0x000fe20007ffe0ff */
        /* <DEDUP_REMOVED lines=8> */
[----:B------:R-:W-:Y:S04]  /*5f70*/  LDSM.16.M88.4 R180, [R234] ;  /* 0x00000000eab4783b */ /* 0x000fe80000000200 */
[----:B------:R-:W4:Y:S04]  /*5f80*/  LDSM.16.M88.4 R20, [R233+0x8000] ;  /* 0x00800000e914783b */ /* 0x000f280000000200 */
[----:B------:R-:W5:Y:S04]  /*5f90*/  LDSM.16.M88.4 R12, [R233+0x8800] ;  /* 0x00880000e90c783b */ /* 0x000f680000000200 */
[----:B--2---:R-:W3:Y:S04]  /*5fa0*/  LDSM.16.M88.4 R4, [R233+0x9000] ;  /* 0x00900000e904783b */ /* 0x004ee80000000200 */
[----:B------:R-:W2:Y:S04]  /*5fb0*/  LDSM.16.M88.4 R32, [R233+0x9800] ;  /* 0x00980000e920783b */ /* 0x000ea80000000200 */
[----:B------:R-:W-:Y:S04]  /*5fc0*/  LDSM.16.M88.4 R172, [R232] ;  /* 0x00000000e8ac783b */ /* 0x000fe80000000200 */
[----:B------:R-:W1:Y:S04]  /*5fd0*/  LDSM.16.M88.4 R28, [R231] ;  /* 0x00000000e71c783b */ /* 0x000e680000000200 */
[----:B------:R-:W1:Y:S04]  /*5fe0*/  LDSM.16.M88.4 R192, [R223] ;  /* 0x00000000dfc0783b */ /* 0x000e680000000200 */
[----:B------:R-:W1:Y:S04]  /*5ff0*/  LDSM.16.M88.4 R188, [R222] ;  /* 0x00000000debc783b */ /* 0x000e680000000200 */
[----:B------:R-:W1:Y:S04]  /*6000*/  LDSM.16.M88.4 R176, [R221] ;  /* 0x00000000ddb0783b */ /* 0x000e680000000200 */
[----:B------:R-:W-:Y:S01]  /*6010*/  LDSM.16.M88.4 R168, [R227+0x8000] ;  /* 0x00800000e3a8783b */ /* 0x000fe20000000200 */
[C---:B----4-:R-:W-:Y:S03]  /*6020*/  HMMA.16816.F32.BF16 R24, R180.reuse, R20, RZ ;  /* 0x00000014b418723c */ /* 0x050fe600000418ff */
[----:B------:R-:W-:Y:S04]  /*6030*/  LDSM.16.M88.4 R196, [R227+0x9000] ;  /* 0x00900000e3c4783b */ /* 0x000fe80000000200 */
[----:B------:R-:W0:Y:S01]  /*6040*/  LDGDEPBAR ;  /* 0x00000000000079af */ /* 0x000e220000000000 */
[C---:B------:R-:W-:Y:S08]  /*6050*/  HMMA.16816.F32.BF16 R20, R180.reuse, R22, RZ ;  /* 0x00000016b414723c */ /* 0x040ff000000418ff */
[C---:B-----5:R-:W-:Y:S08]  /*6060*/  HMMA.16816.F32.BF16 R16, R180.reuse, R12, RZ ;  /* 0x0000000cb410723c */ /* 0x060ff000000418ff */
[C---:B------:R-:W-:Y:S08]  /*6070*/  HMMA.16816.F32.BF16 R12, R180.reuse, R14, RZ ;  /* 0x0000000eb40c723c */ /* 0x040ff000000418ff */
[C---:B---3--:R-:W-:Y:S08]  /*6080*/  HMMA.16816.F32.BF16 R8, R180.reuse, R4, RZ ;  /* 0x00000004b408723c */ /* 0x048ff000000418ff */
[C---:B------:R-:W-:Y:S08]  /*6090*/  HMMA.16816.F32.BF16 R4, R180.reuse, R6, RZ ;  /* 0x00000006b404723c */ /* 0x040ff000000418ff */
[C---:B--2---:R-:W-:Y:S08]  /*60a0*/  HMMA.16816.F32.BF16 R184, R180.reuse, R32, RZ ;  /* 0x00000020b4b8723c */ /* 0x044ff000000418ff */
[----:B------:R-:W-:Y:S01]  /*60b0*/  HMMA.16816.F32.BF16 R180, R180, R34, RZ ;  /* 0x00000022b4b4723c */ /* 0x000fe200000418ff */
[----:B------:R-:W-:Y:S07]  /*60c0*/  LDSM.16.M88.4 R32, [R230] ;  /* 0x00000000e620783b */ /* 0x000fee0000000200 */
[C---:B-1----:R-:W-:Y:S08]  /*60d0*/  HMMA.16816.F32.BF16 R24, R172.reuse, R28, R24 ;  /* 0x0000001cac18723c */ /* 0x042ff00000041818 */
[C---:B------:R-:W-:Y:S01]  /*60e0*/  HMMA.16816.F32.BF16 R20, R172.reuse, R30, R20 ;  /* 0x0000001eac14723c */ /* 0x040fe20000041814 */
[----:B------:R-:W1:Y:S07]  /*60f0*/  LDSM.16.M88.4 R28, [R227+0x8800] ;  /* 0x00880000e31c783b */ /* 0x000e6e0000000200 */
[C---:B------:R-:W-:Y:S08]  /*6100*/  HMMA.16816.F32.BF16 R16, R172.reuse, R192, R16 ;  /* 0x000000c0ac10723c */ /* 0x040ff00000041810 */
[C---:B------:R-:W-:Y:S01]  /*6110*/  HMMA.16816.F32.BF16 R12, R172.reuse, R194, R12 ;  /* 0x000000c2ac0c723c */ /* 0x040fe2000004180c */
[----:B------:R-:W2:Y:S07]  /*6120*/  LDSM.16.M88.4 R192, [R227+0x9800] ;  /* 0x00980000e3c0783b */ /* 0x000eae0000000200 */
[C---:B------:R-:W-:Y:S08]  /*6130*/  HMMA.16816.F32.BF16 R8, R172.reuse, R188, R8 ;  /* 0x000000bcac08723c */ /* 0x040ff00000041808 */
[C---:B------:R-:W-:Y:S01]  /*6140*/  HMMA.16816.F32.BF16 R4, R172.reuse, R190, R4 ;  /* 0x000000beac04723c */ /* 0x040fe20000041804 */
[----:B------:R-:W-:Y:S07]  /*6150*/  LDSM.16.M88.4 R188, [R220] ;  /* 0x00000000dcbc783b */ /* 0x000fee0000000200 */
[C---:B------:R-:W-:Y:S08]  /*6160*/  HMMA.16816.F32.BF16 R184, R172.reuse, R176, R184 ;  /* 0x000000b0acb8723c */ /* 0x040ff000000418b8 */
[----:B------:R-:W-:Y:S01]  /*6170*/  HMMA.16816.F32.BF16 R180, R172, R178, R180 ;  /* 0x000000b2acb4723c */ /* 0x000fe200000418b4 */
[----:B------:R-:W-:Y:S04]  /*6180*/  LDSM.16.M88.4 R176, [R220+0x800] ;  /* 0x00080000dcb0783b */ /* 0x000fe80000000200 */
[----:B------:R-:W-:Y:S03]  /*6190*/  LDSM.16.M88.4 R172, [R220+0x1000] ;  /* 0x00100000dcac783b */ /* 0x000fe60000000200 */
[C---:B-1----:R-:W-:Y:S08]  /*61a0*/  HMMA.16816.F32.BF16 R16, R32.reuse, R28, R16 ;  /* 0x0000001c2010723c */ /* 0x042ff00000041810 */
[C---:B------:R-:W-:Y:S01]  /*61b0*/  HMMA.16816.F32.BF16 R12, R32.reuse, R30, R12 ;  /* 0x0000001e200c723c */ /* 0x040fe2000004180c */
[----:B------:R-:W1:Y:S07]  /*61c0*/  LDSM.16.M88.4 R28, [R229] ;  /* 0x00000000e51c783b */ /* 0x000e6e0000000200 */
[C---:B------:R-:W-:Y:S08]  /*61d0*/  HMMA.16816.F32.BF16 R24, R32.reuse, R168, R24 ;  /* 0x000000a82018723c */ /* 0x040ff00000041818 */
[C---:B------:R-:W-:Y:S01]  /*61e0*/  HMMA.16816.F32.BF16 R20, R32.reuse, R170, R20 ;  /* 0x000000aa2014723c */ /* 0x040fe20000041814 */
[----:B------:R-:W3:Y:S07]  /*61f0*/  LDSM.16.M88.4 R168, [R220+0x1800] ;  /* 0x00180000dca8783b */ /* 0x000eee0000000200 */
[C---:B------:R-:W-:Y:S08]  /*6200*/  HMMA.16816.F32.BF16 R8, R32.reuse, R196, R8 ;  /* 0x000000c42008723c */ /* 0x040ff00000041808 */
[C---:B------:R-:W-:Y:S01]  /*6210*/  HMMA.16816.F32.BF16 R4, R32.reuse, R198, R4 ;  /* 0x000000c62004723c */ /* 0x040fe20000041804 */
[----:B------:R-:W-:Y:S07]  /*6220*/  LDSM.16.M88.4 R196, [R227+0xb000] ;  /* 0x00b00000e3c4783b */ /* 0x000fee0000000200 */
[C---:B--2---:R-:W-:Y:S08]  /*6230*/  HMMA.16816.F32.BF16 R184, R32.reuse, R192, R184 ;  /* 0x000000c020b8723c */ /* 0x044ff000000418b8 */
[----:B------:R-:W-:Y:S01]  /*6240*/  HMMA.16816.F32.BF16 R180, R32, R194, R180 ;  /* 0x000000c220b4723c */ /* 0x000fe200000418b4 */
[----:B------:R-:W-:Y:S04]  /*6250*/  LDSM.16.M88.4 R32, [R234+0x2000] ;  /* 0x00200000ea20783b */ /* 0x000fe80000000200 */
[----:B------:R-:W2:Y:S03]  /*6260*/  LDSM.16.M88.4 R192, [R233+0xa000] ;  /* 0x00a00000e9c0783b */ /* 0x000ea60000000200 */
        /* <DEDUP_REMOVED lines=8> */
[----:B------:R-:W5:Y:S07]  /*62f0*/  LDSM.16.M88.4 R172, [R233+0xb800] ;  /* 0x00b80000e9ac783b */ /* 0x000f6e0000000200 */
[C---:B---3--:R-:W-:Y:S08]  /*6300*/  HMMA.16816.F32.BF16 R184, R28.reuse, R168, R184 ;  /* 0x000000a81cb8723c */ /* 0x048ff000000418b8 */
[----:B------:R-:W-:Y:S01]  /*6310*/  HMMA.16816.F32.BF16 R180, R28, R170, R180 ;  /* 0x000000aa1cb4723c */ /* 0x000fe200000418b4 */
[----:B------:R-:W-:Y:S04]  /*6320*/  LDSM.16.M88.4 R28, [R232+0x2000] ;  /* 0x00200000e81c783b */ /* 0x000fe80000000200 */
[----:B------:R-:W3:Y:S03]  /*6330*/  LDSM.16.M88.4 R168, [R219] ;  /* 0x00000000dba8783b */ /* 0x000ee60000000200 */
[C---:B--2---:R-:W-:Y:S08]  /*6340*/  HMMA.16816.F32.BF16 R24, R32.reuse, R192, R24 ;  /* 0x000000c02018723c */ /* 0x044ff00000041818 */
[C---:B------:R-:W-:Y:S01]  /*6350*/  HMMA.16816.F32.BF16 R20, R32.reuse, R194, R20 ;  /* 0x000000c22014723c */ /* 0x040fe20000041814 */
[----:B------:R-:W2:Y:S07]  /*6360*/  LDSM.16.M88.4 R192, [R218] ;  /* 0x00000000dac0783b */ /* 0x000eae0000000200 */
[C---:B-1----:R-:W-:Y:S08]  /*6370*/  HMMA.16816.F32.BF16 R16, R32.reuse, R188, R16 ;  /* 0x000000bc2010723c */ /* 0x042ff00000041810 */
[C---:B------:R-:W-:Y:S01]  /*6380*/  HMMA.16816.F32.BF16 R12, R32.reuse, R190, R12 ;  /* 0x000000be200c723c */ /* 0x040fe2000004180c */
[----:B------:R-:W1:Y:S07]  /*6390*/  LDSM.16.M88.4 R188, [R217] ;  /* 0x00000000d9bc783b */ /* 0x000e6e0000000200 */
[C---:B----4-:R-:W-:Y:S08]  /*63a0*/  HMMA.16816.F32.BF16 R8, R32.reuse, R176, R8 ;  /* 0x000000b02008723c */ /* 0x050ff00000041808 */
[C---:B------:R-:W-:Y:S01]  /*63b0*/  HMMA.16816.F32.BF16 R4, R32.reuse, R178, R4 ;  /* 0x000000b22004723c */ /* 0x040fe20000041804 */
[----:B------:R-:W4:Y:S07]  /*63c0*/  LDSM.16.M88.4 R176, [R216] ;  /* 0x00000000d8b0783b */ /* 0x000f2e0000000200 */
[C---:B-----5:R-:W-:Y:S08]  /*63d0*/  HMMA.16816.F32.BF16 R184, R32.reuse, R172, R184 ;  /* 0x000000ac20b8723c */ /* 0x060ff000000418b8 */
[----:B------:R-:W-:Y:S01]  /*63e0*/  HMMA.16816.F32.BF16 R180, R32, R174, R180 ;  /* 0x000000ae20b4723c */ /* 0x000fe200000418b4 */
[----:B------:R-:W-:Y:S04]  /*63f0*/  LDSM.16.M88.4 R32, [R230+0x2000] ;  /* 0x00200000e620783b */ /* 0x000fe80000000200 */
[----:B------:R-:W5:Y:S03]  /*6400*/  LDSM.16.M88.4 R172, [R227+0xa000] ;  /* 0x00a00000e3ac783b */ /* 0x000f660000000200 */
[C---:B---3--:R-:W-:Y:S08]  /*6410*/  HMMA.16816.F32.BF16 R24, R28.reuse, R168, R24 ;  /* 0x000000a81c18723c */ /* 0x048ff00000041818 */
[C---:B------:R-:W-:Y:S01]  /*6420*/  HMMA.16816.F32.BF16 R20, R28.reuse, R170, R20 ;  /* 0x000000aa1c14723c */ /* 0x040fe20000041814 */
[----:B------:R-:W3:Y:S07]  /*6430*/  LDSM.16.M88.4 R168, [R227+0xa800] ;  /* 0x00a80000e3a8783b */ /* 0x000eee0000000200 */
[C---:B--2---:R-:W-:Y:S08]  /*6440*/  HMMA.16816.F32.BF16 R16, R28.reuse, R192, R16 ;  /* 0x000000c01c10723c */ /* 0x044ff00000041810 */
[C---:B------:R-:W-:Y:S01]  /*6450*/  HMMA.16816.F32.BF16 R12, R28.reuse, R194, R12 ;  /* 0x000000c21c0c723c */ /* 0x040fe2000004180c */
[----:B------:R-:W2:Y:S07]  /*6460*/  LDSM.16.M88.4 R192, [R227+0xb800] ;  /* 0x00b80000e3c0783b */ /* 0x000eae0000000200 */
[C---:B-1----:R-:W-:Y:S08]  /*6470*/  HMMA.16816.F32.BF16 R8, R28.reuse, R188, R8 ;  /* 0x000000bc1c08723c */ /* 0x042ff00000041808 */
[C---:B------:R-:W-:Y:S01]  /*6480*/  HMMA.16816.F32.BF16 R4, R28.reuse, R190, R4 ;  /* 0x000000be1c04723c */ /* 0x040fe20000041804 */
[----:B------:R-:W-:Y:S07]  /*6490*/  LDSM.16.M88.4 R188, [R220+0x2000] ;  /* 0x00200000dcbc783b */ /* 0x000fee0000000200 */
[C---:B----4-:R-:W-:Y:S08]  /*64a0*/  HMMA.16816.F32.BF16 R184, R28.reuse, R176, R184 ;  /* 0x000000b01cb8723c */ /* 0x050ff000000418b8 */
[----:B------:R-:W-:Y:S01]  /*64b0*/  HMMA.16816.F32.BF16 R180, R28, R178, R180 ;  /* 0x000000b21cb4723c */ /* 0x000fe200000418b4 */
[----:B------:R-:W1:Y:S04]  /*64c0*/  LDSM.16.M88.4 R28, [R229+0x2000] ;  /* 0x00200000e51c783b */ /* 0x000e680000000200 */
[----:B------:R-:W-:Y:S03]  /*64d0*/  LDSM.16.M88.4 R176, [R220+0x3800] ;  /* 0x00380000dcb0783b */ /* 0x000fe60000000200 */
[C---:B-----5:R-:W-:Y:S08]  /*64e0*/  HMMA.16816.F32.BF16 R24, R32.reuse, R172, R24 ;  /* 0x000000ac2018723c */ /* 0x060ff00000041818 */
[C---:B------:R-:W-:Y:S01]  /*64f0*/  HMMA.16816.F32.BF16 R20, R32.reuse, R174, R20 ;  /* 0x000000ae2014723c */ /* 0x040fe20000041814 */
[----:B------:R-:W4:Y:S07]  /*6500*/  LDSM.16.M88.4 R172, [R220+0x2800] ;  /* 0x00280000dcac783b */ /* 0x000f2e0000000200 */
[C---:B---3--:R-:W-:Y:S08]  /*6510*/  HMMA.16816.F32.BF16 R16, R32.reuse, R168, R16 ;  /* 0x000000a82010723c */ /* 0x048ff00000041810 */
[C---:B------:R-:W-:Y:S01]  /*6520*/  HMMA.16816.F32.BF16 R12, R32.reuse, R170, R12 ;  /* 0x000000aa200c723c */ /* 0x040fe2000004180c */
[----:B------:R-:W3:Y:S07]  /*6530*/  LDSM.16.M88.4 R168, [R220+0x3000] ;  /* 0x00300000dca8783b */ /* 0x000eee0000000200 */
[C---:B------:R-:W-:Y:S08]  /*6540*/  HMMA.16816.F32.BF16 R8, R32.reuse, R196, R8 ;  /* 0x000000c42008723c */ /* 0x040ff00000041808 */
[C---:B------:R-:W-:Y:S01]  /*6550*/  HMMA.16816.F32.BF16 R4, R32.reuse, R198, R4 ;  /* 0x000000c62004723c */ /* 0x040fe20000041804 */
[----:B------:R-:W-:Y:S07]  /*6560*/  LDSM.16.M88.4 R196, [R214] ;  /* 0x00000000d6c4783b */ /* 0x000fee0000000200 */
[C---:B--2---:R-:W-:Y:S08]  /*6570*/  HMMA.16816.F32.BF16 R184, R32.reuse, R192, R184 ;  /* 0x000000c020b8723c */ /* 0x044ff000000418b8 */
[----:B------:R-:W-:Y:S01]  /*6580*/  HMMA.16816.F32.BF16 R180, R32, R194, R180 ;  /* 0x000000c220b4723c */ /* 0x000fe200000418b4 */
[----:B------:R-:W-:Y:S04]  /*6590*/  LDSM.16.M88.4 R32, [R234+0x4000] ;  /* 0x00400000ea20783b */ /* 0x000fe80000000200 */
[----:B------:R-:W2:Y:S03]  /*65a0*/  LDSM.16.M88.4 R192, [R233+0xc000] ;  /* 0x00c00000e9c0783b */ /* 0x000ea60000000200 */
[C---:B-1----:R-:W-:Y:S08]  /*65b0*/  HMMA.16816.F32.BF16 R24, R28.reuse, R188, R24 ;  /* 0x000000bc1c18723c */ /* 0x042ff00000041818 */
[C---:B------:R-:W-:Y:S01]  /*65c0*/  HMMA.16816.F32.BF16 R20, R28.reuse, R190, R20 ;  /* 0x000000be1c14723c */ /* 0x040fe20000041814 */
[----:B------:R-:W1:Y:S07]  /*65d0*/  LDSM.16.M88.4 R188, [R233+0xc800] ;  /* 0x00c80000e9bc783b */ /* 0x000e6e0000000200 */
[C---:B----4-:R-:W-:Y:S08]  /*65e0*/  HMMA.16816.F32.BF16 R16, R28.reuse, R172, R16 ;  /* 0x000000ac1c10723c */ /* 0x050ff00000041810 */
[C---:B------:R-:W-:Y:S01]  /*65f0*/  HMMA.16816.F32.BF16 R12, R28.reuse, R174, R12 ;  /* 0x000000ae1c0c723c */ /* 0x040fe2000004180c */
[----:B------:R-:W4:Y:S07]  /*6600*/  LDSM.16.M88.4 R172, [R233+0xd000] ;  /* 0x00d00000e9ac783b */ /* 0x000f2e0000000200 */
[C---:B---3--:R-:W-:Y:S08]  /*6610*/  HMMA.16816.F32.BF16 R8, R28.reuse, R168, R8 ;  /* 0x000000a81c08723c */ /* 0x048ff00000041808 */
[C---:B------:R-:W-:Y:S01]  /*6620*/  HMMA.16816.F32.BF16 R4, R28.reuse, R170, R4 ;  /* 0x000000aa1c04723c */ /* 0x040fe20000041804 */
[----:B------:R-:W3:Y:S07]  /*6630*/  LDSM.16.M88.4 R168, [R233+0xd800] ;  /* 0x00d80000e9a8783b */ /* 0x000eee0000000200 */
[C---:B------:R-:W-:Y:S08]  /*6640*/  HMMA.16816.F32.BF16 R184, R28.reuse, R176, R184 ;  /* 0x000000b01cb8723c */ /* 0x040ff000000418b8 */
[----:B------:R-:W-:Y:S01]  /*6650*/  HMMA.16816.F32.BF16 R180, R28, R178, R180 ;  /* 0x000000b21cb4723c */ /* 0x000fe200000418b4 */
[----:B------:R-:W-:Y:S04]  /*6660*/  LDSM.16.M88.4 R176, [R232+0x4000] ;  /* 0x00400000e8b0783b */ /* 0x000fe80000000200 */
[----:B------:R-:W5:Y:S03]  /*6670*/  LDSM.16.M88.4 R28, [R215] ;  /* 0x00000000d71c783b */ /* 0x000f660000000200 */
        /* <DEDUP_REMOVED lines=8> */
[----:B------:R-:W-:Y:S07]  /*6700*/  LDSM.16.M88.4 R172, [R227+0xc000] ;  /* 0x00c00000e3ac783b */ /* 0x000fee0000000200 */
[C---:B---3--:R-:W-:Y:S08]  /*6710*/  HMMA.16816.F32.BF16 R184, R32.reuse, R168, R184 ;  /* 0x000000a820b8723c */ /* 0x048ff000000418b8 */
[----:B------:R-:W-:Y:S01]  /*6720*/  HMMA.16816.F32.BF16 R180, R32, R170, R180 ;  /* 0x000000aa20b4723c */ /* 0x000fe200000418b4 */
[----:B------:R-:W3:Y:S04]  /*6730*/  LDSM.16.M88.4 R32, [R230+0x4000] ;  /* 0x00400000e620783b */ /* 0x000ee80000000200 */
[----:B------:R-:W-:Y:S03]  /*6740*/  LDSM.16.M88.4 R168, [R227+0xd000] ;  /* 0x00d00000e3a8783b */ /* 0x000fe60000000200 */
[C---:B-----5:R-:W-:Y:S08]  /*6750*/  HMMA.16816.F32.BF16 R24, R176.reuse, R28, R24 ;  /* 0x0000001cb018723c */ /* 0x060ff00000041818 */
[C---:B------:R-:W-:Y:S01]  /*6760*/  HMMA.16816.F32.BF16 R20, R176.reuse, R30, R20 ;  /* 0x0000001eb014723c */ /* 0x040fe20000041814 */
[----:B------:R-:W4:Y:S07]  /*6770*/  LDSM.16.M88.4 R28, [R227+0xc800] ;  /* 0x00c80000e31c783b */ /* 0x000f2e0000000200 */
[C---:B------:R-:W-:Y:S08]  /*6780*/  HMMA.16816.F32.BF16 R16, R176.reuse, R196, R16 ;  /* 0x000000c4b010723c */ /* 0x040ff00000041810 */
[C---:B------:R-:W-:Y:S01]  /*6790*/  HMMA.16816.F32.BF16 R12, R176.reuse, R198, R12 ;  /* 0x000000c6b00c723c */ /* 0x040fe2000004180c */
[----:B------:R-:W-:Y:S07]  /*67a0*/  LDSM.16.M88.4 R196, [R233+0xe000] ;  /* 0x00e00000e9c4783b */ /* 0x000fee0000000200 */
[C---:B--2---:R-:W-:Y:S08]  /*67b0*/  HMMA.16816.F32.BF16 R8, R176.reuse, R192, R8 ;  /* 0x000000c0b008723c */ /* 0x044ff00000041808 */
[C---:B------:R-:W-:Y:S01]  /*67c0*/  HMMA.16816.F32.BF16 R4, R176.reuse, R194, R4 ;  /* 0x000000c2b004723c */ /* 0x040fe20000041804 */
[----:B------:R-:W2:Y:S07]  /*67d0*/  LDSM.16.M88.4 R192, [R227+0xd800] ;  /* 0x00d80000e3c0783b */ /* 0x000eae0000000200 */
[C---:B-1----:R-:W-:Y:S08]  /*67e0*/  HMMA.16816.F32.BF16 R184, R176.reuse, R188, R184 ;  /* 0x000000bcb0b8723c */ /* 0x042ff000000418b8 */
        /* <DEDUP_REMOVED lines=8> */
[----:B------:R-:W1:Y:S07]  /*6870*/  LDSM.16.M88.4 R28, [R229+0x4000] ;  /* 0x00400000e51c783b */ /* 0x000e6e0000000200 */
[C---:B------:R-:W-:Y:S08]  /*6880*/  HMMA.16816.F32.BF16 R8, R32.reuse, R168, R8 ;  /* 0x000000a82008723c */ /* 0x040ff00000041808 */
[C---:B------:R-:W-:Y:S01]  /*6890*/  HMMA.16816.F32.BF16 R4, R32.reuse, R170, R4 ;  /* 0x000000aa2004723c */ /* 0x040fe20000041804 */
[----:B------:R-:W3:Y:S07]  /*68a0*/  LDSM.16.M88.4 R168, [R220+0x5800] ;  /* 0x00580000dca8783b */ /* 0x000eee0000000200 */
[C---:B--2---:R-:W-:Y:S08]  /*68b0*/  HMMA.16816.F32.BF16 R184, R32.reuse, R192, R184 ;  /* 0x000000c020b8723c */ /* 0x044ff000000418b8 */
        /* <DEDUP_REMOVED lines=11> */
[----:B------:R-:W-:Y:S07]  /*6970*/  LDSM.16.M88.4 R188, [R210] ;  /* 0x00000000d2bc783b */ /* 0x000fee0000000200 */
[C---:B---3--:R-:W-:Y:S08]  /*6980*/  HMMA.16816.F32.BF16 R184, R28.reuse, R168, R184 ;  /* 0x000000a81cb8723c */ /* 0x048ff000000418b8 */
[----:B------:R-:W-:Y:S01]  /*6990*/  HMMA.16816.F32.BF16 R180, R28, R170, R180 ;  /* 0x000000aa1cb4723c */ /* 0x000fe200000418b4 */
[----:B------:R-:W-:Y:S04]  /*69a0*/  LDSM.16.M88.4 R168, [R232+0x6000] ;  /* 0x00600000e8a8783b */ /* 0x000fe80000000200 */
[----:B------:R-:W3:Y:S03]  /*69b0*/  LDSM.16.M88.4 R28, [R211] ;  /* 0x00000000d31c783b */ /* 0x000ee60000000200 */
[C---:B--2---:R-:W-:Y:S08]  /*69c0*/  HMMA.16816.F32.BF16 R24, R32.reuse, R196, R24 ;  /* 0x000000c42018723c */ /* 0x044ff00000041818 */
[C---:B------:R-:W-:Y:S01]  /*69d0*/  HMMA.16816.F32.BF16 R20, R32.reuse, R198, R20 ;  /* 0x000000c62014723c */ /* 0x040fe20000041814 */
[----:B------:R-:W-:Y:S07]  /*69e0*/  LDSM.16.M88.4 R196, [R227+0xf000] ;  /* 0x00f00000e3c4783b */ /* 0x000fee0000000200 */
[C---:B-1----:R-:W-:Y:S08]  /*69f0*/  HMMA.16816.F32.BF16 R8, R32.reuse, R176, R8 ;  /* 0x000000b02008723c */ /* 0x042ff00000041808 */
[C---:B------:R-:W-:Y:S01]  /*6a00*/  HMMA.16816.F32.BF16 R4, R32.reuse, R178, R4 ;  /* 0x000000b22004723c */ /* 0x040fe20000041804 */
[----:B------:R-:W1:Y:S07]  /*6a10*/  LDSM.16.M88.4 R176, [R209] ;  /* 0x00000000d1b0783b */ /* 0x000e6e0000000200 */
[C---:B----4-:R-:W-:Y:S08]  /*6a20*/  HMMA.16816.F32.BF16 R184, R32.reuse, R172, R184 ;  /* 0x000000ac20b8723c */ /* 0x050ff000000418b8 */
[C---:B------:R-:W-:Y:S01]  /*6a30*/  HMMA.16816.F32.BF16 R180, R32.reuse, R174, R180 ;  /* 0x000000ae20b4723c */ /* 0x040fe200000418b4 */
[----:B------:R-:W2:Y:S07]  /*6a40*/  LDSM.16.M88.4 R172, [R208] ;  /* 0x00000000d0ac783b */ /* 0x000eae0000000200 */
[C---:B------:R-:W-:Y:S08]  /*6a50*/  HMMA.16816.F32.BF16 R16, R32.reuse, R192, R16 ;  /* 0x000000c02010723c */ /* 0x040ff00000041810 */
[----:B------:R-:W-:Y:S01]  /*6a60*/  HMMA.16816.F32.BF16 R12, R32, R194, R12 ;  /* 0x000000c2200c723c */ /* 0x000fe2000004180c */
[----:B------:R-:W-:Y:S04]  /*6a70*/  LDSM.16.M88.4 R192, [R230+0x6000] ;  /* 0x00600000e6c0783b */ /* 0x000fe80000000200 */
[----:B------:R-:W4:Y:S03]  /*6a80*/  LDSM.16.M88.4 R32, [R227+0xe000] ;  /* 0x00e00000e320783b */ /* 0x000f260000000200 */
[C---:B---3--:R-:W-:Y:S08]  /*6a90*/  HMMA.16816.F32.BF16 R24, R168.reuse, R28, R24 ;  /* 0x0000001ca818723c */ /* 0x048ff00000041818 */
[C---:B------:R-:W-:Y:S01]  /*6aa0*/  HMMA.16816.F32.BF16 R20, R168.reuse, R30, R20 ;  /* 0x0000001ea814723c */ /* 0x040fe20000041814 */
[----:B------:R-:W3:Y:S07]  /*6ab0*/  LDSM.16.M88.4 R28, [R227+0xe800] ;  /* 0x00e80000e31c783b */ /* 0x000eee0000000200 */
[C---:B------:R-:W-:Y:S08]  /*6ac0*/  HMMA.16816.F32.BF16 R16, R168.reuse, R188, R16 ;  /* 0x000000bca810723c */ /* 0x040ff00000041810 */
[C---:B------:R-:W-:Y:S01]  /*6ad0*/  HMMA.16816.F32.BF16 R12, R168.reuse, R190, R12 ;  /* 0x000000bea80c723c */ /* 0x040fe2000004180c */
[----:B------:R-:W5:Y:S07]  /*6ae0*/  LDSM.16.M88.4 R188, [R227+0xf800] ;  /* 0x00f80000e3bc783b */ /* 0x000f6e0000000200 */
[C---:B-1----:R-:W-:Y:S08]  /*6af0*/  HMMA.16816.F32.BF16 R8, R168.reuse, R176, R8 ;  /* 0x000000b0a808723c */ /* 0x042ff00000041808 */
[C---:B------:R-:W-:Y:S01]  /*6b00*/  HMMA.16816.F32.BF16 R4, R168.reuse, R178, R4 ;  /* 0x000000b2a804723c */ /* 0x040fe20000041804 */
[----:B------:R-:W-:Y:S07]  /*6b10*/  LDSM.16.M88.4 R176, [R229+0x6000] ;  /* 0x00600000e5b0783b */ /* 0x000fee0000000200 */
[C---:B--2---:R-:W-:Y:S08]  /*6b20*/  HMMA.16816.F32.BF16 R184, R168.reuse, R172, R184 ;  /* 0x000000aca8b8723c */ /* 0x044ff000000418b8 */
[----:B------:R-:W-:Y:S01]  /*6b30*/  HMMA.16816.F32.BF16 R180, R168, R174, R180 ;  /* 0x000000aea8b4723c */ /* 0x000fe200000418b4 */
[----:B------:R-:W1:Y:S04]  /*6b40*/  LDSM.16.M88.4 R172, [R220+0x6000] ;  /* 0x00600000dcac783b */ /* 0x000e680000000200 */
[----:B------:R-:W2:Y:S03]  /*6b50*/  LDSM.16.M88.4 R168, [R220+0x6800] ;  /* 0x00680000dca8783b */ /* 0x000ea60000000200 */
[C---:B----4-:R-:W-:Y:S08]  /*6b60*/  HMMA.16816.F32.BF16 R24, R192.reuse, R32, R24 ;  /* 0x00000020c018723c */ /* 0x050ff00000041818 */
[C---:B------:R-:W-:Y:S01]  /*6b70*/  HMMA.16816.F32.BF16 R20, R192.reuse, R34, R20 ;  /* 0x00000022c014723c */ /* 0x040fe20000041814 */
[----:B------:R-:W4:Y:S07]  /*6b80*/  LDSM.16.M88.4 R32, [R220+0x7000] ;  /* 0x00700000dc20783b */ /* 0x000f2e0000000200 */
[C---:B---3--:R-:W-:Y:S08]  /*6b90*/  HMMA.16816.F32.BF16 R16, R192.reuse, R28, R16 ;  /* 0x0000001cc010723c */ /* 0x048ff00000041810 */
[----:B------:R-:W-:Y:S01]  /*6ba0*/  HMMA.16816.F32.BF16 R12, R192, R30, R12 ;  /* 0x0000001ec00c723c */ /* 0x000fe2000004180c */
[----:B------:R-:W3:Y:S01]  /*6bb0*/  LDSM.16.M88.4 R28, [R220+0x7800] ;  /* 0x00780000dc1c783b */ /* 0x000ee20000000200 */
[----:B------:R-:W-:-:S06]  /*6bc0*/  DEPBAR.LE SB0, 0x0 ;  /* 0x000080000000791a */ /* 0x000fcc0000000000 */
[C---:B------:R-:W-:Y:S08]  /*6bd0*/  HMMA.16816.F32.BF16 R8, R192.reuse, R196, R8 ;  /* 0x000000c4c008723c */ /* 0x040ff00000041808 */
[C---:B-----5:R-:W-:Y:S07]  /*6be0*/  HMMA.16816.F32.BF16 R184, R192.reuse, R188, R184 ;  /* 0x000000bcc0b8723c */ /* 0x060fee00000418b8 */
[C---:B------:R-:W-:Y:S01]  /*6bf0*/  IADD3 R189, R0.reuse, 0x10, RZ ;  /* 0x0000001000bd7810 */ /* 0x040fe20007ffe0ff */
[----:B------:R-:W-:Y:S01]  /*6c00*/  HMMA.16816.F32.BF16 R4, R192, R198, R4 ;  /* 0x000000c6c004723c */ /* 0x000fe20000041804 */
[----:B------:R-:W-:-:S07]  /*6c10*/  IADD3 R188, R0, 0x11, RZ ;  /* 0x0000001100bc7810 */ /* 0x000fce0007ffe0ff */
[C---:B-1----:R-:W-:Y:S07]  /*6c20*/  HMMA.16816.F32.BF16 R24, R176.reuse, R172, R24 ;  /* 0x000000acb018723c */ /* 0x042fee0000041818 */
[C---:B------:R-:W-:Y:S01]  /*6c30*/  IADD3 R172, R0.reuse, 0x28, RZ ;  /* 0x0000002800ac7810 */ /* 0x040fe20007ffe0ff */
[C---:B--2---:R-:W-:Y:S07]  /*6c40*/  HMMA.16816.F32.BF16 R16, R176.reuse, R168, R16 ;  /* 0x000000a8b010723c */ /* 0x044fee0000041810 */
[C---:B------:R-:W-:Y:S01]  /*6c50*/  IADD3 R168, R0.reuse, 0x30, RZ ;  /* 0x0000003000a87810 */ /* 0x040fe20007ffe0ff */
[C---:B----4-:R-:W-:Y:S07]  /*6c60*/  HMMA.16816.F32.BF16 R8, R176.reuse, R32, R8 ;  /* 0x00000020b008723c */ /* 0x050fee0000041808 */
[----:B------:R-:W-:Y:S01]  /*6c70*/  IADD3 R32, R0, 0x21, RZ ;  /* 0x0000002100207810 */ /* 0x000fe20007ffe0ff */
[----:B------:R-:W-:Y:S01]  /*6c80*/  HMMA.16816.F32.BF16 R20, R176, R174, R20 ;  /* 0x000000aeb014723c */ /* 0x000fe20000041814 */
[----:B------:R-:W-:Y:S01]  /*6c90*/  FSEL R173, R24, -INF , !P3 ;  /* 0xff80000018ad7808 */ /* 0x000fe20005800000 */
[----:B------:R-:W-:Y:S01]  /*6ca0*/  BAR.SYNC.DEFER_BLOCKING 0x0 ;  /* 0x0000000000007b1d */ /* 0x000fe20000010000 */
[----:B------:R-:W-:-:S02]  /*6cb0*/  ISETP.GE.AND P3, PT, R189, R200, PT ;  /* 0x000000c8bd00720c */ /* 0x000fc40003f66270 */
[----:B------:R-:W-:Y:S02]  /*6cc0*/  FSEL R26, R26, -INF , !P1 ;  /* 0xff8000001a1a7808 */ /* 0x000fe40004800000 */
[C---:B------:R-:W-:Y:S01]  /*6cd0*/  IADD3 R174, R0.reuse, 0x20, RZ ;  /* 0x0000002000ae7810 */ /* 0x040fe20007ffe0ff */
[----:B---3--:R-:W-:Y:S07]  /*6ce0*/  HMMA.16816.F32.BF16 R184, R176, R28, R184 ;  /* 0x0000001cb0b8723c */ /* 0x008fee00000418b8 */
[C---:B------:R-:W-:Y:S01]  /*6cf0*/  IADD3 R29, R0.reuse, 0x18, RZ ;  /* 0x00000018001d7810 */ /* 0x040fe20007ffe0ff */
[----:B------:R-:W-:Y:S01]  /*6d00*/  HMMA.16816.F32.BF16 R180, R192, R190, R180 ;  /* 0x000000bec0b4723c */ /* 0x000fe200000418b4 */
[----:B------:R-:W-:-:S06]  /*6d10*/  IADD3 R28, R0, 0x19, RZ ;  /* 0x00000019001c7810 */ /* 0x000fcc0007ffe0ff */
[C---:B------:R-:W-:Y:S01]  /*6d20*/  IADD3 R192, R0.reuse, 0x1, RZ ;  /* 0x0000000100c07810 */ /* 0x040fe20007ffe0ff */
[C---:B------:R-:W-:Y:S01]  /*6d30*/  HMMA.16816.F32.BF16 R12, R176.reuse, R170, R12 ;  /* 0x000000aab00c723c */ /* 0x040fe2000004180c */
[----:B------:R-:W-:Y:S02]  /*6d40*/  IADD3 R191, R0, 0x8, RZ ;  /* 0x0000000800bf7810 */ /* 0x000fe40007ffe0ff */
[-C--:B------:R-:W-:Y:S02]  /*6d50*/  ISETP.GE.AND P2, PT, R192, R200.reuse, PT ;  /* 0x000000c8c000720c */ /* 0x080fe40003f46270 */
[-C--:B------:R-:W-:Y:S02]  /*6d60*/  ISETP.GE.AND P5, PT, R191, R200.reuse, PT ;  /* 0x000000c8bf00720c */ /* 0x080fe40003fa6270 */
[----:B------:R-:W-:Y:S01]  /*6d70*/  FSEL R171, R25, -INF , !P2 ;  /* 0xff80000019ab7808 */ /* 0x000fe20005000000 */
[----:B------:R-:W-:Y:S01]  /*6d80*/  HMMA.16816.F32.BF16 R4, R176, R34, R4 ;  /* 0x00000022b004723c */ /* 0x000fe20000041804 */
[----:B------:R-:W-:-:S02]  /*6d90*/  ISETP.GE.AND P2, PT, R188, R200, PT ;  /* 0x000000c8bc00720c */ /* 0x000fc40003f46270 */
[----:B------:R-:W-:Y:S02]  /*6da0*/  FSEL R175, R20, -INF , !P5 ;  /* 0xff80000014af7808 */ /* 0x000fe40006800000 */
[----:B------:R-:W-:Y:S02]  /*6db0*/  FSEL R33, R17, -INF , !P2 ;  /* 0xff80000011217808 */ /* 0x000fe40005000000 */
[----:B------:R-:W-:Y:S02]  /*6dc0*/  FSEL R35, R16, -INF , !P3 ;  /* 0xff80000010237808 */ /* 0x000fe40005800000 */
[-C--:B------:R-:W-:Y:S02]  /*6dd0*/  ISETP.GE.AND P3, PT, R174, R200.reuse, PT ;  /* 0x000000c8ae00720c */ /* 0x080fe40003f66270 */
[----:B------:R-:W-:Y:S02]  /*6de0*/  ISETP.GE.AND P2, PT, R32, R200, PT ;  /* 0x000000c82000720c */ /* 0x000fe40003f46270 */
[----:B------:R-:W-:-:S02]  /*6df0*/  FSEL R199, R8, -INF , !P3 ;  /* 0xff80000008c77808 */ /* 0x000fc40005800000 */
[----:B------:R-:W-:Y:S02]  /*6e00*/  IADD3 R34, R0, 0x31, RZ ;  /* 0x0000003100227810 */ /* 0x000fe40007ffe0ff */
[-C--:B------:R-:W-:Y:S02]  /*6e10*/  ISETP.GE.AND P3, PT, R168, R200.reuse, PT ;  /* 0x000000c8a800720c */ /* 0x080fe40003f66270 */
[----:B------:R-:W-:Y:S02]  /*6e20*/  FSEL R197, R9, -INF , !P2 ;  /* 0xff80000009c57808 */ /* 0x000fe40005000000 */
[-C--:B------:R-:W-:Y:S02]  /*6e30*/  ISETP.GE.AND P5, PT, R29, R200.reuse, PT ;  /* 0x000000c81d00720c */ /* 0x080fe40003fa6270 */
[----:B------:R-:W-:Y:S02]  /*6e40*/  ISETP.GE.AND P2, PT, R34, R200, PT ;  /* 0x000000c82200720c */ /* 0x000fe40003f46270 */
[----:B------:R-:W-:-:S02]  /*6e50*/  FSEL R184, R184, -INF , !P3 ;  /* 0xff800000b8b87808 */ /* 0x000fc40005800000 */
[-C--:B------:R-:W-:Y:S02]  /*6e60*/  ISETP.GE.AND P3, PT, R192, R167.reuse, PT ;  /* 0x000000a7c000720c */ /* 0x080fe40003f66270 */
[----:B------:R-:W-:Y:S02]  /*6e70*/  IADD3 R190, R0, 0x9, RZ ;  /* 0x0000000900be7810 */ /* 0x000fe40007ffe0ff */
[----:B------:R-:W-:Y:S02]  /*6e80*/  FSEL R25, R12, -INF , !P5 ;  /* 0xff8000000c197808 */ /* 0x000fe40006800000 */
[----:B------:R-:W-:Y:S02]  /*6e90*/  FSEL R185, R185, -INF , !P2 ;  /* 0xff800000b9b97808 */ /* 0x000fe40005000000 */
[----:B------:R-:W-:Y:S02]  /*6ea0*/  ISETP.GE.AND P5, PT, R172, R200, PT ;  /* 0x000000c8ac00720c */ /* 0x000fe40003fa6270 */
[----:B------:R-:W-:-:S02]  /*6eb0*/  ISETP.GE.AND P2, PT, R191, R167, PT ;  /* 0x000000a7bf00720c */ /* 0x000fc40003f46270 */
[----:B------:R-:W-:Y:S02]  /*6ec0*/  FSEL R12, R27, -INF , !P3 ;  /* 0xff8000001b0c7808 */ /* 0x000fe40005800000 */
[C---:B------:R-:W-:Y:S02]  /*6ed0*/  ISETP.GE.AND P4, PT, R190.reuse, R200, PT ;  /* 0x000000c8be00720c */ /* 0x040fe40003f86270 */
[-C--:B------:R-:W-:Y:S02]  /*6ee0*/  ISETP.GE.AND P1, PT, R190, R167.reuse, PT ;  /* 0x000000a7be00720c */ /* 0x080fe40003f26270 */
[----:B------:R-:W-:Y:S02]  /*6ef0*/  ISETP.GE.AND P3, PT, R189, R167, PT ;  /* 0x000000a7bd00720c */ /* 0x000fe40003f66270 */
[----:B------:R-:W-:Y:S02]  /*6f00*/  FSEL R195, R4, -INF , !P5 ;  /* 0xff80000004c37808 */ /* 0x000fe40006800000 */
[----:B------:R-:W-:-:S02]  /*6f10*/  FSEL R8, R22, -INF , !P2 ;  /* 0xff80000016087808 */ /* 0x000fc40005000000 */
[----:B------:R-:W-:Y:S02]  /*6f20*/  FSEL R169, R21, -INF , !P4 ;  /* 0xff80000015a97808 */ /* 0x000fe40006000000 */
[----:B------:R-:W-:Y:S02]  /*6f30*/  FSEL R4, R23, -INF , !P1 ;  /* 0xff80000017047808 */ /* 0x000fe40004800000 */
[----:B------:R-:W-:Y:S02]  /*6f40*/  FSEL R22, R18, -INF , !P3 ;  /* 0xff80000012167808 */ /* 0x000fe40005800000 */
[C---:B------:R-:W-:Y:S02]  /*6f50*/  ISETP.GE.AND P4, PT, R28.reuse, R200, PT ;  /* 0x000000c81c00720c */ /* 0x040fe40003f86270 */
[-C--:B------:R-:W-:Y:S02]  /*6f60*/  ISETP.GE.AND P1, PT, R29, R167.reuse, PT ;  /* 0x000000a71d00720c */ /* 0x080fe40003f26270 */
[----:B------:R-:W-:-:S02]  /*6f70*/  ISETP.GE.AND P3, PT, R28, R167, PT ;  /* 0x000000a71c00720c */ /* 0x000fc40003f66270 */
[----:B------:R-:W-:Y:S01]  /*6f80*/  HMMA.16816.F32.BF16 R28, R176, R30, R180 ;  /* 0x0000001eb01c723c */ /* 0x000fe200000418b4 */
[----:B------:R-:W-:Y:S02]  /*6f90*/  IADD3 R170, R0, 0x29, RZ ;  /* 0x0000002900aa7810 */ /* 0x000fe40007ffe0ff */
[----:B------:R-:W-:Y:S02]  /*6fa0*/  ISETP.GE.AND P2, PT, R188, R167, PT ;  /* 0x000000a7bc00720c */ /* 0x000fe40003f46270 */
[----:B------:R-:W-:Y:S02]  /*6fb0*/  FSEL R21, R13, -INF , !P4 ;  /* 0xff8000000d157808 */ /* 0x000fe40006000000 */
[----:B------:R-:W-:Y:S02]  /*6fc0*/  ISETP.GE.AND P4, PT, R170, R200, PT ;  /* 0x000000c8aa00720c */ /* 0x000fe40003f86270 */
[----:B------:R-:W-:Y:S02]  /*6fd0*/  IADD3 R0, R0, 0x39, RZ ;  /* 0x0000003900007810 */ /* 0x000fe40007ffe0ff */
[----:B------:R-:W-:-:S02]  /*6fe0*/  FSEL R24, R19, -INF , !P2 ;  /* 0xff80000013187808 */ /* 0x000fc40005000000 */
[----:B------:R-:W-:Y:S02]  /*6ff0*/  FSEL R20, R14, -INF , !P1 ;  /* 0xff8000000e147808 */ /* 0x000fe40004800000 */
[-C--:B------:R-:W-:Y:S02]  /*7000*/  ISETP.GE.AND P2, PT, R174, R167.reuse, PT ;  /* 0x000000a7ae00720c */ /* 0x080fe40003f46270 */
[----:B------:R-:W-:Y:S02]  /*7010*/  ISETP.GE.AND P1, PT, R32, R167, PT ;  /* 0x000000a72000720c */ /* 0x000fe40003f26270 */
[----:B------:R-:W-:Y:S02]  /*7020*/  FSEL R193, R5, -INF , !P4 ;  /* 0xff80000005c17808 */ /* 0x000fe40006000000 */
[-C--:B------:R-:W-:Y:S02]  /*7030*/  ISETP.GE.AND P5, PT, R2, R200.reuse, PT ;  /* 0x000000c80200720c */ /* 0x080fe40003fa6270 */
[----:B------:R-:W-:-:S02]  /*7040*/  ISETP.GE.AND P4, PT, R0, R200, PT ;  /* 0x000000c80000720c */ /* 0x000fc40003f86270 */
[----:B------:R-:W-:Y:S02]  /*7050*/  FSEL R32, R15, -INF , !P3 ;  /* 0xff8000000f207808 */ /* 0x000fe40005800000 */
[----:B------:R-:W-:Y:S02]  /*7060*/  FSEL R200, R10, -INF , !P2 ;  /* 0xff8000000ac87808 */ /* 0x000fe40005000000 */
[----:B------:R-:W-:Y:S02]  /*7070*/  FSEL R198, R11, -INF , !P1 ;  /* 0xff8000000bc67808 */ /* 0x000fe40004800000 */
[-C--:B------:R-:W-:Y:S02]  /*7080*/  ISETP.GE.AND P3, PT, R172, R167.reuse, PT ;  /* 0x000000a7ac00720c */ /* 0x080fe40003f66270 */
        /* <DEDUP_REMOVED lines=11> */
[----:B------:R-:W-:Y:S02]  /*7140*/  FSEL R179, R30, -INF , !P2 ;  /* 0xff8000001eb37808 */ /* 0x000fe40005000000 */
[----:B------:R-:W-:Y:S01]  /*7150*/  FSEL R178, R31, -INF , !P1 ;  /* 0xff8000001fb27808 */ /* 0x000fe20004800000 */
[----:B------:R-:W-:Y:S05]  /*7160*/  @!P0 BRA `(.L_x_2344) ;  /* 0x000005f000008947 */ /* 0x000fea0003800000 */
[----:B------:R-:W-:Y:S05]  /*7170*/  @!P6 BRA `(.L_x_2345) ;  /* 0x000003900000e947 */ /* 0x000fea0003800000 */
[----:B------:R-:W1:Y:S01]  /*7180*/  I2F.RP R6, UR6 ;  /* 0x0000000600067d06 */ /* 0x000e620008209400 */
[----:B------:R-:W-:-:S05]  /*7190*/  IMAD.SHL.U32 R0, R239, 0x40, RZ ;  /* 0x00000040ef007824 */ /* 0x000fca00078e00ff */
[C---:B------:R-:W-:Y:S02]  /*71a0*/  IADD3 R10, R0.reuse, -0x40, RZ ;  /* 0xffffffc0000a7810 */ /* 0x040fe40007ffe0ff */
[----:B------:R-:W-:Y:S02]  /*71b0*/  IABS R7, R0 ;  /* 0x0000000000077213 */ /* 0x000fe40000000000 */
[----:B------:R-:W-:Y:S02]  /*71c0*/  IABS R5, R10 ;  /* 0x0000000a00057213 */ /* 0x000fe40000000000 */
[----:B------:R-:W-:Y:S02]  /*71d0*/  LOP3.LUT R0, R0, c[0x0][0x2d0], RZ, 0x3c, !PT ;  /* 0x0000b40000007a12 */ /* 0x000fe400078e3cff */
[----:B------:R-:W-:Y:S01]  /*71e0*/  LOP3.LUT R10, R10, c[0x0][0x2d0], RZ, 0x3c, !PT ;  /* 0x0000b4000a0a7a12 */ /* 0x000fe200078e3cff */
[----:B-1----:R-:W1:Y:S01]  /*71f0*/  MUFU.RCP R14, R6 ;  /* 0x00000006000e7308 */ /* 0x002e620000001000 */
[----:B------:R-:W-:-:S02]  /*7200*/  ISETP.GE.AND P2, PT, R0, RZ, PT ;  /* 0x000000ff0000720c */ /* 0x000fc40003f46270 */
[----:B------:R-:W-:Y:S02]  /*7210*/  ISETP.GE.AND P0, PT, R10, RZ, PT ;  /* 0x000000ff0a00720c */ /* 0x000fe40003f06270 */
[----:B------:R-:W-:Y:S02]  /*7220*/  LOP3.LUT R0, RZ, c[0x0][0x2d0], RZ, 0x33, !PT ;  /* 0x0000b400ff007a12 */ /* 0x000fe400078e33ff */
[----:B-1----:R-:W-:-:S04]  /*7230*/  IADD3 R14, R14, 0xffffffe, RZ ;  /* 0x0ffffffe0e0e7810 */ /* 0x002fc80007ffe0ff */
[----:B------:R-:W1:Y:S02]  /*7240*/  F2I.FTZ.U32.TRUNC.NTZ R15, R14 ;  /* 0x0000000e000f7305 */ /* 0x000e64000021f000 */
[----:B-1----:R-:W-:Y:S02]  /*7250*/  IMAD.MOV R2, RZ, RZ, -R15 ;  /* 0x000000ffff027224 */ /* 0x002fe400078e0a0f */
[----:B------:R-:W-:Y:S02]  /*7260*/  IMAD.MOV.U32 R14, RZ, RZ, RZ ;  /* 0x000000ffff0e7224 */ /* 0x000fe400078e00ff */
[----:B------:R-:W-:-:S04]  /*7270*/  IMAD R2, R2, UR6, RZ ;  /* 0x0000000602027c24 */ /* 0x000fc8000f8e02ff */
[----:B------:R-:W-:-:S06]  /*7280*/  IMAD.HI.U32 R2, R15, R2, R14 ;  /* 0x000000020f027227 */ /* 0x000fcc00078e000e */
[----:B------:R-:W-:-:S04]  /*7290*/  IMAD.HI.U32 R9, R2, R5, RZ ;  /* 0x0000000502097227 */ /* 0x000fc800078e00ff */
[----:B------:R-:W-:Y:S01]  /*72a0*/  IMAD.HI.U32 R11, R2, R7, RZ ;  /* 0x00000007020b7227 */ /* 0x000fe200078e00ff */
[----:B------:R-:W-:-:S03]  /*72b0*/  IADD3 R2, -R9, RZ, RZ ;  /* 0x000000ff09027210 */ /* 0x000fc60007ffe1ff */
[----:B------:R-:W-:Y:S02]  /*72c0*/  IMAD.MOV R6, RZ, RZ, -R11 ;  /* 0x000000ffff067224 */ /* 0x000fe400078e0a0b */
[----:B------:R-:W-:Y:S02]  /*72d0*/  IMAD R2, R2, UR6, R5 ;  /* 0x0000000602027c24 */ /* 0x000fe4000f8e0205 */
[----:B------:R-:W-:-:S03]  /*72e0*/  IMAD R6, R6, UR6, R7 ;  /* 0x0000000606067c24 */ /* 0x000fc6000f8e0207 */
[----:B------:R-:W-:Y:S02]  /*72f0*/  ISETP.LT.U32.AND P1, PT, R2, UR6, PT ;  /* 0x0000000602007c0c */ /* 0x000fe4000bf21070 */
[----:B------:R-:W-:-:S11]  /*7300*/  ISETP.LT.U32.AND P3, PT, R6, UR6, PT ;  /* 0x0000000606007c0c */ /* 0x000fd6000bf61070 */
[----:B------:R-:W-:Y:S02]  /*7310*/  @!P1 IADD3 R2, R2, -UR6, RZ ;  /* 0x8000000602029c10 */ /* 0x000fe4000fffe0ff */
[----:B------:R-:W-:Y:S02]  /*7320*/  @!P3 IADD3 R6, R6, -UR6, RZ ;  /* 0x800000060606bc10 */ /* 0x000fe4000fffe0ff */
[----:B------:R-:W-:Y:S02]  /*7330*/  ISETP.GE.U32.AND P4, PT, R2, UR6, PT ;  /* 0x0000000602007c0c */ /* 0x000fe4000bf86070 */
[----:B------:R-:W-:Y:S02]  /*7340*/  ISETP.GE.U32.AND P5, PT, R6, UR6, PT ;  /* 0x0000000606007c0c */ /* 0x000fe4000bfa6070 */
[----:B------:R-:W-:Y:S02]  /*7350*/  @!P3 IADD3 R11, R11, 0x1, RZ ;  /* 0x000000010b0bb810 */ /* 0x000fe40007ffe0ff */
[----:B------:R-:W-:-:S02]  /*7360*/  @!P1 IADD3 R9, R9, 0x1, RZ ;  /* 0x0000000109099810 */ /* 0x000fc40007ffe0ff */
[----:B------:R-:W-:-:S05]  /*7370*/  ISETP.NE.AND P1, PT, RZ, c[0x0][0x2d0], PT ;  /* 0x0000b400ff007a0c */ /* 0x000fca0003f25270 */
[----:B------:R-:W-:Y:S02]  /*7380*/  @P4 IADD3 R9, R9, 0x1, RZ ;  /* 0x0000000109094810 */ /* 0x000fe40007ffe0ff */
[----:B------:R-:W-:-:S03]  /*7390*/  @P5 IADD3 R11, R11, 0x1, RZ ;  /* 0x000000010b0b5810 */ /* 0x000fc60007ffe0ff */
[----:B------:R-:W-:Y:S02]  /*73a0*/  @!P0 IMAD.MOV R9, RZ, RZ, -R9 ;  /* 0x000000ffff098224 */ /* 0x000fe400078e0a09 */
[----:B------:R-:W-:-:S05]  /*73b0*/  @!P2 IMAD.MOV R11, RZ, RZ, -R11 ;  /* 0x000000ffff0ba224 */ /* 0x000fca00078e0a0b */
        /* <DEDUP_REMOVED lines=14> */
[----:B--2---:R-:W-:-:S05]  /*74a0*/  IMAD.IADD R6, R6, 0x1, -R7 ;  /* 0x0000000106067824 */ /* 0x004fca00078e0a07 */
[----:B------:R-:W-:-:S05]  /*74b0*/  SHF.R.S32.HI R2, RZ, 0x1f, R6 ;  /* 0x0000001fff027819 */ /* 0x000fca0000011406 */
[----:B------:R-:W-:-:S04]  /*74c0*/  IMAD R5, R2, c[0x0][0x180], RZ ;  /* 0x0000600002057a24 */ /* 0x000fc800078e02ff */
[C---:B------:R-:W-:Y:S02]  /*74d0*/  IMAD R5, R6.reuse, c[0x0][0x184], R5 ;  /* 0x0000610006057a24 */ /* 0x040fe400078e0205 */
[----:B------:R-:W-:-:S04]  /*74e0*/  IMAD.WIDE.U32 R6, R6, c[0x0][0x180], R10 ;  /* 0x0000600006067a25 */ /* 0x000fc800078e000a */
[----:B------:R-:W-:Y:S01]  /*74f0*/  IMAD.IADD R0, R7, 0x1, R5 ;  /* 0x0000000107007824 */ /* 0x000fe200078e0205 */
[----:B------:R-:W-:Y:S05]  /*7500*/  BRA `(.L_x_2346) ;  /* 0x0000004000007947 */ /* 0x000fea0003800000 */
.L_x_2345:
[----:B------:R-:W-:-:S04]  /*7510*/  ULEA UR5, -UR8, URZ, 0x6 ;  /* 0x0000003f08057291 */ /* 0x000fc8000f8e313f */
[----:B------:R-:W-:Y:S02]  /*7520*/  USHF.R.S32.HI UR4, URZ, 0x1f, UR5 ;  /* 0x0000001f3f047899 */ /* 0x000fe40008011405 */
[----:B------:R-:W-:-:S04]  /*7530*/  MOV R6, UR5 ;  /* 0x0000000500067c02 */ /* 0x000fc80008000f00 */
[----:B------:R-:W-:Y:S02]  /*7540*/  MOV R0, UR4 ;  /* 0x0000000400007c02 */ /* 0x000fe40008000f00 */
.L_x_2346:
[----:B------:R-:W-:Y:S01]  /*7550*/  IADD3 R6, P0, R166, R6, RZ ;  /* 0x00000006a6067210 */ /* 0x000fe20007f1e0ff */
[----:B------:R-:W-:Y:S02]  /*7560*/  USHF.L.U32 UR5, UR8, 0x5, URZ ;  /* 0x0000000508057899 */ /* 0x000fe4000800063f */
[----:B------:R-:W-:Y:S02]  /*7570*/  ULDC UR4, c[0x0][0x19c] ;  /* 0x0000670000047ab9 */ /* 0x000fe40000000800 */
[----:B------:R-:W-:Y:S01]  /*7580*/  IMAD.X R245, R165, 0x1, R0, P0 ;  /* 0x00000001a5f57824 */ /* 0x000fe200000e0600 */
[----:B------:R-:W-:Y:S01]  /*7590*/  LEA R244, P0, R6, c[0x0][0x168], 0x1 ;  /* 0x00005a0006f47a11 */ /* 0x000fe200078008ff */
[----:B------:R-:W-:-:S03]  /*75a0*/  USHF.L.U64.HI UR4, UR8, UR7, UR4 ;  /* 0x0000000708047299 */ /* 0x000fc60008010204 */
[----:B------:R-:W-:Y:S02]  /*75b0*/  LEA.HI.X R245, R6, c[0x0][0x16c], R245, 0x1, P0 ;  /* 0x00005b0006f57a11 */ /* 0x000fe400000f0cf5 */
        /* <DEDUP_REMOVED lines=26> */
.L_x_2344:
[----:B------:R-:W-:Y:S01]  /*7760*/  FMNMX.FTZ R0, R164, R173, !PT ;  /* 0x000000ada4007209 */ /* 0x000fe20007810000 */
[----:B------:R-:W-:Y:S01]  /*7770*/  LDSM.16.MT88.4 R16, [R226+0x10000] ;  /* 0x01000000e210783b */ /* 0x000fe20000004200 */
        /* <DEDUP_REMOVED lines=22> */
[----:B-1----:R-:W-:Y:S02]  /*78e0*/  FMNMX.FTZ R7, R193, R0, !PT ;  /* 0x00000000c1077209 */ /* 0x002fe40007810000 */
        /* <DEDUP_REMOVED lines=15> */
[----:B-1----:R-:W-:-:S04]  /*79e0*/  FMNMX.FTZ R174, R7, R174, !PT ;  /* 0x000000ae07ae7209 */ /* 0x002fc80007810000 */
[C---:B------:R-:W-:Y:S01]  /*79f0*/  FSETP.NEU.FTZ.AND P1, PT, R174.reuse, -INF , PT ;  /* 0xff800000ae00780b */ /* 0x040fe20003f3d000 */
[----:B------:R-:W-:-:S05]  /*7a00*/  FMUL.FTZ R166, R174, c[0x0][0x23c] ;  /* 0x00008f00aea67a20 */ /* 0x000fca0000410000 */
[----:B------:R-:W-:-:S05]  /*7a10*/  FSEL R166, R166, RZ, P1 ;  /* 0x000000ffa6a67208 */ /* 0x000fca0000800000 */
[--C-:B------:R-:W-:Y:S01]  /*7a20*/  FFMA.FTZ R172, R173, c[0x0][0x23c], -R166.reuse ;  /* 0x00008f00adac7a23 */ /* 0x100fe200000108a6 */
[----:B--2---:R-:W-:Y:S01]  /*7a30*/  FMNMX.FTZ R173, R5, R0, !PT ;  /* 0x0000000005ad7209 */ /* 0x004fe20007810000 */
[--C-:B------:R-:W-:Y:S01]  /*7a40*/  FFMA.FTZ R170, R175, c[0x0][0x23c], -R166.reuse ;  /* 0x00008f00afaa7a23 */ /* 0x100fe200000108a6 */
[----:B------:R-:W-:Y:S01]  /*7a50*/  FSEL R5, R174, RZ, P1 ;  /* 0x000000ffae057208 */ /* 0x000fe20000800000 */
[--C-:B------:R-:W-:Y:S01]  /*7a60*/  FFMA.FTZ R171, R171, c[0x0][0x23c], -R166.reuse ;  /* 0x00008f00abab7a23 */ /* 0x100fe200000108a6 */
[C---:B------:R-:W-:Y:S01]  /*7a70*/  FSETP.NEU.FTZ.AND P0, PT, R173.reuse, -INF , PT ;  /* 0xff800000ad00780b */ /* 0x040fe20003f1d000 */
[----:B------:R-:W-:Y:S01]  /*7a80*/  FMUL.FTZ R181, R173, c[0x0][0x23c] ;  /* 0x00008f00adb57a20 */ /* 0x000fe20000410000 */
[----:B------:R-:W-:Y:S01]  /*7a90*/  MUFU.EX2 R172, R172 ;  /* 0x000000ac00ac7308 */ /* 0x000fe20000000800 */
[----:B------:R-:W-:Y:S02]  /*7aa0*/  FADD.FTZ R5, R164, -R5 ;  /* 0x80000005a4057221 */ /* 0x000fe40000010000 */
[----:B------:R-:W-:Y:S01]  /*7ab0*/  FFMA.FTZ R169, R169, c[0x0][0x23c], -R166 ;  /* 0x00008f00a9a97a23 */ /* 0x000fe200000108a6 */
[----:B------:R-:W-:Y:S01]  /*7ac0*/  FSEL R181, R181, RZ, P0 ;  /* 0x000000ffb5b57208 */ /* 0x000fe20000000000 */
[----:B------:R-:W-:-:S02]  /*7ad0*/  FMUL.FTZ R176, R5, c[0x0][0x23c] ;  /* 0x00008f0005b07a20 */ /* 0x000fc40000410000 */
[----:B------:R-:W-:Y:S01]  /*7ae0*/  FFMA.FTZ R188, R21, c[0x0][0x23c], -R166 ;  /* 0x00008f0015bc7a23 */ /* 0x000fe200000108a6 */
[----:B------:R-:W1:Y:S01]  /*7af0*/  MUFU.EX2 R171, R171 ;  /* 0x000000ab00ab7308 */ /* 0x000e620000000800 */
[--C-:B------:R-:W-:Y:S02]  /*7b00*/  FFMA.FTZ R2, R12, c[0x0][0x23c], -R181.reuse ;  /* 0x00008f000c027a23 */ /* 0x100fe400000108b5 */
[----:B------:R-:W2:Y:S01]  /*7b10*/  LDSM.16.MT88.4 R12, [R228+0x10000] ;  /* 0x01000000e40c783b */ /* 0x000ea20000004200 */
[--C-:B------:R-:W-:Y:S01]  /*7b20*/  FFMA.FTZ R175, R4, c[0x0][0x23c], -R181.reuse ;  /* 0x00008f0004af7a23 */ /* 0x100fe200000108b5 */
[----:B------:R-:W-:Y:S01]  /*7b30*/  FSEL R4, R173, RZ, P0 ;  /* 0x000000ffad047208 */ /* 0x000fe20000000000 */
[--C-:B------:R-:W-:Y:S02]  /*7b40*/  FFMA.FTZ R168, R26, c[0x0][0x23c], -R181.reuse ;  /* 0x00008f001aa87a23 */ /* 0x100fe400000108b5 */
[--C-:B------:R-:W-:Y:S01]  /*7b50*/  FFMA.FTZ R0, R8, c[0x0][0x23c], -R181.reuse ;  /* 0x00008f0008007a23 */ /* 0x100fe200000108b5 */
[----:B------:R-:W-:Y:S01]  /*7b60*/  MUFU.EX2 R170, R170 ;  /* 0x000000aa00aa7308 */ /* 0x000fe20000000800 */
[----:B------:R-:W-:Y:S01]  /*7b70*/  FADD.FTZ R4, R3, -R4 ;  /* 0x8000000403047221 */ /* 0x000fe20000010000 */
[----:B------:R-:W3:Y:S01]  /*7b80*/  LDSM.16.MT88.4 R8, [R225+0x10000] ;  /* 0x01000000e108783b */ /* 0x000ee20000004200 */
[----:B------:R-:W-:-:S02]  /*7b90*/  FFMA.FTZ R189, R22, c[0x0][0x23c], -R181 ;  /* 0x00008f0016bd7a23 */ /* 0x000fc400000108b5 */
[----:B------:R-:W-:Y:S01]  /*7ba0*/  FMUL.FTZ R3, R4, c[0x0][0x23c] ;  /* 0x00008f0004037a20 */ /* 0x000fe20000410000 */
[----:B-1----:R-:W-:Y:S02]  /*7bb0*/  F2FP.BF16.PACK_AB R4, R171, R172 ;  /* 0x000000acab04723e */ /* 0x002fe400000010ff */
[----:B------:R-:W1:Y:S01]  /*7bc0*/  MUFU.EX2 R169, R169 ;  /* 0x000000a900a97308 */ /* 0x000e620000000800 */
[----:B------:R-:W-:Y:S02]  /*7bd0*/  FFMA.FTZ R191, R20, c[0x0][0x23c], -R181 ;  /* 0x00008f0014bf7a23 */ /* 0x000fe400000108b5 */
[----:B------:R-:W-:Y:S01]  /*7be0*/  LDSM.16.MT88.4 R20, [R226+0x10800] ;  /* 0x01080000e214783b */ /* 0x000fe20000004200 */
[--C-:B------:R-:W-:Y:S02]  /*7bf0*/  FFMA.FTZ R177, R35, c[0x0][0x23c], -R166.reuse ;  /* 0x00008f0023b17a23 */ /* 0x100fe400000108a6 */
[--C-:B------:R-:W-:Y:S02]  /*7c00*/  FFMA.FTZ R180, R33, c[0x0][0x23c], -R166.reuse ;  /* 0x00008f0021b47a23 */ /* 0x100fe400000108a6 */
[----:B------:R-:W-:Y:S01]  /*7c10*/  MUFU.EX2 R168, R168 ;  /* 0x000000a800a87308 */ /* 0x000fe20000000800 */
[----:B------:R-:W-:-:S02]  /*7c20*/  FFMA.FTZ R187, R25, c[0x0][0x23c], -R166 ;  /* 0x00008f0019bb7a23 */ /* 0x000fc400000108a6 */
[--C-:B------:R-:W-:Y:S02]  /*7c30*/  FFMA.FTZ R190, R24, c[0x0][0x23c], -R181.reuse ;  /* 0x00008f0018be7a23 */ /* 0x100fe400000108b5 */
[----:B------:R-:W-:Y:S01]  /*7c40*/  FFMA.FTZ R192, R32, c[0x0][0x23c], -R181 ;  /* 0x00008f0020c07a23 */ /* 0x000fe200000108b5 */
[----:B------:R-:W-:Y:S01]  /*7c50*/  LDSM.16.MT88.4 R24, [R228+0x10800] ;  /* 0x01080000e418783b */ /* 0x000fe20000004200 */
[--C-:B------:R-:W-:Y:S01]  /*7c60*/  FFMA.FTZ R202, R197, c[0x0][0x23c], -R166.reuse ;  /* 0x00008f00c5ca7a23 */ /* 0x100fe200000108a6 */
[----:B------:R-:W4:Y:S01]  /*7c70*/  MUFU.EX2 R2, R2 ;  /* 0x0000000200027308 */ /* 0x000f220000000800 */
[----:B-1----:R-:W-:Y:S01]  /*7c80*/  F2FP.BF16.PACK_AB R6, R169, R170 ;  /* 0x000000aaa906723e */ /* 0x002fe200000010ff */
[----:B------:R-:W-:Y:S01]  /*7c90*/  LDSM.16.MT88.4 R32, [R225+0x12800] ;  /* 0x01280000e120783b */ /* 0x000fe20000004200 */
[--C-:B------:R-:W-:Y:S02]  /*7ca0*/  FFMA.FTZ R204, R193, c[0x0][0x23c], -R166.reuse ;  /* 0x00008f00c1cc7a23 */ /* 0x100fe400000108a6 */
[----:B------:R-:W-:-:S02]  /*7cb0*/  FFMA.FTZ R199, R199, c[0x0][0x23c], -R166 ;  /* 0x00008f00c7c77a23 */ /* 0x000fc400000108a6 */
[--C-:B------:R-:W-:Y:S01]  /*7cc0*/  FFMA.FTZ R195, R195, c[0x0][0x23c], -R166.reuse ;  /* 0x00008f00c3c37a23 */ /* 0x100fe200000108a6 */
[----:B------:R-:W-:Y:S01]  /*7cd0*/  MUFU.EX2 R0, R0 ;  /* 0x0000000000007308 */ /* 0x000fe20000000800 */
[--C-:B------:R-:W-:Y:S02]  /*7ce0*/  FFMA.FTZ R193, R200, c[0x0][0x23c], -R181.reuse ;  /* 0x00008f00c8c17a23 */ /* 0x100fe400000108b5 */
[--C-:B------:R-:W-:Y:S02]  /*7cf0*/  FFMA.FTZ R198, R198, c[0x0][0x23c], -R181.reuse ;  /* 0x00008f00c6c67a23 */ /* 0x100fe400000108b5 */
[--C-:B------:R-:W-:Y:S02]  /*7d00*/  FFMA.FTZ R196, R196, c[0x0][0x23c], -R181.reuse ;  /* 0x00008f00c4c47a23 */ /* 0x100fe400000108b5 */
[----:B------:R-:W-:Y:S01]  /*7d10*/  FFMA.FTZ R197, R194, c[0x0][0x23c], -R181 ;  /* 0x00008f00c2c57a23 */ /* 0x000fe200000108b5 */
[----:B------:R-:W1:Y:S01]  /*7d20*/  MUFU.EX2 R175, R175 ;  /* 0x000000af00af7308 */ /* 0x000e620000000800 */
[----:B----4-:R-:W-:Y:S01]  /*7d30*/  F2FP.BF16.PACK_AB R5, R2, R168 ;  /* 0x000000a80205723e */ /* 0x010fe200000010ff */
[----:B------:R-:W-:-:S02]  /*7d40*/  FFMA.FTZ R184, R184, c[0x0][0x23c], -R166 ;  /* 0x00008f00b8b87a23 */ /* 0x000fc400000108a6 */
[--C-:B------:R-:W-:Y:S02]  /*7d50*/  FFMA.FTZ R185, R185, c[0x0][0x23c], -R166.reuse ;  /* 0x00008f00b9b97a23 */ /* 0x100fe400000108a6 */
[--C-:B------:R-:W-:Y:S02]  /*7d60*/  FFMA.FTZ R183, R183, c[0x0][0x23c], -R166.reuse ;  /* 0x00008f00b7b77a23 */ /* 0x100fe400000108a6 */
[----:B------:R-:W4:Y:S01]  /*7d70*/  MUFU.EX2 R176, R176 ;  /* 0x000000b000b07308 */ /* 0x000f220000000800 */
[----:B------:R-:W-:Y:S02]  /*7d80*/  FFMA.FTZ R194, R167, c[0x0][0x23c], -R166 ;  /* 0x00008f00a7c27a23 */ /* 0x000fe400000108a6 */
[--C-:B------:R-:W-:Y:S01]  /*7d90*/  FFMA.FTZ R186, R186, c[0x0][0x23c], -R181.reuse ;  /* 0x00008f00baba7a23 */ /* 0x100fe200000108b5 */
[----:B------:R-:W-:Y:S01]  /*7da0*/  LDSM.16.MT88.4 R164, [R228+0x11800] ;  /* 0x01180000e4a4783b */ /* 0x000fe20000004200 */
[--C-:B------:R-:W-:Y:S02]  /*7db0*/  FFMA.FTZ R201, R182, c[0x0][0x23c], -R181.reuse ;  /* 0x00008f00b6c97a23 */ /* 0x100fe400000108b5 */
[--C-:B------:R-:W-:Y:S01]  /*7dc0*/  FFMA.FTZ R179, R179, c[0x0][0x23c], -R181.reuse ;  /* 0x00008f00b3b37a23 */ /* 0x100fe200000108b5 */
[----:B------:R-:W5:Y:S01]  /*7dd0*/  MUFU.EX2 R3, R3 ;  /* 0x0000000300037308 */ /* 0x000f620000000800 */
[----:B-1----:R-:W-:Y:S01]  /*7de0*/  F2FP.BF16.PACK_AB R7, R175, R0 ;  /* 0x00000000af07723e */ /* 0x002fe200000010ff */
[----:B------:R-:W-:-:S02]  /*7df0*/  FFMA.FTZ R178, R178, c[0x0][0x23c], -R181 ;  /* 0x00008f00b2b27a23 */ /* 0x000fc400000108b5 */
[----:B----4-:R-:W-:-:S04]  /*7e00*/  FMUL.FTZ R160, R160, R176 ;  /* 0x000000b0a0a07220 */ /* 0x010fc80000410000 */
[----:B------:R-:W-:Y:S01]  /*7e10*/  MUFU.EX2 R177, R177 ;  /* 0x000000b100b17308 */ /* 0x000fe20000000800 */
[-C--:B------:R-:W-:Y:S02]  /*7e20*/  FMUL.FTZ R161, R161, R176.reuse ;  /* 0x000000b0a1a17220 */ /* 0x080fe40000410000 */
[-C--:B------:R-:W-:Y:S02]  /*7e30*/  FMUL.FTZ R36, R36, R176.reuse ;  /* 0x000000b024247220 */ /* 0x080fe40000410000 */
[----:B------:R-:W-:Y:S02]  /*7e40*/  FMUL.FTZ R37, R37, R176 ;  /* 0x000000b025257220 */ /* 0x000fe40000410000 */
[-C--:B-----5:R-:W-:Y:S01]  /*7e50*/  FMUL.FTZ R162, R162, R3.reuse ;  /* 0x00000003a2a27220 */ /* 0x0a0fe20000410000 */
[----:B------:R-:W1:Y:S01]  /*7e60*/  MUFU.EX2 R180, R180 ;  /* 0x000000b400b47308 */ /* 0x000e620000000800 */
[-C--:B------:R-:W-:Y:S02]  /*7e70*/  FMUL.FTZ R163, R163, R3.reuse ;  /* 0x00000003a3a37220 */ /* 0x080fe40000410000 */
[----:B------:R-:W-:-:S02]  /*7e80*/  FMUL.FTZ R38, R38, R3 ;  /* 0x0000000326267220 */ /* 0x000fc40000410000 */
[-C--:B------:R-:W-:Y:S02]  /*7e90*/  FMUL.FTZ R39, R39, R3.reuse ;  /* 0x0000000327277220 */ /* 0x080fe40000410000 */
[-C--:B------:R-:W-:Y:S01]  /*7ea0*/  FMUL.FTZ R40, R40, R176.reuse ;  /* 0x000000b028287220 */ /* 0x080fe20000410000 */
[C---:B--2---:R-:W-:Y:S01]  /*7eb0*/  HMMA.16816.F32.BF16 R160, R4.reuse, R12, R160 ;  /* 0x0000000c04a0723c */ /* 0x044fe200000418a0 */
        /* <DEDUP_REMOVED lines=19> */
[----:B------:R-:W-:Y:S01]  /*7ff0*/  FMUL.FTZ R53, R53, R176 ;  /* 0x000000b035357220 */ /* 0x000fe20000410000 */
[----:B------:R-:W4:Y:S01]  /*8000*/  LDSM.16.MT88.4 R16, [R228+0x12000] ;  /* 0x01200000e410783b */ /* 0x000f220000004200 */
[-C--:B------:R-:W-:Y:S01]  /*8010*/  FMUL.FTZ R54, R54, R3.reuse ;  /* 0x0000000336367220 */ /* 0x080fe20000410000 */
[----:B------:R-:W5:Y:S01]  /*8020*/  MUFU.EX2 R190, R190 ;  /* 0x000000be00be7308 */ /* 0x000f620000000800 */
[----:B------:R-:W-:-:S02]  /*8030*/  FMUL.FTZ R55, R55, R3 ;  /* 0x0000000337377220 */ /* 0x000fc40000410000 */
[-C--:B------:R-:W-:Y:S01]  /*8040*/  FMUL.FTZ R56, R56, R176.reuse ;  /* 0x000000b038387220 */ /* 0x080fe20000410000 */
[C---:B---3--:R-:W-:Y:S01]  /*8050*/  HMMA.16816.F32.BF16 R48, R4.reuse, R8, R48 ;  /* 0x000000080430723c */ /* 0x048fe20000041830 */
[-C--:B------:R-:W-:Y:S02]  /*8060*/  FMUL.FTZ R57, R57, R176.reuse ;  /* 0x000000b039397220 */ /* 0x080fe40000410000 */
[-C--:B------:R-:W-:Y:S01]  /*8070*/  FMUL.FTZ R58, R58, R3.reuse ;  /* 0x000000033a3a7220 */ /* 0x080fe20000410000 */
[----:B------:R-:W-:Y:S01]  /*8080*/  MUFU.EX2 R191, R191 ;  /* 0x000000bf00bf7308 */ /* 0x000fe20000000800 */
[-C--:B------:R-:W-:Y:S02]  /*8090*/  FMUL.FTZ R59, R59, R3.reuse ;  /* 0x000000033b3b7220 */ /* 0x080fe40000410000 */
[-C--:B------:R-:W-:Y:S01]  /*80a0*/  FMUL.FTZ R60, R60, R176.reuse ;  /* 0x000000b03c3c7220 */ /* 0x080fe20000410000 */
[----:B------:R-:W-:Y:S01]  /*80b0*/  HMMA.16816.F32.BF16 R52, R4, R10, R52 ;  /* 0x0000000a0434723c */ /* 0x000fe20000041834 */
[----:B------:R-:W-:Y:S01]  /*80c0*/  FMUL.FTZ R61, R61, R176 ;  /* 0x000000b03d3d7220 */ /* 0x000fe20000410000 */
[----:B------:R-:W3:Y:S01]  /*80d0*/  LDSM.16.MT88.4 R8, [R226+0x12000] ;  /* 0x01200000e208783b */ /* 0x000ee20000004200 */
[-C--:B------:R-:W-:Y:S01]  /*80e0*/  FMUL.FTZ R62, R62, R3.reuse ;  /* 0x000000033e3e7220 */ /* 0x080fe20000410000 */
[----:B------:R-:W1:Y:S01]  /*80f0*/  MUFU.EX2 R192, R192 ;  /* 0x000000c000c07308 */ /* 0x000e620000000800 */
[----:B------:R-:W-:-:S02]  /*8100*/  FMUL.FTZ R63, R63, R3 ;  /* 0x000000033f3f7220 */ /* 0x000fc40000410000 */
[-C--:B------:R-:W-:Y:S01]  /*8110*/  FMUL.FTZ R64, R64, R176.reuse ;  /* 0x000000b040407220 */ /* 0x080fe20000410000 */
[C---:B--2---:R-:W-:Y:S01]  /*8120*/  HMMA.16816.F32.BF16 R56, R4.reuse, R12, R56 ;  /* 0x0000000c0438723c */ /* 0x044fe20000041838 */
[-C--:B------:R-:W-:Y:S02]  /*8130*/  FMUL.FTZ R65, R65, R176.reuse ;  /* 0x000000b041417220 */ /* 0x080fe40000410000 */
[-C--:B------:R-:W-:Y:S01]  /*8140*/  FMUL.FTZ R66, R66, R3.reuse ;  /* 0x0000000342427220 */ /* 0x080fe20000410000 */
[----:B------:R-:W-:Y:S01]  /*8150*/  MUFU.EX2 R199, R199 ;  /* 0x000000c700c77308 */ /* 0x000fe20000000800 */
[----:B------:R-:W-:Y:S02]  /*8160*/  FMUL.FTZ R67, R67, R3 ;  /* 0x0000000343437220 */ /* 0x000fe40000410000 */
[-C--:B------:R-:W-:Y:S01]  /*8170*/  FMUL.FTZ R68, R68, R176.reuse ;  /* 0x000000b044447220 */ /* 0x080fe20000410000 */
[----:B------:R-:W-:Y:S01]  /*8180*/  HMMA.16816.F32.BF16 R60, R4, R14, R60 ;  /* 0x0000000e043c723c */ /* 0x000fe2000004183c */
[----:B------:R-:W2:Y:S01]  /*8190*/  LDSM.16.MT88.4 R12, [R225+0x12000] ;  /* 0x01200000e10c783b */ /* 0x000ea20000004200 */
[----:B------:R-:W-:-:S02]  /*81a0*/  FMUL.FTZ R69, R69, R176 ;  /* 0x000000b045457220 */ /* 0x000fc40000410000 */
[-C--:B------:R-:W-:Y:S01]  /*81b0*/  FMUL.FTZ R70, R70, R3.reuse ;  /* 0x0000000346467220 */ /* 0x080fe20000410000 */
[----:B------:R-:W-:Y:S01]  /*81c0*/  MUFU.EX2 R202, R202 ;  /* 0x000000ca00ca7308 */ /* 0x000fe20000000800 */
[-C--:B------:R-:W-:Y:S02]  /*81d0*/  FMUL.FTZ R71, R71, R3.reuse ;  /* 0x0000000347477220 */ /* 0x080fe40000410000 */
[-C--:B------:R-:W-:Y:S02]  /*81e0*/  FMUL.FTZ R72, R72, R176.reuse ;  /* 0x000000b048487220 */ /* 0x080fe40000410000 */
[----:B------:R-:W-:Y:S01]  /*81f0*/  FMUL.FTZ R73, R73, R176 ;  /* 0x000000b049497220 */ /* 0x000fe20000410000 */
[----:B----4-:R-:W-:Y:S01]  /*8200*/  HMMA.16816.F32.BF16 R64, R4, R16, R64 ;  /* 0x000000100440723c */ /* 0x010fe20000041840 */
[-C--:B------:R-:W-:Y:S01]  /*8210*/  FMUL.FTZ R74, R74, R3.reuse ;  /* 0x000000034a4a7220 */ /* 0x080fe20000410000 */
[----:B------:R-:W-:Y:S01]  /*8220*/  MUFU.EX2 R195, R195 ;  /* 0x000000c300c37308 */ /* 0x000fe20000000800 */
[----:B------:R-:W-:-:S02]  /*8230*/  FMUL.FTZ R75, R75, R3 ;  /* 0x000000034b4b7220 */ /* 0x000fc40000410000 */
[-C--:B------:R-:W-:Y:S02]  /*8240*/  FMUL.FTZ R76, R76, R176.reuse ;  /* 0x000000b04c4c7220 */ /* 0x080fe40000410000 */
[-C--:B------:R-:W-:Y:S01]  /*8250*/  FMUL.FTZ R77, R77, R176.reuse ;  /* 0x000000b04d4d7220 */ /* 0x080fe20000410000 */
[C---:B------:R-:W-:Y:S01]  /*8260*/  HMMA.16816.F32.BF16 R68, R4.reuse, R18, R68 ;  /* 0x000000120444723c */ /* 0x040fe20000041844 */
[-C--:B------:R-:W-:Y:S01]  /*8270*/  FMUL.FTZ R78, R78, R3.reuse ;  /* 0x000000034e4e7220 */ /* 0x080fe20000410000 */
[----:B------:R-:W4:Y:S01]  /*8280*/  LDSM.16.MT88.4 R16, [R224+0x12000] ;  /* 0x01200000e010783b */ /* 0x000f220000004200 */
[-C--:B------:R-:W-:Y:S01]  /*8290*/  FMUL.FTZ R79, R79, R3.reuse ;  /* 0x000000034f4f7220 */ /* 0x080fe20000410000 */
[----:B------:R-:W-:Y:S01]  /*82a0*/  MUFU.EX2 R204, R204 ;  /* 0x000000cc00cc7308 */ /* 0x000fe20000000800 */
        /* <DEDUP_REMOVED lines=9> */
[-C--:B------:R-:W-:Y:S01]  /*8340*/  FMUL.FTZ R86, R86, R3.reuse ;  /* 0x0000000356567220 */ /* 0x080fe20000410000 */
[----:B------:R-:W1:Y:S01]  /*8350*/  LDSM.16.MT88.4 R8, [R228+0x14000] ;  /* 0x01400000e408783b */ /* 0x000e620000004200 */
[----:B------:R-:W-:Y:S01]  /*8360*/  FMUL.FTZ R87, R87, R3 ;  /* 0x0000000357577220 */ /* 0x000fe20000410000 */
[----:B------:R-:W1:Y:S01]  /*8370*/  MUFU.EX2 R198, R198 ;  /* 0x000000c600c67308 */ /* 0x000e620000000800 */
[----:B------:R-:W-:-:S02]  /*8380*/  FMUL.FTZ R88, R88, R176 ;  /* 0x000000b058587220 */ /* 0x000fc40000410000 */
[-C--:B------:R-:W-:Y:S01]  /*8390*/  FMUL.FTZ R89, R89, R176.reuse ;  /* 0x000000b059597220 */ /* 0x080fe20000410000 */
[C---:B--2---:R-:W-:Y:S01]  /*83a0*/  HMMA.16816.F32.BF16 R80, R4.reuse, R12, R80 ;  /* 0x0000000c0450723c */ /* 0x044fe20000041850 */
[-C--:B------:R-:W-:Y:S02]  /*83b0*/  FMUL.FTZ R90, R90, R3.reuse ;  /* 0x000000035a5a7220 */ /* 0x080fe40000410000 */
[-C--:B------:R-:W-:Y:S01]  /*83c0*/  FMUL.FTZ R91, R91, R3.reuse ;  /* 0x000000035b5b7220 */ /* 0x080fe20000410000 */
[----:B------:R-:W-:Y:S01]  /*83d0*/  MUFU.EX2 R196, R196 ;  /* 0x000000c400c47308 */ /* 0x000fe20000000800 */
[-C--:B------:R-:W-:Y:S02]  /*83e0*/  FMUL.FTZ R92, R92, R176.reuse ;  /* 0x000000b05c5c7220 */ /* 0x080fe40000410000 */
[----:B------:R-:W-:Y:S01]  /*83f0*/  FMUL.FTZ R93, R93, R176 ;  /* 0x000000b05d5d7220 */ /* 0x000fe20000410000 */
[----:B------:R-:W-:Y:S01]  /*8400*/  HMMA.16816.F32.BF16 R84, R4, R14, R84 ;  /* 0x0000000e0454723c */ /* 0x000fe20000041854 */
[----:B------:R-:W2:Y:S01]  /*8410*/  LDSM.16.MT88.4 R12, [R226+0x14000] ;  /* 0x01400000e20c783b */ /* 0x000ea20000004200 */
[----:B------:R-:W-:-:S02]  /*8420*/  FMUL.FTZ R94, R94, R3 ;  /* 0x000000035e5e7220 */ /* 0x000fc40000410000 */
[-C--:B------:R-:W-:Y:S01]  /*8430*/  FMUL.FTZ R95, R95, R3.reuse ;  /* 0x000000035f5f7220 */ /* 0x080fe20000410000 */
[----:B------:R-:W1:Y:S01]  /*8440*/  MUFU.EX2 R197, R197 ;  /* 0x000000c500c57308 */ /* 0x000e620000000800 */
[-C--:B------:R-:W-:Y:S02]  /*8450*/  FMUL.FTZ R96, R96, R176.reuse ;  /* 0x000000b060607220 */ /* 0x080fe40000410000 */
[-C--:B------:R-:W-:Y:S02]  /*8460*/  FMUL.FTZ R97, R97, R176.reuse ;  /* 0x000000b061617220 */ /* 0x080fe40000410000 */
[-C--:B------:R-:W-:Y:S01]  /*8470*/  FMUL.FTZ R98, R98, R3.reuse ;  /* 0x0000000362627220 */ /* 0x080fe20000410000 */
[----:B----4-:R-:W-:Y:S01]  /*8480*/  HMMA.16816.F32.BF16 R88, R4, R16, R88 ;  /* 0x000000100458723c */ /* 0x010fe20000041858 */
[----:B------:R-:W-:Y:S01]  /*8490*/  FMUL.FTZ R99, R99, R3 ;  /* 0x0000000363637220 */ /* 0x000fe20000410000 */
        /* <DEDUP_REMOVED lines=8> */
[----:B------:R-:W2:Y:S01]  /*8520*/  MUFU.EX2 R185, R185 ;  /* 0x000000b900b97308 */ /* 0x000ea20000000800 */
[----:B------:R-:W-:Y:S02]  /*8530*/  FMUL.FTZ R105, R105, R176 ;  /* 0x000000b069697220 */ /* 0x000fe40000410000 */
[-C--:B------:R-:W-:Y:S01]  /*8540*/  FMUL.FTZ R106, R106, R3.reuse ;  /* 0x000000036a6a7220 */ /* 0x080fe20000410000 */
[----:B-1----:R-:W-:Y:S01]  /*8550*/  HMMA.16816.F32.BF16 R96, R4, R8, R96 ;  /* 0x000000080460723c */ /* 0x002fe20000041860 */
[----:B------:R-:W-:-:S02]  /*8560*/  FMUL.FTZ R107, R107, R3 ;  /* 0x000000036b6b7220 */ /* 0x000fc40000410000 */
[-C--:B------:R-:W-:Y:S01]  /*8570*/  FMUL.FTZ R108, R108, R176.reuse ;  /* 0x000000b06c6c7220 */ /* 0x080fe20000410000 */
[----:B------:R-:W-:Y:S01]  /*8580*/  MUFU.EX2 R183, R183 ;  /* 0x000000b700b77308 */ /* 0x000fe20000000800 */
        /* <DEDUP_REMOVED lines=19> */
[----:B------:R-:W1:Y:S01]  /*86c0*/  MUFU.EX2 R201, R201 ;  /* 0x000000c900c97308 */ /* 0x000e620000000800 */
        /* <DEDUP_REMOVED lines=34> */
[-C--:B------:R-:W-:Y:S02]  /*88f0*/  FMUL.FTZ R140, R140, R176.reuse ;  /* 0x000000b08c8c7220 */ /* 0x080fe40000410000 */
[-C--:B------:R-:W-:Y:S02]  /*8900*/  FMUL.FTZ R141, R141, R176.reuse ;  /* 0x000000b08d8d7220 */ /* 0x080fe40000410000 */
[-C--:B------:R-:W-:Y:S02]  /*8910*/  FMUL.FTZ R142, R142, R3.reuse ;  /* 0x000000038e8e7220 */ /* 0x080fe40000410000 */
[----:B------:R-:W-:Y:S01]  /*8920*/  FMUL.FTZ R143, R143, R3 ;  /* 0x000000038f8f7220 */ /* 0x000fe20000410000 */
[----:B----4-:R-:W-:Y:S01]  /*8930*/  HMMA.16816.F32.BF16 R136, R4, R16, R136 ;  /* 0x000000100488723c */ /* 0x010fe20000041888 */
[-C--:B------:R-:W-:Y:S02]  /*8940*/  FMUL.FTZ R144, R144, R176.reuse ;  /* 0x000000b090907220 */ /* 0x080fe40000410000 */
[----:B------:R-:W-:-:S02]  /*8950*/  FMUL.FTZ R145, R145, R176 ;  /* 0x000000b091917220 */ /* 0x000fc40000410000 */
[-C--:B------:R-:W-:Y:S02]  /*8960*/  FMUL.FTZ R146, R146, R3.reuse ;  /* 0x0000000392927220 */ /* 0x080fe40000410000 */
[-C--:B------:R-:W-:Y:S01]  /*8970*/  FMUL.FTZ R147, R147, R3.reuse ;  /* 0x0000000393937220 */ /* 0x080fe20000410000 */
[C---:B------:R-:W-:Y:S01]  /*8980*/  HMMA.16816.F32.BF16 R156, R4.reuse, R18, R156 ;  /* 0x00000012049c723c */ /* 0x040fe2000004189c */
[-C--:B------:R-:W-:Y:S01]  /*8990*/  FMUL.FTZ R152, R152, R176.reuse ;  /* 0x000000b098987220 */ /* 0x080fe20000410000 */
[----:B------:R-:W4:Y:S01]  /*89a0*/  LDSM.16.MT88.4 R16, [R225+0x10800] ;  /* 0x01080000e110783b */ /* 0x000f220000004200 */
        /* <DEDUP_REMOVED lines=10> */
[----:B------:R-:W-:Y:S02]  /*8a50*/  FFMA.FTZ R172, R249, R176, R172 ;  /* 0x000000b0f9ac7223 */ /* 0x000fe400000100ac */
[----:B------:R-:W-:Y:S02]  /*8a60*/  FFMA.FTZ R3, R247, R3, R168 ;  /* 0x00000003f7037223 */ /* 0x000fe400000100a8 */
[----:B------:R-:W-:-:S02]  /*8a70*/  FADD.FTZ R171, R171, R172 ;  /* 0x000000acabab7221 */ /* 0x000fc40000010000 */
[C---:B--2---:R-:W-:Y:S01]  /*8a80*/  HMMA.16816.F32.BF16 R152, R4.reuse, R12, R152 ;  /* 0x0000000c0498723c */ /* 0x044fe20000041898 */
[----:B------:R-:W-:Y:S02]  /*8a90*/  FADD.FTZ R3, R2, R3 ;  /* 0x0000000302037221 */ /* 0x000fe40000010000 */
[----:B------:R-:W-:Y:S02]  /*8aa0*/  FADD.FTZ R170, R170, R171 ;  /* 0x000000abaaaa7221 */ /* 0x000fe40000010000 */
[----:B------:R-:W-:Y:S02]  /*8ab0*/  FADD.FTZ R2, R0, R3 ;  /* 0x0000000300027221 */ /* 0x000fe40000010000 */
[----:B------:R-:W-:Y:S01]  /*8ac0*/  FADD.FTZ R0, R169, R170 ;  /* 0x000000aaa9007221 */ /* 0x000fe20000010000 */
[----:B------:R-:W-:Y:S01]  /*8ad0*/  HMMA.16816.F32.BF16 R148, R4, R14, R148 ;  /* 0x0000000e0494723c */ /* 0x000fe20000041894 */
[----:B------:R-:W-:Y:S01]  /*8ae0*/  LDSM.16.MT88.4 R12, [R226+0x12800] ;  /* 0x01280000e20c783b */ /* 0x000fe20000004200 */
[----:B------:R-:W-:-:S05]  /*8af0*/  FADD.FTZ R2, R175, R2 ;  /* 0x00000002af027221 */ /* 0x000fca0000010000 */
[----:B------:R-:W-:Y:S01]  /*8b00*/  F2FP.BF16.PACK_AB R4, R180, R177 ;  /* 0x000000b1b404723e */ /* 0x000fe200000010ff */
[----:B------:R-:W-:Y:S01]  /*8b10*/  FADD.FTZ R177, R177, R0 ;  /* 0x00000000b1b17221 */ /* 0x000fe20000010000 */
[----:B-----5:R-:W-:Y:S01]  /*8b20*/  F2FP.BF16.PACK_AB R5, R190, R189 ;  /* 0x000000bdbe05723e */ /* 0x020fe200000010ff */
        /* <DEDUP_REMOVED lines=8> */
[----:B------:R-:W-:Y:S02]  /*8bb0*/  FADD.FTZ R188, R188, R187 ;  /* 0x000000bbbcbc7221 */ /* 0x000fe40000010000 */
[----:B------:R-:W-:-:S04]  /*8bc0*/  FADD.FTZ R192, R192, R191 ;  /* 0x000000bfc0c07221 */ /* 0x000fc80000010000 */
[----:B---3--:R-:W-:Y:S01]  /*8bd0*/  FADD.FTZ R3, R193, R192 ;  /* 0x000000c0c1037221 */ /* 0x008fe20000010000 */
[----:B------:R-:W-:Y:S01]  /*8be0*/  HMMA.16816.F32.BF16 R44, R4, R22, R44 ;  /* 0x00000016042c723c */ /* 0x000fe2000004182c */
[----:B------:R-:W2:Y:S02]  /*8bf0*/  LDSM.16.MT88.4 R20, [R228+0x14800] ;  /* 0x01480000e414783b */ /* 0x000ea40000004200 */
[----:B------:R-:W-:-:S05]  /*8c00*/  FADD.FTZ R3, R198, R3 ;  /* 0x00000003c6037221 */ /* 0x000fca0000010000 */
[C---:B----4-:R-:W-:Y:S08]  /*8c10*/  HMMA.16816.F32.BF16 R48, R4.reuse, R16, R48 ;  /* 0x000000100430723c */ /* 0x050ff00000041830 */
[C---:B------:R-:W-:Y:S01]  /*8c20*/  HMMA.16816.F32.BF16 R52, R4.reuse, R18, R52 ;  /* 0x000000120434723c */ /* 0x040fe20000041834 */
[----:B------:R-:W3:Y:S07]  /*8c30*/  LDSM.16.MT88.4 R16, [R226+0x14800] ;  /* 0x01480000e210783b */ /* 0x000eee0000004200 */
[C---:B-1----:R-:W-:Y:S08]  /*8c40*/  HMMA.16816.F32.BF16 R56, R4.reuse, R8, R56 ;  /* 0x000000080438723c */ /* 0x042ff00000041838 */
[C---:B------:R-:W-:Y:S01]  /*8c50*/  HMMA.16816.F32.BF16 R60, R4.reuse, R10, R60 ;  /* 0x0000000a043c723c */ /* 0x040fe2000004183c */
[----:B------:R-:W1:Y:S07]  /*8c60*/  LDSM.16.MT88.4 R8, [R225+0x14800] ;  /* 0x01480000e108783b */ /* 0x000e6e0000004200 */
[C---:B------:R-:W-:Y:S08]  /*8c70*/  HMMA.16816.F32.BF16 R160, R4.reuse, R24, R160 ;  /* 0x0000001804a0723c */ /* 0x040ff000000418a0 */
[C---:B--2---:R-:W-:Y:S08]  /*8c80*/  HMMA.16816.F32.BF16 R96, R4.reuse, R20, R96 ;  /* 0x000000140460723c */ /* 0x044ff00000041860 */
[C---:B------:R-:W-:Y:S01]  /*8c90*/  HMMA.16816.F32.BF16 R100, R4.reuse, R22, R100 ;  /* 0x000000160464723c */ /* 0x040fe20000041864 */
[----:B------:R-:W2:Y:S07]  /*8ca0*/  LDSM.16.MT88.4 R20, [R226+0x16800] ;  /* 0x01680000e214783b */ /* 0x000eae0000004200 */
[C---:B------:R-:W-:Y:S01]  /*8cb0*/  HMMA.16816.F32.BF16 R36, R4.reuse, R26, R36 ;  /* 0x0000001a0424723c */ /* 0x040fe20000041824 */
[----:B------:R-:W4:Y:S07]  /*8cc0*/  LDSM.16.MT88.4 R24, [R224+0x12800] ;  /* 0x01280000e018783b */ /* 0x000f2e0000004200 */
[C---:B------:R-:W-:Y:S08]  /*8cd0*/  HMMA.16816.F32.BF16 R64, R4.reuse, R28, R64 ;  /* 0x0000001c0440723c */ /* 0x040ff00000041840 */
[C---:B------:R-:W-:Y:S01]  /*8ce0*/  HMMA.16816.F32.BF16 R68, R4.reuse, R30, R68 ;  /* 0x0000001e0444723c */ /* 0x040fe20000041844 */
[----:B------:R-:W-:Y:S07]  /*8cf0*/  LDSM.16.MT88.4 R28, [R228+0x16800] ;  /* 0x01680000e41c783b */ /* 0x000fee0000004200 */
[C---:B------:R-:W-:Y:S08]  /*8d00*/  HMMA.16816.F32.BF16 R72, R4.reuse, R12, R72 ;  /* 0x0000000c0448723c */ /* 0x040ff00000041848 */
        /* <DEDUP_REMOVED lines=23> */
[C---:B---3--:R-:W-:Y:S08]  /*8e80*/  HMMA.16816.F32.BF16 R140, R4.reuse, R16, R140 ;  /* 0x00000010048c723c */ /* 0x048ff0000004188c */
[C---:B------:R-:W-:Y:S01]  /*8e90*/  HMMA.16816.F32.BF16 R144, R4.reuse, R18, R144 ;  /* 0x000000120490723c */ /* 0x040fe20000041890 */
[----:B------:R-:W-:Y:S07]  /*8ea0*/  LDSM.16.MT88.4 R16, [R226+0x13000] ;  /* 0x01300000e210783b */ /* 0x000fee0000004200 */
[C---:B-1----:R-:W-:Y:S08]  /*8eb0*/  HMMA.16816.F32.BF16 R152, R4.reuse, R8, R152 ;  /* 0x000000080498723c */ /* 0x042ff00000041898 */
        /* <DEDUP_REMOVED lines=12> */
[----:B------:R-:W-:-:S07]  /*8f80*/  FADD.FTZ R3, R204, R195 ;  /* 0x000000c3cc037221 */ /* 0x000fce0000010000 */
[C---:B------:R-:W-:Y:S01]  /*8f90*/  HMMA.16816.F32.BF16 R68, R4.reuse, R22, R68 ;  /* 0x000000160444723c */ /* 0x040fe20000041844 */
[----:B------:R-:W1:Y:S07]  /*8fa0*/  LDSM.16.MT88.4 R20, [R226+0x15000] ;  /* 0x01500000e214783b */ /* 0x000e6e0000004200 */
[C---:B----4-:R-:W-:Y:S08]  /*8fb0*/  HMMA.16816.F32.BF16 R40, R4.reuse, R28, R40 ;  /* 0x0000001c0428723c */ /* 0x050ff00000041828 */
        /* <DEDUP_REMOVED lines=25> */
[----:B------:R-:W-:Y:S07]  /*9150*/  LDSM.16.MT88.4 R12, [R226+0x13800] ;  /* 0x01380000e20c783b */ /* 0x000fee0000004200 */
[C---:B-1----:R-:W-:Y:S08]  /*9160*/  HMMA.16816.F32.BF16 R140, R4.reuse, R20, R140 ;  /* 0x00000014048c723c */ /* 0x042ff0000004188c */
[C---:B------:R-:W-:Y:S01]  /*9170*/  HMMA.16816.F32.BF16 R144, R4.reuse, R22, R144 ;  /* 0x000000160490723c */ /* 0x040fe20000041890 */
[----:B------:R-:W1:Y:S07]  /*9180*/  LDSM.16.MT88.4 R20, [R224+0x11800] ;  /* 0x01180000e014783b */ /* 0x000e6e0000004200 */
        /* <DEDUP_REMOVED lines=53> */
[C---:B------:R-:W-:Y:S08]  /*94e0*/  HMMA.16816.F32.BF16 R88, R4.reuse, R32, R88 ;  /* 0x000000200458723c */ /* 0x040ff00000041858 */
[C---:B------:R-:W-:Y:S08]  /*94f0*/  HMMA.16816.F32.BF16 R92, R4.reuse, R34, R92 ;  /* 0x00000022045c723c */ /* 0x040ff0000004185c */
        /* <DEDUP_REMOVED lines=8> */
[C---:B-1----:R-:W-:Y:S08]  /*9580*/  HMMA.16816.F32.BF16 R140, R4.reuse, R20, R140 ;  /* 0x00000014048c723c */ /* 0x042ff0000004188c */
[C---:B------:R-:W-:Y:S08]  /*9590*/  HMMA.16816.F32.BF16 R144, R4.reuse, R22, R144 ;  /* 0x000000160490723c */ /* 0x040ff00000041890 */
[C---:B---3--:R-:W-:Y:S08]  /*95a0*/  HMMA.16816.F32.BF16 R152, R4.reuse, R12, R152 ;  /* 0x0000000c0498723c */ /* 0x048ff00000041898 */
[C---:B------:R-:W-:Y:S08]  /*95b0*/  HMMA.16816.F32.BF16 R148, R4.reuse, R14, R148 ;  /* 0x0000000e0494723c */ /* 0x040ff00000041894 */
[----:B------:R-:W-:Y:S07]  /*95c0*/  HMMA.16816.F32.BF16 R160, R4, R164, R160 ;  /* 0x000000a404a0723c */ /* 0x000fee00000418a0 */
[----:B------:R-:W-:-:S02]  /*95d0*/  MOV R164, R174 ;  /* 0x000000ae00a47202 */ /* 0x000fc40000000f00 */
.L_x_2341:
[----:B------:R-:W-:-:S13]  /*95e0*/  ISETP.GE.AND P0, PT, R239, 0x1, PT ;  /* 0x00000001ef00780c */ /* 0x000fda0003f06270 */
[----:B------:R-:W-:Y:S05]  /*95f0*/  @!P0 BRA `(.L_x_2347) ;  /* 0x0000385000008947 */ /* 0x000fea0003800000 */
[----:B------:R-:W-:Y:S01]  /*9600*/  ULDC.64 UR4, c[0x0][0x1a0] ;  /* 0x0000680000047ab9 */ /* 0x000fe20000000a00 */
[----:B------:R-:W-:Y:S01]  /*9610*/  IMAD.MOV.U32 R0, RZ, RZ, R3 ;  /* 0x000000ffff007224 */ /* 0x000fe200078e0003 */
[----:B------:R-:W-:Y:S01]  /*9620*/  ULEA UR7, -UR4, URZ, 0x6 ;  /* 0x0000003f04077291 */ /* 0x000fe2000f8e313f */
[----:B------:R-:W-:Y:S01]  /*9630*/  IMAD.MOV.U32 R165, RZ, RZ, R164 ;  /* 0x000000ffffa57224 */ /* 0x000fe200078e00a4 */
[----:B------:R-:W-:Y:S02]  /*9640*/  UMOV UR6, 0x5 ;  /* 0x0000000500067882 */ /* 0x000fe40000000000 */
[----:B------:R-:W-:Y:S02]  /*9650*/  USHF.R.S32.HI UR15, URZ, 0x1f, UR7 ;  /* 0x0000001f3f0f7899 */ /* 0x000fe40008011407 */
[----:B------:R-:W-:Y:S01]  /*9660*/  ULEA UR14, -UR8, URZ, 0x6 ;  /* 0x0000003f080e7291 */ /* 0x000fe2000f8e313f */
[----:B------:R-:W-:Y:S01]  /*9670*/  MOV R246, UR7 ;  /* 0x0000000700f67c02 */ /* 0x000fe20008000f00 */
[----:B------:R-:W-:-:S02]  /*9680*/  USHF.L.U64.HI UR5, UR4, UR6, UR5 ;  /* 0x0000000604057299 */ /* 0x000fc40008010205 */
[----:B------:R-:W-:Y:S01]  /*9690*/  USHF.L.U32 UR12, UR4, 0x5, URZ ;  /* 0x00000005040c7899 */ /* 0x000fe2000800063f */
[----:B------:R-:W-:Y:S01]  /*96a0*/  MOV R240, UR15 ;  /* 0x0000000f00f07c02 */ /* 0x000fe20008000f00 */
[----:B------:R-:W-:Y:S02]  /*96b0*/  USHF.L.U32 UR9, UR8, 0x5, URZ ;  /* 0x0000000508097899 */ /* 0x000fe4000800063f */
[----:B------:R-:W-:Y:S02]  /*96c0*/  ULDC UR4, c[0x0][0x19c] ;  /* 0x0000670000047ab9 */ /* 0x000fe40000000800 */
[----:B------:R-:W-:Y:S02]  /*96d0*/  USHF.R.S32.HI UR13, URZ, 0x1f, UR14 ;  /* 0x0000001f3f0d7899 */ /* 0x000fe4000801140e */
[----:B------:R-:W-:Y:S02]  /*96e0*/  USHF.L.U64.HI UR4, UR8, UR6, UR4 ;  /* 0x0000000608047299 */ /* 0x000fe40008010204 */
.L_x_2351:
[----:B------:R-:W-:Y:S01]  /*96f0*/  MOV R6, R246 ;  /* 0x000000f600067202 */ /* 0x000fe20000000f00 */
[----:B------:R-:W-:Y:S04]  /*9700*/  DEPBAR.LE SB0, 0x0 ;  /* 0x000080000000791a */ /* 0x000fe80000000000 */
[----:B------:R-:W-:Y:S01]  /*9710*/  BAR.SYNC.DEFER_BLOCKING 0x0 ;  /* 0x0000000000007b1d */ /* 0x000fe20000010000 */
[----:B------:R-:W-:Y:S05]  /*9720*/  MOV R3, R240 ;  /* 0x000000f000037202 */ /* 0x000fea0000000f00 */
[----:B------:R-:W-:-:S05]  /*9730*/  @!P6 BRA `(.L_x_2348) ;  /* 0x000003b00000e947 */ /* 0x000fca0003800000 */
[----:B------:R-:W-:Y:S01]  /*9740*/  IMAD.SHL.U32 R10, R239, 0x40, RZ ;  /* 0x00000040ef0a7824 */ /* 0x000fe200078e00ff */
[----:B------:R-:W-:Y:S04]  /*9750*/  IABS R2, c[0x0][0x2d0] ;  /* 0x0000b40000027a13 */ /* 0x000fe80000000000 */
[----:B------:R-:W1:Y:S01]  /*9760*/  I2F.RP R7, R2 ;  /* 0x0000000200077306 */ /* 0x000e620000209400 */
[----:B------:R-:W-:Y:S09]  /*9770*/  IABS R6, R10 ;  /* 0x0000000a00067213 */ /* 0x000ff20000000000 */
[----:B-1----:R-:W1:Y:S02]  /*9780*/  MUFU.RCP R3, R7 ;  /* 0x0000000700037308 */ /* 0x002e640000001000 */
[----:B-1----:R-:W-:Y:S02]  /*9790*/  IADD3 R8, R3, 0xffffffe, RZ ;  /* 0x0ffffffe03087810 */ /* 0x002fe40007ffe0ff */
[C---:B------:R-:W-:Y:S06]  /*97a0*/  IADD3 R3, R10.reuse, -0x40, RZ ;  /* 0xffffffc00a037810 */ /* 0x040fec0007ffe0ff */
[----:B------:R-:W1:Y:S01]  /*97b0*/  F2I.FTZ.U32.TRUNC.NTZ R9, R8 ;  /* 0x0000000800097305 */ /* 0x000e62000021f000 */
[----:B------:R-:W-:Y:S02]  /*97c0*/  LOP3.LUT R10, R10, c[0x0][0x2d0], RZ, 0x3c, !PT ;  /* 0x0000b4000a0a7a12 */ /* 0x000fe400078e3cff */
[----:B------:R-:W-:Y:S02]  /*97d0*/  IABS R4, R3 ;  /* 0x0000000300047213 */ /* 0x000fe40000000000 */
[----:B------:R-:W-:Y:S02]  /*97e0*/  ISETP.GE.AND P2, PT, R10, RZ, PT ;  /* 0x000000ff0a00720c */ /* 0x000fe40003f46270 */
[----:B------:R-:W-:Y:S04]  /*97f0*/  LOP3.LUT R3, R3, c[0x0][0x2d0], RZ, 0x3c, !PT ;  /* 0x0000b40003037a12 */ /* 0x000fe800078e3cff */
[----:B------:R-:W-:Y:S01]  /*9800*/  ISETP.GE.AND P0, PT, R3, RZ, PT ;  /* 0x000000ff0300720c */ /* 0x000fe20003f06270 */
[--C-:B-1----:R-:W-:Y:S02]  /*9810*/  IMAD.MOV R5, RZ, RZ, -R9.reuse ;  /* 0x000000ffff057224 */ /* 0x102fe400078e0a09 */
[----:B------:R-:W-:Y:S02]  /*9820*/  IMAD.MOV.U32 R8, RZ, RZ, RZ ;  /* 0x000000ffff087224 */ /* 0x000fe400078e00ff */
[----:B------:R-:W-:Y:S04]  /*9830*/  IMAD R5, R5, R2, RZ ;  /* 0x0000000205057224 */ /* 0x000fe800078e02ff */
[----:B------:R-:W-:Y:S06]  /*9840*/  IMAD.HI.U32 R9, R9, R5, R8 ;  /* 0x0000000509097227 */ /* 0x000fec00078e0008 */
[C---:B------:R-:W-:Y:S04]  /*9850*/  IMAD.HI.U32 R8, R9.reuse, R4, RZ ;  /* 0x0000000409087227 */ /* 0x040fe800078e00ff */
[----:B------:R-:W-:Y:S04]  /*9860*/  IMAD.HI.U32 R9, R9, R6, RZ ;  /* 0x0000000609097227 */ /* 0x000fe800078e00ff */
[----:B------:R-:W-:Y:S02]  /*9870*/  IMAD.MOV R5, RZ, RZ, -R8 ;  /* 0x000000ffff057224 */ /* 0x000fe400078e0a08 */
[----:B------:R-:W-:Y:S02]  /*9880*/  IMAD.MOV R7, RZ, RZ, -R9 ;  /* 0x000000ffff077224 */ /* 0x000fe400078e0a09 */
[C---:B------:R-:W-:Y:S02]  /*9890*/  IMAD R4, R2.reuse, R5, R4 ;  /* 0x0000000502047224 */ /* 0x040fe400078e0204 */
        /* <DEDUP_REMOVED lines=9> */
[----:B------:R-:W-:Y:S02]  /*9930*/  ISETP.NE.AND P1, PT, RZ, c[0x0][0x2d0], PT ;  /* 0x0000b400ff007a0c */ /* 0x000fe40003f25270 */
[----:B------:R-:W-:Y:S07]  /*9940*/  LOP3.LUT R2, RZ, c[0x0][0x2d0], RZ, 0x33, !PT ;  /* 0x0000b400ff027a12 */ /* 0x000fee00078e33ff */
[----:B------:R-:W-:Y:S02]  /*9950*/  @P4 IADD3 R8, R8, 0x1, RZ ;  /* 0x0000000108084810 */ /* 0x000fe40007ffe0ff */
[----:B------:R-:W-:Y:S03]  /*9960*/  @P5 IADD3 R9, R9, 0x1, RZ ;  /* 0x0000000109095810 */ /* 0x000fe60007ffe0ff */
[----:B------:R-:W-:Y:S02]  /*9970*/  @!P0 IMAD.MOV R8, RZ, RZ, -R8 ;  /* 0x000000ffff088224 */ /* 0x000fe400078e0a08 */
[----:B------:R-:W-:Y:S03]  /*9980*/  @!P2 IMAD.MOV R9, RZ, RZ, -R9 ;  /* 0x000000ffff09a224 */ /* 0x000fe600078e0a09 */
[C---:B------:R-:W-:Y:S02]  /*9990*/  SEL R3, R2.reuse, R8, !P1 ;  /* 0x0000000802037207 */ /* 0x040fe40004800000 */
[----:B------:R-:W-:Y:S02]  /*99a0*/  SEL R9, R2, R9, !P1 ;  /* 0x0000000902097207 */ /* 0x000fe40004800000 */
[-C--:B------:R-:W-:Y:S02]  /*99b0*/  LEA R12, P1, R3, R242.reuse, 0x2 ;  /* 0x000000f2030c7211 */ /* 0x080fe400078210ff */
[C---:B------:R-:W-:Y:S01]  /*99c0*/  LEA R10, P0, R9.reuse, R242, 0x2 ;  /* 0x000000f2090a7211 */ /* 0x040fe200078010ff */
[----:B------:R-:W-:Y:S01]  /*99d0*/  IMAD.IADD R2, R9, 0x1, -R3 ;  /* 0x0000000109027824 */ /* 0x000fe200078e0a03 */
[-C--:B------:R-:W-:Y:S01]  /*99e0*/  LEA.HI.X.SX32 R13, R3, R243.reuse, 0x2, P1 ;  /* 0x000000f3030d7211 */ /* 0x080fe200008f16ff */
[----:B------:R-:W-:Y:S01]  /*99f0*/  IMAD.MOV.U32 R3, RZ, RZ, 0x40 ;  /* 0x00000040ff037424 */ /* 0x000fe200078e00ff */
[----:B------:R-:W-:Y:S03]  /*9a00*/  LEA.HI.X.SX32 R11, R9, R243, 0x2, P0 ;  /* 0x000000f3090b7211 */ /* 0x000fe600000f16ff */
[----:B------:R-:W-:Y:S01]  /*9a10*/  IMAD R3, R2, c[0x0][0x2d0], -R3 ;  /* 0x0000b40002037a24 */ /* 0x000fe200078e0a03 */
[----:B------:R-:W2:Y:S03]  /*9a20*/  LDG.E R4, [R12.64] ;  /* 0x0000000a0c047981 */ /* 0x000ea6000c1e1900 */
[C---:B------:R-:W-:Y:S01]  /*9a30*/  IMAD.WIDE.U32 R6, R3.reuse, c[0x0][0x1a0], RZ ;  /* 0x0000680003067a25 */ /* 0x040fe200078e00ff */
[----:B------:R-:W2:Y:S01]  /*9a40*/  LDG.E R5, [R10.64] ;  /* 0x0000000a0a057981 */ /* 0x000ea2000c1e1900 */
[----:B------:R-:W-:Y:S05]  /*9a50*/  SHF.R.S32.HI R2, RZ, 0x1f, R3 ;  /* 0x0000001fff027819 */ /* 0x000fea0000011403 */
[----:B------:R-:W-:Y:S04]  /*9a60*/  IMAD R2, R2, c[0x0][0x1a0], RZ ;  /* 0x0000680002027a24 */ /* 0x000fe800078e02ff */
[----:B------:R-:W-:Y:S04]  /*9a70*/  IMAD R2, R3, c[0x0][0x1a4], R2 ;  /* 0x0000690003027a24 */ /* 0x000fe800078e0202 */
[----:B------:R-:W-:Y:S02]  /*9a80*/  IMAD.IADD R7, R7, 0x1, R2 ;  /* 0x0000000107077824 */ /* 0x000fe400078e0202 */
[----:B--2---:R-:W-:Y:S04]  /*9a90*/  IMAD.IADD R4, R4, 0x1, -R5 ;  /* 0x0000000104047824 */ /* 0x004fe800078e0a05 */
[C---:B------:R-:W-:Y:S01]  /*9aa0*/  IMAD.WIDE.U32 R6, R4.reuse, c[0x0][0x188], R6 ;  /* 0x0000620004067a25 */ /* 0x040fe200078e0006 */
[----:B------:R-:W-:Y:S05]  /*9ab0*/  SHF.R.S32.HI R3, RZ, 0x1f, R4 ;  /* 0x0000001fff037819 */ /* 0x000fea0000011404 */
[----:B------:R-:W-:Y:S04]  /*9ac0*/  IMAD R3, R3, c[0x0][0x188], RZ ;  /* 0x0000620003037a24 */ /* 0x000fe800078e02ff */
[----:B------:R-:W-:Y:S04]  /*9ad0*/  IMAD R3, R4, c[0x0][0x18c], R3 ;  /* 0x0000630004037a24 */ /* 0x000fe800078e0203 */
[----:B------:R-:W-:Y:S02]  /*9ae0*/  IMAD.IADD R3, R7, 0x1, R3 ;  /* 0x0000000107037824 */ /* 0x000fe400078e0203 */
.L_x_2348:
[C---:B------:R-:W-:Y:S04]  /*9af0*/  LEA R236, P0, R6.reuse, R236, 0x1 ;  /* 0x000000ec06ec7211 */ /* 0x040fe800078008ff */
[----:B------:R-:W-:Y:S02]  /*9b00*/  LEA.HI.X R237, R6, R237, R3, 0x1, P0 ;  /* 0x000000ed06ed7211 */ /* 0x000fe400000f0c03 */
[----:B------:R-:W-:Y:S03]  /*9b10*/  IADD3 R250, P0, R236, UR12, RZ ;  /* 0x0000000cecfa7c10 */ /* 0x000fe6000ff1e0ff */
        /* <DEDUP_REMOVED lines=9> */
[----:B------:R-:W-:Y:S03]  /*9bb0*/  IADD3 R2, P0, R166, UR12, RZ ;  /* 0x0000000ca6027c10 */ /* 0x000fe6000ff1e0ff */
[----:B------:R1:W-:Y:S01]  /*9bc0*/  LDGSTS.E.BYPASS.LTC128B.128 [R241+0x16000], [R236.64+0x180] ;  /* 0x16000180ecf17fae */ /* 0x0003e2000b901d4a */
[----:B------:R-:W-:Y:S02]  /*9bd0*/  IADD3.X R3, R167, UR5, RZ, P0, !PT ;  /* 0x00000005a7037c10 */ /* 0x000fe400087fe4ff */
[----:B------:R-:W-:Y:S01]  /*9be0*/  ISETP.GE.AND P0, PT, R239, 0x2, PT ;  /* 0x00000002ef00780c */ /* 0x000fe20003f06270 */
        /* <DEDUP_REMOVED lines=13> */
[----:B------:R-:W2:Y:S04]  /*9cc0*/  LDSM.16.M88.4 R172, [R233+0x8000] ;  /* 0x00800000e9ac783b */ /* 0x000ea80000000200 */
[----:B------:R-:W3:Y:S04]  /*9cd0*/  LDSM.16.M88.4 R176, [R233+0x8800] ;  /* 0x00880000e9b0783b */ /* 0x000ee80000000200 */
[----:B------:R-:W4:Y:S04]  /*9ce0*/  LDSM.16.M88.4 R180, [R233+0x9000] ;  /* 0x00900000e9b4783b */ /* 0x000f280000000200 */
[----:B------:R-:W0:Y:S04]  /*9cf0*/  LDGDEPBAR ;  /* 0x00000000000079af */ /* 0x000e280000000000 */
[----:B------:R-:W5:Y:S04]  /*9d00*/  LDSM.16.M88.4 R184, [R233+0x9800] ;  /* 0x00980000e9b8783b */ /* 0x000f680000000200 */
        /* <DEDUP_REMOVED lines=11> */
[C---:B----4-:R-:W-:Y:S08]  /*9dc0*/  HMMA.16816.F32.BF16 R20, R168.reuse, R180, RZ ;  /* 0x000000b4a814723c */ /* 0x050ff000000418ff */
[C---:B------:R-:W-:Y:S01]  /*9dd0*/  HMMA.16816.F32.BF16 R24, R168.reuse, R182, RZ ;  /* 0x000000b6a818723c */ /* 0x040fe200000418ff */
[----:B------:R-:W3:Y:S07]  /*9de0*/  LDSM.16.M88.4 R180, [R227+0x8800] ;  /* 0x00880000e3b4783b */ /* 0x000eee0000000200 */
[C---:B-----5:R-:W-:Y:S08]  /*9df0*/  HMMA.16816.F32.BF16 R28, R168.reuse, R184, RZ ;  /* 0x000000b8a81c723c */ /* 0x060ff000000418ff */
        /* <DEDUP_REMOVED lines=190> */
[----:B------:R-:W-:Y:S03]  /*a9e0*/  @!UPT UIADD3 URZ, URZ, URZ, URZ ;  /* 0x0000003f3f3ff290 */ /* 0x000fe6000fffe03f */
[----:B------:R-:W-:-:S11]  /*a9f0*/  @!P0 BRA `(.L_x_2349) ;  /* 0x000005b000008947 */ /* 0x000fd60003800000 */
[----:B------:R-:W-:Y:S02]  /*aa00*/  MOV R168, UR14 ;  /* 0x0000000e00a87c02 */ /* 0x000fe40008000f00 */
[----:B------:R-:W-:Y:S01]  /*aa10*/  MOV R3, UR13 ;  /* 0x0000000d00037c02 */ /* 0x000fe20008000f00 */
[----:B------:R-:W-:-:S06]  /*aa20*/  @!P6 BRA `(.L_x_2350) ;  /* 0x000003c00000e947 */ /* 0x000fcc0003800000 */
[----:B------:R-:W-:Y:S01]  /*aa30*/  IMAD.SHL.U32 R171, R239, 0x40, RZ ;  /* 0x00000040efab7824 */ /* 0x000fe200078e00ff */
[----:B------:R-:W-:Y:S04]  /*aa40*/  IABS R2, c[0x0][0x2d0] ;  /* 0x0000b40000027a13 */ /* 0x000fe80000000000 */
[----:B------:R-:W1:Y:S01]  /*aa50*/  I2F.RP R167, R2 ;  /* 0x0000000200a77306 */ /* 0x000e620000209400 */
[C---:B------:R-:W-:Y:S02]  /*aa60*/  IADD3 R169, R171.reuse, -0x80, RZ ;  /* 0xffffff80aba97810 */ /* 0x040fe40007ffe0ff */
[----:B------:R-:W-:Y:S02]  /*aa70*/  IADD3 R171, R171, -0x40, RZ ;  /* 0xffffffc0abab7810 */ /* 0x000fe40007ffe0ff */
[----:B------:R-:W-:Y:S02]  /*aa80*/  IABS R164, R169 ;  /* 0x000000a900a47213 */ /* 0x000fe40000000000 */
[----:B------:R-:W-:Y:S02]  /*aa90*/  IABS R166, R171 ;  /* 0x000000ab00a67213 */ /* 0x000fe40000000000 */
[----:B------:R-:W-:Y:S02]  /*aaa0*/  LOP3.LUT R169, R169, c[0x0][0x2d0], RZ, 0x3c, !PT ;  /* 0x0000b400a9a97a12 */ /* 0x000fe400078e3cff */
[----:B------:R-:W-:Y:S02]  /*aab0*/  LOP3.LUT R171, R171, c[0x0][0x2d0], RZ, 0x3c, !PT ;  /* 0x0000b400abab7a12 */ /* 0x000fe400078e3cff */
[----:B------:R-:W-:Y:S02]  /*aac0*/  ISETP.GE.AND P0, PT, R169, RZ, PT ;  /* 0x000000ffa900720c */ /* 0x000fe40003f06270 */
[----:B------:R-:W-:Y:S01]  /*aad0*/  ISETP.GE.AND P2, PT, R171, RZ, PT ;  /* 0x000000ffab00720c */ /* 0x000fe20003f46270 */
[----:B-1----:R-:W1:Y:S02]  /*aae0*/  MUFU.RCP R3, R167 ;  /* 0x000000a700037308 */ /* 0x002e640000001000 */
[----:B-1----:R-:W-:Y:S08]  /*aaf0*/  IADD3 R172, R3, 0xffffffe, RZ ;  /* 0x0ffffffe03ac7810 */ /* 0x002ff00007ffe0ff */
[----:B------:R-:W1:Y:S02]  /*ab00*/  F2I.FTZ.U32.TRUNC.NTZ R173, R172 ;  /* 0x000000ac00ad7305 */ /* 0x000e64000021f000 */
        /* <DEDUP_REMOVED lines=8> */
[C---:B------:R-:W-:Y:S01]  /*ab90*/  IMAD R164, R2.reuse, R3, R164 ;  /* 0x0000000302a47224 */ /* 0x040fe200078e02a4 */
[----:B------:R-:W-:Y:S01]  /*aba0*/  LOP3.LUT R3, RZ, c[0x0][0x2d0], RZ, 0x33, !PT ;  /* 0x0000b400ff037a12 */ /* 0x000fe200078e33ff */
        /* <DEDUP_REMOVED lines=9> */
[----:B------:R-:W-:Y:S09]  /*ac40*/  ISETP.NE.AND P1, PT, RZ, c[0x0][0x2d0], PT ;  /* 0x0000b400ff007a0c */ /* 0x000ff20003f25270 */
        /* <DEDUP_REMOVED lines=9> */
[-C--:B------:R-:W-:Y:S02]  /*ace0*/  LEA.HI.X.SX32 R173, R169, R243.reuse, 0x2, P1 ;  /* 0x000000f3a9ad7211 */ /* 0x080fe400008f16ff */
[----:B------:R-:W-:Y:S01]  /*acf0*/  LEA.HI.X.SX32 R167, R3, R243, 0x2, P0 ;  /* 0x000000f303a77211 */ /* 0x000fe200000f16ff */
[----:B------:R-:W-:Y:S02]  /*ad00*/  IMAD.MOV.U32 R3, RZ, RZ, 0x40 ;  /* 0x00000040ff037424 */ /* 0x000fe400078e00ff */
[----:B------:R-:W2:Y:S02]  /*ad10*/  LDG.E R164, [R172.64] ;  /* 0x0000000aaca47981 */ /* 0x000ea4000c1e1900 */
[----:B------:R-:W-:Y:S02]  /*ad20*/  IMAD R3, R2, c[0x0][0x2d0], -R3 ;  /* 0x0000b40002037a24 */ /* 0x000fe400078e0a03 */
[----:B------:R-:W2:Y:S02]  /*ad30*/  LDG.E R167, [R166.64] ;  /* 0x0000000aa6a77981 */ /* 0x000ea4000c1e1900 */
[C---:B------:R-:W-:Y:S01]  /*ad40*/  IMAD.WIDE.U32 R168, R3.reuse, c[0x0][0x198], RZ ;  /* 0x0000660003a87a25 */ /* 0x040fe200078e00ff */
        /* <DEDUP_REMOVED lines=10> */
.L_x_2350:
        /* <DEDUP_REMOVED lines=14> */
[----:B------:R-:W-:Y:S03]  /*aed0*/  IADD3.X R3, R167, UR4, RZ, P0, !PT ;  /* 0x00000004a7037c10 */ /* 0x000fe600087fe4ff */
        /* <DEDUP_REMOVED lines=13> */
.L_x_2349:
        /* <DEDUP_REMOVED lines=61> */
[----:B------:R-:W-:Y:S01]  /*b380*/  ISETP.GT.AND P0, PT, R239, 0x1, PT ;  /* 0x00000001ef00780c */ /* 0x000fe20003f04270 */
        /* <DEDUP_REMOVED lines=217> */
[----:B------:R-:W-:Y:S01]  /*c120*/  IADD3 R0, R239, -0x1, RZ ;  /* 0xffffffffef007810 */ /* 0x000fe20007ffe0ff */
[----:B------:R-:W-:Y:S01]  /*c130*/  FADD.FTZ R5, R5, R196 ;  /* 0x000000c405057221 */ /* 0x000fe20000010000 */
[----:B-----5:R-:W-:Y:S01]  /*c140*/  F2FP.BF16.PACK_AB R155, R248, R207 ;  /* 0x000000cff89b723e */ /* 0x020fe200000010ff */
[----:B------:R-:W-:Y:S01]  /*c150*/  FADD.FTZ R6, R7, R6 ;  /* 0x0000000607067221 */ /* 0x000fe20000010000 */
[----:B------:R-:W-:Y:S02]  /*c160*/  MOV R239, R0 ;  /* 0x0000000000ef7202 */ /* 0x000fe40000000f00 */
[----:B------:R-:W4:Y:S03]  /*c170*/  LDSM.16.MT88.4 R160, [R226+0x12800] ;  /* 0x01280000e2a0783b */ /* 0x000f260000004200 */
[----:B------:R-:W-:Y:S01]  /*c180*/  FADD.FTZ R166, R166, R5 ;  /* 0x00000005a6a67221 */ /* 0x000fe20000010000 */
[C---:B------:R-:W-:Y:S05]  /*c190*/  HMMA.16816.F32.BF16 R8, R152.reuse, R168, R8 ;  /* 0x000000a89808723c */ /* 0x040fea0000041808 */
[----:B------:R-:W-:Y:S01]  /*c1a0*/  FADD.FTZ R197, R197, R6 ;  /* 0x00000006c5c57221 */ /* 0x000fe20000010000 */
[----:B------:R-:W-:Y:S01]  /*c1b0*/  MOV R0, R3 ;  /* 0x0000000300007202 */ /* 0x000fe20000000f00 */
        /* <DEDUP_REMOVED lines=201> */
.L_x_2347:
[----:B------:R-:W1:Y:S01]  /*ce50*/  SHFL.BFLY PT, R0, R247, 0x2, 0x1f ;  /* 0x0c401f00f7007f89 */ /* 0x000e6200000e0000 */
[C---:B------:R-:W-:Y:S01]  /*ce60*/  ISETP.NE.AND P0, PT, R238.reuse, -0x1, PT ;  /* 0xffffffffee00780c */ /* 0x040fe20003f05270 */
[----:B------:R-:W-:Y:S01]  /*ce70*/  BSSY B0, `(.L_x_2352) ;  /* 0x0000177000007945 */ /* 0x000fe20003800000 */
[----:B------:R-:W-:Y:S01]  /*ce80*/  MOV R5, 0x3f800000 ;  /* 0x3f80000000057802 */ /* 0x000fe20000000f00 */
[----:B------:R-:W2:Y:S10]  /*ce90*/  SHFL.BFLY PT, R2, R249, 0x2, 0x1f ;  /* 0x0c401f00f9027f89 */ /* 0x000eb400000e0000 */
[----:B------:R-:W-:-:S04]  /*cea0*/  @P0 IMAD.WIDE.U32 R8, R238, c[0x0][0x1e8], RZ ;  /* 0x00007a00ee080a25 */ /* 0x000fc800078e00ff */
[----:B------:R-:W-:Y:S01]  /*ceb0*/  @P0 IMAD R4, R238, c[0x0][0x1ec], R9 ;  /* 0x00007b00ee040a24 */ /* 0x000fe200078e0209 */
[----:B------:R-:W-:Y:S02]  /*cec0*/  @P0 MOV R6, R8 ;  /* 0x0000000800060202 */ /* 0x000fe40000000f00 */
[----:B------:R-:W3:Y:S01]  /*ced0*/  S2R R8, SR_TID.X ;  /* 0x0000000000087919 */ /* 0x000ee20000002100 */
[----:B-1----:R-:W-:Y:S02]  /*cee0*/  FADD.FTZ R11, R0, R247 ;  /* 0x000000f7000b7221 */ /* 0x002fe40000010000 */
[----:B--2---:R-:W-:-:S03]  /*cef0*/  FADD.FTZ R7, R2, R249 ;  /* 0x000000f902077221 */ /* 0x004fc60000010000 */
[----:B------:R-:W1:Y:S04]  /*cf00*/  SHFL.BFLY PT, R0, R11, 0x1, 0x1f ;  /* 0x0c201f000b007f89 */ /* 0x000e6800000e0000 */
[----:B------:R-:W2:Y:S01]  /*cf10*/  SHFL.BFLY PT, R2, R7, 0x1, 0x1f ;  /* 0x0c201f0007027f89 */ /* 0x000ea200000e0000 */
[----:B---3--:R-:W-:-:S04]  /*cf20*/  SHF.R.S32.HI R9, RZ, 0x1f, R8 ;  /* 0x0000001fff097819 */ /* 0x008fc80000011408 */
[----:B------:R-:W-:Y:S01]  /*cf30*/  LEA.HI R10, R9, R8, RZ, 0x2 ;  /* 0x00000008090a7211 */ /* 0x000fe200078f10ff */
[----:B-1----:R-:W-:-:S03]  /*cf40*/  FADD.FTZ R0, R11, R0 ;  /* 0x000000000b007221 */ /* 0x002fc60000010000 */
[--C-:B------:R-:W-:Y:S02]  /*cf50*/  SHF.R.S32.HI R12, RZ, 0x2, R10.reuse ;  /* 0x00000002ff0c7819 */ /* 0x100fe4000001140a */
[----:B------:R-:W-:Y:S01]  /*cf60*/  SHF.R.S32.HI R11, RZ, 0x1f, R10 ;  /* 0x0000001fff0b7819 */ /* 0x000fe2000001140a */
[----:B--2---:R-:W-:Y:S01]  /*cf70*/  FADD.FTZ R2, R7, R2 ;  /* 0x0000000207027221 */ /* 0x004fe20000010000 */
[----:B------:R-:W-:Y:S02]  /*cf80*/  FSETP.NE.FTZ.AND P4, PT, R0, RZ, PT ;  /* 0x000000ff0000720b */ /* 0x000fe40003f95000 */
[----:B------:R-:W-:Y:S02]  /*cf90*/  MOV R7, 0x3f800000 ;  /* 0x3f80000000077802 */ /* 0x000fe40000000f00 */
[----:B------:R-:W-:Y:S02]  /*cfa0*/  FSETP.NE.FTZ.AND P5, PT, R2, RZ, PT ;  /* 0x000000ff0200720b */ /* 0x000fe40003fb5000 */
[----:B------:R-:W-:-:S04]  /*cfb0*/  LEA.HI R11, R11, R12, RZ, 0x3 ;  /* 0x0000000c0b0b7211 */ /* 0x000fc800078f18ff */
[----:B------:R-:W-:-:S03]  /*cfc0*/  LOP3.LUT R11, R11, 0xfffffff8, RZ, 0xc0, !PT ;  /* 0xfffffff80b0b7812 */ /* 0x000fc600078ec0ff */
[----:B------:R-:W1:Y:S01]  /*cfd0*/  @P4 MUFU.RCP R7, R0 ;  /* 0x0000000000074308 */ /* 0x000e620000001000 */
[----:B------:R-:W-:-:S04]  /*cfe0*/  IADD3 R11, R12, -R11, RZ ;  /* 0x8000000b0c0b7210 */ /* 0x000fc80007ffe0ff */
[C---:B------:R-:W-:Y:S02]  /*cff0*/  SHF.L.U32 R12, R11.reuse, 0x6, RZ ;  /* 0x000000060b0c7819 */ /* 0x040fe400000006ff */
[----:B------:R-:W-:Y:S01]  /*d000*/  LOP3.LUT R13, R11, 0x1, RZ, 0xc0, !PT ;  /* 0x000000010b0d7812 */ /* 0x000fe200078ec0ff */
[----:B------:R-:W2:Y:S01]  /*d010*/  @P5 MUFU.RCP R5, R2 ;  /* 0x0000000200055308 */ /* 0x000ea20000001000 */
[----:B------:R-:W-:Y:S02]  /*d020*/  LOP3.LUT R12, R12, 0x1c0, RZ, 0xc0, !PT ;  /* 0x000001c00c0c7812 */ /* 0x000fe400078ec0ff */
[----:B------:R-:W-:Y:S02]  /*d030*/  ISETP.NE.U32.AND P3, PT, R13, 0x1, PT ;  /* 0x000000010d00780c */ /* 0x000fe40003f65070 */
[----:B------:R-:W-:Y:S02]  /*d040*/  LEA.HI R12, R12, R12, RZ, 0x1d ;  /* 0x0000000c0c0c7211 */ /* 0x000fe400078fe8ff */
[----:B------:R-:W-:Y:S01]  /*d050*/  R2P PR, R11, 0x6 ;  /* 0x000000060b007804 */ /* 0x000fe20000000000 */
[C---:B-1----:R-:W-:Y:S01]  /*d060*/  FMUL.FTZ R163, R7.reuse, R163 ;  /* 0x000000a307a37220 */ /* 0x042fe20000410000 */
[----:B------:R-:W1:Y:S01]  /*d070*/  @P5 MUFU.LG2 R2, R2 ;  /* 0x0000000200025308 */ /* 0x000e620000000c00 */
[----:B------:R-:W-:-:S02]  /*d080*/  FMUL.FTZ R162, R7, R162 ;  /* 0x000000a207a27220 */ /* 0x000fc40000410000 */
[C---:B------:R-:W-:Y:S02]  /*d090*/  FMUL.FTZ R39, R7.reuse, R39 ;  /* 0x0000002707277220 */ /* 0x040fe40000410000 */
[----:B------:R-:W-:Y:S01]  /*d0a0*/  FMUL.FTZ R38, R7, R38 ;  /* 0x0000002607267220 */ /* 0x000fe20000410000 */
[----:B------:R-:W-:Y:S01]  /*d0b0*/  F2FP.BF16.PACK_AB R162, R163, R162 ;  /* 0x000000a2a3a2723e */ /* 0x000fe200000010ff */
[C---:B------:R-:W-:Y:S01]  /*d0c0*/  FMUL.FTZ R43, R7.reuse, R43 ;  /* 0x0000002b072b7220 */ /* 0x040fe20000410000 */
[----:B------:R-:W3:Y:S01]  /*d0d0*/  @P4 MUFU.LG2 R0, R0 ;  /* 0x0000000000004308 */ /* 0x000ee20000000c00 */
        /* <DEDUP_REMOVED lines=88> */
[----:B------:R-:W-:Y:S01]  /*d660*/  LEA.HI R7, R9, R8, RZ, 0x5 ;  /* 0x0000000809077211 */ /* 0x000fe200078f28ff */
[C---:B--2---:R-:W-:Y:S01]  /*d670*/  FMUL.FTZ R160, R5.reuse, R160 ;  /* 0x000000a005a07220 */ /* 0x044fe20000410000 */
[----:B------:R-:W-:Y:S01]  /*d680*/  LOP3.LUT R9, R10, 0x3ffffffc, RZ, 0xc0, !PT ;  /* 0x3ffffffc0a097812 */ /* 0x000fe200078ec0ff */
[C---:B------:R-:W-:Y:S01]  /*d690*/  FMUL.FTZ R161, R5.reuse, R161 ;  /* 0x000000a105a17220 */ /* 0x040fe20000410000 */
[----:B------:R-:W-:Y:S01]  /*d6a0*/  SHF.R.S32.HI R10, RZ, 0x5, R7 ;  /* 0x00000005ff0a7819 */ /* 0x000fe20000011407 */
[----:B------:R-:W-:Y:S01]  /*d6b0*/  FMUL.FTZ R36, R5, R36 ;  /* 0x0000002405247220 */ /* 0x000fe20000410000 */
[----:B------:R-:W-:Y:S01]  /*d6c0*/  IADD3 R9, -R9, R8, RZ ;  /* 0x0000000809097210 */ /* 0x000fe20007ffe1ff */
[----:B------:R-:W-:Y:S01]  /*d6d0*/  FMUL.FTZ R37, R5, R37 ;  /* 0x0000002505257220 */ /* 0x000fe20000410000 */
[----:B------:R-:W-:Y:S01]  /*d6e0*/  F2FP.BF16.PACK_AB R160, R161, R160 ;  /* 0x000000a0a1a0723e */ /* 0x000fe200000010ff */
[C---:B------:R-:W-:Y:S01]  /*d6f0*/  FMUL.FTZ R40, R5.reuse, R40 ;  /* 0x0000002805287220 */ /* 0x040fe20000410000 */
[----:B------:R-:W-:Y:S01]  /*d700*/  LEA R9, R10, R9, 0x9 ;  /* 0x000000090a097211 */ /* 0x000fe200078e48ff */
[----:B------:R-:W-:Y:S01]  /*d710*/  FMUL.FTZ R41, R5, R41 ;  /* 0x0000002905297220 */ /* 0x000fe20000410000 */
[----:B------:R-:W-:Y:S01]  /*d720*/  F2FP.BF16.PACK_AB R36, R37, R36 ;  /* 0x000000242524723e */ /* 0x000fe200000010ff */
[----:B------:R-:W-:Y:S01]  /*d730*/  FMUL.FTZ R44, R5, R44 ;  /* 0x0000002c052c7220 */ /* 0x000fe20000410000 */
[----:B------:R-:W-:Y:S01]  /*d740*/  LEA R9, R9, R12, 0x1 ;  /* 0x0000000c09097211 */ /* 0x000fe200078e08ff */
[----:B------:R-:W-:Y:S01]  /*d750*/  FMUL.FTZ R45, R5, R45 ;  /* 0x0000002d052d7220 */ /* 0x000fe20000410000 */
[----:B------:R-:W-:Y:S01]  /*d760*/  F2FP.BF16.PACK_AB R40, R41, R40 ;  /* 0x000000282928723e */ /* 0x000fe200000010ff */
[----:B------:R-:W-:Y:S01]  /*d770*/  FMUL.FTZ R48, R5, R48 ;  /* 0x0000003005307220 */ /* 0x000fe20000410000 */
[----:B------:R-:W-:Y:S01]  /*d780*/  SHF.L.U32 R13, R9, 0x1, RZ ;  /* 0x00000001090d7819 */ /* 0x000fe200000006ff */
[C---:B------:R-:W-:Y:S01]  /*d790*/  FMUL.FTZ R49, R5.reuse, R49 ;  /* 0x0000003105317220 */ /* 0x040fe20000410000 */
[----:B------:R-:W-:Y:S01]  /*d7a0*/  MOV R9, 0x20 ;  /* 0x0000002000097802 */ /* 0x000fe20000000f00 */
[----:B------:R-:W-:Y:S01]  /*d7b0*/  FMUL.FTZ R52, R5, R52 ;  /* 0x0000003405347220 */ /* 0x000fe20000410000 */
[----:B------:R-:W-:Y:S01]  /*d7c0*/  IADD3 R11, R13, -0x10, RZ ;  /* 0xfffffff00d0b7810 */ /* 0x000fe20007ffe0ff */
[----:B------:R-:W-:Y:S01]  /*d7d0*/  FMUL.FTZ R53, R5, R53 ;  /* 0x0000003505357220 */ /* 0x000fe20000410000 */
[----:B------:R-:W-:Y:S01]  /*d7e0*/  SEL R12, R9, 0xffffffe0, !P1 ;  /* 0xffffffe0090c7807 */ /* 0x000fe20004800000 */
[----:B------:R-:W-:Y:S01]  /*d7f0*/  FMUL.FTZ R56, R5, R56 ;  /* 0x0000003805387220 */ /* 0x000fe20000410000 */
[----:B------:R-:W-:Y:S01]  /*d800*/  @P3 IADD3 R11, R13, 0x10, RZ ;  /* 0x000000100d0b3810 */ /* 0x000fe20007ffe0ff */
[----:B------:R-:W-:Y:S01]  /*d810*/  FMUL.FTZ R57, R5, R57 ;  /* 0x0000003905397220 */ /* 0x000fe20000410000 */
[----:B------:R-:W-:Y:S01]  /*d820*/  IADD3 R15, R13, R12, RZ ;  /* 0x0000000c0d0f7210 */ /* 0x000fe20007ffe0ff */
[----:B------:R-:W-:Y:S01]  /*d830*/  FMUL.FTZ R60, R5, R60 ;  /* 0x0000003c053c7220 */ /* 0x000fe20000410000 */
[----:B------:R-:W-:Y:S01]  /*d840*/  F2FP.BF16.PACK_AB R44, R45, R44 ;  /* 0x0000002c2d2c723e */ /* 0x000fe200000010ff */
[C---:B------:R-:W-:Y:S01]  /*d850*/  FMUL.FTZ R61, R5.reuse, R61 ;  /* 0x0000003d053d7220 */ /* 0x040fe20000410000 */
[----:B------:R-:W-:Y:S01]  /*d860*/  IADD3 R17, R12, R11, RZ ;  /* 0x0000000b0c117210 */ /* 0x000fe20007ffe0ff */
[----:B------:R-:W-:Y:S01]  /*d870*/  FMUL.FTZ R64, R5, R64 ;  /* 0x0000004005407220 */ /* 0x000fe20000410000 */
[----:B------:R-:W-:Y:S01]  /*d880*/  F2FP.BF16.PACK_AB R48, R49, R48 ;  /* 0x000000303130723e */ /* 0x000fe200000010ff */
[----:B------:R-:W-:Y:S01]  /*d890*/  FMUL.FTZ R65, R5, R65 ;  /* 0x0000004105417220 */ /* 0x000fe20000410000 */
[----:B------:R-:W-:Y:S01]  /*d8a0*/  F2FP.BF16.PACK_AB R52, R53, R52 ;  /* 0x000000343534723e */ /* 0x000fe200000010ff */
[C---:B------:R-:W-:Y:S01]  /*d8b0*/  FMUL.FTZ R68, R5.reuse, R68 ;  /* 0x0000004405447220 */ /* 0x040fe20000410000 */
[----:B------:R-:W-:Y:S01]  /*d8c0*/  STS [R13], R160 ;  /* 0x000000a00d007388 */ /* 0x000fe20000000800 */
[----:B------:R-:W-:Y:S01]  /*d8d0*/  FMUL.FTZ R69, R5, R69 ;  /* 0x0000004505457220 */ /* 0x000fe20000410000 */
[----:B------:R-:W-:Y:S01]  /*d8e0*/  F2FP.BF16.PACK_AB R56, R57, R56 ;  /* 0x000000383938723e */ /* 0x000fe200000010ff */
[C---:B------:R-:W-:Y:S01]  /*d8f0*/  FMUL.FTZ R72, R5.reuse, R72 ;  /* 0x0000004805487220 */ /* 0x040fe20000410000 */
[----:B------:R-:W-:Y:S01]  /*d900*/  STS [R13+0x400], R162 ;  /* 0x000400a20d007388 */ /* 0x000fe20000000800 */
        /* <DEDUP_REMOVED lines=42> */
[C---:B------:R-:W-:Y:S01]  /*dbb0*/  FMUL.FTZ R116, R5.reuse, R116 ;  /* 0x0000007405747220 */ /* 0x040fe20000410000 */
[----:B------:R-:W2:Y:S01]  /*dbc0*/  LDC.U8 R12, c[0x0][0x328] ;  /* 0x0000ca00ff0c7b82 */ /* 0x000ea20000000000 */
[----:B------:R-:W-:Y:S01]  /*dbd0*/  FMUL.FTZ R117, R5, R117 ;  /* 0x0000007505757220 */ /* 0x000fe20000410000 */
[----:B------:R-:W-:Y:S01]  /*dbe0*/  F2FP.BF16.PACK_AB R112, R113, R112 ;  /* 0x000000707170723e */ /* 0x000fe200000010ff */
[C---:B------:R-:W-:Y:S01]  /*dbf0*/  FMUL.FTZ R120, R5.reuse, R120 ;  /* 0x0000007805787220 */ /* 0x040fe20000410000 */
[----:B------:R-:W4:Y:S01]  /*dc00*/  S2R R9, SR_TID.X ;  /* 0x0000000000097919 */ /* 0x000f220000002100 */
[----:B------:R-:W-:Y:S01]  /*dc10*/  FMUL.FTZ R121, R5, R121 ;  /* 0x0000007905797220 */ /* 0x000fe20000410000 */
[----:B------:R-:W-:Y:S01]  /*dc20*/  F2FP.BF16.PACK_AB R116, R117, R116 ;  /* 0x000000747574723e */ /* 0x000fe200000010ff */
[----:B------:R-:W-:Y:S01]  /*dc30*/  FMUL.FTZ R124, R5, R124 ;  /* 0x0000007c057c7220 */ /* 0x000fe20000410000 */
[----:B------:R-:W-:Y:S01]  /*dc40*/  LOP3.LUT R7, R7, 0xffffffe0, RZ, 0xc0, !PT ;  /* 0xffffffe007077812 */ /* 0x000fe200078ec0ff */
[----:B------:R-:W-:Y:S01]  /*dc50*/  FMUL.FTZ R125, R5, R125 ;  /* 0x0000007d057d7220 */ /* 0x000fe20000410000 */
[----:B------:R-:W-:Y:S01]  /*dc60*/  F2FP.BF16.PACK_AB R120, R121, R120 ;  /* 0x000000787978723e */ /* 0x000fe200000010ff */
[C---:B------:R-:W-:Y:S01]  /*dc70*/  FMUL.FTZ R128, R5.reuse, R128 ;  /* 0x0000008005807220 */ /* 0x040fe20000410000 */
[----:B------:R-:W-:Y:S01]  /*dc80*/  IADD3 R8, R8, -R7, RZ ;  /* 0x8000000708087210 */ /* 0x000fe20007ffe0ff */
        /* <DEDUP_REMOVED lines=23> */
[----:B-1----:R-:W-:Y:S02]  /*de00*/  @P5 FMUL.FTZ R79, R2, 0.69314718246459960938 ;  /* 0x3f317218024f5820 */ /* 0x002fe40000410000 */
[----:B---3--:R-:W-:Y:S01]  /*de10*/  @P4 FMUL.FTZ R0, R0, 0.69314718246459960938 ;  /* 0x3f31721800004820 */ /* 0x008fe20000410000 */
[----:B------:R-:W-:Y:S02]  /*de20*/  F2FP.BF16.PACK_AB R148, R5, R148 ;  /* 0x000000940594723e */ /* 0x000fe400000010ff */
[----:B------:R-:W-:-:S04]  /*de30*/  MOV R5, 0x40 ;  /* 0x0000004000057802 */ /* 0x000fc80000000f00 */
[----:B------:R-:W-:Y:S02]  /*de40*/  SEL R14, R5, 0xffffffc0, !P2 ;  /* 0xffffffc0050e7807 */ /* 0x000fe40005000000 */
[----:B------:R-:W1:Y:S01]  /*de50*/  S2R R5, SR_CTAID.Y ;  /* 0x0000000000057919 */ /* 0x000e620000002600 */
[----:B--2---:R-:W-:Y:S02]  /*de60*/  ISETP.NE.AND P2, PT, R12, RZ, PT ;  /* 0x000000ff0c00720c */ /* 0x004fe40003f45270 */
[-C--:B------:R-:W-:Y:S02]  /*de70*/  IADD3 R19, R13, R14.reuse, RZ ;  /* 0x0000000e0d137210 */ /* 0x080fe40007ffe0ff */
[----:B------:R-:W-:Y:S02]  /*de80*/  IADD3 R21, R14, R11, RZ ;  /* 0x0000000b0e157210 */ /* 0x000fe40007ffe0ff */
[-C--:B------:R-:W-:Y:S01]  /*de90*/  IADD3 R23, R15, R14.reuse, RZ ;  /* 0x0000000e0f177210 */ /* 0x080fe20007ffe0ff */
[----:B------:R-:W-:Y:S01]  /*dea0*/  STS [R19], R48 ;  /* 0x0000003013007388 */ /* 0x000fe20000000800 */
[----:B------:R-:W-:-:S02]  /*deb0*/  IADD3 R25, R17, R14, RZ ;  /* 0x0000000e11197210 */ /* 0x000fc40007ffe0ff */
[----:B------:R-:W-:Y:S01]  /*dec0*/  ISETP.NE.OR P1, PT, R238, -0x1, !P2 ;  /* 0xffffffffee00780c */ /* 0x000fe20005725670 */
[----:B------:R-:W-:Y:S04]  /*ded0*/  STS [R19+0x400], R50 ;  /* 0x0004003213007388 */ /* 0x000fe80000000800 */
[----:B------:R-:W-:Y:S04]  /*dee0*/  STS [R21], R52 ;  /* 0x0000003415007388 */ /* 0x000fe80000000800 */
[----:B------:R-:W-:Y:S04]  /*def0*/  STS [R21+0x400], R54 ;  /* 0x0004003615007388 */ /* 0x000fe80000000800 */
[----:B------:R-:W-:Y:S01]  /*df00*/  STS [R23], R56 ;  /* 0x0000003817007388 */ /* 0x000fe20000000800 */
[----:B-1----:R-:W-:-:S03]  /*df10*/  @!P1 IMAD R238, R5, c[0x0][0x214], RZ ;  /* 0x0000850005ee9a24 */ /* 0x002fc600078e02ff */
        /* <DEDUP_REMOVED lines=12> */
[----:B------:R-:W-:Y:S04]  /*dfe0*/  STS [R19+0x2400], R82 ;  /* 0x0024005213007388 */ /* 0x000fe80000000800 */
[----:B------:R-:W-:Y:S04]  /*dff0*/  STS [R21+0x2000], R84 ;  /* 0x0020005415007388 */ /* 0x000fe80000000800 */
[----:B------:R-:W-:Y:S04]  /*e000*/  STS [R21+0x2400], R86 ;  /* 0x0024005615007388 */ /* 0x000fe80000000800 */
[----:B------:R-:W-:Y:S01]  /*e010*/  STS [R23+0x2000], R88 ;  /* 0x0020005817007388 */ /* 0x000fe20000000800 */
[----:B----4-:R-:W-:-:S03]  /*e020*/  SHF.R.S32.HI R76, RZ, 0x1f, R9 ;  /* 0x0000001fff4c7819 */ /* 0x010fc60000011409 */
[----:B------:R-:W-:Y:S01]  /*e030*/  STS [R23+0x2400], R90 ;  /* 0x0024005a17007388 */ /* 0x000fe20000000800 */
[----:B-1----:R-:W-:-:S03]  /*e040*/  @!P0 SHF.R.S32.HI R78, RZ, 0x1f, R5 ;  /* 0x0000001fff4e8819 */ /* 0x002fc60000011405 */
[----:B------:R-:W-:Y:S01]  /*e050*/  STS [R25+0x2000], R92 ;  /* 0x0020005c19007388 */ /* 0x000fe20000000800 */
[----:B--2---:R-:W-:-:S03]  /*e060*/  @!P0 IMAD.WIDE.U32 R80, R5, c[0x0][0x1e0], RZ ;  /* 0x0000780005508a25 */ /* 0x004fc600078e00ff */
[----:B------:R-:W-:Y:S01]  /*e070*/  STS [R25+0x2400], R94 ;  /* 0x0024005e19007388 */ /* 0x000fe20000000800 */
[----:B------:R-:W-:Y:S01]  /*e080*/  @!P0 IMAD R78, R78, c[0x0][0x1e0], RZ ;  /* 0x000078004e4e8a24 */ /* 0x000fe200078e02ff */
[----:B------:R-:W-:Y:S02]  /*e090*/  @!P0 MOV R6, R80 ;  /* 0x0000005000068202 */ /* 0x000fe40000000f00 */
[----:B------:R-:W-:Y:S01]  /*e0a0*/  STS [R13+0x4000], R96 ;  /* 0x004000600d007388 */ /* 0x000fe20000000800 */
[----:B------:R-:W-:Y:S01]  /*e0b0*/  @!P0 IMAD R77, R5, c[0x0][0x1e4], R78 ;  /* 0x00007900054d8a24 */ /* 0x000fe200078e024e */
[----:B------:R-:W-:Y:S02]  /*e0c0*/  LEA.HI R78, R76, R9, RZ, 0x5 ;  /* 0x000000094c4e7211 */ /* 0x000fe400078f28ff */
[----:B------:R-:W-:Y:S02]  /*e0d0*/  STS [R13+0x4400], R98 ;  /* 0x004400620d007388 */ /* 0x000fe40000000800 */
[----:B------:R-:W-:-:S02]  /*e0e0*/  LOP3.LUT R78, R78, 0xffffffe0, RZ, 0xc0, !PT ;  /* 0xffffffe04e4e7812 */ /* 0x000fc400078ec0ff */
[----:B------:R-:W-:Y:S01]  /*e0f0*/  STS [R11+0x4000], R100 ;  /* 0x004000640b007388 */ /* 0x000fe20000000800 */
[----:B------:R-:W-:Y:S02]  /*e100*/  @!P0 IADD3 R4, R81, R77, RZ ;  /* 0x0000004d51048210 */ /* 0x000fe40007ffe0ff */
[----:B------:R-:W-:Y:S01]  /*e110*/  SHF.R.S32.HI R77, RZ, 0x1f, R10 ;  /* 0x0000001fff4d7819 */ /* 0x000fe2000001140a */
[----:B------:R-:W-:Y:S01]  /*e120*/  STS [R11+0x4400], R102 ;  /* 0x004400660b007388 */ /* 0x000fe20000000800 */
[----:B------:R-:W-:Y:S02]  /*e130*/  IADD3 R78, R9, -R78, RZ ;  /* 0x8000004e094e7210 */ /* 0x000fe40007ffe0ff */
[----:B------:R-:W-:Y:S01]  /*e140*/  LOP3.LUT P0, RZ, R8, 0x3, RZ, 0xc0, !PT ;  /* 0x0000000308ff7812 */ /* 0x000fe2000780c0ff */
[----:B------:R-:W-:Y:S01]  /*e150*/  STS [R15+0x4000], R104 ;  /* 0x004000680f007388 */ /* 0x000fe20000000800 */
[----:B------:R-:W-:Y:S02]  /*e160*/  LEA.HI R77, R77, R10, RZ, 0x2 ;  /* 0x0000000a4d4d7211 */ /* 0x000fe400078f10ff */
[----:B------:R-:W-:Y:S01]  /*e170*/  SHF.R.S32.HI R7, RZ, 0x1f, R78 ;  /* 0x0000001fff077819 */ /* 0x000fe2000001144e */
[----:B------:R-:W-:Y:S01]  /*e180*/  STS [R15+0x4400], R106 ;  /* 0x0044006a0f007388 */ /* 0x000fe20000000800 */
[----:B------:R-:W-:-:S02]  /*e190*/  LOP3.LUT R77, R77, 0xffffffc, RZ, 0xc0, !PT ;  /* 0x0ffffffc4d4d7812 */ /* 0x000fc400078ec0ff */
[----:B------:R-:W-:Y:S01]  /*e1a0*/  LEA.HI R7, R7, R78, RZ, 0x2 ;  /* 0x0000004e07077211 */ /* 0x000fe200078f10ff */
[----:B------:R-:W-:Y:S01]  /*e1b0*/  STS [R17+0x4000], R108 ;  /* 0x0040006c11007388 */ /* 0x000fe20000000800 */
[----:B------:R-:W-:Y:S02]  /*e1c0*/  IADD3 R77, R10, -R77, RZ ;  /* 0x8000004d0a4d7210 */ /* 0x000fe40007ffe0ff */
[----:B------:R-:W-:Y:S01]  /*e1d0*/  SHF.R.S32.HI R2, RZ, 0x2, R7 ;  /* 0x00000002ff027819 */ /* 0x000fe20000011407 */
[----:B------:R-:W-:Y:S01]  /*e1e0*/  STS [R17+0x4400], R110 ;  /* 0x0044006e11007388 */ /* 0x000fe20000000800 */
[----:B------:R-:W-:Y:S01]  /*e1f0*/  MOV R8, 0x7f800000 ;  /* 0x7f80000000087802 */ /* 0x000fe20000000f00 */
[----:B------:R-:W-:Y:S01]  /*e200*/  @P5 FFMA.FTZ R8, R164, c[0x0][0x238], R79 ;  /* 0x00008e00a4085a23 */ /* 0x000fe2000001004f */
[----:B------:R-:W-:Y:S01]  /*e210*/  MOV R10, 0x7f800000 ;  /* 0x7f800000000a7802 */ /* 0x000fe20000000f00 */
[----:B------:R-:W-:Y:S01]  /*e220*/  STS [R19+0x4000], R112 ;  /* 0x0040007013007388 */ /* 0x000fe20000000800 */
[----:B------:R-:W-:Y:S01]  /*e230*/  @P4 FFMA.FTZ R10, R3, c[0x0][0x238], R0 ;  /* 0x00008e00030a4a23 */ /* 0x000fe20000010000 */
[----:B------:R-:W-:-:S02]  /*e240*/  LEA R2, R77, R2, 0x4 ;  /* 0x000000024d027211 */ /* 0x000fc400078e20ff */
        /* <DEDUP_REMOVED lines=24> */
[----:B-1----:R-:W1:Y:S04]  /*e3d0*/  S2R R11, SR_CTAID.Z ;  /* 0x00000000000b7919 */ /* 0x002e680000002700 */
[----:B------:R2:W3:Y:S04]  /*e3e0*/  LDS.128 R68, [R241] ;  /* 0x00000000f1447984 */ /* 0x0004e80000000c00 */
[----:B------:R2:W4:Y:S01]  /*e3f0*/  LDS.128 R64, [R241+0x800] ;  /* 0x00080000f1407984 */ /* 0x0005220000000c00 */
[----:B-1----:R-:W-:-:S03]  /*e400*/  @!P2 IMAD R5, R5, c[0x0][0x1c0], R11 ;  /* 0x000070000505aa24 */ /* 0x002fc600078e020b */
[----:B------:R2:W1:Y:S01]  /*e410*/  LDS.128 R60, [R241+0x1000] ;  /* 0x00100000f13c7984 */ /* 0x0004620000000c00 */
[----:B------:R-:W-:Y:S02]  /*e420*/  @P2 IMAD R238, R11, c[0x0][0x234], R238 ;  /* 0x00008d000bee2a24 */ /* 0x000fe400078e02ee */
[----:B------:R-:W-:Y:S01]  /*e430*/  @!P2 IMAD R238, R5, c[0x0][0x214], RZ ;  /* 0x0000850005eeaa24 */ /* 0x000fe200078e02ff */
[----:B------:R2:W1:Y:S04]  /*e440*/  LDS.128 R56, [R241+0x1800] ;  /* 0x00180000f1387984 */ /* 0x0004680000000c00 */
        /* <DEDUP_REMOVED lines=13> */
[----:B---34-:R-:W3:Y:S01]  /*e520*/  S2R R5, SR_CTAID.X ;  /* 0x0000000000057919 */ /* 0x018ee20000002500 */
[----:B------:R-:W-:-:S02]  /*e530*/  IADD3 R78, R2, 0x8, RZ ;  /* 0x00000008024e7810 */ /* 0x000fc40007ffe0ff */
[-C--:B------:R-:W-:Y:S02]  /*e540*/  ISETP.GE.AND P2, PT, R2, R235.reuse, PT ;  /* 0x000000eb0200720c */ /* 0x080fe40003f46270 */
[----:B------:R-:W-:Y:S01]  /*e550*/  ISETP.GE.AND P1, PT, R78, R235, PT ;  /* 0x000000eb4e00720c */ /* 0x000fe20003f26270 */
[----:B---3--:R-:W-:-:S05]  /*e560*/  IMAD R5, R5, 0x40, R238 ;  /* 0x0000004005057824 */ /* 0x008fca00078e02ee */
[----:B------:R-:W-:Y:S02]  /*e570*/  SHF.R.S32.HI R3, RZ, 0x1f, R5 ;  /* 0x0000001fff037819 */ /* 0x000fe40000011405 */
[----:B------:R-:W-:-:S04]  /*e580*/  IADD3 R0, P0, R2, R5, RZ ;  /* 0x0000000502007210 */ /* 0x000fc80007f1e0ff */
[----:B------:R-:W-:Y:S02]  /*e590*/  LEA.HI.X.SX32 R3, R2, R3, 0x1, P0 ;  /* 0x0000000302037211 */ /* 0x000fe400000f0eff */
[----:B------:R-:W-:-:S04]  /*e5a0*/  LEA R2, P0, R0, c[0x0][0x200], 0x2 ;  /* 0x0000800000027a11 */ /* 0x000fc800078010ff */
[----:B------:R-:W-:-:S05]  /*e5b0*/  LEA.HI.X R3, R0, c[0x0][0x204], R3, 0x2, P0 ;  /* 0x0000810000037a11 */ /* 0x000fca00000f1403 */
[----:B------:R3:W-:Y:S04]  /*e5c0*/  @!P2 STG.E [R2.64], R8 ;  /* 0x000000080200a986 */ /* 0x0007e8000c10190a */
[----:B------:R3:W-:Y:S02]  /*e5d0*/  @!P1 STG.E [R2.64+0x20], R10 ;  /* 0x0000200a02009986 */ /* 0x0007e4000c10190a */
.L_x_2353:
[----:B---34-:R-:W-:Y:S05]  /*e5e0*/  BSYNC B0 ;  /* 0x0000000000007941 */ /* 0x018fea0003800000 */
.L_x_2352:
[----:B------:R-:W3:Y:S01]  /*e5f0*/  S2R R0, SR_CTAID.X ;  /* 0x0000000000007919 */ /* 0x000ee20000002500 */
[----:B------:R-:W-:Y:S01]  /*e600*/  LEA.HI R76, R76, R9, RZ, 0x3 ;  /* 0x000000094c4c7211 */ /* 0x000fe200078f18ff */
[----:B------:R-:W-:Y:S03]  /*e610*/  BSSY B0, `(.L_x_2354) ;  /* 0x0000020000007945 */ /* 0x000fe60003800000 */
[----:B------:R-:W-:Y:S02]  /*e620*/  LOP3.LUT R2, R76, 0xfffffff8, RZ, 0xc0, !PT ;  /* 0xfffffff84c027812 */ /* 0x000fe400078ec0ff */
[----:B------:R-:W-:-:S03]  /*e630*/  SHF.R.S32.HI R76, RZ, 0x3, R76 ;  /* 0x00000003ff4c7819 */ /* 0x000fc6000001144c */
[----:B------:R-:W-:-:S04]  /*e640*/  IMAD.IADD R2, R9, 0x1, -R2 ;  /* 0x0000000109027824 */ /* 0x000fc800078e0a02 */
[----:B------:R-:W-:Y:S01]  /*e650*/  IMAD.SHL.U32 R8, R2, 0x8, RZ ;  /* 0x0000000802087824 */ /* 0x000fe200078e00ff */
[----:B------:R-:W-:-:S04]  /*e660*/  SHF.R.S32.HI R2, RZ, 0x1f, R11 ;  /* 0x0000001fff027819 */ /* 0x000fc8000001140b */
[----:B------:R-:W-:Y:S01]  /*e670*/  SHF.R.S32.HI R9, RZ, 0x1f, R8 ;  /* 0x0000001fff097819 */ /* 0x000fe20000011408 */
[----:B------:R-:W-:Y:S02]  /*e680*/  IMAD R2, R2, c[0x0][0x1f0], RZ ;  /* 0x00007c0002027a24 */ /* 0x000fe400078e02ff */
[----:B---3--:R-:W-:Y:S02]  /*e690*/  IMAD.SHL.U32 R0, R0, 0x40, RZ ;  /* 0x0000004000007824 */ /* 0x008fe400078e00ff */
[----:B------:R-:W-:Y:S02]  /*e6a0*/  IMAD R2, R11, c[0x0][0x1f4], R2 ;  /* 0x00007d000b027a24 */ /* 0x000fe400078e0202 */
[----:B------:R-:W-:Y:S01]  /*e6b0*/  IMAD.WIDE.U32 R8, R0, c[0x0][0x1e8], R8 ;  /* 0x00007a0000087a25 */ /* 0x000fe200078e0008 */
[----:B------:R-:W-:-:S04]  /*e6c0*/  SHF.R.S32.HI R3, RZ, 0x1f, R0 ;  /* 0x0000001fff037819 */ /* 0x000fc80000011400 */
[----:B------:R-:W-:Y:S01]  /*e6d0*/  IADD3 R6, P0, R6, R8, RZ ;  /* 0x0000000806067210 */ /* 0x000fe20007f1e0ff */
[----:B------:R-:W-:-:S04]  /*e6e0*/  IMAD R3, R3, c[0x0][0x1e8], RZ ;  /* 0x00007a0003037a24 */ /* 0x000fc800078e02ff */
[----:B------:R-:W-:Y:S01]  /*e6f0*/  IMAD R3, R0, c[0x0][0x1ec], R3 ;  /* 0x00007b0000037a24 */ /* 0x000fe200078e0203 */
[----:B------:R-:W-:-:S04]  /*e700*/  SHF.R.S32.HI R0, RZ, 0x1f, R76 ;  /* 0x0000001fff007819 */ /* 0x000fc8000001144c */
[----:B------:R-:W-:Y:S02]  /*e710*/  IADD3.X R7, R4, R3, R9, P0, !PT ;  /* 0x0000000304077210 */ /* 0x000fe400007fe409 */
[----:B------:R-:W-:-:S03]  /*e720*/  ISETP.GE.AND P0, PT, R76, R235, PT ;  /* 0x000000eb4c00720c */ /* 0x000fc60003f06270 */
[----:B------:R-:W-:-:S04]  /*e730*/  IMAD.WIDE.U32 R4, R11, c[0x0][0x1f0], R6 ;  /* 0x00007c000b047a25 */ /* 0x000fc800078e0006 */
[----:B------:R-:W-:-:S06]  /*e740*/  IMAD.IADD R7, R2, 0x1, R5 ;  /* 0x0000000102077824 */ /* 0x000fcc00078e0205 */
        /* <DEDUP_REMOVED lines=8> */
[----:B------:R3:W-:Y:S04]  /*e7d0*/  STG.E.128 [R10.64], R68 ;  /* 0x000000440a007986 */ /* 0x0007e8000c101d0a */
[----:B-1----:R3:W-:Y:S04]  /*e7e0*/  STG.E.128 [R10.64+0x80], R52 ;  /* 0x000080340a007986 */ /* 0x0027e8000c101d0a */
[----:B------:R3:W-:Y:S04]  /*e7f0*/  STG.E.128 [R10.64+0x100], R36 ;  /* 0x000100240a007986 */ /* 0x0007e8000c101d0a */
[----:B------:R3:W-:Y:S02]  /*e800*/  STG.E.128 [R10.64+0x180], R20 ;  /* 0x000180140a007986 */ /* 0x0007e4000c101d0a */
.L_x_2355:
[----:B------:R-:W-:Y:S05]  /*e810*/  BSYNC B0 ;  /* 0x0000000000007941 */ /* 0x000fea0003800000 */
.L_x_2354:
[----:B------:R-:W-:Y:S01]  /*e820*/  IADD3 R2, R76, 0x10, RZ ;  /* 0x000000104c027810 */ /* 0x000fe20007ffe0ff */
        /* <DEDUP_REMOVED lines=9> */
[----:B---3--:R-:W-:-:S03]  /*e8c0*/  LEA R10, P0, R8, c[0x0][0x1d0], 0x1 ;  /* 0x00007400080a7a11 */ /* 0x008fc600078008ff */
[----:B------:R-:W-:-:S05]  /*e8d0*/  IMAD R2, R3, c[0x0][0x1ec], R2 ;  /* 0x00007b0003027a24 */ /* 0x000fca00078e0202 */
[----:B------:R-:W-:-:S04]  /*e8e0*/  IADD3 R2, R2, R9, RZ ;  /* 0x0000000902027210 */ /* 0x000fc80007ffe0ff */
[----:B------:R-:W-:-:S05]  /*e8f0*/  LEA.HI.X R11, R8, c[0x0][0x1d4], R2, 0x1, P0 ;  /* 0x00007500080b7a11 */ /* 0x000fca00000f0c02 */
[----:B------:R3:W-:Y:S04]  /*e900*/  STG.E.128 [R10.64], R64 ;  /* 0x000000400a007986 */ /* 0x0007e8000c101d0a */
[----:B-1----:R3:W-:Y:S04]  /*e910*/  STG.E.128 [R10.64+0x80], R48 ;  /* 0x000080300a007986 */ /* 0x0027e8000c101d0a */
[----:B------:R3:W-:Y:S04]  /*e920*/  STG.E.128 [R10.64+0x100], R32 ;  /* 0x000100200a007986 */ /* 0x0007e8000c101d0a */
[----:B------:R3:W-:Y:S02]  /*e930*/  STG.E.128 [R10.64+0x180], R16 ;  /* 0x000180100a007986 */ /* 0x0007e4000c101d0a */
.L_x_2357:
[----:B------:R-:W-:Y:S05]  /*e940*/  BSYNC B0 ;  /* 0x0000000000007941 */ /* 0x000fea0003800000 */
.L_x_2356:
        /* <DEDUP_REMOVED lines=14> */
[----:B-1----:R1:W-:Y:S04]  /*ea30*/  STG.E.128 [R10.64], R60 ;  /* 0x0000003c0a007986 */ /* 0x0023e8000c101d0a */
[----:B------:R1:W-:Y:S04]  /*ea40*/  STG.E.128 [R10.64+0x80], R44 ;  /* 0x0000802c0a007986 */ /* 0x0003e8000c101d0a */
[----:B------:R1:W-:Y:S04]  /*ea50*/  STG.E.128 [R10.64+0x100], R28 ;  /* 0x0001001c0a007986 */ /* 0x0003e8000c101d0a */
[----:B------:R1:W-:Y:S02]  /*ea60*/  STG.E.128 [R10.64+0x180], R12 ;  /* 0x0001800c0a007986 */ /* 0x0003e4000c101d0a */
.L_x_2359:
[----:B------:R-:W-:Y:S05]  /*ea70*/  BSYNC B0 ;  /* 0x0000000000007941 */ /* 0x000fea0003800000 */
.L_x_2358:
[----:B------:R-:W-:-:S04]  /*ea80*/  IADD3 R2, R76, 0x30, RZ ;  /* 0x000000304c027810 */ /* 0x000fc80007ffe0ff */
[----:B------:R-:W-:-:S13]  /*ea90*/  ISETP.GE.AND P0, PT, R2, R235, PT ;  /* 0x000000eb0200720c */ /* 0x000fda0003f06270 */
[----:B------:R-:W-:Y:S05]  /*eaa0*/  @P0 EXIT ;  /* 0x000000000000094d */ /* 0x000fea0003800000 */
        /* <DEDUP_REMOVED lines=9> */
[----:B-1----:R-:W-:Y:S04]  /*eb40*/  STG.E.128 [R2.64], R56 ;  /* 0x0000003802007986 */ /* 0x002fe8000c101d0a */
[----:B------:R-:W-:Y:S04]  /*eb50*/  STG.E.128 [R2.64+0x80], R40 ;  /* 0x0000802802007986 */ /* 0x000fe8000c101d0a */
[----:B------:R-:W-:Y:S04]  /*eb60*/  STG.E.128 [R2.64+0x100], R24 ;  /* 0x0001001802007986 */ /* 0x000fe8000c101d0a */
[----:B------:R-:W-:Y:S01]  /*eb70*/  STG.E.128 [R2.64+0x180], R72 ;  /* 0x0001804802007986 */ /* 0x000fe2000c101d0a */
[----:B------:R-:W-:Y:S05]  /*eb80*/  EXIT ;  /* 0x000000000000794d */ /* 0x000fea0003800000 */
.L_x_2360:
        /* <DEDUP_REMOVED lines=15> */
.L_x_4920:


//--------------------- .text._ZN5flash24flash_fwd_splitkv_kernelI23Flash_fwd_kernel_traitsILi256ELi64ELi64ELi4ELb0ELb0EN7cutlass10bfloat16_tE19Flash_kernel_traitsILi256ELi64ELi64ELi4ES3_EELb1ELb0ELb0ELb0ELb1ELb1ELb0ELb0EEEvNS_16Flash_fwd_paramsE --------------------------
	.section	.text._ZN5flash24flash_fwd_splitkv_kernelI23Flash_fwd_kernel_traitsILi256ELi64ELi64ELi4ELb0ELb0EN7cutlass10bfloat16_tE19Flash_kernel_traitsILi256ELi64ELi64ELi4ES3_EELb1ELb0ELb0ELb0ELb1ELb1ELb0ELb0EEEvNS_16Flash_fwd_paramsE,"ax",@progbits
	.sectioninfo	@"SHI_REGISTERS=255"
	.align	128
        .global         _ZN5flash24flash_fwd_splitkv_kernelI23Flash_fwd_kernel_traitsILi256ELi64ELi64ELi4ELb0ELb0EN7cutlass10bfloat16_tE19Flash_kernel_traitsILi256ELi64ELi64ELi4ES3_EELb1ELb0ELb0ELb0ELb1ELb1ELb0ELb0EEEvNS_16Flash_fwd_paramsE
        .type           _ZN5flash24flash_fwd_splitkv_kernelI23Flash_fwd_kernel_traitsILi256ELi64ELi64ELi4ELb0ELb0EN7cutlass10bfloat16_tE19Flash_kernel_traitsILi256ELi64ELi64ELi4ES3_EELb1ELb0ELb0ELb0ELb1ELb1ELb0ELb0EEEvNS_16Flash_fwd_paramsE,@function
        .size           _ZN5flash24flash_fwd_splitkv_kernelI23Flash_fwd_kernel_traitsILi256ELi64ELi64ELi4ELb0ELb0EN7cutlass10bfloat16_tE19Flash_kernel_traitsILi256ELi64ELi64ELi4ES3_EELb1ELb0ELb0ELb0ELb1ELb1ELb0ELb0EEEvNS_16Flash_fwd_paramsE,(.L_x_4921 - _ZN5flash24flash_fwd_splitkv_kernelI23Flash_fwd_kernel_traitsILi256ELi64ELi64ELi4ELb0ELb0EN7cutlass10bfloat16_tE19Flash_kernel_traitsILi256ELi64ELi64ELi4ES3_EELb1ELb0ELb0ELb0ELb1ELb1ELb0ELb0EEEvNS_16Flash_fwd_paramsE)
        .other          _ZN5flash24flash_fwd_splitkv_kernelI23Flash_fwd_kernel_traitsILi256ELi64ELi64ELi4ELb0ELb0EN7cutlass10bfloat16_tE19Flash_kernel_traitsILi256ELi64ELi64ELi4ES3_EELb1ELb0ELb0ELb0ELb1ELb1ELb0ELb0EEEvNS_16Flash_fwd_paramsE,@"STO_CUDA_ENTRY STV_DEFAULT"
_ZN5flash24flash_fwd_splitkv_kernelI23Flash_fwd_kernel_traitsILi256ELi64ELi64ELi4ELb0ELb0EN7cutlass10bfloat16_tE19Flash_kernel_traitsILi256ELi64ELi64ELi4ES3_EELb1ELb0ELb0ELb0ELb1ELb1ELb0ELb0EEEvNS_16Flash_fwd_paramsE:
.text._ZN5flash24flash_fwd_splitkv_kernelI23Flash_fwd_kernel_traitsILi256ELi64ELi64ELi4ELb0ELb0EN7cutlass10bfloat16_tE19Flash_kernel_traitsILi256ELi64ELi64ELi4ES3_EELb1ELb0ELb0ELb0ELb1ELb1ELb0ELb0EEEvNS_16Flash_fwd_paramsE:
        /* <DEDUP_REMOVED lines=16> */
[----:B------:R1:W2:Y:S04]  /*0100*/  @P2 LDG.E R242, [R2.64] ;  /* 0x0000000a02f22981 */ /* 0x0002a8000c1e1900 */
[----:B------:R1:W2:Y:S01]  /*0110*/  @P2 LDG.E R97, [R2.64+0x4] ;  /* 0x0000040a02612981 */ /* 0x0002a2000c1e1900 */
[----:B------:R-:W-:-:S06]  /*0120*/  @P0 IMAD.WIDE R4, R10, R0, c[0x0][0x250] ;  /* 0x000094000a040625 */ /* 0x000fcc00078e0200 */
[----:B------:R3:W5:Y:S04]  /*0130*/  @!P1 LDG.E R7, [R8.64] ;  /* 0x0000000a08079981 */ /* 0x000768000c1e1900 */
[----:B------:R-:W4:Y:S04]  /*0140*/  S2R R32, SR_CTAID.X ;  /* 0x0000000000207919 */ /* 0x000f280000002500 */
[----:B------:R-:W2:Y:S04]  /*0150*/  S2R R26, SR_CTAID.Z ;  /* 0x00000000001a7919 */ /* 0x000ea80000002700 */
[----:B------:R-:W2:Y:S01]  /*0160*/  S2R R93, SR_TID.X ;  /* 0x00000000005d7919 */ /* 0x000ea20000002100 */
[----:B-1----:R-:W-:-:S06]  /*0170*/  IMAD.MOV.U32 R3, RZ, RZ, RZ ;  /* 0x000000ffff037224 */ /* 0x002fcc00078e00ff */
[----:B------:R3:W5:Y:S01]  /*0180*/  @P0 LDG.E R3, [R4.64] ;  /* 0x0000000a04030981 */ /* 0x000762000c1e1900 */
[----:B------:R-:W-:-:S04]  /*0190*/  ISETP.NE.U32.AND P0, PT, RZ, c[0x0][0x248], PT ;  /* 0x00009200ff007a0c */ /* 0x000fc80003f05070 */
[----:B------:R-:W-:Y:S01]  /*01a0*/  ISETP.NE.AND.EX P0, PT, RZ, c[0x0][0x24c], PT, P0 ;  /* 0x00009300ff007a0c */ /* 0x000fe20003f05300 */
[----:B--2---:R-:W-:Y:S02]  /*01b0*/  @P2 IMAD.IADD R97, R97, 0x1, -R242 ;  /* 0x0000000161612824 */ /* 0x004fe400078e0af2 */
[----:B------:R-:W-:-:S10]  /*01c0*/  @!P2 IMAD.MOV.U32 R97, RZ, RZ, c[0x0][0x214] ;  /* 0x00008500ff61a624 */ /* 0x000fd400078e00ff */
[----:B------:R-:W-:Y:S05]  /*01d0*/  @!P0 BRA `(.L_x_2361) ;  /* 0x0000004000008947 */ /* 0x000fea0003800000 */
[----:B---34-:R-:W2:Y:S02]  /*01e0*/  @P3 LDG.E R4, [R8.64+0x4] ;  /* 0x0000040a08043981 */ /* 0x018ea4000c1e1900 */
[----:B--2--5:R-:W-:-:S06]  /*01f0*/  @P3 IADD3 R4, R4, -R7, RZ ;  /* 0x8000000704043210 */ /* 0x024fcc0007ffe0ff */
[----:B------:R1:W5:Y:S01]  /*0200*/  @!P3 LDG.E R4, [R8.64] ;  /* 0x0000000a0804b981 */ /* 0x000362000c1e1900 */
[----:B------:R-:W-:Y:S05]  /*0210*/  BRA `(.L_x_2362) ;  /* 0x0000001000007947 */ /* 0x000fea0003800000 */
.L_x_2361:
[----:B---34-:R-:W-:Y:S02]  /*0220*/  MOV R4, c[0x0][0x218] ;  /* 0x0000860000047a02 */ /* 0x018fe40000000f00 */
.L_x_2362:
        /* <DEDUP_REMOVED lines=37> */
[----:B------:R-:W-:Y:S01]  /*0480*/  IMAD R0, R0, c[0x0][0x1e8], RZ ;  /* 0x00007a0000007a24 */ /* 0x000fe200078e02ff */
[----:B------:R-:W-:Y:S01]  /*0490*/  SHF.R.S32.HI R2, RZ, 0x3, R2 ;  /* 0x00000003ff027819 */ /* 0x000fe20000011402 */
[----:B------:R-:W-:-:S02]  /*04a0*/  IMAD.IADD R4, R93, 0x1, -R4 ;  /* 0x000000015d047824 */ /* 0x000fc400078e0a04 */
[----:B------:R-:W-:Y:S01]  /*04b0*/  @!P0 SHF.R.S32.HI R3, RZ, 0x1f, R10 ;  /* 0x0000001fff038819 */ /* 0x000fe2000001140a */
[----:B------:R-:W-:-:S04]  /*04c0*/  @!P0 IMAD.WIDE.U32 R8, R10, c[0x0][0x1e0], RZ ;  /* 0x000078000a088a25 */ /* 0x000fc800078e00ff */
[----:B------:R-:W-:Y:S02]  /*04d0*/  IMAD.SHL.U32 R4, R4, 0x8, RZ ;  /* 0x0000000804047824 */ /* 0x000fe400078e00ff */
[----:B------:R-:W-:Y:S02]  /*04e0*/  @!P0 IMAD R3, R3, c[0x0][0x1e0], RZ ;  /* 0x0000780003038a24 */ /* 0x000fe400078e02ff */
[----:B------:R-:W-:Y:S01]  /*04f0*/  @P0 IMAD.WIDE.U32 R6, R242, c[0x0][0x1e8], RZ ;  /* 0x00007a00f2060a25 */ /* 0x000fe200078e00ff */
[--C-:B------:R-:W-:Y:S02]  /*0500*/  SHF.R.S32.HI R5, RZ, 0x1f, R4.reuse ;  /* 0x0000001fff057819 */ /* 0x100fe40000011404 */
        /* <DEDUP_REMOVED lines=8> */
[----:B------:R-:W-:Y:S01]  /*0590*/  IMAD R10, R10, c[0x0][0x1c0], R26 ;  /* 0x000070000a0a7a24 */ /* 0x000fe200078e021a */
[----:B------:R-:W-:Y:S02]  /*05a0*/  SHF.R.S32.HI R4, RZ, 0x1f, R2 ;  /* 0x0000001fff047819 */ /* 0x000fe40000011402 */
[----:B------:R-:W-:Y:S01]  /*05b0*/  IADD3.X R7, R242, R5, R0, P0, !PT ;  /* 0x00000005f2077210 */ /* 0x000fe200007fe400 */
[----:B------:R-:W-:Y:S01]  /*05c0*/  IMAD R3, R3, c[0x0][0x1f0], RZ ;  /* 0x00007c0003037a24 */ /* 0x000fe200078e02ff */
[----:B------:R-:W-:Y:S01]  /*05d0*/  ISETP.GE.AND P0, PT, R2, R97, PT ;  /* 0x000000610200720c */ /* 0x000fe20003f06270 */
[----:B------:R-:W-:-:S02]  /*05e0*/  IMAD R96, R10, c[0x0][0x214], R96 ;  /* 0x000085000a607a24 */ /* 0x000fc400078e0260 */
[C---:B------:R-:W-:Y:S02]  /*05f0*/  IMAD R3, R26.reuse, c[0x0][0x1f4], R3 ;  /* 0x00007d001a037a24 */ /* 0x040fe400078e0203 */
[----:B------:R-:W-:-:S05]  /*0600*/  IMAD.WIDE.U32 R26, R26, c[0x0][0x1f0], R6 ;  /* 0x00007c001a1a7a25 */ /* 0x000fca00078e0006 */
[----:B------:R-:W-:-:S03]  /*0610*/  IADD3 R11, R27, R3, RZ ;  /* 0x000000031b0b7210 */ /* 0x000fc60007ffe0ff */
        /* <DEDUP_REMOVED lines=12> */
.L_x_2365:
[----:B------:R-:W-:Y:S05]  /*06e0*/  BSYNC B0 ;  /* 0x0000000000007941 */ /* 0x000fea0003800000 */
.L_x_2364:
        /* <DEDUP_REMOVED lines=18> */
.L_x_2367:
[----:B------:R-:W-:Y:S05]  /*0810*/  BSYNC B0 ;  /* 0x0000000000007941 */ /* 0x000fea0003800000 */
.L_x_2366:
        /* <DEDUP_REMOVED lines=18> */
.L_x_2369:
[----:B------:R-:W-:Y:S05]  /*0940*/  BSYNC B0 ;  /* 0x0000000000007941 */ /* 0x000fea0003800000 */
.L_x_2368:
        /* <DEDUP_REMOVED lines=18> */
.L_x_2371:
[----:B------:R-:W-:Y:S05]  /*0a70*/  BSYNC B0 ;  /* 0x0000000000007941 */ /* 0x000fea0003800000 */
.L_x_2370:
[----:B------:R-:W-:-:S04]  /*0a80*/  LOP3.LUT P4, RZ, R93, 0x7, RZ, 0xc0, !PT ;  /* 0x000000075dff7812 */ /* 0x000fc8000788c0ff */
[-C--:B------:R-:W-:Y:S02]  /*0a90*/  ISETP.GE.OR P3, PT, R2, R97.reuse, P4 ;  /* 0x000000610200720c */ /* 0x080fe40002766670 */
[-C--:B------:R-:W-:Y:S02]  /*0aa0*/  ISETP.GE.OR P2, PT, R6, R97.reuse, P4 ;  /* 0x000000610600720c */ /* 0x080fe40002746670 */
[-C--:B------:R-:W-:Y:S02]  /*0ab0*/  ISETP.GE.OR P1, PT, R5, R97.reuse, P4 ;  /* 0x000000610500720c */ /* 0x080fe40002726670 */
[C---:B------:R-:W-:Y:S02]  /*0ac0*/  IADD3 R2, P0, R96.reuse, R2, RZ ;  /* 0x0000000260027210 */ /* 0x040fe40007f1e0ff */
        /* <DEDUP_REMOVED lines=14> */
.L_x_2363:
[----:B------:R-:W-:Y:S01]  /*0bb0*/  ISETP.NE.U32.AND P0, PT, RZ, c[0x0][0x2b8], PT ;  /* 0x0000ae00ff007a0c */ /* 0x000fe20003f05070 */
[----:B------:R-:W-:Y:S01]  /*0bc0*/  IMAD.MOV.U32 R2, RZ, RZ, R10 ;  /* 0x000000ffff027224 */ /* 0x000fe200078e000a */
[----:B------:R-:W-:Y:S02]  /*0bd0*/  ISETP.NE.U32.AND P2, PT, RZ, c[0x0][0x2c0], PT ;  /* 0x0000b000ff007a0c */ /* 0x000fe40003f45070 */
[----:B------:R-:W-:Y:S02]  /*0be0*/  ISETP.NE.AND.EX P0, PT, RZ, c[0x0][0x2bc], PT, P0 ;  /* 0x0000af00ff007a0c */ /* 0x000fe40003f05300 */
[----:B------:R-:W-:-:S11]  /*0bf0*/  ISETP.NE.AND.EX P2, PT, RZ, c[0x0][0x2c4], PT, P2 ;  /* 0x0000b100ff007a0c */ /* 0x000fd60003f45320 */
[----:B------:R-:W-:Y:S02]  /*0c00*/  @P0 IMAD.WIDE R4, R10, R0, c[0x0][0x2b8] ;  /* 0x0000ae000a040625 */ /* 0x000fe400078e0200 */
[----:B------:R-:W-:-:S03]  /*0c10*/  @P2 SHF.R.S32.HI R0, RZ, 0x1f, R10 ;  /* 0x0000001fff002819 */ /* 0x000fc6000001140a */
[----:B------:R1:W5:Y:S01]  /*0c20*/  @P0 LDG.E R2, [R4.64] ;  /* 0x0000000a04020981 */ /* 0x000362000c1e1900 */
[----:B------:R-:W-:Y:S01]  /*0c30*/  CS2R R246, SRZ ;  /* 0x0000000000f67805 */ /* 0x000fe2000001ff00 */
[----:B------:R-:W-:Y:S01]  /*0c40*/  @P2 IMAD R0, R0, c[0x0][0x2c8], RZ ;  /* 0x0000b20000002a24 */ /* 0x000fe200078e02ff */
[----:B------:R-:W-:Y:S02]  /*0c50*/  PLOP3.LUT P0, PT, PT, PT, PT, 0x8, 0x0 ;  /* 0x000000000000781c */ /* 0x000fe40003f0e170 */
[----:B------:R-:W-:Y:S01]  /*0c60*/  IABS R89, c[0x0][0x2d0] ;  /* 0x0000b40000597a13 */ /* 0x000fe20000000000 */
[C---:B------:R-:W-:Y:S02]  /*0c70*/  @P2 IMAD R0, R10.reuse, c[0x0][0x2cc], R0 ;  /* 0x0000b3000a002a24 */ /* 0x040fe400078e0200 */
[----:B-1----:R-:W-:-:S04]  /*0c80*/  @P2 IMAD.WIDE.U32 R4, R10, c[0x0][0x2c8], RZ ;  /* 0x0000b2000a042a25 */ /* 0x002fc800078e00ff */
[----:B------:R-:W-:Y:S01]  /*0c90*/  @P2 IMAD.IADD R0, R5, 0x1, R0 ;  /* 0x0000000105002824 */ /* 0x000fe200078e0200 */
[----:B------:R-:W-:-:S04]  /*0ca0*/  @P2 LEA R246, P1, R4, c[0x0][0x2c0], 0x2 ;  /* 0x0000b00004f62a11 */ /* 0x000fc800078210ff */
[----:B------:R-:W-:-:S04]  /*0cb0*/  @P2 SHF.L.U64.HI R0, R4, 0x2, R0 ;  /* 0x0000000204002819 */ /* 0x000fc80000010200 */
[----:B------:R-:W-:Y:S02]  /*0cc0*/  @P2 IADD3.X R247, R0, c[0x0][0x2c4], RZ, P1, !PT ;  /* 0x0000b10000f72a10 */ /* 0x000fe40000ffe4ff */
[----:B------:R-:W-:-:S04]  /*0cd0*/  @P2 ISETP.NE.U32.AND P1, PT, R246, RZ, PT ;  /* 0x000000fff600220c */ /* 0x000fc80003f25070 */
[----:B------:R-:W-:-:S13]  /*0ce0*/  @P2 ISETP.NE.AND.EX P0, PT, R247, RZ, PT, P1 ;  /* 0x000000fff700220c */ /* 0x000fda0003f05310 */
[----:B------:R-:W-:Y:S05]  /*0cf0*/  @!P0 BRA `(.L_x_2372) ;  /* 0x000004a000008947 */ /* 0x000fea0003800000 */
[----:B------:R-:W1:Y:S01]  /*0d00*/  I2F.RP R4, R89 ;  /* 0x0000005900047306 */ /* 0x000e620000209400 */
[----:B------:R-:W-:-:S04]  /*0d10*/  LEA R170, R165, 0xffffffc0, 0x6 ;  /* 0xffffffc0a5aa7811 */ /* 0x000fc800078e30ff */
[----:B------:R-:W-:-:S03]  /*0d20*/  IABS R0, R170 ;  /* 0x000000aa00007213 */ /* 0x000fc60000000000 */
[----:B-1----:R-:W1:Y:S02]  /*0d30*/  MUFU.RCP R4, R4 ;  /* 0x0000000400047308 */ /* 0x002e640000001000 */
[----:B-1----:R-:W-:-:S06]  /*0d40*/  IADD3 R4, R4, 0xffffffe, RZ ;  /* 0x0ffffffe04047810 */ /* 0x002fcc0007ffe0ff */
[----:B------:R-:W1:Y:S02]  /*0d50*/  F2I.FTZ.U32.TRUNC.NTZ R5, R4 ;  /* 0x0000000400057305 */ /* 0x000e64000021f000 */
[----:B-1---5:R-:W-:Y:S02]  /*0d60*/  IMAD.MOV R2, RZ, RZ, -R5 ;  /* 0x000000ffff027224 */ /* 0x022fe400078e0a05 */
[----:B------:R-:W-:Y:S02]  /*0d70*/  IMAD.MOV.U32 R4, RZ, RZ, RZ ;  /* 0x000000ffff047224 */ /* 0x000fe400078e00ff */
[----:B------:R-:W-:-:S04]  /*0d80*/  IMAD R2, R2, R89, RZ ;  /* 0x0000005902027224 */ /* 0x000fc800078e02ff */
[----:B------:R-:W-:Y:S01]  /*0d90*/  IMAD.HI.U32 R3, R5, R2, R4 ;  /* 0x0000000205037227 */ /* 0x000fe200078e0004 */
[----:B------:R-:W-:-:S05]  /*0da0*/  MOV R2, R0 ;  /* 0x0000000000027202 */ /* 0x000fca0000000f00 */
[----:B------:R-:W-:-:S04]  /*0db0*/  IMAD.HI.U32 R3, R3, R2, RZ ;  /* 0x0000000203037227 */ /* 0x000fc800078e00ff */
[----:B------:R-:W-:-:S04]  /*0dc0*/  IMAD.MOV R0, RZ, RZ, -R3 ;  /* 0x000000ffff007224 */ /* 0x000fc800078e0a03 */
[----:B------:R-:W-:-:S05]  /*0dd0*/  IMAD R0, R89, R0, R2 ;  /* 0x0000000059007224 */ /* 0x000fca00078e0202 */
[----:B------:R-:W-:-:S13]  /*0de0*/  ISETP.GT.U32.AND P2, PT, R89, R0, PT ;  /* 0x000000005900720c */ /* 0x000fda0003f44070 */
[-C--:B------:R-:W-:Y:S02]  /*0df0*/  @!P2 IADD3 R0, R0, -R89.reuse, RZ ;  /* 0x800000590000a210 */ /* 0x080fe40007ffe0ff */
[----:B------:R-:W-:Y:S02]  /*0e00*/  @!P2 IADD3 R3, R3, 0x1, RZ ;  /* 0x000000010303a810 */ /* 0x000fe40007ffe0ff */
[----:B------:R-:W-:Y:S02]  /*0e10*/  ISETP.GE.U32.AND P3, PT, R0, R89, PT ;  /* 0x000000590000720c */ /* 0x000fe40003f66070 */
[----:B------:R-:W-:Y:S02]  /*0e20*/  LOP3.LUT R0, R170, c[0x0][0x2d0], RZ, 0x3c, !PT ;  /* 0x0000b400aa007a12 */ /* 0x000fe400078e3cff */
[----:B------:R-:W-:Y:S02]  /*0e30*/  ISETP.NE.AND P2, PT, RZ, c[0x0][0x2d0], PT ;  /* 0x0000b400ff007a0c */ /* 0x000fe40003f45270 */
[----:B------:R-:W-:-:S07]  /*0e40*/  ISETP.GE.AND P1, PT, R0, RZ, PT ;  /* 0x000000ff0000720c */ /* 0x000fce0003f26270 */
[----:B------:R-:W-:-:S06]  /*0e50*/  @P3 IADD3 R3, R3, 0x1, RZ ;  /* 0x0000000103033810 */ /* 0x000fcc0007ffe0ff */
[----:B------:R-:W-:Y:S01]  /*0e60*/  @!P1 IMAD.MOV R3, RZ, RZ, -R3 ;  /* 0x000000ffff039224 */ /* 0x000fe200078e0a03 */
[----:B------:R-:W-:-:S05]  /*0e70*/  @!P2 LOP3.LUT R3, RZ, c[0x0][0x2d0], RZ, 0x33, !PT ;  /* 0x0000b400ff03aa12 */ /* 0x000fca00078e33ff */
[----:B------:R-:W-:-:S05]  /*0e80*/  IMAD.WIDE R4, R3, 0x4, R246 ;  /* 0x0000000403047825 */ /* 0x000fca00078e02f6 */
[----:B------:R1:W2:Y:S01]  /*0e90*/  LDG.E R2, [R4.64] ;  /* 0x0000000a04027981 */ /* 0x0002a2000c1e1900 */
[----:B------:R-:W-:Y:S01]  /*0ea0*/  IABS R0, c[0x0][0x1c8] ;  /* 0x0000720000007a13 */ /* 0x000fe20000000000 */
[----:B------:R-:W-:-:S03]  /*0eb0*/  IMAD.MOV R3, RZ, RZ, -R3 ;  /* 0x000000ffff037224 */ /* 0x000fc600078e0a03 */
[----:B------:R-:W3:Y:S01]  /*0ec0*/  I2F.RP R6, R0 ;  /* 0x0000000000067306 */ /* 0x000ee20000209400 */
[----:B------:R-:W-:-:S07]  /*0ed0*/  IMAD R170, R3, c[0x0][0x2d0], R170 ;  /* 0x0000b40003aa7a24 */ /* 0x000fce00078e02aa */
[----:B---3--:R-:W3:Y:S02]  /*0ee0*/  MUFU.RCP R6, R6 ;  /* 0x0000000600067308 */ /* 0x008ee40000001000 */
[----:B---3--:R-:W-:-:S06]  /*0ef0*/  IADD3 R6, R6, 0xffffffe, RZ ;  /* 0x0ffffffe06067810 */ /* 0x008fcc0007ffe0ff */
[----:B------:R-:W1:Y:S02]  /*0f00*/  F2I.FTZ.U32.TRUNC.NTZ R7, R6 ;  /* 0x0000000600077305 */ /* 0x000e64000021f000 */
[----:B-1----:R-:W-:Y:S01]  /*0f10*/  IADD3 R4, RZ, -R7, RZ ;  /* 0x80000007ff047210 */ /* 0x002fe20007ffe0ff */
[----:B------:R-:W-:-:S04]  /*0f20*/  IMAD.MOV.U32 R6, RZ, RZ, RZ ;  /* 0x000000ffff067224 */ /* 0x000fc800078e00ff */
[----:B------:R-:W-:Y:S01]  /*0f30*/  IMAD R5, R4, R0, RZ ;  /* 0x0000000004057224 */ /* 0x000fe200078e02ff */
[----:B------:R-:W-:-:S03]  /*0f40*/  IABS R4, R26 ;  /* 0x0000001a00047213 */ /* 0x000fc60000000000 */
        /* <DEDUP_REMOVED lines=9> */
[----:B------:R-:W-:-:S04]  /*0fe0*/  LOP3.LUT R0, R26, c[0x0][0x1c8], RZ, 0x3c, !PT ;  /* 0x000072001a007a12 */ /* 0x000fc800078e3cff */
[----:B------:R-:W-:Y:S02]  /*0ff0*/  ISETP.GE.AND P1, PT, R0, RZ, PT ;  /* 0x000000ff0000720c */ /* 0x000fe40003f26270 */
[----:B------:R-:W-:-:S05]  /*1000*/  SHF.R.S32.HI R0, RZ, 0x1f, R170 ;  /* 0x0000001fff007819 */ /* 0x000fca00000114aa */
[----:B------:R-:W-:Y:S01]  /*1010*/  @P2 IADD3 R9, R9, 0x1, RZ ;  /* 0x0000000109092810 */ /* 0x000fe20007ffe0ff */
[----:B------:R-:W-:Y:S01]  /*1020*/  IMAD R3, R0, c[0x0][0x198], RZ ;  /* 0x0000660000037a24 */ /* 0x000fe200078e02ff */
[----:B------:R-:W-:-:S03]  /*1030*/  ISETP.NE.AND P2, PT, RZ, c[0x0][0x1c8], PT ;  /* 0x00007200ff007a0c */ /* 0x000fc60003f45270 */
[----:B------:R-:W-:Y:S01]  /*1040*/  IMAD R3, R170, c[0x0][0x19c], R3 ;  /* 0x00006700aa037a24 */ /* 0x000fe200078e0203 */
[----:B------:R-:W-:-:S09]  /*1050*/  @!P1 IADD3 R9, -R9, RZ, RZ ;  /* 0x000000ff09099210 */ /* 0x000fd20007ffe1ff */
[----:B------:R-:W-:-:S04]  /*1060*/  @!P2 LOP3.LUT R9, RZ, c[0x0][0x1c8], RZ, 0x33, !PT ;  /* 0x00007200ff09aa12 */ /* 0x000fc800078e33ff */
[----:B------:R-:W-:-:S05]  /*1070*/  SHF.R.S32.HI R8, RZ, 0x1f, R9 ;  /* 0x0000001fff087819 */ /* 0x000fca0000011409 */
[----:B------:R-:W-:-:S04]  /*1080*/  IMAD R6, R8, c[0x0][0x1b0], RZ ;  /* 0x00006c0008067a24 */ /* 0x000fc800078e02ff */
[----:B------:R-:W-:Y:S01]  /*1090*/  IMAD R6, R9, c[0x0][0x1b4], R6 ;  /* 0x00006d0009067a24 */ /* 0x000fe200078e0206 */
[----:B--2---:R-:W-:Y:S01]  /*10a0*/  SHF.R.S32.HI R7, RZ, 0x1f, R2 ;  /* 0x0000001fff077819 */ /* 0x004fe20000011402 */
[----:B------:R-:W-:-:S04]  /*10b0*/  IMAD.WIDE.U32 R12, R2, c[0x0][0x180], RZ ;  /* 0x00006000020c7a25 */ /* 0x000fc800078e00ff */
[C---:B------:R-:W-:Y:S02]  /*10c0*/  IMAD R4, R7.reuse, c[0x0][0x180], RZ ;  /* 0x0000600007047a24 */ /* 0x040fe400078e02ff */
[----:B------:R-:W-:Y:S02]  /*10d0*/  IMAD R7, R7, c[0x0][0x188], RZ ;  /* 0x0000620007077a24 */ /* 0x000fe400078e02ff */
[C---:B------:R-:W-:Y:S02]  /*10e0*/  IMAD R4, R2.reuse, c[0x0][0x184], R4 ;  /* 0x0000610002047a24 */ /* 0x040fe400078e0204 */
[----:B------:R-:W-:Y:S02]  /*10f0*/  IMAD R7, R2, c[0x0][0x18c], R7 ;  /* 0x0000630002077a24 */ /* 0x000fe400078e0207 */
[----:B------:R-:W-:Y:S01]  /*1100*/  IMAD.IADD R5, R13, 0x1, R4 ;  /* 0x000000010d057824 */ /* 0x000fe200078e0204 */
[----:B------:R-:W-:-:S05]  /*1110*/  MOV R4, R12 ;  /* 0x0000000c00047202 */ /* 0x000fca0000000f00 */
[----:B------:R-:W-:-:S04]  /*1120*/  IMAD.WIDE.U32 R28, R170, c[0x0][0x198], R4 ;  /* 0x00006600aa1c7a25 */ /* 0x000fc800078e0004 */
[----:B------:R-:W-:Y:S02]  /*1130*/  IMAD.IADD R29, R29, 0x1, R3 ;  /* 0x000000011d1d7824 */ /* 0x000fe400078e0203 */
[----:B------:R-:W-:-:S04]  /*1140*/  IMAD.WIDE.U32 R2, R2, c[0x0][0x188], RZ ;  /* 0x0000620002027a25 */ /* 0x000fc800078e00ff */
[----:B------:R-:W-:Y:S01]  /*1150*/  IMAD.WIDE.U32 R28, R9, c[0x0][0x1b0], R28 ;  /* 0x00006c00091c7a25 */ /* 0x000fe200078e001c */
[----:B------:R-:W-:-:S03]  /*1160*/  MOV R16, R2 ;  /* 0x0000000200107202 */ /* 0x000fc60000000f00 */
[----:B------:R-:W-:Y:S01]  /*1170*/  IMAD.IADD R7, R3, 0x1, R7 ;  /* 0x0000000103077824 */ /* 0x000fe200078e0207 */
[----:B------:R-:W-:Y:S01]  /*1180*/  IADD3 R6, R29, R6, RZ ;  /* 0x000000061d067210 */ /* 0x000fe20007ffe0ff */
[----:B------:R-:W-:Y:S05]  /*1190*/  BRA `(.L_x_2373) ;  /* 0x0000048000007947 */ /* 0x000fea0003800000 */
.L_x_2372:
[----:B------:R-:W-:-:S13]  /*11a0*/  ISETP.NE.AND P4, PT, R7, -0x1, PT ;  /* 0xffffffff0700780c */ /* 0x000fda0003f85270 */
[----:B------:R-:W-:-:S05]  /*11b0*/  @P4 IADD3 R4, R3, R7, RZ ;  /* 0x0000000703044210 */ /* 0x000fca0007ffe0ff */
[----:B------:R-:W-:-:S04]  /*11c0*/  @P4 IMAD.WIDE.U32 R8, R4, c[0x0][0x198], RZ ;  /* 0x0000660004084a25 */ /* 0x000fc800078e00ff */
[----:B------:R-:W-:Y:S01]  /*11d0*/  @P4 IMAD R4, R4, c[0x0][0x19c], R9 ;  /* 0x0000670004044a24 */ /* 0x000fe200078e0209 */
[----:B------:R-:W-:Y:S01]  /*11e0*/  @P4 MOV R5, R8 ;  /* 0x0000000800054202 */ /* 0x000fe20000000f00 */
        /* <DEDUP_REMOVED lines=8> */
[----:B------:R-:W-:Y:S02]  /*1270*/  IADD3 R5, R9, R4, RZ ;  /* 0x0000000409057210 */ /* 0x000fe40007ffe0ff */
[----:B------:R-:W-:-:S05]  /*1280*/  MOV R4, R8 ;  /* 0x0000000800047202 */ /* 0x000fca0000000f00 */
[----:B------:R-:W-:-:S05]  /*1290*/  IMAD.WIDE.U32 R8, R2, c[0x0][0x180], R4 ;  /* 0x0000600002087a25 */ /* 0x000fca00078e0004 */
[----:B------:R-:W-:Y:S02]  /*12a0*/  IADD3 R4, R9, R0, RZ ;  /* 0x0000000009047210 */ /* 0x000fe40007ffe0ff */
[----:B------:R-:W-:Y:S02]  /*12b0*/  MOV R5, R8 ;  /* 0x0000000800057202 */ /* 0x000fe40000000f00 */
.L_x_2374:
[----:B------:R-:W-:Y:S01]  /*12c0*/  IABS R8, c[0x0][0x1c8] ;  /* 0x0000720000087a13 */ /* 0x000fe20000000000 */
[----:B------:R-:W-:Y:S01]  /*12d0*/  @P4 IMAD.IADD R7, R3, 0x1, R7 ;  /* 0x0000000103074824 */ /* 0x000fe200078e0207 */
[----:B------:R-:W-:Y:S02]  /*12e0*/  LEA R170, R165, 0xffffffc0, 0x6 ;  /* 0xffffffc0a5aa7811 */ /* 0x000fe400078e30ff */
[----:B------:R-:W1:Y:S01]  /*12f0*/  I2F.RP R12, R8 ;  /* 0x00000008000c7306 */ /* 0x000e620000209400 */
[----:B------:R-:W-:Y:S01]  /*1300*/  LOP3.LUT R5, R5, R4, RZ, 0x3c, !PT ;  /* 0x0000000405057212 */ /* 0x000fe200078e3cff */
[----:B------:R-:W-:-:S03]  /*1310*/  @P4 IMAD.WIDE.U32 R16, R7, c[0x0][0x1a0], RZ ;  /* 0x0000680007104a25 */ /* 0x000fc600078e00ff */
[----:B------:R-:W-:Y:S01]  /*1320*/  LOP3.LUT R4, R5, R4, RZ, 0x3c, !PT ;  /* 0x0000000405047212 */ /* 0x000fe200078e3cff */
[----:B------:R-:W-:-:S03]  /*1330*/  @P4 IMAD R7, R7, c[0x0][0x1a4], R17 ;  /* 0x0000690007074a24 */ /* 0x000fc600078e0211 */
[----:B------:R-:W-:-:S05]  /*1340*/  LOP3.LUT R5, R5, R4, RZ, 0x3c, !PT ;  /* 0x0000000405057212 */ /* 0x000fca00078e3cff */
[----:B------:R-:W-:Y:S01]  /*1350*/  IMAD.WIDE.U32 R4, R170, c[0x0][0x198], R4 ;  /* 0x00006600aa047a25 */ /* 0x000fe200078e0004 */
[----:B-1----:R-:W1:Y:S02]  /*1360*/  MUFU.RCP R12, R12 ;  /* 0x0000000c000c7308 */ /* 0x002e640000001000 */
[----:B-1----:R-:W-:-:S06]  /*1370*/  IADD3 R12, R12, 0xffffffe, RZ ;  /* 0x0ffffffe0c0c7810 */ /* 0x002fcc0007ffe0ff */
[----:B------:R-:W1:Y:S02]  /*1380*/  F2I.FTZ.U32.TRUNC.NTZ R13, R12 ;  /* 0x0000000c000d7305 */ /* 0x000e64000021f000 */
[----:B-1----:R-:W-:Y:S02]  /*1390*/  IMAD.MOV R0, RZ, RZ, -R13 ;  /* 0x000000ffff007224 */ /* 0x002fe400078e0a0d */
[----:B------:R-:W-:Y:S02]  /*13a0*/  IMAD.MOV.U32 R12, RZ, RZ, RZ ;  /* 0x000000ffff0c7224 */ /* 0x000fe400078e00ff */
        /* <DEDUP_REMOVED lines=12> */
[----:B------:R-:W-:-:S04]  /*1470*/  LOP3.LUT R0, R26, c[0x0][0x1c8], RZ, 0x3c, !PT ;  /* 0x000072001a007a12 */ /* 0x000fc800078e3cff */
[----:B------:R-:W-:Y:S02]  /*1480*/  ISETP.GE.AND P2, PT, R0, RZ, PT ;  /* 0x000000ff0000720c */ /* 0x000fe40003f46270 */
[----:B------:R-:W-:-:S05]  /*1490*/  SHF.R.S32.HI R0, RZ, 0x1f, R170 ;  /* 0x0000001fff007819 */ /* 0x000fca00000114aa */
[----:B------:R-:W-:Y:S01]  /*14a0*/  @P3 IADD3 R9, R9, 0x1, RZ ;  /* 0x0000000109093810 */ /* 0x000fe20007ffe0ff */
[----:B------:R-:W-:-:S04]  /*14b0*/  IMAD R6, R0, c[0x0][0x198], RZ ;  /* 0x0000660000067a24 */ /* 0x000fc800078e02ff */
[----:B------:R-:W-:Y:S01]  /*14c0*/  IMAD R6, R170, c[0x0][0x19c], R6 ;  /* 0x00006700aa067a24 */ /* 0x000fe200078e0206 */
[----:B------:R-:W-:Y:S02]  /*14d0*/  @!P2 IADD3 R9, -R9, RZ, RZ ;  /* 0x000000ff0909a210 */ /* 0x000fe40007ffe1ff */
[----:B------:R-:W-:Y:S02]  /*14e0*/  @!P1 LOP3.LUT R9, RZ, c[0x0][0x1c8], RZ, 0x33, !PT ;  /* 0x00007200ff099a12 */ /* 0x000fe400078e33ff */
[----:B------:R-:W-:Y:S02]  /*14f0*/  IADD3 R5, R5, R6, RZ ;  /* 0x0000000605057210 */ /* 0x000fe40007ffe0ff */
[----:B------:R-:W-:-:S03]  /*1500*/  SHF.R.S32.HI R8, RZ, 0x1f, R9 ;  /* 0x0000001fff087819 */ /* 0x000fc60000011409 */
[----:B------:R-:W-:-:S04]  /*1510*/  IMAD.WIDE.U32 R4, R9, c[0x0][0x1b0], R4 ;  /* 0x00006c0009047a25 */ /* 0x000fc800078e0004 */
[----:B------:R-:W-:Y:S02]  /*1520*/  IMAD R6, R8, c[0x0][0x1b0], RZ ;  /* 0x00006c0008067a24 */ /* 0x000fe400078e02ff */
[----:B------:R-:W-:Y:S02]  /*1530*/  IMAD.MOV.U32 R28, RZ, RZ, R4 ;  /* 0x000000ffff1c7224 */ /* 0x000fe400078e0004 */
[----:B------:R-:W-:-:S05]  /*1540*/  IMAD R6, R9, c[0x0][0x1b4], R6 ;  /* 0x00006d0009067a24 */ /* 0x000fca00078e0206 */
[----:B------:R-:W-:Y:S01]  /*1550*/  IADD3 R6, R5, R6, RZ ;  /* 0x0000000605067210 */ /* 0x000fe20007ffe0ff */
        /* <DEDUP_REMOVED lines=11> */
[----:B------:R-:W-:Y:S02]  /*1610*/  MOV R16, R12 ;  /* 0x0000000c00107202 */ /* 0x000fe40000000f00 */
.L_x_2373:
[----:B------:R-:W-:Y:S01]  /*1620*/  ISETP.NE.AND P1, PT, R242, -0x1, PT ;  /* 0xfffffffff200780c */ /* 0x000fe20003f25270 */
[----:B------:R-:W-:Y:S01]  /*1630*/  IMAD.IADD R239, R97, 0x1, -R96 ;  /* 0x0000000161ef7824 */ /* 0x000fe200078e0a60 */
[----:B------:R-:W-:Y:S01]  /*1640*/  SHF.R.S32.HI R95, RZ, 0x1f, R93 ;  /* 0x0000001fff5f7819 */ /* 0x000fe2000001145d */
[----:B------:R-:W-:Y:S01]  /*1650*/  ULDC UR8, c[0x0][0x198] ;  /* 0x0000660000087ab9 */ /* 0x000fe20000000800 */
[----:B------:R-:W-:Y:S01]  /*1660*/  SHF.R.S32.HI R20, RZ, 0x1f, R26 ;  /* 0x0000001fff147819 */ /* 0x000fe2000001141a */
[----:B------:R-:W-:Y:S01]  /*1670*/  UIMAD.WIDE.U32 UR4, UR8, 0x20, URZ ;  /* 0x00000020080478a5 */ /* 0x000fe2000f8e003f */
[----:B------:R-:W-:Y:S01]  /*1680*/  LEA.HI R3, R95, R93, RZ, 0x3 ;  /* 0x0000005d5f037211 */ /* 0x000fe200078f18ff */
[----:B------:R-:W-:Y:S01]  /*1690*/  IMAD R8, R8, c[0x0][0x1b8], RZ ;  /* 0x00006e0008087a24 */ /* 0x000fe200078e02ff */
[----:B------:R-:W-:Y:S01]  /*16a0*/  IADD3 R243, R165, -0x1, RZ ;  /* 0xffffffffa5f37810 */ /* 0x000fe20007ffe0ff */
[----:B------:R-:W-:Y:S01]  /*16b0*/  IMAD R20, R20, c[0x0][0x1a8], RZ ;  /* 0x00006a0014147a24 */ /* 0x000fe200078e02ff */
[----:B------:R-:W-:Y:S01]  /*16c0*/  SHF.R.S32.HI R14, RZ, 0x3, R3 ;  /* 0x00000003ff0e7819 */ /* 0x000fe20000011403 */
[----:B------:R-:W-:Y:S01]  /*16d0*/  IMAD R8, R9, c[0x0][0x1bc], R8 ;  /* 0x00006f0009087a24 */ /* 0x000fe200078e0208 */
[----:B------:R-:W-:Y:S01]  /*16e0*/  LOP3.LUT R3, R3, 0xfffffff8, RZ, 0xc0, !PT ;  /* 0xfffffff803037812 */ /* 0x000fe200078ec0ff */
[----:B------:R-:W-:Y:S01]  /*16f0*/  @P1 IMAD.WIDE.U32 R18, R242, c[0x0][0x190], RZ ;  /* 0x00006400f2121a25 */ /* 0x000fe200078e00ff */
[----:B-----5:R-:W-:-:S02]  /*1700*/  @!P1 SHF.R.S32.HI R2, RZ, 0x1f, R10 ;  /* 0x0000001fff029819 */ /* 0x020fc4000001140a */
[----:B------:R-:W-:Y:S01]  /*1710*/  SHF.R.S32.HI R15, RZ, 0x1f, R14 ;  /* 0x0000001fff0f7819 */ /* 0x000fe2000001140e */
[----:B------:R-:W-:-:S04]  /*1720*/  @!P1 IMAD.WIDE.U32 R4, R10, c[0x0][0x178], RZ ;  /* 0x00005e000a049a25 */ /* 0x000fc800078e00ff */
[----:B------:R-:W-:Y:S02]  /*1730*/  @!P1 IMAD R2, R2, c[0x0][0x178], RZ ;  /* 0x00005e0002029a24 */ /* 0x000fe400078e02ff */
[----:B------:R-:W-:Y:S02]  /*1740*/  IMAD.IADD R3, R93, 0x1, -R3 ;  /* 0x000000015d037824 */ /* 0x000fe400078e0a03 */
[----:B------:R-:W-:Y:S02]  /*1750*/  @!P1 IMAD R2, R10, c[0x0][0x17c], R2 ;  /* 0x00005f000a029a24 */ /* 0x000fe400078e0202 */
[----:B------:R-:W-:Y:S02]  /*1760*/  @P1 IMAD R13, R242, c[0x0][0x194], R19 ;  /* 0x00006500f20d1a24 */ /* 0x000fe400078e0213 */
[----:B------:R-:W-:Y:S01]  /*1770*/  @!P1 IMAD.IADD R13, R5, 0x1, R2 ;  /* 0x00000001050d9824 */ /* 0x000fe200078e0202 */
[C---:B------:R-:W-:Y:S01]  /*1780*/  IADD3 R5, R14.reuse, 0x10, RZ ;  /* 0x000000100e057810 */ /* 0x040fe20007ffe0ff */
[----:B------:R-:W-:Y:S01]  /*1790*/  @!P1 IMAD.MOV.U32 R18, RZ, RZ, R4 ;  /* 0x000000ffff129224 */ /* 0x000fe200078e0004 */
[----:B------:R-:W-:Y:S01]  /*17a0*/  IADD3 R2, R14, 0x30, RZ ;  /* 0x000000300e027810 */ /* 0x000fe20007ffe0ff */
[----:B------:R-:W-:Y:S01]  /*17b0*/  IMAD.SHL.U32 R11, R3, 0x8, RZ ;  /* 0x00000008030b7824 */ /* 0x000fe200078e00ff */
[----:B------:R-:W-:Y:S01]  /*17c0*/  ISETP.GE.AND P5, PT, R5, R239, PT ;  /* 0x000000ef0500720c */ /* 0x000fe20003fa6270 */
[----:B------:R-:W-:Y:S01]  /*17d0*/  IMAD.WIDE R32, R32, 0x40, R14 ;  /* 0x0000004020207825 */ /* 0x000fe200078e020e */
[----:B------:R-:W-:-:S02]  /*17e0*/  IADD3 R4, R14, 0x20, RZ ;  /* 0x000000200e047810 */ /* 0x000fc40007ffe0ff */
[----:B------:R-:W-:Y:S01]  /*17f0*/  IADD3 R18, P3, R11, R18, RZ ;  /* 0x000000120b127210 */ /* 0x000fe20007f7e0ff */
[----:B------:R-:W-:Y:S01]  /*1800*/  IMAD.SHL.U32 R12, R14, 0x40, RZ ;  /* 0x000000400e0c7824 */ /* 0x000fe200078e00ff */
[----:B------:R-:W-:Y:S01]  /*1810*/  SHF.R.S32.HI R10, RZ, 0x1f, R11 ;  /* 0x0000001fff0a7819 */ /* 0x000fe2000001140b */
[----:B------:R-:W-:Y:S01]  /*1820*/  IMAD R20, R26, c[0x0][0x1ac], R20 ;  /* 0x00006b001a147a24 */ /* 0x000fe200078e0214 */
[-C--:B------:R-:W-:Y:S01]  /*1830*/  ISETP.GE.AND P2, PT, R2, R239.reuse, PT ;  /* 0x000000ef0200720c */ /* 0x080fe20003f46270 */
[----:B------:R-:W-:Y:S01]  /*1840*/  IMAD.SHL.U32 R88, R243, 0x40, RZ ;  /* 0x00000040f3587824 */ /* 0x000fe200078e00ff */
[-C--:B------:R-:W-:Y:S01]  /*1850*/  ISETP.GE.AND P4, PT, R4, R239.reuse, PT ;  /* 0x000000ef0400720c */ /* 0x080fe20003f86270 */
[----:B------:R-:W-:Y:S01]  /*1860*/  IMAD.X R19, R10, 0x1, R13, P3 ;  /* 0x000000010a137824 */ /* 0x000fe200018e060d */
[----:B------:R-:W-:Y:S01]  /*1870*/  IADD3 R28, P3, R11, R28, RZ ;  /* 0x0000001c0b1c7210 */ /* 0x000fe20007f7e0ff */
[----:B------:R-:W-:Y:S01]  /*1880*/  IMAD R166, R15, c[0x0][0x198], RZ ;  /* 0x000066000fa67a24 */ /* 0x000fe200078e02ff */
[----:B------:R-:W-:Y:S01]  /*1890*/  ISETP.GE.AND P1, PT, R14, R239, PT ;  /* 0x000000ef0e00720c */ /* 0x000fe20003f26270 */
[----:B------:R-:W-:Y:S01]  /*18a0*/  IMAD.WIDE.U32 R26, R26, c[0x0][0x1a8], R18 ;  /* 0x00006a001a1a7a25 */ /* 0x000fe200078e0012 */
[----:B------:R-:W-:-:S02]  /*18b0*/  IADD3 R16, P6, R11, R16, RZ ;  /* 0x000000100b107210 */ /* 0x000fc40007fde0ff */
[----:B------:R-:W-:Y:S01]  /*18c0*/  LOP3.LUT R12, R12, 0x1c0, RZ, 0xc0, !PT ;  /* 0x000001c00c0c7812 */ /* 0x000fe200078ec0ff */
[----:B------:R-:W-:Y:S01]  /*18d0*/  IMAD.X R29, R10, 0x1, R6, P3 ;  /* 0x000000010a1d7824 */ /* 0x000fe200018e0606 */
[----:B------:R-:W-:Y:S01]  /*18e0*/  @!P5 IADD3 R30, P3, R32, 0x10, RZ ;  /* 0x00000010201ed810 */ /* 0x000fe20007f7e0ff */
[----:B------:R-:W-:Y:S01]  /*18f0*/  IMAD.X R17, R10, 0x1, R7, P6 ;  /* 0x000000010a117824 */ /* 0x000fe200030e0607 */
[----:B------:R-:W-:Y:S01]  /*1900*/  LOP3.LUT R11, R12, 0x38, R11, 0xf8, !PT ;  /* 0x000000380c0b7812 */ /* 0x000fe200078ef80b */
[----:B------:R-:W-:Y:S01]  /*1910*/  IMAD.IADD R21, R27, 0x1, R20 ;  /* 0x000000011b157824 */ /* 0x000fe200078e0214 */
[----:B------:R-:W-:Y:S01]  /*1920*/  SHF.R.U32.HI R12, RZ, 0x3, R12 ;  /* 0x00000003ff0c7819 */ /* 0x000fe2000001160c */
[--C-:B------:R-:W-:Y:S01]  /*1930*/  @!P5 IMAD.X R10, RZ, RZ, R33.reuse, P3 ;  /* 0x000000ffff0ad224 */ /* 0x100fe200018e0621 */
[C---:B------:R-:W-:Y:S01]  /*1940*/  @!P2 IADD3 R13, P3, R32.reuse, 0x30, RZ ;  /* 0x00000030200da810 */ /* 0x040fe20007f7e0ff */
[----:B------:R-:W-:Y:S01]  /*1950*/  @!P1 IMAD R6, R33, c[0x0][0x190], RZ ;  /* 0x0000640021069a24 */ /* 0x000fe200078e02ff */
[----:B------:R-:W-:Y:S01]  /*1960*/  @!P4 IADD3 R18, P6, R32, 0x20, RZ ;  /* 0x000000202012c810 */ /* 0x000fe20007fde0ff */
[----:B------:R-:W-:Y:S01]  /*1970*/  @!P1 IMAD.MOV.U32 R20, RZ, RZ, R26 ;  /* 0x000000ffff149224 */ /* 0x000fe200078e001a */
[----:B------:R-:W-:Y:S01]  /*1980*/  LOP3.LUT R12, R11, R12, RZ, 0x3c, !PT ;  /* 0x0000000c0b0c7212 */ /* 0x000fe200078e3cff */
[----:B------:R-:W-:Y:S01]  /*1990*/  @!P2 IMAD.X R7, RZ, RZ, R33, P3 ;  /* 0x000000ffff07a224 */ /* 0x000fe200018e0621 */
[----:B------:R-:W-:Y:S01]  /*19a0*/  IADD3 R170, P3, R14, R170, RZ ;  /* 0x000000aa0eaa7210 */ /* 0x000fe20007f7e0ff */
[----:B------:R-:W-:-:S02]  /*19b0*/  @!P5 IMAD.MOV.U32 R25, RZ, RZ, R21 ;  /* 0x000000ffff19d224 */ /* 0x000fc400078e0015 */
[--C-:B------:R-:W-:Y:S02]  /*19c0*/  @!P4 IMAD.MOV.U32 R23, RZ, RZ, R21.reuse ;  /* 0x000000ffff17c224 */ /* 0x100fe400078e0015 */
[----:B------:R-:W-:Y:S02]  /*19d0*/  @!P2 IMAD.MOV.U32 R27, RZ, RZ, R21 ;  /* 0x000000ffff1ba224 */ /* 0x000fe400078e0015 */
[----:B------:R-:W-:Y:S02]  /*19e0*/  @!P5 IMAD R10, R10, c[0x0][0x190], RZ ;  /* 0x000064000a0ada24 */ /* 0x000fe400078e02ff */
[----:B------:R-:W-:Y:S02]  /*19f0*/  @!P5 IMAD.MOV.U32 R24, RZ, RZ, R26 ;  /* 0x000000ffff18d224 */ /* 0x000fe400078e001a */
[----:B------:R-:W-:Y:S02]  /*1a00*/  @!P1 IMAD R6, R32, c[0x0][0x194], R6 ;  /* 0x0000650020069a24 */ /* 0x000fe400078e0206 */
[----:B------:R-:W-:-:S02]  /*1a10*/  @!P4 IMAD.X R11, RZ, RZ, R33, P6 ;  /* 0x000000ffff0bc224 */ /* 0x000fc400030e0621 */
[----:B------:R-:W-:-:S04]  /*1a20*/  @!P1 IMAD.WIDE.U32 R20, R32, c[0x0][0x190], R20 ;  /* 0x0000640020149a25 */ /* 0x000fc800078e0014 */
[C---:B------:R-:W-:Y:S02]  /*1a30*/  @!P5 IMAD R10, R30.reuse, c[0x0][0x194], R10 ;  /* 0x000065001e0ada24 */ /* 0x040fe400078e020a */
[----:B------:R-:W-:-:S04]  /*1a40*/  @!P5 IMAD.WIDE.U32 R30, R30, c[0x0][0x190], R24 ;  /* 0x000064001e1eda25 */ /* 0x000fc800078e0018 */
[----:B------:R-:W-:Y:S02]  /*1a50*/  @!P4 IMAD R11, R11, c[0x0][0x190], RZ ;  /* 0x000064000b0bca24 */ /* 0x000fe400078e02ff */
[----:B------:R-:W-:Y:S01]  /*1a60*/  IMAD.X R0, R15, 0x1, R0, P3 ;  /* 0x000000010f007824 */ /* 0x000fe200018e0600 */
[C---:B------:R-:W-:Y:S01]  /*1a70*/  @!P1 LEA R24, P3, R20.reuse, c[0x0][0x160], 0x1 ;  /* 0x0000580014189a11 */ /* 0x040fe200078608ff */
[----:B------:R-:W-:Y:S02]  /*1a80*/  @!P1 IMAD.IADD R6, R21, 0x1, R6 ;  /* 0x0000000115069824 */ /* 0x000fe400078e0206 */
[----:B------:R-:W-:Y:S02]  /*1a90*/  @!P4 IMAD.MOV.U32 R22, RZ, RZ, R26 ;  /* 0x000000ffff16c224 */ /* 0x000fe400078e001a */
[----:B------:R-:W-:Y:S01]  /*1aa0*/  @!P2 IMAD R7, R7, c[0x0][0x190], RZ ;  /* 0x000064000707aa24 */ /* 0x000fe200078e02ff */
[----:B------:R-:W-:Y:S01]  /*1ab0*/  @!P1 LEA.HI.X R25, R20, c[0x0][0x164], R6, 0x1, P3 ;  /* 0x0000590014199a11 */ /* 0x000fe200018f0c06 */
[----:B------:R-:W-:-:S02]  /*1ac0*/  @!P4 IMAD R11, R18, c[0x0][0x194], R11 ;  /* 0x00006500120bca24 */ /* 0x000fc400078e020b */
[----:B------:R-:W-:Y:S01]  /*1ad0*/  @!P4 IMAD.WIDE.U32 R18, R18, c[0x0][0x190], R22 ;  /* 0x000064001212ca25 */ /* 0x000fe200078e0016 */
[----:B------:R-:W-:-:S03]  /*1ae0*/  @!P5 LEA R22, P3, R30, c[0x0][0x160], 0x1 ;  /* 0x000058001e16da11 */ /* 0x000fc600078608ff */
[----:B------:R-:W-:Y:S01]  /*1af0*/  @!P2 IMAD R7, R13, c[0x0][0x194], R7 ;  /* 0x000065000d07aa24 */ /* 0x000fe200078e0207 */
[----:B------:R-:W-:Y:S01]  /*1b00*/  @!P4 LEA R20, P6, R18, c[0x0][0x160], 0x1 ;  /* 0x000058001214ca11 */ /* 0x000fe200078c08ff */
[----:B------:R-:W-:Y:S02]  /*1b10*/  @!P5 IMAD.IADD R10, R31, 0x1, R10 ;  /* 0x000000011f0ad824 */ /* 0x000fe400078e020a */
[----:B------:R-:W-:Y:S01]  /*1b20*/  @!P2 IMAD.WIDE.U32 R26, R13, c[0x0][0x190], R26 ;  /* 0x000064000d1aaa25 */ /* 0x000fe200078e001a */
[----:B------:R-:W-:Y:S02]  /*1b30*/  LEA.HI R13, R95, R93, RZ, 0x6 ;  /* 0x0000005d5f0d7211 */ /* 0x000fe400078f30ff */
[----:B------:R-:W-:Y:S01]  /*1b40*/  @!P5 LEA.HI.X R23, R30, c[0x0][0x164], R10, 0x1, P3 ;  /* 0x000059001e17da11 */ /* 0x000fe200018f0c0a */
[----:B------:R-:W-:Y:S02]  /*1b50*/  IMAD.IADD R6, R92, 0x1, -R88 ;  /* 0x000000015c067824 */ /* 0x000fe400078e0a58 */
[----:B------:R-:W-:-:S02]  /*1b60*/  IMAD.SHL.U32 R13, R13, 0x8, RZ ;  /* 0x000000080d0d7824 */ /* 0x000fc400078e00ff */
[----:B------:R-:W-:Y:S01]  /*1b70*/  @!P4 IMAD.IADD R11, R19, 0x1, R11 ;  /* 0x00000001130bc824 */ /* 0x000fe200078e020b */
[----:B------:R-:W-:Y:S01]  /*1b80*/  ISETP.GE.AND P3, PT, R5, R6, PT ;  /* 0x000000060500720c */ /* 0x000fe20003f66270 */
[----:B------:R-:W-:Y:S01]  /*1b90*/  IMAD.WIDE.U32 R28, R14, c[0x0][0x198], R28 ;  /* 0x000066000e1c7a25 */ /* 0x000fe200078e001c */
[----:B------:R-:W-:Y:S02]  /*1ba0*/  LOP3.LUT R12, R12, 0xfffffe00, R13, 0xf8, !PT ;  /* 0xfffffe000c0c7812 */ /* 0x000fe400078ef80d */
[----:B------:R-:W-:Y:S01]  /*1bb0*/  @!P4 LEA.HI.X R21, R18, c[0x0][0x164], R11, 0x1, P6 ;  /* 0x000059001215ca11 */ /* 0x000fe200030f0c0b */
[----:B------:R-:W-:Y:S01]  /*1bc0*/  @!P2 IMAD.IADD R7, R27, 0x1, R7 ;  /* 0x000000011b07a824 */ /* 0x000fe200078e0207 */
[----:B------:R-:W-:Y:S01]  /*1bd0*/  @!P2 LEA R18, P6, R26, c[0x0][0x160], 0x1 ;  /* 0x000058001a12aa11 */ /* 0x000fe200078c08ff */
[----:B------:R-:W-:Y:S02]  /*1be0*/  IMAD R166, R14, c[0x0][0x19c], R166 ;  /* 0x000067000ea67a24 */ /* 0x000fe400078e02a6 */
[----:B------:R-:W-:Y:S01]  /*1bf0*/  IMAD.MOV.U32 R167, RZ, RZ, R28 ;  /* 0x000000ffffa77224 */ /* 0x000fe200078e001c */
[----:B------:R-:W-:Y:S01]  /*1c00*/  @!P2 LEA.HI.X R19, R26, c[0x0][0x164], R7, 0x1, P6 ;  /* 0x000059001a13aa11 */ /* 0x000fe200030f0c07 */
[----:B------:R-:W-:-:S02]  /*1c10*/  IMAD.U32 R10, RZ, RZ, UR8 ;  /* 0x00000008ff0a7e24 */ /* 0x000fc4000f8e00ff */
[----:B------:R-:W-:Y:S01]  /*1c20*/  IMAD.SHL.U32 R244, R12, 0x2, RZ ;  /* 0x000000020cf47824 */ /* 0x000fe200078e00ff */
[----:B------:R-:W-:Y:S01]  /*1c30*/  LEA.HI R12, R95, R93, RZ, 0x4 ;  /* 0x0000005d5f0c7211 */ /* 0x000fe200078f20ff */
[----:B------:R-:W-:Y:S01]  /*1c40*/  IMAD.IADD R166, R29, 0x1, R166 ;  /* 0x000000011da67824 */ /* 0x000fe200078e02a6 */
[----:B------:R-:W-:Y:S01]  /*1c50*/  @!P3 LEA R10, P6, R10, R167, 0x4 ;  /* 0x000000a70a0ab211 */ /* 0x000fe200078c20ff */
[----:B------:R-:W-:Y:S01]  /*1c60*/  IMAD.MOV.U32 R7, RZ, RZ, c[0x0][0x19c] ;  /* 0x00006700ff077624 */ /* 0x000fe200078e00ff */
[----:B------:R-:W-:Y:S01]  /*1c70*/  @!PT LDS RZ, [RZ] ;  /* 0x00000000fffff984 */ /* 0x000fe20000000800 */
[----:B------:R-:W-:Y:S01]  /*1c80*/  @!PT LDS RZ, [RZ] ;  /* 0x00000000fffff984 */ /* 0x000fe20000000800 */
[----:B------:R-:W-:Y:S01]  /*1c90*/  @!PT LDS RZ, [RZ] ;  /* 0x00000000fffff984 */ /* 0x000fe20000000800 */
[----:B------:R1:W-:Y:S01]  /*1ca0*/  @!P1 LDGSTS.E.BYPASS.LTC128B.128 [R244], [R24.64] ;  /* 0x0000000018f49fae */ /* 0x0003e2000b901d4a */
[----:B------:R-:W-:Y:S01]  /*1cb0*/  IMAD.U32 R11, RZ, RZ, UR8 ;  /* 0x00000008ff0b7e24 */ /* 0x000fe2000f8e00ff */
[----:B------:R-:W-:Y:S01]  /*1cc0*/  LEA.HI R95, R95, R93, RZ, 0x5 ;  /* 0x0000005d5f5f7211 */ /* 0x000fe200078f28ff */
[----:B------:R-:W-:Y:S01]  /*1cd0*/  IMAD.WIDE.U32 R16, R9, c[0x0][0x1b8], R16 ;  /* 0x00006e0009107a25 */ /* 0x000fe200078e0010 */
[----:B------:R1:W-:Y:S02]  /*1ce0*/  @!P1 LDGSTS.E.BYPASS.LTC128B.128 [R244+0x2000], [R24.64+0x80] ;  /* 0x0200008018f49fae */ /* 0x0003e4000b901d4a */
[----:B------:R-:W-:Y:S01]  /*1cf0*/  @!P3 LEA.HI.X R11, R11, R166, R7, 0x4, P6 ;  /* 0x000000a60b0bb211 */ /* 0x000fe200030f2407 */
[----:B------:R-:W-:Y:S01]  /*1d00*/  IMAD.IADD R17, R17, 0x1, R8 ;  /* 0x0000000111117824 */ /* 0x000fe200078e0208 */
[----:B------:R1:W-:Y:S01]  /*1d10*/  @!P1 LDGSTS.E.BYPASS.LTC128B.128 [R244+0x4000], [R24.64+0x100] ;  /* 0x0400010018f49fae */ /* 0x0003e2000b901d4a */
[----:B------:R-:W-:Y:S01]  /*1d20*/  @!P3 LEA R26, P6, R10, c[0x0][0x168], 0x1 ;  /* 0x00005a000a1aba11 */ /* 0x000fe200078c08ff */
[----:B------:R-:W-:Y:S01]  /*1d30*/  IMAD R0, R0, c[0x0][0x1a0], RZ ;  /* 0x0000680000007a24 */ /* 0x000fe200078e02ff */
[----:B------:R-:W-:Y:S01]  /*1d40*/  SHF.R.S32.HI R94, RZ, 0x5, R95 ;  /* 0x00000005ff5e7819 */ /* 0x000fe2000001145f */
[----:B------:R1:W-:Y:S01]  /*1d50*/  @!P1 LDGSTS.E.BYPASS.LTC128B.128 [R244+0x6000], [R24.64+0x180] ;  /* 0x0600018018f49fae */ /* 0x0003e2000b901d4a */
[-C--:B------:R-:W-:Y:S01]  /*1d60*/  ISETP.GE.AND P1, PT, R4, R6.reuse, PT ;  /* 0x000000060400720c */ /* 0x080fe20003f26270 */
[----:B------:R-:W-:Y:S01]  /*1d70*/  IMAD R168, R170, c[0x0][0x1a4], R0 ;  /* 0x00006900aaa87a24 */ /* 0x000fe200078e0200 */
[----:B------:R-:W-:Y:S01]  /*1d80*/  @!P3 LEA.HI.X R27, R10, c[0x0][0x16c], R11, 0x1, P6 ;  /* 0x00005b000a1bba11 */ /* 0x000fe200030f0c0b */
[----:B------:R2:W-:Y:S01]  /*1d90*/  @!P5 LDGSTS.E.BYPASS.LTC128B.128 [R244+0x800], [R22.64] ;  /* 0x0080000016f4dfae */ /* 0x0005e2000b901d4a */
[----:B------:R-:W-:Y:S01]  /*1da0*/  ISETP.GE.AND P6, PT, R14, R6, PT ;  /* 0x000000060e00720c */ /* 0x000fe20003fc6270 */
[----:B------:R-:W-:Y:S01]  /*1db0*/  IMAD.SHL.U32 R10, R7, 0x20, RZ ;  /* 0x00000020070a7824 */ /* 0x000fe200078e00ff */
[----:B------:R-:W-:Y:S01]  /*1dc0*/  LOP3.LUT R95, R95, 0xffffffe0, RZ, 0xc0, !PT ;  /* 0xffffffe05f5f7812 */ /* 0x000fe200078ec0ff */
[----:B------:R2:W-:Y:S01]  /*1dd0*/  @!P5 LDGSTS.E.BYPASS.LTC128B.128 [R244+0x2800], [R22.64+0x80] ;  /* 0x0280008016f4dfae */ /* 0x0005e2000b901d4a */
[----:B------:R-:W-:-:S03]  /*1de0*/  IMAD.WIDE.U32 R170, R170, c[0x0][0x1a0], R16 ;  /* 0x00006800aaaa7a25 */ /* 0x000fc600078e0010 */
[----:B------:R2:W-:Y:S01]  /*1df0*/  @!P5 LDGSTS.E.BYPASS.LTC128B.128 [R244+0x4800], [R22.64+0x100] ;  /* 0x0480010016f4dfae */ /* 0x0005e2000b901d4a */
[----:B------:R-:W-:Y:S02]  /*1e00*/  IMAD.IADD R168, R171, 0x1, R168 ;  /* 0x00000001aba87824 */ /* 0x000fe400078e02a8 */
[----:B------:R-:W-:Y:S01]  /*1e10*/  IMAD.MOV.U32 R0, RZ, RZ, 0x20 ;  /* 0x00000020ff007424 */ /* 0x000fe200078e00ff */
[----:B------:R2:W-:Y:S01]  /*1e20*/  @!P5 LDGSTS.E.BYPASS.LTC128B.128 [R244+0x6800], [R22.64+0x180] ;  /* 0x0680018016f4dfae */ /* 0x0005e2000b901d4a */
[----:B------:R-:W-:-:S03]  /*1e30*/  IMAD.SHL.U32 R202, R93, 0x2, RZ ;  /* 0x000000025dca7824 */ /* 0x000fc600078e00ff */
[----:B------:R3:W-:Y:S02]  /*1e40*/  @!P4 LDGSTS.E.BYPASS.LTC128B.128 [R244+0x1000], [R20.64] ;  /* 0x0100000014f4cfae */ /* 0x0007e4000b901d4a */
[----:B------:R-:W-:Y:S02]  /*1e50*/  LOP3.LUT R202, R202, 0x6, RZ, 0xc0, !PT ;  /* 0x00000006caca7812 */ /* 0x000fe400078ec0ff */
[----:B------:R3:W-:Y:S04]  /*1e60*/  @!P4 LDGSTS.E.BYPASS.LTC128B.128 [R244+0x3000], [R20.64+0x80] ;  /* 0x0300008014f4cfae */ /* 0x0007e8000b901d4a */
[----:B------:R3:W-:Y:S04]  /*1e70*/  @!P4 LDGSTS.E.BYPASS.LTC128B.128 [R244+0x5000], [R20.64+0x100] ;  /* 0x0500010014f4cfae */ /* 0x0007e8000b901d4a */
[----:B------:R3:W-:Y:S01]  /*1e80*/  @!P4 LDGSTS.E.BYPASS.LTC128B.128 [R244+0x7000], [R20.64+0x180] ;  /* 0x0700018014f4cfae */ /* 0x0007e2000b901d4a */
[----:B------:R-:W-:-:S03]  /*1e90*/  @!P1 IADD3 R11, P4, R167, UR4, RZ ;  /* 0x00000004a70b9c10 */ /* 0x000fc6000ff9e0ff */
[----:B------:R4:W-:Y:S01]  /*1ea0*/  @!P2 LDGSTS.E.BYPASS.LTC128B.128 [R244+0x1800], [R18.64] ;  /* 0x0180000012f4afae */ /* 0x0009e2000b901d4a */
[----:B------:R-:W-:Y:S02]  /*1eb0*/  @!P1 IADD3.X R10, R166, UR5, R10, P4, !PT ;  /* 0x00000005a60a9c10 */ /* 0x000fe4000a7fe40a */
[----:B------:R-:W-:Y:S01]  /*1ec0*/  ISETP.GE.AND P4, PT, R4, R6, PT ;  /* 0x000000060400720c */ /* 0x000fe20003f86270 */
[----:B------:R4:W-:Y:S04]  /*1ed0*/  @!P2 LDGSTS.E.BYPASS.LTC128B.128 [R244+0x3800], [R18.64+0x80] ;  /* 0x0380008012f4afae */ /* 0x0009e8000b901d4a */
[----:B------:R4:W-:Y:S04]  /*1ee0*/  @!P2 LDGSTS.E.BYPASS.LTC128B.128 [R244+0x5800], [R18.64+0x100] ;  /* 0x0580010012f4afae */ /* 0x0009e8000b901d4a */
[----:B------:R4:W-:Y:S01]  /*1ef0*/  @!P2 LDGSTS.E.BYPASS.LTC128B.128 [R244+0x7800], [R18.64+0x180] ;  /* 0x0780018012f4afae */ /* 0x0009e2000b901d4a */
[----:B---3--:R-:W-:-:S04]  /*1f00*/  @!P6 LEA R20, P5, R167, c[0x0][0x168], 0x1 ;  /* 0x00005a00a714ea11 */ /* 0x008fc800078a08ff */
[----:B------:R-:W-:Y:S02]  /*1f10*/  @!P6 LEA.HI.X R21, R167, c[0x0][0x16c], R166, 0x1, P5 ;  /* 0x00005b00a715ea11 */ /* 0x000fe400028f0ca6 */
[----:B------:R-:W-:Y:S02]  /*1f20*/  ISETP.GE.AND P5, PT, R5, R6, PT ;  /* 0x000000060500720c */ /* 0x000fe40003fa6270 */
[----:B------:R-:W-:Y:S01]  /*1f30*/  SHF.R.S32.HI R5, RZ, 0x4, R12 ;  /* 0x00000004ff057819 */ /* 0x000fe2000001140c */
[----:B------:R2:W-:Y:S03]  /*1f40*/  @!P6 LDGSTS.E.BYPASS.LTC128B.128 [R244+0x8000], [R20.64] ;  /* 0x0800000014f4efae */ /* 0x0005e6000b901d4a */
[C---:B------:R-:W-:Y:S01]  /*1f50*/  LEA.HI R4, R12.reuse, R5, RZ, 0x1 ;  /* 0x000000050c047211 */ /* 0x040fe200078f08ff */
[----:B------:R2:W-:Y:S01]  /*1f60*/  @!P6 LDGSTS.E.BYPASS.LTC128B.128 [R244+0xa000], [R20.64+0x80] ;  /* 0x0a00008014f4efae */ /* 0x0005e2000b901d4a */
[----:B------:R-:W-:-:S02]  /*1f70*/  LOP3.LUT R12, R12, 0xfffffff0, RZ, 0xc0, !PT ;  /* 0xfffffff00c0c7812 */ /* 0x000fc400078ec0ff */
[----:B----4-:R-:W-:Y:S01]  /*1f80*/  @!P1 LEA R18, P2, R11, c[0x0][0x168], 0x1 ;  /* 0x00005a000b129a11 */ /* 0x010fe200078408ff */
[----:B------:R2:W-:Y:S01]  /*1f90*/  @!P6 LDGSTS.E.BYPASS.LTC128B.128 [R244+0xc000], [R20.64+0x100] ;  /* 0x0c00010014f4efae */ /* 0x0005e2000b901d4a */
[----:B------:R-:W-:Y:S01]  /*1fa0*/  LOP3.LUT R4, R4, 0xfffffffe, RZ, 0xc0, !PT ;  /* 0xfffffffe04047812 */ /* 0x000fe200078ec0ff */
[----:B------:R-:W-:Y:S01]  /*1fb0*/  IMAD.IADD R12, R93, 0x1, -R12 ;  /* 0x000000015d0c7824 */ /* 0x000fe200078e0a0c */
[----:B------:R-:W-:Y:S01]  /*1fc0*/  @!P1 LEA.HI.X R19, R11, c[0x0][0x16c], R10, 0x1, P2 ;  /* 0x00005b000b139a11 */ /* 0x000fe200010f0c0a */
[----:B------:R2:W-:Y:S01]  /*1fd0*/  @!P6 LDGSTS.E.BYPASS.LTC128B.128 [R244+0xe000], [R20.64+0x180] ;  /* 0x0e00018014f4efae */ /* 0x0005e2000b901d4a */
[-C--:B------:R-:W-:Y:S01]  /*1fe0*/  ISETP.GE.AND P2, PT, R2, R6.reuse, PT ;  /* 0x000000060200720c */ /* 0x080fe20003f46270 */
[----:B------:R-:W-:Y:S01]  /*1ff0*/  IMAD.IADD R5, R5, 0x1, -R4 ;  /* 0x0000000105057824 */ /* 0x000fe200078e0a04 */
[----:B------:R-:W-:Y:S01]  /*2000*/  ISETP.GE.AND P6, PT, R14, R6, PT ;  /* 0x000000060e00720c */ /* 0x000fe20003fc6270 */
[----:B------:R1:W-:Y:S01]  /*2010*/  @!P3 LDGSTS.E.BYPASS.LTC128B.128 [R244+0x8800], [R26.64] ;  /* 0x088000001af4bfae */ /* 0x0003e2000b901d4a */
[----:B------:R-:W-:-:S02]  /*2020*/  IMAD.SHL.U32 R4, R3, 0x40, RZ ;  /* 0x0000004003047824 */ /* 0x000fc400078e00ff */
[----:B------:R-:W-:Y:S01]  /*2030*/  IMAD.SHL.U32 R14, R14, 0x8, RZ ;  /* 0x000000080e0e7824 */ /* 0x000fe200078e00ff */
[----:B------:R1:W-:Y:S04]  /*2040*/  @!P3 LDGSTS.E.BYPASS.LTC128B.128 [R244+0xa800], [R26.64+0x80] ;  /* 0x0a8000801af4bfae */ /* 0x0003e8000b901d4a */
[----:B------:R1:W-:Y:S02]  /*2050*/  @!P3 LDGSTS.E.BYPASS.LTC128B.128 [R244+0xc800], [R26.64+0x100] ;  /* 0x0c8001001af4bfae */ /* 0x0003e4000b901d4a */
[----:B------:R-:W-:Y:S02]  /*2060*/  @!P2 IMAD.MOV.U32 R10, RZ, RZ, R167 ;  /* 0x000000ffff0aa224 */ /* 0x000fe400078e00a7 */
[----:B------:R1:W-:Y:S01]  /*2070*/  @!P3 LDGSTS.E.BYPASS.LTC128B.128 [R244+0xe800], [R26.64+0x180] ;  /* 0x0e8001801af4bfae */ /* 0x0003e2000b901d4a */
[----:B------:R-:W-:Y:S01]  /*2080*/  ISETP.GE.AND P3, PT, R2, R6, PT ;  /* 0x000000060200720c */ /* 0x000fe20003f66270 */
[----:B------:R-:W-:Y:S01]  /*2090*/  IMAD.U32 R2, RZ, RZ, UR8 ;  /* 0x00000008ff027e24 */ /* 0x000fe2000f8e00ff */
[----:B------:R-:W-:Y:S01]  /*20a0*/  SHF.R.S32.HI R6, RZ, 0x1f, R12 ;  /* 0x0000001fff067819 */ /* 0x000fe2000001140c */
[----:B------:R-:W-:Y:S01]  /*20b0*/  @!P2 IMAD.MOV.U32 R11, RZ, RZ, R166 ;  /* 0x000000ffff0ba224 */ /* 0x000fe200078e00a6 */
[----:B------:R3:W-:Y:S01]  /*20c0*/  @!P1 LDGSTS.E.BYPASS.LTC128B.128 [R244+0x9000], [R18.64] ;  /* 0x0900000012f49fae */ /* 0x0007e2000b901d4a */
[----:B------:R-:W-:-:S02]  /*20d0*/  @!P2 IMAD R7, R7, 0x30, RZ ;  /* 0x000000300707a824 */ /* 0x000fc400078e02ff */
[----:B------:R-:W-:Y:S01]  /*20e0*/  @!P2 IMAD.WIDE.U32 R10, R2, 0x30, R10 ;  /* 0x00000030020aa825 */ /* 0x000fe200078e000a */
[----:B------:R3:W-:Y:S01]  /*20f0*/  @!P1 LDGSTS.E.BYPASS.LTC128B.128 [R244+0xb000], [R18.64+0x80] ;  /* 0x0b00008012f49fae */ /* 0x0007e2000b901d4a */
[----:B------:R-:W-:Y:S02]  /*2100*/  LOP3.LUT R2, R4, 0x1c0, RZ, 0xc0, !PT ;  /* 0x000001c004027812 */ /* 0x000fe400078ec0ff */
[----:B------:R-:W-:Y:S01]  /*2110*/  @!P2 IMAD.IADD R7, R11, 0x1, R7 ;  /* 0x000000010b07a824 */ /* 0x000fe200078e0207 */
[----:B------:R3:W-:Y:S01]  /*2120*/  @!P1 LDGSTS.E.BYPASS.LTC128B.128 [R244+0xd000], [R18.64+0x100] ;  /* 0x0d00010012f49fae */ /* 0x0007e2000b901d4a */
[----:B------:R-:W-:Y:S02]  /*2130*/  LEA.HI R4, R6, R12, RZ, 0x3 ;  /* 0x0000000c06047211 */ /* 0x000fe400078f18ff */
[----:B------:R-:W-:Y:S01]  /*2140*/  LOP3.LUT R14, R2, 0x8, R14, 0xf8, !PT ;  /* 0x00000008020e7812 */ /* 0x000fe200078ef80e */
[----:B------:R3:W-:Y:S01]  /*2150*/  @!P1 LDGSTS.E.BYPASS.LTC128B.128 [R244+0xf000], [R18.64+0x180] ;  /* 0x0f00018012f49fae */ /* 0x0007e2000b901d4a */
[----:B------:R-:W-:Y:S01]  /*2160*/  @!P2 LEA R8, P1, R10, c[0x0][0x168], 0x1 ;  /* 0x00005a000a08aa11 */ /* 0x000fe200078208ff */
[----:B------:R-:W-:Y:S01]  /*2170*/  IMAD.SHL.U32 R91, R4, 0x40, RZ ;  /* 0x00000040045b7824 */ /* 0x000fe200078e00ff */
[----:B------:R-:W-:-:S02]  /*2180*/  SHF.R.U32.HI R6, RZ, 0x3, R2 ;  /* 0x00000003ff067819 */ /* 0x000fc40000011602 */
[----:B------:R-:W-:Y:S01]  /*2190*/  @!P2 LEA.HI.X R9, R10, c[0x0][0x16c], R7, 0x1, P1 ;  /* 0x00005b000a09aa11 */ /* 0x000fe200008f0c07 */
[----:B------:R-:W-:Y:S01]  /*21a0*/  IMAD.WIDE.U32 R10, R0, c[0x0][0x1a0], RZ ;  /* 0x00006800000a7a25 */ /* 0x000fe200078e00ff */
[----:B------:R-:W-:Y:S02]  /*21b0*/  LOP3.LUT R2, R4, 0xfffffff8, RZ, 0xc0, !PT ;  /* 0xfffffff804027812 */ /* 0x000fe400078ec0ff */
[----:B------:R-:W-:Y:S01]  /*21c0*/  LEA R241, P1, R170, c[0x0][0x170], 0x1 ;  /* 0x00005c00aaf17a11 */ /* 0x000fe200078208ff */
[----:B------:R4:W-:Y:S01]  /*21d0*/  @!P2 LDGSTS.E.BYPASS.LTC128B.128 [R244+0x9800], [R8.64] ;  /* 0x0980000008f4afae */ /* 0x0009e2000b901d4a */
[----:B------:R-:W-:Y:S01]  /*21e0*/  LOP3.LUT R6, R14, R6, RZ, 0x3c, !PT ;  /* 0x000000060e067212 */ /* 0x000fe200078e3cff */
[----:B------:R-:W-:Y:S01]  /*21f0*/  IMAD.IADD R2, R12, 0x1, -R2 ;  /* 0x000000010c027824 */ /* 0x000fe200078e0a02 */
[----:B------:R-:W-:Y:S01]  /*2200*/  LEA.HI.X R240, R170, c[0x0][0x174], R168, 0x1, P1 ;  /* 0x00005d00aaf07a11 */ /* 0x000fe200008f0ca8 */
[----:B------:R4:W-:Y:S01]  /*2210*/  @!P2 LDGSTS.E.BYPASS.LTC128B.128 [R244+0xb800], [R8.64+0x80] ;  /* 0x0b80008008f4afae */ /* 0x0009e2000b901d4a */
[----:B------:R-:W-:Y:S01]  /*2220*/  @!P3 IMAD.MOV.U32 R14, RZ, RZ, c[0x0][0x1a0] ;  /* 0x00006800ff0eb624 */ /* 0x000fe200078e00ff */
[----:B------:R-:W-:Y:S01]  /*2230*/  LOP3.LUT R91, R91, 0xfffffe00, RZ, 0xc0, !PT ;  /* 0xfffffe005b5b7812 */ /* 0x000fe200078ec0ff */
[----:B------:R-:W-:Y:S01]  /*2240*/  IMAD.SHL.U32 R90, R2, 0x40, RZ ;  /* 0x00000040025a7824 */ /* 0x000fe200078e00ff */
[----:B------:R4:W-:Y:S01]  /*2250*/  @!P2 LDGSTS.E.BYPASS.LTC128B.128 [R244+0xd800], [R8.64+0x100] ;  /* 0x0d80010008f4afae */ /* 0x0009e2000b901d4a */
[----:B------:R-:W-:-:S02]  /*2260*/  IMAD R237, R5, 0x200, R6 ;  /* 0x0000020005ed7824 */ /* 0x000fc400078e0206 */
[----:B------:R-:W-:Y:S01]  /*2270*/  IMAD.SHL.U32 R5, R5, 0x8, RZ ;  /* 0x0000000805057824 */ /* 0x000fe200078e00ff */
[----:B------:R4:W-:Y:S01]  /*2280*/  @!P2 LDGSTS.E.BYPASS.LTC128B.128 [R244+0xf800], [R8.64+0x180] ;  /* 0x0f80018008f4afae */ /* 0x0009e2000b901d4a */
[----:B------:R-:W-:Y:S01]  /*2290*/  LOP3.LUT R90, R90, 0x1c0, RZ, 0xc0, !PT ;  /* 0x000001c05a5a7812 */ /* 0x000fe200078ec0ff */
[----:B------:R-:W-:Y:S01]  /*22a0*/  @!P3 IMAD.MOV.U32 R6, RZ, RZ, R241 ;  /* 0x000000ffff06b224 */ /* 0x000fe200078e00f1 */
[----:B------:R-:W-:Y:S01]  /*22b0*/  @!P5 IADD3 R12, P2, R241, R10, RZ ;  /* 0x0000000af10cd210 */ /* 0x000fe20007f5e0ff */
[----:B------:R-:W0:Y:S01]  /*22c0*/  LDGDEPBAR ;  /* 0x00000000000079af */ /* 0x000e220000000000 */
[----:B------:R-:W-:Y:S01]  /*22d0*/  @!P3 IMAD.MOV.U32 R7, RZ, RZ, R240 ;  /* 0x000000ffff07b224 */ /* 0x000fe200078e00f0 */
[----:B------:R-:W-:Y:S01]  /*22e0*/  LOP3.LUT R5, R90, 0x8, R5, 0xf8, !PT ;  /* 0x000000085a057812 */ /* 0x000fe200078ef805 */
[----:B------:R-:W-:Y:S01]  /*22f0*/  @!P6 IMAD.MOV.U32 R4, RZ, RZ, R241 ;  /* 0x000000ffff04e224 */ /* 0x000fe200078e00f1 */
[----:B------:R-:W-:Y:S01]  /*2300*/  SHF.R.U32.HI R90, RZ, 0x3, R90 ;  /* 0x00000003ff5a7819 */ /* 0x000fe2000001165a */
[----:B------:R-:W-:-:S03]  /*2310*/  @!P3 IMAD.WIDE.U32 R14, R14, 0x60, R6 ;  /* 0x000000600e0eb825 */ /* 0x000fc600078e0006 */
[----:B------:R-:W-:Y:S01]  /*2320*/  LOP3.LUT R90, R5, R90, RZ, 0x3c, !PT ;  /* 0x0000005a055a7212 */ /* 0x000fe200078e3cff */
[----:B------:R-:W-:Y:S02]  /*2330*/  @!P4 IMAD.MOV.U32 R6, RZ, RZ, c[0x0][0x1a0] ;  /* 0x00006800ff06c624 */ /* 0x000fe400078e00ff */
[----:B------:R-:W-:Y:S02]  /*2340*/  IMAD R7, R0, c[0x0][0x1a4], RZ ;  /* 0x0000690000077a24 */ /* 0x000fe400078e02ff */
[----:B------:R-:W-:Y:S01]  /*2350*/  @!P4 IMAD.MOV.U32 R5, RZ, RZ, c[0x0][0x1a4] ;  /* 0x00006900ff05c624 */ /* 0x000fe200078e00ff */
[----:B------:R-:W-:Y:S01]  /*2360*/  @!P4 LEA R10, P1, R6, R241, 0x6 ;  /* 0x000000f1060ac211 */ /* 0x000fe200078230ff */
[----:B------:R-:W-:Y:S01]  /*2370*/  IMAD R238, R94, 0x400, R91 ;  /* 0x000004005eee7824 */ /* 0x000fe200078e025b */
[----:B------:R-:W-:Y:S01]  /*2380*/  @!P5 IADD3.X R13, R240, R11, R7, P2, !PT ;  /* 0x0000000bf00dd210 */ /* 0x000fe200017fe407 */
[----:B------:R-:W-:Y:S01]  /*2390*/  IMAD.SHL.U32 R237, R237, 0x2, RZ ;  /* 0x00000002eded7824 */ /* 0x000fe200078e00ff */
[----:B------:R-:W-:Y:S01]  /*23a0*/  @!P4 LEA.HI.X R11, R6, R240, R5, 0x6, P1 ;  /* 0x000000f0060bc211 */ /* 0x000fe200008f3405 */
[----:B------:R-:W-:-:S02]  /*23b0*/  @!P6 IMAD.MOV.U32 R5, RZ, RZ, R240 ;  /* 0x000000ffff05e224 */ /* 0x000fc400078e00f0 */
[----:B------:R-:W-:Y:S01]  /*23c0*/  IMAD.IADD R238, R90, 0x1, R238 ;  /* 0x000000015aee7824 */ /* 0x000fe200078e02ee */
[----:B------:R-:W-:Y:S01]  /*23d0*/  IADD3 R235, R237, 0x8020, RZ ;  /* 0x00008020edeb7810 */ /* 0x000fe20007ffe0ff */
[----:B----4-:R-:W-:Y:S01]  /*23e0*/  @!P3 IMAD.MOV.U32 R8, RZ, RZ, c[0x0][0x1a4] ;  /* 0x00006900ff08b624 */ /* 0x010fe200078e00ff */
[----:B------:R-:W-:-:S04]  /*23f0*/  DEPBAR.LE SB0, 0x0 ;  /* 0x000080000000791a */ /* 0x000fc80000000000 */
[----:B------:R-:W-:Y:S01]  /*2400*/  BAR.SYNC.DEFER_BLOCKING 0x0 ;  /* 0x0000000000007b1d */ /* 0x000fe20000010000 */
[----:B------:R-:W-:Y:S01]  /*2410*/  @!P3 IMAD R8, R8, 0x60, RZ ;  /* 0x000000600808b824 */ /* 0x000fe200078e02ff */
[----:B------:R-:W-:Y:S01]  /*2420*/  R2P PR, R2, 0x6 ;  /* 0x0000000602007804 */ /* 0x000fe20000000000 */
[----:B------:R-:W-:Y:S02]  /*2430*/  IMAD.SHL.U32 R238, R238, 0x2, RZ ;  /* 0x00000002eeee7824 */ /* 0x000fe400078e00ff */
[----:B------:R-:W-:Y:S02]  /*2440*/  @!P3 IMAD.IADD R9, R15, 0x1, R8 ;  /* 0x000000010f09b824 */ /* 0x000fe400078e0208 */
[----:B------:R-:W-:Y:S01]  /*2450*/  @!P3 IMAD.MOV.U32 R8, RZ, RZ, R14 ;  /* 0x000000ffff08b224 */ /* 0x000fe200078e000e */
[----:B------:R-:W-:Y:S01]  /*2460*/  SEL R0, R0, 0xffffffe0, !P2 ;  /* 0xffffffe000007807 */ /* 0x000fe20005000000 */
[----:B------:R-:W-:Y:S02]  /*2470*/  IMAD.MOV.U32 R2, RZ, RZ, 0x10 ;  /* 0x00000010ff027424 */ /* 0x000fe400078e00ff */
[----:B------:R-:W-:-:S02]  /*2480*/  IMAD R94, R94, 0x10, R96 ;  /* 0x000000105e5e7824 */ /* 0x000fc400078e0260 */
[--C-:B------:R-:W-:Y:S01]  /*2490*/  IMAD R234, R0, 0x2, R238.reuse ;  /* 0x0000000200ea7824 */ /* 0x100fe200078e02ee */
[----:B------:R-:W-:Y:S02]  /*24a0*/  SEL R2, R2, 0xfffffff0, !P1 ;  /* 0xfffffff002027807 */ /* 0x000fe40004800000 */
[----:B------:R-:W-:Y:S02]  /*24b0*/  R2P PR, R3, 0x6 ;  /* 0x0000000603007804 */ /* 0x000fe40000000000 */
[----:B------:R-:W-:Y:S01]  /*24c0*/  IADD3 R3, R237, 0x8000, RZ ;  /* 0x00008000ed037810 */ /* 0x000fe20007ffe0ff */
[----:B------:R-:W-:-:S04]  /*24d0*/  IMAD R236, R2, 0x2, R238 ;  /* 0x0000000202ec7824 */ /* 0x000fc800078e02ee */
[----:B------:R-:W-:Y:S01]  /*24e0*/  IMAD R233, R0, 0x2, R236 ;  /* 0x0000000200e97824 */ /* 0x000fe200078e02ec */
[----:B------:R-:W-:Y:S04]  /*24f0*/  @P6 STS.128 [R244+0x10000], RZ ;  /* 0x010000fff4006388 */ /* 0x000fe80000000c00 */
[----:B------:R-:W-:Y:S01]  /*2500*/  @P6 STS.128 [R244+0x12000], RZ ;  /* 0x012000fff4006388 */ /* 0x000fe20000000c00 */
[----:B------:R-:W-:Y:S01]  /*2510*/  @P1 IADD3 R235, R3, -0x20, RZ ;  /* 0xffffffe003eb1810 */ /* 0x000fe20007ffe0ff */
[----:B------:R-:W-:Y:S02]  /*2520*/  IMAD.MOV.U32 R3, RZ, RZ, 0x40 ;  /* 0x00000040ff037424 */ /* 0x000fe400078e00ff */
[----:B------:R-:W-:Y:S01]  /*2530*/  @P6 STS.128 [R244+0x14000], RZ ;  /* 0x014000fff4006388 */ /* 0x000fe20000000c00 */
[----:B------:R-:W-:-:S02]  /*2540*/  IADD3 R227, R235, 0x800, RZ ;  /* 0x00000800ebe37810 */ /* 0x000fc40007ffe0ff */
[----:B------:R-:W-:Y:S01]  /*2550*/  SEL R3, R3, 0xffffffc0, !P2 ;  /* 0xffffffc003037807 */ /* 0x000fe20005000000 */
[----:B------:R-:W-:Y:S01]  /*2560*/  @P6 STS.128 [R244+0x16000], RZ ;  /* 0x016000fff4006388 */ /* 0x000fe20000000c00 */
[C---:B------:R-:W-:Y:S02]  /*2570*/  IADD3 R226, R235.reuse, 0x1000, RZ ;  /* 0x00001000ebe27810 */ /* 0x040fe40007ffe0ff */
[----:B------:R-:W-:Y:S01]  /*2580*/  IADD3 R225, R235, 0x1800, RZ ;  /* 0x00001800ebe17810 */ /* 0x000fe20007ffe0ff */
[----:B------:R-:W-:Y:S01]  /*2590*/  @!PT LDS RZ, [RZ] ;  /* 0x00000000fffff984 */ /* 0x000fe20000000800 */
[----:B------:R-:W-:Y:S01]  /*25a0*/  @!PT LDS RZ, [RZ] ;  /* 0x00000000fffff984 */ /* 0x000fe20000000800 */
[----:B------:R-:W-:Y:S01]  /*25b0*/  @!PT LDS RZ, [RZ] ;  /* 0x00000000fffff984 */ /* 0x000fe20000000800 */
[----:B------:R4:W-:Y:S01]  /*25c0*/  @!P6 LDGSTS.E.BYPASS.LTC128B.128 [R244+0x10000], [R4.64] ;  /* 0x1000000004f4efae */ /* 0x0009e2000b901d4a */
[----:B------:R-:W-:Y:S01]  /*25d0*/  IMAD.IADD R231, R237, 0x1, R3 ;  /* 0x00000001ede77824 */ /* 0x000fe200078e0203 */
[----:B------:R-:W-:Y:S01]  /*25e0*/  IADD3 R223, R235, 0x2000, RZ ;  /* 0x00002000ebdf7810 */ /* 0x000fe20007ffe0ff */
[----:B------:R-:W-:Y:S01]  /*25f0*/  IMAD.IADD R224, R3, 0x1, R235 ;  /* 0x0000000103e07824 */ /* 0x000fe200078e02eb */
[----:B------:R4:W-:Y:S01]  /*2600*/  @!P6 LDGSTS.E.BYPASS.LTC128B.128 [R244+0x12000], [R4.64+0x80] ;  /* 0x1200008004f4efae */ /* 0x0009e2000b901d4a */
[----:B------:R-:W-:-:S02]  /*2610*/  IADD3 R222, R235, 0x2800, RZ ;  /* 0x00002800ebde7810 */ /* 0x000fc40007ffe0ff */
[C---:B------:R-:W-:Y:S01]  /*2620*/  IADD3 R221, R235.reuse, 0x3000, RZ ;  /* 0x00003000ebdd7810 */ /* 0x040fe20007ffe0ff */
[----:B------:R4:W-:Y:S01]  /*2630*/  @!P6 LDGSTS.E.BYPASS.LTC128B.128 [R244+0x14000], [R4.64+0x100] ;  /* 0x1400010004f4efae */ /* 0x0009e2000b901d4a */
[C---:B------:R-:W-:Y:S02]  /*2640*/  IADD3 R220, R235.reuse, 0x3800, RZ ;  /* 0x00003800ebdc7810 */ /* 0x040fe40007ffe0ff */
[C---:B------:R-:W-:Y:S01]  /*2650*/  IADD3 R219, R235.reuse, 0x4000, RZ ;  /* 0x00004000ebdb7810 */ /* 0x040fe20007ffe0ff */
[----:B------:R4:W-:Y:S01]  /*2660*/  @!P6 LDGSTS.E.BYPASS.LTC128B.128 [R244+0x16000], [R4.64+0x180] ;  /* 0x1600018004f4efae */ /* 0x0009e2000b901d4a */
[C---:B------:R-:W-:Y:S02]  /*2670*/  IADD3 R218, R235.reuse, 0x4800, RZ ;  /* 0x00004800ebda7810 */ /* 0x040fe40007ffe0ff */
[C---:B------:R-:W-:Y:S01]  /*2680*/  IADD3 R217, R235.reuse, 0x5000, RZ ;  /* 0x00005000ebd97810 */ /* 0x040fe20007ffe0ff */
[----:B------:R-:W-:Y:S01]  /*2690*/  @P5 STS.128 [R244+0x10800], RZ ;  /* 0x010800fff4005388 */ /* 0x000fe20000000c00 */
[----:B------:R-:W-:-:S02]  /*26a0*/  IADD3 R216, R235, 0x5800, RZ ;  /* 0x00005800ebd87810 */ /* 0x000fc40007ffe0ff */
[C---:B------:R-:W-:Y:S01]  /*26b0*/  IADD3 R215, R235.reuse, 0x6000, RZ ;  /* 0x00006000ebd77810 */ /* 0x040fe20007ffe0ff */
[----:B------:R-:W-:Y:S01]  /*26c0*/  @P5 STS.128 [R244+0x12800], RZ ;  /* 0x012800fff4005388 */ /* 0x000fe20000000c00 */
[C---:B------:R-:W-:Y:S02]  /*26d0*/  IADD3 R214, R235.reuse, 0x6800, RZ ;  /* 0x00006800ebd67810 */ /* 0x040fe40007ffe0ff */
[C---:B------:R-:W-:Y:S01]  /*26e0*/  IADD3 R213, R235.reuse, 0x7000, RZ ;  /* 0x00007000ebd57810 */ /* 0x040fe20007ffe0ff */
[----:B------:R-:W-:Y:S01]  /*26f0*/  @P5 STS.128 [R244+0x14800], RZ ;  /* 0x014800fff4005388 */ /* 0x000fe20000000c00 */
[----:B------:R-:W-:-:S03]  /*2700*/  IADD3 R212, R235, 0x7800, RZ ;  /* 0x00007800ebd47810 */ /* 0x000fc60007ffe0ff */
[----:B------:R-:W-:Y:S04]  /*2710*/  @P5 STS.128 [R244+0x16800], RZ ;  /* 0x016800fff4005388 */ /* 0x000fe80000000c00 */
[----:B------:R-:W-:Y:S01]  /*2720*/  @!PT LDS RZ, [RZ] ;  /* 0x00000000fffff984 */ /* 0x000fe20000000800 */
[----:B------:R-:W-:Y:S01]  /*2730*/  @!PT LDS RZ, [RZ] ;  /* 0x00000000fffff984 */ /* 0x000fe20000000800 */
[----:B------:R-:W-:Y:S01]  /*2740*/  @!PT LDS RZ, [RZ] ;  /* 0x00000000fffff984 */ /* 0x000fe20000000800 */
[----:B------:R1:W-:Y:S04]  /*2750*/  @!P5 LDGSTS.E.BYPASS.LTC128B.128 [R244+0x10800], [R12.64] ;  /* 0x108000000cf4dfae */ /* 0x0003e8000b901d4a */
[----:B------:R1:W-:Y:S04]  /*2760*/  @!P5 LDGSTS.E.BYPASS.LTC128B.128 [R244+0x12800], [R12.64+0x80] ;  /* 0x128000800cf4dfae */ /* 0x0003e8000b901d4a */
[----:B------:R1:W-:Y:S04]  /*2770*/  @!P5 LDGSTS.E.BYPASS.LTC128B.128 [R244+0x14800], [R12.64+0x100] ;  /* 0x148001000cf4dfae */ /* 0x0003e8000b901d4a */
[----:B------:R1:W-:Y:S04]  /*2780*/  @!P5 LDGSTS.E.BYPASS.LTC128B.128 [R244+0x16800], [R12.64+0x180] ;  /* 0x168001800cf4dfae */ /* 0x0003e8000b901d4a */
        /* <DEDUP_REMOVED lines=22> */
[----:B------:R-:W-:Y:S04]  /*28f0*/  LDSM.16.M88.4 R28, [R238] ;  /* 0x00000000ee1c783b */ /* 0x000fe80000000200 */
[----:B----4-:R-:W4:Y:S04]  /*2900*/  LDSM.16.M88.4 R4, [R237+0x8000] ;  /* 0x00800000ed04783b */ /* 0x010f280000000200 */
[----:B------:R-:W4:Y:S04]  /*2910*/  LDSM.16.M88.4 R60, [R237+0x9000] ;  /* 0x00900000ed3c783b */ /* 0x000f280000000200 */
[----:B------:R-:W4:Y:S04]  /*2920*/  LDSM.16.M88.4 R36, [R237+0x8800] ;  /* 0x00880000ed24783b */ /* 0x000f280000000200 */
[----:B------:R-:W4:Y:S04]  /*2930*/  LDSM.16.M88.4 R40, [R237+0x9800] ;  /* 0x00980000ed28783b */ /* 0x000f280000000200 */
[----:B------:R-:W-:Y:S04]  /*2940*/  LDSM.16.M88.4 R68, [R236] ;  /* 0x00000000ec44783b */ /* 0x000fe80000000200 */
[----:B--2---:R-:W2:Y:S04]  /*2950*/  LDSM.16.M88.4 R20, [R235] ;  /* 0x00000000eb14783b */ /* 0x004ea80000000200 */
[----:B-1----:R-:W1:Y:S04]  /*2960*/  LDSM.16.M88.4 R12, [R235+0x1000] ;  /* 0x00100000eb0c783b */ /* 0x002e680000000200 */
[----:B---3--:R-:W3:Y:S04]  /*2970*/  LDSM.16.M88.4 R16, [R235+0x800] ;  /* 0x00080000eb10783b */ /* 0x008ee80000000200 */
[----:B------:R-:W1:Y:S04]  /*2980*/  LDSM.16.M88.4 R72, [R235+0x1800] ;  /* 0x00180000eb48783b */ /* 0x000e680000000200 */
[----:B------:R-:W-:Y:S01]  /*2990*/  LDSM.16.M88.4 R52, [R234] ;  /* 0x00000000ea34783b */ /* 0x000fe20000000200 */
[C---:B----4-:R-:W-:Y:S03]  /*29a0*/  HMMA.16816.F32.BF16 R8, R28.reuse, R4, RZ ;  /* 0x000000041c08723c */ /* 0x050fe600000418ff */
[----:B------:R-:W4:Y:S04]  /*29b0*/  LDSM.16.M88.4 R64, [R231+0x8000] ;  /* 0x00800000e740783b */ /* 0x000f280000000200 */
[----:B------:R-:W-:Y:S01]  /*29c0*/  LDSM.16.M88.4 R44, [R231+0x8800] ;  /* 0x00880000e72c783b */ /* 0x000fe20000000200 */
[C---:B------:R-:W-:Y:S03]  /*29d0*/  HMMA.16816.F32.BF16 R4, R28.reuse, R6, RZ ;  /* 0x000000061c04723c */ /* 0x040fe600000418ff */
[----:B------:R-:W-:Y:S04]  /*29e0*/  LDSM.16.M88.4 R48, [R231+0x9800] ;  /* 0x00980000e730783b */ /* 0x000fe80000000200 */
[----:B------:R-:W-:Y:S01]  /*29f0*/  LDSM.16.M88.4 R76, [R235+0x5800] ;  /* 0x00580000eb4c783b */ /* 0x000fe20000000200 */
[C---:B------:R-:W-:Y:S03]  /*2a00*/  HMMA.16816.F32.BF16 R32, R28.reuse, R60, RZ ;  /* 0x0000003c1c20723c */ /* 0x040fe600000418ff */
[----:B------:R-:W-:Y:S04]  /*2a10*/  LDSM.16.M88.4 R84, [R224+0x5000] ;  /* 0x00500000e054783b */ /* 0x000fe80000000200 */
[----:B------:R-:W-:Y:S01]  /*2a20*/  LDSM.16.M88.4 R80, [R235+0x6800] ;  /* 0x00680000eb50783b */ /* 0x000fe20000000200 */
[C---:B------:R-:W-:Y:S03]  /*2a30*/  HMMA.16816.F32.BF16 R60, R28.reuse, R62, RZ ;  /* 0x0000003e1c3c723c */ /* 0x040fe600000418ff */
[----:B------:R-:W0:Y:S05]  /*2a40*/  LDGDEPBAR ;  /* 0x00000000000079af */ /* 0x000e2a0000000000 */
[C---:B------:R-:W-:Y:S08]  /*2a50*/  HMMA.16816.F32.BF16 R24, R28.reuse, R36, RZ ;  /* 0x000000241c18723c */ /* 0x040ff000000418ff */
[C---:B------:R-:W-:Y:S08]  /*2a60*/  HMMA.16816.F32.BF16 R36, R28.reuse, R38, RZ ;  /* 0x000000261c24723c */ /* 0x040ff000000418ff */
[C---:B------:R-:W-:Y:S08]  /*2a70*/  HMMA.16816.F32.BF16 R56, R28.reuse, R40, RZ ;  /* 0x000000281c38723c */ /* 0x040ff000000418ff */
[----:B------:R-:W-:Y:S01]  /*2a80*/  HMMA.16816.F32.BF16 R28, R28, R42, RZ ;  /* 0x0000002a1c1c723c */ /* 0x000fe200000418ff */
[----:B------:R-:W4:Y:S07]  /*2a90*/  LDSM.16.M88.4 R40, [R231+0x9000] ;  /* 0x00900000e728783b */ /* 0x000f2e0000000200 */
[C---:B--2---:R-:W-:Y:S08]  /*2aa0*/  HMMA.16816.F32.BF16 R8, R68.reuse, R20, R8 ;  /* 0x000000144408723c */ /* 0x044ff00000041808 */
[C---:B------:R-:W-:Y:S01]  /*2ab0*/  HMMA.16816.F32.BF16 R4, R68.reuse, R22, R4 ;  /* 0x000000164404723c */ /* 0x040fe20000041804 */
[----:B------:R-:W-:Y:S07]  /*2ac0*/  LDSM.16.M88.4 R20, [R233] ;  /* 0x00000000e914783b */ /* 0x000fee0000000200 */
[C---:B-1----:R-:W-:Y:S08]  /*2ad0*/  HMMA.16816.F32.BF16 R32, R68.reuse, R12, R32 ;  /* 0x0000000c4420723c */ /* 0x042ff00000041820 */
[C---:B------:R-:W-:Y:S01]  /*2ae0*/  HMMA.16816.F32.BF16 R60, R68.reuse, R14, R60 ;  /* 0x0000000e443c723c */ /* 0x040fe2000004183c */
[----:B------:R-:W1:Y:S07]  /*2af0*/  LDSM.16.M88.4 R12, [R224] ;  /* 0x00000000e00c783b */ /* 0x000e6e0000000200 */
[C---:B---3--:R-:W-:Y:S08]  /*2b00*/  HMMA.16816.F32.BF16 R24, R68.reuse, R16, R24 ;  /* 0x000000104418723c */ /* 0x048ff00000041818 */
[C---:B------:R-:W-:Y:S01]  /*2b10*/  HMMA.16816.F32.BF16 R36, R68.reuse, R18, R36 ;  /* 0x000000124424723c */ /* 0x040fe20000041824 */
[----:B------:R-:W2:Y:S07]  /*2b20*/  LDSM.16.M88.4 R16, [R224+0x800] ;  /* 0x00080000e010783b */ /* 0x000eae0000000200 */
[C---:B------:R-:W-:Y:S08]  /*2b30*/  HMMA.16816.F32.BF16 R56, R68.reuse, R72, R56 ;  /* 0x000000484438723c */ /* 0x040ff00000041838 */
[----:B------:R-:W-:Y:S01]  /*2b40*/  HMMA.16816.F32.BF16 R28, R68, R74, R28 ;  /* 0x0000004a441c723c */ /* 0x000fe2000004181c */
[----:B------:R-:W-:Y:S04]  /*2b50*/  LDSM.16.M88.4 R72, [R235+0x3000] ;  /* 0x00300000eb48783b */ /* 0x000fe80000000200 */
[----:B------:R-:W-:Y:S03]  /*2b60*/  LDSM.16.M88.4 R68, [R235+0x3800] ;  /* 0x00380000eb44783b */ /* 0x000fe60000000200 */
[C---:B----4-:R-:W-:Y:S08]  /*2b70*/  HMMA.16816.F32.BF16 R8, R52.reuse, R64, R8 ;  /* 0x000000403408723c */ /* 0x050ff00000041808 */
[C---:B------:R-:W-:Y:S01]  /*2b80*/  HMMA.16816.F32.BF16 R4, R52.reuse, R66, R4 ;  /* 0x000000423404723c */ /* 0x040fe20000041804 */
[----:B------:R-:W-:Y:S07]  /*2b90*/  LDSM.16.M88.4 R64, [R231+0xa000] ;  /* 0x00a00000e740783b */ /* 0x000fee0000000200 */
[C---:B------:R-:W-:Y:S08]  /*2ba0*/  HMMA.16816.F32.BF16 R32, R52.reuse, R40, R32 ;  /* 0x000000283420723c */ /* 0x040ff00000041820 */
[C---:B------:R-:W-:Y:S01]  /*2bb0*/  HMMA.16816.F32.BF16 R60, R52.reuse, R42, R60 ;  /* 0x0000002a343c723c */ /* 0x040fe2000004183c */
[----:B------:R-:W3:Y:S07]  /*2bc0*/  LDSM.16.M88.4 R40, [R224+0x1000] ;  /* 0x00100000e028783b */ /* 0x000eee0000000200 */
[C---:B------:R-:W-:Y:S08]  /*2bd0*/  HMMA.16816.F32.BF16 R24, R52.reuse, R44, R24 ;  /* 0x0000002c3418723c */ /* 0x040ff00000041818 */
[C---:B------:R-:W-:Y:S01]  /*2be0*/  HMMA.16816.F32.BF16 R36, R52.reuse, R46, R36 ;  /* 0x0000002e3424723c */ /* 0x040fe20000041824 */
[----:B------:R-:W4:Y:S07]  /*2bf0*/  LDSM.16.M88.4 R44, [R224+0x1800] ;  /* 0x00180000e02c783b */ /* 0x000f2e0000000200 */
[C---:B------:R-:W-:Y:S08]  /*2c00*/  HMMA.16816.F32.BF16 R56, R52.reuse, R48, R56 ;  /* 0x000000303438723c */ /* 0x040ff00000041838 */
        /* <DEDUP_REMOVED lines=40> */
[----:B------:R-:W4:Y:S04]  /*2e90*/  LDSM.16.M88.4 R44, [R224+0x2800] ;  /* 0x00280000e02c783b */ /* 0x000f280000000200 */
[----:B------:R-:W-:Y:S03]  /*2ea0*/  LDSM.16.M88.4 R68, [R237+0xd000] ;  /* 0x00d00000ed44783b */ /* 0x000fe60000000200 */
[C---:B--2---:R-:W-:Y:S08]  /*2eb0*/  HMMA.16816.F32.BF16 R8, R16.reuse, R64, R8 ;  /* 0x000000401008723c */ /* 0x044ff00000041808 */
[C---:B------:R-:W-:Y:S01]  /*2ec0*/  HMMA.16816.F32.BF16 R4, R16.reuse, R66, R4 ;  /* 0x000000421004723c */ /* 0x040fe20000041804 */
[----:B------:R-:W-:Y:S07]  /*2ed0*/  LDSM.16.M88.4 R64, [R237+0xd800] ;  /* 0x00d80000ed40783b */ /* 0x000fee0000000200 */
[C---:B---3--:R-:W-:Y:S08]  /*2ee0*/  HMMA.16816.F32.BF16 R24, R16.reuse, R28, R24 ;  /* 0x0000001c1018723c */ /* 0x048ff00000041818 */
[C---:B------:R-:W-:Y:S01]  /*2ef0*/  HMMA.16816.F32.BF16 R36, R16.reuse, R30, R36 ;  /* 0x0000001e1024723c */ /* 0x040fe20000041824 */
[----:B------:R-:W2:Y:S07]  /*2f00*/  LDSM.16.M88.4 R28, [R224+0x3000] ;  /* 0x00300000e01c783b */ /* 0x000eae0000000200 */
[C---:B------:R-:W-:Y:S08]  /*2f10*/  HMMA.16816.F32.BF16 R32, R16.reuse, R48, R32 ;  /* 0x000000301020723c */ /* 0x040ff00000041820 */
[C---:B------:R-:W-:Y:S01]  /*2f20*/  HMMA.16816.F32.BF16 R60, R16.reuse, R50, R60 ;  /* 0x00000032103c723c */ /* 0x040fe2000004183c */
[----:B------:R-:W-:Y:S07]  /*2f30*/  LDSM.16.M88.4 R48, [R224+0x3800] ;  /* 0x00380000e030783b */ /* 0x000fee0000000200 */
[C---:B------:R-:W-:Y:S08]  /*2f40*/  HMMA.16816.F32.BF16 R56, R16.reuse, R40, R56 ;  /* 0x000000281038723c */ /* 0x040ff00000041838 */
[----:B------:R-:W-:Y:S01]  /*2f50*/  HMMA.16816.F32.BF16 R52, R16, R42, R52 ;  /* 0x0000002a1034723c */ /* 0x000fe20000041834 */
[----:B------:R-:W-:Y:S04]  /*2f60*/  LDSM.16.M88.4 R40, [R238+0x4000] ;  /* 0x00400000ee28783b */ /* 0x000fe80000000200 */
[----:B------:R-:W3:Y:S03]  /*2f70*/  LDSM.16.M88.4 R16, [R237+0xc000] ;  /* 0x00c00000ed10783b */ /* 0x000ee60000000200 */
        /* <DEDUP_REMOVED lines=8> */
[----:B------:R-:W2:Y:S07]  /*3000*/  LDSM.16.M88.4 R28, [R235+0x4000] ;  /* 0x00400000eb1c783b */ /* 0x000eae0000000200 */
[C---:B---3--:R-:W-:Y:S08]  /*3010*/  HMMA.16816.F32.BF16 R4, R40.reuse, R18, R4 ;  /* 0x000000122804723c */ /* 0x048ff00000041804 */
[C---:B------:R-:W-:Y:S01]  /*3020*/  HMMA.16816.F32.BF16 R8, R40.reuse, R16, R8 ;  /* 0x000000102808723c */ /* 0x040fe20000041808 */
[----:B------:R-:W-:Y:S07]  /*3030*/  LDSM.16.M88.4 R16, [R234+0x4000] ;  /* 0x00400000ea10783b */ /* 0x000fee0000000200 */
[C---:B-1----:R-:W-:Y:S08]  /*3040*/  HMMA.16816.F32.BF16 R24, R40.reuse, R12, R24 ;  /* 0x0000000c2818723c */ /* 0x042ff00000041818 */
        /* <DEDUP_REMOVED lines=10> */
[C---:B------:R-:W-:Y:S01]  /*30f0*/  HMMA.16816.F32.BF16 R60, R40.reuse, R70, R60 ;  /* 0x00000046283c723c */ /* 0x040fe2000004183c */
[----:B------:R-:W2:Y:S07]  /*3100*/  LDSM.16.M88.4 R68, [R233+0x4000] ;  /* 0x00400000e944783b */ /* 0x000eae0000000200 */
[C---:B------:R-:W-:Y:S08]  /*3110*/  HMMA.16816.F32.BF16 R56, R40.reuse, R64, R56 ;  /* 0x000000402838723c */ /* 0x040ff00000041838 */
[----:B------:R-:W-:Y:S01]  /*3120*/  HMMA.16816.F32.BF16 R52, R40, R66, R52 ;  /* 0x000000422834723c */ /* 0x000fe20000041834 */
[----:B------:R-:W2:Y:S04]  /*3130*/  LDSM.16.M88.4 R40, [R231+0xc800] ;  /* 0x00c80000e728783b */ /* 0x000ea80000000200 */
[----:B------:R-:W-:Y:S03]  /*3140*/  LDSM.16.M88.4 R64, [R237+0xe000] ;  /* 0x00e00000ed40783b */ /* 0x000fe60000000200 */
[C---:B-1----:R-:W-:Y:S08]  /*3150*/  HMMA.16816.F32.BF16 R4, R16.reuse, R14, R4 ;  /* 0x0000000e1004723c */ /* 0x042ff00000041804 */
[----:B------:R-:W-:Y:S01]  /*3160*/  HMMA.16816.F32.BF16 R8, R16, R12, R8 ;  /* 0x0000000c1008723c */ /* 0x000fe20000041808 */
[----:B------:R-:W-:Y:S07]  /*3170*/  LDSM.16.M88.4 R12, [R224+0x4800] ;  /* 0x00480000e00c783b */ /* 0x000fee0000000200 */
[C---:B---3--:R-:W-:Y:S08]  /*3180*/  HMMA.16816.F32.BF16 R24, R44.reuse, R48, R24 ;  /* 0x000000302c18723c */ /* 0x048ff00000041818 */
[C---:B------:R-:W-:Y:S01]  /*3190*/  HMMA.16816.F32.BF16 R36, R44.reuse, R50, R36 ;  /* 0x000000322c24723c */ /* 0x040fe20000041824 */
[----:B------:R-:W1:Y:S07]  /*31a0*/  LDSM.16.M88.4 R48, [R238+0x6000] ;  /* 0x00600000ee30783b */ /* 0x000e6e0000000200 */
[C---:B----4-:R-:W-:Y:S08]  /*31b0*/  HMMA.16816.F32.BF16 R32, R44.reuse, R20, R32 ;  /* 0x000000142c20723c */ /* 0x050ff00000041820 */
[----:B------:R-:W-:Y:S01]  /*31c0*/  HMMA.16816.F32.BF16 R60, R44, R22, R60 ;  /* 0x000000162c3c723c */ /* 0x000fe2000004183c */
[----:B------:R-:W3:Y:S07]  /*31d0*/  LDSM.16.M88.4 R20, [R231+0xd800] ;  /* 0x00d80000e714783b */ /* 0x000eee0000000200 */
[C---:B--2---:R-:W-:Y:S08]  /*31e0*/  HMMA.16816.F32.BF16 R4, R68.reuse, R30, R4 ;  /* 0x0000001e4404723c */ /* 0x044ff00000041804 */
[----:B------:R-:W-:Y:S01]  /*31f0*/  HMMA.16816.F32.BF16 R8, R68, R28, R8 ;  /* 0x0000001c4408723c */ /* 0x000fe20000041808 */
[----:B------:R-:W-:Y:S07]  /*3200*/  LDSM.16.M88.4 R28, [R237+0xe800] ;  /* 0x00e80000ed1c783b */ /* 0x000fee0000000200 */
[C---:B------:R-:W-:Y:S08]  /*3210*/  HMMA.16816.F32.BF16 R24, R16.reuse, R40, R24 ;  /* 0x000000281018723c */ /* 0x040ff00000041818 */
[----:B------:R-:W-:Y:S01]  /*3220*/  HMMA.16816.F32.BF16 R36, R16, R42, R36 ;  /* 0x0000002a1024723c */ /* 0x000fe20000041824 */
[----:B------:R-:W-:Y:S07]  /*3230*/  LDSM.16.M88.4 R40, [R235+0x6000] ;  /* 0x00600000eb28783b */ /* 0x000fee0000000200 */
[C---:B------:R-:W-:Y:S08]  /*3240*/  HMMA.16816.F32.BF16 R56, R44.reuse, R76, R56 ;  /* 0x0000004c2c38723c */ /* 0x040ff00000041838 */
[----:B------:R-:W-:Y:S01]  /*3250*/  HMMA.16816.F32.BF16 R52, R44, R78, R52 ;  /* 0x0000004e2c34723c */ /* 0x000fe20000041834 */
[----:B------:R-:W2:Y:S04]  /*3260*/  LDSM.16.M88.4 R44, [R236+0x6000] ;  /* 0x00600000ec2c783b */ /* 0x000ea80000000200 */
[----:B------:R-:W-:Y:S03]  /*3270*/  LDSM.16.M88.4 R76, [R237+0xf000] ;  /* 0x00f00000ed4c783b */ /* 0x000fe60000000200 */
[C---:B-1----:R-:W-:Y:S08]  /*3280*/  HMMA.16816.F32.BF16 R4, R48.reuse, R66, R4 ;  /* 0x000000423004723c */ /* 0x042ff00000041804 */
[----:B------:R-:W-:Y:S01]  /*3290*/  HMMA.16816.F32.BF16 R8, R48, R64, R8 ;  /* 0x000000403008723c */ /* 0x000fe20000041808 */
[----:B------:R-:W-:Y:S07]  /*32a0*/  LDSM.16.M88.4 R64, [R224+0x5800] ;  /* 0x00580000e040783b */ /* 0x000fee0000000200 */
[C---:B------:R-:W-:Y:S08]  /*32b0*/  HMMA.16816.F32.BF16 R24, R68.reuse, R12, R24 ;  /* 0x0000000c4418723c */ /* 0x040ff00000041818 */
[----:B------:R-:W-:Y:S01]  /*32c0*/  HMMA.16816.F32.BF16 R36, R68, R14, R36 ;  /* 0x0000000e4424723c */ /* 0x000fe20000041824 */
[----:B------:R-:W-:Y:S07]  /*32d0*/  LDSM.16.M88.4 R12, [R233+0x6000] ;  /* 0x00600000e90c783b */ /* 0x000fee0000000200 */
[C---:B------:R-:W-:Y:S08]  /*32e0*/  HMMA.16816.F32.BF16 R32, R16.reuse, R72, R32 ;  /* 0x000000481020723c */ /* 0x040ff00000041820 */
[C---:B------:R-:W-:Y:S01]  /*32f0*/  HMMA.16816.F32.BF16 R60, R16.reuse, R74, R60 ;  /* 0x0000004a103c723c */ /* 0x040fe2000004183c */
[----:B------:R-:W-:Y:S07]  /*3300*/  LDSM.16.M88.4 R72, [R224+0x6000] ;  /* 0x00600000e048783b */ /* 0x000fee0000000200 */
[C---:B---3--:R-:W-:Y:S08]  /*3310*/  HMMA.16816.F32.BF16 R56, R16.reuse, R20, R56 ;  /* 0x000000141038723c */ /* 0x048ff00000041838 */
[----:B------:R-:W-:Y:S01]  /*3320*/  HMMA.16816.F32.BF16 R52, R16, R22, R52 ;  /* 0x000000161034723c */ /* 0x000fe20000041834 */
[----:B------:R-:W-:Y:S04]  /*3330*/  LDSM.16.M88.4 R16, [R234+0x6000] ;  /* 0x00600000ea10783b */ /* 0x000fe80000000200 */
[----:B------:R-:W1:Y:S03]  /*3340*/  LDSM.16.M88.4 R20, [R231+0xe000] ;  /* 0x00e00000e714783b */ /* 0x000e660000000200 */
[C---:B--2---:R-:W-:Y:S08]  /*3350*/  HMMA.16816.F32.BF16 R4, R44.reuse, R42, R4 ;  /* 0x0000002a2c04723c */ /* 0x044ff00000041804 */
[----:B------:R-:W-:Y:S01]  /*3360*/  HMMA.16816.F32.BF16 R8, R44, R40, R8 ;  /* 0x000000282c08723c */ /* 0x000fe20000041808 */
[----:B------:R-:W-:Y:S07]  /*3370*/  LDSM.16.M88.4 R40, [R235+0x7000] ;  /* 0x00700000eb28783b */ /* 0x000fee0000000200 */
[C---:B------:R-:W-:Y:S08]  /*3380*/  HMMA.16816.F32.BF16 R24, R48.reuse, R28, R24 ;  /* 0x0000001c3018723c */ /* 0x040ff00000041818 */
[----:B------:R-:W-:Y:S01]  /*3390*/  HMMA.16816.F32.BF16 R36, R48, R30, R36 ;  /* 0x0000001e3024723c */ /* 0x000fe20000041824 */
[----:B------:R-:W2:Y:S07]  /*33a0*/  LDSM.16.M88.4 R28, [R231+0xe800] ;  /* 0x00e80000e71c783b */ /* 0x000eae0000000200 */
[----:B------:R-:W-:Y:S08]  /*33b0*/  HMMA.16816.F32.BF16 R32, R68, R84, R32 ;  /* 0x000000544420723c */ /* 0x000ff00000041820 */
[C---:B-1----:R-:W-:Y:S08]  /*33c0*/  HMMA.16816.F32.BF16 R4, R16.reuse, R22, R4 ;  /* 0x000000161004723c */ /* 0x042ff00000041804 */
[----:B------:R-:W-:Y:S01]  /*33d0*/  HMMA.16816.F32.BF16 R8, R16, R20, R8 ;  /* 0x000000141008723c */ /* 0x000fe20000041808 */
[----:B------:R-:W-:Y:S07]  /*33e0*/  LDSM.16.M88.4 R20, [R224+0x6800] ;  /* 0x00680000e014783b */ /* 0x000fee0000000200 */
[C---:B------:R-:W-:Y:S08]  /*33f0*/  HMMA.16816.F32.BF16 R24, R44.reuse, R80, R24 ;  /* 0x000000502c18723c */ /* 0x040ff00000041818 */
[----:B------:R-:W-:Y:S08]  /*3400*/  HMMA.16816.F32.BF16 R36, R44, R82, R36 ;  /* 0x000000522c24723c */ /* 0x000ff00000041824 */
[C---:B------:R-:W-:Y:S08]  /*3410*/  HMMA.16816.F32.BF16 R4, R12.reuse, R74, R4 ;  /* 0x0000004a0c04723c */ /* 0x040ff00000041804 */
[----:B------:R-:W-:Y:S01]  /*3420*/  HMMA.16816.F32.BF16 R8, R12, R72, R8 ;  /* 0x000000480c08723c */ /* 0x000fe20000041808 */
[----:B------:R-:W-:Y:S07]  /*3430*/  LDSM.16.M88.4 R72, [R231+0xf000] ;  /* 0x00f00000e748783b */ /* 0x000fee0000000200 */
[----:B------:R-:W-:Y:S08]  /*3440*/  HMMA.16816.F32.BF16 R32, R48, R76, R32 ;  /* 0x0000004c3020723c */ /* 0x000ff00000041820 */
[----:B--2---:R-:W-:Y:S01]  /*3450*/  HMMA.16816.F32.BF16 R24, R16, R28, R24 ;  /* 0x0000001c1018723c */ /* 0x004fe20000041818 */
[----:B------:R-:W-:-:S02]  /*3460*/  FMUL.FTZ R4, R4, c[0x0][0x2ec] ;  /* 0x0000bb0004047a20 */ /* 0x000fc40000410000 */
[----:B------:R-:W-:Y:S02]  /*3470*/  FMUL.FTZ R5, R5, c[0x0][0x2ec] ;  /* 0x0000bb0005057a20 */ /* 0x000fe40000410000 */
[----:B------:R-:W-:Y:S02]  /*3480*/  FMUL.FTZ R6, R6, c[0x0][0x2ec] ;  /* 0x0000bb0006067a20 */ /* 0x000fe40000410000 */
[----:B------:R-:W-:Y:S01]  /*3490*/  FMUL.FTZ R7, R7, c[0x0][0x2ec] ;  /* 0x0000bb0007077a20 */ /* 0x000fe20000410000 */
[----:B------:R-:W-:Y:S01]  /*34a0*/  HMMA.16816.F32.BF16 R36, R16, R30, R36 ;  /* 0x0000001e1024723c */ /* 0x000fe20000041824 */
[----:B------:R-:W1:Y:S01]  /*34b0*/  LDSM.16.M88.4 R28, [R237+0xf800] ;  /* 0x00f80000ed1c783b */ /* 0x000e620000000200 */
[----:B------:R-:W-:Y:S02]  /*34c0*/  FMUL.FTZ R3, R9, c[0x0][0x2ec] ;  /* 0x0000bb0009037a20 */ /* 0x000fe40000410000 */
[----:B------:R-:W-:Y:S02]  /*34d0*/  FMUL.FTZ R9, R11, c[0x0][0x2ec] ;  /* 0x0000bb000b097a20 */ /* 0x000fe40000410000 */
[----:B------:R-:W2:Y:S02]  /*34e0*/  MUFU.TANH R11, R4 ;  /* 0x00000004000b7308 */ /* 0x000ea40000002400 */
[C---:B------:R-:W-:Y:S06]  /*34f0*/  HMMA.16816.F32.BF16 R60, R68.reuse, R86, R60 ;  /* 0x00000056443c723c */ /* 0x040fec000004183c */
[----:B------:R-:W-:Y:S02]  /*3500*/  MUFU.TANH R3, R3 ;  /* 0x0000000300037308 */ /* 0x000fe40000002400 */
[----:B------:R-:W-:Y:S06]  /*3510*/  HMMA.16816.F32.BF16 R56, R68, R64, R56 ;  /* 0x000000404438723c */ /* 0x000fec0000041838 */
[----:B------:R-:W-:Y:S02]  /*3520*/  MUFU.TANH R64, R7 ;  /* 0x0000000700407308 */ /* 0x000fe40000002400 */
[----:B------:R-:W-:Y:S06]  /*3530*/  HMMA.16816.F32.BF16 R32, R44, R40, R32 ;  /* 0x000000282c20723c */ /* 0x000fec0000041820 */
[----:B------:R-:W-:Y:S02]  /*3540*/  MUFU.TANH R40, R5 ;  /* 0x0000000500287308 */ /* 0x000fe40000002400 */
[----:B------:R-:W-:Y:S06]  /*3550*/  HMMA.16816.F32.BF16 R52, R68, R66, R52 ;  /* 0x000000424434723c */ /* 0x000fec0000041834 */
[----:B------:R3:W4:Y:S02]  /*3560*/  MUFU.TANH R41, R6 ;  /* 0x0000000600297308 */ /* 0x0007240000002400 */
[C---:B------:R-:W-:Y:S01]  /*3570*/  HMMA.16816.F32.BF16 R60, R48.reuse, R78, R60 ;  /* 0x0000004e303c723c */ /* 0x040fe2000004183c */
[----:B------:R-:W-:Y:S05]  /*3580*/  LDSM.16.M88.4 R76, [R224+0x7000] ;  /* 0x00700000e04c783b */ /* 0x000fea0000000200 */
[----:B------:R-:W2:Y:S02]  /*3590*/  MUFU.TANH R9, R9 ;  /* 0x0000000900097308 */ /* 0x000ea40000002400 */
[----:B-1----:R-:W-:Y:S01]  /*35a0*/  HMMA.16816.F32.BF16 R56, R48, R28, R56 ;  /* 0x0000001c3038723c */ /* 0x002fe20000041838 */
[----:B---3--:R-:W1:Y:S07]  /*35b0*/  LDSM.16.M88.4 R4, [R235+0x7800] ;  /* 0x00780000eb04783b */ /* 0x008e6e0000000200 */
[C---:B------:R-:W-:Y:S08]  /*35c0*/  HMMA.16816.F32.BF16 R24, R12.reuse, R20, R24 ;  /* 0x000000140c18723c */ /* 0x040ff00000041818 */
[----:B------:R-:W-:Y:S01]  /*35d0*/  HMMA.16816.F32.BF16 R36, R12, R22, R36 ;  /* 0x000000160c24723c */ /* 0x000fe20000041824 */
[----:B------:R-:W3:Y:S07]  /*35e0*/  LDSM.16.M88.4 R20, [R231+0xf800] ;  /* 0x00f80000e714783b */ /* 0x000eee0000000200 */
[----:B------:R-:W-:Y:S08]  /*35f0*/  HMMA.16816.F32.BF16 R52, R48, R30, R52 ;  /* 0x0000001e3034723c */ /* 0x000ff00000041834 */
[----:B------:R-:W-:Y:S01]  /*3600*/  HMMA.16816.F32.BF16 R60, R44, R42, R60 ;  /* 0x0000002a2c3c723c */ /* 0x000fe2000004183c */
        /* <DEDUP_REMOVED lines=9> */
[----:B------:R-:W-:Y:S01]  /*36a0*/  MUFU.TANH R42, R25 ;  /* 0x00000019002a7308 */ /* 0x000fe20000002400 */
[----:B------:R-:W-:Y:S01]  /*36b0*/  FMUL.FTZ R37, R39, c[0x0][0x2ec] ;  /* 0x0000bb0027257a20 */ /* 0x000fe20000410000 */
[C---:B-1----:R-:W-:Y:S06]  /*36c0*/  HMMA.16816.F32.BF16 R56, R44.reuse, R4, R56 ;  /* 0x000000042c38723c */ /* 0x042fec0000041838 */
[----:B------:R-:W1:Y:S01]  /*36d0*/  MUFU.TANH R28, R26 ;  /* 0x0000001a001c7308 */ /* 0x000e620000002400 */
[----:B------:R-:W-:Y:S01]  /*36e0*/  IMAD.IADD R4, R93, 0x1, -R95 ;  /* 0x000000015d047824 */ /* 0x000fe200078e0a5f */
[----:B------:R-:W-:Y:S04]  /*36f0*/  HMMA.16816.F32.BF16 R52, R44, R6, R52 ;  /* 0x000000062c34723c */ /* 0x000fe80000041834 */
[----:B------:R-:W-:-:S02]  /*3700*/  SHF.R.S32.HI R5, RZ, 0x1f, R4 ;  /* 0x0000001fff057819 */ /* 0x000fc40000011404 */
[----:B------:R1:W1:Y:S02]  /*3710*/  MUFU.TANH R29, R27 ;  /* 0x0000001b001d7308 */ /* 0x0002640000002400 */
[----:B------:R-:W-:Y:S01]  /*3720*/  HMMA.16816.F32.BF16 R60, R16, R74, R60 ;  /* 0x0000004a103c723c */ /* 0x000fe2000004183c */
[----:B------:R-:W-:-:S04]  /*3730*/  LEA.HI R4, R5, R4, RZ, 0x2 ;  /* 0x0000000405047211 */ /* 0x000fc800078f10ff */
[----:B------:R-:W-:Y:S01]  /*3740*/  SHF.R.S32.HI R4, RZ, 0x2, R4 ;  /* 0x00000002ff047819 */ /* 0x000fe20000011404 */
[----:B------:R-:W2:Y:S02]  /*3750*/  MUFU.TANH R30, R30 ;  /* 0x0000001e001e7308 */ /* 0x000ea40000002400 */
[----:B---3--:R-:W-:Y:S01]  /*3760*/  HMMA.16816.F32.BF16 R56, R16, R20, R56 ;  /* 0x000000141038723c */ /* 0x008fe20000041838 */
[----:B------:R-:W-:-:S04]  /*3770*/  IADD3 R4, R94, 0x1, R4 ;  /* 0x000000015e047810 */ /* 0x000fc80007ffe004 */
[----:B------:R-:W-:Y:S01]  /*3780*/  IADD3 R97, R92, R4, -R97 ;  /* 0x000000045c617210 */ /* 0x000fe20007ffe861 */
[----:B-1----:R-:W1:Y:S01]  /*3790*/  LDSM.16.M88.4 R24, [R224+0x7800] ;  /* 0x00780000e018783b */ /* 0x002e620000000200 */
[----:B------:R-:W-:Y:S01]  /*37a0*/  IMAD.IADD R20, R88, 0x1, R202 ;  /* 0x0000000158147824 */ /* 0x000fe200078e02ca */
[----:B------:R-:W-:Y:S01]  /*37b0*/  HMMA.16816.F32.BF16 R32, R12, R76, R32 ;  /* 0x0000004c0c20723c */ /* 0x000fe20000041820 */
[----:B------:R-:W-:Y:S01]  /*37c0*/  IADD3 R97, R97, c[0x0][0x2e8], RZ ;  /* 0x0000ba0061617a10 */ /* 0x000fe20007ffe0ff */
[----:B------:R-:W3:Y:S01]  /*37d0*/  MUFU.TANH R36, R36 ;  /* 0x0000002400247308 */ /* 0x000ee20000002400 */
[----:B------:R-:W-:-:S04]  /*37e0*/  DEPBAR.LE SB0, 0x0 ;  /* 0x000080000000791a */ /* 0x000fc80000000000 */
[C---:B------:R-:W-:Y:S01]  /*37f0*/  IADD3 R200, R97.reuse, 0x8, RZ ;  /* 0x0000000861c87810 */ /* 0x040fe20007ffe0ff */
[----:B------:R-:W-:Y:S01]  /*3800*/  HMMA.16816.F32.BF16 R52, R16, R22, R52 ;  /* 0x000000161034723c */ /* 0x000fe20000041834 */
[----:B------:R-:W-:Y:S01]  /*3810*/  IADD3 R5, R20, 0x1, RZ ;  /* 0x0000000114057810 */ /* 0x000fe20007ffe0ff */
[----:B------:R-:W1:Y:S01]  /*3820*/  MUFU.TANH R31, R31 ;  /* 0x0000001f001f7308 */ /* 0x000e620000002400 */
[-C--:B------:R-:W-:Y:S01]  /*3830*/  IMNMX R201, R97, R92.reuse, PT ;  /* 0x0000005c61c97217 */ /* 0x080fe20003800200 */
[----:B------:R-:W-:Y:S01]  /*3840*/  IMAD.IADD R4, R91, 0x1, R90 ;  /* 0x000000015b047824 */ /* 0x000fe200078e025a */
[----:B------:R-:W-:Y:S02]  /*3850*/  IMNMX R200, R200, R92, PT ;  /* 0x0000005cc8c87217 */ /* 0x000fe40003800200 */
[C---:B------:R-:W-:Y:S01]  /*3860*/  ISETP.GE.AND P4, PT, R5.reuse, R201, PT ;  /* 0x000000c90500720c */ /* 0x040fe20003f86270 */
[----:B------:R-:W-:Y:S01]  /*3870*/  HMMA.16816.F32.BF16 R60, R12, R78, R60 ;  /* 0x0000004e0c3c723c */ /* 0x000fe2000004183c */
[----:B------:R-:W-:Y:S01]  /*3880*/  ISETP.GE.AND P1, PT, R5, R200, PT ;  /* 0x000000c80500720c */ /* 0x000fe20003f26270 */
[----:B------:R-:W1:Y:S01]  /*3890*/  MUFU.TANH R37, R37 ;  /* 0x0000002500257308 */ /* 0x000e620000002400 */
[----:B------:R-:W-:-:S02]  /*38a0*/  IADD3 R5, R20, 0x8, RZ ;  /* 0x0000000814057810 */ /* 0x000fc40007ffe0ff */
[----:B------:R-:W-:Y:S02]  /*38b0*/  IADD3 R6, R20, 0x9, RZ ;  /* 0x0000000914067810 */ /* 0x000fe40007ffe0ff */
[CC--:B------:R-:W-:Y:S01]  /*38c0*/  ISETP.GE.AND P2, PT, R5.reuse, R201.reuse, PT ;  /* 0x000000c90500720c */ /* 0x0c0fe20003f46270 */
[----:B------:R-:W-:Y:S01]  /*38d0*/  FMUL.FTZ R32, R32, c[0x0][0x2ec] ;  /* 0x0000bb0020207a20 */ /* 0x000fe20000410000 */
[-C--:B------:R-:W-:Y:S01]  /*38e0*/  ISETP.GE.AND P5, PT, R5, R200.reuse, PT ;  /* 0x000000c80500720c */ /* 0x080fe20003fa6270 */
[----:B------:R-:W-:Y:S01]  /*38f0*/  FMUL.FTZ R34, R34, c[0x0][0x2ec] ;  /* 0x0000bb0022227a20 */ /* 0x000fe20000410000 */
[----:B------:R-:W-:Y:S01]  /*3900*/  IADD3 R5, R20, 0x11, RZ ;  /* 0x0000001114057810 */ /* 0x000fe20007ffe0ff */
[----:B------:R-:W3:Y:S01]  /*3910*/  MUFU.TANH R185, R32 ;  /* 0x0000002000b97308 */ /* 0x000ee20000002400 */
[C---:B------:R-:W-:Y:S01]  /*3920*/  ISETP.GE.AND P3, PT, R6.reuse, R201, PT ;  /* 0x000000c90600720c */ /* 0x040fe20003f66270 */
[----:B------:R-:W-:Y:S01]  /*3930*/  FMUL.FTZ R33, R33, c[0x0][0x2ec] ;  /* 0x0000bb0021217a20 */ /* 0x000fe20000410000 */
[----:B------:R-:W-:Y:S01]  /*3940*/  ISETP.GE.AND P6, PT, R6, R200, PT ;  /* 0x000000c80600720c */ /* 0x000fe20003fc6270 */
[----:B------:R-:W-:Y:S01]  /*3950*/  FMUL.FTZ R35, R35, c[0x0][0x2ec] ;  /* 0x0000bb0023237a20 */ /* 0x000fe20000410000 */
[----:B------:R-:W-:-:S02]  /*3960*/  IADD3 R6, R20, 0x10, RZ ;  /* 0x0000001014067810 */ /* 0x000fc40007ffe0ff */
[----:B--2---:R-:W-:Y:S01]  /*3970*/  FSEL R17, R11, -INF , !P2 ;  /* 0xff8000000b117808 */ /* 0x004fe20005000000 */
[----:B------:R-:W2:Y:S01]  /*3980*/  MUFU.TANH R189, R34 ;  /* 0x0000002200bd7308 */ /* 0x000ea20000002400 */
[----:B----4-:R-:W-:Y:S01]  /*3990*/  FSEL R41, R41, -INF , !P5 ;  /* 0xff80000029297808 */ /* 0x010fe20006800000 */
[C---:B-1----:R-:W-:Y:S01]  /*39a0*/  HMMA.16816.F32.BF16 R56, R12.reuse, R24, R56 ;  /* 0x000000180c38723c */ /* 0x042fe20000041838 */
[CC--:B------:R-:W-:Y:S01]  /*39b0*/  ISETP.GE.AND P2, PT, R5.reuse, R201.reuse, PT ;  /* 0x000000c90500720c */ /* 0x0c0fe20003f46270 */
[----:B------:R-:W-:Y:S01]  /*39c0*/  FMUL.FTZ R60, R60, c[0x0][0x2ec] ;  /* 0x0000bb003c3c7a20 */ /* 0x000fe20000410000 */
[-C--:B------:R-:W-:Y:S01]  /*39d0*/  ISETP.GE.AND P5, PT, R5, R200.reuse, PT ;  /* 0x000000c80500720c */ /* 0x080fe20003fa6270 */
[----:B------:R-:W-:Y:S01]  /*39e0*/  FMUL.FTZ R62, R62, c[0x0][0x2ec] ;  /* 0x0000bb003e3e7a20 */ /* 0x000fe20000410000 */
[----:B------:R-:W-:Y:S01]  /*39f0*/  FSEL R16, R3, -INF , !P4 ;  /* 0xff80000003107808 */ /* 0x000fe20006000000 */
[----:B------:R-:W1:Y:S01]  /*3a00*/  MUFU.TANH R186, R33 ;  /* 0x0000002100ba7308 */ /* 0x000e620000002400 */
[----:B------:R-:W-:Y:S01]  /*3a10*/  FSEL R7, R9, -INF , !P1 ;  /* 0xff80000009077808 */ /* 0x000fe20004800000 */
[----:B------:R-:W-:Y:S01]  /*3a20*/  HMMA.16816.F32.BF16 R24, R12, R26, R52 ;  /* 0x0000001a0c18723c */ /* 0x000fe20000041834 */
[----:B------:R-:W-:Y:S01]  /*3a30*/  IADD3 R5, R20, 0x18, RZ ;  /* 0x0000001814057810 */ /* 0x000fe20007ffe0ff */
[----:B------:R-:W-:Y:S01]  /*3a40*/  FMUL.FTZ R61, R61, c[0x0][0x2ec] ;  /* 0x0000bb003d3d7a20 */ /* 0x000fe20000410000 */
[C---:B------:R-:W-:Y:S01]  /*3a50*/  ISETP.GE.AND P4, PT, R6.reuse, R201, PT ;  /* 0x000000c90600720c */ /* 0x040fe20003f86270 */
[----:B------:R-:W-:Y:S01]  /*3a60*/  FMUL.FTZ R63, R63, c[0x0][0x2ec] ;  /* 0x0000bb003f3f7a20 */ /* 0x000fe20000410000 */
[----:B------:R-:W-:Y:S01]  /*3a70*/  ISETP.GE.AND P1, PT, R6, R200, PT ;  /* 0x000000c80600720c */ /* 0x000fe20003f26270 */
[----:B------:R4:W1:Y:S01]  /*3a80*/  MUFU.TANH R190, R35 ;  /* 0x0000002300be7308 */ /* 0x0008620000002400 */
[----:B------:R-:W-:-:S02]  /*3a90*/  IADD3 R3, R20, 0x19, RZ ;  /* 0x0000001914037810 */ /* 0x000fc40007ffe0ff */
[----:B------:R-:W-:Y:S02]  /*3aa0*/  FSEL R40, R40, -INF , !P3 ;  /* 0xff80000028287808 */ /* 0x000fe40005800000 */
[----:B------:R-:W-:Y:S02]  /*3ab0*/  FSEL R64, R64, -INF , !P6 ;  /* 0xff80000040407808 */ /* 0x000fe40007000000 */
[CC--:B------:R-:W-:Y:S01]  /*3ac0*/  ISETP.GE.AND P3, PT, R5.reuse, R201.reuse, PT ;  /* 0x000000c90500720c */ /* 0x0c0fe20003f66270 */
[----:B------:R-:W1:Y:S01]  /*3ad0*/  MUFU.TANH R187, R60 ;  /* 0x0000003c00bb7308 */ /* 0x000e620000002400 */
[-C--:B------:R-:W-:Y:S01]  /*3ae0*/  ISETP.GE.AND P6, PT, R5, R200.reuse, PT ;  /* 0x000000c80500720c */ /* 0x080fe20003fc6270 */
[----:B------:R-:W-:Y:S01]  /*3af0*/  FMUL.FTZ R56, R56, c[0x0][0x2ec] ;  /* 0x0000bb0038387a20 */ /* 0x000fe20000410000 */
[----:B------:R-:W-:Y:S01]  /*3b00*/  FSEL R5, R65, -INF , !P4 ;  /* 0xff80000041057808 */ /* 0x000fe20006000000 */
[----:B------:R-:W-:Y:S01]  /*3b10*/  FMUL.FTZ R57, R57, c[0x0][0x2ec] ;  /* 0x0000bb0039397a20 */ /* 0x000fe20000410000 */
[----:B------:R-:W-:Y:S01]  /*3b20*/  FSEL R9, R28, -INF , !P1 ;  /* 0xff8000001c097808 */ /* 0x000fe20004800000 */
[----:B------:R-:W-:Y:S01]  /*3b30*/  FMUL.FTZ R58, R58, c[0x0][0x2ec] ;  /* 0x0000bb003a3a7a20 */ /* 0x000fe20000410000 */
[C---:B------:R-:W-:Y:S01]  /*3b40*/  ISETP.GE.AND P4, PT, R3.reuse, R201, PT ;  /* 0x000000c90300720c */ /* 0x040fe20003f86270 */
[----:B------:R-:W1:Y:S01]  /*3b50*/  MUFU.TANH R191, R62 ;  /* 0x0000003e00bf7308 */ /* 0x000e620000002400 */
[----:B------:R-:W-:Y:S01]  /*3b60*/  ISETP.GE.AND P1, PT, R3, R200, PT ;  /* 0x000000c80300720c */ /* 0x000fe20003f26270 */
[----:B----4-:R-:W-:Y:S01]  /*3b70*/  FMUL.FTZ R35, R59, c[0x0][0x2ec] ;  /* 0x0000bb003b237a20 */ /* 0x010fe20000410000 */
[----:B------:R-:W-:Y:S01]  /*3b80*/  IADD3 R11, R20, 0x20, RZ ;  /* 0x00000020140b7810 */ /* 0x000fe20007ffe0ff */
[----:B------:R-:W-:Y:S01]  /*3b90*/  FMUL.FTZ R24, R24, c[0x0][0x2ec] ;  /* 0x0000bb0018187a20 */ /* 0x000fe20000410000 */
[----:B------:R-:W-:Y:S01]  /*3ba0*/  IADD3 R3, R20, 0x21, RZ ;  /* 0x0000002114037810 */ /* 0x000fe20007ffe0ff */
[----:B------:R-:W-:Y:S01]  /*3bb0*/  FMUL.FTZ R26, R26, c[0x0][0x2ec] ;  /* 0x0000bb001a1a7a20 */ /* 0x000fe20000410000 */
[----:B------:R-:W-:Y:S01]  /*3bc0*/  FSEL R6, R42, -INF , !P2 ;  /* 0xff8000002a067808 */ /* 0x000fe20005000000 */
[----:B------:R-:W4:Y:S01]  /*3bd0*/  MUFU.TANH R188, R61 ;  /* 0x0000003d00bc7308 */ /* 0x000f220000002400 */
[----:B------:R-:W-:Y:S01]  /*3be0*/  FSEL R14, R29, -INF , !P5 ;  /* 0xff8000001d0e7808 */ /* 0x000fe20006800000 */
[----:B------:R-:W-:Y:S01]  /*3bf0*/  FMUL.FTZ R25, R25, c[0x0][0x2ec] ;  /* 0x0000bb0019197a20 */ /* 0x000fe20000410000 */
[----:B------:R-:W-:Y:S01]  /*3c00*/  FSEL R15, R30, -INF , !P3 ;  /* 0xff8000001e0f7808 */ /* 0x000fe20005800000 */
[----:B------:R-:W-:Y:S01]  /*3c10*/  FMUL.FTZ R27, R27, c[0x0][0x2ec] ;  /* 0x0000bb001b1b7a20 */ /* 0x000fe20000410000 */
[----:B---3--:R-:W-:-:S02]  /*3c20*/  FSEL R13, R36, -INF , !P6 ;  /* 0xff800000240d7808 */ /* 0x008fc40007000000 */
[CC--:B------:R-:W-:Y:S01]  /*3c30*/  ISETP.GE.AND P2, PT, R11.reuse, R201.reuse, PT ;  /* 0x000000c90b00720c */ /* 0x0c0fe20003f46270 */
[----:B------:R-:W3:Y:S01]  /*3c40*/  MUFU.TANH R192, R63 ;  /* 0x0000003f00c07308 */ /* 0x000ee20000002400 */
[-C--:B------:R-:W-:Y:S02]  /*3c50*/  ISETP.GE.AND P5, PT, R11, R200.reuse, PT ;  /* 0x000000c80b00720c */ /* 0x080fe40003fa6270 */
[C---:B------:R-:W-:Y:S02]  /*3c60*/  ISETP.GE.AND P3, PT, R3.reuse, R201, PT ;  /* 0x000000c90300720c */ /* 0x040fe40003f66270 */
[----:B------:R-:W-:Y:S02]  /*3c70*/  ISETP.GE.AND P6, PT, R3, R200, PT ;  /* 0x000000c80300720c */ /* 0x000fe40003fc6270 */
[C---:B------:R-:W-:Y:S01]  /*3c80*/  IADD3 R18, R20.reuse, 0x28, RZ ;  /* 0x0000002814127810 */ /* 0x040fe20007ffe0ff */
[----:B------:R-:W1:Y:S01]  /*3c90*/  MUFU.TANH R198, R56 ;  /* 0x0000003800c67308 */ /* 0x000e620000002400 */
[----:B------:R-:W-:-:S02]  /*3ca0*/  IADD3 R3, R20, 0x29, RZ ;  /* 0x0000002914037810 */ /* 0x000fc40007ffe0ff */
[----:B------:R-:W-:Y:S02]  /*3cb0*/  FSEL R11, R31, -INF , !P4 ;  /* 0xff8000001f0b7808 */ /* 0x000fe40006000000 */
[----:B------:R-:W-:Y:S02]  /*3cc0*/  FSEL R12, R37, -INF , !P1 ;  /* 0xff800000250c7808 */ /* 0x000fe40004800000 */
[C---:B------:R-:W-:Y:S01]  /*3cd0*/  ISETP.GE.AND P4, PT, R18.reuse, R201, PT ;  /* 0x000000c91200720c */ /* 0x040fe20003f86270 */
[----:B------:R-:W-:Y:S01]  /*3ce0*/  MUFU.TANH R197, R57 ;  /* 0x0000003900c57308 */ /* 0x000fe20000002400 */
[----:B------:R-:W-:Y:S02]  /*3cf0*/  ISETP.GE.AND P1, PT, R18, R200, PT ;  /* 0x000000c81200720c */ /* 0x000fe40003f26270 */
[----:B------:R-:W-:Y:S02]  /*3d00*/  FSEL R185, R185, -INF , !P2 ;  /* 0xff800000b9b97808 */ /* 0x000fe40005000000 */
[----:B--2---:R-:W-:-:S02]  /*3d10*/  FSEL R189, R189, -INF , !P5 ;  /* 0xff800000bdbd7808 */ /* 0x004fc40006800000 */
[C---:B------:R-:W-:Y:S01]  /*3d20*/  ISETP.GE.AND P2, PT, R3.reuse, R201, PT ;  /* 0x000000c90300720c */ /* 0x040fe20003f46270 */
[----:B------:R-:W2:Y:S01]  /*3d30*/  MUFU.TANH R193, R58 ;  /* 0x0000003a00c17308 */ /* 0x000ea20000002400 */
[----:B------:R-:W-:Y:S02]  /*3d40*/  ISETP.GE.AND P5, PT, R3, R200, PT ;  /* 0x000000c80300720c */ /* 0x000fe40003fa6270 */
[C---:B------:R-:W-:Y:S02]  /*3d50*/  IADD3 R18, R20.reuse, 0x30, RZ ;  /* 0x0000003014127810 */ /* 0x040fe40007ffe0ff */
[----:B------:R-:W-:Y:S02]  /*3d60*/  IADD3 R3, R20, 0x31, RZ ;  /* 0x0000003114037810 */ /* 0x000fe40007ffe0ff */
[----:B-1----:R-:W-:Y:S01]  /*3d70*/  FSEL R186, R186, -INF , !P3 ;  /* 0xff800000baba7808 */ /* 0x002fe20005800000 */
[----:B------:R-:W1:Y:S01]  /*3d80*/  MUFU.TANH R35, R35 ;  /* 0x0000002300237308 */ /* 0x000e620000002400 */
[----:B------:R-:W-:-:S02]  /*3d90*/  FSEL R190, R190, -INF , !P6 ;  /* 0xff800000bebe7808 */ /* 0x000fc40007000000 */
[CC--:B------:R-:W-:Y:S02]  /*3da0*/  ISETP.GE.AND P3, PT, R18.reuse, R201.reuse, PT ;  /* 0x000000c91200720c */ /* 0x0c0fe40003f66270 */
[-C--:B------:R-:W-:Y:S01]  /*3db0*/  ISETP.GE.AND P6, PT, R18, R200.reuse, PT ;  /* 0x000000c81200720c */ /* 0x080fe20003fc6270 */
[----:B------:R-:W-:Y:S01]  /*3dc0*/  FMUL.FTZ R18, R8, c[0x0][0x2ec] ;  /* 0x0000bb0008127a20 */ /* 0x000fe20000410000 */
[----:B------:R-:W-:Y:S01]  /*3dd0*/  FSEL R187, R187, -INF , !P4 ;  /* 0xff800000bbbb7808 */ /* 0x000fe20006000000 */
[----:B------:R-:W-:Y:S01]  /*3de0*/  FMUL.FTZ R8, R10, c[0x0][0x2ec] ;  /* 0x0000bb000a087a20 */ /* 0x000fe20000410000 */
[----:B------:R-:W-:Y:S01]  /*3df0*/  FSEL R191, R191, -INF , !P1 ;  /* 0xff800000bfbf7808 */ /* 0x000fe20004800000 */
[----:B------:R-:W1:Y:S01]  /*3e00*/  MUFU.TANH R196, R24 ;  /* 0x0000001800c47308 */ /* 0x000e620000002400 */
[C---:B------:R-:W-:Y:S02]  /*3e10*/  ISETP.GE.AND P4, PT, R3.reuse, R201, PT ;  /* 0x000000c90300720c */ /* 0x040fe40003f86270 */
[----:B------:R-:W-:-:S02]  /*3e20*/  ISETP.GE.AND P1, PT, R3, R200, PT ;  /* 0x000000c80300720c */ /* 0x000fc40003f26270 */
[----:B------:R-:W-:Y:S02]  /*3e30*/  IADD3 R3, R20, 0x38, RZ ;  /* 0x0000003814037810 */ /* 0x000fe40007ffe0ff */
[----:B----4-:R-:W-:Y:S01]  /*3e40*/  FSEL R188, R188, -INF , !P2 ;  /* 0xff800000bcbc7808 */ /* 0x010fe20005000000 */
[----:B------:R-:W4:Y:S01]  /*3e50*/  MUFU.TANH R33, R26 ;  /* 0x0000001a00217308 */ /* 0x000f220000002400 */
[----:B---3--:R-:W-:Y:S02]  /*3e60*/  FSEL R192, R192, -INF , !P5 ;  /* 0xff800000c0c07808 */ /* 0x008fe40006800000 */
[----:B------:R-:W-:Y:S02]  /*3e70*/  FSEL R198, R198, -INF , !P3 ;  /* 0xff800000c6c67808 */ /* 0x000fe40005800000 */
[----:B------:R-:W-:Y:S02]  /*3e80*/  ISETP.GT.AND P2, PT, R165, 0x1, PT ;  /* 0x00000001a500780c */ /* 0x000fe40003f44270 */
[C---:B------:R-:W-:Y:S01]  /*3e90*/  ISETP.GE.AND P5, PT, R3.reuse, R201, PT ;  /* 0x000000c90300720c */ /* 0x040fe20003fa6270 */
[----:B------:R-:W-:Y:S01]  /*3ea0*/  MUFU.TANH R8, R8 ;  /* 0x0000000800087308 */ /* 0x000fe20000002400 */
[----:B------:R-:W-:Y:S01]  /*3eb0*/  BAR.SYNC.DEFER_BLOCKING 0x0 ;  /* 0x0000000000007b1d */ /* 0x000fe20000010000 */
[----:B------:R-:W-:-:S02]  /*3ec0*/  ISETP.GE.AND P3, PT, R3, R200, PT ;  /* 0x000000c80300720c */ /* 0x000fc40003f66270 */
[----:B--2---:R-:W-:Y:S02]  /*3ed0*/  FSEL R193, R193, -INF , !P6 ;  /* 0xff800000c1c17808 */ /* 0x004fe40007000000 */
[----:B------:R-:W-:Y:S02]  /*3ee0*/  FSEL R197, R197, -INF , !P4 ;  /* 0xff800000c5c57808 */ /* 0x000fe40006000000 */
[----:B------:R-:W2:Y:S01]  /*3ef0*/  MUFU.TANH R3, R18 ;  /* 0x0000001200037308 */ /* 0x000ea20000002400 */
[C---:B------:R-:W-:Y:S02]  /*3f00*/  ISETP.GE.AND P6, PT, R20.reuse, R201, PT ;  /* 0x000000c91400720c */ /* 0x040fe40003fc6270 */
[C---:B------:R-:W-:Y:S02]  /*3f10*/  ISETP.GE.AND P4, PT, R20.reuse, R200, PT ;  /* 0x000000c81400720c */ /* 0x040fe40003f86270 */
[----:B------:R-:W-:Y:S02]  /*3f20*/  IADD3 R20, R20, 0x39, RZ ;  /* 0x0000003914147810 */ /* 0x000fe40007ffe0ff */
[----:B-1----:R-:W-:Y:S01]  /*3f30*/  FSEL R35, R35, -INF , !P1 ;  /* 0xff80000023237808 */ /* 0x002fe20004800000 */
[----:B------:R-:W1:Y:S01]  /*3f40*/  MUFU.TANH R194, R25 ;  /* 0x0000001900c27308 */ /* 0x000e620000002400 */
[----:B------:R-:W-:-:S02]  /*3f50*/  FSEL R196, R196, -INF , !P5 ;  /* 0xff800000c4c47808 */ /* 0x000fc40006800000 */
[----:B----4-:R-:W-:Y:S02]  /*3f60*/  FSEL R33, R33, -INF , !P3 ;  /* 0xff80000021217808 */ /* 0x010fe40005800000 */
[C---:B------:R-:W-:Y:S02]  /*3f70*/  @!P2 LEA R248, P1, R167.reuse, c[0x0][0x168], 0x1 ;  /* 0x00005a00a7f8aa11 */ /* 0x040fe400078208ff */
[C---:B------:R-:W-:Y:S01]  /*3f80*/  ISETP.GE.AND P5, PT, R20.reuse, R201, PT ;  /* 0x000000c91400720c */ /* 0x040fe20003fa6270 */
[----:B------:R-:W3:Y:S01]  /*3f90*/  MUFU.TANH R32, R27 ;  /* 0x0000001b00207308 */ /* 0x000ee20000002400 */
[----:B------:R-:W-:Y:S02]  /*3fa0*/  ISETP.GE.AND P3, PT, R20, R200, PT ;  /* 0x000000c81400720c */ /* 0x000fe40003f66270 */
[----:B------:R-:W-:Y:S02]  /*3fb0*/  @!P2 LEA.HI.X R249, R167, c[0x0][0x16c], R166, 0x1, P1 ;  /* 0x00005b00a7f9aa11 */ /* 0x000fe400008f0ca6 */
[----:B--2---:R-:W-:-:S02]  /*3fc0*/  FSEL R3, R3, -INF , !P6 ;  /* 0xff80000003037808 */ /* 0x004fc40007000000 */
[----:B------:R-:W-:Y:S02]  /*3fd0*/  FSEL R8, R8, -INF , !P4 ;  /* 0xff80000008087808 */ /* 0x000fe40006000000 */
[----:B-1----:R-:W-:Y:S02]  /*3fe0*/  FSEL R194, R194, -INF , !P5 ;  /* 0xff800000c2c27808 */ /* 0x002fe40006800000 */
[----:B---3--:R-:W-:Y:S01]  /*3ff0*/  FSEL R32, R32, -INF , !P3 ;  /* 0xff80000020207808 */ /* 0x008fe20005800000 */
[----:B------:R-:W-:Y:S05]  /*4000*/  @!P2 BRA `(.L_x_2375) ;  /* 0x000006400000a947 */ /* 0x000fea0003800000 */
[----:B------:R-:W-:Y:S05]  /*4010*/  @!P0 BRA `(.L_x_2376) ;  /* 0x000003a000008947 */ /* 0x000fea0003800000 */
[----:B------:R-:W1:Y:S01]  /*4020*/  I2F.RP R24, R89 ;  /* 0x0000005900187306 */ /* 0x000e620000209400 */
[----:B------:R-:W-:Y:S02]  /*4030*/  IADD3 R22, R88, -0x40, RZ ;  /* 0xffffffc058167810 */ /* 0x000fe40007ffe0ff */
[----:B------:R-:W-:Y:S02]  /*4040*/  IABS R20, R88 ;  /* 0x0000005800147213 */ /* 0x000fe40000000000 */
[----:B------:R-:W-:-:S02]  /*4050*/  IABS R18, R22 ;  /* 0x0000001600127213 */ /* 0x000fc40000000000 */
        /* <DEDUP_REMOVED lines=12> */
[----:B------:R-:W-:-:S04]  /*4120*/  IMAD.HI.U32 R21, R21, R18, RZ ;  /* 0x0000001215157227 */ /* 0x000fc800078e00ff */
[----:B------:R-:W-:Y:S01]  /*4130*/  IMAD.MOV R19, RZ, RZ, -R23 ;  /* 0x000000ffff137224 */ /* 0x000fe200078e0a17 */
[----:B------:R-:W-:-:S03]  /*4140*/  IADD3 R10, -R21, RZ, RZ ;  /* 0x000000ff150a7210 */ /* 0x000fc60007ffe1ff */
[C---:B------:R-:W-:Y:S02]  /*4150*/  IMAD R19, R89.reuse, R19, R20 ;  /* 0x0000001359137224 */ /* 0x040fe400078e0214 */
        /* <DEDUP_REMOVED lines=9> */
[----:B------:R-:W-:Y:S02]  /*41f0*/  ISETP.NE.AND P2, PT, RZ, c[0x0][0x2d0], PT ;  /* 0x0000b400ff007a0c */ /* 0x000fe40003f45270 */
[----:B------:R-:W-:-:S07]  /*4200*/  LOP3.LUT R19, RZ, c[0x0][0x2d0], RZ, 0x33, !PT ;  /* 0x0000b400ff137a12 */ /* 0x000fce00078e33ff */
[----:B------:R-:W-:Y:S02]  /*4210*/  @P6 IADD3 R23, R23, 0x1, RZ ;  /* 0x0000000117176810 */ /* 0x000fe40007ffe0ff */
[----:B------:R-:W-:Y:S02]  /*4220*/  @P5 IADD3 R21, R21, 0x1, RZ ;  /* 0x0000000115155810 */ /* 0x000fe40007ffe0ff */
[----:B------:R-:W-:-:S03]  /*4230*/  MOV R10, R23 ;  /* 0x00000017000a7202 */ /* 0x000fc60000000f00 */
[----:B------:R-:W-:Y:S02]  /*4240*/  @!P1 IMAD.MOV R21, RZ, RZ, -R21 ;  /* 0x000000ffff159224 */ /* 0x000fe400078e0a15 */
[----:B------:R-:W-:-:S05]  /*4250*/  @!P3 IMAD.MOV R10, RZ, RZ, -R10 ;  /* 0x000000ffff0ab224 */ /* 0x000fca00078e0a0a */
[C---:B------:R-:W-:Y:S02]  /*4260*/  SEL R10, R19.reuse, R10, !P2 ;  /* 0x0000000a130a7207 */ /* 0x040fe40005000000 */
[----:B------:R-:W-:-:S03]  /*4270*/  SEL R19, R19, R21, !P2 ;  /* 0x0000001513137207 */ /* 0x000fc60005000000 */
[----:B------:R-:W-:-:S04]  /*4280*/  IMAD.WIDE R22, R10, 0x4, R246 ;  /* 0x000000040a167825 */ /* 0x000fc800078e02f6 */
[----:B------:R-:W-:Y:S01]  /*4290*/  IMAD.WIDE R20, R19, 0x4, R246 ;  /* 0x0000000413147825 */ /* 0x000fe200078e02f6 */
[----:B------:R1:W2:Y:S05]  /*42a0*/  LDG.E R18, [R22.64] ;  /* 0x0000000a16127981 */ /* 0x0002aa000c1e1900 */
[----:B------:R-:W2:Y:S01]  /*42b0*/  LDG.E R20, [R20.64] ;  /* 0x0000000a14147981 */ /* 0x000ea2000c1e1900 */
[----:B------:R-:W-:Y:S01]  /*42c0*/  IADD3 R10, R10, -R19, RZ ;  /* 0x800000130a0a7210 */ /* 0x000fe20007ffe0ff */
[----:B------:R-:W-:-:S04]  /*42d0*/  IMAD.MOV.U32 R19, RZ, RZ, 0x40 ;  /* 0x00000040ff137424 */ /* 0x000fc800078e00ff */
[----:B------:R-:W-:-:S05]  /*42e0*/  IMAD R19, R10, c[0x0][0x2d0], -R19 ;  /* 0x0000b4000a137a24 */ /* 0x000fca00078e0a13 */
[----:B------:R-:W-:-:S05]  /*42f0*/  SHF.R.S32.HI R10, RZ, 0x1f, R19 ;  /* 0x0000001fff0a7819 */ /* 0x000fca0000011413 */
[----:B------:R-:W-:Y:S02]  /*4300*/  IMAD R10, R10, c[0x0][0x198], RZ ;  /* 0x000066000a0a7a24 */ /* 0x000fe400078e02ff */
[----:B-1----:R-:W-:-:S04]  /*4310*/  IMAD.WIDE.U32 R22, R19, c[0x0][0x198], RZ ;  /* 0x0000660013167a25 */ /* 0x002fc800078e00ff */
        /* <DEDUP_REMOVED lines=8> */
[----:B------:R-:W-:Y:S01]  /*43a0*/  MOV R10, R20 ;  /* 0x00000014000a7202 */ /* 0x000fe20000000f00 */
[----:B------:R-:W-:Y:S05]  /*43b0*/  BRA `(.L_x_2377) ;  /* 0x0000004000007947 */ /* 0x000fea0003800000 */
.L_x_2376:
[----:B------:R-:W-:-:S04]  /*43c0*/  ULEA UR4, -UR8, URZ, 0x6 ;  /* 0x0000003f08047291 */ /* 0x000fc8000f8e313f */
[----:B------:R-:W-:Y:S02]  /*43d0*/  USHF.R.S32.HI UR5, URZ, 0x1f, UR4 ;  /* 0x0000001f3f057899 */ /* 0x000fe40008011404 */
[----:B------:R-:W-:-:S04]  /*43e0*/  MOV R10, UR4 ;  /* 0x00000004000a7c02 */ /* 0x000fc80008000f00 */
[----:B------:R-:W-:Y:S02]  /*43f0*/  MOV R18, UR5 ;  /* 0x0000000500127c02 */ /* 0x000fe40008000f00 */
.L_x_2377:
        /* <DEDUP_REMOVED lines=8> */
[C---:B------:R-:W-:Y:S02]  /*4480*/  IADD3 R22, P1, R249.reuse, UR6, RZ ;  /* 0x00000006f9167c10 */ /* 0x040fe4000ff3e0ff */
[-C--:B------:R-:W-:Y:S02]  /*4490*/  LOP3.LUT R249, R249, R248.reuse, RZ, 0x3c, !PT ;  /* 0x000000f8f9f97212 */ /* 0x080fe400078e3cff */
[----:B------:R-:W-:Y:S02]  /*44a0*/  IADD3.X R23, R248, UR4, RZ, P1, !PT ;  /* 0x00000004f8177c10 */ /* 0x000fe40008ffe4ff */
[C---:B------:R-:W-:Y:S02]  /*44b0*/  LOP3.LUT R248, R249.reuse, R248, RZ, 0x3c, !PT ;  /* 0x000000f8f9f87212 */ /* 0x040fe400078e3cff */
[----:B------:R-:W-:Y:S02]  /*44c0*/  IADD3 R20, P1, R22, UR6, RZ ;  /* 0x0000000616147c10 */ /* 0x000fe4000ff3e0ff */
[----:B------:R-:W-:-:S02]  /*44d0*/  LOP3.LUT R249, R249, R248, RZ, 0x3c, !PT ;  /* 0x000000f8f9f97212 */ /* 0x000fc400078e3cff */
[----:B------:R-:W-:Y:S02]  /*44e0*/  IADD3.X R21, R23, UR4, RZ, P1, !PT ;  /* 0x0000000417157c10 */ /* 0x000fe40008ffe4ff */
[----:B------:R-:W-:Y:S01]  /*44f0*/  IADD3 R18, P1, R20, UR6, RZ ;  /* 0x0000000614127c10 */ /* 0x000fe2000ff3e0ff */
[----:B------:R-:W-:Y:S01]  /*4500*/  @!PT LDS RZ, [RZ] ;  /* 0x00000000fffff984 */ /* 0x000fe20000000800 */
[----:B------:R-:W-:Y:S01]  /*4510*/  @!PT LDS RZ, [RZ] ;  /* 0x00000000fffff984 */ /* 0x000fe20000000800 */
[----:B------:R-:W-:Y:S01]  /*4520*/  @!PT LDS RZ, [RZ] ;  /* 0x00000000fffff984 */ /* 0x000fe20000000800 */
[----:B------:R1:W-:Y:S03]  /*4530*/  LDGSTS.E.BYPASS.LTC128B.128 [R244+0x8000], [R248.64] ;  /* 0x08000000f8f47fae */ /* 0x0003e6000b901d4a */
[----:B------:R-:W-:Y:S01]  /*4540*/  IADD3.X R19, R21, UR4, RZ, P1, !PT ;  /* 0x0000000415137c10 */ /* 0x000fe20008ffe4ff */
        /* <DEDUP_REMOVED lines=16> */
.L_x_2375:
[----:B-1----:R-:W-:Y:S02]  /*4650*/  FMNMX.FTZ R20, R3, R16, !PT ;  /* 0x0000001003147209 */ /* 0x002fe40007810000 */
        /* <DEDUP_REMOVED lines=44> */
[----:B------:R-:W-:Y:S04]  /*4920*/  LDSM.16.MT88.4 R56, [R229+0x12000] ;  /* 0x01200000e538783b */ /* 0x000fe80000004200 */
[----:B------:R-:W-:Y:S04]  /*4930*/  LDSM.16.MT88.4 R72, [R232+0x14000] ;  /* 0x01400000e848783b */ /* 0x000fe80000004200 */
[----:B------:R-:W-:Y:S04]  /*4940*/  LDSM.16.MT88.4 R80, [R230+0x14000] ;  /* 0x01400000e650783b */ /* 0x000fe80000004200 */
[----:B------:R-:W-:Y:S01]  /*4950*/  LDSM.16.MT88.4 R88, [R229+0x14000] ;  /* 0x01400000e558783b */ /* 0x000fe20000004200 */
[----:B-1----:R-:W-:-:S03]  /*4960*/  FMNMX.FTZ R164, R19, R164, !PT ;  /* 0x000000a413a47209 */ /* 0x002fc60007810000 */
[----:B------:R-:W-:Y:S01]  /*4970*/  LDSM.16.MT88.4 R96, [R228+0x14000] ;  /* 0x01400000e460783b */ /* 0x000fe20000004200 */
[C---:B------:R-:W-:Y:S01]  /*4980*/  FSETP.NEU.FTZ.AND P1, PT, R164.reuse, -INF , PT ;  /* 0xff800000a400780b */ /* 0x040fe20003f3d000 */
[----:B------:R-:W-:Y:S02]  /*4990*/  FMUL.FTZ R195, R164, c[0x0][0x23c] ;  /* 0x00008f00a4c37a20 */ /* 0x000fe40000410000 */
[----:B------:R-:W-:Y:S03]  /*49a0*/  LDSM.16.MT88.4 R104, [R232+0x16000] ;  /* 0x01600000e868783b */ /* 0x000fe60000004200 */
[----:B------:R-:W-:Y:S01]  /*49b0*/  FSEL R195, R195, RZ, P1 ;  /* 0x000000ffc3c37208 */ /* 0x000fe20000800000 */
[----:B------:R-:W-:Y:S04]  /*49c0*/  LDSM.16.MT88.4 R112, [R230+0x16000] ;  /* 0x01600000e670783b */ /* 0x000fe80000004200 */
[--C-:B------:R-:W-:Y:S01]  /*49d0*/  FFMA.FTZ R181, R3, c[0x0][0x23c], -R195.reuse ;  /* 0x00008f0003b57a23 */ /* 0x100fe200000108c3 */
[----:B--2---:R-:W-:Y:S01]  /*49e0*/  FMNMX.FTZ R3, R18, R10, !PT ;  /* 0x0000000a12037209 */ /* 0x004fe20007810000 */
[--C-:B------:R-:W-:Y:S01]  /*49f0*/  FFMA.FTZ R180, R16, c[0x0][0x23c], -R195.reuse ;  /* 0x00008f0010b47a23 */ /* 0x100fe200000108c3 */
[----:B------:R-:W-:Y:S01]  /*4a00*/  LDSM.16.MT88.4 R120, [R229+0x16000] ;  /* 0x01600000e578783b */ /* 0x000fe20000004200 */
[--C-:B------:R-:W-:Y:S01]  /*4a10*/  FFMA.FTZ R179, R17, c[0x0][0x23c], -R195.reuse ;  /* 0x00008f0011b37a23 */ /* 0x100fe200000108c3 */
[C---:B------:R-:W-:Y:S01]  /*4a20*/  FSETP.NEU.FTZ.AND P1, PT, R3.reuse, -INF , PT ;  /* 0xff8000000300780b */ /* 0x040fe20003f3d000 */
[----:B------:R-:W-:Y:S01]  /*4a30*/  FMUL.FTZ R34, R3, c[0x0][0x23c] ;  /* 0x00008f0003227a20 */ /* 0x000fe20000410000 */
[----:B------:R-:W-:Y:S01]  /*4a40*/  MUFU.EX2 R181, R181 ;  /* 0x000000b500b57308 */ /* 0x000fe20000000800 */
[--C-:B------:R-:W-:Y:S01]  /*4a50*/  FFMA.FTZ R175, R40, c[0x0][0x23c], -R195.reuse ;  /* 0x00008f0028af7a23 */ /* 0x100fe200000108c3 */
[----:B------:R-:W-:Y:S01]  /*4a60*/  LDSM.16.MT88.4 R16, [R230+0x10800] ;  /* 0x01080000e610783b */ /* 0x000fe20000004200 */
[--C-:B------:R-:W-:Y:S01]  /*4a70*/  FFMA.FTZ R178, R5, c[0x0][0x23c], -R195.reuse ;  /* 0x00008f0005b27a23 */ /* 0x100fe200000108c3 */
[----:B------:R-:W-:Y:S01]  /*4a80*/  FSEL R34, R34, RZ, P1 ;  /* 0x000000ff22227208 */ /* 0x000fe20000800000 */
[--C-:B------:R-:W-:Y:S01]  /*4a90*/  FFMA.FTZ R174, R6, c[0x0][0x23c], -R195.reuse ;  /* 0x00008f0006ae7a23 */ /* 0x100fe200000108c3 */
[----:B------:R-:W-:Y:S01]  /*4aa0*/  LDSM.16.MT88.4 R24, [R232+0x12800] ;  /* 0x01280000e818783b */ /* 0x000fe20000004200 */
[--C-:B------:R-:W-:Y:S01]  /*4ab0*/  FFMA.FTZ R2, R11, c[0x0][0x23c], -R195.reuse ;  /* 0x00008f000b027a23 */ /* 0x100fe200000108c3 */
[----:B------:R-:W1:Y:S01]  /*4ac0*/  MUFU.EX2 R180, R180 ;  /* 0x000000b400b47308 */ /* 0x000e620000000800 */
[--C-:B------:R-:W-:Y:S01]  /*4ad0*/  FFMA.FTZ R182, R8, c[0x0][0x23c], -R34.reuse ;  /* 0x00008f0008b67a23 */ /* 0x100fe20000010822 */
[----:B------:R-:W-:Y:S01]  /*4ae0*/  LDSM.16.MT88.4 R20, [R228+0x12800] ;  /* 0x01280000e414783b */ /* 0x000fe20000004200 */
[--C-:B------:R-:W-:Y:S01]  /*4af0*/  FFMA.FTZ R184, R7, c[0x0][0x23c], -R34.reuse ;  /* 0x00008f0007b87a23 */ /* 0x100fe20000010822 */
[----:B------:R-:W-:Y:S01]  /*4b00*/  ISETP.GE.AND P1, PT, R165, 0x2, PT ;  /* 0x00000002a500780c */ /* 0x000fe20003f26270 */
[--C-:B------:R-:W-:Y:S01]  /*4b10*/  FFMA.FTZ R183, R41, c[0x0][0x23c], -R34.reuse ;  /* 0x00008f0029b77a23 */ /* 0x100fe20000010822 */
[----:B------:R-:W-:Y:S01]  /*4b20*/  LDSM.16.MT88.4 R4, [R228+0x16000] ;  /* 0x01600000e404783b */ /* 0x000fe20000004200 */
[--C-:B------:R-:W-:Y:S01]  /*4b30*/  FFMA.FTZ R176, R64, c[0x0][0x23c], -R34.reuse ;  /* 0x00008f0040b07a23 */ /* 0x100fe20000010822 */
[----:B------:R-:W-:Y:S01]  /*4b40*/  MUFU.EX2 R179, R179 ;  /* 0x000000b300b37308 */ /* 0x000fe20000000800 */
[----:B------:R-:W-:Y:S01]  /*4b50*/  FFMA.FTZ R177, R9, c[0x0][0x23c], -R34 ;  /* 0x00008f0009b17a23 */ /* 0x000fe20000010822 */
[----:B------:R-:W2:Y:S01]  /*4b60*/  LDSM.16.MT88.4 R40, [R232+0x12000] ;  /* 0x01200000e828783b */ /* 0x000ea20000004200 */
[----:B------:R-:W-:-:S02]  /*4b70*/  FFMA.FTZ R173, R15, c[0x0][0x23c], -R195 ;  /* 0x00008f000fad7a23 */ /* 0x000fc400000108c3 */
[--C-:B------:R-:W-:Y:S01]  /*4b80*/  FFMA.FTZ R172, R14, c[0x0][0x23c], -R34.reuse ;  /* 0x00008f000eac7a23 */ /* 0x100fe20000010822 */
[----:B------:R-:W3:Y:S01]  /*4b90*/  LDSM.16.MT88.4 R64, [R228+0x12000] ;  /* 0x01200000e440783b */ /* 0x000ee20000004200 */
[--C-:B------:R-:W-:Y:S01]  /*4ba0*/  FFMA.FTZ R169, R13, c[0x0][0x23c], -R34.reuse ;  /* 0x00008f000da97a23 */ /* 0x100fe20000010822 */
[----:B------:R-:W4:Y:S01]  /*4bb0*/  MUFU.EX2 R175, R175 ;  /* 0x000000af00af7308 */ /* 0x000f220000000800 */
[----:B-1----:R-:W-:Y:S01]  /*4bc0*/  F2FP.BF16.PACK_AB R128, R180, R181 ;  /* 0x000000b5b480723e */ /* 0x002fe200000010ff */
[----:B------:R-:W1:Y:S01]  /*4bd0*/  LDSM.16.MT88.4 R8, [R232+0x10800] ;  /* 0x01080000e808783b */ /* 0x000e620000004200 */
[----:B------:R-:W-:Y:S02]  /*4be0*/  FFMA.FTZ R0, R12, c[0x0][0x23c], -R34 ;  /* 0x00008f000c007a23 */ /* 0x000fe40000010822 */
[--C-:B------:R-:W-:Y:S01]  /*4bf0*/  FFMA.FTZ R185, R185, c[0x0][0x23c], -R195.reuse ;  /* 0x00008f00b9b97a23 */ /* 0x100fe200000108c3 */
[----:B------:R-:W5:Y:S01]  /*4c00*/  LDSM.16.MT88.4 R12, [R228+0x10800] ;  /* 0x01080000e40c783b */ /* 0x000f620000004200 */
[--C-:B------:R-:W-:Y:S01]  /*4c10*/  FFMA.FTZ R186, R186, c[0x0][0x23c], -R195.reuse ;  /* 0x00008f00baba7a23 */ /* 0x100fe200000108c3 */
[----:B------:R-:W-:Y:S01]  /*4c20*/  MUFU.EX2 R182, R182 ;  /* 0x000000b600b67308 */ /* 0x000fe20000000800 */
[--C-:B------:R-:W-:Y:S01]  /*4c30*/  FFMA.FTZ R187, R187, c[0x0][0x23c], -R195.reuse ;  /* 0x00008f00bbbb7a23 */ /* 0x100fe200000108c3 */
[----:B------:R-:W-:Y:S01]  /*4c40*/  LDSM.16.MT88.4 R28, [R229+0x10800] ;  /* 0x01080000e51c783b */ /* 0x000fe20000004200 */
[----:B------:R-:W-:-:S02]  /*4c50*/  FFMA.FTZ R188, R188, c[0x0][0x23c], -R195 ;  /* 0x00008f00bcbc7a23 */ /* 0x000fc400000108c3 */
[--C-:B------:R-:W-:Y:S02]  /*4c60*/  FFMA.FTZ R189, R189, c[0x0][0x23c], -R34.reuse ;  /* 0x00008f00bdbd7a23 */ /* 0x100fe40000010822 */
[--C-:B------:R-:W-:Y:S01]  /*4c70*/  FFMA.FTZ R190, R190, c[0x0][0x23c], -R34.reuse ;  /* 0x00008f00bebe7a23 */ /* 0x100fe20000010822 */
[----:B------:R-:W2:Y:S01]  /*4c80*/  MUFU.EX2 R184, R184 ;  /* 0x000000b800b87308 */ /* 0x000ea20000000800 */
[----:B----4-:R-:W-:Y:S01]  /*4c90*/  F2FP.BF16.PACK_AB R130, R175, R179 ;  /* 0x000000b3af82723e */ /* 0x010fe200000010ff */
[--C-:B------:R-:W-:Y:S02]  /*4ca0*/  FFMA.FTZ R191, R191, c[0x0][0x23c], -R34.reuse ;  /* 0x00008f00bfbf7a23 */ /* 0x100fe40000010822 */
[----:B------:R-:W-:Y:S02]  /*4cb0*/  FFMA.FTZ R192, R192, c[0x0][0x23c], -R34 ;  /* 0x00008f00c0c07a23 */ /* 0x000fe40000010822 */
[--C-:B------:R-:W-:Y:S02]  /*4cc0*/  FFMA.FTZ R198, R198, c[0x0][0x23c], -R195.reuse ;  /* 0x00008f00c6c67a23 */ /* 0x100fe400000108c3 */
[----:B------:R-:W-:Y:S01]  /*4cd0*/  MUFU.EX2 R183, R183 ;  /* 0x000000b700b77308 */ /* 0x000fe20000000800 */
[----:B------:R-:W-:-:S02]  /*4ce0*/  FFMA.FTZ R197, R197, c[0x0][0x23c], -R195 ;  /* 0x00008f00c5c57a23 */ /* 0x000fc400000108c3 */
[--C-:B------:R-:W-:Y:S02]  /*4cf0*/  FFMA.FTZ R196, R196, c[0x0][0x23c], -R195.reuse ;  /* 0x00008f00c4c47a23 */ /* 0x100fe400000108c3 */
[----:B------:R-:W-:Y:S02]  /*4d00*/  FFMA.FTZ R252, R194, c[0x0][0x23c], -R195 ;  /* 0x00008f00c2fc7a23 */ /* 0x000fe400000108c3 */
[--C-:B------:R-:W-:Y:S01]  /*4d10*/  FFMA.FTZ R193, R193, c[0x0][0x23c], -R34.reuse ;  /* 0x00008f00c1c17a23 */ /* 0x100fe20000010822 */
[----:B------:R-:W4:Y:S01]  /*4d20*/  MUFU.EX2 R176, R176 ;  /* 0x000000b000b07308 */ /* 0x000f220000000800 */
[----:B--2---:R-:W-:Y:S01]  /*4d30*/  F2FP.BF16.PACK_AB R129, R184, R182 ;  /* 0x000000b6b881723e */ /* 0x004fe200000010ff */
[--C-:B------:R-:W-:Y:S02]  /*4d40*/  FFMA.FTZ R194, R35, c[0x0][0x23c], -R34.reuse ;  /* 0x00008f0023c27a23 */ /* 0x100fe40000010822 */
[--C-:B------:R-:W-:Y:S02]  /*4d50*/  FFMA.FTZ R195, R33, c[0x0][0x23c], -R34.reuse ;  /* 0x00008f0021c37a23 */ /* 0x100fe40000010822 */
[----:B------:R-:W-:-:S02]  /*4d60*/  FFMA.FTZ R251, R32, c[0x0][0x23c], -R34 ;  /* 0x00008f0020fb7a23 */ /* 0x000fc40000010822 */
[----:B------:R-:W-:Y:S01]  /*4d70*/  MUFU.EX2 R178, R178 ;  /* 0x000000b200b27308 */ /* 0x000fe20000000800 */
[----:B------:R-:W-:Y:S01]  /*4d80*/  FADD.FTZ R180, R181, R180 ;  /* 0x000000b4b5b47221 */ /* 0x000fe20000010000 */
[----:B------:R-:W-:Y:S01]  /*4d90*/  LDSM.16.MT88.4 R32, [R230+0x11800] ;  /* 0x01180000e620783b */ /* 0x000fe20000004200 */
[----:B------:R-:W-:Y:S02]  /*4da0*/  FADD.FTZ R182, R182, R184 ;  /* 0x000000b8b6b67221 */ /* 0x000fe40000010000 */
[----:B------:R-:W-:Y:S01]  /*4db0*/  FADD.FTZ R179, R179, R180 ;  /* 0x000000b4b3b37221 */ /* 0x000fe20000010000 */
[----:B----4-:R-:W-:Y:S02]  /*4dc0*/  F2FP.BF16.PACK_AB R131, R176, R183 ;  /* 0x000000b7b083723e */ /* 0x010fe400000010ff */
[----:B------:R-:W2:Y:S01]  /*4dd0*/  MUFU.EX2 R174, R174 ;  /* 0x000000ae00ae7308 */ /* 0x000ea20000000800 */
[----:B------:R-:W-:Y:S02]  /*4de0*/  FADD.FTZ R183, R183, R182 ;  /* 0x000000b6b7b77221 */ /* 0x000fe40000010000 */
[----:B------:R-:W-:-:S02]  /*4df0*/  FADD.FTZ R179, R175, R179 ;  /* 0x000000b3afb37221 */ /* 0x000fc40000010000 */
        /* <DEDUP_REMOVED lines=17> */
[C---:B---3--:R-:W-:Y:S02]  /*4f10*/  HMMA.16816.F32.BF16 R60, R128.reuse, R64, RZ ;  /* 0x00000040803c723c */ /* 0x048fe400000418ff */
        /* <DEDUP_REMOVED lines=22> */
[----:B------:R-:W1:Y:S06]  /*5080*/  MUFU.EX2 R194, R194 ;  /* 0x000000c200c27308 */ /* 0x000e6c0000000800 */
[C---:B------:R-:W-:Y:S02]  /*5090*/  HMMA.16816.F32.BF16 R48, R128.reuse, R50, RZ ;  /* 0x000000328030723c */ /* 0x040fe400000418ff */
[----:B------:R-:W1:Y:S06]  /*50a0*/  MUFU.EX2 R195, R195 ;  /* 0x000000c300c37308 */ /* 0x000e6c0000000800 */
        /* <DEDUP_REMOVED lines=13> */
[----:B----4-:R-:W-:Y:S01]  /*5180*/  F2FP.BF16.PACK_AB R5, R172, R177 ;  /* 0x000000b1ac05723e */ /* 0x010fe200000010ff */
        /* <DEDUP_REMOVED lines=9> */
[----:B------:R-:W-:Y:S01]  /*5220*/  HMMA.16816.F32.BF16 R160, R4, R8, R160 ;  /* 0x0000000804a0723c */ /* 0x000fe200000418a0 */
[----:B------:R-:W-:-:S07]  /*5230*/  FADD.FTZ R169, R0, R169 ;  /* 0x000000a900a97221 */ /* 0x000fce0000010000 */
[C---:B------:R-:W-:Y:S01]  /*5240*/  HMMA.16816.F32.BF16 R156, R4.reuse, R10, R156 ;  /* 0x0000000a049c723c */ /* 0x040fe2000004189c */
[----:B------:R-:W1:Y:S07]  /*5250*/  LDSM.16.MT88.4 R8, [R230+0x12800] ;  /* 0x01280000e608783b */ /* 0x000e6e0000004200 */
[C---:B------:R-:W-:Y:S08]  /*5260*/  HMMA.16816.F32.BF16 R152, R4.reuse, R16, R152 ;  /* 0x000000100498723c */ /* 0x040ff00000041898 */
[C---:B------:R-:W-:Y:S01]  /*5270*/  HMMA.16816.F32.BF16 R148, R4.reuse, R18, R148 ;  /* 0x000000120494723c */ /* 0x040fe20000041894 */
[----:B------:R-:W2:Y:S07]  /*5280*/  LDSM.16.MT88.4 R16, [R229+0x12800] ;  /* 0x01280000e510783b */ /* 0x000eae0000004200 */
[C---:B-----5:R-:W-:Y:S08]  /*5290*/  HMMA.16816.F32.BF16 R136, R4.reuse, R12, R136 ;  /* 0x0000000c0488723c */ /* 0x060ff00000041888 */
[C---:B------:R-:W-:Y:S01]  /*52a0*/  HMMA.16816.F32.BF16 R132, R4.reuse, R14, R132 ;  /* 0x0000000e0484723c */ /* 0x040fe20000041884 */
[----:B------:R-:W4:Y:S07]  /*52b0*/  LDSM.16.MT88.4 R12, [R232+0x14800] ;  /* 0x01480000e80c783b */ /* 0x000f2e0000004200 */
[C---:B------:R-:W-:Y:S08]  /*52c0*/  HMMA.16816.F32.BF16 R36, R4.reuse, R24, R36 ;  /* 0x000000180424723c */ /* 0x040ff00000041824 */
        /* <DEDUP_REMOVED lines=9> */
[C---:B------:R-:W-:Y:S01]  /*5360*/  HMMA.16816.F32.BF16 R40, R4.reuse, R26, R40 ;  /* 0x0000001a0428723c */ /* 0x040fe20000041828 */
[----:B------:R-:W-:Y:S07]  /*5370*/  LDSM.16.MT88.4 R24, [R229+0x14800] ;  /* 0x01480000e518783b */ /* 0x000fee0000004200 */
[C---:B-1----:R-:W-:Y:S08]  /*5380*/  HMMA.16816.F32.BF16 R76, R4.reuse, R8, R76 ;  /* 0x00000008044c723c */ /* 0x042ff0000004184c */
[C---:B------:R-:W-:Y:S01]  /*5390*/  HMMA.16816.F32.BF16 R80, R4.reuse, R10, R80 ;  /* 0x0000000a0450723c */ /* 0x040fe20000041850 */
[----:B------:R-:W1:Y:S07]  /*53a0*/  LDSM.16.MT88.4 R8, [R229+0x16800] ;  /* 0x01680000e508783b */ /* 0x000e6e0000004200 */
[C---:B------:R-:W-:Y:S08]  /*53b0*/  HMMA.16816.F32.BF16 R60, R4.reuse, R20, R60 ;  /* 0x00000014043c723c */ /* 0x040ff0000004183c */
[C---:B------:R-:W-:Y:S01]  /*53c0*/  HMMA.16816.F32.BF16 R64, R4.reuse, R22, R64 ;  /* 0x000000160440723c */ /* 0x040fe20000041840 */
[----:B------:R-:W5:Y:S07]  /*53d0*/  LDSM.16.MT88.4 R20, [R232+0x16800] ;  /* 0x01680000e814783b */ /* 0x000f6e0000004200 */
[C---:B--2---:R-:W-:Y:S08]  /*53e0*/  HMMA.16816.F32.BF16 R92, R4.reuse, R16, R92 ;  /* 0x00000010045c723c */ /* 0x044ff0000004185c */
        /* <DEDUP_REMOVED lines=20> */
[----:B------:R-:W-:Y:S01]  /*5530*/  F2FP.BF16.PACK_AB R4, R186, R185 ;  /* 0x000000b9ba04723e */ /* 0x000fe200000010ff */
[----:B------:R-:W-:Y:S01]  /*5540*/  FADD.FTZ R185, R185, R173 ;  /* 0x000000adb9b97221 */ /* 0x000fe20000010000 */
[----:B---3--:R-:W-:Y:S01]  /*5550*/  F2FP.BF16.PACK_AB R5, R190, R189 ;  /* 0x000000bdbe05723e */ /* 0x008fe200000010ff */
[----:B------:R-:W-:Y:S01]  /*5560*/  FADD.FTZ R189, R189, R169 ;  /* 0x000000a9bdbd7221 */ /* 0x000fe20000010000 */
[----:B------:R-:W-:Y:S01]  /*5570*/  F2FP.BF16.PACK_AB R6, R188, R187 ;  /* 0x000000bbbc06723e */ /* 0x000fe200000010ff */
[----:B------:R-:W-:Y:S01]  /*5580*/  FADD.FTZ R185, R186, R185 ;  /* 0x000000b9bab97221 */ /* 0x000fe20000010000 */
[----:B------:R-:W-:Y:S01]  /*5590*/  F2FP.BF16.PACK_AB R7, R192, R191 ;  /* 0x000000bfc007723e */ /* 0x000fe200000010ff */
[----:B------:R-:W-:-:S02]  /*55a0*/  FADD.FTZ R189, R190, R189 ;  /* 0x000000bdbebd7221 */ /* 0x000fc40000010000 */
[----:B------:R-:W-:Y:S02]  /*55b0*/  FADD.FTZ R187, R187, R185 ;  /* 0x000000b9bbbb7221 */ /* 0x000fe40000010000 */
[----:B------:R-:W-:Y:S02]  /*55c0*/  FADD.FTZ R191, R191, R189 ;  /* 0x000000bdbfbf7221 */ /* 0x000fe40000010000 */
[C---:B----4-:R-:W-:Y:S01]  /*55d0*/  HMMA.16816.F32.BF16 R160, R4.reuse, R12, R160 ;  /* 0x0000000c04a0723c */ /* 0x050fe200000418a0 */
[----:B------:R-:W-:Y:S02]  /*55e0*/  FADD.FTZ R187, R188, R187 ;  /* 0x000000bbbcbb7221 */ /* 0x000fe40000010000 */
[----:B------:R-:W-:Y:S02]  /*55f0*/  FADD.FTZ R191, R192, R191 ;  /* 0x000000bfc0bf7221 */ /* 0x000fe40000010000 */
[----:B------:R-:W-:Y:S02]  /*5600*/  FADD.FTZ R187, R198, R187 ;  /* 0x000000bbc6bb7221 */ /* 0x000fe40000010000 */
[----:B------:R-:W-:Y:S01]  /*5610*/  FADD.FTZ R191, R193, R191 ;  /* 0x000000bfc1bf7221 */ /* 0x000fe20000010000 */
[----:B------:R-:W-:Y:S01]  /*5620*/  HMMA.16816.F32.BF16 R156, R4, R14, R156 ;  /* 0x0000000e049c723c */ /* 0x000fe2000004189c */
[----:B------:R-:W3:Y:S01]  /*5630*/  LDSM.16.MT88.4 R12, [R230+0x13000] ;  /* 0x01300000e60c783b */ /* 0x000ee20000004200 */
[----:B------:R-:W-:-:S02]  /*5640*/  FADD.FTZ R187, R197, R187 ;  /* 0x000000bbc5bb7221 */ /* 0x000fc40000010000 */
[----:B------:R-:W-:Y:S02]  /*5650*/  FADD.FTZ R191, R194, R191 ;  /* 0x000000bfc2bf7221 */ /* 0x000fe40000010000 */
[----:B------:R-:W-:Y:S02]  /*5660*/  FADD.FTZ R187, R196, R187 ;  /* 0x000000bbc4bb7221 */ /* 0x000fe40000010000 */
[----:B-1----:R-:W-:Y:S01]  /*5670*/  HMMA.16816.F32.BF16 R144, R4, R8, R144 ;  /* 0x000000080490723c */ /* 0x002fe20000041890 */
[----:B------:R-:W-:-:S07]  /*5680*/  FADD.FTZ R191, R195, R191 ;  /* 0x000000bfc3bf7221 */ /* 0x000fce0000010000 */
[C---:B------:R-:W-:Y:S01]  /*5690*/  HMMA.16816.F32.BF16 R140, R4.reuse, R10, R140 ;  /* 0x0000000a048c723c */ /* 0x040fe2000004188c */
[----:B------:R-:W1:Y:S07]  /*56a0*/  LDSM.16.MT88.4 R8, [R229+0x13000] ;  /* 0x01300000e508783b */ /* 0x000e6e0000004200 */
        /* <DEDUP_REMOVED lines=36> */
[C---:B--2---:R-:W-:Y:S08]  /*58f0*/  HMMA.16816.F32.BF16 R116, R4.reuse, R16, R116 ;  /* 0x000000100474723c */ /* 0x044ff00000041874 */
[C---:B------:R-:W-:Y:S01]  /*5900*/  HMMA.16816.F32.BF16 R120, R4.reuse, R18, R120 ;  /* 0x000000120478723c */ /* 0x040fe20000041878 */
[----:B------:R-:W-:Y:S07]  /*5910*/  LDSM.16.MT88.4 R16, [R228+0x13800] ;  /* 0x01380000e410783b */ /* 0x000fee0000004200 */
[C---:B---3--:R-:W-:Y:S08]  /*5920*/  HMMA.16816.F32.BF16 R124, R4.reuse, R12, R124 ;  /* 0x0000000c047c723c */ /* 0x048ff0000004187c */
[----:B------:R-:W-:Y:S01]  /*5930*/  HMMA.16816.F32.BF16 R128, R4, R14, R128 ;  /* 0x0000000e0480723c */ /* 0x000fe20000041880 */
[----:B------:R-:W2:Y:S06]  /*5940*/  LDSM.16.MT88.4 R12, [R232+0x13800] ;  /* 0x01380000e80c783b */ /* 0x000eac0000004200 */
[----:B------:R-:W-:-:S02]  /*5950*/  F2FP.BF16.PACK_AB R4, R197, R198 ;  /* 0x000000c6c504723e */ /* 0x000fc400000010ff */
[----:B------:R-:W-:Y:S02]  /*5960*/  F2FP.BF16.PACK_AB R5, R194, R193 ;  /* 0x000000c1c205723e */ /* 0x000fe400000010ff */
[C---:B------:R-:W-:Y:S01]  /*5970*/  F2FP.BF16.PACK_AB R6, R252.reuse, R196 ;  /* 0x000000c4fc06723e */ /* 0x040fe200000010ff */
[----:B------:R-:W-:Y:S01]  /*5980*/  FADD.FTZ R252, R252, R187 ;  /* 0x000000bbfcfc7221 */ /* 0x000fe20000010000 */
[C---:B------:R-:W-:Y:S01]  /*5990*/  F2FP.BF16.PACK_AB R7, R251.reuse, R195 ;  /* 0x000000c3fb07723e */ /* 0x040fe200000010ff */
[----:B------:R-:W-:-:S06]  /*59a0*/  FADD.FTZ R251, R251, R191 ;  /* 0x000000bffbfb7221 */ /* 0x000fcc0000010000 */
        /* <DEDUP_REMOVED lines=37> */
[C---:B--2---:R-:W-:Y:S08]  /*5c00*/  HMMA.16816.F32.BF16 R116, R4.reuse, R12, R116 ;  /* 0x0000000c0474723c */ /* 0x044ff00000041874 */
[C---:B------:R-:W-:Y:S08]  /*5c10*/  HMMA.16816.F32.BF16 R120, R4.reuse, R14, R120 ;  /* 0x0000000e0478723c */ /* 0x040ff00000041878 */
[C---:B-1----:R-:W-:Y:S08]  /*5c20*/  HMMA.16816.F32.BF16 R124, R4.reuse, R8, R124 ;  /* 0x00000008047c723c */ /* 0x042ff0000004187c */
        /* <DEDUP_REMOVED lines=10> */
[----:B------:R-:W-:-:S04]  /*5cd0*/  IADD3 R5, R4, 0x40, RZ ;  /* 0x0000004004057810 */ /* 0x000fc80007ffe0ff */
[----:B------:R-:W-:-:S04]  /*5ce0*/  IABS R2, R5 ;  /* 0x0000000500027213 */ /* 0x000fc80000000000 */
[----:B------:R-:W2:Y:S01]  /*5cf0*/  R2UR UR12, R2 ;  /* 0x00000000020c73c2 */ /* 0x000ea200000e0000 */
[----:B-1----:R-:W1:Y:S02]  /*5d00*/  MUFU.RCP R0, R0 ;  /* 0x0000000000007308 */ /* 0x002e640000001000 */
[----:B-1----:R-:W-:-:S06]  /*5d10*/  IADD3 R0, R0, 0xffffffe, RZ ;  /* 0x0ffffffe00007810 */ /* 0x002fcc0007ffe0ff */
[----:B------:R-:W1:Y:S02]  /*5d20*/  F2I.FTZ.U32.TRUNC.NTZ R0, R0 ;  /* 0x0000000000007305 */ /* 0x000e64000021f000 */
[----:B-1----:R1:W3:Y:S02]  /*5d30*/  R2UR UR5, R0 ;  /* 0x00000000000573c2 */ /* 0x0022e400000e0000 */
[----:B-1----:R-:W-:Y:S01]  /*5d40*/  IABS R0, R4 ;  /* 0x0000000400007213 */ /* 0x002fe20000000000 */
[----:B---3--:R-:W-:-:S05]  /*5d50*/  UIADD3 UR4, URZ, -UR5, URZ ;  /* 0x800000053f047290 */ /* 0x008fca000fffe03f */
[----:B------:R-:W1:Y:S01]  /*5d60*/  R2UR UR7, R0 ;  /* 0x00000000000773c2 */ /* 0x000e6200000e0000 */
[----:B------:R-:W-:-:S03]  /*5d70*/  UIMAD UR9, UR4, UR6, URZ ;  /* 0x00000006040972a4 */ /* 0x000fc6000f8e023f */
[----:B------:R-:W-:Y:S02]  /*5d80*/  UMOV UR4, URZ ;  /* 0x0000003f00047c82 */ /* 0x000fe40008000000 */
[----:B------:R-:W-:Y:S02]  /*5d90*/  UIMAD.WIDE.U32 UR16, UR5, UR9, UR4 ;  /* 0x00000009051072a5 */ /* 0x000fe4000f8e0004 */
[----:B------:R-:W3:Y:S02]  /*5da0*/  R2UR UR4, R4 ;  /* 0x00000000040473c2 */ /* 0x000ee400000e0000 */
[----:B--2---:R-:W-:-:S04]  /*5db0*/  UIMAD.WIDE.U32 UR14, UR17, UR12, URZ ;  /* 0x0000000c110e72a5 */ /* 0x004fc8000f8e003f */
[----:B------:R-:W-:-:S04]  /*5dc0*/  UIADD3 UR9, -UR15, URZ, URZ ;  /* 0x0000003f0f097290 */ /* 0x000fc8000fffe13f */
[----:B------:R-:W-:-:S04]  /*5dd0*/  UIMAD UR12, UR6, UR9, UR12 ;  /* 0x00000009060c72a4 */ /* 0x000fc8000f8e020c */
[----:B------:R-:W-:Y:S02]  /*5de0*/  UISETP.GT.U32.AND UP2, UPT, UR6, UR12, UPT ;  /* 0x0000000c0600728c */ /* 0x000fe4000bf44070 */
[----:B-1----:R-:W-:Y:S01]  /*5df0*/  UIMAD.WIDE.U32 UR16, UR17, UR7, URZ ;  /* 0x00000007111072a5 */ /* 0x002fe2000f8e003f */
[----:B------:R-:W1:Y:S06]  /*5e00*/  R2UR UR9, R5 ;  /* 0x00000000050973c2 */ /* 0x000e6c00000e0000 */
[----:B------:R-:W-:Y:S02]  /*5e10*/  UMOV UR13, UR17 ;  /* 0x00000011000d7c82 */ /* 0x000fe40008000000 */
[----:B------:R-:W-:-:S02]  /*5e20*/  UIADD3 UR5, -UR13, URZ, URZ ;  /* 0x0000003f0d057290 */ /* 0x000fc4000fffe13f */
[----:B------:R-:W-:Y:S02]  /*5e30*/  @!UP2 UIADD3 UR12, UR12, -UR6, URZ ;  /* 0x800000060c0ca290 */ /* 0x000fe4000fffe03f */
[----:B------:R-:W-:Y:S02]  /*5e40*/  UIMAD UR7, UR6, UR5, UR7 ;  /* 0x00000005060772a4 */ /* 0x000fe4000f8e0207 */
[----:B------:R-:W-:Y:S02]  /*5e50*/  UISETP.GE.U32.AND UP4, UPT, UR12, UR6, UPT ;  /* 0x000000060c00728c */ /* 0x000fe4000bf86070 */
[----:B------:R-:W-:Y:S02]  /*5e60*/  UISETP.GT.U32.AND UP1, UPT, UR6, UR7, UPT ;  /* 0x000000070600728c */ /* 0x000fe4000bf24070 */
[----:B------:R-:W-:Y:S02]  /*5e70*/  ULDC UR5, c[0x0][0x2d0] ;  /* 0x0000b40000057ab9 */ /* 0x000fe40000000800 */
[----:B---3--:R-:W-:-:S02]  /*5e80*/  ULOP3.LUT UR4, UR4, UR5, URZ, 0x3c, !UPT ;  /* 0x0000000504047292 */ /* 0x008fc4000f8e3c3f */
[----:B------:R-:W-:Y:S02]  /*5e90*/  @!UP2 UIADD3 UR15, UR15, 0x1, URZ ;  /* 0x000000010f0fa890 */ /* 0x000fe4000fffe03f */
[----:B-1----:R-:W-:Y:S02]  /*5ea0*/  ULOP3.LUT UR9, UR9, UR5, URZ, 0x3c, !UPT ;  /* 0x0000000509097292 */ /* 0x002fe4000f8e3c3f */
[----:B------:R-:W-:Y:S02]  /*5eb0*/  UISETP.GE.AND UP0, UPT, UR4, URZ, UPT ;  /* 0x0000003f0400728c */ /* 0x000fe4000bf06270 */
[----:B------:R-:W-:Y:S02]  /*5ec0*/  @!UP1 UIADD3 UR7, UR7, -UR6, URZ ;  /* 0x8000000607079290 */ /* 0x000fe4000fffe03f */
[----:B------:R-:W-:Y:S02]  /*5ed0*/  @!UP1 UIADD3 UR13, UR13, 0x1, URZ ;  /* 0x000000010d0d9890 */ /* 0x000fe4000fffe03f */
[----:B------:R-:W-:-:S02]  /*5ee0*/  UISETP.GE.U32.AND UP3, UPT, UR7, UR6, UPT ;  /* 0x000000060700728c */ /* 0x000fc4000bf66070 */
[----:B------:R-:W-:Y:S02]  /*5ef0*/  UISETP.GE.AND UP1, UPT, UR9, URZ, UPT ;  /* 0x0000003f0900728c */ /* 0x000fe4000bf26270 */
[----:B------:R-:W-:Y:S02]  /*5f00*/  @UP4 UIADD3 UR15, UR15, 0x1, URZ ;  /* 0x000000010f0f4890 */ /* 0x000fe4000fffe03f */
[----:B------:R-:W-:Y:S02]  /*5f10*/  ULDC UR9, c[0x0][0x2d0] ;  /* 0x0000b40000097ab9 */ /* 0x000fe40000000800 */
[----:B------:R-:W-:Y:S02]  /*5f20*/  UISETP.NE.AND UP2, UPT, URZ, UR9, UPT ;  /* 0x000000093f00728c */ /* 0x000fe4000bf45270 */
[----:B------:R-:W-:Y:S02]  /*5f30*/  ULOP3.LUT UR4, URZ, UR9, URZ, 0x33, !UPT ;  /* 0x000000093f047292 */ /* 0x000fe4000f8e333f */
[----:B------:R-:W-:-:S02]  /*5f40*/  @UP3 UIADD3 UR13, UR13, 0x1, URZ ;  /* 0x000000010d0d3890 */ /* 0x000fc4000fffe03f */
[----:B------:R-:W-:Y:S02]  /*5f50*/  @!UP1 UIADD3 UR15, -UR15, URZ, URZ ;  /* 0x0000003f0f0f9290 */ /* 0x000fe4000fffe13f */
[----:B------:R-:W-:Y:S02]  /*5f60*/  @!UP0 UIADD3 UR13, -UR13, URZ, URZ ;  /* 0x0000003f0d0d8290 */ /* 0x000fe4000fffe13f */
        /* <DEDUP_REMOVED lines=27> */
.L_x_2379:
[----:B------:R-:W-:Y:S02]  /*6120*/  ULDC UR14, c[0x0][0x1a0] ;  /* 0x00006800000e7ab9 */ /* 0x000fe40000000800 */
[----:B------:R-:W-:-:S04]  /*6130*/  ULEA UR14, -UR14, URZ, 0x6 ;  /* 0x0000003f0e0e7291 */ /* 0x000fc8000f8e313f */
[----:B------:R-:W-:-:S04]  /*6140*/  USHF.R.S32.HI UR12, URZ, 0x1f, UR14 ;  /* 0x0000001f3f0c7899 */ /* 0x000fc8000801140e */
.L_x_2380:
[----:B------:R-:W-:Y:S01]  /*6150*/  IMAD.U32 R2, RZ, RZ, UR14 ;  /* 0x0000000eff027e24 */ /* 0x000fe2000f8e00ff */
[----:B------:R-:W-:Y:S01]  /*6160*/  ULDC.64 UR4, c[0x0][0x1a0] ;  /* 0x0000680000047ab9 */ /* 0x000fe20000000a00 */
[----:B------:R-:W-:Y:S01]  /*6170*/  IMAD.U32 R0, RZ, RZ, UR12 ;  /* 0x0000000cff007e24 */ /* 0x000fe2000f8e00ff */
[----:B------:R-:W-:Y:S01]  /*6180*/  IADD3 R5, P1, R170, UR14, RZ ;  /* 0x0000000eaa057c10 */ /* 0x000fe2000ff3e0ff */
[----:B------:R-:W-:Y:S01]  /*6190*/  ULEA UR7, UP0, UR4, UR14, 0x4 ;  /* 0x0000000e04077291 */ /* 0x000fe2000f80203f */
[----:B------:R-:W-:Y:S01]  /*61a0*/  LEA R241, P2, R2, R241, 0x1 ;  /* 0x000000f102f17211 */ /* 0x000fe200078408ff */
[----:B------:R-:W-:Y:S01]  /*61b0*/  USHF.L.U32 UR9, UR4, 0x5, URZ ;  /* 0x0000000504097899 */ /* 0x000fe2000800063f */
[----:B------:R-:W-:Y:S01]  /*61c0*/  IADD3.X R4, R168, UR12, RZ, P1, !PT ;  /* 0x0000000ca8047c10 */ /* 0x000fe20008ffe4ff */
[----:B------:R-:W-:Y:S01]  /*61d0*/  ULEA.HI.X UR12, UR4, UR12, UR5, 0x4, UP0 ;  /* 0x0000000c040c7291 */ /* 0x000fe200080f2405 */
[----:B------:R-:W-:Y:S01]  /*61e0*/  LEA.HI.X R240, R2, R240, R0, 0x1, P2 ;  /* 0x000000f002f07211 */ /* 0x000fe200010f0c00 */
[----:B------:R-:W-:Y:S01]  /*61f0*/  IMAD.MOV.U32 R8, RZ, RZ, R241 ;  /* 0x000000ffff087224 */ /* 0x000fe200078e00f1 */
[----:B------:R-:W-:-:S02]  /*6200*/  LEA R6, P2, R5, c[0x0][0x170], 0x1 ;  /* 0x00005c0005067a11 */ /* 0x000fc400078408ff */
[----:B------:R-:W-:Y:S01]  /*6210*/  IADD3 R170, P1, R170, UR7, RZ ;  /* 0x00000007aaaa7c10 */ /* 0x000fe2000ff3e0ff */
[----:B------:R-:W-:Y:S01]  /*6220*/  UMOV UR7, 0x5 ;  /* 0x0000000500077882 */ /* 0x000fe20000000000 */
[----:B------:R-:W-:Y:S01]  /*6230*/  LEA.HI.X R7, R5, c[0x0][0x174], R4, 0x1, P2 ;  /* 0x00005d0005077a11 */ /* 0x000fe200010f0c04 */
[----:B------:R-:W-:Y:S01]  /*6240*/  USHF.L.U64.HI UR4, UR4, UR7, UR5 ;  /* 0x0000000704047299 */ /* 0x000fe20008010205 */
[----:B------:R-:W-:Y:S01]  /*6250*/  IMAD.MOV.U32 R9, RZ, RZ, R240 ;  /* 0x000000ffff097224 */ /* 0x000fe200078e00f0 */
[----:B------:R-:W-:Y:S02]  /*6260*/  IADD3.X R168, R168, UR12, RZ, P1, !PT ;  /* 0x0000000ca8a87c10 */ /* 0x000fe40008ffe4ff */
[----:B------:R-:W-:Y:S02]  /*6270*/  IADD3 R4, P2, R241, UR9, RZ ;  /* 0x00000009f1047c10 */ /* 0x000fe4000ff5e0ff */
[----:B------:R-:W-:Y:S01]  /*6280*/  LEA R10, P1, R170, c[0x0][0x170], 0x1 ;  /* 0x00005c00aa0a7a11 */ /* 0x000fe200078208ff */
[----:B------:R-:W-:Y:S01]  /*6290*/  @!PT LDS RZ, [RZ] ;  /* 0x00000000fffff984 */ /* 0x000fe20000000800 */
[----:B------:R-:W-:Y:S01]  /*62a0*/  @!PT LDS RZ, [RZ] ;  /* 0x00000000fffff984 */ /* 0x000fe20000000800 */
[----:B------:R-:W-:Y:S01]  /*62b0*/  @!PT LDS RZ, [RZ] ;  /* 0x00000000fffff984 */ /* 0x000fe20000000800 */
[----:B------:R1:W-:Y:S01]  /*62c0*/  LDGSTS.E.BYPASS.LTC128B.128 [R244+0x10000], [R8.64] ;  /* 0x1000000008f47fae */ /* 0x0003e2000b901d4a */
[----:B------:R-:W-:-:S02]  /*62d0*/  IADD3.X R5, R240, UR4, RZ, P2, !PT ;  /* 0x00000004f0057c10 */ /* 0x000fc400097fe4ff */
[----:B------:R-:W-:Y:S01]  /*62e0*/  LEA.HI.X R11, R170, c[0x0][0x174], R168, 0x1, P1 ;  /* 0x00005d00aa0b7a11 */ /* 0x000fe200008f0ca8 */
[----:B------:R2:W-:Y:S01]  /*62f0*/  LDGSTS.E.BYPASS.LTC128B.128 [R244+0x12000], [R6.64+0x80] ;  /* 0x1200008006f47fae */ /* 0x0005e2000b901d4a */
[----:B------:R-:W-:-:S03]  /*6300*/  IADD3 R14, P1, R10, UR9, RZ ;  /* 0x000000090a0e7c10 */ /* 0x000fc6000ff3e0ff */
[----:B------:R2:W-:Y:S01]  /*6310*/  LDGSTS.E.BYPASS.LTC128B.128 [R244+0x14000], [R6.64+0x100] ;  /* 0x1400010006f47fae */ /* 0x0005e2000b901d4a */
[----:B------:R-:W-:Y:S02]  /*6320*/  IADD3.X R15, R11, UR4, RZ, P1, !PT ;  /* 0x000000040b0f7c10 */ /* 0x000fe40008ffe4ff */
[----:B------:R-:W-:Y:S01]  /*6330*/  IADD3 R12, P1, R14, UR9, RZ ;  /* 0x000000090e0c7c10 */ /* 0x000fe2000ff3e0ff */
[----:B------:R2:W-:Y:S03]  /*6340*/  LDGSTS.E.BYPASS.LTC128B.128 [R244+0x16000], [R6.64+0x180] ;  /* 0x1600018006f47fae */ /* 0x0005e6000b901d4a */
[----:B------:R-:W-:Y:S01]  /*6350*/  IADD3.X R13, R15, UR4, RZ, P1, !PT ;  /* 0x000000040f0d7c10 */ /* 0x000fe20008ffe4ff */
[----:B------:R3:W-:Y:S01]  /*6360*/  LDGSTS.E.BYPASS.LTC128B.128 [R244+0x10800], [R4.64] ;  /* 0x1080000004f47fae */ /* 0x0007e2000b901d4a */
[----:B------:R-:W-:-:S03]  /*6370*/  ISETP.GE.AND P1, PT, R165, 0x3, PT ;  /* 0x00000003a500780c */ /* 0x000fc60003f26270 */
[----:B------:R4:W-:Y:S04]  /*6380*/  LDGSTS.E.BYPASS.LTC128B.128 [R244+0x12800], [R10.64+0x80] ;  /* 0x128000800af47fae */ /* 0x0009e8000b901d4a */
[----:B------:R4:W-:Y:S01]  /*6390*/  LDGSTS.E.BYPASS.LTC128B.128 [R244+0x14800], [R10.64+0x100] ;  /* 0x148001000af47fae */ /* 0x0009e2000b901d4a */
[----:B-1----:R-:W-:-:S03]  /*63a0*/  IADD3 R8, P2, R4, UR9, RZ ;  /* 0x0000000904087c10 */ /* 0x002fc6000ff5e0ff */
[----:B------:R4:W-:Y:S01]  /*63b0*/  LDGSTS.E.BYPASS.LTC128B.128 [R244+0x16800], [R10.64+0x180] ;  /* 0x168001800af47fae */ /* 0x0009e2000b901d4a */
[----:B------:R-:W-:-:S05]  /*63c0*/  IADD3.X R9, R5, UR4, RZ, P2, !PT ;  /* 0x0000000405097c10 */ /* 0x000fca00097fe4ff */
[----:B------:R4:W-:Y:S01]  /*63d0*/  LDGSTS.E.BYPASS.LTC128B.128 [R244+0x11000], [R8.64] ;  /* 0x1100000008f47fae */ /* 0x0009e2000b901d4a */
[----:B--2---:R-:W-:-:S03]  /*63e0*/  IADD3 R6, P2, R8, UR9, RZ ;  /* 0x0000000908067c10 */ /* 0x004fc6000ff5e0ff */
[----:B------:R1:W-:Y:S01]  /*63f0*/  LDGSTS.E.BYPASS.LTC128B.128 [R244+0x13000], [R14.64+0x80] ;  /* 0x130000800ef47fae */ /* 0x0003e2000b901d4a */
[----:B------:R-:W-:-:S03]  /*6400*/  IADD3.X R7, R9, UR4, RZ, P2, !PT ;  /* 0x0000000409077c10 */ /* 0x000fc600097fe4ff */
        /* <DEDUP_REMOVED lines=8> */
[----:B------:R-:W-:Y:S04]  /*6490*/  LDSM.16.M88.4 R168, [R237+0x9000] ;  /* 0x00900000eda8783b */ /* 0x000fe80000000200 */
[----:B---3--:R-:W4:Y:S04]  /*64a0*/  LDSM.16.M88.4 R4, [R237+0x8000] ;  /* 0x00800000ed04783b */ /* 0x008f280000000200 */
[----:B------:R-:W-:Y:S04]  /*64b0*/  LDSM.16.M88.4 R16, [R236] ;  /* 0x00000000ec10783b */ /* 0x000fe80000000200 */
[----:B------:R-:W-:Y:S04]  /*64c0*/  LDSM.16.M88.4 R24, [R235] ;  /* 0x00000000eb18783b */ /* 0x000fe80000000200 */
[----:B-1----:R-:W1:Y:S04]  /*64d0*/  LDSM.16.M88.4 R12, [R237+0x9800] ;  /* 0x00980000ed0c783b */ /* 0x002e680000000200 */
[----:B------:R-:W3:Y:S04]  /*64e0*/  LDSM.16.M88.4 R188, [R227] ;  /* 0x00000000e3bc783b */ /* 0x000ee80000000200 */
[----:B------:R-:W5:Y:S04]  /*64f0*/  LDSM.16.M88.4 R20, [R226] ;  /* 0x00000000e214783b */ /* 0x000f680000000200 */
[----:B------:R-:W1:Y:S04]  /*6500*/  LDSM.16.M88.4 R192, [R225] ;  /* 0x00000000e1c0783b */ /* 0x000e680000000200 */
[----:B------:R-:W-:Y:S01]  /*6510*/  LDSM.16.M88.4 R184, [R231+0x8000] ;  /* 0x00800000e7b8783b */ /* 0x000fe20000000200 */
[C---:B--2---:R-:W-:Y:S03]  /*6520*/  HMMA.16816.F32.BF16 R180, R28.reuse, R176, RZ ;  /* 0x000000b01cb4723c */ /* 0x044fe600000418ff */
[----:B------:R-:W-:Y:S04]  /*6530*/  LDSM.16.M88.4 R196, [R224] ;  /* 0x00000000e0c4783b */ /* 0x000fe80000000200 */
[----:B------:R-:W0:Y:S01]  /*6540*/  LDGDEPBAR ;  /* 0x00000000000079af */ /* 0x000e220000000000 */
[C---:B----4-:R-:W-:Y:S08]  /*6550*/  HMMA.16816.F32.BF16 R8, R28.reuse, R4, RZ ;  /* 0x000000041c08723c */ /* 0x050ff000000418ff */
[C---:B------:R-:W-:Y:S08]  /*6560*/  HMMA.16816.F32.BF16 R4, R28.reuse, R6, RZ ;  /* 0x000000061c04723c */ /* 0x040ff000000418ff */
        /* <DEDUP_REMOVED lines=17> */
[----:B------:R-:W5:Y:S04]  /*6680*/  LDSM.16.M88.4 R16, [R233] ;  /* 0x00000000e910783b */ /* 0x000f680000000200 */
        /* <DEDUP_REMOVED lines=14> */
[C---:B-----5:R-:W-:Y:S08]  /*6770*/  HMMA.16816.F32.BF16 R8, R16.reuse, R196, R8 ;  /* 0x000000c41008723c */ /* 0x060ff00000041808 */
[C---:B------:R-:W-:Y:S01]  /*6780*/  HMMA.16816.F32.BF16 R4, R16.reuse, R198, R4 ;  /* 0x000000c61004723c */ /* 0x040fe20000041804 */
[----:B------:R-:W-:Y:S07]  /*6790*/  LDSM.16.M88.4 R196, [R221] ;  /* 0x00000000ddc4783b */ /* 0x000fee0000000200 */
        /* <DEDUP_REMOVED lines=8> */
[----:B------:R-:W-:Y:S04]  /*6820*/  LDSM.16.M88.4 R188, [R223] ;  /* 0x00000000dfbc783b */ /* 0x000fe80000000200 */
[----:B------:R-:W-:Y:S03]  /*6830*/  LDSM.16.M88.4 R16, [R222] ;  /* 0x00000000de10783b */ /* 0x000fe60000000200 */
        /* <DEDUP_REMOVED lines=18> */
[----:B------:R-:W4:Y:S07]  /*6960*/  LDSM.16.M88.4 R16, [R231+0xb000] ;  /* 0x00b00000e710783b */ /* 0x000f2e0000000200 */
[C---:B------:R-:W-:Y:S08]  /*6970*/  HMMA.16816.F32.BF16 R172, R12.reuse, R196, R172 ;  /* 0x000000c40cac723c */ /* 0x040ff000000418ac */
        /* <DEDUP_REMOVED lines=12> */
[C---:B----4-:R-:W-:Y:S08]  /*6a40*/  HMMA.16816.F32.BF16 R172, R20.reuse, R16, R172 ;  /* 0x0000001014ac723c */ /* 0x050ff000000418ac */
[C---:B------:R-:W-:Y:S01]  /*6a50*/  HMMA.16816.F32.BF16 R168, R20.reuse, R18, R168 ;  /* 0x0000001214a8723c */ /* 0x040fe200000418a8 */
[----:B------:R-:W4:Y:S07]  /*6a60*/  LDSM.16.M88.4 R16, [R224+0x3800] ;  /* 0x00380000e010783b */ /* 0x000f2e0000000200 */
[C---:B------:R-:W-:Y:S08]  /*6a70*/  HMMA.16816.F32.BF16 R32, R20.reuse, R192, R32 ;  /* 0x000000c01420723c */ /* 0x040ff00000041820 */
[----:B------:R-:W-:Y:S01]  /*6a80*/  HMMA.16816.F32.BF16 R28, R20, R194, R28 ;  /* 0x000000c2141c723c */ /* 0x000fe2000004181c */
[----:B------:R-:W5:Y:S04]  /*6a90*/  LDSM.16.M88.4 R20, [R238+0x4000] ;  /* 0x00400000ee14783b */ /* 0x000f680000000200 */
[----:B------:R-:W-:Y:S03]  /*6aa0*/  LDSM.16.M88.4 R192, [R218] ;  /* 0x00000000dac0783b */ /* 0x000fe60000000200 */
        /* <DEDUP_REMOVED lines=12> */
[----:B------:R-:W4:Y:S03]  /*6b70*/  LDSM.16.M88.4 R12, [R219] ;  /* 0x00000000db0c783b */ /* 0x000f260000000200 */
[C---:B-----5:R-:W-:Y:S08]  /*6b80*/  HMMA.16816.F32.BF16 R8, R20.reuse, R196, R8 ;  /* 0x000000c41408723c */ /* 0x060ff00000041808 */
[C---:B------:R-:W-:Y:S01]  /*6b90*/  HMMA.16816.F32.BF16 R4, R20.reuse, R198, R4 ;  /* 0x000000c61404723c */ /* 0x040fe20000041804 */
[----:B------:R-:W-:Y:S07]  /*6ba0*/  LDSM.16.M88.4 R196, [R231+0xd000] ;  /* 0x00d00000e7c4783b */ /* 0x000fee0000000200 */
[C---:B-1----:R-:W-:Y:S08]  /*6bb0*/  HMMA.16816.F32.BF16 R180, R20.reuse, R184, R180 ;  /* 0x000000b814b4723c */ /* 0x042ff000000418b4 */
[C---:B------:R-:W-:Y:S01]  /*6bc0*/  HMMA.16816.F32.BF16 R176, R20.reuse, R186, R176 ;  /* 0x000000ba14b0723c */ /* 0x040fe200000418b0 */
[----:B------:R-:W1:Y:S07]  /*6bd0*/  LDSM.16.M88.4 R184, [R217] ;  /* 0x00000000d9b8783b */ /* 0x000e6e0000000200 */
[C---:B--2---:R-:W-:Y:S08]  /*6be0*/  HMMA.16816.F32.BF16 R172, R20.reuse, R24, R172 ;  /* 0x0000001814ac723c */ /* 0x044ff000000418ac */
[C---:B------:R-:W-:Y:S01]  /*6bf0*/  HMMA.16816.F32.BF16 R168, R20.reuse, R26, R168 ;  /* 0x0000001a14a8723c */ /* 0x040fe200000418a8 */
[----:B------:R-:W2:Y:S07]  /*6c00*/  LDSM.16.M88.4 R24, [R216] ;  /* 0x00000000d818783b */ /* 0x000eae0000000200 */
[C---:B---3--:R-:W-:Y:S08]  /*6c10*/  HMMA.16816.F32.BF16 R32, R20.reuse, R188, R32 ;  /* 0x000000bc1420723c */ /* 0x048ff00000041820 */
[----:B------:R-:W-:Y:S01]  /*6c20*/  HMMA.16816.F32.BF16 R28, R20, R190, R28 ;  /* 0x000000be141c723c */ /* 0x000fe2000004181c */
[----:B------:R-:W-:Y:S04]  /*6c30*/  LDSM.16.M88.4 R188, [R231+0xc000] ;  /* 0x00c00000e7bc783b */ /* 0x000fe80000000200 */
        /* <DEDUP_REMOVED lines=21> */
[C---:B------:R-:W-:Y:S08]  /*6d90*/  HMMA.16816.F32.BF16 R168, R12.reuse, R198, R168 ;  /* 0x000000c60ca8723c */ /* 0x040ff000000418a8 */
        /* <DEDUP_REMOVED lines=15> */
[----:B------:R-:W4:Y:S04]  /*6e90*/  LDSM.16.M88.4 R20, [R215] ;  /* 0x00000000d714783b */ /* 0x000f280000000200 */
[----:B------:R-:W5:Y:S03]  /*6ea0*/  LDSM.16.M88.4 R16, [R237+0xf800] ;  /* 0x00f80000ed10783b */ /* 0x000f660000000200 */
[C---:B-1----:R-:W-:Y:S08]  /*6eb0*/  HMMA.16816.F32.BF16 R4, R12.reuse, R186, R4 ;  /* 0x000000ba0c04723c */ /* 0x042ff00000041804 */
[C---:B------:R-:W-:Y:S01]  /*6ec0*/  HMMA.16816.F32.BF16 R8, R12.reuse, R184, R8 ;  /* 0x000000b80c08723c */ /* 0x040fe20000041808 */
[----:B------:R-:W-:Y:S07]  /*6ed0*/  LDSM.16.M88.4 R184, [R231+0xe000] ;  /* 0x00e00000e7b8783b */ /* 0x000fee0000000200 */
[C---:B--2---:R-:W-:Y:S08]  /*6ee0*/  HMMA.16816.F32.BF16 R180, R12.reuse, R24, R180 ;  /* 0x000000180cb4723c */ /* 0x044ff000000418b4 */
[C---:B------:R-:W-:Y:S01]  /*6ef0*/  HMMA.16816.F32.BF16 R176, R12.reuse, R26, R176 ;  /* 0x0000001a0cb0723c */ /* 0x040fe200000418b0 */
[----:B------:R-:W1:Y:S07]  /*6f00*/  LDSM.16.M88.4 R24, [R234+0x6000] ;  /* 0x00600000ea18783b */ /* 0x000e6e0000000200 */
[C---:B---3--:R-:W-:Y:S08]  /*6f10*/  HMMA.16816.F32.BF16 R172, R12.reuse, R188, R172 ;  /* 0x000000bc0cac723c */ /* 0x048ff000000418ac */
[----:B------:R-:W-:Y:S01]  /*6f20*/  HMMA.16816.F32.BF16 R168, R12, R190, R168 ;  /* 0x000000be0ca8723c */ /* 0x000fe200000418a8 */
[----:B------:R-:W2:Y:S07]  /*6f30*/  LDSM.16.M88.4 R188, [R214] ;  /* 0x00000000d6bc783b */ /* 0x000eae0000000200 */
[----:B----4-:R-:W-:Y:S08]  /*6f40*/  HMMA.16816.F32.BF16 R4, R192, R22, R4 ;  /* 0x00000016c004723c */ /* 0x010ff00000041804 */
[C---:B-----5:R-:W-:Y:S08]  /*6f50*/  HMMA.16816.F32.BF16 R32, R12.reuse, R16, R32 ;  /* 0x000000100c20723c */ /* 0x060ff00000041820 */
[----:B------:R-:W-:Y:S01]  /*6f60*/  HMMA.16816.F32.BF16 R28, R12, R18, R28 ;  /* 0x000000120c1c723c */ /* 0x000fe2000004181c */
[----:B------:R-:W-:Y:S04]  /*6f70*/  LDSM.16.M88.4 R16, [R233+0x6000] ;  /* 0x00600000e910783b */ /* 0x000fe80000000200 */
[----:B------:R-:W3:Y:S03]  /*6f80*/  LDSM.16.M88.4 R12, [R224+0x6000] ;  /* 0x00600000e00c783b */ /* 0x000ee60000000200 */
[----:B------:R-:W-:Y:S01]  /*6f90*/  HMMA.16816.F32.BF16 R8, R192, R20, R8 ;  /* 0x00000014c008723c */ /* 0x000fe20000041808 */
[----:B------:R-:W4:Y:S07]  /*6fa0*/  LDSM.16.M88.4 R20, [R231+0xe800] ;  /* 0x00e80000e714783b */ /* 0x000f2e0000000200 */
[----:B-1----:R-:W-:Y:S08]  /*6fb0*/  HMMA.16816.F32.BF16 R4, R24, R186, R4 ;  /* 0x000000ba1804723c */ /* 0x002ff00000041804 */
[C---:B--2---:R-:W-:Y:S08]  /*6fc0*/  HMMA.16816.F32.BF16 R180, R192.reuse, R188, R180 ;  /* 0x000000bcc0b4723c */ /* 0x044ff000000418b4 */
[----:B------:R-:W-:Y:S01]  /*6fd0*/  HMMA.16816.F32.BF16 R188, R192, R190, R176 ;  /* 0x000000bec0bc723c */ /* 0x000fe200000418b0 */
[----:B------:R-:W1:Y:S07]  /*6fe0*/  LDSM.16.M88.4 R176, [R224+0x6800] ;  /* 0x00680000e0b0783b */ /* 0x000e6e0000000200 */
[----:B------:R-:W-:Y:S01]  /*6ff0*/  HMMA.16816.F32.BF16 R8, R24, R184, R8 ;  /* 0x000000b81808723c */ /* 0x000fe20000041808 */
[----:B------:R-:W2:Y:S07]  /*7000*/  LDSM.16.M88.4 R184, [R213] ;  /* 0x00000000d5b8783b */ /* 0x000eae0000000200 */
[----:B---3--:R-:W-:Y:S08]  /*7010*/  HMMA.16816.F32.BF16 R4, R16, R14, R4 ;  /* 0x0000000e1004723c */ /* 0x008ff00000041804 */
[C---:B----4-:R-:W-:Y:S08]  /*7020*/  HMMA.16816.F32.BF16 R180, R24.reuse, R20, R180 ;  /* 0x0000001418b4723c */ /* 0x050ff000000418b4 */
[----:B------:R-:W-:Y:S01]  /*7030*/  HMMA.16816.F32.BF16 R188, R24, R22, R188 ;  /* 0x0000001618bc723c */ /* 0x000fe200000418bc */
[----:B------:R-:W3:Y:S07]  /*7040*/  LDSM.16.M88.4 R20, [R212] ;  /* 0x00000000d414783b */ /* 0x000eee0000000200 */
[----:B------:R-:W-:Y:S01]  /*7050*/  HMMA.16816.F32.BF16 R8, R16, R12, R8 ;  /* 0x0000000c1008723c */ /* 0x000fe20000041808 */
[----:B------:R-:W4:Y:S01]  /*7060*/  LDSM.16.M88.4 R12, [R231+0xf000] ;  /* 0x00f00000e70c783b */ /* 0x000f220000000200 */
[----:B------:R-:W-:-:S02]  /*7070*/  FMUL.FTZ R4, R4, c[0x0][0x2ec] ;  /* 0x0000bb0004047a20 */ /* 0x000fc40000410000 */
[----:B------:R-:W-:Y:S02]  /*7080*/  FMUL.FTZ R5, R5, c[0x0][0x2ec] ;  /* 0x0000bb0005057a20 */ /* 0x000fe40000410000 */
[----:B------:R-:W-:Y:S02]  /*7090*/  FMUL.FTZ R6, R6, c[0x0][0x2ec] ;  /* 0x0000bb0006067a20 */ /* 0x000fe40000410000 */
[----:B-1----:R-:W-:Y:S01]  /*70a0*/  HMMA.16816.F32.BF16 R180, R16, R176, R180 ;  /* 0x000000b010b4723c */ /* 0x002fe200000418b4 */
[----:B------:R-:W-:Y:S07]  /*70b0*/  MUFU.TANH R176, R4 ;  /* 0x0000000400b07308 */ /* 0x000fee0000002400 */
[----:B--2---:R-:W-:Y:S01]  /*70c0*/  HMMA.16816.F32.BF16 R172, R192, R184, R172 ;  /* 0x000000b8c0ac723c */ /* 0x004fe200000418ac */
[----:B------:R-:W-:Y:S07]  /*70d0*/  MUFU.TANH R185, R5 ;  /* 0x0000000500b97308 */ /* 0x000fee0000002400 */
[----:B------:R-:W-:Y:S01]  /*70e0*/  HMMA.16816.F32.BF16 R188, R16, R178, R188 ;  /* 0x000000b210bc723c */ /* 0x000fe200000418bc */
[----:B------:R1:W-:Y:S01]  /*70f0*/  MUFU.TANH R177, R6 ;  /* 0x0000000600b17308 */ /* 0x0003e20000002400 */
[----:B------:R-:W-:-:S02]  /*7100*/  FMUL.FTZ R9, R9, c[0x0][0x2ec] ;  /* 0x0000bb0009097a20 */ /* 0x000fc40000410000 */
[----:B------:R-:W-:Y:S02]  /*7110*/  FMUL.FTZ R11, R11, c[0x0][0x2ec] ;  /* 0x0000bb000b0b7a20 */ /* 0x000fe40000410000 */
[----:B------:R-:W-:Y:S02]  /*7120*/  FMUL.FTZ R0, R8, c[0x0][0x2ec] ;  /* 0x0000bb0008007a20 */ /* 0x000fe40000410000 */
[----:B------:R-:W-:Y:S01]  /*7130*/  HMMA.16816.F32.BF16 R168, R192, R186, R168 ;  /* 0x000000bac0a8723c */ /* 0x000fe200000418a8 */
[----:B------:R-:W-:Y:S01]  /*7140*/  FMUL.FTZ R178, R7, c[0x0][0x2ec] ;  /* 0x0000bb0007b27a20 */ /* 0x000fe20000410000 */
[----:B------:R-:W-:Y:S01]  /*7150*/  MUFU.TANH R184, R9 ;  /* 0x0000000900b87308 */ /* 0x000fe20000002400 */
[----:B------:R-:W-:Y:S02]  /*7160*/  FMUL.FTZ R2, R10, c[0x0][0x2ec] ;  /* 0x0000bb000a027a20 */ /* 0x000fe40000410000 */
[----:B------:R-:W-:-:S03]  /*7170*/  FMUL.FTZ R179, R180, c[0x0][0x2ec] ;  /* 0x0000bb00b4b37a20 */ /* 0x000fc60000410000 */
[C---:B---3--:R-:W-:Y:S01]  /*7180*/  HMMA.16816.F32.BF16 R32, R192.reuse, R20, R32 ;  /* 0x00000014c020723c */ /* 0x048fe20000041820 */
[----:B-1----:R-:W1:Y:S01]  /*7190*/  LDSM.16.M88.4 R4, [R231+0xf800] ;  /* 0x00f80000e704783b */ /* 0x002e620000000200 */
[----:B------:R2:W-:Y:S05]  /*71a0*/  MUFU.TANH R197, R11 ;  /* 0x0000000b00c57308 */ /* 0x0005ea0000002400 */
[----:B------:R-:W-:Y:S01]  /*71b0*/  FMUL.FTZ R20, R181, c[0x0][0x2ec] ;  /* 0x0000bb00b5147a20 */ /* 0x000fe20000410000 */
[----:B------:R-:W-:Y:S01]  /*71c0*/  HMMA.16816.F32.BF16 R28, R192, R22, R28 ;  /* 0x00000016c01c723c */ /* 0x000fe2000004181c */
[----:B------:R-:W-:Y:S01]  /*71d0*/  FMUL.FTZ R21, R183, c[0x0][0x2ec] ;  /* 0x0000bb00b7157a20 */ /* 0x000fe20000410000 */
[----:B------:R-:W3:Y:S05]  /*71e0*/  MUFU.TANH R0, R0 ;  /* 0x0000000000007308 */ /* 0x000eea0000002400 */
[----:B------:R-:W-:Y:S01]  /*71f0*/  FMUL.FTZ R23, R189, c[0x0][0x2ec] ;  /* 0x0000bb00bd177a20 */ /* 0x000fe20000410000 */
[C---:B----4-:R-:W-:Y:S01]  /*7200*/  HMMA.16816.F32.BF16 R172, R24.reuse, R12, R172 ;  /* 0x0000000c18ac723c */ /* 0x050fe200000418ac */
[----:B------:R-:W-:Y:S01]  /*7210*/  FMUL.FTZ R22, R182, c[0x0][0x2ec] ;  /* 0x0000bb00b6167a20 */ /* 0x000fe20000410000 */
[----:B--2---:R-:W2:Y:S01]  /*7220*/  LDSM.16.M88.4 R8, [R224+0x7000] ;  /* 0x00700000e008783b */ /* 0x004ea20000000200 */
[----:B------:R-:W-:Y:S05]  /*7230*/  MUFU.TANH R179, R179 ;  /* 0x000000b300b37308 */ /* 0x000fea0000002400 */
[----:B------:R-:W-:Y:S01]  /*7240*/  HMMA.16816.F32.BF16 R168, R24, R14, R168 ;  /* 0x0000000e18a8723c */ /* 0x000fe200000418a8 */
[----:B------:R-:W4:Y:S01]  /*7250*/  LDSM.16.M88.4 R12, [R224+0x7800] ;  /* 0x00780000e00c783b */ /* 0x000f220000000200 */
[----:B------:R-:W-:-:S04]  /*7260*/  DEPBAR.LE SB0, 0x0 ;  /* 0x000080000000791a */ /* 0x000fc80000000000 */
[----:B------:R-:W-:Y:S08]  /*7270*/  MUFU.TANH R20, R20 ;  /* 0x0000001400147308 */ /* 0x000ff00000002400 */
[----:B------:R-:W-:Y:S01]  /*7280*/  MUFU.TANH R23, R23 ;  /* 0x0000001700177308 */ /* 0x000fe20000002400 */
[C---:B-1----:R-:W-:Y:S07]  /*7290*/  HMMA.16816.F32.BF16 R32, R24.reuse, R4, R32 ;  /* 0x000000041820723c */ /* 0x042fee0000041820 */
[----:B------:R-:W-:Y:S01]  /*72a0*/  MUFU.TANH R178, R178 ;  /* 0x000000b200b27308 */ /* 0x000fe20000002400 */
[----:B------:R-:W-:Y:S01]  /*72b0*/  FMUL.FTZ R4, R190, c[0x0][0x2ec] ;  /* 0x0000bb00be047a20 */ /* 0x000fe20000410000 */
[----:B------:R-:W-:Y:S01]  /*72c0*/  HMMA.16816.F32.BF16 R28, R24, R6, R28 ;  /* 0x00000006181c723c */ /* 0x000fe2000004181c */
[----:B------:R-:W-:-:S05]  /*72d0*/  FMUL.FTZ R5, R191, c[0x0][0x2ec] ;  /* 0x0000bb00bf057a20 */ /* 0x000fca0000410000 */
[----:B------:R-:W-:Y:S02]  /*72e0*/  MUFU.TANH R2, R2 ;  /* 0x0000000200027308 */ /* 0x000fe40000002400 */
[C---:B--2---:R-:W-:Y:S06]  /*72f0*/  HMMA.16816.F32.BF16 R172, R16.reuse, R8, R172 ;  /* 0x0000000810ac723c */ /* 0x044fec00000418ac */
[----:B------:R-:W-:Y:S01]  /*7300*/  MUFU.TANH R22, R22 ;  /* 0x0000001600167308 */ /* 0x000fe20000002400 */
[----:B------:R-:W-:Y:S01]  /*7310*/  FMUL.FTZ R8, R188, c[0x0][0x2ec] ;  /* 0x0000bb00bc087a20 */ /* 0x000fe20000410000 */
[C---:B------:R-:W-:Y:S06]  /*7320*/  HMMA.16816.F32.BF16 R168, R16.reuse, R10, R168 ;  /* 0x0000000a10a8723c */ /* 0x040fec00000418a8 */
[----:B------:R-:W-:Y:S01]  /*7330*/  MUFU.TANH R21, R21 ;  /* 0x0000001500157308 */ /* 0x000fe20000002400 */
[----:B------:R-:W-:Y:S01]  /*7340*/  IMAD R11, R243, 0x40, R202 ;  /* 0x00000040f30b7824 */ /* 0x000fe200078e02ca */
[----:B----4-:R-:W-:Y:S06]  /*7350*/  HMMA.16816.F32.BF16 R32, R16, R12, R32 ;  /* 0x0000000c1020723c */ /* 0x010fec0000041820 */
[----:B------:R-:W1:Y:S01]  /*7360*/  MUFU.TANH R8, R8 ;  /* 0x0000000800087308 */ /* 0x000e620000002400 */
[----:B------:R-:W-:-:S02]  /*7370*/  IADD3 R27, R11, 0x18, RZ ;  /* 0x000000180b1b7810 */ /* 0x000fc40007ffe0ff */
[CC--:B------:R-:W-:Y:S01]  /*7380*/  ISETP.GE.AND P6, PT, R11.reuse, R201.reuse, PT ;  /* 0x000000c90b00720c */ /* 0x0c0fe20003fc6270 */
[----:B------:R-:W-:Y:S01]  /*7390*/  HMMA.16816.F32.BF16 R28, R16, R14, R28 ;  /* 0x0000000e101c723c */ /* 0x000fe2000004181c */
[----:B------:R-:W-:Y:S01]  /*73a0*/  FMUL.FTZ R7, R172, c[0x0][0x2ec] ;  /* 0x0000bb00ac077a20 */ /* 0x000fe20000410000 */
[----:B------:R-:W-:Y:S01]  /*73b0*/  IADD3 R165, R11, 0x11, RZ ;  /* 0x000000110ba57810 */ /* 0x000fe20007ffe0ff */
[----:B------:R-:W-:Y:S01]  /*73c0*/  FMUL.FTZ R173, R173, c[0x0][0x2ec] ;  /* 0x0000bb00adad7a20 */ /* 0x000fe20000410000 */
[----:B---3--:R-:W-:Y:S01]  /*73d0*/  FSEL R10, R0, -INF , !P6 ;  /* 0xff800000000a7808 */ /* 0x008fe20007000000 */
[----:B------:R-:W-:Y:S01]  /*73e0*/  FMUL.FTZ R6, R174, c[0x0][0x2ec] ;  /* 0x0000bb00ae067a20 */ /* 0x000fe20000410000 */
[----:B------:R-:W-:Y:S01]  /*73f0*/  IADD3 R12, R11, 0x38, RZ ;  /* 0x000000380b0c7810 */ /* 0x000fe20007ffe0ff */
[----:B------:R-:W-:Y:S01]  /*7400*/  MUFU.TANH R7, R7 ;  /* 0x0000000700077308 */ /* 0x000fe20000002400 */
[----:B------:R-:W-:Y:S01]  /*7410*/  FMUL.FTZ R172, R171, c[0x0][0x2ec] ;  /* 0x0000bb00abac7a20 */ /* 0x000fe20000410000 */
[C---:B------:R-:W-:Y:S01]  /*7420*/  IADD3 R171, R11.reuse, 0x1, RZ ;  /* 0x000000010bab7810 */ /* 0x040fe20007ffe0ff */
[----:B------:R-:W-:Y:S01]  /*7430*/  FMUL.FTZ R168, R168, c[0x0][0x2ec] ;  /* 0x0000bb00a8a87a20 */ /* 0x000fe20000410000 */
[C---:B------:R-:W-:Y:S01]  /*7440*/  IADD3 R16, R11.reuse, 0x28, RZ ;  /* 0x000000280b107810 */ /* 0x040fe20007ffe0ff */
[----:B------:R-:W-:Y:S01]  /*7450*/  FMUL.FTZ R194, R170, c[0x0][0x2ec] ;  /* 0x0000bb00aac27a20 */ /* 0x000fe20000410000 */
[----:B------:R-:W-:Y:S01]  /*7460*/  IADD3 R170, R11, 0x8, RZ ;  /* 0x000000080baa7810 */ /* 0x000fe20007ffe0ff */
[----:B------:R-:W-:Y:S01]  /*7470*/  FMUL.FTZ R196, R169, c[0x0][0x2ec] ;  /* 0x0000bb00a9c47a20 */ /* 0x000fe20000410000 */
[----:B------:R2:W3:Y:S01]  /*7480*/  MUFU.TANH R198, R168 ;  /* 0x000000a800c67308 */ /* 0x0004e20000002400 */
[-C--:B------:R-:W-:Y:S01]  /*7490*/  ISETP.GE.AND P5, PT, R171, R201.reuse, PT ;  /* 0x000000c9ab00720c */ /* 0x080fe20003fa6270 */
[----:B------:R-:W-:Y:S01]  /*74a0*/  FMUL.FTZ R32, R32, c[0x0][0x2ec] ;  /* 0x0000bb0020207a20 */ /* 0x000fe20000410000 */
[-C--:B------:R-:W-:Y:S01]  /*74b0*/  ISETP.GE.AND P4, PT, R170, R201.reuse, PT ;  /* 0x000000c9aa00720c */ /* 0x080fe20003f86270 */
[----:B------:R-:W-:Y:S01]  /*74c0*/  FMUL.FTZ R175, R175, c[0x0][0x2ec] ;  /* 0x0000bb00afaf7a20 */ /* 0x000fe20000410000 */
[----:B------:R-:W-:Y:S01]  /*74d0*/  FSEL R9, R184, -INF , !P5 ;  /* 0xff800000b8097808 */ /* 0x000fe20006800000 */
[----:B------:R-:W-:Y:S01]  /*74e0*/  FMUL.FTZ R35, R35, c[0x0][0x2ec] ;  /* 0x0000bb0023237a20 */ /* 0x000fe20000410000 */
[----:B------:R-:W-:Y:S01]  /*74f0*/  IADD3 R169, R11, 0x9, RZ ;  /* 0x000000090ba97810 */ /* 0x000fe20007ffe0ff */
[----:B------:R4:W-:Y:S01]  /*7500*/  MUFU.TANH R186, R32 ;  /* 0x0000002000ba7308 */ /* 0x0009e20000002400 */
[----:B------:R-:W-:Y:S01]  /*7510*/  FMUL.FTZ R28, R28, c[0x0][0x2ec] ;  /* 0x0000bb001c1c7a20 */ /* 0x000fe20000410000 */
[----:B------:R-:W-:Y:S01]  /*7520*/  FSEL R176, R176, -INF , !P4 ;  /* 0xff800000b0b07808 */ /* 0x000fe20006000000 */
[----:B------:R-:W-:Y:S01]  /*7530*/  FMUL.FTZ R29, R29, c[0x0][0x2ec] ;  /* 0x0000bb001d1d7a20 */ /* 0x000fe20000410000 */
[-C--:B------:R-:W-:Y:S01]  /*7540*/  ISETP.GE.AND P4, PT, R27, R201.reuse, PT ;  /* 0x000000c91b00720c */ /* 0x080fe20003f86270 */
[----:B------:R-:W-:Y:S01]  /*7550*/  FMUL.FTZ R30, R30, c[0x0][0x2ec] ;  /* 0x0000bb001e1e7a20 */ /* 0x000fe20000410000 */
[----:B------:R-:W-:Y:S01]  /*7560*/  ISETP.GE.AND P3, PT, R169, R201, PT ;  /* 0x000000c9a900720c */ /* 0x000fe20003f66270 */
[----:B------:R-:W-:Y:S01]  /*7570*/  FMUL.FTZ R31, R31, c[0x0][0x2ec] ;  /* 0x0000bb001f1f7a20 */ /* 0x000fe20000410000 */
[----:B------:R-:W5:Y:S01]  /*7580*/  MUFU.TANH R184, R28 ;  /* 0x0000001c00b87308 */ /* 0x000f620000002400 */
[----:B--2---:R-:W-:-:S02]  /*7590*/  IADD3 R168, R11, 0x10, RZ ;  /* 0x000000100ba87810 */ /* 0x004fc40007ffe0ff */
[----:B------:R-:W-:Y:S02]  /*75a0*/  IADD3 R19, R11, 0x19, RZ ;  /* 0x000000190b137810 */ /* 0x000fe40007ffe0ff */
[----:B-1----:R-:W-:Y:S02]  /*75b0*/  FSEL R24, R8, -INF , !P4 ;  /* 0xff80000008187808 */ /* 0x002fe40006000000 */
[-C--:B------:R-:W-:Y:S01]  /*75c0*/  ISETP.GE.AND P4, PT, R16, R201.reuse, PT ;  /* 0x000000c91000720c */ /* 0x080fe20003f86270 */
[----:B----4-:R-:W-:Y:S01]  /*75d0*/  FMUL.FTZ R32, R33, c[0x0][0x2ec] ;  /* 0x0000bb0021207a20 */ /* 0x010fe20000410000 */
[----:B------:R-:W1:Y:S01]  /*75e0*/  MUFU.TANH R199, R173 ;  /* 0x000000ad00c77308 */ /* 0x000e620000002400 */
[----:B------:R-:W-:Y:S02]  /*75f0*/  FSEL R0, R185, -INF , !P3 ;  /* 0xff800000b9007808 */ /* 0x000fe40005800000 */
[-C--:B------:R-:W-:Y:S02]  /*7600*/  ISETP.GE.AND P6, PT, R168, R201.reuse, PT ;  /* 0x000000c9a800720c */ /* 0x080fe40003fc6270 */
[----:B------:R-:W-:-:S02]  /*7610*/  ISETP.GE.AND P5, PT, R165, R201, PT ;  /* 0x000000c9a500720c */ /* 0x000fc40003fa6270 */
[-C--:B------:R-:W-:Y:S01]  /*7620*/  ISETP.GE.AND P3, PT, R19, R201.reuse, PT ;  /* 0x000000c91300720c */ /* 0x080fe20003f66270 */
[----:B------:R-:W2:Y:S01]  /*7630*/  MUFU.TANH R196, R196 ;  /* 0x000000c400c47308 */ /* 0x000ea20000002400 */
[C---:B------:R-:W-:Y:S02]  /*7640*/  IADD3 R18, R11.reuse, 0x20, RZ ;  /* 0x000000200b127810 */ /* 0x040fe40007ffe0ff */
[C---:B------:R-:W-:Y:S02]  /*7650*/  IADD3 R17, R11.reuse, 0x21, RZ ;  /* 0x000000210b117810 */ /* 0x040fe40007ffe0ff */
[----:B------:R-:W-:Y:S02]  /*7660*/  IADD3 R15, R11, 0x29, RZ ;  /* 0x000000290b0f7810 */ /* 0x000fe40007ffe0ff */
[----:B---3--:R-:W-:Y:S01]  /*7670*/  FSEL R198, R198, -INF , !P4 ;  /* 0xff800000c6c67808 */ /* 0x008fe20006000000 */
[----:B------:R-:W3:Y:S01]  /*7680*/  MUFU.TANH R32, R32 ;  /* 0x0000002000207308 */ /* 0x000ee20000002400 */
[----:B------:R-:W-:-:S02]  /*7690*/  ISETP.GE.AND P4, PT, R12, R201, PT ;  /* 0x000000c90c00720c */ /* 0x000fc40003f86270 */
[----:B------:R-:W-:Y:S02]  /*76a0*/  FSEL R26, R179, -INF , !P6 ;  /* 0xff800000b31a7808 */ /* 0x000fe40007000000 */
[----:B------:R-:W-:Y:S02]  /*76b0*/  FSEL R25, R20, -INF , !P5 ;  /* 0xff80000014197808 */ /* 0x000fe40006800000 */
[----:B------:R-:W-:Y:S01]  /*76c0*/  FSEL R23, R23, -INF , !P3 ;  /* 0xff80000017177808 */ /* 0x000fe20005800000 */
[----:B------:R4:W1:Y:S01]  /*76d0*/  MUFU.TANH R183, R29 ;  /* 0x0000001d00b77308 */ /* 0x0008620000002400 */
[C---:B------:R-:W-:Y:S02]  /*76e0*/  ISETP.GE.AND P2, PT, R11.reuse, R200, PT ;  /* 0x000000c80b00720c */ /* 0x040fe40003f46270 */
[C---:B------:R-:W-:Y:S02]  /*76f0*/  IADD3 R14, R11.reuse, 0x30, RZ ;  /* 0x000000300b0e7810 */ /* 0x040fe40007ffe0ff */
[----:B------:R-:W-:-:S02]  /*7700*/  IADD3 R13, R11, 0x31, RZ ;  /* 0x000000310b0d7810 */ /* 0x000fc40007ffe0ff */
[-C--:B------:R-:W-:Y:S01]  /*7710*/  ISETP.GE.AND P6, PT, R18, R201.reuse, PT ;  /* 0x000000c91200720c */ /* 0x080fe20003fc6270 */
[----:B------:R-:W2:Y:S01]  /*7720*/  MUFU.TANH R4, R4 ;  /* 0x0000000400047308 */ /* 0x000ea20000002400 */
[-C--:B------:R-:W-:Y:S02]  /*7730*/  ISETP.GE.AND P5, PT, R17, R201.reuse, PT ;  /* 0x000000c91100720c */ /* 0x080fe40003fa6270 */
[----:B------:R-:W-:Y:S02]  /*7740*/  ISETP.GE.AND P3, PT, R15, R201, PT ;  /* 0x000000c90f00720c */ /* 0x000fe40003f66270 */
[----:B------:R-:W-:Y:S02]  /*7750*/  IADD3 R11, R11, 0x39, RZ ;  /* 0x000000390b0b7810 */ /* 0x000fe40007ffe0ff */
[----:B-----5:R-:W-:Y:S01]  /*7760*/  FSEL R184, R184, -INF , !P4 ;  /* 0xff800000b8b87808 */ /* 0x020fe20006000000 */
[----:B----4-:R-:W-:Y:S01]  /*7770*/  FMUL.FTZ R29, R34, c[0x0][0x2ec] ;  /* 0x0000bb00221d7a20 */ /* 0x010fe20000410000 */
[----:B------:R-:W4:Y:S01]  /*7780*/  MUFU.TANH R5, R5 ;  /* 0x0000000500057308 */ /* 0x000f220000002400 */
[----:B------:R-:W-:-:S02]  /*7790*/  ISETP.GE.AND P4, PT, R169, R200, PT ;  /* 0x000000c8a900720c */ /* 0x000fc40003f86270 */
[----:B------:R-:W-:Y:S02]  /*77a0*/  FSEL R202, R7, -INF , !P6 ;  /* 0xff80000007ca7808 */ /* 0x000fe40007000000 */
[----:B-1----:R-:W-:Y:S02]  /*77b0*/  FSEL R199, R199, -INF , !P5 ;  /* 0xff800000c7c77808 */ /* 0x002fe40006800000 */
[----:B--2---:R-:W-:Y:S01]  /*77c0*/  FSEL R196, R196, -INF , !P3 ;  /* 0xff800000c4c47808 */ /* 0x004fe20005800000 */
[----:B------:R-:W1:Y:S01]  /*77d0*/  MUFU.TANH R6, R6 ;  /* 0x0000000600067308 */ /* 0x000e620000002400 */
[-C--:B------:R-:W-:Y:S02]  /*77e0*/  ISETP.GE.AND P6, PT, R14, R201.reuse, PT ;  /* 0x000000c90e00720c */ /* 0x080fe40003fc6270 */
[-C--:B------:R-:W-:Y:S02]  /*77f0*/  ISETP.GE.AND P5, PT, R13, R201.reuse, PT ;  /* 0x000000c90d00720c */ /* 0x080fe40003fa6270 */
[----:B------:R-:W-:-:S02]  /*7800*/  ISETP.GE.AND P3, PT, R11, R201, PT ;  /* 0x000000c90b00720c */ /* 0x000fc40003f66270 */
[----:B------:R-:W-:Y:S01]  /*7810*/  FSEL R7, R178, -INF , !P4 ;  /* 0xff800000b2077808 */ /* 0x000fe20006000000 */
[----:B------:R-:W2:Y:S01]  /*7820*/  MUFU.TANH R195, R175 ;  /* 0x000000af00c37308 */ /* 0x000ea20000002400 */
[----:B------:R-:W-:Y:S02]  /*7830*/  FSEL R186, R186, -INF , !P6 ;  /* 0xff800000baba7808 */ /* 0x000fe40007000000 */
[----:B---3--:R-:W-:Y:S02]  /*7840*/  FSEL R185, R32, -INF , !P5 ;  /* 0xff80000020b97808 */ /* 0x008fe40006800000 */
[----:B------:R-:W-:Y:S02]  /*7850*/  FSEL R183, R183, -INF , !P3 ;  /* 0xff800000b7b77808 */ /* 0x000fe40005800000 */
[----:B------:R-:W-:Y:S01]  /*7860*/  FSEL R8, R2, -INF , !P2 ;  /* 0xff80000002087808 */ /* 0x000fe20005000000 */
[----:B------:R-:W3:Y:S01]  /*7870*/  MUFU.TANH R194, R194 ;  /* 0x000000c200c27308 */ /* 0x000ee20000002400 */
[----:B------:R-:W-:-:S02]  /*7880*/  ISETP.GE.AND P6, PT, R171, R200, PT ;  /* 0x000000c8ab00720c */ /* 0x000fc40003fc6270 */
[-C--:B------:R-:W-:Y:S02]  /*7890*/  ISETP.GE.AND P5, PT, R170, R200.reuse, PT ;  /* 0x000000c8aa00720c */ /* 0x080fe40003fa6270 */
[-C--:B------:R-:W-:Y:S02]  /*78a0*/  ISETP.GE.AND P3, PT, R168, R200.reuse, PT ;  /* 0x000000c8a800720c */ /* 0x080fe40003f66270 */
[----:B------:R-:W-:Y:S01]  /*78b0*/  ISETP.GE.AND P2, PT, R165, R200, PT ;  /* 0x000000c8a500720c */ /* 0x000fe20003f46270 */
[----:B------:R-:W5:Y:S01]  /*78c0*/  MUFU.TANH R172, R172 ;  /* 0x000000ac00ac7308 */ /* 0x000f620000002400 */
[----:B------:R-:W-:Y:S02]  /*78d0*/  FSEL R2, R197, -INF , !P6 ;  /* 0xff800000c5027808 */ /* 0x000fe40007000000 */
[----:B------:R-:W-:Y:S02]  /*78e0*/  FSEL R177, R177, -INF , !P5 ;  /* 0xff800000b1b17808 */ /* 0x000fe40006800000 */
[----:B------:R-:W-:-:S02]  /*78f0*/  FSEL R22, R22, -INF , !P3 ;  /* 0xff80000016167808 */ /* 0x000fc40005800000 */
[----:B------:R-:W-:Y:S01]  /*7900*/  FSEL R21, R21, -INF , !P2 ;  /* 0xff80000015157808 */ /* 0x000fe20005000000 */
[----:B------:R-:W1:Y:S01]  /*7910*/  MUFU.TANH R29, R29 ;  /* 0x0000001d001d7308 */ /* 0x000e620000002400 */
[-C--:B------:R-:W-:Y:S02]  /*7920*/  ISETP.GE.AND P6, PT, R27, R200.reuse, PT ;  /* 0x000000c81b00720c */ /* 0x080fe40003fc6270 */
[-C--:B------:R-:W-:Y:S02]  /*7930*/  ISETP.GE.AND P5, PT, R19, R200.reuse, PT ;  /* 0x000000c81300720c */ /* 0x080fe40003fa6270 */
[-C--:B------:R-:W-:Y:S02]  /*7940*/  ISETP.GE.AND P4, PT, R18, R200.reuse, PT ;  /* 0x000000c81200720c */ /* 0x080fe40003f86270 */
[-C--:B------:R-:W-:Y:S01]  /*7950*/  ISETP.GE.AND P3, PT, R17, R200.reuse, PT ;  /* 0x000000c81100720c */ /* 0x080fe20003f66270 */
[----:B------:R-:W5:Y:S01]  /*7960*/  MUFU.TANH R182, R35 ;  /* 0x0000002300b67308 */ /* 0x000f620000002400 */
[----:B------:R-:W-:Y:S01]  /*7970*/  BAR.SYNC.DEFER_BLOCKING 0x0 ;  /* 0x0000000000007b1d */ /* 0x000fe20000010000 */
[----:B------:R-:W-:-:S02]  /*7980*/  ISETP.GE.AND P2, PT, R16, R200, PT ;  /* 0x000000c81000720c */ /* 0x000fc40003f46270 */
[----:B------:R-:W-:Y:S02]  /*7990*/  FSEL R20, R4, -INF , !P6 ;  /* 0xff80000004147808 */ /* 0x000fe40007000000 */
[----:B----4-:R-:W-:Y:S02]  /*79a0*/  FSEL R28, R5, -INF , !P5 ;  /* 0xff800000051c7808 */ /* 0x010fe40006800000 */
[----:B------:R-:W4:Y:S01]  /*79b0*/  MUFU.TANH R179, R30 ;  /* 0x0000001e00b37308 */ /* 0x000f220000002400 */
[----:B-1----:R-:W-:Y:S02]  /*79c0*/  FSEL R197, R6, -INF , !P4 ;  /* 0xff80000006c57808 */ /* 0x002fe40006000000 */
[----:B--2---:R-:W-:Y:S02]  /*79d0*/  FSEL R195, R195, -INF , !P3 ;  /* 0xff800000c3c37808 */ /* 0x004fe40005800000 */
[----:B---3--:R-:W-:Y:S02]  /*79e0*/  FSEL R194, R194, -INF , !P2 ;  /* 0xff800000c2c27808 */ /* 0x008fe40005000000 */
[-C--:B------:R-:W-:Y:S01]  /*79f0*/  ISETP.GE.AND P6, PT, R15, R200.reuse, PT ;  /* 0x000000c80f00720c */ /* 0x080fe20003fc6270 */
[----:B------:R-:W1:Y:S01]  /*7a00*/  MUFU.TANH R178, R31 ;  /* 0x0000001f00b27308 */ /* 0x000e620000002400 */
[----:B------:R-:W-:-:S02]  /*7a10*/  ISETP.GE.AND P5, PT, R14, R200, PT ;  /* 0x000000c80e00720c */ /* 0x000fc40003fa6270 */
[-C--:B------:R-:W-:Y:S02]  /*7a20*/  ISETP.GE.AND P4, PT, R13, R200.reuse, PT ;  /* 0x000000c80d00720c */ /* 0x080fe40003f86270 */
[-C--:B------:R-:W-:Y:S02]  /*7a30*/  ISETP.GE.AND P3, PT, R12, R200.reuse, PT ;  /* 0x000000c80c00720c */ /* 0x080fe40003f66270 */
[----:B------:R-:W-:Y:S02]  /*7a40*/  ISETP.GE.AND P2, PT, R11, R200, PT ;  /* 0x000000c80b00720c */ /* 0x000fe40003f46270 */
[----:B-----5:R-:W-:Y:S02]  /*7a50*/  FSEL R193, R172, -INF , !P6 ;  /* 0xff800000acc17808 */ /* 0x020fe40007000000 */
[----:B------:R-:W-:Y:S02]  /*7a60*/  FSEL R165, R29, -INF , !P5 ;  /* 0xff8000001da57808 */ /* 0x000fe40006800000 */
[----:B------:R-:W-:-:S02]  /*7a70*/  FSEL R182, R182, -INF , !P4 ;  /* 0xff800000b6b67808 */ /* 0x000fc40006000000 */
[----:B----4-:R-:W-:Y:S02]  /*7a80*/  FSEL R179, R179, -INF , !P3 ;  /* 0xff800000b3b37808 */ /* 0x010fe40005800000 */
[----:B-1----:R-:W-:Y:S01]  /*7a90*/  FSEL R178, R178, -INF , !P2 ;  /* 0xff800000b2b27808 */ /* 0x002fe20005000000 */
        /* <DEDUP_REMOVED lines=12> */
[----:B-1----:R-:W-:-:S04]  /*7b60*/  IADD3 R16, R16, 0xffffffe, RZ ;  /* 0x0ffffffe10107810 */ /* 0x002fc80007ffe0ff */
[----:B------:R-:W1:Y:S02]  /*7b70*/  F2I.FTZ.U32.TRUNC.NTZ R17, R16 ;  /* 0x0000001000117305 */ /* 0x000e64000021f000 */
[----:B-1----:R-:W-:Y:S02]  /*7b80*/  IMAD.MOV R13, RZ, RZ, -R17 ;  /* 0x000000ffff0d7224 */ /* 0x002fe400078e0a11 */
[----:B------:R-:W-:Y:S02]  /*7b90*/  IMAD.MOV.U32 R16, RZ, RZ, RZ ;  /* 0x000000ffff107224 */ /* 0x000fe400078e00ff */
[----:B------:R-:W-:-:S04]  /*7ba0*/  IMAD R13, R13, UR6, RZ ;  /* 0x000000060d0d7c24 */ /* 0x000fc8000f8e02ff */
[----:B------:R-:W-:-:S06]  /*7bb0*/  IMAD.HI.U32 R13, R17, R13, R16 ;  /* 0x0000000d110d7227 */ /* 0x000fcc00078e0010 */
[----:B------:R-:W-:-:S04]  /*7bc0*/  IMAD.HI.U32 R15, R13, R12, RZ ;  /* 0x0000000c0d0f7227 */ /* 0x000fc800078e00ff */
[----:B------:R-:W-:-:S04]  /*7bd0*/  IMAD.HI.U32 R13, R13, R6, RZ ;  /* 0x000000060d0d7227 */ /* 0x000fc800078e00ff */
[----:B------:R-:W-:Y:S01]  /*7be0*/  IMAD.MOV R11, RZ, RZ, -R15 ;  /* 0x000000ffff0b7224 */ /* 0x000fe200078e0a0f */
[----:B------:R-:W-:-:S03]  /*7bf0*/  IADD3 R5, -R13, RZ, RZ ;  /* 0x000000ff0d057210 */ /* 0x000fc60007ffe1ff */
[----:B------:R-:W-:Y:S02]  /*7c00*/  IMAD R11, R11, UR6, R12 ;  /* 0x000000060b0b7c24 */ /* 0x000fe4000f8e020c */
[----:B------:R-:W-:Y:S01]  /*7c10*/  IMAD R5, R5, UR6, R6 ;  /* 0x0000000605057c24 */ /* 0x000fe2000f8e0206 */
[----:B------:R-:W-:Y:S02]  /*7c20*/  LOP3.LUT R6, RZ, c[0x0][0x2d0], RZ, 0x33, !PT ;  /* 0x0000b400ff067a12 */ /* 0x000fe400078e33ff */
        /* <DEDUP_REMOVED lines=11> */
[----:B------:R-:W-:Y:S02]  /*7ce0*/  IMAD.MOV.U32 R4, RZ, RZ, R15 ;  /* 0x000000ffff047224 */ /* 0x000fe400078e000f */
[----:B------:R-:W-:Y:S02]  /*7cf0*/  @!P1 IMAD.MOV R13, RZ, RZ, -R13 ;  /* 0x000000ffff0d9224 */ /* 0x000fe400078e0a0d */
[----:B------:R-:W-:-:S05]  /*7d00*/  @!P3 IMAD.MOV R4, RZ, RZ, -R4 ;  /* 0x000000ffff04b224 */ /* 0x000fca00078e0a04 */
[C---:B------:R-:W-:Y:S02]  /*7d10*/  SEL R4, R6.reuse, R4, !P2 ;  /* 0x0000000406047207 */ /* 0x040fe40005000000 */
[----:B------:R-:W-:-:S03]  /*7d20*/  SEL R6, R6, R13, !P2 ;  /* 0x0000000d06067207 */ /* 0x000fc60005000000 */
[----:B------:R-:W-:-:S04]  /*7d30*/  IMAD.WIDE R14, R4, 0x4, R246 ;  /* 0x00000004040e7825 */ /* 0x000fc800078e02f6 */
[----:B------:R-:W-:Y:S01]  /*7d40*/  IMAD.WIDE R12, R6, 0x4, R246 ;  /* 0x00000004060c7825 */ /* 0x000fe200078e02f6 */
[----:B------:R-:W2:Y:S04]  /*7d50*/  LDG.E R5, [R14.64] ;  /* 0x0000000a0e057981 */ /* 0x000ea8000c1e1900 */
[----:B------:R1:W2:Y:S01]  /*7d60*/  LDG.E R11, [R12.64] ;  /* 0x0000000a0c0b7981 */ /* 0x0002a2000c1e1900 */
[----:B------:R-:W-:Y:S01]  /*7d70*/  IADD3 R4, R4, -R6, RZ ;  /* 0x8000000604047210 */ /* 0x000fe20007ffe0ff */
[----:B------:R-:W-:-:S04]  /*7d80*/  IMAD.MOV.U32 R6, RZ, RZ, 0x40 ;  /* 0x00000040ff067424 */ /* 0x000fc800078e00ff */
[----:B------:R-:W-:-:S05]  /*7d90*/  IMAD R6, R4, c[0x0][0x2d0], -R6 ;  /* 0x0000b40004067a24 */ /* 0x000fca00078e0a06 */
[----:B------:R-:W-:-:S05]  /*7da0*/  SHF.R.S32.HI R4, RZ, 0x1f, R6 ;  /* 0x0000001fff047819 */ /* 0x000fca0000011406 */
[----:B------:R-:W-:-:S04]  /*7db0*/  IMAD R4, R4, c[0x0][0x198], RZ ;  /* 0x0000660004047a24 */ /* 0x000fc800078e02ff */
[C---:B------:R-:W-:Y:S02]  /*7dc0*/  IMAD R4, R6.reuse, c[0x0][0x19c], R4 ;  /* 0x0000670006047a24 */ /* 0x040fe400078e0204 */
[----:B-1----:R-:W-:-:S05]  /*7dd0*/  IMAD.WIDE.U32 R12, R6, c[0x0][0x198], RZ ;  /* 0x00006600060c7a25 */ /* 0x002fca00078e00ff */
[----:B------:R-:W-:Y:S01]  /*7de0*/  IADD3 R13, R13, R4, RZ ;  /* 0x000000040d0d7210 */ /* 0x000fe20007ffe0ff */
[----:B--2---:R-:W-:-:S04]  /*7df0*/  IMAD.IADD R11, R11, 0x1, -R5 ;  /* 0x000000010b0b7824 */ /* 0x004fc800078e0a05 */
[----:B------:R-:W-:Y:S01]  /*7e00*/  IMAD.WIDE.U32 R12, R11, c[0x0][0x180], R12 ;  /* 0x000060000b0c7a25 */ /* 0x000fe200078e000c */
[----:B------:R-:W-:-:S05]  /*7e10*/  SHF.R.S32.HI R5, RZ, 0x1f, R11 ;  /* 0x0000001fff057819 */ /* 0x000fca000001140b */
[----:B------:R-:W-:-:S04]  /*7e20*/  IMAD R5, R5, c[0x0][0x180], RZ ;  /* 0x0000600005057a24 */ /* 0x000fc800078e02ff */
[----:B------:R-:W-:-:S04]  /*7e30*/  IMAD R5, R11, c[0x0][0x184], R5 ;  /* 0x000061000b057a24 */ /* 0x000fc800078e0205 */
[----:B------:R-:W-:Y:S01]  /*7e40*/  IMAD.IADD R5, R13, 0x1, R5 ;  /* 0x000000010d057824 */ /* 0x000fe200078e0205 */
[----:B------:R-:W-:Y:S05]  /*7e50*/  BRA `(.L_x_2383) ;  /* 0x0000004000007947 */ /* 0x000fea0003800000 */
.L_x_2382:
[----:B------:R-:W-:-:S04]  /*7e60*/  ULEA UR5, -UR8, URZ, 0x6 ;  /* 0x0000003f08057291 */ /* 0x000fc8000f8e313f */
[----:B------:R-:W-:Y:S02]  /*7e70*/  USHF.R.S32.HI UR4, URZ, 0x1f, UR5 ;  /* 0x0000001f3f047899 */ /* 0x000fe40008011405 */
[----:B------:R-:W-:-:S04]  /*7e80*/  MOV R12, UR5 ;  /* 0x00000005000c7c02 */ /* 0x000fc80008000f00 */
[----:B------:R-:W-:Y:S02]  /*7e90*/  MOV R5, UR4 ;  /* 0x0000000400057c02 */ /* 0x000fe40008000f00 */
.L_x_2383:
[----:B------:R-:W-:Y:S01]  /*7ea0*/  IADD3 R12, P1, R167, R12, RZ ;  /* 0x0000000ca70c7210 */ /* 0x000fe20007f3e0ff */
[----:B------:R-:W-:Y:S02]  /*7eb0*/  USHF.L.U32 UR5, UR8, 0x5, URZ ;  /* 0x0000000508057899 */ /* 0x000fe4000800063f */
[----:B------:R-:W-:Y:S02]  /*7ec0*/  ULDC UR4, c[0x0][0x19c] ;  /* 0x0000670000047ab9 */ /* 0x000fe40000000800 */
[----:B------:R-:W-:Y:S01]  /*7ed0*/  IMAD.X R5, R166, 0x1, R5, P1 ;  /* 0x00000001a6057824 */ /* 0x000fe200008e0605 */
[----:B------:R-:W-:Y:S01]  /*7ee0*/  LEA R249, P1, R12, c[0x0][0x168], 0x1 ;  /* 0x00005a000cf97a11 */ /* 0x000fe200078208ff */
[----:B------:R-:W-:-:S03]  /*7ef0*/  USHF.L.U64.HI UR4, UR8, UR7, UR4 ;  /* 0x0000000708047299 */ /* 0x000fc60008010204 */
[----:B------:R-:W-:Y:S02]  /*7f00*/  LEA.HI.X R248, R12, c[0x0][0x16c], R5, 0x1, P1 ;  /* 0x00005b000cf87a11 */ /* 0x000fe400008f0c05 */
[C---:B------:R-:W-:Y:S02]  /*7f10*/  IADD3 R14, P1, R249.reuse, UR5, RZ ;  /* 0x00000005f90e7c10 */ /* 0x040fe4000ff3e0ff */
[-C--:B------:R-:W-:Y:S02]  /*7f20*/  LOP3.LUT R249, R249, R248.reuse, RZ, 0x3c, !PT ;  /* 0x000000f8f9f97212 */ /* 0x080fe400078e3cff */
[----:B------:R-:W-:Y:S02]  /*7f30*/  IADD3.X R15, R248, UR4, RZ, P1, !PT ;  /* 0x00000004f80f7c10 */ /* 0x000fe40008ffe4ff */
[----:B------:R-:W-:Y:S02]  /*7f40*/  LOP3.LUT R248, R249, R248, RZ, 0x3c, !PT ;  /* 0x000000f8f9f87212 */ /* 0x000fe400078e3cff */
[----:B------:R-:W-:-:S02]  /*7f50*/  IADD3 R12, P1, R14, UR5, RZ ;  /* 0x000000050e0c7c10 */ /* 0x000fc4000ff3e0ff */
[----:B------:R-:W-:Y:S02]  /*7f60*/  LOP3.LUT R249, R249, R248, RZ, 0x3c, !PT ;  /* 0x000000f8f9f97212 */ /* 0x000fe400078e3cff */
        /* <DEDUP_REMOVED lines=23> */
.L_x_2381:
[----:B------:R-:W-:Y:S01]  /*80e0*/  FMNMX.FTZ R6, R3, R8, !PT ;  /* 0x0000000803067209 */ /* 0x000fe20007810000 */
[----:B-1----:R-:W-:Y:S01]  /*80f0*/  LDSM.16.MT88.4 R12, [R232+0x10000] ;  /* 0x01000000e80c783b */ /* 0x002fe20000004200 */
        /* <DEDUP_REMOVED lines=50> */
[----:B------:R-:W-:-:S02]  /*8420*/  FADD.FTZ R4, R164, -R4 ;  /* 0x80000004a4047221 */ /* 0x000fc40000010000 */
[--C-:B------:R-:W-:Y:S02]  /*8430*/  FFMA.FTZ R169, R0, c[0x0][0x23c], -R166.reuse ;  /* 0x00008f0000a97a23 */ /* 0x100fe400000108a6 */
[--C-:B------:R-:W-:Y:S02]  /*8440*/  FFMA.FTZ R172, R10, c[0x0][0x23c], -R166.reuse ;  /* 0x00008f000aac7a23 */ /* 0x100fe400000108a6 */
[--C-:B------:R-:W-:Y:S02]  /*8450*/  FFMA.FTZ R171, R9, c[0x0][0x23c], -R166.reuse ;  /* 0x00008f0009ab7a23 */ /* 0x100fe400000108a6 */
[----:B------:R-:W-:Y:S01]  /*8460*/  FFMA.FTZ R170, R176, c[0x0][0x23c], -R166 ;  /* 0x00008f00b0aa7a23 */ /* 0x000fe200000108a6 */
[----:B------:R-:W-:Y:S01]  /*8470*/  MUFU.EX2 R169, R169 ;  /* 0x000000a900a97308 */ /* 0x000fe20000000800 */
[--C-:B------:R-:W-:Y:S02]  /*8480*/  FFMA.FTZ R168, R8, c[0x0][0x23c], -R181.reuse ;  /* 0x00008f0008a87a23 */ /* 0x100fe400000108b5 */
[--C-:B------:R-:W-:Y:S01]  /*8490*/  FFMA.FTZ R2, R2, c[0x0][0x23c], -R181.reuse ;  /* 0x00008f0002027a23 */ /* 0x100fe200000108b5 */
[----:B------:R-:W1:Y:S01]  /*84a0*/  LDSM.16.MT88.4 R8, [R229+0x10000] ;  /* 0x01000000e508783b */ /* 0x000e620000004200 */
[----:B------:R-:W-:-:S02]  /*84b0*/  FFMA.FTZ R0, R177, c[0x0][0x23c], -R181 ;  /* 0x00008f00b1007a23 */ /* 0x000fc400000108b5 */
[--C-:B------:R-:W-:Y:S01]  /*84c0*/  FFMA.FTZ R175, R7, c[0x0][0x23c], -R181.reuse ;  /* 0x00008f0007af7a23 */ /* 0x100fe200000108b5 */
[----:B------:R-:W-:Y:S01]  /*84d0*/  MUFU.EX2 R172, R172 ;  /* 0x000000ac00ac7308 */ /* 0x000fe20000000800 */
[----:B------:R-:W-:Y:S02]  /*84e0*/  FMUL.FTZ R3, R5, c[0x0][0x23c] ;  /* 0x00008f0005037a20 */ /* 0x000fe40000410000 */
[----:B------:R-:W-:Y:S02]  /*84f0*/  FMUL.FTZ R4, R4, c[0x0][0x23c] ;  /* 0x00008f0004047a20 */ /* 0x000fe40000410000 */
[----:B------:R-:W-:Y:S02]  /*8500*/  FFMA.FTZ R188, R23, c[0x0][0x23c], -R166 ;  /* 0x00008f0017bc7a23 */ /* 0x000fe400000108a6 */
[--C-:B------:R-:W-:Y:S01]  /*8510*/  FFMA.FTZ R189, R22, c[0x0][0x23c], -R181.reuse ;  /* 0x00008f0016bd7a23 */ /* 0x100fe200000108b5 */
[----:B------:R-:W-:Y:S01]  /*8520*/  MUFU.EX2 R171, R171 ;  /* 0x000000ab00ab7308 */ /* 0x000fe20000000800 */
[----:B------:R-:W-:-:S02]  /*8530*/  FFMA.FTZ R190, R21, c[0x0][0x23c], -R181 ;  /* 0x00008f0015be7a23 */ /* 0x000fc400000108b5 */
[--C-:B------:R-:W-:Y:S02]  /*8540*/  FFMA.FTZ R191, R20, c[0x0][0x23c], -R181.reuse ;  /* 0x00008f0014bf7a23 */ /* 0x100fe400000108b5 */
[----:B------:R-:W-:Y:S01]  /*8550*/  LDSM.16.MT88.4 R20, [R230+0x10800] ;  /* 0x01080000e614783b */ /* 0x000fe20000004200 */
[--C-:B------:R-:W-:Y:S02]  /*8560*/  FFMA.FTZ R177, R26, c[0x0][0x23c], -R166.reuse ;  /* 0x00008f001ab17a23 */ /* 0x100fe400000108a6 */
[----:B------:R-:W2:Y:S01]  /*8570*/  MUFU.EX2 R170, R170 ;  /* 0x000000aa00aa7308 */ /* 0x000ea20000000800 */
[--C-:B------:R-:W-:Y:S02]  /*8580*/  FFMA.FTZ R180, R25, c[0x0][0x23c], -R166.reuse ;  /* 0x00008f0019b47a23 */ /* 0x100fe400000108a6 */
        /* <DEDUP_REMOVED lines=8> */
[--C-:B------:R-:W-:Y:S02]  /*8610*/  FFMA.FTZ R196, R196, c[0x0][0x23c], -R166.reuse ;  /* 0x00008f00c4c47a23 */ /* 0x100fe400000108a6 */
[--C-:B------:R-:W-:Y:S01]  /*8620*/  FFMA.FTZ R197, R197, c[0x0][0x23c], -R181.reuse ;  /* 0x00008f00c5c57a23 */ /* 0x100fe200000108b5 */
[----:B------:R-:W3:Y:S01]  /*8630*/  MUFU.EX2 R2, R2 ;  /* 0x0000000200027308 */ /* 0x000ee20000000800 */
[----:B--2---:R-:W-:Y:S01]  /*8640*/  F2FP.BF16.PACK_AB R6, R169, R170 ;  /* 0x000000aaa906723e */ /* 0x004fe200000010ff */
[--C-:B------:R-:W-:Y:S02]  /*8650*/  FFMA.FTZ R195, R195, c[0x0][0x23c], -R181.reuse ;  /* 0x00008f00c3c37a23 */ /* 0x100fe400000108b5 */
[--C-:B------:R-:W-:Y:S02]  /*8660*/  FFMA.FTZ R194, R194, c[0x0][0x23c], -R181.reuse ;  /* 0x00008f00c2c27a23 */ /* 0x100fe400000108b5 */
[----:B------:R-:W-:Y:S02]  /*8670*/  FFMA.FTZ R193, R193, c[0x0][0x23c], -R181 ;  /* 0x00008f00c1c17a23 */ /* 0x000fe400000108b5 */
[----:B------:R-:W-:Y:S01]  /*8680*/  MUFU.EX2 R0, R0 ;  /* 0x0000000000007308 */ /* 0x000fe20000000800 */
[----:B------:R-:W-:-:S02]  /*8690*/  FFMA.FTZ R186, R186, c[0x0][0x23c], -R166 ;  /* 0x00008f00baba7a23 */ /* 0x000fc400000108a6 */
[--C-:B------:R-:W-:Y:S02]  /*86a0*/  FFMA.FTZ R185, R185, c[0x0][0x23c], -R166.reuse ;  /* 0x00008f00b9b97a23 */ /* 0x100fe400000108a6 */
[--C-:B------:R-:W-:Y:S02]  /*86b0*/  FFMA.FTZ R184, R184, c[0x0][0x23c], -R166.reuse ;  /* 0x00008f00b8b87a23 */ /* 0x100fe400000108a6 */
[----:B------:R-:W-:Y:S01]  /*86c0*/  FFMA.FTZ R183, R183, c[0x0][0x23c], -R166 ;  /* 0x00008f00b7b77a23 */ /* 0x000fe200000108a6 */
[----:B------:R-:W2:Y:S01]  /*86d0*/  MUFU.EX2 R175, R175 ;  /* 0x000000af00af7308 */ /* 0x000ea20000000800 */
[----:B---3--:R-:W-:Y:S01]  /*86e0*/  F2FP.BF16.PACK_AB R5, R2, R168 ;  /* 0x000000a80205723e */ /* 0x008fe200000010ff */
[--C-:B------:R-:W-:Y:S02]  /*86f0*/  FFMA.FTZ R201, R165, c[0x0][0x23c], -R181.reuse ;  /* 0x00008f00a5c97a23 */ /* 0x100fe400000108b5 */
[--C-:B------:R-:W-:Y:S01]  /*8700*/  FFMA.FTZ R182, R182, c[0x0][0x23c], -R181.reuse ;  /* 0x00008f00b6b67a23 */ /* 0x100fe200000108b5 */
[----:B------:R-:W-:Y:S01]  /*8710*/  LDSM.16.MT88.4 R164, [R232+0x11800] ;  /* 0x01180000e8a4783b */ /* 0x000fe20000004200 */
[----:B------:R-:W-:-:S02]  /*8720*/  FFMA.FTZ R179, R179, c[0x0][0x23c], -R181 ;  /* 0x00008f00b3b37a23 */ /* 0x000fc400000108b5 */
[----:B------:R3:W4:Y:S01]  /*8730*/  MUFU.EX2 R176, R4 ;  /* 0x0000000400b07308 */ /* 0x0007220000000800 */
[----:B------:R-:W-:-:S07]  /*8740*/  FFMA.FTZ R178, R178, c[0x0][0x23c], -R181 ;  /* 0x00008f00b2b27a23 */ /* 0x000fce00000108b5 */
[----:B------:R-:W5:Y:S01]  /*8750*/  MUFU.EX2 R3, R3 ;  /* 0x0000000300037308 */ /* 0x000f620000000800 */
[----:B--2---:R-:W-:Y:S02]  /*8760*/  F2FP.BF16.PACK_AB R7, R175, R0 ;  /* 0x00000000af07723e */ /* 0x004fe400000010ff */
[----:B---3--:R-:W-:Y:S01]  /*8770*/  F2FP.BF16.PACK_AB R4, R171, R172 ;  /* 0x000000acab04723e */ /* 0x008fe200000010ff */
[----:B----4-:R-:W-:-:S04]  /*8780*/  FMUL.FTZ R160, R160, R176 ;  /* 0x000000b0a0a07220 */ /* 0x010fc80000410000 */
[----:B------:R-:W2:Y:S01]  /*8790*/  MUFU.EX2 R177, R177 ;  /* 0x000000b100b17308 */ /* 0x000ea20000000800 */
[-C--:B------:R-:W-:Y:S02]  /*87a0*/  FMUL.FTZ R161, R161, R176.reuse ;  /* 0x000000b0a1a17220 */ /* 0x080fe40000410000 */
[-C--:B------:R-:W-:Y:S02]  /*87b0*/  FMUL.FTZ R156, R156, R176.reuse ;  /* 0x000000b09c9c7220 */ /* 0x080fe40000410000 */
[----:B------:R-:W-:Y:S02]  /*87c0*/  FMUL.FTZ R157, R157, R176 ;  /* 0x000000b09d9d7220 */ /* 0x000fe40000410000 */
[-C--:B-----5:R-:W-:Y:S01]  /*87d0*/  FMUL.FTZ R162, R162, R3.reuse ;  /* 0x00000003a2a27220 */ /* 0x0a0fe20000410000 */
[----:B------:R-:W-:Y:S01]  /*87e0*/  MUFU.EX2 R180, R180 ;  /* 0x000000b400b47308 */ /* 0x000fe20000000800 */
        /* <DEDUP_REMOVED lines=17> */
[C---:B------:R-:W-:Y:S01]  /*8900*/  HMMA.16816.F32.BF16 R152, R4.reuse, R16, R152 ;  /* 0x000000100498723c */ /* 0x040fe20000041898 */
[-C--:B------:R-:W-:Y:S01]  /*8910*/  FMUL.FTZ R145, R145, R176.reuse ;  /* 0x000000b091917220 */ /* 0x080fe20000410000 */
[----:B------:R-:W4:Y:S01]  /*8920*/  MUFU.EX2 R189, R189 ;  /* 0x000000bd00bd7308 */ /* 0x000f220000000800 */
[-C--:B------:R-:W-:Y:S02]  /*8930*/  FMUL.FTZ R146, R146, R3.reuse ;  /* 0x0000000392927220 */ /* 0x080fe40000410000 */
[-C--:B------:R-:W-:Y:S02]  /*8940*/  FMUL.FTZ R147, R147, R3.reuse ;  /* 0x0000000393937220 */ /* 0x080fe40000410000 */
[-C--:B------:R-:W-:Y:S01]  /*8950*/  FMUL.FTZ R140, R140, R176.reuse ;  /* 0x000000b08c8c7220 */ /* 0x080fe20000410000 */
[----:B------:R-:W-:Y:S01]  /*8960*/  HMMA.16816.F32.BF16 R148, R4, R18, R148 ;  /* 0x000000120494723c */ /* 0x000fe20000041894 */
[----:B------:R-:W-:Y:S01]  /*8970*/  FMUL.FTZ R141, R141, R176 ;  /* 0x000000b08d8d7220 */ /* 0x000fe20000410000 */
[----:B------:R-:W5:Y:S01]  /*8980*/  LDSM.16.MT88.4 R16, [R232+0x12000] ;  /* 0x01200000e810783b */ /* 0x000f620000004200 */
[-C--:B------:R-:W-:Y:S01]  /*8990*/  FMUL.FTZ R142, R142, R3.reuse ;  /* 0x000000038e8e7220 */ /* 0x080fe20000410000 */
[----:B------:R-:W2:Y:S01]  /*89a0*/  MUFU.EX2 R190, R190 ;  /* 0x000000be00be7308 */ /* 0x000ea20000000800 */
[----:B------:R-:W-:-:S02]  /*89b0*/  FMUL.FTZ R143, R143, R3 ;  /* 0x000000038f8f7220 */ /* 0x000fc40000410000 */
[-C--:B------:R-:W-:Y:S01]  /*89c0*/  FMUL.FTZ R136, R136, R176.reuse ;  /* 0x000000b088887220 */ /* 0x080fe20000410000 */
[C---:B-1----:R-:W-:Y:S01]  /*89d0*/  HMMA.16816.F32.BF16 R144, R4.reuse, R8, R144 ;  /* 0x000000080490723c */ /* 0x042fe20000041890 */
[-C--:B------:R-:W-:Y:S02]  /*89e0*/  FMUL.FTZ R137, R137, R176.reuse ;  /* 0x000000b089897220 */ /* 0x080fe40000410000 */
        /* <DEDUP_REMOVED lines=8> */
[----:B------:R-:W1:Y:S01]  /*8a70*/  MUFU.EX2 R192, R192 ;  /* 0x000000c000c07308 */ /* 0x000e620000000800 */
[----:B------:R-:W-:-:S02]  /*8a80*/  FMUL.FTZ R135, R135, R3 ;  /* 0x0000000387877220 */ /* 0x000fc40000410000 */
[-C--:B------:R-:W-:Y:S01]  /*8a90*/  FMUL.FTZ R36, R36, R176.reuse ;  /* 0x000000b024247220 */ /* 0x080fe20000410000 */
[C---:B---3--:R-:W-:Y:S01]  /*8aa0*/  HMMA.16816.F32.BF16 R136, R4.reuse, R12, R136 ;  /* 0x0000000c0488723c */ /* 0x048fe20000041888 */
[-C--:B------:R-:W-:Y:S02]  /*8ab0*/  FMUL.FTZ R37, R37, R176.reuse ;  /* 0x000000b025257220 */ /* 0x080fe40000410000 */
[-C--:B------:R-:W-:Y:S01]  /*8ac0*/  FMUL.FTZ R38, R38, R3.reuse ;  /* 0x0000000326267220 */ /* 0x080fe20000410000 */
[----:B------:R-:W3:Y:S01]  /*8ad0*/  MUFU.EX2 R200, R200 ;  /* 0x000000c800c87308 */ /* 0x000ee20000000800 */
        /* <DEDUP_REMOVED lines=10> */
[----:B-----5:R-:W-:Y:S01]  /*8b80*/  HMMA.16816.F32.BF16 R36, R4, R16, R36 ;  /* 0x000000100424723c */ /* 0x020fe20000041824 */
[-C--:B------:R-:W-:Y:S01]  /*8b90*/  FMUL.FTZ R46, R46, R3.reuse ;  /* 0x000000032e2e7220 */ /* 0x080fe20000410000 */
[----:B------:R-:W-:Y:S01]  /*8ba0*/  MUFU.EX2 R198, R198 ;  /* 0x000000c600c67308 */ /* 0x000fe20000000800 */
[----:B------:R-:W-:-:S02]  /*8bb0*/  FMUL.FTZ R47, R47, R3 ;  /* 0x000000032f2f7220 */ /* 0x000fc40000410000 */
[-C--:B------:R-:W-:Y:S02]  /*8bc0*/  FMUL.FTZ R48, R48, R176.reuse ;  /* 0x000000b030307220 */ /* 0x080fe40000410000 */
[-C--:B------:R-:W-:Y:S01]  /*8bd0*/  FMUL.FTZ R49, R49, R176.reuse ;  /* 0x000000b031317220 */ /* 0x080fe20000410000 */
[C---:B------:R-:W-:Y:S01]  /*8be0*/  HMMA.16816.F32.BF16 R40, R4.reuse, R18, R40 ;  /* 0x000000120428723c */ /* 0x040fe20000041828 */
[-C--:B------:R-:W-:Y:S01]  /*8bf0*/  FMUL.FTZ R50, R50, R3.reuse ;  /* 0x0000000332327220 */ /* 0x080fe20000410000 */
[----:B------:R-:W5:Y:S01]  /*8c00*/  LDSM.16.MT88.4 R16, [R228+0x12000] ;  /* 0x01200000e410783b */ /* 0x000f620000004200 */
[-C--:B------:R-:W-:Y:S01]  /*8c10*/  FMUL.FTZ R51, R51, R3.reuse ;  /* 0x0000000333337220 */ /* 0x080fe20000410000 */
[----:B------:R-:W-:Y:S01]  /*8c20*/  MUFU.EX2 R196, R196 ;  /* 0x000000c400c47308 */ /* 0x000fe20000000800 */
[-C--:B------:R-:W-:Y:S02]  /*8c30*/  FMUL.FTZ R52, R52, R176.reuse ;  /* 0x000000b034347220 */ /* 0x080fe40000410000 */
[----:B------:R-:W-:Y:S01]  /*8c40*/  FMUL.FTZ R53, R53, R176 ;  /* 0x000000b035357220 */ /* 0x000fe20000410000 */
[----:B-1----:R-:W-:Y:S01]  /*8c50*/  HMMA.16816.F32.BF16 R44, R4, R8, R44 ;  /* 0x00000008042c723c */ /* 0x002fe2000004182c */
[----:B------:R-:W-:-:S02]  /*8c60*/  FMUL.FTZ R54, R54, R3 ;  /* 0x0000000336367220 */ /* 0x000fc40000410000 */
[-C--:B------:R-:W-:Y:S01]  /*8c70*/  FMUL.FTZ R55, R55, R3.reuse ;  /* 0x0000000337377220 */ /* 0x080fe20000410000 */
[----:B------:R-:W1:Y:S01]  /*8c80*/  MUFU.EX2 R197, R197 ;  /* 0x000000c500c57308 */ /* 0x000e620000000800 */
        /* <DEDUP_REMOVED lines=23> */
[----:B-----5:R-:W-:Y:S01]  /*8e00*/  HMMA.16816.F32.BF16 R60, R4, R16, R60 ;  /* 0x00000010043c723c */ /* 0x020fe2000004183c */
[----:B------:R-:W-:Y:S01]  /*8e10*/  FMUL.FTZ R71, R71, R3 ;  /* 0x0000000347477220 */ /* 0x000fe20000410000 */
[----:B------:R-:W5:Y:S01]  /*8e20*/  MUFU.EX2 R186, R186 ;  /* 0x000000ba00ba7308 */ /* 0x000f620000000800 */
[----:B------:R-:W-:-:S02]  /*8e30*/  FMUL.FTZ R72, R72, R176 ;  /* 0x000000b048487220 */ /* 0x000fc40000410000 */
[-C--:B------:R-:W-:Y:S02]  /*8e40*/  FMUL.FTZ R73, R73, R176.reuse ;  /* 0x000000b049497220 */ /* 0x080fe40000410000 */
[-C--:B------:R-:W-:Y:S01]  /*8e50*/  FMUL.FTZ R74, R74, R3.reuse ;  /* 0x000000034a4a7220 */ /* 0x080fe20000410000 */
[C---:B------:R-:W-:Y:S01]  /*8e60*/  HMMA.16816.F32.BF16 R64, R4.reuse, R18, R64 ;  /* 0x000000120440723c */ /* 0x040fe20000041840 */
[-C--:B------:R-:W-:Y:S01]  /*8e70*/  FMUL.FTZ R75, R75, R3.reuse ;  /* 0x000000034b4b7220 */ /* 0x080fe20000410000 */
[----:B------:R-:W3:Y:S01]  /*8e80*/  LDSM.16.MT88.4 R16, [R229+0x14000] ;  /* 0x01400000e510783b */ /* 0x000ee20000004200 */
[-C--:B------:R-:W-:Y:S01]  /*8e90*/  FMUL.FTZ R76, R76, R176.reuse ;  /* 0x000000b04c4c7220 */ /* 0x080fe20000410000 */
[----:B------:R-:W-:Y:S01]  /*8ea0*/  MUFU.EX2 R185, R185 ;  /* 0x000000b900b97308 */ /* 0x000fe20000000800 */
        /* <DEDUP_REMOVED lines=18> */
[----:B------:R-:W2:Y:S01]  /*8fd0*/  MUFU.EX2 R201, R201 ;  /* 0x000000c900c97308 */ /* 0x000ea20000000800 */
        /* <DEDUP_REMOVED lines=10> */
[----:B---3--:R-:W-:Y:S01]  /*9080*/  HMMA.16816.F32.BF16 R84, R4, R16, R84 ;  /* 0x000000100454723c */ /* 0x008fe20000041854 */
[-C--:B------:R-:W-:Y:S01]  /*9090*/  FMUL.FTZ R96, R96, R176.reuse ;  /* 0x000000b060607220 */ /* 0x080fe20000410000 */
[----:B------:R-:W3:Y:S01]  /*90a0*/  MUFU.EX2 R179, R179 ;  /* 0x000000b300b37308 */ /* 0x000ee20000000800 */
[----:B------:R-:W-:-:S02]  /*90b0*/  FMUL.FTZ R97, R97, R176 ;  /* 0x000000b061617220 */ /* 0x000fc40000410000 */
[-C--:B------:R-:W-:Y:S02]  /*90c0*/  FMUL.FTZ R98, R98, R3.reuse ;  /* 0x0000000362627220 */ /* 0x080fe40000410000 */
[-C--:B------:R-:W-:Y:S01]  /*90d0*/  FMUL.FTZ R99, R99, R3.reuse ;  /* 0x0000000363637220 */ /* 0x080fe20000410000 */
[C---:B------:R-:W-:Y:S01]  /*90e0*/  HMMA.16816.F32.BF16 R88, R4.reuse, R18, R88 ;  /* 0x000000120458723c */ /* 0x040fe20000041858 */
[-C--:B------:R-:W-:Y:S01]  /*90f0*/  FMUL.FTZ R100, R100, R176.reuse ;  /* 0x000000b064647220 */ /* 0x080fe20000410000 */
[----:B------:R-:W3:Y:S01]  /*9100*/  LDSM.16.MT88.4 R16, [R230+0x16000] ;  /* 0x01600000e610783b */ /* 0x000ee20000004200 */
        /* <DEDUP_REMOVED lines=26> */
[----:B---3--:R-:W-:Y:S01]  /*92b0*/  HMMA.16816.F32.BF16 R108, R4, R16, R108 ;  /* 0x00000010046c723c */ /* 0x008fe2000004186c */
[-C--:B------:R-:W-:Y:S02]  /*92c0*/  FMUL.FTZ R120, R120, R176.reuse ;  /* 0x000000b078787220 */ /* 0x080fe40000410000 */
[----:B------:R-:W-:-:S02]  /*92d0*/  FMUL.FTZ R121, R121, R176 ;  /* 0x000000b079797220 */ /* 0x000fc40000410000 */
[-C--:B------:R-:W-:Y:S02]  /*92e0*/  FMUL.FTZ R122, R122, R3.reuse ;  /* 0x000000037a7a7220 */ /* 0x080fe40000410000 */
[-C--:B------:R-:W-:Y:S01]  /*92f0*/  FMUL.FTZ R123, R123, R3.reuse ;  /* 0x000000037b7b7220 */ /* 0x080fe20000410000 */
[C---:B------:R-:W-:Y:S01]  /*9300*/  HMMA.16816.F32.BF16 R112, R4.reuse, R18, R112 ;  /* 0x000000120470723c */ /* 0x040fe20000041870 */
[-C--:B------:R-:W-:Y:S01]  /*9310*/  FMUL.FTZ R124, R124, R176.reuse ;  /* 0x000000b07c7c7220 */ /* 0x080fe20000410000 */
[----:B------:R-:W3:Y:S01]  /*9320*/  LDSM.16.MT88.4 R16, [R229+0x10800] ;  /* 0x01080000e510783b */ /* 0x000ee20000004200 */
        /* <DEDUP_REMOVED lines=14> */
[----:B------:R-:W-:Y:S01]  /*9410*/  FADD.FTZ R2, R2, R3 ;  /* 0x0000000302027221 */ /* 0x000fe20000010000 */
[----:B------:R-:W-:Y:S01]  /*9420*/  MOV R3, R173 ;  /* 0x000000ad00037202 */ /* 0x000fe20000000f00 */
[----:B------:R-:W-:Y:S02]  /*9430*/  FADD.FTZ R171, R170, R171 ;  /* 0x000000abaaab7221 */ /* 0x000fe40000010000 */
[----:B------:R-:W-:Y:S02]  /*9440*/  FADD.FTZ R2, R0, R2 ;  /* 0x0000000200027221 */ /* 0x000fe40000010000 */
[----:B------:R-:W-:Y:S01]  /*9450*/  FADD.FTZ R169, R169, R171 ;  /* 0x000000aba9a97221 */ /* 0x000fe20000010000 */
[----:B------:R-:W-:Y:S01]  /*9460*/  HMMA.16816.F32.BF16 R128, R4, R14, R128 ;  /* 0x0000000e0480723c */ /* 0x000fe20000041880 */
[----:B------:R-:W-:Y:S01]  /*9470*/  LDSM.16.MT88.4 R12, [R230+0x12800] ;  /* 0x01280000e60c783b */ /* 0x000fe20000004200 */
[----:B------:R-:W-:-:S02]  /*9480*/  FADD.FTZ R175, R175, R2 ;  /* 0x00000002afaf7221 */ /* 0x000fc40000010000 */
[----:B------:R-:W-:Y:S02]  /*9490*/  FADD.FTZ R169, R177, R169 ;  /* 0x000000a9b1a97221 */ /* 0x000fe40000010000 */
[----:B----4-:R-:W-:Y:S01]  /*94a0*/  FADD.FTZ R175, R189, R175 ;  /* 0x000000afbdaf7221 */ /* 0x010fe20000010000 */
        /* <DEDUP_REMOVED lines=10> */
[----:B------:R-:W-:Y:S01]  /*9550*/  HMMA.16816.F32.BF16 R152, R4, R20, R152 ;  /* 0x000000140498723c */ /* 0x000fe20000041898 */
[----:B------:R-:W-:Y:S02]  /*9560*/  FADD.FTZ R188, R200, R188 ;  /* 0x000000bcc8bc7221 */ /* 0x000fe40000010000 */
[----:B------:R-:W-:-:S05]  /*9570*/  FADD.FTZ R192, R197, R192 ;  /* 0x000000c0c5c07221 */ /* 0x000fca0000010000 */
        /* <DEDUP_REMOVED lines=58> */
[----:B-----5:R-:W-:Y:S02]  /*9920*/  FADD.FTZ R196, R186, R196 ;  /* 0x000000c4bac47221 */ /* 0x020fe40000010000 */
[----:B------:R-:W-:Y:S02]  /*9930*/  FADD.FTZ R193, R201, R193 ;  /* 0x000000c1c9c17221 */ /* 0x000fe40000010000 */
[----:B------:R-:W-:Y:S02]  /*9940*/  FADD.FTZ R196, R185, R196 ;  /* 0x000000c4b9c47221 */ /* 0x000fe40000010000 */
[----:B------:R-:W-:Y:S01]  /*9950*/  FADD.FTZ R193, R182, R193 ;  /* 0x000000c1b6c17221 */ /* 0x000fe20000010000 */
[----:B------:R-:W-:Y:S01]  /*9960*/  HMMA.16816.F32.BF16 R40, R4, R22, R40 ;  /* 0x000000160428723c */ /* 0x000fe20000041828 */
[----:B------:R-:W1:Y:S01]  /*9970*/  LDSM.16.MT88.4 R20, [R230+0x15000] ;  /* 0x01500000e614783b */ /* 0x000e620000004200 */
[----:B------:R-:W-:-:S02]  /*9980*/  FADD.FTZ R196, R184, R196 ;  /* 0x000000c4b8c47221 */ /* 0x000fc40000010000 */
[----:B------:R-:W-:Y:S02]  /*9990*/  FADD.FTZ R193, R179, R193 ;  /* 0x000000c1b3c17221 */ /* 0x000fe40000010000 */
[----:B------:R-:W-:Y:S02]  /*99a0*/  FADD.FTZ R252, R183, R196 ;  /* 0x000000c4b7fc7221 */ /* 0x000fe40000010000 */
[----:B----4-:R-:W-:Y:S01]  /*99b0*/  HMMA.16816.F32.BF16 R152, R4, R28, R152 ;  /* 0x0000001c0498723c */ /* 0x010fe20000041898 */
[----:B------:R-:W-:-:S07]  /*99c0*/  FADD.FTZ R251, R178, R193 ;  /* 0x000000c1b2fb7221 */ /* 0x000fce0000010000 */
        /* <DEDUP_REMOVED lines=44> */
[----:B------:R-:W-:-:S02]  /*9c90*/  F2FP.BF16.PACK_AB R4, R185, R186 ;  /* 0x000000bab904723e */ /* 0x000fc400000010ff */
[----:B------:R-:W-:Y:S02]  /*9ca0*/  F2FP.BF16.PACK_AB R5, R182, R201 ;  /* 0x000000c9b605723e */ /* 0x000fe400000010ff */
[----:B------:R-:W-:Y:S02]  /*9cb0*/  F2FP.BF16.PACK_AB R6, R183, R184 ;  /* 0x000000b8b706723e */ /* 0x000fe400000010ff */
[----:B------:R-:W-:-:S07]  /*9cc0*/  F2FP.BF16.PACK_AB R7, R178, R179 ;  /* 0x000000b3b207723e */ /* 0x000fce00000010ff */
[C---:B-1----:R-:W-:Y:S08]  /*9cd0*/  HMMA.16816.F32.BF16 R136, R4.reuse, R20, R136 ;  /* 0x000000140488723c */ /* 0x042ff00000041888 */
        /* <DEDUP_REMOVED lines=40> */
.L_x_2378:
        /* <DEDUP_REMOVED lines=17> */
.L_x_2388:
        /* <DEDUP_REMOVED lines=8> */
[C---:B------:R-:W-:Y:S02]  /*a0f0*/  IADD3 R4, R11.reuse, -0x40, RZ ;  /* 0xffffffc00b047810 */ /* 0x040fe40007ffe0ff */
        /* <DEDUP_REMOVED lines=39> */
[----:B------:R-:W-:Y:S03]  /*a370*/  IMAD.IADD R3, R3, 0x1, -R9 ;  /* 0x0000000103037824 */ /* 0x000fe600078e0a09 */
[----:B------:R1:W2:Y:S04]  /*a380*/  LDG.E R5, [R4.64] ;  /* 0x0000000a04057981 */ /* 0x0002a8000c1e1900 */
[----:B------:R-:W2:Y:S01]  /*a390*/  LDG.E R6, [R6.64] ;  /* 0x0000000a06067981 */ /* 0x000ea2000c1e1900 */
[----:B-1----:R-:W-:Y:S04]  /*a3a0*/  IMAD.MOV.U32 R4, RZ, RZ, 0x40 ;  /* 0x00000040ff047424 */ /* 0x002fe800078e00ff */
[----:B------:R-:W-:Y:S04]  /*a3b0*/  IMAD R4, R3, c[0x0][0x2d0], -R4 ;  /* 0x0000b40003047a24 */ /* 0x000fe800078e0a04 */
        /* <DEDUP_REMOVED lines=11> */
.L_x_2385:
[C---:B------:R-:W-:Y:S04]  /*a470*/  LEA R241, P1, R8.reuse, R241, 0x1 ;  /* 0x000000f108f17211 */ /* 0x040fe800078208ff */
[----:B------:R-:W-:Y:S02]  /*a480*/  LEA.HI.X R240, R8, R240, R4, 0x1, P1 ;  /* 0x000000f008f07211 */ /* 0x000fe400008f0c04 */
[----:B------:R-:W-:Y:S02]  /*a490*/  MOV R8, R241 ;  /* 0x000000f100087202 */ /* 0x000fe40000000f00 */
[----:B------:R-:W-:Y:S02]  /*a4a0*/  MOV R9, R240 ;  /* 0x000000f000097202 */ /* 0x000fe40000000f00 */
[----:B------:R-:W-:Y:S03]  /*a4b0*/  IADD3 R6, P1, R241, UR12, RZ ;  /* 0x0000000cf1067c10 */ /* 0x000fe6000ff3e0ff */
[----:B------:R-:W-:Y:S01]  /*a4c0*/  @!PT LDS RZ, [RZ] ;  /* 0x00000000fffff984 */ /* 0x000fe20000000800 */
[----:B------:R-:W-:Y:S01]  /*a4d0*/  @!PT LDS RZ, [RZ] ;  /* 0x00000000fffff984 */ /* 0x000fe20000000800 */
[----:B------:R-:W-:Y:S01]  /*a4e0*/  @!PT LDS RZ, [RZ] ;  /* 0x00000000fffff984 */ /* 0x000fe20000000800 */
[----:B------:R1:W-:Y:S01]  /*a4f0*/  LDGSTS.E.BYPASS.LTC128B.128 [R244+0x10000], [R8.64] ;  /* 0x1000000008f47fae */ /* 0x0003e2000b901d4a */
[----:B------:R-:W-:Y:S02]  /*a500*/  IADD3.X R7, R240, UR5, RZ, P1, !PT ;  /* 0x00000005f0077c10 */ /* 0x000fe40008ffe4ff */
[----:B------:R-:W-:Y:S03]  /*a510*/  IADD3 R4, P1, R6, UR12, RZ ;  /* 0x0000000c06047c10 */ /* 0x000fe6000ff3e0ff */
[----:B------:R1:W-:Y:S01]  /*a520*/  LDGSTS.E.BYPASS.LTC128B.128 [R244+0x12000], [R8.64+0x80] ;  /* 0x1200008008f47fae */ /* 0x0003e2000b901d4a */
[----:B------:R-:W-:Y:S02]  /*a530*/  IADD3.X R5, R7, UR5, RZ, P1, !PT ;  /* 0x0000000507057c10 */ /* 0x000fe40008ffe4ff */
[----:B------:R-:W-:Y:S03]  /*a540*/  IADD3 R12, P1, R4, UR12, RZ ;  /* 0x0000000c040c7c10 */ /* 0x000fe6000ff3e0ff */
[----:B------:R1:W-:Y:S01]  /*a550*/  LDGSTS.E.BYPASS.LTC128B.128 [R244+0x14000], [R8.64+0x100] ;  /* 0x1400010008f47fae */ /* 0x0003e2000b901d4a */
[----:B------:R-:W-:Y:S02]  /*a560*/  IADD3.X R13, R5, UR5, RZ, P1, !PT ;  /* 0x00000005050d7c10 */ /* 0x000fe40008ffe4ff */
[----:B------:R-:W-:Y:S03]  /*a570*/  ISETP.GE.AND P1, PT, R243, 0x2, PT ;  /* 0x00000002f300780c */ /* 0x000fe60003f26270 */
[----:B------:R1:W-:Y:S06]  /*a580*/  LDGSTS.E.BYPASS.LTC128B.128 [R244+0x16000], [R8.64+0x180] ;  /* 0x1600018008f47fae */ /* 0x0003ec000b901d4a */
[----:B------:R2:W-:Y:S06]  /*a590*/  LDGSTS.E.BYPASS.LTC128B.128 [R244+0x10800], [R6.64] ;  /* 0x1080000006f47fae */ /* 0x0005ec000b901d4a */
[----:B------:R2:W-:Y:S06]  /*a5a0*/  LDGSTS.E.BYPASS.LTC128B.128 [R244+0x12800], [R6.64+0x80] ;  /* 0x1280008006f47fae */ /* 0x0005ec000b901d4a */
[----:B------:R2:W-:Y:S06]  /*a5b0*/  LDGSTS.E.BYPASS.LTC128B.128 [R244+0x14800], [R6.64+0x100] ;  /* 0x1480010006f47fae */ /* 0x0005ec000b901d4a */
        /* <DEDUP_REMOVED lines=9> */
[----:B------:R-:W-:Y:S06]  /*a650*/  LDSM.16.M88.4 R32, [R238] ;  /* 0x00000000ee20783b */ /* 0x000fec0000000200 */
[----:B-1----:R-:W2:Y:S06]  /*a660*/  LDSM.16.M88.4 R8, [R237+0x8000] ;  /* 0x00800000ed08783b */ /* 0x002eac0000000200 */
[----:B------:R-:W3:Y:S06]  /*a670*/  LDSM.16.M88.4 R16, [R237+0x8800] ;  /* 0x00880000ed10783b */ /* 0x000eec0000000200 */
[----:B------:R-:W1:Y:S06]  /*a680*/  LDSM.16.M88.4 R24, [R237+0x9000] ;  /* 0x00900000ed18783b */ /* 0x000e6c0000000200 */
[----:B------:R-:W0:Y:S06]  /*a690*/  LDGDEPBAR ;  /* 0x00000000000079af */ /* 0x000e2c0000000000 */
[----:B------:R-:W4:Y:S06]  /*a6a0*/  LDSM.16.M88.4 R164, [R237+0x9800] ;  /* 0x00980000eda4783b */ /* 0x000f2c0000000200 */
[----:B------:R-:W-:Y:S06]  /*a6b0*/  LDSM.16.M88.4 R168, [R236] ;  /* 0x00000000eca8783b */ /* 0x000fec0000000200 */
[----:B------:R-:W5:Y:S01]  /*a6c0*/  LDSM.16.M88.4 R172, [R235] ;  /* 0x00000000ebac783b */ /* 0x000f620000000200 */
[C---:B--2---:R-:W-:Y:S05]  /*a6d0*/  HMMA.16816.F32.BF16 R4, R32.reuse, R8, RZ ;  /* 0x000000082004723c */ /* 0x044fea00000418ff */
[----:B------:R-:W2:Y:S03]  /*a6e0*/  LDSM.16.M88.4 R176, [R227] ;  /* 0x00000000e3b0783b */ /* 0x000ea60000000200 */
[C---:B------:R-:W-:Y:S03]  /*a6f0*/  HMMA.16816.F32.BF16 R8, R32.reuse, R10, RZ ;  /* 0x0000000a2008723c */ /* 0x040fe600000418ff */
[----:B------:R-:W2:Y:S06]  /*a700*/  LDSM.16.M88.4 R180, [R226] ;  /* 0x00000000e2b4783b */ /* 0x000eac0000000200 */
[----:B------:R-:W2:Y:S01]  /*a710*/  LDSM.16.M88.4 R184, [R225] ;  /* 0x00000000e1b8783b */ /* 0x000ea20000000200 */
[C---:B---3--:R-:W-:Y:S05]  /*a720*/  HMMA.16816.F32.BF16 R12, R32.reuse, R16, RZ ;  /* 0x00000010200c723c */ /* 0x048fea00000418ff */
[----:B------:R-:W-:Y:S03]  /*a730*/  LDSM.16.M88.4 R188, [R234] ;  /* 0x00000000eabc783b */ /* 0x000fe60000000200 */
[C---:B------:R-:W-:Y:S03]  /*a740*/  HMMA.16816.F32.BF16 R16, R32.reuse, R18, RZ ;  /* 0x000000122010723c */ /* 0x040fe600000418ff */
[----:B------:R-:W3:Y:S05]  /*a750*/  LDSM.16.M88.4 R192, [R231+0x8000] ;  /* 0x00800000e7c0783b */ /* 0x000eea0000000200 */
[C---:B-1----:R-:W-:Y:S01]  /*a760*/  HMMA.16816.F32.BF16 R20, R32.reuse, R24, RZ ;  /* 0x000000182014723c */ /* 0x042fe200000418ff */
[----:B------:R-:W-:Y:S06]  /*a770*/  LDSM.16.M88.4 R196, [R231+0x9000] ;  /* 0x00900000e7c4783b */ /* 0x000fec0000000200 */
[----:B------:R-:W-:Y:S01]  /*a780*/  LDSM.16.M88.4 R200, [R231+0x9800] ;  /* 0x00980000e7c8783b */ /* 0x000fe20000000200 */
[C---:B------:R-:W-:Y:S05]  /*a790*/  HMMA.16816.F32.BF16 R24, R32.reuse, R26, RZ ;  /* 0x0000001a2018723c */ /* 0x040fea00000418ff */
[----:B------:R-:W-:Y:S03]  /*a7a0*/  LDSM.16.M88.4 R204, [R233] ;  /* 0x00000000e9cc783b */ /* 0x000fe60000000200 */
[C---:B----4-:R-:W-:Y:S03]  /*a7b0*/  HMMA.16816.F32.BF16 R28, R32.reuse, R164, RZ ;  /* 0x000000a4201c723c */ /* 0x050fe600000418ff */
[----:B------:R-:W-:Y:S05]  /*a7c0*/  LDSM.16.M88.4 R208, [R224] ;  /* 0x00000000e0d0783b */ /* 0x000fea0000000200 */
[----:B------:R-:W-:Y:S01]  /*a7d0*/  HMMA.16816.F32.BF16 R32, R32, R166, RZ ;  /* 0x000000a62020723c */ /* 0x000fe200000418ff */
[----:B------:R-:W1:Y:S07]  /*a7e0*/  LDSM.16.M88.4 R164, [R231+0x8800] ;  /* 0x00880000e7a4783b */ /* 0x000e6e0000000200 */
[C---:B-----5:R-:W-:Y:S08]  /*a7f0*/  HMMA.16816.F32.BF16 R4, R168.reuse, R172, R4 ;  /* 0x000000aca804723c */ /* 0x060ff00000041804 */
[C---:B------:R-:W-:Y:S01]  /*a800*/  HMMA.16816.F32.BF16 R8, R168.reuse, R174, R8 ;  /* 0x000000aea808723c */ /* 0x040fe20000041808 */
[----:B------:R-:W-:Y:S07]  /*a810*/  LDSM.16.M88.4 R172, [R224+0x1000] ;  /* 0x00100000e0ac783b */ /* 0x000fee0000000200 */
[C---:B--2---:R-:W-:Y:S08]  /*a820*/  HMMA.16816.F32.BF16 R12, R168.reuse, R176, R12 ;  /* 0x000000b0a80c723c */ /* 0x044ff0000004180c */
[C---:B------:R-:W-:Y:S01]  /*a830*/  HMMA.16816.F32.BF16 R16, R168.reuse, R178, R16 ;  /* 0x000000b2a810723c */ /* 0x040fe20000041810 */
[----:B------:R-:W-:Y:S07]  /*a840*/  LDSM.16.M88.4 R176, [R224+0x1800] ;  /* 0x00180000e0b0783b */ /* 0x000fee0000000200 */
[C---:B------:R-:W-:Y:S08]  /*a850*/  HMMA.16816.F32.BF16 R20, R168.reuse, R180, R20 ;  /* 0x000000b4a814723c */ /* 0x040ff00000041814 */
[C---:B------:R-:W-:Y:S01]  /*a860*/  HMMA.16816.F32.BF16 R24, R168.reuse, R182, R24 ;  /* 0x000000b6a818723c */ /* 0x040fe20000041818 */
[----:B------:R-:W-:Y:S07]  /*a870*/  LDSM.16.M88.4 R180, [R238+0x2000] ;  /* 0x00200000eeb4783b */ /* 0x000fee0000000200 */
[C---:B------:R-:W-:Y:S08]  /*a880*/  HMMA.16816.F32.BF16 R28, R168.reuse, R184, R28 ;  /* 0x000000b8a81c723c */ /* 0x040ff0000004181c */
[----:B------:R-:W-:Y:S01]  /*a890*/  HMMA.16816.F32.BF16 R32, R168, R186, R32 ;  /* 0x000000baa820723c */ /* 0x000fe20000041820 */
[----:B------:R-:W2:Y:S06]  /*a8a0*/  LDSM.16.M88.4 R168, [R224+0x800] ;  /* 0x00080000e0a8783b */ /* 0x000eac0000000200 */
[----:B------:R-:W4:Y:S01]  /*a8b0*/  LDSM.16.M88.4 R184, [R237+0xa000] ;  /* 0x00a00000edb8783b */ /* 0x000f220000000200 */
        /* <DEDUP_REMOVED lines=11> */
[----:B------:R-:W3:Y:S06]  /*a970*/  LDSM.16.M88.4 R188, [R237+0xb000] ;  /* 0x00b00000edbc783b */ /* 0x000eec0000000200 */
[----:B------:R-:W5:Y:S01]  /*a980*/  LDSM.16.M88.4 R200, [R223] ;  /* 0x00000000dfc8783b */ /* 0x000f620000000200 */
[C---:B------:R-:W-:Y:S08]  /*a990*/  HMMA.16816.F32.BF16 R4, R204.reuse, R208, R4 ;  /* 0x000000d0cc04723c */ /* 0x040ff00000041804 */
[C---:B------:R-:W-:Y:S01]  /*a9a0*/  HMMA.16816.F32.BF16 R8, R204.reuse, R210, R8 ;  /* 0x000000d2cc08723c */ /* 0x040fe20000041808 */
[----:B------:R-:W-:Y:S07]  /*a9b0*/  LDSM.16.M88.4 R208, [R231+0xa000] ;  /* 0x00a00000e7d0783b */ /* 0x000fee0000000200 */
[C---:B--2---:R-:W-:Y:S08]  /*a9c0*/  HMMA.16816.F32.BF16 R12, R204.reuse, R168, R12 ;  /* 0x000000a8cc0c723c */ /* 0x044ff0000004180c */
[C---:B------:R-:W-:Y:S01]  /*a9d0*/  HMMA.16816.F32.BF16 R16, R204.reuse, R170, R16 ;  /* 0x000000aacc10723c */ /* 0x040fe20000041810 */
[----:B------:R-:W2:Y:S07]  /*a9e0*/  LDSM.16.M88.4 R168, [R222] ;  /* 0x00000000dea8783b */ /* 0x000eae0000000200 */
[C---:B------:R-:W-:Y:S08]  /*a9f0*/  HMMA.16816.F32.BF16 R20, R204.reuse, R172, R20 ;  /* 0x000000accc14723c */ /* 0x040ff00000041814 */
[C---:B------:R-:W-:Y:S01]  /*aa00*/  HMMA.16816.F32.BF16 R24, R204.reuse, R174, R24 ;  /* 0x000000aecc18723c */ /* 0x040fe20000041818 */
[----:B------:R-:W2:Y:S07]  /*aa10*/  LDSM.16.M88.4 R172, [R221] ;  /* 0x00000000ddac783b */ /* 0x000eae0000000200 */
[C---:B------:R-:W-:Y:S08]  /*aa20*/  HMMA.16816.F32.BF16 R28, R204.reuse, R176, R28 ;  /* 0x000000b0cc1c723c */ /* 0x040ff0000004181c */
[----:B------:R-:W-:Y:S01]  /*aa30*/  HMMA.16816.F32.BF16 R32, R204, R178, R32 ;  /* 0x000000b2cc20723c */ /* 0x000fe20000041820 */
[----:B------:R-:W2:Y:S06]  /*aa40*/  LDSM.16.M88.4 R176, [R220] ;  /* 0x00000000dcb0783b */ /* 0x000eac0000000200 */
[----:B------:R-:W2:Y:S01]  /*aa50*/  LDSM.16.M88.4 R204, [R234+0x2000] ;  /* 0x00200000eacc783b */ /* 0x000ea20000000200 */
[C---:B----4-:R-:W-:Y:S08]  /*aa60*/  HMMA.16816.F32.BF16 R4, R180.reuse, R184, R4 ;  /* 0x000000b8b404723c */ /* 0x050ff00000041804 */
[C---:B------:R-:W-:Y:S01]  /*aa70*/  HMMA.16816.F32.BF16 R8, R180.reuse, R186, R8 ;  /* 0x000000bab408723c */ /* 0x040fe20000041808 */
[----:B------:R-:W-:Y:S07]  /*aa80*/  LDSM.16.M88.4 R184, [R231+0xb800] ;  /* 0x00b80000e7b8783b */ /* 0x000fee0000000200 */
[C---:B-1----:R-:W-:Y:S08]  /*aa90*/  HMMA.16816.F32.BF16 R12, R180.reuse, R164, R12 ;  /* 0x000000a4b40c723c */ /* 0x042ff0000004180c */
[C---:B------:R-:W-:Y:S01]  /*aaa0*/  HMMA.16816.F32.BF16 R16, R180.reuse, R166, R16 ;  /* 0x000000a6b410723c */ /* 0x040fe20000041810 */
[----:B------:R-:W1:Y:S07]  /*aab0*/  LDSM.16.M88.4 R164, [R231+0xa800] ;  /* 0x00a80000e7a4783b */ /* 0x000e6e0000000200 */
[C---:B---3--:R-:W-:Y:S08]  /*aac0*/  HMMA.16816.F32.BF16 R20, R180.reuse, R188, R20 ;  /* 0x000000bcb414723c */ /* 0x048ff00000041814 */
[C---:B------:R-:W-:Y:S01]  /*aad0*/  HMMA.16816.F32.BF16 R24, R180.reuse, R190, R24 ;  /* 0x000000beb418723c */ /* 0x040fe20000041818 */
[----:B------:R-:W-:Y:S07]  /*aae0*/  LDSM.16.M88.4 R188, [R233+0x2000] ;  /* 0x00200000e9bc783b */ /* 0x000fee0000000200 */
[C---:B------:R-:W-:Y:S08]  /*aaf0*/  HMMA.16816.F32.BF16 R28, R180.reuse, R192, R28 ;  /* 0x000000c0b41c723c */ /* 0x040ff0000004181c */
[----:B------:R-:W-:Y:S01]  /*ab00*/  HMMA.16816.F32.BF16 R32, R180, R194, R32 ;  /* 0x000000c2b420723c */ /* 0x000fe20000041820 */
[----:B------:R-:W3:Y:S06]  /*ab10*/  LDSM.16.M88.4 R180, [R231+0xb000] ;  /* 0x00b00000e7b4783b */ /* 0x000eec0000000200 */
[----:B------:R-:W4:Y:S01]  /*ab20*/  LDSM.16.M88.4 R192, [R224+0x2000] ;  /* 0x00200000e0c0783b */ /* 0x000f220000000200 */
[C---:B-----5:R-:W-:Y:S08]  /*ab30*/  HMMA.16816.F32.BF16 R4, R196.reuse, R200, R4 ;  /* 0x000000c8c404723c */ /* 0x060ff00000041804 */
[C---:B------:R-:W-:Y:S01]  /*ab40*/  HMMA.16816.F32.BF16 R8, R196.reuse, R202, R8 ;  /* 0x000000cac408723c */ /* 0x040fe20000041808 */
[----:B------:R-:W-:Y:S07]  /*ab50*/  LDSM.16.M88.4 R200, [R237+0xc000] ;  /* 0x00c00000edc8783b */ /* 0x000fee0000000200 */
[C---:B--2---:R-:W-:Y:S08]  /*ab60*/  HMMA.16816.F32.BF16 R12, R196.reuse, R168, R12 ;  /* 0x000000a8c40c723c */ /* 0x044ff0000004180c */
[C---:B------:R-:W-:Y:S01]  /*ab70*/  HMMA.16816.F32.BF16 R16, R196.reuse, R170, R16 ;  /* 0x000000aac410723c */ /* 0x040fe20000041810 */
[----:B------:R-:W2:Y:S07]  /*ab80*/  LDSM.16.M88.4 R168, [R224+0x2800] ;  /* 0x00280000e0a8783b */ /* 0x000eae0000000200 */
[C---:B------:R-:W-:Y:S08]  /*ab90*/  HMMA.16816.F32.BF16 R20, R196.reuse, R172, R20 ;  /* 0x000000acc414723c */ /* 0x040ff00000041814 */
[C---:B------:R-:W-:Y:S01]  /*aba0*/  HMMA.16816.F32.BF16 R24, R196.reuse, R174, R24 ;  /* 0x000000aec418723c */ /* 0x040fe20000041818 */
[----:B------:R-:W5:Y:S07]  /*abb0*/  LDSM.16.M88.4 R172, [R224+0x3000] ;  /* 0x00300000e0ac783b */ /* 0x000f6e0000000200 */
[C---:B------:R-:W-:Y:S08]  /*abc0*/  HMMA.16816.F32.BF16 R28, R196.reuse, R176, R28 ;  /* 0x000000b0c41c723c */ /* 0x040ff0000004181c */
[----:B------:R-:W-:Y:S01]  /*abd0*/  HMMA.16816.F32.BF16 R32, R196, R178, R32 ;  /* 0x000000b2c420723c */ /* 0x000fe20000041820 */
[----:B------:R-:W2:Y:S06]  /*abe0*/  LDSM.16.M88.4 R176, [R224+0x3800] ;  /* 0x00380000e0b0783b */ /* 0x000eac0000000200 */
[----:B------:R-:W2:Y:S01]  /*abf0*/  LDSM.16.M88.4 R196, [R238+0x4000] ;  /* 0x00400000eec4783b */ /* 0x000ea20000000200 */
[C---:B------:R-:W-:Y:S08]  /*ac00*/  HMMA.16816.F32.BF16 R4, R204.reuse, R208, R4 ;  /* 0x000000d0cc04723c */ /* 0x040ff00000041804 */
[C---:B------:R-:W-:Y:S01]  /*ac10*/  HMMA.16816.F32.BF16 R8, R204.reuse, R210, R8 ;  /* 0x000000d2cc08723c */ /* 0x040fe20000041808 */
[----:B------:R-:W-:Y:S07]  /*ac20*/  LDSM.16.M88.4 R208, [R219] ;  /* 0x00000000dbd0783b */ /* 0x000fee0000000200 */
[C---:B-1----:R-:W-:Y:S08]  /*ac30*/  HMMA.16816.F32.BF16 R12, R204.reuse, R164, R12 ;  /* 0x000000a4cc0c723c */ /* 0x042ff0000004180c */
[C---:B------:R-:W-:Y:S01]  /*ac40*/  HMMA.16816.F32.BF16 R16, R204.reuse, R166, R16 ;  /* 0x000000a6cc10723c */ /* 0x040fe20000041810 */
[----:B------:R-:W1:Y:S07]  /*ac50*/  LDSM.16.M88.4 R164, [R237+0xc800] ;  /* 0x00c80000eda4783b */ /* 0x000e6e0000000200 */
[C---:B---3--:R-:W-:Y:S08]  /*ac60*/  HMMA.16816.F32.BF16 R20, R204.reuse, R180, R20 ;  /* 0x000000b4cc14723c */ /* 0x048ff00000041814 */
[C---:B------:R-:W-:Y:S01]  /*ac70*/  HMMA.16816.F32.BF16 R24, R204.reuse, R182, R24 ;  /* 0x000000b6cc18723c */ /* 0x040fe20000041818 */
[----:B------:R-:W3:Y:S07]  /*ac80*/  LDSM.16.M88.4 R180, [R237+0xd000] ;  /* 0x00d00000edb4783b */ /* 0x000eee0000000200 */
[C---:B------:R-:W-:Y:S08]  /*ac90*/  HMMA.16816.F32.BF16 R28, R204.reuse, R184, R28 ;  /* 0x000000b8cc1c723c */ /* 0x040ff0000004181c */
[----:B------:R-:W-:Y:S01]  /*aca0*/  HMMA.16816.F32.BF16 R32, R204, R186, R32 ;  /* 0x000000bacc20723c */ /* 0x000fe20000041820 */
[----:B------:R-:W1:Y:S06]  /*acb0*/  LDSM.16.M88.4 R184, [R237+0xd800] ;  /* 0x00d80000edb8783b */ /* 0x000e6c0000000200 */
[----:B------:R-:W1:Y:S01]  /*acc0*/  LDSM.16.M88.4 R204, [R236+0x4000] ;  /* 0x00400000eccc783b */ /* 0x000e620000000200 */
[C---:B----4-:R-:W-:Y:S08]  /*acd0*/  HMMA.16816.F32.BF16 R4, R188.reuse, R192, R4 ;  /* 0x000000c0bc04723c */ /* 0x050ff00000041804 */
[C---:B------:R-:W-:Y:S01]  /*ace0*/  HMMA.16816.F32.BF16 R8, R188.reuse, R194, R8 ;  /* 0x000000c2bc08723c */ /* 0x040fe20000041808 */
[----:B------:R-:W-:Y:S07]  /*acf0*/  LDSM.16.M88.4 R192, [R231+0xc000] ;  /* 0x00c00000e7c0783b */ /* 0x000fee0000000200 */
[C---:B--2---:R-:W-:Y:S08]  /*ad00*/  HMMA.16816.F32.BF16 R12, R188.reuse, R168, R12 ;  /* 0x000000a8bc0c723c */ /* 0x044ff0000004180c */
[C---:B------:R-:W-:Y:S01]  /*ad10*/  HMMA.16816.F32.BF16 R16, R188.reuse, R170, R16 ;  /* 0x000000aabc10723c */ /* 0x040fe20000041810 */
[----:B------:R-:W2:Y:S07]  /*ad20*/  LDSM.16.M88.4 R168, [R218] ;  /* 0x00000000daa8783b */ /* 0x000eae0000000200 */
[C---:B-----5:R-:W-:Y:S08]  /*ad30*/  HMMA.16816.F32.BF16 R20, R188.reuse, R172, R20 ;  /* 0x000000acbc14723c */ /* 0x060ff00000041814 */
[C---:B------:R-:W-:Y:S01]  /*ad40*/  HMMA.16816.F32.BF16 R24, R188.reuse, R174, R24 ;  /* 0x000000aebc18723c */ /* 0x040fe20000041818 */
[----:B------:R-:W4:Y:S07]  /*ad50*/  LDSM.16.M88.4 R172, [R217] ;  /* 0x00000000d9ac783b */ /* 0x000f2e0000000200 */
[C---:B------:R-:W-:Y:S08]  /*ad60*/  HMMA.16816.F32.BF16 R28, R188.reuse, R176, R28 ;  /* 0x000000b0bc1c723c */ /* 0x040ff0000004181c */
[----:B------:R-:W-:Y:S01]  /*ad70*/  HMMA.16816.F32.BF16 R32, R188, R178, R32 ;  /* 0x000000b2bc20723c */ /* 0x000fe20000041820 */
[----:B------:R-:W5:Y:S06]  /*ad80*/  LDSM.16.M88.4 R176, [R216] ;  /* 0x00000000d8b0783b */ /* 0x000f6c0000000200 */
[----:B------:R-:W2:Y:S01]  /*ad90*/  LDSM.16.M88.4 R188, [R234+0x4000] ;  /* 0x00400000eabc783b */ /* 0x000ea20000000200 */
[C---:B------:R-:W-:Y:S08]  /*ada0*/  HMMA.16816.F32.BF16 R4, R196.reuse, R200, R4 ;  /* 0x000000c8c404723c */ /* 0x040ff00000041804 */
[C---:B------:R-:W-:Y:S01]  /*adb0*/  HMMA.16816.F32.BF16 R8, R196.reuse, R202, R8 ;  /* 0x000000cac408723c */ /* 0x040fe20000041808 */
[----:B------:R-:W-:Y:S07]  /*adc0*/  LDSM.16.M88.4 R200, [R224+0x4000] ;  /* 0x00400000e0c8783b */ /* 0x000fee0000000200 */
        /* <DEDUP_REMOVED lines=10> */
[C---:B------:R-:W-:Y:S08]  /*ae70*/  HMMA.16816.F32.BF16 R4, R204.reuse, R208, R4 ;  /* 0x000000d0cc04723c */ /* 0x040ff00000041804 */
[C---:B------:R-:W-:Y:S01]  /*ae80*/  HMMA.16816.F32.BF16 R8, R204.reuse, R210, R8 ;  /* 0x000000d2cc08723c */ /* 0x040fe20000041808 */
[----:B------:R-:W-:Y:S07]  /*ae90*/  LDSM.16.M88.4 R208, [R237+0xe000] ;  /* 0x00e00000edd0783b */ /* 0x000fee0000000200 */
[C---:B--2---:R-:W-:Y:S08]  /*aea0*/  HMMA.16816.F32.BF16 R12, R204.reuse, R168, R12 ;  /* 0x000000a8cc0c723c */ /* 0x044ff0000004180c */
[C---:B------:R-:W-:Y:S01]  /*aeb0*/  HMMA.16816.F32.BF16 R16, R204.reuse, R170, R16 ;  /* 0x000000aacc10723c */ /* 0x040fe20000041810 */
[----:B------:R-:W2:Y:S07]  /*aec0*/  LDSM.16.M88.4 R168, [R224+0x4800] ;  /* 0x00480000e0a8783b */ /* 0x000eae0000000200 */
[C---:B----4-:R-:W-:Y:S08]  /*aed0*/  HMMA.16816.F32.BF16 R20, R204.reuse, R172, R20 ;  /* 0x000000accc14723c */ /* 0x050ff00000041814 */
[C---:B------:R-:W-:Y:S01]  /*aee0*/  HMMA.16816.F32.BF16 R24, R204.reuse, R174, R24 ;  /* 0x000000aecc18723c */ /* 0x040fe20000041818 */
[----:B------:R-:W4:Y:S07]  /*aef0*/  LDSM.16.M88.4 R172, [R224+0x5000] ;  /* 0x00500000e0ac783b */ /* 0x000f2e0000000200 */
[C---:B-----5:R-:W-:Y:S08]  /*af00*/  HMMA.16816.F32.BF16 R28, R204.reuse, R176, R28 ;  /* 0x000000b0cc1c723c */ /* 0x060ff0000004181c */
[----:B------:R-:W-:Y:S01]  /*af10*/  HMMA.16816.F32.BF16 R32, R204, R178, R32 ;  /* 0x000000b2cc20723c */ /* 0x000fe20000041820 */
[----:B------:R-:W5:Y:S06]  /*af20*/  LDSM.16.M88.4 R176, [R224+0x5800] ;  /* 0x00580000e0b0783b */ /* 0x000f6c0000000200 */
        /* <DEDUP_REMOVED lines=19> */
[----:B------:R-:W2:Y:S07]  /*b060*/  LDSM.16.M88.4 R168, [R214] ;  /* 0x00000000d6a8783b */ /* 0x000eae0000000200 */
[C---:B----4-:R-:W-:Y:S08]  /*b070*/  HMMA.16816.F32.BF16 R20, R196.reuse, R172, R20 ;  /* 0x000000acc414723c */ /* 0x050ff00000041814 */
[C---:B------:R-:W-:Y:S01]  /*b080*/  HMMA.16816.F32.BF16 R24, R196.reuse, R174, R24 ;  /* 0x000000aec418723c */ /* 0x040fe20000041818 */
[----:B------:R-:W4:Y:S07]  /*b090*/  LDSM.16.M88.4 R172, [R213] ;  /* 0x00000000d5ac783b */ /* 0x000f2e0000000200 */
[C---:B-----5:R-:W-:Y:S08]  /*b0a0*/  HMMA.16816.F32.BF16 R28, R196.reuse, R176, R28 ;  /* 0x000000b0c41c723c */ /* 0x060ff0000004181c */
        /* <DEDUP_REMOVED lines=17> */
[C---:B------:R-:W-:Y:S08]  /*b1c0*/  HMMA.16816.F32.BF16 R8, R188.reuse, R194, R8 ;  /* 0x000000c2bc08723c */ /* 0x040ff00000041808 */
[C---:B--2---:R-:W-:Y:S08]  /*b1d0*/  HMMA.16816.F32.BF16 R12, R188.reuse, R168, R12 ;  /* 0x000000a8bc0c723c */ /* 0x044ff0000004180c */
[C---:B------:R-:W-:Y:S08]  /*b1e0*/  HMMA.16816.F32.BF16 R16, R188.reuse, R170, R16 ;  /* 0x000000aabc10723c */ /* 0x040ff00000041810 */
[C---:B----4-:R-:W-:Y:S08]  /*b1f0*/  HMMA.16816.F32.BF16 R20, R188.reuse, R172, R20 ;  /* 0x000000acbc14723c */ /* 0x050ff00000041814 */
[C---:B------:R-:W-:Y:S08]  /*b200*/  HMMA.16816.F32.BF16 R24, R188.reuse, R174, R24 ;  /* 0x000000aebc18723c */ /* 0x040ff00000041818 */
[C---:B-----5:R-:W-:Y:S08]  /*b210*/  HMMA.16816.F32.BF16 R28, R188.reuse, R176, R28 ;  /* 0x000000b0bc1c723c */ /* 0x060ff0000004181c */
[----:B------:R-:W-:Y:S08]  /*b220*/  HMMA.16816.F32.BF16 R32, R188, R178, R32 ;  /* 0x000000b2bc20723c */ /* 0x000ff00000041820 */
[C---:B------:R-:W-:Y:S08]  /*b230*/  HMMA.16816.F32.BF16 R4, R196.reuse, R200, R4 ;  /* 0x000000c8c404723c */ /* 0x040ff00000041804 */
[C---:B------:R-:W-:Y:S08]  /*b240*/  HMMA.16816.F32.BF16 R8, R196.reuse, R202, R8 ;  /* 0x000000cac408723c */ /* 0x040ff00000041808 */
[C---:B-1----:R-:W-:Y:S08]  /*b250*/  HMMA.16816.F32.BF16 R12, R196.reuse, R164, R12 ;  /* 0x000000a4c40c723c */ /* 0x042ff0000004180c */
[C---:B------:R-:W-:Y:S01]  /*b260*/  HMMA.16816.F32.BF16 R16, R196.reuse, R166, R16 ;  /* 0x000000a6c410723c */ /* 0x040fe20000041810 */
[----:B------:R-:W1:Y:S07]  /*b270*/  LDSM.16.M88.4 R164, [R224+0x6800] ;  /* 0x00680000e0a4783b */ /* 0x000e6e0000000200 */
[C---:B---3--:R-:W-:Y:S08]  /*b280*/  HMMA.16816.F32.BF16 R20, R196.reuse, R180, R20 ;  /* 0x000000b4c414723c */ /* 0x048ff00000041814 */
[C---:B------:R-:W-:Y:S08]  /*b290*/  HMMA.16816.F32.BF16 R24, R196.reuse, R182, R24 ;  /* 0x000000b6c418723c */ /* 0x040ff00000041818 */
[C---:B------:R-:W-:Y:S08]  /*b2a0*/  HMMA.16816.F32.BF16 R28, R196.reuse, R184, R28 ;  /* 0x000000b8c41c723c */ /* 0x040ff0000004181c */
[----:B------:R-:W-:Y:S08]  /*b2b0*/  HMMA.16816.F32.BF16 R32, R196, R186, R32 ;  /* 0x000000bac420723c */ /* 0x000ff00000041820 */
[C---:B------:R-:W-:Y:S08]  /*b2c0*/  HMMA.16816.F32.BF16 R4, R204.reuse, R208, R4 ;  /* 0x000000d0cc04723c */ /* 0x040ff00000041804 */
[C---:B------:R-:W-:Y:S08]  /*b2d0*/  HMMA.16816.F32.BF16 R8, R204.reuse, R210, R8 ;  /* 0x000000d2cc08723c */ /* 0x040ff00000041808 */
[C---:B-1----:R-:W-:Y:S08]  /*b2e0*/  HMMA.16816.F32.BF16 R12, R204.reuse, R164, R12 ;  /* 0x000000a4cc0c723c */ /* 0x042ff0000004180c */
[----:B------:R-:W-:Y:S01]  /*b2f0*/  FMUL.FTZ R4, R4, c[0x0][0x2ec] ;  /* 0x0000bb0004047a20 */ /* 0x000fe20000410000 */
[C---:B------:R-:W-:Y:S03]  /*b300*/  HMMA.16816.F32.BF16 R16, R204.reuse, R166, R16 ;  /* 0x000000a6cc10723c */ /* 0x040fe60000041810 */
[----:B------:R-:W1:Y:S01]  /*b310*/  MUFU.TANH R183, R4 ;  /* 0x0000000400b77308 */ /* 0x000e620000002400 */
[----:B------:R-:W-:Y:S02]  /*b320*/  FMUL.FTZ R5, R5, c[0x0][0x2ec] ;  /* 0x0000bb0005057a20 */ /* 0x000fe40000410000 */
[----:B------:R-:W-:Y:S02]  /*b330*/  FMUL.FTZ R6, R6, c[0x0][0x2ec] ;  /* 0x0000bb0006067a20 */ /* 0x000fe40000410000 */
[----:B------:R-:W-:Y:S04]  /*b340*/  FMUL.FTZ R7, R7, c[0x0][0x2ec] ;  /* 0x0000bb0007077a20 */ /* 0x000fe80000410000 */
[----:B------:R-:W-:Y:S01]  /*b350*/  FMUL.FTZ R8, R8, c[0x0][0x2ec] ;  /* 0x0000bb0008087a20 */ /* 0x000fe20000410000 */
[----:B------:R-:W2:Y:S01]  /*b360*/  MUFU.TANH R177, R5 ;  /* 0x0000000500b17308 */ /* 0x000ea20000002400 */
[----:B------:R-:W-:Y:S02]  /*b370*/  FMUL.FTZ R9, R9, c[0x0][0x2ec] ;  /* 0x0000bb0009097a20 */ /* 0x000fe40000410000 */
[----:B------:R-:W-:Y:S02]  /*b380*/  FMUL.FTZ R10, R10, c[0x0][0x2ec] ;  /* 0x0000bb000a0a7a20 */ /* 0x000fe40000410000 */
[----:B------:R-:W-:Y:S02]  /*b390*/  FMUL.FTZ R11, R11, c[0x0][0x2ec] ;  /* 0x0000bb000b0b7a20 */ /* 0x000fe40000410000 */
[----:B------:R-:W-:Y:S02]  /*b3a0*/  FMUL.FTZ R12, R12, c[0x0][0x2ec] ;  /* 0x0000bb000c0c7a20 */ /* 0x000fe40000410000 */
[----:B------:R-:W-:Y:S01]  /*b3b0*/  FMUL.FTZ R13, R13, c[0x0][0x2ec] ;  /* 0x0000bb000d0d7a20 */ /* 0x000fe20000410000 */
[----:B------:R-:W3:Y:S01]  /*b3c0*/  MUFU.TANH R182, R6 ;  /* 0x0000000600b67308 */ /* 0x000ee20000002400 */
[----:B------:R-:W-:Y:S02]  /*b3d0*/  FMUL.FTZ R14, R14, c[0x0][0x2ec] ;  /* 0x0000bb000e0e7a20 */ /* 0x000fe40000410000 */
[----:B------:R-:W-:Y:S02]  /*b3e0*/  FMUL.FTZ R15, R15, c[0x0][0x2ec] ;  /* 0x0000bb000f0f7a20 */ /* 0x000fe40000410000 */
[----:B------:R-:W-:Y:S02]  /*b3f0*/  FMUL.FTZ R16, R16, c[0x0][0x2ec] ;  /* 0x0000bb0010107a20 */ /* 0x000fe40000410000 */
[----:B------:R-:W-:Y:S02]  /*b400*/  FMUL.FTZ R17, R17, c[0x0][0x2ec] ;  /* 0x0000bb0011117a20 */ /* 0x000fe40000410000 */
[----:B------:R-:W-:Y:S01]  /*b410*/  FMUL.FTZ R18, R18, c[0x0][0x2ec] ;  /* 0x0000bb0012127a20 */ /* 0x000fe20000410000 */
[----:B------:R4:W1:Y:S01]  /*b420*/  MUFU.TANH R181, R7 ;  /* 0x0000000700b57308 */ /* 0x0008620000002400 */
[----:B------:R-:W-:Y:S09]  /*b430*/  FMUL.FTZ R19, R19, c[0x0][0x2ec] ;  /* 0x0000bb0013137a20 */ /* 0x000ff20000410000 */
        /* <DEDUP_REMOVED lines=8> */
[----:B------:R-:W-:Y:S04]  /*b4c0*/  DEPBAR.LE SB0, 0x0 ;  /* 0x000080000000791a */ /* 0x000fe80000000000 */
[C---:B----4-:R-:W-:Y:S04]  /*b4d0*/  HMMA.16816.F32.BF16 R20, R204.reuse, R4, R20 ;  /* 0x00000004cc14723c */ /* 0x050fe80000041814 */
[----:B------:R4:W1:Y:S01]  /*b4e0*/  MUFU.TANH R173, R14 ;  /* 0x0000000e00ad7308 */ /* 0x0008620000002400 */
[----:B------:R-:W-:Y:S03]  /*b4f0*/  BAR.SYNC.DEFER_BLOCKING 0x0 ;  /* 0x0000000000007b1d */ /* 0x000fe60000010000 */
[C---:B------:R-:W-:Y:S06]  /*b500*/  HMMA.16816.F32.BF16 R24, R204.reuse, R6, R24 ;  /* 0x00000006cc18723c */ /* 0x040fec0000041818 */
[----:B------:R4:W1:Y:S10]  /*b510*/  MUFU.TANH R172, R15 ;  /* 0x0000000f00ac7308 */ /* 0x0008740000002400 */
[----:B------:R4:W1:Y:S01]  /*b520*/  MUFU.TANH R171, R16 ;  /* 0x0000001000ab7308 */ /* 0x0008620000002400 */
[----:B------:R-:W-:Y:S02]  /*b530*/  FMUL.FTZ R20, R20, c[0x0][0x2ec] ;  /* 0x0000bb0014147a20 */ /* 0x000fe40000410000 */
[----:B------:R-:W-:Y:S02]  /*b540*/  FMUL.FTZ R21, R21, c[0x0][0x2ec] ;  /* 0x0000bb0015157a20 */ /* 0x000fe40000410000 */
[----:B------:R-:W-:Y:S02]  /*b550*/  FMUL.FTZ R22, R22, c[0x0][0x2ec] ;  /* 0x0000bb0016167a20 */ /* 0x000fe40000410000 */
[----:B------:R-:W-:Y:S03]  /*b560*/  FMUL.FTZ R23, R23, c[0x0][0x2ec] ;  /* 0x0000bb0017177a20 */ /* 0x000fe60000410000 */
[----:B------:R4:W1:Y:S01]  /*b570*/  MUFU.TANH R170, R17 ;  /* 0x0000001100aa7308 */ /* 0x0008620000002400 */
[----:B------:R-:W-:Y:S02]  /*b580*/  FMUL.FTZ R24, R24, c[0x0][0x2ec] ;  /* 0x0000bb0018187a20 */ /* 0x000fe40000410000 */
[----:B------:R-:W-:Y:S01]  /*b590*/  FMUL.FTZ R25, R25, c[0x0][0x2ec] ;  /* 0x0000bb0019197a20 */ /* 0x000fe20000410000 */
[C---:B-----5:R-:W-:Y:S03]  /*b5a0*/  HMMA.16816.F32.BF16 R28, R204.reuse, R8, R28 ;  /* 0x00000008cc1c723c */ /* 0x060fe6000004181c */
[----:B------:R-:W-:Y:S02]  /*b5b0*/  FMUL.FTZ R26, R26, c[0x0][0x2ec] ;  /* 0x0000bb001a1a7a20 */ /* 0x000fe40000410000 */
[----:B------:R-:W-:Y:S01]  /*b5c0*/  FMUL.FTZ R27, R27, c[0x0][0x2ec] ;  /* 0x0000bb001b1b7a20 */ /* 0x000fe20000410000 */
[----:B------:R4:W1:Y:S02]  /*b5d0*/  MUFU.TANH R169, R18 ;  /* 0x0000001200a97308 */ /* 0x0008640000002400 */
[----:B------:R-:W-:Y:S08]  /*b5e0*/  HMMA.16816.F32.BF16 R32, R204, R10, R32 ;  /* 0x0000000acc20723c */ /* 0x000ff00000041820 */
[----:B------:R4:W1:Y:S08]  /*b5f0*/  MUFU.TANH R168, R19 ;  /* 0x0000001300a87308 */ /* 0x0008700000002400 */
[----:B------:R-:W-:Y:S02]  /*b600*/  FMUL.FTZ R28, R28, c[0x0][0x2ec] ;  /* 0x0000bb001c1c7a20 */ /* 0x000fe40000410000 */
[----:B------:R4:W1:Y:S01]  /*b610*/  MUFU.TANH R209, R20 ;  /* 0x0000001400d17308 */ /* 0x0008620000002400 */
[----:B------:R-:W-:Y:S02]  /*b620*/  FMUL.FTZ R29, R29, c[0x0][0x2ec] ;  /* 0x0000bb001d1d7a20 */ /* 0x000fe40000410000 */
[----:B------:R-:W-:Y:S02]  /*b630*/  FMUL.FTZ R30, R30, c[0x0][0x2ec] ;  /* 0x0000bb001e1e7a20 */ /* 0x000fe40000410000 */
[----:B------:R-:W-:Y:S02]  /*b640*/  FMUL.FTZ R31, R31, c[0x0][0x2ec] ;  /* 0x0000bb001f1f7a20 */ /* 0x000fe40000410000 */
[----:B------:R-:W-:Y:S02]  /*b650*/  FMUL.FTZ R32, R32, c[0x0][0x2ec] ;  /* 0x0000bb0020207a20 */ /* 0x000fe40000410000 */
[----:B------:R-:W-:Y:S01]  /*b660*/  FMUL.FTZ R33, R33, c[0x0][0x2ec] ;  /* 0x0000bb0021217a20 */ /* 0x000fe20000410000 */
[----:B------:R4:W1:Y:S01]  /*b670*/  MUFU.TANH R210, R21 ;  /* 0x0000001500d27308 */ /* 0x0008620000002400 */
[----:B------:R-:W-:Y:S02]  /*b680*/  FMUL.FTZ R34, R34, c[0x0][0x2ec] ;  /* 0x0000bb0022227a20 */ /* 0x000fe40000410000 */
[----:B------:R-:W-:Y:S07]  /*b690*/  FMUL.FTZ R35, R35, c[0x0][0x2ec] ;  /* 0x0000bb0023237a20 */ /* 0x000fee0000410000 */
        /* <DEDUP_REMOVED lines=15> */
[----:B--23--:R-:W-:Y:S02]  /*b790*/  MOV R8, UR14 ;  /* 0x0000000e00087c02 */ /* 0x00cfe40008000f00 */
[----:B------:R-:W-:Y:S01]  /*b7a0*/  MOV R4, UR13 ;  /* 0x0000000d00047c02 */ /* 0x000fe20008000f00 */
[----:B------:R-:W-:-:S05]  /*b7b0*/  @!P0 BRA `(.L_x_2387) ;  /* 0x000003c000008947 */ /* 0x000fca0003800000 */
[----:B------:R-:W-:Y:S01]  /*b7c0*/  IMAD.SHL.U32 R11, R243, 0x40, RZ ;  /* 0x00000040f30b7824 */ /* 0x000fe200078e00ff */
[----:B------:R-:W-:Y:S04]  /*b7d0*/  IABS R3, c[0x0][0x2d0] ;  /* 0x0000b40000037a13 */ /* 0x000fe80000000000 */
[----:B-1----:R-:W1:Y:S01]  /*b7e0*/  I2F.RP R12, R3 ;  /* 0x00000003000c7306 */ /* 0x002e620000209400 */
        /* <DEDUP_REMOVED lines=57> */
.L_x_2387:
        /* <DEDUP_REMOVED lines=28> */
.L_x_2386:
[----:B-123--:R-:W-:Y:S01]  /*bd40*/  FMNMX.FTZ R5, R183, R2, !PT ;  /* 0x00000002b7057209 */ /* 0x00efe20007810000 */
[----:B----4-:R-:W-:Y:S01]  /*bd50*/  LDSM.16.MT88.4 R12, [R232+0x10000] ;  /* 0x01000000e80c783b */ /* 0x010fe20000004200 */
        /* <DEDUP_REMOVED lines=46> */
[----:B------:R-:W-:Y:S02]  /*c040*/  FADD.FTZ R2, -R164, R2 ;  /* 0x00000002a4027221 */ /* 0x000fe40000010100 */
[----:B------:R-:W1:Y:S01]  /*c050*/  MUFU.EX2 R0, R0 ;  /* 0x0000000000007308 */ /* 0x000e620000000800 */
[----:B------:R-:W-:Y:S01]  /*c060*/  FSEL R187, R187, RZ, P1 ;  /* 0x000000ffbbbb7208 */ /* 0x000fe20000800000 */
[----:B------:R-:W-:Y:S01]  /*c070*/  FMUL.FTZ R2, R2, c[0x0][0x23c] ;  /* 0x00008f0002027a20 */ /* 0x000fe20000410000 */
[----:B------:R-:W-:Y:S03]  /*c080*/  FSETP.NEU.FTZ.AND P1, PT, R3, -INF , PT ;  /* 0xff8000000300780b */ /* 0x000fe60003f3d000 */
[--C-:B------:R-:W-:Y:S01]  /*c090*/  FFMA.FTZ R185, R177, c[0x0][0x23c], -R187.reuse ;  /* 0x00008f00b1b97a23 */ /* 0x100fe200000108bb */
[----:B------:R-:W-:Y:S01]  /*c0a0*/  FSEL R177, R4, RZ, P1 ;  /* 0x000000ff04b17208 */ /* 0x000fe20000800000 */
[--C-:B------:R-:W-:Y:S01]  /*c0b0*/  FFMA.FTZ R186, R183, c[0x0][0x23c], -R187.reuse ;  /* 0x00008f00b7ba7a23 */ /* 0x100fe200000108bb */
[----:B------:R-:W-:Y:S01]  /*c0c0*/  ISETP.GT.AND P1, PT, R243, 0x1, PT ;  /* 0x00000001f300780c */ /* 0x000fe20003f24270 */
[----:B------:R-:W-:Y:S01]  /*c0d0*/  FFMA.FTZ R184, R180, c[0x0][0x23c], -R187 ;  /* 0x00008f00b4b87a23 */ /* 0x000fe200000108bb */
[----:B------:R-:W2:Y:S01]  /*c0e0*/  MUFU.EX2 R2, R2 ;  /* 0x0000000200027308 */ /* 0x000ea20000000800 */
[--C-:B------:R-:W-:Y:S02]  /*c0f0*/  FFMA.FTZ R182, R182, c[0x0][0x23c], -R177.reuse ;  /* 0x00008f00b6b67a23 */ /* 0x100fe400000108b1 */
[----:B------:R-:W-:Y:S02]  /*c100*/  FFMA.FTZ R181, R181, c[0x0][0x23c], -R177 ;  /* 0x00008f00b5b57a23 */ /* 0x000fe400000108b1 */
[----:B------:R-:W-:Y:S02]  /*c110*/  FFMA.FTZ R183, R193, c[0x0][0x23c], -R187 ;  /* 0x00008f00c1b77a23 */ /* 0x000fe400000108bb */
[--C-:B------:R-:W-:Y:S02]  /*c120*/  FFMA.FTZ R180, R192, c[0x0][0x23c], -R177.reuse ;  /* 0x00008f00c0b47a23 */ /* 0x100fe400000108b1 */
[----:B------:R-:W-:Y:S01]  /*c130*/  FFMA.FTZ R167, R191, c[0x0][0x23c], -R177 ;  /* 0x00008f00bfa77a23 */ /* 0x000fe200000108b1 */
        /* <DEDUP_REMOVED lines=18> */
[----:B------:R-:W-:Y:S01]  /*c260*/  FMUL.FTZ R25, R2, R141 ;  /* 0x0000008d02197220 */ /* 0x000fe20000410000 */
[----:B------:R-:W2:Y:S01]  /*c270*/  MUFU.EX2 R181, R181 ;  /* 0x000000b500b57308 */ /* 0x000ea20000000800 */
[C---:B------:R-:W-:Y:S01]  /*c280*/  FMUL.FTZ R26, R0.reuse, R142 ;  /* 0x0000008e001a7220 */ /* 0x040fe20000410000 */
[----:B------:R-:W-:Y:S01]  /*c290*/  LDSM.16.MT88.4 R148, [R228+0x10800] ;  /* 0x01080000e494783b */ /* 0x000fe20000004200 */
[----:B------:R-:W-:Y:S01]  /*c2a0*/  FMUL.FTZ R27, R0, R143 ;  /* 0x0000008f001b7220 */ /* 0x000fe20000410000 */
[----:B-1----:R-:W-:Y:S01]  /*c2b0*/  F2FP.BF16.PACK_AB R160, R185, R186 ;  /* 0x000000bab9a0723e */ /* 0x002fe200000010ff */
[C---:B------:R-:W-:Y:S02]  /*c2c0*/  FMUL.FTZ R32, R2.reuse, R132 ;  /* 0x0000008402207220 */ /* 0x040fe40000410000 */
[----:B------:R-:W-:Y:S02]  /*c2d0*/  FMUL.FTZ R33, R2, R133 ;  /* 0x0000008502217220 */ /* 0x000fe40000410000 */
[C---:B------:R-:W-:Y:S01]  /*c2e0*/  FMUL.FTZ R34, R0.reuse, R134 ;  /* 0x0000008600227220 */ /* 0x040fe20000410000 */
[----:B------:R-:W-:Y:S01]  /*c2f0*/  MUFU.EX2 R184, R184 ;  /* 0x000000b800b87308 */ /* 0x000fe20000000800 */
[----:B------:R-:W-:Y:S01]  /*c300*/  LDSM.16.MT88.4 R140, [R228+0x12000] ;  /* 0x01200000e48c783b */ /* 0x000fe20000004200 */
[----:B------:R-:W-:Y:S02]  /*c310*/  FMUL.FTZ R35, R0, R135 ;  /* 0x0000008700237220 */ /* 0x000fe40000410000 */
[----:B------:R-:W-:Y:S02]  /*c320*/  FFMA.FTZ R192, R174, c[0x0][0x23c], -R187 ;  /* 0x00008f00aec07a23 */ /* 0x000fe400000108bb */
[--C-:B------:R-:W-:Y:S02]  /*c330*/  FFMA.FTZ R193, R173, c[0x0][0x23c], -R177.reuse ;  /* 0x00008f00adc17a23 */ /* 0x100fe400000108b1 */
[----:B------:R-:W-:Y:S01]  /*c340*/  FFMA.FTZ R194, R172, c[0x0][0x23c], -R177 ;  /* 0x00008f00acc27a23 */ /* 0x000fe200000108b1 */
[----:B------:R-:W-:Y:S01]  /*c350*/  LDSM.16.MT88.4 R132, [R229+0x12000] ;  /* 0x01200000e584783b */ /* 0x000fe20000004200 */
[----:B------:R-:W1:Y:S01]  /*c360*/  MUFU.EX2 R183, R183 ;  /* 0x000000b700b77308 */ /* 0x000e620000000800 */
[--C-:B------:R-:W-:Y:S02]  /*c370*/  FFMA.FTZ R196, R171, c[0x0][0x23c], -R187.reuse ;  /* 0x00008f00abc47a23 */ /* 0x100fe400000108bb */
[----:B------:R-:W-:Y:S01]  /*c380*/  FFMA.FTZ R195, R170, c[0x0][0x23c], -R187 ;  /* 0x00008f00aac37a23 */ /* 0x000fe200000108bb */
[----:B--2---:R-:W-:Y:S01]  /*c390*/  F2FP.BF16.PACK_AB R161, R181, R182 ;  /* 0x000000b6b5a1723e */ /* 0x004fe200000010ff */
[--C-:B------:R-:W-:Y:S02]  /*c3a0*/  FFMA.FTZ R197, R169, c[0x0][0x23c], -R177.reuse ;  /* 0x00008f00a9c57a23 */ /* 0x100fe400000108b1 */
[----:B------:R-:W-:Y:S01]  /*c3b0*/  LDSM.16.MT88.4 R172, [R230+0x14800] ;  /* 0x01480000e6ac783b */ /* 0x000fe20000004200 */
[--C-:B------:R-:W-:Y:S02]  /*c3c0*/  FFMA.FTZ R198, R168, c[0x0][0x23c], -R177.reuse ;  /* 0x00008f00a8c67a23 */ /* 0x100fe400000108b1 */
[----:B------:R-:W-:Y:S01]  /*c3d0*/  MUFU.EX2 R180, R180 ;  /* 0x000000b400b47308 */ /* 0x000fe20000000800 */
[----:B------:R-:W-:Y:S02]  /*c3e0*/  FFMA.FTZ R207, R179, c[0x0][0x23c], -R177 ;  /* 0x00008f00b3cf7a23 */ /* 0x000fe400000108b1 */
[C---:B------:R-:W-:Y:S02]  /*c3f0*/  FMUL.FTZ R36, R2.reuse, R36 ;  /* 0x0000002402247220 */ /* 0x040fe40000410000 */
[----:B------:R-:W-:Y:S01]  /*c400*/  LDSM.16.MT88.4 R168, [R232+0x14800] ;  /* 0x01480000e8a8783b */ /* 0x000fe20000004200 */
[----:B------:R-:W-:Y:S02]  /*c410*/  FMUL.FTZ R37, R2, R37 ;  /* 0x0000002502257220 */ /* 0x000fe40000410000 */
[C---:B------:R-:W-:Y:S02]  /*c420*/  FMUL.FTZ R38, R0.reuse, R38 ;  /* 0x0000002600267220 */ /* 0x040fe40000410000 */
        /* <DEDUP_REMOVED lines=16> */
[----:B--2---:R-:W-:Y:S01]  /*c530*/  F2FP.BF16.PACK_AB R163, R167, R180 ;  /* 0x000000b4a7a3723e */ /* 0x004fe200000010ff */
[----:B------:R-:W-:Y:S02]  /*c540*/  FMUL.FTZ R51, R0, R51 ;  /* 0x0000003300337220 */ /* 0x000fe40000410000 */
[C---:B------:R-:W-:Y:S02]  /*c550*/  FMUL.FTZ R52, R2.reuse, R52 ;  /* 0x0000003402347220 */ /* 0x040fe40000410000 */
[----:B------:R-:W-:Y:S01]  /*c560*/  FMUL.FTZ R53, R2, R53 ;  /* 0x0000003502357220 */ /* 0x000fe20000410000 */
[----:B------:R-:W-:Y:S01]  /*c570*/  MUFU.EX2 R193, R193 ;  /* 0x000000c100c17308 */ /* 0x000fe20000000800 */
[C---:B------:R-:W-:Y:S05]  /*c580*/  HMMA.16816.F32.BF16 R4, R160.reuse, R12, R4 ;  /* 0x0000000ca004723c */ /* 0x040fea0000041804 */
[----:B------:R-:W-:Y:S02]  /*c590*/  FMUL.FTZ R54, R0, R54 ;  /* 0x0000003600367220 */ /* 0x000fe40000410000 */
[C---:B------:R-:W-:Y:S01]  /*c5a0*/  FMUL.FTZ R12, R2.reuse, R152 ;  /* 0x00000098020c7220 */ /* 0x040fe20000410000 */
[C---:B------:R-:W-:Y:S01]  /*c5b0*/  HMMA.16816.F32.BF16 R8, R160.reuse, R14, R8 ;  /* 0x0000000ea008723c */ /* 0x040fe20000041808 */
[----:B------:R-:W2:Y:S03]  /*c5c0*/  MUFU.EX2 R194, R194 ;  /* 0x000000c200c27308 */ /* 0x000ea60000000800 */
[----:B------:R-:W-:Y:S02]  /*c5d0*/  FMUL.FTZ R13, R2, R153 ;  /* 0x00000099020d7220 */ /* 0x000fe40000410000 */
[C---:B------:R-:W-:Y:S02]  /*c5e0*/  FMUL.FTZ R55, R0.reuse, R55 ;  /* 0x0000003700377220 */ /* 0x040fe40000410000 */
[C---:B------:R-:W-:Y:S03]  /*c5f0*/  FMUL.FTZ R14, R0.reuse, R154 ;  /* 0x0000009a000e7220 */ /* 0x040fe60000410000 */
[----:B------:R-:W-:Y:S01]  /*c600*/  MUFU.EX2 R196, R196 ;  /* 0x000000c400c47308 */ /* 0x000fe20000000800 */
[----:B------:R-:W-:Y:S02]  /*c610*/  FMUL.FTZ R15, R0, R155 ;  /* 0x0000009b000f7220 */ /* 0x000fe40000410000 */
[----:B------:R-:W3:Y:S01]  /*c620*/  LDSM.16.MT88.4 R152, [R228+0x10000] ;  /* 0x01000000e498783b */ /* 0x000ee20000004200 */
[C---:B------:R-:W-:Y:S02]  /*c630*/  FMUL.FTZ R56, R2.reuse, R56 ;  /* 0x0000003802387220 */ /* 0x040fe40000410000 */
[----:B------:R-:W-:Y:S02]  /*c640*/  FMUL.FTZ R57, R2, R57 ;  /* 0x0000003902397220 */ /* 0x000fe40000410000 */
[C---:B------:R-:W-:Y:S02]  /*c650*/  HMMA.16816.F32.BF16 R12, R160.reuse, R20, R12 ;  /* 0x00000014a00c723c */ /* 0x040fe4000004180c */
[----:B------:R-:W4:Y:S01]  /*c660*/  MUFU.EX2 R195, R195 ;  /* 0x000000c300c37308 */ /* 0x000f220000000800 */
[C---:B------:R-:W-:Y:S02]  /*c670*/  FMUL.FTZ R58, R0.reuse, R58 ;  /* 0x0000003a003a7220 */ /* 0x040fe40000410000 */
[----:B------:R-:W-:Y:S02]  /*c680*/  FMUL.FTZ R59, R0, R59 ;  /* 0x0000003b003b7220 */ /* 0x000fe40000410000 */
[C---:B------:R-:W-:Y:S01]  /*c690*/  FMUL.FTZ R20, R2.reuse, R144 ;  /* 0x0000009002147220 */ /* 0x040fe20000410000 */
[C---:B------:R-:W-:Y:S04]  /*c6a0*/  HMMA.16816.F32.BF16 R16, R160.reuse, R22, R16 ;  /* 0x00000016a010723c */ /* 0x040fe80000041810 */
[C---:B------:R-:W-:Y:S01]  /*c6b0*/  FMUL.FTZ R21, R2.reuse, R145 ;  /* 0x0000009102157220 */ /* 0x040fe20000410000 */
[----:B------:R-:W-:Y:S01]  /*c6c0*/  MUFU.EX2 R197, R197 ;  /* 0x000000c500c57308 */ /* 0x000fe20000000800 */
[----:B------:R-:W-:Y:S02]  /*c6d0*/  FMUL.FTZ R60, R2, R60 ;  /* 0x0000003c023c7220 */ /* 0x000fe40000410000 */
[C---:B------:R-:W-:Y:S04]  /*c6e0*/  FMUL.FTZ R22, R0.reuse, R146 ;  /* 0x0000009200167220 */ /* 0x040fe80000410000 */
[----:B------:R-:W-:Y:S02]  /*c6f0*/  FMUL.FTZ R23, R0, R147 ;  /* 0x0000009300177220 */ /* 0x000fe40000410000 */
[----:B------:R-:W5:Y:S01]  /*c700*/  LDSM.16.MT88.4 R144, [R232+0x12000] ;  /* 0x01200000e890783b */ /* 0x000f620000004200 */
[----:B------:R-:W-:Y:S01]  /*c710*/  FMUL.FTZ R61, R2, R61 ;  /* 0x0000003d023d7220 */ /* 0x000fe20000410000 */
[----:B------:R-:W1:Y:S01]  /*c720*/  MUFU.EX2 R198, R198 ;  /* 0x000000c600c67308 */ /* 0x000e620000000800 */
[C---:B------:R-:W-:Y:S02]  /*c730*/  FMUL.FTZ R62, R0.reuse, R62 ;  /* 0x0000003e003e7220 */ /* 0x040fe40000410000 */
[C---:B------:R-:W-:Y:S03]  /*c740*/  HMMA.16816.F32.BF16 R20, R160.reuse, R28, R20 ;  /* 0x0000001ca014723c */ /* 0x040fe60000041814 */
[----:B------:R-:W-:Y:S02]  /*c750*/  FMUL.FTZ R63, R0, R63 ;  /* 0x0000003f003f7220 */ /* 0x000fe40000410000 */
[C---:B------:R-:W-:Y:S02]  /*c760*/  FMUL.FTZ R64, R2.reuse, R64 ;  /* 0x0000004002407220 */ /* 0x040fe40000410000 */
[C---:B------:R-:W-:Y:S01]  /*c770*/  FMUL.FTZ R28, R2.reuse, R136 ;  /* 0x00000088021c7220 */ /* 0x040fe20000410000 */
[C---:B------:R-:W-:Y:S01]  /*c780*/  HMMA.16816.F32.BF16 R24, R160.reuse, R30, R24 ;  /* 0x0000001ea018723c */ /* 0x040fe20000041818 */
[----:B------:R-:W-:Y:S03]  /*c790*/  MUFU.EX2 R207, R207 ;  /* 0x000000cf00cf7308 */ /* 0x000fe60000000800 */
[C---:B------:R-:W-:Y:S02]  /*c7a0*/  FMUL.FTZ R29, R2.reuse, R137 ;  /* 0x00000089021d7220 */ /* 0x040fe40000410000 */
[----:B------:R-:W-:Y:S02]  /*c7b0*/  FMUL.FTZ R65, R2, R65 ;  /* 0x0000004102417220 */ /* 0x000fe40000410000 */
[C---:B------:R-:W-:Y:S04]  /*c7c0*/  FMUL.FTZ R30, R0.reuse, R138 ;  /* 0x0000008a001e7220 */ /* 0x040fe80000410000 */
[C---:B------:R-:W-:Y:S02]  /*c7d0*/  FMUL.FTZ R31, R0.reuse, R139 ;  /* 0x0000008b001f7220 */ /* 0x040fe40000410000 */
[----:B------:R-:W1:Y:S01]  /*c7e0*/  LDSM.16.MT88.4 R136, [R230+0x12000] ;  /* 0x01200000e688783b */ /* 0x000e620000004200 */
        /* <DEDUP_REMOVED lines=10> */
[C---:B-----5:R-:W-:Y:S04]  /*c890*/  HMMA.16816.F32.BF16 R36, R160.reuse, R144, R36 ;  /* 0x00000090a024723c */ /* 0x060fe80000041824 */
[----:B------:R-:W-:Y:S02]  /*c8a0*/  FMUL.FTZ R73, R2, R73 ;  /* 0x0000004902497220 */ /* 0x000fe40000410000 */
[C---:B------:R-:W-:Y:S02]  /*c8b0*/  FMUL.FTZ R74, R0.reuse, R74 ;  /* 0x0000004a004a7220 */ /* 0x040fe40000410000 */
[C---:B------:R-:W-:Y:S01]  /*c8c0*/  HMMA.16816.F32.BF16 R40, R160.reuse, R146, R40 ;  /* 0x00000092a028723c */ /* 0x040fe20000041828 */
[----:B------:R-:W-:Y:S03]  /*c8d0*/  LDSM.16.MT88.4 R144, [R229+0x10800] ;  /* 0x01080000e590783b */ /* 0x000fe60000004200 */
        /* <DEDUP_REMOVED lines=88> */
[----:B------:R-:W-:Y:S01]  /*ce60*/  F2FP.BF16.PACK_AB R132, R192, R191 ;  /* 0x000000bfc084723e */ /* 0x000fe200000010ff */
[--C-:B------:R-:W-:Y:S01]  /*ce70*/  FFMA.FTZ R204, R209, c[0x0][0x23c], -R187.reuse ;  /* 0x00008f00d1cc7a23 */ /* 0x100fe200000108bb */
[----:B--2---:R-:W-:Y:S03]  /*ce80*/  F2FP.BF16.PACK_AB R133, R194, R193 ;  /* 0x000000c1c285723e */ /* 0x004fe600000010ff */
[----:B------:R-:W-:Y:S01]  /*ce90*/  HMMA.16816.F32.BF16 R128, R160, R134, R128 ;  /* 0x00000086a080723c */ /* 0x000fe20000041880 */
[----:B------:R-:W2:Y:S01]  /*cea0*/  LDSM.16.MT88.4 R160, [R229+0x12800] ;  /* 0x01280000e5a0783b */ /* 0x000ea20000004200 */
[----:B------:R-:W-:Y:S01]  /*ceb0*/  MUFU.EX2 R204, R204 ;  /* 0x000000cc00cc7308 */ /* 0x000fe20000000800 */
[----:B------:R-:W-:Y:S02]  /*cec0*/  FFMA.FTZ R205, R210, c[0x0][0x23c], -R187 ;  /* 0x00008f00d2cd7a23 */ /* 0x000fe400000108bb */
[----:B------:R-:W-:Y:S02]  /*ced0*/  FFMA.FTZ R206, R208, c[0x0][0x23c], -R177 ;  /* 0x00008f00d0ce7a23 */ /* 0x000fe400000108b1 */
[----:B----4-:R-:W-:Y:S01]  /*cee0*/  F2FP.BF16.PACK_AB R134, R195, R196 ;  /* 0x000000c4c386723e */ /* 0x010fe200000010ff */
[----:B------:R-:W-:Y:S01]  /*cef0*/  FFMA.FTZ R208, R178, c[0x0][0x23c], -R187 ;  /* 0x00008f00b2d07a23 */ /* 0x000fe200000108bb */
[----:B------:R-:W-:Y:S03]  /*cf00*/  F2FP.BF16.PACK_AB R135, R198, R197 ;  /* 0x000000c5c687723e */ /* 0x000fe600000010ff */
[----:B------:R-:W-:Y:S01]  /*cf10*/  FFMA.FTZ R202, R202, c[0x0][0x23c], -R177 ;  /* 0x00008f00caca7a23 */ /* 0x000fe200000108b1 */
[----:B------:R-:W-:Y:S01]  /*cf20*/  MUFU.EX2 R205, R205 ;  /* 0x000000cd00cd7308 */ /* 0x000fe20000000800 */
[--C-:B------:R-:W-:Y:S02]  /*cf30*/  FFMA.FTZ R203, R203, c[0x0][0x23c], -R187.reuse ;  /* 0x00008f00cbcb7a23 */ /* 0x100fe400000108bb */
[C---:B-----5:R-:W-:Y:S05]  /*cf40*/  HMMA.16816.F32.BF16 R4, R132.reuse, R140, R4 ;  /* 0x0000008c8404723c */ /* 0x060fea0000041804 */
[----:B------:R-:W-:Y:S02]  /*cf50*/  FFMA.FTZ R201, R201, c[0x0][0x23c], -R187 ;  /* 0x00008f00c9c97a23 */ /* 0x000fe400000108bb */
[--C-:B------:R-:W-:Y:S01]  /*cf60*/  FFMA.FTZ R200, R200, c[0x0][0x23c], -R177.reuse ;  /* 0x00008f00c8c87a23 */ /* 0x100fe200000108b1 */
[C---:B------:R-:W-:Y:S01]  /*cf70*/  HMMA.16816.F32.BF16 R8, R132.reuse, R142, R8 ;  /* 0x0000008e8408723c */ /* 0x040fe20000041808 */
[----:B------:R-:W3:Y:S01]  /*cf80*/  LDSM.16.MT88.4 R140, [R228+0x12800] ;  /* 0x01280000e48c783b */ /* 0x000ee20000004200 */
[----:B------:R-:W4:Y:S02]  /*cf90*/  MUFU.EX2 R206, R206 ;  /* 0x000000ce00ce7308 */ /* 0x000f240000000800 */
[----:B------:R-:W-:Y:S02]  /*cfa0*/  FFMA.FTZ R199, R199, c[0x0][0x23c], -R177 ;  /* 0x00008f00c7c77a23 */ /* 0x000fe400000108b1 */
[--C-:B------:R-:W-:Y:S02]  /*cfb0*/  FFMA.FTZ R189, R189, c[0x0][0x23c], -R187.reuse ;  /* 0x00008f00bdbd7a23 */ /* 0x100fe400000108bb */
[C---:B-1----:R-:W-:Y:S04]  /*cfc0*/  HMMA.16816.F32.BF16 R12, R132.reuse, R136, R12 ;  /* 0x00000088840c723c */ /* 0x042fe8000004180c */
[--C-:B------:R-:W-:Y:S01]  /*cfd0*/  FFMA.FTZ R190, R190, c[0x0][0x23c], -R187.reuse ;  /* 0x00008f00bebe7a23 */ /* 0x100fe200000108bb */
[----:B------:R-:W1:Y:S01]  /*cfe0*/  MUFU.EX2 R202, R202 ;  /* 0x000000ca00ca7308 */ /* 0x000e620000000800 */
[----:B------:R-:W-:Y:S02]  /*cff0*/  FFMA.FTZ R187, R176, c[0x0][0x23c], -R187 ;  /* 0x00008f00b0bb7a23 */ /* 0x000fe400000108bb */
[C---:B------:R-:W-:Y:S01]  /*d000*/  HMMA.16816.F32.BF16 R16, R132.reuse, R138, R16 ;  /* 0x0000008a8410723c */ /* 0x040fe20000041810 */
[----:B------:R-:W5:Y:S03]  /*d010*/  LDSM.16.MT88.4 R136, [R229+0x14800] ;  /* 0x01480000e588783b */ /* 0x000f660000004200 */
[--C-:B------:R-:W-:Y:S02]  /*d020*/  FFMA.FTZ R188, R188, c[0x0][0x23c], -R177.reuse ;  /* 0x00008f00bcbc7a23 */ /* 0x100fe400000108b1 */
[--C-:B------:R-:W-:Y:S01]  /*d030*/  FFMA.FTZ R166, R166, c[0x0][0x23c], -R177.reuse ;  /* 0x00008f00a6a67a23 */ /* 0x100fe200000108b1 */
[----:B------:R-:W-:Y:S01]  /*d040*/  MUFU.EX2 R203, R203 ;  /* 0x000000cb00cb7308 */ /* 0x000fe20000000800 */
[C---:B------:R-:W-:Y:S04]  /*d050*/  HMMA.16816.F32.BF16 R20, R132.reuse, R144, R20 ;  /* 0x000000908414723c */ /* 0x040fe80000041814 */
[----:B------:R-:W-:Y:S02]  /*d060*/  FFMA.FTZ R177, R165, c[0x0][0x23c], -R177 ;  /* 0x00008f00a5b17a23 */ /* 0x000fe400000108b1 */
[----:B------:R-:W-:Y:S01]  /*d070*/  FFMA.FTZ R186, R2, R252, R186 ;  /* 0x000000fc02ba7223 */ /* 0x000fe200000100ba */
[----:B------:R-:W-:Y:S01]  /*d080*/  MOV R2, R164 ;  /* 0x000000a400027202 */ /* 0x000fe20000000f00 */
[C---:B------:R-:W-:Y:S01]  /*d090*/  HMMA.16816.F32.BF16 R24, R132.reuse, R146, R24 ;  /* 0x000000928418723c */ /* 0x040fe20000041818 */
[----:B------:R-:W1:Y:S01]  /*d0a0*/  LDSM.16.MT88.4 R144, [R228+0x14800] ;  /* 0x01480000e490783b */ /* 0x000e620000004200 */
[----:B------:R2:W-:Y:S02]  /*d0b0*/  MUFU.EX2 R165, R177 ;  /* 0x000000b100a57308 */ /* 0x0005e40000000800 */
[----:B------:R-:W-:Y:S01]  /*d0c0*/  FFMA.FTZ R182, R0, R251, R182 ;  /* 0x000000fb00b67223 */ /* 0x000fe200000100b6 */
[----:B------:R-:W-:Y:S01]  /*d0d0*/  IADD3 R0, R243, -0x1, RZ ;  /* 0xfffffffff3007810 */ /* 0x000fe20007ffe0ff */
[----:B------:R-:W-:Y:S02]  /*d0e0*/  FADD.FTZ R186, R185, R186 ;  /* 0x000000bab9ba7221 */ /* 0x000fe40000010000 */
[C---:B------:R-:W-:Y:S04]  /*d0f0*/  HMMA.16816.F32.BF16 R28, R132.reuse, R148, R28 ;  /* 0x00000094841c723c */ /* 0x040fe8000004181c */
[----:B------:R-:W1:Y:S01]  /*d100*/  MUFU.EX2 R201, R201 ;  /* 0x000000c900c97308 */ /* 0x000e620000000800 */
[----:B------:R-:W-:Y:S01]  /*d110*/  FADD.FTZ R182, R181, R182 ;  /* 0x000000b6b5b67221 */ /* 0x000fe20000010000 */
[----:B------:R-:W-:Y:S01]  /*d120*/  MOV R243, R0 ;  /* 0x0000000000f37202 */ /* 0x000fe20000000f00 */
[----:B------:R-:W-:Y:S01]  /*d130*/  FADD.FTZ R184, R184, R186 ;  /* 0x000000bab8b87221 */ /* 0x000fe20000010000 */
[C---:B------:R-:W-:Y:S01]  /*d140*/  HMMA.16816.F32.BF16 R32, R132.reuse, R150, R32 ;  /* 0x000000968420723c */ /* 0x040fe20000041820 */
[----:B------:R-:W1:Y:S03]  /*d150*/  LDSM.16.MT88.4 R148, [R232+0x16800] ;  /* 0x01680000e894783b */ /* 0x000e660000004200 */
[----:B------:R-:W-:Y:S01]  /*d160*/  FADD.FTZ R182, R180, R182 ;  /* 0x000000b6b4b67221 */ /* 0x000fe20000010000 */
[----:B------:R-:W-:Y:S01]  /*d170*/  MOV R0, R3 ;  /* 0x0000000300007202 */ /* 0x000fe20000000f00 */
[----:B------:R-:W-:Y:S01]  /*d180*/  MUFU.EX2 R200, R200 ;  /* 0x000000c800c87308 */ /* 0x000fe20000000800 */
[----:B------:R-:W-:Y:S01]  /*d190*/  FADD.FTZ R184, R183, R184 ;  /* 0x000000b8b7b87221 */ /* 0x000fe20000010000 */
[C---:B------:R-:W-:Y:S01]  /*d1a0*/  HMMA.16816.F32.BF16 R36, R132.reuse, R152, R36 ;  /* 0x000000988424723c */ /* 0x040fe20000041824 */
[----:B--2---:R-:W-:Y:S03]  /*d1b0*/  LDSM.16.MT88.4 R176, [R232+0x15800] ;  /* 0x01580000e8b0783b */ /* 0x004fe60000004200 */
[----:B------:R-:W-:Y:S02]  /*d1c0*/  FADD.FTZ R167, R167, R182 ;  /* 0x000000b6a7a77221 */ /* 0x000fe40000010000 */
[----:B------:R-:W-:Y:S02]  /*d1d0*/  FADD.FTZ R191, R191, R184 ;  /* 0x000000b8bfbf7221 */ /* 0x000fe40000010000 */
[C---:B------:R-:W-:Y:S01]  /*d1e0*/  HMMA.16816.F32.BF16 R40, R132.reuse, R154, R40 ;  /* 0x0000009a8428723c */ /* 0x040fe20000041828 */
[----:B------:R-:W2:Y:S01]  /*d1f0*/  MUFU.EX2 R199, R199 ;  /* 0x000000c700c77308 */ /* 0x000ea20000000800 */
[----:B------:R-:W-:Y:S02]  /*d200*/  LDSM.16.MT88.4 R152, [R232+0x13000] ;  /* 0x01300000e898783b */ /* 0x000fe40000004200 */
[----:B------:R-:W-:Y:S02]  /*d210*/  FADD.FTZ R167, R193, R167 ;  /* 0x000000a7c1a77221 */ /* 0x000fe40000010000 */
[----:B------:R-:W-:Y:S02]  /*d220*/  FADD.FTZ R191, R192, R191 ;  /* 0x000000bfc0bf7221 */ /* 0x000fe40000010000 */
[C---:B------:R-:W-:Y:S03]  /*d230*/  HMMA.16816.F32.BF16 R44, R132.reuse, R156, R44 ;  /* 0x0000009c842c723c */ /* 0x040fe6000004182c */
[----:B------:R-:W-:Y:S01]  /*d240*/  MUFU.EX2 R189, R189 ;  /* 0x000000bd00bd7308 */ /* 0x000fe20000000800 */
[----:B------:R-:W-:Y:S02]  /*d250*/  FADD.FTZ R194, R194, R167 ;  /* 0x000000a7c2c27221 */ /* 0x000fe40000010000 */
[----:B------:R-:W-:Y:S02]  /*d260*/  FADD.FTZ R196, R196, R191 ;  /* 0x000000bfc4c47221 */ /* 0x000fe40000010000 */
[C---:B------:R-:W-:Y:S01]  /*d270*/  HMMA.16816.F32.BF16 R48, R132.reuse, R158, R48 ;  /* 0x0000009e8430723c */ /* 0x040fe20000041830 */
[----:B------:R-:W-:Y:S03]  /*d280*/  LDSM.16.MT88.4 R156, [R230+0x13000] ;  /* 0x01300000e69c783b */ /* 0x000fe60000004200 */
[----:B------:R-:W-:Y:S01]  /*d290*/  FADD.FTZ R194, R197, R194 ;  /* 0x000000c2c5c27221 */ /* 0x000fe20000010000 */
[----:B------:R-:W-:Y:S01]  /*d2a0*/  MUFU.EX2 R190, R190 ;  /* 0x000000be00be7308 */ /* 0x000fe20000000800 */
[----:B------:R-:W-:Y:S02]  /*d2b0*/  FADD.FTZ R196, R195, R196 ;  /* 0x000000c4c3c47221 */ /* 0x000fe40000010000 */
[C---:B------:R-:W-:Y:S04]  /*d2c0*/  HMMA.16816.F32.BF16 R52, R132.reuse, R160, R52 ;  /* 0x000000a08434723c */ /* 0x040fe80000041834 */
[----:B------:R-:W-:Y:S03]  /*d2d0*/  FADD.FTZ R198, R198, R194 ;  /* 0x000000c2c6c67221 */ /* 0x000fe60000010000 */
[----:B------:R-:W1:Y:S01]  /*d2e0*/  MUFU.EX2 R188, R188 ;  /* 0x000000bc00bc7308 */ /* 0x000e620000000800 */
[C---:B------:R-:W-:Y:S01]  /*d2f0*/  HMMA.16816.F32.BF16 R56, R132.reuse, R162, R56 ;  /* 0x000000a28438723c */ /* 0x040fe20000041838 */
[----:B------:R-:W-:Y:S03]  /*d300*/  LDSM.16.MT88.4 R160, [R229+0x13000] ;  /* 0x01300000e5a0783b */ /* 0x000fe60000004200 */
[----:B----4-:R-:W-:Y:S04]  /*d310*/  FADD.FTZ R198, R206, R198 ;  /* 0x000000c6cec67221 */ /* 0x010fe80000010000 */
[C---:B---3--:R-:W-:Y:S01]  /*d320*/  HMMA.16816.F32.BF16 R60, R132.reuse, R140, R60 ;  /* 0x0000008c843c723c */ /* 0x048fe2000004183c */
[----:B------:R-:W-:Y:S07]  /*d330*/  MUFU.EX2 R208, R208 ;  /* 0x000000d000d07308 */ /* 0x000fee0000000800 */
[C---:B------:R-:W-:Y:S01]  /*d340*/  HMMA.16816.F32.BF16 R64, R132.reuse, R142, R64 ;  /* 0x0000008e8440723c */ /* 0x040fe20000041840 */
[----:B------:R-:W3:Y:S02]  /*d350*/  LDSM.16.MT88.4 R140, [R230+0x16800] ;  /* 0x01680000e68c783b */ /* 0x000ee40000004200 */
[----:B------:R-:W-:Y:S05]  /*d360*/  MUFU.EX2 R187, R187 ;  /* 0x000000bb00bb7308 */ /* 0x000fea0000000800 */
[C---:B------:R-:W-:Y:S05]  /*d370*/  HMMA.16816.F32.BF16 R68, R132.reuse, R168, R68 ;  /* 0x000000a88444723c */ /* 0x040fea0000041844 */
[----:B------:R-:W4:Y:S03]  /*d380*/  MUFU.EX2 R166, R166 ;  /* 0x000000a600a67308 */ /* 0x000f260000000800 */
[C---:B------:R-:W-:Y:S01]  /*d390*/  HMMA.16816.F32.BF16 R72, R132.reuse, R170, R72 ;  /* 0x000000aa8448723c */ /* 0x040fe20000041848 */
[----:B------:R-:W-:Y:S07]  /*d3a0*/  LDSM.16.MT88.4 R168, [R228+0x13000] ;  /* 0x01300000e4a8783b */ /* 0x000fee0000004200 */
[C---:B------:R-:W-:Y:S08]  /*d3b0*/  HMMA.16816.F32.BF16 R76, R132.reuse, R172, R76 ;  /* 0x000000ac844c723c */ /* 0x040ff0000004184c */
[C---:B------:R-:W-:Y:S01]  /*d3c0*/  HMMA.16816.F32.BF16 R80, R132.reuse, R174, R80 ;  /* 0x000000ae8450723c */ /* 0x040fe20000041850 */
[----:B------:R-:W-:Y:S07]  /*d3d0*/  LDSM.16.MT88.4 R172, [R232+0x15000] ;  /* 0x01500000e8ac783b */ /* 0x000fee0000004200 */
        /* <DEDUP_REMOVED lines=11> */
[----:B------:R-:W3:Y:S07]  /*d490*/  LDSM.16.MT88.4 R140, [R232+0x11000] ;  /* 0x01100000e88c783b */ /* 0x000eee0000004200 */
[C---:B-----5:R-:W-:Y:S08]  /*d4a0*/  HMMA.16816.F32.BF16 R116, R132.reuse, R136, R116 ;  /* 0x000000888474723c */ /* 0x060ff00000041874 */
[C---:B------:R-:W-:Y:S01]  /*d4b0*/  HMMA.16816.F32.BF16 R120, R132.reuse, R138, R120 ;  /* 0x0000008a8478723c */ /* 0x040fe20000041878 */
[----:B------:R-:W5:Y:S07]  /*d4c0*/  LDSM.16.MT88.4 R136, [R229+0x11000] ;  /* 0x01100000e588783b */ /* 0x000f6e0000004200 */
[C---:B-1----:R-:W-:Y:S08]  /*d4d0*/  HMMA.16816.F32.BF16 R124, R132.reuse, R144, R124 ;  /* 0x00000090847c723c */ /* 0x042ff0000004187c */
[----:B------:R-:W-:Y:S01]  /*d4e0*/  HMMA.16816.F32.BF16 R128, R132, R146, R128 ;  /* 0x000000928480723c */ /* 0x000fe20000041880 */
[----:B------:R-:W1:Y:S06]  /*d4f0*/  LDSM.16.MT88.4 R144, [R228+0x11000] ;  /* 0x01100000e490783b */ /* 0x000e6c0000004200 */
[----:B------:R-:W-:Y:S01]  /*d500*/  F2FP.BF16.PACK_AB R132, R205, R204 ;  /* 0x000000cccd84723e */ /* 0x000fe200000010ff */
[----:B------:R-:W-:Y:S01]  /*d510*/  FADD.FTZ R204, R204, R196 ;  /* 0x000000c4cccc7221 */ /* 0x000fe20000010000 */
[C---:B------:R-:W-:Y:S03]  /*d520*/  F2FP.BF16.PACK_AB R133, R202.reuse, R206 ;  /* 0x000000ceca85723e */ /* 0x040fe600000010ff */
[----:B------:R-:W-:Y:S01]  /*d530*/  F2FP.BF16.PACK_AB R134, R201, R203 ;  /* 0x000000cbc986723e */ /* 0x000fe200000010ff */
[----:B------:R-:W-:Y:S01]  /*d540*/  FADD.FTZ R204, R205, R204 ;  /* 0x000000cccdcc7221 */ /* 0x000fe20000010000 */
[----:B--2---:R-:W-:Y:S01]  /*d550*/  F2FP.BF16.PACK_AB R135, R199, R200 ;  /* 0x000000c8c787723e */ /* 0x004fe200000010ff */
[----:B------:R-:W-:Y:S02]  /*d560*/  FADD.FTZ R202, R202, R198 ;  /* 0x000000c6caca7221 */ /* 0x000fe40000010000 */
[----:B------:R-:W-:Y:S02]  /*d570*/  FADD.FTZ R203, R203, R204 ;  /* 0x000000cccbcb7221 */ /* 0x000fe40000010000 */
[----:B------:R-:W-:Y:S02]  /*d580*/  FADD.FTZ R202, R200, R202 ;  /* 0x000000cac8ca7221 */ /* 0x000fe40000010000 */
[C---:B---3--:R-:W-:Y:S03]  /*d590*/  HMMA.16816.F32.BF16 R4, R132.reuse, R140, R4 ;  /* 0x0000008c8404723c */ /* 0x048fe60000041804 */
[----:B------:R-:W-:Y:S02]  /*d5a0*/  FADD.FTZ R203, R201, R203 ;  /* 0x000000cbc9cb7221 */ /* 0x000fe40000010000 */
[----:B------:R-:W-:Y:S03]  /*d5b0*/  FADD.FTZ R199, R199, R202 ;  /* 0x000000cac7c77221 */ /* 0x000fe60000010000 */
[C---:B------:R-:W-:Y:S01]  /*d5c0*/  HMMA.16816.F32.BF16 R8, R132.reuse, R142, R8 ;  /* 0x0000008e8408723c */ /* 0x040fe20000041808 */
[----:B------:R-:W2:Y:S03]  /*d5d0*/  LDSM.16.MT88.4 R140, [R230+0x15000] ;  /* 0x01500000e68c783b */ /* 0x000ea60000004200 */
[----:B------:R-:W-:Y:S04]  /*d5e0*/  FADD.FTZ R199, R188, R199 ;  /* 0x000000c7bcc77221 */ /* 0x000fe80000010000 */
[C---:B------:R-:W-:Y:S04]  /*d5f0*/  HMMA.16816.F32.BF16 R12, R132.reuse, R148, R12 ;  /* 0x00000094840c723c */ /* 0x040fe8000004180c */
[----:B------:R-:W-:Y:S04]  /*d600*/  FADD.FTZ R199, R207, R199 ;  /* 0x000000c7cfc77221 */ /* 0x000fe80000010000 */
[C---:B------:R-:W-:Y:S01]  /*d610*/  HMMA.16816.F32.BF16 R16, R132.reuse, R150, R16 ;  /* 0x000000968410723c */ /* 0x040fe20000041810 */
[----:B------:R-:W-:Y:S03]  /*d620*/  LDSM.16.MT88.4 R148, [R232+0x17000] ;  /* 0x01700000e894783b */ /* 0x000fe60000004200 */
[----:B----4-:R-:W-:Y:S04]  /*d630*/  FADD.FTZ R199, R166, R199 ;  /* 0x000000c7a6c77221 */ /* 0x010fe80000010000 */
[C---:B-----5:R-:W-:Y:S04]  /*d640*/  HMMA.16816.F32.BF16 R20, R132.reuse, R136, R20 ;  /* 0x000000888414723c */ /* 0x060fe80000041814 */
[----:B------:R-:W-:Y:S04]  /*d650*/  FADD.FTZ R251, R165, R199 ;  /* 0x000000c7a5fb7221 */ /* 0x000fe80000010000 */
        /* <DEDUP_REMOVED lines=13> */
[C---:B------:R-:W-:Y:S01]  /*d730*/  F2FP.BF16.PACK_AB R168, R190.reuse, R189 ;  /* 0x000000bdbea8723e */ /* 0x040fe200000010ff */
[C---:B------:R-:W-:Y:S04]  /*d740*/  HMMA.16816.F32.BF16 R64, R132.reuse, R170, R64 ;  /* 0x000000aa8440723c */ /* 0x040fe80000041840 */
[----:B------:R-:W-:Y:S01]  /*d750*/  F2FP.BF16.PACK_AB R169, R207, R188 ;  /* 0x000000bccfa9723e */ /* 0x000fe200000010ff */
[----:B------:R-:W-:Y:S02]  /*d760*/  FADD.FTZ R189, R189, R203 ;  /* 0x000000cbbdbd7221 */ /* 0x000fe40000010000 */
[----:B------:R-:W-:Y:S01]  /*d770*/  F2FP.BF16.PACK_AB R170, R187, R208 ;  /* 0x000000d0bbaa723e */ /* 0x000fe200000010ff */
[C---:B------:R-:W-:Y:S04]  /*d780*/  HMMA.16816.F32.BF16 R68, R132.reuse, R172, R68 ;  /* 0x000000ac8444723c */ /* 0x040fe80000041844 */
[----:B------:R-:W-:Y:S01]  /*d790*/  F2FP.BF16.PACK_AB R171, R165, R166 ;  /* 0x000000a6a5ab723e */ /* 0x000fe200000010ff */
[----:B------:R-:W-:Y:S03]  /*d7a0*/  FADD.FTZ R189, R190, R189 ;  /* 0x000000bdbebd7221 */ /* 0x000fe60000010000 */
[C---:B------:R-:W-:Y:S01]  /*d7b0*/  HMMA.16816.F32.BF16 R72, R132.reuse, R174, R72 ;  /* 0x000000ae8448723c */ /* 0x040fe20000041848 */
[----:B------:R-:W-:Y:S03]  /*d7c0*/  LDSM.16.MT88.4 R172, [R228+0x11800] ;  /* 0x01180000e4ac783b */ /* 0x000fe60000004200 */
[----:B------:R-:W-:Y:S04]  /*d7d0*/  FADD.FTZ R189, R208, R189 ;  /* 0x000000bdd0bd7221 */ /* 0x000fe80000010000 */
[C---:B--2---:R-:W-:Y:S04]  /*d7e0*/  HMMA.16816.F32.BF16 R76, R132.reuse, R140, R76 ;  /* 0x0000008c844c723c */ /* 0x044fe8000004184c */
[----:B------:R-:W-:Y:S04]  /*d7f0*/  FADD.FTZ R252, R187, R189 ;  /* 0x000000bdbbfc7221 */ /* 0x000fe80000010000 */
        /* <DEDUP_REMOVED lines=62> */
.L_x_2384:
[----:B------:R-:W1:Y:S01]  /*dbe0*/  SHFL.BFLY PT, R0, R251, 0x2, 0x1f ;  /* 0x0c401f00fb007f89 */ /* 0x000e6200000e0000 */
[C---:B------:R-:W-:Y:S01]  /*dbf0*/  ISETP.NE.AND P0, PT, R242.reuse, -0x1, PT ;  /* 0xfffffffff200780c */ /* 0x040fe20003f05270 */
[----:B------:R-:W2:Y:S01]  /*dc00*/  LDC.U8 R19, c[0x0][0x328] ;  /* 0x0000ca00ff137b82 */ /* 0x000ea20000000000 */
[----:B------:R-:W-:Y:S01]  /*dc10*/  MOV R7, 0x3f800000 ;  /* 0x3f80000000077802 */ /* 0x000fe20000000f00 */
[----:B------:R-:W3:Y:S01]  /*dc20*/  SHFL.BFLY PT, R2, R252, 0x2, 0x1f ;  /* 0x0c401f00fc027f89 */ /* 0x000ee200000e0000 */
[----:B------:R-:W-:Y:S01]  /*dc30*/  MOV R6, 0x3f800000 ;  /* 0x3f80000000067802 */ /* 0x000fe20000000f00 */
[----:B------:R-:W-:Y:S08]  /*dc40*/  BSSY B0, `(.L_x_2389) ;  /* 0x0000173000007945 */ /* 0x000ff00003800000 */
[----:B------:R-:W-:-:S04]  /*dc50*/  @P0 IMAD.WIDE.U32 R8, R242, c[0x0][0x1e8], RZ ;  /* 0x00007a00f2080a25 */ /* 0x000fc800078e00ff */
[----:B------:R-:W-:Y:S01]  /*dc60*/  @P0 IMAD R4, R242, c[0x0][0x1ec], R9 ;  /* 0x00007b00f2040a24 */ /* 0x000fe200078e0209 */
[----:B------:R-:W-:Y:S02]  /*dc70*/  @P0 MOV R5, R8 ;  /* 0x0000000800050202 */ /* 0x000fe40000000f00 */
[----:B------:R-:W4:Y:S01]  /*dc80*/  S2R R8, SR_TID.X ;  /* 0x0000000000087919 */ /* 0x000f220000002100 */
[----:B-1----:R-:W-:Y:S02]  /*dc90*/  FADD.FTZ R251, R0, R251 ;  /* 0x000000fb00fb7221 */ /* 0x002fe40000010000 */
[----:B---3--:R-:W-:-:S03]  /*dca0*/  FADD.FTZ R252, R2, R252 ;  /* 0x000000fc02fc7221 */ /* 0x008fc60000010000 */
[----:B------:R-:W1:Y:S04]  /*dcb0*/  SHFL.BFLY PT, R0, R251, 0x1, 0x1f ;  /* 0x0c201f00fb007f89 */ /* 0x000e6800000e0000 */
[----:B------:R-:W3:Y:S01]  /*dcc0*/  SHFL.BFLY PT, R2, R252, 0x1, 0x1f ;  /* 0x0c201f00fc027f89 */ /* 0x000ee200000e0000 */
[----:B----4-:R-:W-:-:S04]  /*dcd0*/  SHF.R.S32.HI R9, RZ, 0x1f, R8 ;  /* 0x0000001fff097819 */ /* 0x010fc80000011408 */
[CC--:B------:R-:W-:Y:S02]  /*dce0*/  LEA.HI R10, R9.reuse, R8.reuse, RZ, 0x2 ;  /* 0x00000008090a7211 */ /* 0x0c0fe400078f10ff */
[----:B------:R-:W-:Y:S01]  /*dcf0*/  LEA.HI R9, R9, R8, RZ, 0x5 ;  /* 0x0000000809097211 */ /* 0x000fe200078f28ff */
[----:B-1----:R-:W-:Y:S01]  /*dd00*/  FADD.FTZ R0, R251, R0 ;  /* 0x00000000fb007221 */ /* 0x002fe20000010000 */
[--C-:B------:R-:W-:Y:S02]  /*dd10*/  SHF.R.S32.HI R12, RZ, 0x2, R10.reuse ;  /* 0x00000002ff0c7819 */ /* 0x100fe4000001140a */
[----:B------:R-:W-:Y:S01]  /*dd20*/  SHF.R.S32.HI R11, RZ, 0x1f, R10 ;  /* 0x0000001fff0b7819 */ /* 0x000fe2000001140a */
[----:B---3--:R-:W-:Y:S01]  /*dd30*/  FADD.FTZ R2, R252, R2 ;  /* 0x00000002fc027221 */ /* 0x008fe20000010000 */
[----:B------:R-:W-:Y:S02]  /*dd40*/  FSETP.NE.FTZ.AND P4, PT, R0, RZ, PT ;  /* 0x000000ff0000720b */ /* 0x000fe40003f95000 */
[----:B------:R-:W-:-:S02]  /*dd50*/  LEA.HI R11, R11, R12, RZ, 0x3 ;  /* 0x0000000c0b0b7211 */ /* 0x000fc400078f18ff */
[----:B------:R-:W-:Y:S02]  /*dd60*/  FSETP.NE.FTZ.AND P5, PT, R2, RZ, PT ;  /* 0x000000ff0200720b */ /* 0x000fe40003fb5000 */
[----:B------:R-:W-:Y:S02]  /*dd70*/  LOP3.LUT R11, R11, 0xfffffff8, RZ, 0xc0, !PT ;  /* 0xfffffff80b0b7812 */ /* 0x000fe400078ec0ff */
[----:B------:R-:W-:Y:S02]  /*dd80*/  LOP3.LUT R10, R10, 0x3ffffffc, RZ, 0xc0, !PT ;  /* 0x3ffffffc0a0a7812 */ /* 0x000fe400078ec0ff */
[----:B------:R-:W-:Y:S02]  /*dd90*/  IADD3 R11, R12, -R11, RZ ;  /* 0x8000000b0c0b7210 */ /* 0x000fe40007ffe0ff */
[----:B------:R-:W-:Y:S01]  /*dda0*/  SHF.R.S32.HI R12, RZ, 0x5, R9 ;  /* 0x00000005ff0c7819 */ /* 0x000fe20000011409 */
[----:B------:R-:W1:Y:S01]  /*ddb0*/  @P4 MUFU.RCP R7, R0 ;  /* 0x0000000000074308 */ /* 0x000e620000001000 */
[----:B------:R-:W-:-:S02]  /*ddc0*/  SHF.L.U32 R13, R11, 0x6, RZ ;  /* 0x000000060b0d7819 */ /* 0x000fc400000006ff */
[----:B------:R-:W-:Y:S02]  /*ddd0*/  IADD3 R10, -R10, R8, RZ ;  /* 0x000000080a0a7210 */ /* 0x000fe40007ffe1ff */
[----:B------:R-:W-:Y:S02]  /*dde0*/  LOP3.LUT R13, R13, 0x1c0, RZ, 0xc0, !PT ;  /* 0x000001c00d0d7812 */ /* 0x000fe400078ec0ff */
[----:B------:R-:W-:Y:S01]  /*ddf0*/  LOP3.LUT R14, R11, 0x1, RZ, 0xc0, !PT ;  /* 0x000000010b0e7812 */ /* 0x000fe200078ec0ff */
[----:B------:R-:W3:Y:S01]  /*de00*/  @P5 MUFU.RCP R6, R2 ;  /* 0x0000000200065308 */ /* 0x000ee20000001000 */
[----:B------:R-:W-:Y:S02]  /*de10*/  LEA R10, R12, R10, 0x9 ;  /* 0x0000000a0c0a7211 */ /* 0x000fe400078e48ff */
[----:B------:R-:W-:Y:S02]  /*de20*/  LEA.HI R13, R13, R13, RZ, 0x1d ;  /* 0x0000000d0d0d7211 */ /* 0x000fe400078fe8ff */
[----:B------:R-:W-:-:S02]  /*de30*/  ISETP.NE.U32.AND P3, PT, R14, 0x1, PT ;  /* 0x000000010e00780c */ /* 0x000fc40003f65070 */
[----:B------:R-:W-:Y:S01]  /*de40*/  LEA R10, R10, R13, 0x1 ;  /* 0x0000000d0a0a7211 */ /* 0x000fe200078e08ff */
[----:B-1----:R-:W-:Y:S01]  /*de50*/  FMUL.FTZ R163, R7, R163 ;  /* 0x000000a307a37220 */ /* 0x002fe20000410000 */
[----:B------:R-:W-:Y:S01]  /*de60*/  R2P PR, R11, 0x6 ;  /* 0x000000060b007804 */ /* 0x000fe20000000000 */
[C---:B------:R-:W-:Y:S01]  /*de70*/  FMUL.FTZ R162, R7.reuse, R162 ;  /* 0x000000a207a27220 */ /* 0x040fe20000410000 */
[----:B------:R-:W-:Y:S01]  /*de80*/  SHF.L.U32 R10, R10, 0x1, RZ ;  /* 0x000000010a0a7819 */ /* 0x000fe200000006ff */
[C---:B------:R-:W-:Y:S01]  /*de90*/  FMUL.FTZ R159, R7.reuse, R159 ;  /* 0x0000009f079f7220 */ /* 0x040fe20000410000 */
[----:B------:R-:W-:Y:S01]  /*dea0*/  MOV R13, 0x20 ;  /* 0x00000020000d7802 */ /* 0x000fe20000000f00 */
[C---:B------:R-:W-:Y:S01]  /*deb0*/  FMUL.FTZ R158, R7.reuse, R158 ;  /* 0x0000009e079e7220 */ /* 0x040fe20000410000 */
[C---:B------:R-:W-:Y:S01]  /*dec0*/  IADD3 R11, R10.reuse, -0x10, RZ ;  /* 0xfffffff00a0b7810 */ /* 0x040fe20007ffe0ff */
[----:B------:R-:W-:Y:S01]  /*ded0*/  FMUL.FTZ R155, R7, R155 ;  /* 0x0000009b079b7220 */ /* 0x000fe20000410000 */
[----:B------:R-:W-:Y:S01]  /*dee0*/  F2FP.BF16.PACK_AB R162, R163, R162 ;  /* 0x000000a2a3a2723e */ /* 0x000fe200000010ff */
[C---:B------:R-:W-:Y:S01]  /*def0*/  FMUL.FTZ R154, R7.reuse, R154 ;  /* 0x0000009a079a7220 */ /* 0x040fe20000410000 */
[----:B------:R-:W-:Y:S01]  /*df00*/  @P3 IADD3 R11, R10, 0x10, RZ ;  /* 0x000000100a0b3810 */ /* 0x000fe20007ffe0ff */
[----:B------:R-:W-:Y:S01]  /*df10*/  FMUL.FTZ R151, R7, R151 ;  /* 0x0000009707977220 */ /* 0x000fe20000410000 */
[----:B------:R-:W-:Y:S01]  /*df20*/  F2FP.BF16.PACK_AB R158, R159, R158 ;  /* 0x0000009e9f9e723e */ /* 0x000fe200000010ff */
[----:B------:R-:W-:Y:S01]  /*df30*/  FMUL.FTZ R150, R7, R150 ;  /* 0x0000009607967220 */ /* 0x000fe20000410000 */
[----:B------:R-:W-:Y:S01]  /*df40*/  F2FP.BF16.PACK_AB R154, R155, R154 ;  /* 0x0000009a9b9a723e */ /* 0x000fe200000010ff */
[C---:B------:R-:W-:Y:S01]  /*df50*/  FMUL.FTZ R147, R7.reuse, R147 ;  /* 0x0000009307937220 */ /* 0x040fe20000410000 */
[----:B------:R-:W-:Y:S01]  /*df60*/  STS [R10+0x400], R162 ;  /* 0x000400a20a007388 */ /* 0x000fe20000000800 */
[----:B------:R-:W-:Y:S01]  /*df70*/  FMUL.FTZ R146, R7, R146 ;  /* 0x0000009207927220 */ /* 0x000fe20000410000 */
[----:B------:R-:W-:Y:S01]  /*df80*/  F2FP.BF16.PACK_AB R150, R151, R150 ;  /* 0x000000969796723e */ /* 0x000fe200000010ff */
[----:B------:R-:W-:Y:S01]  /*df90*/  FMUL.FTZ R143, R7, R143 ;  /* 0x0000008f078f7220 */ /* 0x000fe20000410000 */
[----:B------:R-:W-:Y:S01]  /*dfa0*/  LOP3.LUT R9, R9, 0xffffffe0, RZ, 0xc0, !PT ;  /* 0xffffffe009097812 */ /* 0x000fe200078ec0ff */
[----:B------:R-:W-:Y:S01]  /*dfb0*/  FMUL.FTZ R142, R7, R142 ;  /* 0x0000008e078e7220 */ /* 0x000fe20000410000 */
[----:B------:R-:W-:Y:S01]  /*dfc0*/  F2FP.BF16.PACK_AB R146, R147, R146 ;  /* 0x000000929392723e */ /* 0x000fe200000010ff */
[C---:B------:R-:W-:Y:S01]  /*dfd0*/  FMUL.FTZ R139, R7.reuse, R139 ;  /* 0x0000008b078b7220 */ /* 0x040fe20000410000 */
[----:B------:R-:W1:Y:S01]  /*dfe0*/  @P4 MUFU.LG2 R0, R0 ;  /* 0x0000000000004308 */ /* 0x000e620000000c00 */
        /* <DEDUP_REMOVED lines=78> */
[----:B---3--:R-:W-:-:S02]  /*e4d0*/  FMUL.FTZ R160, R6, R160 ;  /* 0x000000a006a07220 */ /* 0x008fc40000410000 */
[C---:B------:R-:W-:Y:S01]  /*e4e0*/  FMUL.FTZ R161, R6.reuse, R161 ;  /* 0x000000a106a17220 */ /* 0x040fe20000410000 */
[----:B------:R-:W-:Y:S01]  /*e4f0*/  F2FP.BF16.PACK_AB R131, R131, R7 ;  /* 0x000000078383723e */ /* 0x000fe200000010ff */
[C---:B------:R-:W-:Y:S01]  /*e500*/  FMUL.FTZ R156, R6.reuse, R156 ;  /* 0x0000009c069c7220 */ /* 0x040fe20000410000 */
[----:B------:R-:W-:Y:S01]  /*e510*/  MOV R7, 0x40 ;  /* 0x0000004000077802 */ /* 0x000fe20000000f00 */
[C---:B------:R-:W-:Y:S01]  /*e520*/  FMUL.FTZ R157, R6.reuse, R157 ;  /* 0x0000009d069d7220 */ /* 0x040fe20000410000 */
[----:B------:R-:W-:Y:S01]  /*e530*/  F2FP.BF16.PACK_AB R160, R161, R160 ;  /* 0x000000a0a1a0723e */ /* 0x000fe200000010ff */
[C---:B------:R-:W-:Y:S01]  /*e540*/  FMUL.FTZ R152, R6.reuse, R152 ;  /* 0x0000009806987220 */ /* 0x040fe20000410000 */
[----:B------:R-:W-:Y:S01]  /*e550*/  SEL R7, R7, 0xffffffc0, !P2 ;  /* 0xffffffc007077807 */ /* 0x000fe20005000000 */
[C---:B------:R-:W-:Y:S01]  /*e560*/  FMUL.FTZ R153, R6.reuse, R153 ;  /* 0x0000009906997220 */ /* 0x040fe20000410000 */
[----:B------:R-:W-:Y:S01]  /*e570*/  F2FP.BF16.PACK_AB R156, R157, R156 ;  /* 0x0000009c9d9c723e */ /* 0x000fe200000010ff */
[----:B------:R-:W-:Y:S01]  /*e580*/  FMUL.FTZ R148, R6, R148 ;  /* 0x0000009406947220 */ /* 0x000fe20000410000 */
[----:B------:R-:W-:Y:S01]  /*e590*/  IADD3 R15, R10, R7, RZ ;  /* 0x000000070a0f7210 */ /* 0x000fe20007ffe0ff */
[C---:B------:R-:W-:Y:S01]  /*e5a0*/  FMUL.FTZ R149, R6.reuse, R149 ;  /* 0x0000009506957220 */ /* 0x040fe20000410000 */
[----:B------:R-:W-:Y:S01]  /*e5b0*/  F2FP.BF16.PACK_AB R152, R153, R152 ;  /* 0x000000989998723e */ /* 0x000fe200000010ff */
[C---:B------:R-:W-:Y:S01]  /*e5c0*/  FMUL.FTZ R144, R6.reuse, R144 ;  /* 0x0000009006907220 */ /* 0x040fe20000410000 */
[----:B------:R-:W-:Y:S01]  /*e5d0*/  STS [R10], R160 ;  /* 0x000000a00a007388 */ /* 0x000fe20000000800 */
        /* <DEDUP_REMOVED lines=15> */
[----:B--2---:R-:W-:Y:S01]  /*e6d0*/  ISETP.NE.AND P2, PT, R19, RZ, PT ;  /* 0x000000ff1300720c */ /* 0x004fe20003f45270 */
        /* <DEDUP_REMOVED lines=71> */
[----:B-1----:R-:W-:-:S03]  /*eb50*/  @P4 FMUL.FTZ R0, R0, 0.69314718246459960938 ;  /* 0x3f31721800004820 */ /* 0x002fc60000410000 */
[----:B------:R-:W-:Y:S02]  /*eb60*/  F2FP.BF16.PACK_AB R128, R6, R128 ;  /* 0x000000800680723e */ /* 0x000fe400000010ff */
[----:B------:R-:W-:Y:S02]  /*eb70*/  SEL R6, R13, 0xffffffe0, !P1 ;  /* 0xffffffe00d067807 */ /* 0x000fe40004800000 */
[----:B------:R-:W-:Y:S02]  /*eb80*/  ISETP.NE.OR P1, PT, R242, -0x1, !P2 ;  /* 0xfffffffff200780c */ /* 0x000fe40005725670 */
[----:B------:R-:W-:Y:S02]  /*eb90*/  IADD3 R13, R10, R6, RZ ;  /* 0x000000060a0d7210 */ /* 0x000fe40007ffe0ff */
[----:B------:R-:W-:Y:S02]  /*eba0*/  IADD3 R14, R6, R11, RZ ;  /* 0x0000000b060e7210 */ /* 0x000fe40007ffe0ff */
[-C--:B------:R-:W-:Y:S01]  /*ebb0*/  IADD3 R17, R13, R7.reuse, RZ ;  /* 0x000000070d117210 */ /* 0x080fe20007ffe0ff */
[----:B------:R-:W-:Y:S01]  /*ebc0*/  STS [R13], R152 ;  /* 0x000000980d007388 */ /* 0x000fe20000000800 */
[----:B------:R-:W-:-:S03]  /*ebd0*/  IADD3 R18, R14, R7, RZ ;  /* 0x000000070e127210 */ /* 0x000fc60007ffe0ff */
[----:B------:R-:W-:Y:S04]  /*ebe0*/  STS [R13+0x400], R154 ;  /* 0x0004009a0d007388 */ /* 0x000fe80000000800 */
[----:B------:R-:W-:Y:S04]  /*ebf0*/  STS [R14], R148 ;  /* 0x000000940e007388 */ /* 0x000fe80000000800 */
        /* <DEDUP_REMOVED lines=54> */
[----:B------:R2:W-:Y:S01]  /*ef60*/  STS [R17+0x6400], R126 ;  /* 0x0064007e11007388 */ /* 0x0005e20000000800 */
[----:B-1----:R-:W1:Y:S03]  /*ef70*/  @P5 MUFU.LG2 R14, R2 ;  /* 0x00000002000e5308 */ /* 0x002e660000000c00 */
[----:B------:R2:W-:Y:S04]  /*ef80*/  STS [R18+0x6000], R128 ;  /* 0x0060008012007388 */ /* 0x0005e80000000800 */
[----:B------:R2:W-:Y:S04]  /*ef90*/  STS [R18+0x6400], R131 ;  /* 0x0064008312007388 */ /* 0x0005e80000000800 */
[----:B------:R-:W-:Y:S01]  /*efa0*/  BAR.SYNC.DEFER_BLOCKING 0x0 ;  /* 0x0000000000007b1d */ /* 0x000fe20000010000 */
[----:B-1----:R-:W-:-:S05]  /*efb0*/  @P5 FMUL.FTZ R14, R14, 0.69314718246459960938 ;  /* 0x3f3172180e0e5820 */ /* 0x002fca0000410000 */
[----:B------:R-:W1:Y:S04]  /*efc0*/  S2R R6, SR_CTAID.Y ;  /* 0x0000000000067919 */ /* 0x000e680000002600 */
[----:B------:R-:W3:Y:S04]  /*efd0*/  S2R R7, SR_TID.X ;  /* 0x0000000000077919 */ /* 0x000ee80000002100 */
[----:B------:R-:W4:Y:S04]  /*efe0*/  S2R R11, SR_CTAID.Z ;  /* 0x00000000000b7919 */ /* 0x000f280000002700 */
[----:B------:R2:W2:Y:S04]  /*eff0*/  LDS.128 R72, [R244] ;  /* 0x00000000f4487984 */ /* 0x0004a80000000c00 */
[----:B------:R2:W2:Y:S01]  /*f000*/  LDS.128 R68, [R244+0x800] ;  /* 0x00080000f4447984 */ /* 0x0004a20000000c00 */
[----:B-1----:R-:W-:Y:S01]  /*f010*/  @!P0 SHF.R.S32.HI R13, RZ, 0x1f, R6 ;  /* 0x0000001fff0d8819 */ /* 0x002fe20000011406 */
[----:B------:R-:W-:-:S02]  /*f020*/  @!P0 IMAD.WIDE.U32 R80, R6, c[0x0][0x1e0], RZ ;  /* 0x0000780006508a25 */ /* 0x000fc400078e00ff */
[----:B------:R1:W1:Y:S01]  /*f030*/  LDS.128 R64, [R244+0x1000] ;  /* 0x00100000f4407984 */ /* 0x0002620000000c00 */
[----:B---3--:R-:W-:Y:S01]  /*f040*/  SHF.R.S32.HI R10, RZ, 0x1f, R7 ;  /* 0x0000001fff0a7819 */ /* 0x008fe20000011407 */
[----:B------:R-:W-:Y:S02]  /*f050*/  @!P0 IMAD R13, R13, c[0x0][0x1e0], RZ ;  /* 0x000078000d0d8a24 */ /* 0x000fe400078e02ff */
[----:B------:R3:W1:Y:S01]  /*f060*/  LDS.128 R60, [R244+0x1800] ;  /* 0x00180000f43c7984 */ /* 0x0006620000000c00 */
[----:B------:R-:W-:Y:S01]  /*f070*/  @!P0 MOV R5, R80 ;  /* 0x0000005000058202 */ /* 0x000fe20000000f00 */
[----:B------:R-:W-:Y:S01]  /*f080*/  @!P1 IMAD R242, R6, c[0x0][0x214], RZ ;  /* 0x0000850006f29a24 */ /* 0x000fe200078e02ff */
[----:B------:R-:W-:Y:S01]  /*f090*/  LEA.HI R2, R10, R7, RZ, 0x5 ;  /* 0x000000070a027211 */ /* 0x000fe200078f28ff */
[----:B------:R3:W1:Y:S01]  /*f0a0*/  LDS.128 R56, [R244+0x2000] ;  /* 0x00200000f4387984 */ /* 0x0006620000000c00 */
[----:B------:R-:W-:Y:S02]  /*f0b0*/  @!P0 IMAD R13, R6, c[0x0][0x1e4], R13 ;  /* 0x00007900060d8a24 */ /* 0x000fe400078e020d */
[----:B------:R-:W-:Y:S01]  /*f0c0*/  LOP3.LUT R2, R2, 0xffffffe0, RZ, 0xc0, !PT ;  /* 0xffffffe002027812 */ /* 0x000fe200078ec0ff */
[----:B------:R3:W1:Y:S01]  /*f0d0*/  LDS.128 R52, [R244+0x2800] ;  /* 0x00280000f4347984 */ /* 0x0006620000000c00 */
[----:B----4-:R-:W-:Y:S01]  /*f0e0*/  @!P2 IMAD R6, R6, c[0x0][0x1c0], R11 ;  /* 0x000070000606aa24 */ /* 0x010fe200078e020b */
[----:B------:R-:W-:Y:S01]  /*f0f0*/  @!P0 IADD3 R4, R81, R13, RZ ;  /* 0x0000000d51048210 */ /* 0x000fe20007ffe0ff */
[----:B------:R-:W-:Y:S01]  /*f100*/  @P2 IMAD R242, R11, c[0x0][0x234], R242 ;  /* 0x00008d000bf22a24 */ /* 0x000fe200078e02f2 */
[----:B------:R3:W4:Y:S01]  /*f110*/  LDS.128 R48, [R244+0x3000] ;  /* 0x00300000f4307984 */ /* 0x0007220000000c00 */
[----:B------:R-:W-:Y:S01]  /*f120*/  SHF.R.S32.HI R13, RZ, 0x1f, R12 ;  /* 0x0000001fff0d7819 */ /* 0x000fe2000001140c */
[----:B------:R-:W-:Y:S01]  /*f130*/  @!P2 IMAD R242, R6, c[0x0][0x214], RZ ;  /* 0x0000850006f2aa24 */ /* 0x000fe200078e02ff */
[----:B------:R-:W-:Y:S01]  /*f140*/  IADD3 R2, R7, -R2, RZ ;  /* 0x8000000207027210 */ /* 0x000fe20007ffe0ff */
[----:B------:R3:W1:Y:S01]  /*f150*/  LDS.128 R44, [R244+0x3800] ;  /* 0x00380000f42c7984 */ /* 0x0006620000000c00 */
[----:B------:R-:W-:-:S02]  /*f160*/  LOP3.LUT P0, RZ, R9, 0x3, RZ, 0xc0, !PT ;  /* 0x0000000309ff7812 */ /* 0x000fc4000780c0ff */
[----:B------:R-:W-:Y:S01]  /*f170*/  LEA.HI R13, R13, R12, RZ, 0x2 ;  /* 0x0000000c0d0d7211 */ /* 0x000fe200078f10ff */
[----:B------:R3:W1:Y:S01]  /*f180*/  LDS.128 R40, [R244+0x4000] ;  /* 0x00400000f4287984 */ /* 0x0006620000000c00 */
[----:B------:R-:W-:Y:S02]  /*f190*/  SHF.R.S32.HI R8, RZ, 0x1f, R2 ;  /* 0x0000001fff087819 */ /* 0x000fe40000011402 */
[----:B------:R-:W-:Y:S01]  /*f1a0*/  LOP3.LUT R13, R13, 0xffffffc, RZ, 0xc0, !PT ;  /* 0x0ffffffc0d0d7812 */ /* 0x000fe200078ec0ff */
[----:B------:R3:W1:Y:S01]  /*f1b0*/  LDS.128 R36, [R244+0x4800] ;  /* 0x00480000f4247984 */ /* 0x0006620000000c00 */
[----:B------:R-:W-:Y:S02]  /*f1c0*/  LEA.HI R8, R8, R2, RZ, 0x2 ;  /* 0x0000000208087211 */ /* 0x000fe400078f10ff */
[----:B------:R-:W-:Y:S01]  /*f1d0*/  IADD3 R13, R12, -R13, RZ ;  /* 0x8000000d0c0d7210 */ /* 0x000fe20007ffe0ff */
[----:B------:R3:W1:Y:S01]  /*f1e0*/  LDS.128 R32, [R244+0x5000] ;  /* 0x00500000f4207984 */ /* 0x0006620000000c00 */
[----:B------:R-:W-:-:S02]  /*f1f0*/  SHF.R.S32.HI R8, RZ, 0x2, R8 ;  /* 0x00000002ff087819 */ /* 0x000fc40000011408 */
[----:B------:R-:W-:Y:S01]  /*f200*/  MOV R2, 0x7f800000 ;  /* 0x7f80000000027802 */ /* 0x000fe20000000f00 */
[----:B------:R3:W1:Y:S01]  /*f210*/  LDS.128 R28, [R244+0x5800] ;  /* 0x00580000f41c7984 */ /* 0x0006620000000c00 */
[----:B------:R-:W-:Y:S01]  /*f220*/  MOV R9, 0x7f800000 ;  /* 0x7f80000000097802 */ /* 0x000fe20000000f00 */
[----:B------:R-:W-:Y:S01]  /*f230*/  @P5 FFMA.FTZ R2, R164, c[0x0][0x238], R14 ;  /* 0x00008e00a4025a23 */ /* 0x000fe2000001000e */
[----:B------:R-:W-:Y:S01]  /*f240*/  LEA R8, R13, R8, 0x4 ;  /* 0x000000080d087211 */ /* 0x000fe200078e20ff */
[----:B------:R3:W1:Y:S01]  /*f250*/  LDS.128 R24, [R244+0x6000] ;  /* 0x00600000f4187984 */ /* 0x0006620000000c00 */
[----:B------:R-:W-:-:S03]  /*f260*/  @P4 FFMA.FTZ R9, R3, c[0x0][0x238], R0 ;  /* 0x00008e0003094a23 */ /* 0x000fc60000010000 */
[----:B------:R3:W1:Y:S04]  /*f270*/  LDS.128 R20, [R244+0x6800] ;  /* 0x00680000f4147984 */ /* 0x0006680000000c00 */
[----:B------:R3:W1:Y:S04]  /*f280*/  LDS.128 R16, [R244+0x7000] ;  /* 0x00700000f4107984 */ /* 0x0006680000000c00 */
[----:B------:R3:W1:Y:S01]  /*f290*/  LDS.128 R76, [R244+0x7800] ;  /* 0x00780000f44c7984 */ /* 0x0006620000000c00 */
[----:B------:R-:W-:Y:S05]  /*f2a0*/  @P0 BRA `(.L_x_2390) ;  /* 0x000000c000000947 */ /* 0x000fea0003800000 */
[----:B--2---:R-:W2:Y:S01]  /*f2b0*/  S2R R0, SR_CTAID.X ;  /* 0x0000000000007919 */ /* 0x004ea20000002500 */
[----:B------:R-:W-:-:S02]  /*f2c0*/  IADD3 R6, R8, 0x8, RZ ;  /* 0x0000000808067810 */ /* 0x000fc40007ffe0ff */
[-C--:B------:R-:W-:Y:S02]  /*f2d0*/  ISETP.GE.AND P2, PT, R8, R239.reuse, PT ;  /* 0x000000ef0800720c */ /* 0x080fe40003f46270 */
[----:B------:R-:W-:Y:S01]  /*f2e0*/  ISETP.GE.AND P1, PT, R6, R239, PT ;  /* 0x000000ef0600720c */ /* 0x000fe20003f26270 */
[----:B--2---:R-:W-:-:S05]  /*f2f0*/  IMAD R242, R0, 0x40, R242 ;  /* 0x0000004000f27824 */ /* 0x004fca00078e02f2 */
[----:B------:R-:W-:Y:S02]  /*f300*/  SHF.R.S32.HI R3, RZ, 0x1f, R242 ;  /* 0x0000001fff037819 */ /* 0x000fe400000114f2 */
[----:B------:R-:W-:-:S04]  /*f310*/  IADD3 R0, P0, R8, R242, RZ ;  /* 0x000000f208007210 */ /* 0x000fc80007f1e0ff */
[----:B------:R-:W-:Y:S02]  /*f320*/  LEA.HI.X.SX32 R3, R8, R3, 0x1, P0 ;  /* 0x0000000308037211 */ /* 0x000fe400000f0eff */
[----:B------:R-:W-:-:S04]  /*f330*/  LEA R12, P0, R0, c[0x0][0x200], 0x2 ;  /* 0x00008000000c7a11 */ /* 0x000fc800078010ff */
[----:B------:R-:W-:-:S05]  /*f340*/  LEA.HI.X R13, R0, c[0x0][0x204], R3, 0x2, P0 ;  /* 0x00008100000d7a11 */ /* 0x000fca00000f1403 */
[----:B------:R2:W-:Y:S04]  /*f350*/  @!P2 STG.E [R12.64], R2 ;  /* 0x000000020c00a986 */ /* 0x0005e8000c10190a */
[----:B------:R2:W-:Y:S02]  /*f360*/  @!P1 STG.E [R12.64+0x20], R9 ;  /* 0x000020090c009986 */ /* 0x0005e4000c10190a */
.L_x_2390:
[----:B--2---:R-:W-:Y:S05]  /*f370*/  BSYNC B0 ;  /* 0x0000000000007941 */ /* 0x004fea0003800000 */
.L_x_2389:
[----:B------:R-:W2:Y:S01]  /*f380*/  S2R R0, SR_CTAID.X ;  /* 0x0000000000007919 */ /* 0x000ea20000002500 */
[----:B------:R-:W-:Y:S01]  /*f390*/  LEA.HI R10, R10, R7, RZ, 0x3 ;  /* 0x000000070a0a7211 */ /* 0x000fe200078f18ff */
[----:B------:R-:W-:Y:S01]  /*f3a0*/  BSSY B0, `(.L_x_2391) ;  /* 0x0000020000007945 */ /* 0x000fe20003800000 */
[----:B------:R-:W-:Y:S02]  /*f3b0*/  SHF.R.S32.HI R3, RZ, 0x1f, R11 ;  /* 0x0000001fff037819 */ /* 0x000fe4000001140b */
[----:B------:R-:W-:Y:S02]  /*f3c0*/  LOP3.LUT R2, R10, 0xfffffff8, RZ, 0xc0, !PT ;  /* 0xfffffff80a027812 */ /* 0x000fe400078ec0ff */
[----:B------:R-:W-:Y:S01]  /*f3d0*/  SHF.R.S32.HI R10, RZ, 0x3, R10 ;  /* 0x00000003ff0a7819 */ /* 0x000fe2000001140a */
[----:B------:R-:W-:-:S02]  /*f3e0*/  IMAD R3, R3, c[0x0][0x1f0], RZ ;  /* 0x00007c0003037a24 */ /* 0x000fc400078e02ff */
[----:B------:R-:W-:Y:S02]  /*f3f0*/  IMAD.IADD R2, R7, 0x1, -R2 ;  /* 0x0000000107027824 */ /* 0x000fe400078e0a02 */
[----:B------:R-:W-:Y:S02]  /*f400*/  IMAD R3, R11, c[0x0][0x1f4], R3 ;  /* 0x00007d000b037a24 */ /* 0x000fe400078e0203 */
[----:B------:R-:W-:-:S05]  /*f410*/  IMAD.SHL.U32 R6, R2, 0x8, RZ ;  /* 0x0000000802067824 */ /* 0x000fca00078e00ff */
[----:B------:R-:W-:Y:S01]  /*f420*/  SHF.R.S32.HI R7, RZ, 0x1f, R6 ;  /* 0x0000001fff077819 */ /* 0x000fe20000011406 */
[----:B--2---:R-:W-:-:S04]  /*f430*/  IMAD.SHL.U32 R0, R0, 0x40, RZ ;  /* 0x0000004000007824 */ /* 0x004fc800078e00ff */
        /* <DEDUP_REMOVED lines=22> */
.L_x_2392:
[----:B------:R-:W-:Y:S05]  /*f5a0*/  BSYNC B0 ;  /* 0x0000000000007941 */ /* 0x000fea0003800000 */
.L_x_2391:
        /* <DEDUP_REMOVED lines=10> */
[----:B--2---:R-:W-:-:S03]  /*f650*/  LEA R12, P0, R8, c[0x0][0x1d0], 0x1 ;  /* 0x00007400080c7a11 */ /* 0x004fc600078008ff */
[----:B------:R-:W-:-:S05]  /*f660*/  IMAD R2, R3, c[0x0][0x1ec], R2 ;  /* 0x00007b0003027a24 */ /* 0x000fca00078e0202 */
[----:B------:R-:W-:-:S04]  /*f670*/  IADD3 R2, R2, R9, RZ ;  /* 0x0000000902027210 */ /* 0x000fc80007ffe0ff */
[----:B------:R-:W-:-:S05]  /*f680*/  LEA.HI.X R13, R8, c[0x0][0x1d4], R2, 0x1, P0 ;  /* 0x00007500080d7a11 */ /* 0x000fca00000f0c02 */
[----:B------:R2:W-:Y:S04]  /*f690*/  STG.E.128 [R12.64], R68 ;  /* 0x000000440c007986 */ /* 0x0005e8000c101d0a */
[----:B-1----:R2:W-:Y:S04]  /*f6a0*/  STG.E.128 [R12.64+0x80], R52 ;  /* 0x000080340c007986 */ /* 0x0025e8000c101d0a */
[----:B------:R2:W-:Y:S04]  /*f6b0*/  STG.E.128 [R12.64+0x100], R36 ;  /* 0x000100240c007986 */ /* 0x0005e8000c101d0a */
[----:B------:R2:W-:Y:S02]  /*f6c0*/  STG.E.128 [R12.64+0x180], R20 ;  /* 0x000180140c007986 */ /* 0x0005e4000c101d0a */
.L_x_2394:
[----:B------:R-:W-:Y:S05]  /*f6d0*/  BSYNC B0 ;  /* 0x0000000000007941 */ /* 0x000fea0003800000 */
.L_x_2393:
        /* <DEDUP_REMOVED lines=14> */
[----:B-1----:R1:W-:Y:S04]  /*f7c0*/  STG.E.128 [R12.64], R64 ;  /* 0x000000400c007986 */ /* 0x0023e8000c101d0a */
[----:B----4-:R1:W-:Y:S04]  /*f7d0*/  STG.E.128 [R12.64+0x80], R48 ;  /* 0x000080300c007986 */ /* 0x0103e8000c101d0a */
[----:B------:R1:W-:Y:S04]  /*f7e0*/  STG.E.128 [R12.64+0x100], R32 ;  /* 0x000100200c007986 */ /* 0x0003e8000c101d0a */
[----:B------:R1:W-:Y:S02]  /*f7f0*/  STG.E.128 [R12.64+0x180], R16 ;  /* 0x000180100c007986 */ /* 0x0003e4000c101d0a */
.L_x_2396:
[----:B------:R-:W-:Y:S05]  /*f800*/  BSYNC B0 ;  /* 0x0000000000007941 */ /* 0x000fea0003800000 */
.L_x_2395:
[----:B------:R-:W-:-:S04]  /*f810*/  IADD3 R2, R10, 0x30, RZ ;  /* 0x000000300a027810 */ /* 0x000fc80007ffe0ff */
[----:B------:R-:W-:-:S13]  /*f820*/  ISETP.GE.AND P0, PT, R2, R239, PT ;  /* 0x000000ef0200720c */ /* 0x000fda0003f06270 */
[----:B------:R-:W-:Y:S05]  /*f830*/  @P0 EXIT ;  /* 0x000000000000094d */ /* 0x000fea0003800000 */
        /* <DEDUP_REMOVED lines=15> */
.L_x_2397:
        /* <DEDUP_REMOVED lines=13> */
.L_x_4921:


//--------------------- .text._ZN5flash24flash_fwd_splitkv_kernelI23Flash_fwd_kernel_traitsILi256ELi64ELi64ELi4ELb0ELb0EN7cutlass10bfloat16_tE19Flash_kernel_traitsILi256ELi64ELi64ELi4ES3_EELb1ELb0ELb1ELb0ELb0ELb0ELb0ELb0EEEvNS_16Flash_fwd_paramsE --------------------------
	.section	.text._ZN5flash24flash_fwd_splitkv_kernelI23Flash_fwd_kernel_traitsILi256ELi64ELi64ELi4ELb0ELb0EN7cutlass10bfloat16_tE19Flash_kernel_traitsILi256ELi64ELi64ELi4ES3_EELb1ELb0ELb1ELb0ELb0ELb0ELb0ELb0EEEvNS_16Flash_fwd_paramsE,"ax",@progbits
	.sectioninfo	@"SHI_REGISTERS=254"
	.align	128
        .global         _ZN5flash24flash_fwd_splitkv_kernelI23Flash_fwd_kernel_traitsILi256ELi64ELi64ELi4ELb0ELb0EN7cutlass10bfloat16_tE19Flash_kernel_traitsILi256ELi64ELi64ELi4ES3_EELb1ELb0ELb1ELb0ELb0ELb0ELb0ELb0EEEvNS_16Flash_fwd_paramsE
        .type           _ZN5flash24flash_fwd_splitkv_kernelI23Flash_fwd_kernel_traitsILi256ELi64ELi64ELi4ELb0ELb0EN7cutlass10bfloat16_tE19Flash_kernel_traitsILi256ELi64ELi64ELi4ES3_EELb1ELb0ELb1ELb0ELb0ELb0ELb0ELb0EEEvNS_16Flash_fwd_paramsE,@function
        .size           _ZN5flash24flash_fwd_splitkv_kernelI23Flash_fwd_kernel_traitsILi256ELi64ELi64ELi4ELb0ELb0EN7cutlass10bfloat16_tE19Flash_kernel_traitsILi256ELi64ELi64ELi4ES3_EELb1ELb0ELb1ELb0ELb0ELb0ELb0ELb0EEEvNS_16Flash_fwd_paramsE,(.L_x_4922 - _ZN5flash24flash_fwd_splitkv_kernelI23Flash_fwd_kernel_traitsILi256ELi64ELi64ELi4ELb0ELb0EN7cutlass10bfloat16_tE19Flash_kernel_traitsILi256ELi64ELi64ELi4ES3_EELb1ELb0ELb1ELb0ELb0ELb0ELb0ELb0EEEvNS_16Flash_fwd_paramsE)
        .other          _ZN5flash24flash_fwd_splitkv_kernelI23Flash_fwd_kernel_traitsILi256ELi64ELi64ELi4ELb0ELb0EN7cutlass10bfloat16_tE19Flash_kernel_traitsILi256ELi64ELi64ELi4ES3_EELb1ELb0ELb1ELb0ELb0ELb0ELb0ELb0EEEvNS_16Flash_fwd_paramsE,@"STO_CUDA_ENTRY STV_DEFAULT"
_ZN5flash24flash_fwd_splitkv_kernelI23Flash_fwd_kernel_traitsILi256ELi64ELi64ELi4ELb0ELb0EN7cutlass10bfloat16_tE19Flash_kernel_traitsILi256ELi64ELi64ELi4ES3_EELb1ELb0ELb1ELb0ELb0ELb0ELb0ELb0EEEvNS_16Flash_fwd_paramsE:
.text._ZN5flash24flash_fwd_splitkv_kernelI23Flash_fwd_kernel_traitsILi256ELi64ELi64ELi4ELb0ELb0EN7cutlass10bfloat16_tE19Flash_kernel_traitsILi256ELi64ELi64ELi4ES3_EELb1ELb0ELb1ELb0ELb0ELb0ELb0ELb0EEEvNS_16Flash_fwd_paramsE:
        /* <DEDUP_REMOVED lines=55> */
.L_x_2398:
[----:B------:R-:W-:Y:S02]  /*0370*/  ULDC UR8, c[0x0][0x218] ;  /* 0x0000860000087ab9 */ /* 0x000fe40000000800 */
.L_x_2399:
        /* <DEDUP_REMOVED lines=56> */
[----:B------:R-:W-:Y:S01]  /*0700*/  IMAD.IADD R11, R8, 0x1, -R11 ;  /* 0x00000001080b7824 */ /* 0x000fe200078e0a0b */
[----:B------:R-:W-:-:S02]  /*0710*/  @UP0 UIMAD.WIDE.U32 UR10, UR30, UR8, URZ ;  /* 0x000000081e0a02a5 */ /* 0x000fc4000f8e003f */
[----:B------:R-:W-:Y:S01]  /*0720*/  @!UP0 USHF.R.S32.HI UR8, URZ, 0x1f, UR14 ;  /* 0x0000001f3f088899 */ /* 0x000fe2000801140e */
[----:B------:R-:W-:Y:S01]  /*0730*/  IMAD.SHL.U32 R16, R11, 0x8, RZ ;  /* 0x000000080b107824 */ /* 0x000fe200078e00ff */
[----:B------:R-:W-:Y:S02]  /*0740*/  UIMAD UR7, UR6, UR5, UR7 ;  /* 0x00000005060772a4 */ /* 0x000fe4000f8e0207 */
[----:B------:R-:W-:Y:S02]  /*0750*/  @UP0 UIMAD UR9, UR30, UR9, UR11 ;  /* 0x000000091e0902a4 */ /* 0x000fe4000f8e020b */
[----:B------:R-:W-:Y:S01]  /*0760*/  ULDC.64 UR4, c[0x0][0x1e0] ;  /* 0x0000780000047ab9 */ /* 0x000fe20000000a00 */
[--C-:B------:R-:W-:Y:S01]  /*0770*/  SHF.R.S32.HI R17, RZ, 0x1f, R16.reuse ;  /* 0x0000001fff117819 */ /* 0x100fe20000011410 */
[----:B------:R-:W-:Y:S01]  /*0780*/  @!UP0 UIMAD UR8, UR8, UR4, URZ ;  /* 0x00000004080882a4 */ /* 0x000fe2000f8e023f */
[----:B------:R-:W-:Y:S01]  /*0790*/  IMAD.U32 R0, RZ, RZ, UR7 ;  /* 0x00000007ff007e24 */ /* 0x000fe2000f8e00ff */
[----:B------:R-:W-:Y:S01]  /*07a0*/  @!UP0 UIMAD.WIDE.U32 UR12, UR14, UR4, URZ ;  /* 0x000000040e0c82a5 */ /* 0x000fe2000f8e003f */
[C---:B------:R-:W-:Y:S01]  /*07b0*/  IADD3 R9, R16.reuse, 0x40, RZ ;  /* 0x0000004010097810 */ /* 0x040fe20007ffe0ff */
[----:B------:R-:W-:Y:S01]  /*07c0*/  @!UP0 UIMAD UR8, UR14, UR5, UR8 ;  /* 0x000000050e0882a4 */ /* 0x000fe2000f8e0208 */
[----:B------:R-:W-:Y:S01]  /*07d0*/  IMAD.WIDE.U32 R2, R3, c[0x0][0x1e8], R16 ;  /* 0x00007a0003027a25 */ /* 0x000fe200078e0010 */
[----:B------:R-:W-:Y:S01]  /*07e0*/  USHF.R.S32.HI UR11, URZ, 0x1f, UR16 ;  /* 0x0000001f3f0b7899 */ /* 0x000fe20008011410 */
[C---:B------:R-:W-:Y:S01]  /*07f0*/  IADD3 R8, R16.reuse, 0x80, RZ ;  /* 0x0000008010087810 */ /* 0x040fe20007ffe0ff */
[----:B------:R-:W-:Y:S01]  /*0800*/  @!UP0 UIADD3 UR9, UR13, UR8, URZ ;  /* 0x000000080d098290 */ /* 0x000fe2000fffe03f */
[----:B------:R-:W-:Y:S01]  /*0810*/  IADD3 R7, R16, 0xc0, RZ ;  /* 0x000000c010077810 */ /* 0x000fe20007ffe0ff */
[----:B------:R-:W-:-:S02]  /*0820*/  @!UP0 UMOV UR10, UR12 ;  /* 0x0000000c000a8c82 */ /* 0x000fc40008000000 */
[----:B------:R-:W-:Y:S01]  /*0830*/  IADD3 R2, P0, R2, UR10, RZ ;  /* 0x0000000a02027c10 */ /* 0x000fe2000ff1e0ff */
[----:B------:R-:W-:Y:S02]  /*0840*/  ULDC.64 UR4, c[0x0][0x1f0] ;  /* 0x00007c0000047ab9 */ /* 0x000fe40000000a00 */
[----:B------:R-:W-:Y:S01]  /*0850*/  UIMAD UR4, UR11, UR4, URZ ;  /* 0x000000040b0472a4 */ /* 0x000fe2000f8e023f */
        /* <DEDUP_REMOVED lines=26> */
.L_x_2402:
[----:B------:R-:W-:Y:S05]  /*0a00*/  BSYNC B0 ;  /* 0x0000000000007941 */ /* 0x000fea0003800000 */
.L_x_2401:
        /* <DEDUP_REMOVED lines=22> */
.L_x_2404:
[----:B------:R-:W-:Y:S05]  /*0b70*/  BSYNC B0 ;  /* 0x0000000000007941 */ /* 0x000fea0003800000 */
.L_x_2403:
        /* <DEDUP_REMOVED lines=22> */
.L_x_2406:
[----:B------:R-:W-:Y:S05]  /*0ce0*/  BSYNC B0 ;  /* 0x0000000000007941 */ /* 0x000fea0003800000 */
.L_x_2405:
        /* <DEDUP_REMOVED lines=21> */
.L_x_2408:
[----:B------:R-:W-:Y:S05]  /*0e40*/  BSYNC B0 ;  /* 0x0000000000007941 */ /* 0x000fea0003800000 */
.L_x_2407:
        /* <DEDUP_REMOVED lines=20> */
.L_x_2400:
        /* <DEDUP_REMOVED lines=46> */
[----:B--2---:R-:W-:-:S07]  /*1270*/  UIMAD.WIDE.U32 UR8, UR9, UR5, URZ ;  /* 0x00000005090872a5 */ /* 0x004fce000f8e003f */
        /* <DEDUP_REMOVED lines=14> */
[----:B------:R-:W-:Y:S02]  /*1360*/  IMAD.U32 R10, RZ, RZ, UR4 ;  /* 0x00000004ff0a7e24 */ /* 0x000fe4000f8e00ff */
[----:B------:R-:W-:Y:S01]  /*1370*/  IMAD.U32 R11, RZ, RZ, UR5 ;  /* 0x00000005ff0b7e24 */ /* 0x000fe2000f8e00ff */
[----:B------:R-:W-:Y:S01]  /*1380*/  IABS R4, c[0x0][0x1c8] ;  /* 0x0000720000047a13 */ /* 0x000fe20000000000 */
[----:B------:R-:W1:Y:S01]  /*1390*/  S2R R0, SR_CTAID.Z ;  /* 0x0000000000007919 */ /* 0x000e620000002700 */
[----:B------:R-:W-:Y:S02]  /*13a0*/  ULDC UR20, c[0x0][0x1c8] ;  /* 0x0000720000147ab9 */ /* 0x000fe40000000800 */
[----:B------:R-:W-:Y:S01]  /*13b0*/  UIADD3 UR17, -UR17, URZ, URZ ;  /* 0x0000003f11117290 */ /* 0x000fe2000fffe13f */
[----:B------:R-:W2:Y:S01]  /*13c0*/  LDG.E R2, [R10.64] ;  /* 0x000000220a027981 */ /* 0x000ea2000c1e1900 */
[----:B------:R-:W3:Y:S01]  /*13d0*/  I2F.RP R5, R4 ;  /* 0x0000000400057306 */ /* 0x000ee20000209400 */
[----:B------:R-:W-:-:S02]  /*13e0*/  ULOP3.LUT UR20, UR16, UR20, URZ, 0x3c, !UPT ;  /* 0x0000001410147292 */ /* 0x000fc4000f8e3c3f */
[----:B------:R-:W-:Y:S02]  /*13f0*/  ULDC.64 UR4, c[0x0][0x180] ;  /* 0x0000600000047ab9 */ /* 0x000fe40000000a00 */
[----:B------:R-:W-:Y:S02]  /*1400*/  UIMAD UR11, UR17, UR11, UR10 ;  /* 0x0000000b110b72a4 */ /* 0x000fe4000f8e020a */
[----:B------:R-:W-:Y:S02]  /*1410*/  ISETP.LE.AND P0, PT, RZ, UR20, PT ;  /* 0x00000014ff007c0c */ /* 0x000fe4000bf03270 */
[----:B------:R-:W-:Y:S01]  /*1420*/  USHF.R.S32.HI UR10, URZ, 0x1f, UR11 ;  /* 0x0000001f3f0a7899 */ /* 0x000fe2000801140b */
[----:B---3--:R-:W3:Y:S01]  /*1430*/  MUFU.RCP R6, R5 ;  /* 0x0000000500067308 */ /* 0x008ee20000001000 */
[----:B-1----:R-:W-:Y:S02]  /*1440*/  IABS R0, R0 ;  /* 0x0000000000007213 */ /* 0x002fe40000000000 */
[----:B---3--:R-:W-:-:S05]  /*1450*/  IADD3 R6, R6, 0xffffffe, RZ ;  /* 0x0ffffffe06067810 */ /* 0x008fca0007ffe0ff */
[----:B------:R-:W1:Y:S02]  /*1460*/  F2I.FTZ.U32.TRUNC.NTZ R7, R6 ;  /* 0x0000000600077305 */ /* 0x000e64000021f000 */
[----:B-1----:R-:W-:Y:S01]  /*1470*/  IADD3 R3, RZ, -R7, RZ ;  /* 0x80000007ff037210 */ /* 0x002fe20007ffe0ff */
[----:B------:R-:W-:-:S04]  /*1480*/  IMAD.MOV.U32 R6, RZ, RZ, RZ ;  /* 0x000000ffff067224 */ /* 0x000fc800078e00ff */
[----:B------:R-:W-:-:S04]  /*1490*/  IMAD R3, R3, R4, RZ ;  /* 0x0000000403037224 */ /* 0x000fc800078e02ff */
[----:B------:R-:W-:-:S06]  /*14a0*/  IMAD.HI.U32 R3, R7, R3, R6 ;  /* 0x0000000307037227 */ /* 0x000fcc00078e0006 */
        /* <DEDUP_REMOVED lines=36> */
.L_x_2409:
        /* <DEDUP_REMOVED lines=20> */
.L_x_2411:
[----:B------:R-:W-:Y:S01]  /*1830*/  IABS R3, c[0x0][0x1c8] ;  /* 0x0000720000037a13 */ /* 0x000fe20000000000 */
[----:B------:R-:W1:Y:S01]  /*1840*/  S2R R0, SR_CTAID.Z ;  /* 0x0000000000007919 */ /* 0x000e620000002700 */
[----:B------:R-:W-:Y:S02]  /*1850*/  ULDC UR4, c[0x0][0x1c8] ;  /* 0x0000720000047ab9 */ /* 0x000fe40000000800 */
[----:B------:R-:W2:Y:S01]  /*1860*/  I2F.RP R6, R3 ;  /* 0x0000000300067306 */ /* 0x000ea20000209400 */
[----:B------:R-:W-:Y:S02]  /*1870*/  ULOP3.LUT UR4, UR16, UR4, URZ, 0x3c, !UPT ;  /* 0x0000000410047292 */ /* 0x000fe4000f8e3c3f */
[----:B------:R-:W-:Y:S02]  /*1880*/  ULEA UR11, UR12, 0xffffffc0, 0x6 ;  /* 0xffffffc00c0b7891 */ /* 0x000fe4000f8e303f */
[----:B------:R-:W-:Y:S02]  /*1890*/  @UP0 UIADD3 UR15, UR9, UR15, URZ ;  /* 0x0000000f090f0290 */ /* 0x000fe4000fffe03f */
[----:B------:R-:W-:Y:S01]  /*18a0*/  ISETP.LE.AND P2, PT, RZ, UR4, PT ;  /* 0x00000004ff007c0c */ /* 0x000fe2000bf43270 */
[----:B------:R-:W-:-:S02]  /*18b0*/  USHF.R.S32.HI UR10, URZ, 0x1f, UR11 ;  /* 0x0000001f3f0a7899 */ /* 0x000fc4000801140b */
[----:B------:R-:W-:Y:S02]  /*18c0*/  ULDC.64 UR4, c[0x0][0x198] ;  /* 0x0000660000047ab9 */ /* 0x000fe40000000a00 */
[----:B------:R-:W-:Y:S02]  /*18d0*/  UIMAD UR17, UR10, UR4, URZ ;  /* 0x000000040a1172a4 */ /* 0x000fe4000f8e023f */
[----:B------:R-:W-:Y:S01]  /*18e0*/  UIMAD.WIDE.U32 UR18, UR11, UR4, UR18 ;  /* 0x000000040b1272a5 */ /* 0x000fe2000f8e0012 */
[----:B--2---:R-:W2:Y:S01]  /*18f0*/  MUFU.RCP R4, R6 ;  /* 0x0000000600047308 */ /* 0x004ea20000001000 */
[----:B------:R-:W-:Y:S01]  /*1900*/  UIMAD UR4, UR11, UR5, UR17 ;  /* 0x000000050b0472a4 */ /* 0x000fe2000f8e0211 */
[----:B-1----:R-:W-:-:S03]  /*1910*/  IABS R0, R0 ;  /* 0x0000000000007213 */ /* 0x002fc60000000000 */
[----:B------:R-:W-:Y:S01]  /*1920*/  UIADD3 UR4, UR19, UR4, URZ ;  /* 0x0000000413047290 */ /* 0x000fe2000fffe03f */
[----:B--2---:R-:W-:-:S04]  /*1930*/  IADD3 R4, R4, 0xffffffe, RZ ;  /* 0x0ffffffe04047810 */ /* 0x004fc80007ffe0ff */
        /* <DEDUP_REMOVED lines=8> */
[----:B------:R-:W-:Y:S02]  /*19c0*/  IMAD R0, R3, R0, R2 ;  /* 0x0000000003007224 */ /* 0x000fe400078e0202 */
[----:B------:R-:W-:-:S03]  /*19d0*/  IMAD.U32 R2, RZ, RZ, UR18 ;  /* 0x00000012ff027e24 */ /* 0x000fc6000f8e00ff */
[----:B------:R-:W-:-:S13]  /*19e0*/  ISETP.GT.U32.AND P1, PT, R3, R0, PT ;  /* 0x000000000300720c */ /* 0x000fda0003f24070 */
[----:B------:R-:W-:Y:S01]  /*19f0*/  @!P1 IMAD.IADD R0, R0, 0x1, -R3 ;  /* 0x0000000100009824 */ /* 0x000fe200078e0a03 */
[----:B------:R-:W-:Y:S02]  /*1a00*/  @!P1 IADD3 R12, R12, 0x1, RZ ;  /* 0x000000010c0c9810 */ /* 0x000fe40007ffe0ff */
[----:B------:R-:W-:Y:S02]  /*1a10*/  ISETP.NE.AND P1, PT, RZ, c[0x0][0x1c8], PT ;  /* 0x00007200ff007a0c */ /* 0x000fe40003f25270 */
[----:B------:R-:W-:Y:S02]  /*1a20*/  ISETP.GE.U32.AND P3, PT, R0, R3, PT ;  /* 0x000000030000720c */ /* 0x000fe40003f66070 */
        /* <DEDUP_REMOVED lines=26> */
.L_x_2410:
[----:B------:R-:W-:Y:S01]  /*1bd0*/  SHF.R.S32.HI R81, RZ, 0x1f, R8 ;  /* 0x0000001fff517819 */ /* 0x000fe20000011408 */
[----:B------:R-:W-:Y:S01]  /*1be0*/  UISETP.NE.AND UP0, UPT, UR30, -0x1, UPT ;  /* 0xffffffff1e00788c */ /* 0x000fe2000bf05270 */
[----:B------:R-:W1:Y:S01]  /*1bf0*/  S2R R10, SR_CTAID.Z ;  /* 0x00000000000a7919 */ /* 0x000e620000002700 */
[----:B------:R-:W-:Y:S01]  /*1c00*/  ULDC.64 UR8, c[0x0][0x190] ;  /* 0x0000640000087ab9 */ /* 0x000fe20000000a00 */
[CC--:B------:R-:W-:Y:S01]  /*1c10*/  LEA.HI R3, R81.reuse, R8.reuse, RZ, 0x3 ;  /* 0x0000000851037211 */ /* 0x0c0fe200078f18ff */
[----:B------:R-:W-:Y:S01]  /*1c20*/  ULDC.64 UR4, c[0x0][0x178] ;  /* 0x00005e0000047ab9 */ /* 0x000fe20000000a00 */
[----:B------:R-:W-:Y:S01]  /*1c30*/  LEA.HI R9, R81, R8, RZ, 0x4 ;  /* 0x0000000851097211 */ /* 0x000fe200078f20ff */
[----:B------:R-:W2:Y:S01]  /*1c40*/  S2R R19, SR_CTAID.X ;  /* 0x0000000000137919 */ /* 0x000ea20000002500 */
[----:B------:R-:W-:Y:S01]  /*1c50*/  SHF.R.S32.HI R14, RZ, 0x3, R3 ;  /* 0x00000003ff0e7819 */ /* 0x000fe20000011403 */
[----:B------:R-:W-:Y:S01]  /*1c60*/  IMAD R7, R7, c[0x0][0x1b8], RZ ;  /* 0x00006e0007077a24 */ /* 0x000fe200078e02ff */
        /* <DEDUP_REMOVED lines=9> */
[----:B------:R-:W-:Y:S01]  /*1d00*/  @!UP0 USHF.R.S32.HI UR8, URZ, 0x1f, UR14 ;  /* 0x0000001f3f088899 */ /* 0x000fe2000801140e */
[----:B------:R-:W-:Y:S01]  /*1d10*/  LOP3.LUT R239, R239, 0x1c0, RZ, 0xc0, !PT ;  /* 0x000001c0efef7812 */ /* 0x000fe200078ec0ff */
[----:B------:R-:W-:Y:S01]  /*1d20*/  IMAD.SHL.U32 R240, R2, 0x8, RZ ;  /* 0x0000000802f07824 */ /* 0x000fe200078e00ff */
[----:B------:R-:W-:Y:S01]  /*1d30*/  LEA.HI R4, R81, R8, RZ, 0x6 ;  /* 0x0000000851047211 */ /* 0x000fe200078f30ff */
[----:B------:R-:W-:Y:S01]  /*1d40*/  IMAD.IADD R233, R0, 0x1, -R233 ;  /* 0x0000000100e97824 */ /* 0x000fe200078e0ae9 */
[----:B------:R-:W-:Y:S01]  /*1d50*/  @!UP0 UIMAD.WIDE.U32 UR20, UR14, UR4, URZ ;  /* 0x000000040e1482a5 */ /* 0x000fe2000f8e003f */
[----:B------:R-:W-:Y:S01]  /*1d60*/  IMAD.IADD R9, R8, 0x1, -R9 ;  /* 0x0000000108097824 */ /* 0x000fe200078e0a09 */
[----:B------:R-:W-:Y:S01]  /*1d70*/  LOP3.LUT R0, R239, 0x38, R240, 0xf8, !PT ;  /* 0x00000038ef007812 */ /* 0x000fe200078ef8f0 */
[----:B------:R-:W-:Y:S01]  /*1d80*/  IMAD.SHL.U32 R4, R4, 0x8, RZ ;  /* 0x0000000804047824 */ /* 0x000fe200078e00ff */
[----:B------:R-:W-:Y:S01]  /*1d90*/  SHF.R.U32.HI R239, RZ, 0x3, R239 ;  /* 0x00000003ffef7819 */ /* 0x000fe200000116ef */
[----:B------:R-:W-:Y:S01]  /*1da0*/  @!UP0 UIMAD UR8, UR8, UR4, URZ ;  /* 0x00000004080882a4 */ /* 0x000fe2000f8e023f */
[----:B------:R-:W-:Y:S01]  /*1db0*/  IADD3 R20, P2, R240, R20, RZ ;  /* 0x00000014f0147210 */ /* 0x000fe20007f5e0ff */
[----:B------:R-:W-:Y:S01]  /*1dc0*/  @!UP0 UMOV UR22, UR20 ;  /* 0x0000001400168c82 */ /* 0x000fe20008000000 */
[----:B------:R-:W-:Y:S01]  /*1dd0*/  LOP3.LUT R239, R0, R239, RZ, 0x3c, !PT ;  /* 0x000000ef00ef7212 */ /* 0x000fe200078e3cff */
[----:B------:R-:W-:Y:S01]  /*1de0*/  @!UP0 UIMAD UR5, UR14, UR5, UR8 ;  /* 0x000000050e0582a4 */ /* 0x000fe2000f8e0208 */
[----:B------:R-:W-:Y:S01]  /*1df0*/  SHF.R.S32.HI R0, RZ, 0x1f, R9 ;  /* 0x0000001fff007819 */ /* 0x000fe20000011409 */
[----:B------:R-:W-:Y:S01]  /*1e00*/  @UP0 UIMAD UR9, UR30, UR9, UR23 ;  /* 0x000000091e0902a4 */ /* 0x000fe2000f8e0217 */
[----:B------:R-:W-:Y:S01]  /*1e10*/  LOP3.LUT R239, R239, 0xfffffe00, R4, 0xf8, !PT ;  /* 0xfffffe00efef7812 */ /* 0x000fe200078ef804 */
[----:B------:R-:W-:Y:S01]  /*1e20*/  @!UP0 UIADD3 UR9, UR21, UR5, URZ ;  /* 0x0000000515098290 */ /* 0x000fe2000fffe03f */
[----:B------:R-:W-:Y:S01]  /*1e30*/  LEA.HI R3, R0, R9, RZ, 0x3 ;  /* 0x0000000900037211 */ /* 0x000fe200078f18ff */
[----:B------:R-:W-:Y:S01]  /*1e40*/  UIADD3 UR21, -UR6, UR29, URZ ;  /* 0x0000001d06157290 */ /* 0x000fe2000fffe13f */
[----:B------:R-:W-:Y:S01]  /*1e50*/  SHF.R.S32.HI R4, RZ, 0x1f, R240 ;  /* 0x0000001fff047819 */ /* 0x000fe200000114f0 */
[----:B------:R-:W-:Y:S01]  /*1e60*/  IMAD R6, R12, c[0x0][0x1bc], R7 ;  /* 0x00006f000c067a24 */ /* 0x000fe200078e0207 */
[----:B------:R-:W-:Y:S01]  /*1e70*/  LOP3.LUT R0, R3, 0xfffffff8, RZ, 0xc0, !PT ;  /* 0xfffffff803007812 */ /* 0x000fe200078ec0ff */
[----:B------:R-:W-:Y:S01]  /*1e80*/  ULDC.64 UR4, c[0x0][0x1a8] ;  /* 0x00006a0000047ab9 */ /* 0x000fe20000000a00 */
[----:B------:R-:W-:Y:S01]  /*1e90*/  IADD3 R22, P1, R240, UR18, RZ ;  /* 0x00000012f0167c10 */ /* 0x000fe2000ff3e0ff */
[----:B------:R-:W-:Y:S01]  /*1ea0*/  IMAD.X R21, R4, 0x1, R5, P2 ;  /* 0x0000000104157824 */ /* 0x000fe200010e0605 */
[----:B------:R-:W-:Y:S01]  /*1eb0*/  IADD3 R16, P0, R240, UR22, RZ ;  /* 0x00000016f0107c10 */ /* 0x000fe2000ff1e0ff */
[----:B------:R-:W-:Y:S01]  /*1ec0*/  IMAD.IADD R0, R9, 0x1, -R0 ;  /* 0x0000000109007824 */ /* 0x000fe200078e0a00 */
[C---:B------:R-:W-:Y:S01]  /*1ed0*/  IADD3.X R23, R4.reuse, UR15, RZ, P1, !PT ;  /* 0x0000000f04177c10 */ /* 0x040fe20008ffe4ff */
[----:B------:R-:W-:Y:S01]  /*1ee0*/  IMAD.SHL.U32 R5, R233, 0x8, RZ ;  /* 0x00000008e9057824 */ /* 0x000fe200078e00ff */
[----:B------:R-:W-:Y:S01]  /*1ef0*/  IADD3.X R17, R4, UR9, RZ, P0, !PT ;  /* 0x0000000904117c10 */ /* 0x000fe200087fe4ff */
[----:B------:R-:W-:Y:S01]  /*1f00*/  USHF.R.S32.HI UR9, URZ, 0x1f, UR16 ;  /* 0x0000001f3f097899 */ /* 0x000fe20008011410 */
[C---:B------:R-:W-:Y:S01]  /*1f10*/  R2P PR, R0.reuse, 0x6 ;  /* 0x0000000600007804 */ /* 0x040fe20000000000 */
[----:B------:R-:W-:Y:S01]  /*1f20*/  IMAD.SHL.U32 R0, R0, 0x40, RZ ;  /* 0x0000004000007824 */ /* 0x000fe200078e00ff */
[----:B------:R-:W-:Y:S01]  /*1f30*/  SHF.R.S32.HI R15, RZ, 0x1f, R14 ;  /* 0x0000001fff0f7819 */ /* 0x000fe2000001140e */
[----:B------:R-:W-:Y:S01]  /*1f40*/  IMAD.WIDE.U32 R12, R12, c[0x0][0x1b8], R22 ;  /* 0x00006e000c0c7a25 */ /* 0x000fe200078e0016 */
[----:B------:R-:W-:Y:S01]  /*1f50*/  IADD3 R170, P0, R14, UR11, RZ ;  /* 0x0000000b0eaa7c10 */ /* 0x000fe2000ff1e0ff */
[----:B------:R-:W-:Y:S01]  /*1f60*/  UIMAD UR4, UR9, UR4, URZ ;  /* 0x00000004090472a4 */ /* 0x000fe2000f8e023f */
[----:B------:R-:W-:Y:S01]  /*1f70*/  LOP3.LUT R0, R0, 0x1c0, RZ, 0xc0, !PT ;  /* 0x000001c000007812 */ /* 0x000fe200078ec0ff */
[----:B------:R-:W-:Y:S01]  /*1f80*/  IMAD.IADD R7, R13, 0x1, R6 ;  /* 0x000000010d077824 */ /* 0x000fe200078e0206 */
[----:B------:R-:W-:Y:S01]  /*1f90*/  IADD3.X R9, R15, UR10, RZ, P0, !PT ;  /* 0x0000000a0f097c10 */ /* 0x000fe200087fe4ff */
[----:B------:R-:W-:Y:S01]  /*1fa0*/  IMAD.SHL.U32 R3, R3, 0x40, RZ ;  /* 0x0000004003037824 */ /* 0x000fe200078e00ff */
[----:B------:R-:W-:Y:S01]  /*1fb0*/  LOP3.LUT R5, R0, 0x8, R5, 0xf8, !PT ;  /* 0x0000000800057812 */ /* 0x000fe200078ef805 */
[----:B------:R-:W-:Y:S01]  /*1fc0*/  IMAD.MOV.U32 R6, RZ, RZ, R12 ;  /* 0x000000ffff067224 */ /* 0x000fe200078e000c */
[----:B------:R-:W-:Y:S01]  /*1fd0*/  ISETP.GE.AND P0, PT, R14, UR21, PT ;  /* 0x000000150e007c0c */ /* 0x000fe2000bf06270 */
[----:B------:R-:W-:Y:S01]  /*1fe0*/  IMAD R9, R9, c[0x0][0x1a0], RZ ;  /* 0x0000680009097a24 */ /* 0x000fe200078e02ff */
[----:B------:R-:W-:Y:S01]  /*1ff0*/  SHF.R.U32.HI R0, RZ, 0x3, R0 ;  /* 0x00000003ff007819 */ /* 0x000fe20000011600 */
[----:B------:R-:W-:Y:S01]  /*2000*/  UIMAD UR4, UR16, UR5, UR4 ;  /* 0x00000005100472a4 */ /* 0x000fe2000f8e0204 */
[----:B------:R-:W-:Y:S01]  /*2010*/  LEA.HI R81, R81, R8, RZ, 0x5 ;  /* 0x0000000851517211 */ /* 0x000fe200078f28ff */
[----:B------:R-:W-:Y:S01]  /*2020*/  IMAD R165, R15, c[0x0][0x198], RZ ;  /* 0x000066000fa57a24 */ /* 0x000fe200078e02ff */
[----:B------:R-:W-:Y:S01]  /*2030*/  LOP3.LUT R0, R5, R0, RZ, 0x3c, !PT ;  /* 0x0000000005007212 */ /* 0x000fe200078e3cff */
[----:B-1----:R-:W-:Y:S01]  /*2040*/  IMAD.WIDE.U32 R10, R10, c[0x0][0x1a8], R16 ;  /* 0x00006a000a0a7a25 */ /* 0x002fe200078e0010 */
[----:B------:R-:W-:-:S02]  /*2050*/  IADD3 R237, R240, 0x40, RZ ;  /* 0x00000040f0ed7810 */ /* 0x000fc40007ffe0ff */
[----:B------:R-:W-:Y:S01]  /*2060*/  LOP3.LUT R0, R0, 0xfffffe00, R3, 0xf8, !PT ;  /* 0xfffffe0000007812 */ /* 0x000fe200078ef803 */
[C---:B------:R-:W-:Y:S01]  /*2070*/  IMAD R9, R170.reuse, c[0x0][0x1a4], R9 ;  /* 0x00006900aa097a24 */ /* 0x040fe200078e0209 */
[----:B------:R-:W-:Y:S01]  /*2080*/  LOP3.LUT R3, R81, 0xffffffe0, RZ, 0xc0, !PT ;  /* 0xffffffe051037812 */ /* 0x000fe200078ec0ff */
[----:B------:R-:W-:Y:S01]  /*2090*/  IMAD.WIDE.U32 R170, R170, c[0x0][0x1a0], R6 ;  /* 0x00006800aaaa7a25 */ /* 0x000fe200078e0006 */
[----:B------:R-:W-:Y:S02]  /*20a0*/  IADD3 R17, R11, UR4, RZ ;  /* 0x000000040b117c10 */ /* 0x000fe4000fffe0ff */
[----:B------:R-:W-:Y:S01]  /*20b0*/  SHF.R.S32.HI R81, RZ, 0x5, R81 ;  /* 0x00000005ff517819 */ /* 0x000fe20000011451 */
[----:B------:R-:W-:Y:S01]  /*20c0*/  IMAD.MOV.U32 R7, RZ, RZ, 0x10 ;  /* 0x00000010ff077424 */ /* 0x000fe200078e00ff */
[C---:B------:R-:W-:Y:S01]  /*20d0*/  IADD3 R236, R240.reuse, 0x80, RZ ;  /* 0x00000080f0ec7810 */ /* 0x040fe20007ffe0ff */
[----:B------:R-:W-:Y:S01]  /*20e0*/  IMAD.MOV.U32 R5, RZ, RZ, 0x20 ;  /* 0x00000020ff057424 */ /* 0x000fe200078e00ff */
[----:B------:R-:W-:Y:S01]  /*20f0*/  IADD3 R235, R240, 0xc0, RZ ;  /* 0x000000c0f0eb7810 */ /* 0x000fe20007ffe0ff */
[C---:B------:R-:W-:Y:S01]  /*2100*/  IMAD R165, R14.reuse, c[0x0][0x19c], R165 ;  /* 0x000067000ea57a24 */ /* 0x040fe200078e02a5 */
[----:B------:R-:W-:Y:S01]  /*2110*/  SEL R7, R7, 0xfffffff0, !P1 ;  /* 0xfffffff007077807 */ /* 0x000fe20004800000 */
[----:B------:R-:W-:Y:S01]  /*2120*/  IMAD.WIDE.U32 R166, R14, c[0x0][0x198], R20 ;  /* 0x000066000ea67a25 */ /* 0x000fe200078e0014 */
[----:B------:R-:W-:-:S03]  /*2130*/  SEL R5, R5, 0xffffffe0, !P2 ;  /* 0xffffffe005057807 */ /* 0x000fc60005000000 */
        /* <DEDUP_REMOVED lines=44> */
.L_x_2413:
[----:B------:R-:W-:Y:S05]  /*2400*/  BSYNC B0 ;  /* 0x0000000000007941 */ /* 0x000fea0003800000 */
.L_x_2412:
        /* <DEDUP_REMOVED lines=15> */
[C---:B-1----:R-:W-:Y:S01]  /*2500*/  @!P5 LEA R20, P6, R12.reuse, c[0x0][0x160], 0x1 ;  /* 0x000058000c14da11 */ /* 0x042fe200078c08ff */
        /* <DEDUP_REMOVED lines=29> */
.L_x_2415:
[----:B------:R-:W-:Y:S05]  /*26e0*/  BSYNC B0 ;  /* 0x0000000000007941 */ /* 0x000fea0003800000 */
.L_x_2414:
        /* <DEDUP_REMOVED lines=45> */
.L_x_2417:
[----:B------:R-:W-:Y:S05]  /*29c0*/  BSYNC B0 ;  /* 0x0000000000007941 */ /* 0x000fea0003800000 */
.L_x_2416:
        /* <DEDUP_REMOVED lines=16> */
[C---:B-1----:R-:W-:Y:S01]  /*2ad0*/  @!P4 LEA R20, P3, R10.reuse, c[0x0][0x160], 0x1 ;  /* 0x000058000a14ca11 */ /* 0x042fe200078608ff */
        /* <DEDUP_REMOVED lines=27> */
.L_x_2419:
[----:B------:R-:W-:Y:S05]  /*2c90*/  BSYNC B0 ;  /* 0x0000000000007941 */ /* 0x000fea0003800000 */
.L_x_2418:
        /* <DEDUP_REMOVED lines=12> */
[C---:B-1----:R-:W-:Y:S02]  /*2d60*/  @!P4 LEA R16, P3, R166.reuse, c[0x0][0x168], 0x1 ;  /* 0x00005a00a610ca11 */ /* 0x042fe400078608ff */
        /* <DEDUP_REMOVED lines=26> */
.L_x_2421:
[----:B------:R-:W-:Y:S05]  /*2f10*/  BSYNC B0 ;  /* 0x0000000000007941 */ /* 0x000fea0003800000 */
.L_x_2420:
        /* <DEDUP_REMOVED lines=14> */
[C---:B-1----:R-:W-:Y:S02]  /*3000*/  @!P4 LEA R16, P3, R9.reuse, c[0x0][0x168], 0x1 ;  /* 0x00005a000910ca11 */ /* 0x042fe400078608ff */
        /* <DEDUP_REMOVED lines=26> */
.L_x_2423:
[----:B------:R-:W-:Y:S05]  /*31b0*/  BSYNC B0 ;  /* 0x0000000000007941 */ /* 0x000fea0003800000 */
.L_x_2422:
[----:B------:R-:W-:Y:S01]  /*31c0*/  ISETP.GE.AND P0, PT, R13, UR15, PT ;  /* 0x0000000f0d007c0c */ /* 0x000fe2000bf06270 */
[----:B------:R-:W-:-:S12]  /*31d0*/  BSSY B0, `(.L_x_2424) ;  /* 0x0000028000007945 */ /* 0x000fd80003800000 */
[----:B------:R-:W-:Y:S05]  /*31e0*/  @P0 BRA `(.L_x_2425) ;  /* 0x0000026000000947 */ /* 0x000fea0003800000 */
[----:B------:R-:W-:Y:S01]  /*31f0*/  ISETP.GE.AND P5, PT, R240, c[0x0][0x220], PT ;  /* 0x00008800f0007a0c */ /* 0x000fe20003fa6270 */
[----:B------:R-:W-:Y:S01]  /*3200*/  IMAD.U32 R9, RZ, RZ, UR10 ;  /* 0x0000000aff097e24 */ /* 0x000fe2000f8e00ff */
[----:B------:R-:W-:Y:S01]  /*3210*/  ISETP.GE.AND P4, PT, R237, c[0x0][0x220], PT ;  /* 0x00008800ed007a0c */ /* 0x000fe20003f86270 */
[----:B-123--:R-:W-:Y:S01]  /*3220*/  IMAD.MOV.U32 R10, RZ, RZ, c[0x0][0x19c] ;  /* 0x00006700ff0a7624 */ /* 0x00efe200078e00ff */
[----:B------:R-:W-:Y:S01]  /*3230*/  ISETP.GE.AND P2, PT, R236, c[0x0][0x220], PT ;  /* 0x00008800ec007a0c */ /* 0x000fe20003f46270 */
[----:B------:R-:W-:Y:S01]  /*3240*/  IMAD.U32 R6, RZ, RZ, UR10 ;  /* 0x0000000aff067e24 */ /* 0x000fe2000f8e00ff */
        /* <DEDUP_REMOVED lines=32> */
.L_x_2425:
[----:B------:R-:W-:Y:S05]  /*3450*/  BSYNC B0 ;  /* 0x0000000000007941 */ /* 0x000fea0003800000 */
.L_x_2424:
[----:B------:R-:W-:Y:S01]  /*3460*/  ISETP.GE.AND P0, PT, R12, UR15, PT ;  /* 0x0000000f0c007c0c */ /* 0x000fe2000bf06270 */
[----:B------:R-:W-:-:S12]  /*3470*/  BSSY B0, `(.L_x_2426) ;  /* 0x0000028000007945 */ /* 0x000fd80003800000 */
[----:B------:R-:W-:Y:S05]  /*3480*/  @P0 BRA `(.L_x_2427) ;  /* 0x0000026000000947 */ /* 0x000fea0003800000 */
[----:B------:R-:W-:Y:S01]  /*3490*/  ISETP.GE.AND P6, PT, R240, c[0x0][0x220], PT ;  /* 0x00008800f0007a0c */ /* 0x000fe20003fc6270 */
[----:B-12---:R-:W-:Y:S01]  /*34a0*/  IMAD.U32 R20, RZ, RZ, UR10 ;  /* 0x0000000aff147e24 */ /* 0x006fe2000f8e00ff */
        /* <DEDUP_REMOVED lines=10> */
[C---:B---3--:R-:W-:Y:S02]  /*3550*/  @!P5 LEA R18, P4, R20.reuse, c[0x0][0x168], 0x1 ;  /* 0x00005a001412da11 */ /* 0x048fe400078808ff */
[C---:B------:R-:W-:Y:S02]  /*3560*/  @!P3 LEA R16, P2, R20.reuse, c[0x0][0x168], 0x1 ;  /* 0x00005a001410ba11 */ /* 0x040fe400078408ff */
[C---:B------:R-:W-:Y:S02]  /*3570*/  @!P6 LEA.HI.X R23, R20.reuse, c[0x0][0x16c], R6, 0x1, P0 ;  /* 0x00005b001417ea11 */ /* 0x040fe400000f0c06 */
[----:B------:R-:W-:-:S02]  /*3580*/  @!P1 LEA R10, P0, R20, c[0x0][0x168], 0x1 ;  /* 0x00005a00140a9a11 */ /* 0x000fc400078008ff */
[C-C-:B------:R-:W-:Y:S01]  /*3590*/  @!P5 LEA.HI.X R19, R20.reuse, c[0x0][0x16c], R6.reuse, 0x1, P4 ;  /* 0x00005b001413da11 */ /* 0x140fe200020f0c06 */
[----:B------:R-:W-:Y:S01]  /*35a0*/  @!PT LDS RZ, [RZ] ;  /* 0x00000000fffff984 */ /* 0x000fe20000000800 */
[----:B------:R-:W-:Y:S01]  /*35b0*/  @!PT LDS RZ, [RZ] ;  /* 0x00000000fffff984 */ /* 0x000fe20000000800 */
[----:B------:R-:W-:Y:S01]  /*35c0*/  @!PT LDS RZ, [RZ] ;  /* 0x00000000fffff984 */ /* 0x000fe20000000800 */
[----:B------:R1:W-:Y:S01]  /*35d0*/  @!P6 LDGSTS.E.BYPASS.LTC128B.128 [R239+0x9800], [R22.64] ;  /* 0x0980000016efefae */ /* 0x0003e2000b901d62 */
[C-C-:B------:R-:W-:Y:S02]  /*35e0*/  @!P3 LEA.HI.X R17, R20.reuse, c[0x0][0x16c], R6.reuse, 0x1, P2 ;  /* 0x00005b001411ba11 */ /* 0x140fe400010f0c06 */
[----:B------:R-:W-:Y:S01]  /*35f0*/  @!P1 LEA.HI.X R11, R20, c[0x0][0x16c], R6, 0x1, P0 ;  /* 0x00005b00140b9a11 */ /* 0x000fe200000f0c06 */
        /* <DEDUP_REMOVED lines=14> */
[----:B------:R1:W-:Y:S02]  /*36e0*/  @!P1 LDGSTS.E.BYPASS.LTC128B.128 [R239+0xf800], [R10.64+0x180] ;  /* 0x0f8001800aef9fae */ /* 0x0003e4000b901d62 */
.L_x_2427:
[----:B------:R-:W-:Y:S05]  /*36f0*/  BSYNC B0 ;  /* 0x0000000000007941 */ /* 0x000fea0003800000 */
.L_x_2426:
[----:B------:R-:W-:Y:S01]  /*3700*/  USHF.R.S32.HI UR8, URZ, 0x1f, UR14 ;  /* 0x0000001f3f087899 */ /* 0x000fe2000801140e */
[----:B------:R-:W0:Y:S01]  /*3710*/  LDGDEPBAR ;  /* 0x00000000000079af */ /* 0x000e220000000000 */
[----:B------:R-:W-:-:S02]  /*3720*/  ULDC.64 UR4, c[0x0][0x320] ;  /* 0x0000c80000047ab9 */ /* 0x000fc40000000a00 */
[----:B------:R-:W-:Y:S02]  /*3730*/  UIMAD UR8, UR8, UR4, URZ ;  /* 0x00000004080872a4 */ /* 0x000fe4000f8e023f */
[----:B------:R-:W-:Y:S02]  /*3740*/  UMOV UR18, UR16 ;  /* 0x0000001000127c82 */ /* 0x000fe40008000000 */
[----:B------:R-:W-:Y:S02]  /*3750*/  UMOV UR19, UR9 ;  /* 0x0000000900137c82 */ /* 0x000fe40008000000 */
[----:B------:R-:W-:Y:S02]  /*3760*/  UIMAD.WIDE.U32 UR18, UR14, UR4, UR18 ;  /* 0x000000040e1272a5 */ /* 0x000fe4000f8e0012 */
[----:B------:R-:W-:-:S03]  /*3770*/  UIMAD UR8, UR14, UR5, UR8 ;  /* 0x000000050e0872a4 */ /* 0x000fc6000f8e0208 */
[----:B------:R-:W-:Y:S02]  /*3780*/  ULDC.64 UR4, c[0x0][0x318] ;  /* 0x0000c60000047ab9 */ /* 0x000fe40000000a00 */
[----:B------:R-:W-:Y:S02]  /*3790*/  ULEA UR4, UP0, UR18, UR4, 0x2 ;  /* 0x0000000412047291 */ /* 0x000fe4000f80103f */
[----:B------:R-:W-:-:S04]  /*37a0*/  UIADD3 UR8, UR19, UR8, URZ ;  /* 0x0000000813087290 */ /* 0x000fc8000fffe03f */
[----:B------:R-:W-:Y:S01]  /*37b0*/  ULEA.HI.X UR5, UR18, UR5, UR8, 0x2, UP0 ;  /* 0x0000000512057291 */ /* 0x000fe200080f1408 */
[----:B-123--:R-:W-:Y:S01]  /*37c0*/  IMAD.U32 R10, RZ, RZ, UR4 ;  /* 0x00000004ff0a7e24 */ /* 0x00efe2000f8e00ff */
[----:B------:R-:W-:-:S04]  /*37d0*/  DEPBAR.LE SB0, 0x0 ;  /* 0x000080000000791a */ /* 0x000fc80000000000 */
[----:B------:R-:W-:-:S05]  /*37e0*/  IMAD.U32 R11, RZ, RZ, UR5 ;  /* 0x00000005ff0b7e24 */ /* 0x000fca000f8e00ff */
[----:B------:R-:W2:Y:S04]  /*37f0*/  LDG.E R9, [R10.64] ;  /* 0x000000220a097981 */ /* 0x000ea8000c1e1900 */
[----:B------:R-:W-:Y:S01]  /*3800*/  BAR.SYNC.DEFER_BLOCKING 0x0 ;  /* 0x0000000000007b1d */ /* 0x000fe20000010000 */
[----:B------:R-:W-:Y:S01]  /*3810*/  ISETP.GE.AND P1, PT, R14, UR15, PT ;  /* 0x0000000f0e007c0c */ /* 0x000fe2000bf26270 */
[----:B------:R-:W-:Y:S01]  /*3820*/  IMAD.SHL.U32 R238, R8, 0x2, RZ ;  /* 0x0000000208ee7824 */ /* 0x000fe200078e00ff */
[----:B------:R-:W-:-:S03]  /*3830*/  LEA R250, P0, R170, c[0x0][0x170], 0x1 ;  /* 0x00005c00aafa7a11 */ /* 0x000fc600078008ff */
[----:B------:R-:W2:Y:S01]  /*3840*/  MUFU.RCP R6, c[0x0][0x238] ;  /* 0x00008e0000067b08 */ /* 0x000ea20000001000 */
[----:B------:R-:W-:Y:S01]  /*3850*/  BSSY B0, `(.L_x_2428) ;  /* 0x0000028000007945 */ /* 0x000fe20003800000 */
[----:B------:R-:W-:Y:S02]  /*3860*/  LOP3.LUT R238, R238, 0x6, RZ, 0xc0, !PT ;  /* 0x00000006eeee7812 */ /* 0x000fe400078ec0ff */
[----:B------:R-:W-:-:S04]  /*3870*/  LEA.HI.X R251, R170, c[0x0][0x174], R168, 0x1, P0 ;  /* 0x00005d00aafb7a11 */ /* 0x000fc800000f0ca8 */
[----:B------:R1:W-:Y:S04]  /*3880*/  @P1 STS.128 [R239+0x10000], RZ ;  /* 0x010000ffef001388 */ /* 0x0003e80000000c00 */
[----:B------:R1:W-:Y:S04]  /*3890*/  @P1 STS.128 [R239+0x12000], RZ ;  /* 0x012000ffef001388 */ /* 0x0003e80000000c00 */
[----:B------:R1:W-:Y:S04]  /*38a0*/  @P1 STS.128 [R239+0x14000], RZ ;  /* 0x014000ffef001388 */ /* 0x0003e80000000c00 */
[----:B------:R1:W-:Y:S01]  /*38b0*/  @P1 STS.128 [R239+0x16000], RZ ;  /* 0x016000ffef001388 */ /* 0x0003e20000000c00 */
[----:B--2---:R-:W-:Y:S01]  /*38c0*/  FMUL.FTZ R9, R9, R6 ;  /* 0x0000000609097220 */ /* 0x004fe20000410000 */
[----:B------:R-:W-:-:S03]  /*38d0*/  SHF.R.S32.HI R6, RZ, 0x1f, R3 ;  /* 0x0000001fff067819 */ /* 0x000fc60000011403 */
[----:B------:R1:W2:Y:S01]  /*38e0*/  R2UR UR4, R9 ;  /* 0x00000000090473c2 */ /* 0x0002a200000e0000 */
[----:B------:R-:W-:-:S04]  /*38f0*/  LEA.HI R3, R6, R3, RZ, 0x2 ;  /* 0x0000000306037211 */ /* 0x000fc800078f10ff */
[----:B------:R-:W-:Y:S01]  /*3900*/  SHF.R.S32.HI R3, RZ, 0x2, R3 ;  /* 0x00000002ff037819 */ /* 0x000fe20000011403 */
[----:B------:R-:W-:Y:S05]  /*3910*/  @P1 BRA `(.L_x_2429) ;  /* 0x000001b000001947 */ /* 0x000fea0003800000 */
[----:B------:R-:W-:Y:S02]  /*3920*/  ISETP.GE.AND P2, PT, R237, c[0x0][0x220], PT ;  /* 0x00008800ed007a0c */ /* 0x000fe40003f46270 */
[----:B------:R-:W-:Y:S02]  /*3930*/  ISETP.GE.AND P3, PT, R240, c[0x0][0x220], PT ;  /* 0x00008800f0007a0c */ /* 0x000fe40003f66270 */
[----:B------:R-:W-:Y:S02]  /*3940*/  ISETP.GE.AND P1, PT, R236, c[0x0][0x220], PT ;  /* 0x00008800ec007a0c */ /* 0x000fe40003f26270 */
[----:B------:R-:W-:-:S07]  /*3950*/  ISETP.GE.AND P0, PT, R235, c[0x0][0x220], PT ;  /* 0x00008800eb007a0c */ /* 0x000fce0003f06270 */
[----:B------:R-:W-:Y:S02]  /*3960*/  @!P2 IMAD.MOV.U32 R8, RZ, RZ, R250 ;  /* 0x000000ffff08a224 */ /* 0x000fe400078e00fa */
[----:B-1----:R-:W-:Y:S01]  /*3970*/  @!P2 IMAD.MOV.U32 R9, RZ, RZ, R251 ;  /* 0x000000ffff09a224 */ /* 0x002fe200078e00fb */
        /* <DEDUP_REMOVED lines=21> */
.L_x_2429:
[----:B------:R-:W-:Y:S05]  /*3ad0*/  BSYNC B0 ;  /* 0x0000000000007941 */ /* 0x000fea0003800000 */
.L_x_2428:
        /* <DEDUP_REMOVED lines=17> */
[----:B-1----:R-:W-:Y:S02]  /*3bf0*/  IMAD.U32 R9, RZ, RZ, UR27 ;  /* 0x0000001bff097e24 */ /* 0x002fe4000f8e00ff */
        /* <DEDUP_REMOVED lines=35> */
.L_x_2431:
[----:B------:R-:W-:Y:S05]  /*3e30*/  BSYNC B0 ;  /* 0x0000000000007941 */ /* 0x000fea0003800000 */
.L_x_2430:
        /* <DEDUP_REMOVED lines=10> */
[----:B-1----:R-:W-:Y:S01]  /*3ee0*/  IMAD.MOV.U32 R9, RZ, RZ, 0x5 ;  /* 0x00000005ff097424 */ /* 0x002fe200078e00ff */
        /* <DEDUP_REMOVED lines=34> */
.L_x_2433:
[----:B------:R-:W-:Y:S05]  /*4110*/  BSYNC B0 ;  /* 0x0000000000007941 */ /* 0x000fea0003800000 */
.L_x_2432:
        /* <DEDUP_REMOVED lines=12> */
[----:B-1----:R-:W-:Y:S02]  /*41e0*/  MOV R10, UR8 ;  /* 0x00000008000a7c02 */ /* 0x002fe40008000f00 */
[----:B------:R-:W-:-:S03]  /*41f0*/  ISETP.GE.AND P0, PT, R235, c[0x0][0x220], PT ;  /* 0x00008800eb007a0c */ /* 0x000fc60003f06270 */
[----:B------:R-:W-:Y:S01]  /*4200*/  @!P3 MOV R9, c[0x0][0x1a4] ;  /* 0x000069000009ba02 */ /* 0x000fe20000000f00 */
        /* <DEDUP_REMOVED lines=37> */
.L_x_2435:
[----:B------:R-:W-:Y:S05]  /*4460*/  BSYNC B0 ;  /* 0x0000000000007941 */ /* 0x000fea0003800000 */
.L_x_2434:
[C---:B------:R-:W-:Y:S01]  /*4470*/  IMAD.SHL.U32 R4, R2.reuse, 0x40, RZ ;  /* 0x0000004002047824 */ /* 0x040fe200078e00ff */
[----:B------:R-:W-:Y:S01]  /*4480*/  R2P PR, R2, 0x6 ;  /* 0x0000000602007804 */ /* 0x000fe20000000000 */
[----:B------:R-:W-:Y:S01]  /*4490*/  IMAD.SHL.U32 R14, R14, 0x8, RZ ;  /* 0x000000080e0e7824 */ /* 0x000fe200078e00ff */
[----:B------:R-:W0:Y:S01]  /*44a0*/  LDGDEPBAR ;  /* 0x00000000000079af */ /* 0x000e220000000000 */
[----:B------:R-:W-:Y:S01]  /*44b0*/  IMAD R234, R81, 0x400, R0 ;  /* 0x0000040051ea7824 */ /* 0x000fe200078e0200 */
[----:B-1----:R-:W-:Y:S01]  /*44c0*/  LOP3.LUT R9, R4, 0x1c0, RZ, 0xc0, !PT ;  /* 0x000001c004097812 */ /* 0x002fe200078ec0ff */
[----:B------:R-:W-:Y:S02]  /*44d0*/  UISETP.GE.AND UP0, UPT, UR12, 0x2, UPT ;  /* 0x000000020c00788c */ /* 0x000fe4000bf06270 */
[----:B------:R-:W-:Y:S01]  /*44e0*/  IMAD.SHL.U32 R234, R234, 0x2, RZ ;  /* 0x00000002eaea7824 */ /* 0x000fe200078e00ff */
[----:B------:R-:W-:Y:S02]  /*44f0*/  LOP3.LUT R4, R9, 0x8, R14, 0xf8, !PT ;  /* 0x0000000809047812 */ /* 0x000fe400078ef80e */
[----:B------:R-:W-:Y:S01]  /*4500*/  SHF.R.U32.HI R9, RZ, 0x3, R9 ;  /* 0x00000003ff097819 */ /* 0x000fe20000011609 */
[--C-:B------:R-:W-:Y:S01]  /*4510*/  IMAD R232, R7, 0x2, R234.reuse ;  /* 0x0000000207e87824 */ /* 0x100fe200078e02ea */
[----:B------:R-:W-:Y:S01]  /*4520*/  LDSM.16.M88.4 R52, [R234] ;  /* 0x00000000ea34783b */ /* 0x000fe20000000200 */
[C---:B------:R-:W-:Y:S01]  /*4530*/  IMAD R230, R5.reuse, 0x2, R234 ;  /* 0x0000000205e67824 */ /* 0x040fe200078e02ea */
[----:B------:R-:W-:Y:S01]  /*4540*/  LOP3.LUT R4, R4, R9, RZ, 0x3c, !PT ;  /* 0x0000000904047212 */ /* 0x000fe200078e3cff */
[----:B------:R-:W-:Y:S01]  /*4550*/  IMAD R229, R5, 0x2, R232 ;  /* 0x0000000205e57824 */ /* 0x000fe200078e02e8 */
[----:B------:R-:W-:Y:S03]  /*4560*/  LDSM.16.M88.4 R36, [R232] ;  /* 0x00000000e824783b */ /* 0x000fe60000000200 */
[----:B------:R-:W-:Y:S01]  /*4570*/  IMAD R233, R233, 0x200, R4 ;  /* 0x00000200e9e97824 */ /* 0x000fe200078e0204 */
[----:B------:R-:W-:Y:S03]  /*4580*/  LDSM.16.M88.4 R40, [R230] ;  /* 0x00000000e628783b */ /* 0x000fe60000000200 */
[----:B------:R-:W-:Y:S01]  /*4590*/  IMAD.SHL.U32 R233, R233, 0x2, RZ ;  /* 0x00000002e9e97824 */ /* 0x000fe200078e00ff */
[----:B------:R-:W-:Y:S04]  /*45a0*/  LDSM.16.M88.4 R76, [R232+0x2000] ;  /* 0x00200000e84c783b */ /* 0x000fe80000000200 */
[----:B------:R-:W1:Y:S01]  /*45b0*/  LDSM.16.M88.4 R24, [R233+0x8000] ;  /* 0x00800000e918783b */ /* 0x000e620000000200 */
[----:B------:R-:W-:-:S02]  /*45c0*/  IADD3 R2, R233, 0x8000, RZ ;  /* 0x00008000e9027810 */ /* 0x000fc40007ffe0ff */
[----:B------:R-:W-:Y:S01]  /*45d0*/  IADD3 R231, R233, 0x8020, RZ ;  /* 0x00008020e9e77810 */ /* 0x000fe20007ffe0ff */
[----:B------:R-:W5:Y:S01]  /*45e0*/  LDSM.16.M88.4 R16, [R233+0x8800] ;  /* 0x00880000e910783b */ /* 0x000f620000000200 */
[----:B------:R-:W-:Y:S01]  /*45f0*/  @P1 IADD3 R231, R2, -0x20, RZ ;  /* 0xffffffe002e71810 */ /* 0x000fe20007ffe0ff */
[----:B------:R-:W-:Y:S02]  /*4600*/  IMAD.MOV.U32 R2, RZ, RZ, 0x40 ;  /* 0x00000040ff027424 */ /* 0x000fe400078e00ff */
[----:B------:R-:W3:Y:S01]  /*4610*/  LDSM.16.M88.4 R60, [R233+0x9000] ;  /* 0x00900000e93c783b */ /* 0x000ee20000000200 */
[C---:B------:R-:W-:Y:S02]  /*4620*/  IADD3 R223, R231.reuse, 0x800, RZ ;  /* 0x00000800e7df7810 */ /* 0x040fe40007ffe0ff */
[----:B------:R-:W-:Y:S01]  /*4630*/  SEL R2, R2, 0xffffffc0, !P2 ;  /* 0xffffffc002027807 */ /* 0x000fe20005000000 */
[----:B------:R-:W4:Y:S01]  /*4640*/  LDSM.16.M88.4 R12, [R233+0x9800] ;  /* 0x00980000e90c783b */ /* 0x000f220000000200 */
[----:B------:R-:W-:-:S02]  /*4650*/  IADD3 R222, R231, 0x1000, RZ ;  /* 0x00001000e7de7810 */ /* 0x000fc40007ffe0ff */
[----:B------:R-:W-:Y:S01]  /*4660*/  IADD3 R221, R231, 0x1800, RZ ;  /* 0x00001800e7dd7810 */ /* 0x000fe20007ffe0ff */
[----:B------:R-:W2:Y:S01]  /*4670*/  LDSM.16.M88.4 R44, [R231] ;  /* 0x00000000e72c783b */ /* 0x000ea20000000200 */
[----:B------:R-:W-:Y:S01]  /*4680*/  IMAD.IADD R227, R233, 0x1, R2 ;  /* 0x00000001e9e37824 */ /* 0x000fe200078e0202 */
[----:B------:R-:W-:Y:S01]  /*4690*/  IADD3 R219, R231, 0x2000, RZ ;  /* 0x00002000e7db7810 */ /* 0x000fe20007ffe0ff */
[----:B------:R-:W-:Y:S01]  /*46a0*/  IMAD.IADD R220, R2, 0x1, R231 ;  /* 0x0000000102dc7824 */ /* 0x000fe200078e02e7 */
[----:B------:R-:W2:Y:S01]  /*46b0*/  LDSM.16.M88.4 R32, [R231+0x800] ;  /* 0x00080000e720783b */ /* 0x000ea20000000200 */
[----:B------:R-:W-:Y:S02]  /*46c0*/  LEA R2, R81, UR6, 0x4 ;  /* 0x0000000651027c11 */ /* 0x000fe4000f8e20ff */
[C---:B------:R-:W-:Y:S01]  /*46d0*/  IADD3 R218, R231.reuse, 0x2800, RZ ;  /* 0x00002800e7da7810 */ /* 0x040fe20007ffe0ff */
[----:B------:R-:W2:Y:S01]  /*46e0*/  LDSM.16.M88.4 R68, [R231+0x1000] ;  /* 0x00100000e744783b */ /* 0x000ea20000000200 */
[----:B------:R-:W-:Y:S01]  /*46f0*/  IADD3 R3, R2, 0x1, R3 ;  /* 0x0000000102037810 */ /* 0x000fe20007ffe003 */
[----:B------:R-:W-:Y:S01]  /*4700*/  IMAD.U32 R2, RZ, RZ, UR7 ;  /* 0x00000007ff027e24 */ /* 0x000fe2000f8e00ff */
[C---:B------:R-:W-:Y:S01]  /*4710*/  IADD3 R217, R231.reuse, 0x3000, RZ ;  /* 0x00003000e7d97810 */ /* 0x040fe20007ffe0ff */
[----:B------:R-:W2:Y:S01]  /*4720*/  LDSM.16.M88.4 R48, [R231+0x1800] ;  /* 0x00180000e730783b */ /* 0x000ea20000000200 */
[----:B------:R-:W-:-:S02]  /*4730*/  IADD3 R216, R231, 0x3800, RZ ;  /* 0x00003800e7d87810 */ /* 0x000fc40007ffe0ff */
[----:B------:R-:W-:Y:S01]  /*4740*/  IADD3 R3, R2, -UR29, R3 ;  /* 0x8000001d02037c10 */ /* 0x000fe2000fffe003 */
[----:B------:R-:W2:Y:S01]  /*4750*/  LDSM.16.M88.4 R8, [R227+0x8000] ;  /* 0x00800000e308783b */ /* 0x000ea20000000200 */
[----:B------:R-:W-:Y:S02]  /*4760*/  IADD3 R215, R231, 0x4000, RZ ;  /* 0x00004000e7d77810 */ /* 0x000fe40007ffe0ff */
[----:B------:R-:W-:Y:S01]  /*4770*/  IADD3 R167, R3, c[0x0][0x2e8], RZ ;  /* 0x0000ba0003a77a10 */ /* 0x000fe20007ffe0ff */
[----:B------:R-:W-:Y:S01]  /*4780*/  LDSM.16.M88.4 R72, [R220] ;  /* 0x00000000dc48783b */ /* 0x000fe20000000200 */
[----:B------:R-:W-:Y:S02]  /*4790*/  IADD3 R214, R231, 0x4800, RZ ;  /* 0x00004800e7d67810 */ /* 0x000fe40007ffe0ff */
[C---:B------:R-:W-:Y:S01]  /*47a0*/  IADD3 R2, R167.reuse, 0x8, RZ ;  /* 0x00000008a7027810 */ /* 0x040fe20007ffe0ff */
[----:B-1----:R-:W-:Y:S01]  /*47b0*/  HMMA.16816.F32.BF16 R28, R52, R24, RZ ;  /* 0x00000018341c723c */ /* 0x002fe200000418ff */
[----:B------:R-:W-:-:S02]  /*47c0*/  IMNMX R167, R167, UR7, PT ;  /* 0x00000007a7a77c17 */ /* 0x000fc4000b800200 */
[----:B------:R-:W-:Y:S02]  /*47d0*/  IMNMX R2, R2, UR7, PT ;  /* 0x0000000702027c17 */ /* 0x000fe4000b800200 */
[C---:B------:R-:W-:Y:S02]  /*47e0*/  IADD3 R213, R231.reuse, 0x5000, RZ ;  /* 0x00005000e7d57810 */ /* 0x040fe40007ffe0ff */
[C---:B------:R-:W-:Y:S01]  /*47f0*/  IADD3 R212, R231.reuse, 0x5800, RZ ;  /* 0x00005800e7d47810 */ /* 0x040fe20007ffe0ff */
[----:B-----5:R-:W-:Y:S01]  /*4800*/  HMMA.16816.F32.BF16 R20, R52, R16, RZ ;  /* 0x000000103414723c */ /* 0x020fe200000418ff */
[C---:B------:R-:W-:Y:S02]  /*4810*/  IADD3 R211, R231.reuse, 0x6000, RZ ;  /* 0x00006000e7d37810 */ /* 0x040fe40007ffe0ff */
[C---:B------:R-:W-:Y:S02]  /*4820*/  IADD3 R210, R231.reuse, 0x6800, RZ ;  /* 0x00006800e7d27810 */ /* 0x040fe40007ffe0ff */
[----:B------:R-:W-:-:S02]  /*4830*/  IADD3 R209, R231, 0x7000, RZ ;  /* 0x00007000e7d17810 */ /* 0x000fc40007ffe0ff */
[----:B------:R-:W-:Y:S01]  /*4840*/  IADD3 R208, R231, 0x7800, RZ ;  /* 0x00007800e7d07810 */ /* 0x000fe20007ffe0ff */
[C---:B------:R-:W-:Y:S08]  /*4850*/  HMMA.16816.F32.BF16 R24, R52.reuse, R26, RZ ;  /* 0x0000001a3418723c */ /* 0x040ff000000418ff */
[C---:B------:R-:W-:Y:S08]  /*4860*/  HMMA.16816.F32.BF16 R16, R52.reuse, R18, RZ ;  /* 0x000000123410723c */ /* 0x040ff000000418ff */
[C---:B---3--:R-:W-:Y:S08]  /*4870*/  HMMA.16816.F32.BF16 R64, R52.reuse, R60, RZ ;  /* 0x0000003c3440723c */ /* 0x048ff000000418ff */
[C---:B------:R-:W-:Y:S08]  /*4880*/  HMMA.16816.F32.BF16 R60, R52.reuse, R62, RZ ;  /* 0x0000003e343c723c */ /* 0x040ff000000418ff */
[C---:B----4-:R-:W-:Y:S08]  /*4890*/  HMMA.16816.F32.BF16 R56, R52.reuse, R12, RZ ;  /* 0x0000000c3438723c */ /* 0x050ff000000418ff */
[----:B------:R-:W-:Y:S01]  /*48a0*/  HMMA.16816.F32.BF16 R52, R52, R14, RZ ;  /* 0x0000000e3434723c */ /* 0x000fe200000418ff */
[----:B------:R-:W1:Y:S07]  /*48b0*/  LDSM.16.M88.4 R12, [R227+0x8800] ;  /* 0x00880000e30c783b */ /* 0x000e6e0000000200 */
[C---:B--2---:R-:W-:Y:S08]  /*48c0*/  HMMA.16816.F32.BF16 R28, R36.reuse, R44, R28 ;  /* 0x0000002c241c723c */ /* 0x044ff0000004181c */
[C---:B------:R-:W-:Y:S01]  /*48d0*/  HMMA.16816.F32.BF16 R24, R36.reuse, R46, R24 ;  /* 0x0000002e2418723c */ /* 0x040fe20000041818 */
[----:B------:R-:W-:Y:S07]  /*48e0*/  LDSM.16.M88.4 R44, [R227+0x9800] ;  /* 0x00980000e32c783b */ /* 0x000fee0000000200 */
[C---:B------:R-:W-:Y:S08]  /*48f0*/  HMMA.16816.F32.BF16 R20, R36.reuse, R32, R20 ;  /* 0x000000202414723c */ /* 0x040ff00000041814 */
        /* <DEDUP_REMOVED lines=8> */
[----:B------:R-:W-:Y:S03]  /*4980*/  LDSM.16.M88.4 R48, [R233+0xa000] ;  /* 0x00a00000e930783b */ /* 0x000fe60000000200 */
[C---:B------:R-:W-:Y:S08]  /*4990*/  HMMA.16816.F32.BF16 R28, R40.reuse, R8, R28 ;  /* 0x00000008281c723c */ /* 0x040ff0000004181c */
[C---:B------:R-:W-:Y:S01]  /*49a0*/  HMMA.16816.F32.BF16 R24, R40.reuse, R10, R24 ;  /* 0x0000000a2818723c */ /* 0x040fe20000041818 */
[----:B------:R-:W3:Y:S07]  /*49b0*/  LDSM.16.M88.4 R8, [R229] ;  /* 0x00000000e508783b */ /* 0x000eee0000000200 */
        /* <DEDUP_REMOVED lines=8> */
[----:B------:R-:W4:Y:S04]  /*4a40*/  LDSM.16.M88.4 R44, [R233+0xa800] ;  /* 0x00a80000e92c783b */ /* 0x000f280000000200 */
[----:B------:R-:W5:Y:S03]  /*4a50*/  LDSM.16.M88.4 R40, [R233+0xb000] ;  /* 0x00b00000e928783b */ /* 0x000f660000000200 */
[C---:B---3--:R-:W-:Y:S08]  /*4a60*/  HMMA.16816.F32.BF16 R64, R8.reuse, R36, R64 ;  /* 0x000000240840723c */ /* 0x048ff00000041840 */
[C---:B------:R-:W-:Y:S01]  /*4a70*/  HMMA.16816.F32.BF16 R60, R8.reuse, R38, R60 ;  /* 0x00000026083c723c */ /* 0x040fe2000004183c */
[----:B------:R-:W3:Y:S07]  /*4a80*/  LDSM.16.M88.4 R36, [R233+0xb800] ;  /* 0x00b80000e924783b */ /* 0x000eee0000000200 */
[C---:B------:R-:W-:Y:S08]  /*4a90*/  HMMA.16816.F32.BF16 R28, R8.reuse, R72, R28 ;  /* 0x00000048081c723c */ /* 0x040ff0000004181c */
        /* <DEDUP_REMOVED lines=8> */
[----:B------:R-:W1:Y:S03]  /*4b20*/  LDSM.16.M88.4 R8, [R231+0x2800] ;  /* 0x00280000e708783b */ /* 0x000e660000000200 */
[C---:B--2---:R-:W-:Y:S08]  /*4b30*/  HMMA.16816.F32.BF16 R28, R32.reuse, R48, R28 ;  /* 0x00000030201c723c */ /* 0x044ff0000004181c */
[C---:B------:R-:W-:Y:S01]  /*4b40*/  HMMA.16816.F32.BF16 R24, R32.reuse, R50, R24 ;  /* 0x000000322018723c */ /* 0x040fe20000041818 */
[----:B------:R-:W-:Y:S07]  /*4b50*/  LDSM.16.M88.4 R48, [R230+0x2000] ;  /* 0x00200000e630783b */ /* 0x000fee0000000200 */
[C---:B----4-:R-:W-:Y:S08]  /*4b60*/  HMMA.16816.F32.BF16 R20, R32.reuse, R44, R20 ;  /* 0x0000002c2014723c */ /* 0x050ff00000041814 */
[C---:B------:R-:W-:Y:S01]  /*4b70*/  HMMA.16816.F32.BF16 R16, R32.reuse, R46, R16 ;  /* 0x0000002e2010723c */ /* 0x040fe20000041810 */
[----:B------:R-:W2:Y:S07]  /*4b80*/  LDSM.16.M88.4 R44, [R227+0xa000] ;  /* 0x00a00000e32c783b */ /* 0x000eae0000000200 */
[C---:B-----5:R-:W-:Y:S08]  /*4b90*/  HMMA.16816.F32.BF16 R64, R32.reuse, R40, R64 ;  /* 0x000000282040723c */ /* 0x060ff00000041840 */
[C---:B------:R-:W-:Y:S01]  /*4ba0*/  HMMA.16816.F32.BF16 R60, R32.reuse, R42, R60 ;  /* 0x0000002a203c723c */ /* 0x040fe2000004183c */
[----:B------:R-:W4:Y:S07]  /*4bb0*/  LDSM.16.M88.4 R40, [R227+0xa800] ;  /* 0x00a80000e328783b */ /* 0x000f2e0000000200 */
[C---:B---3--:R-:W-:Y:S08]  /*4bc0*/  HMMA.16816.F32.BF16 R56, R32.reuse, R36, R56 ;  /* 0x000000242038723c */ /* 0x048ff00000041838 */
        /* <DEDUP_REMOVED lines=8> */
[----:B------:R-:W1:Y:S07]  /*4c50*/  LDSM.16.M88.4 R8, [R220+0x2000] ;  /* 0x00200000dc08783b */ /* 0x000e6e0000000200 */
[C---:B------:R-:W-:Y:S08]  /*4c60*/  HMMA.16816.F32.BF16 R56, R76.reuse, R68, R56 ;  /* 0x000000444c38723c */ /* 0x040ff00000041838 */
[C---:B------:R-:W-:Y:S08]  /*4c70*/  HMMA.16816.F32.BF16 R64, R76.reuse, R72, R64 ;  /* 0x000000484c40723c */ /* 0x040ff00000041840 */
[C---:B------:R-:W-:Y:S08]  /*4c80*/  HMMA.16816.F32.BF16 R60, R76.reuse, R74, R60 ;  /* 0x0000004a4c3c723c */ /* 0x040ff0000004183c */
[----:B------:R-:W-:Y:S01]  /*4c90*/  HMMA.16816.F32.BF16 R68, R76, R70, R52 ;  /* 0x000000464c44723c */ /* 0x000fe20000041834 */
[----:B------:R-:W1:Y:S07]  /*4ca0*/  LDSM.16.M88.4 R52, [R220+0x2800] ;  /* 0x00280000dc34783b */ /* 0x000e6e0000000200 */
[C---:B--2---:R-:W-:Y:S08]  /*4cb0*/  HMMA.16816.F32.BF16 R28, R48.reuse, R44, R28 ;  /* 0x0000002c301c723c */ /* 0x044ff0000004181c */
[C---:B------:R-:W-:Y:S01]  /*4cc0*/  HMMA.16816.F32.BF16 R24, R48.reuse, R46, R24 ;  /* 0x0000002e3018723c */ /* 0x040fe20000041818 */
[----:B------:R-:W2:Y:S07]  /*4cd0*/  LDSM.16.M88.4 R44, [R220+0x3000] ;  /* 0x00300000dc2c783b */ /* 0x000eae0000000200 */
[C---:B----4-:R-:W-:Y:S08]  /*4ce0*/  HMMA.16816.F32.BF16 R20, R48.reuse, R40, R20 ;  /* 0x000000283014723c */ /* 0x050ff00000041814 */
[C---:B------:R-:W-:Y:S01]  /*4cf0*/  HMMA.16816.F32.BF16 R16, R48.reuse, R42, R16 ;  /* 0x0000002a3010723c */ /* 0x040fe20000041810 */
[----:B------:R-:W4:Y:S07]  /*4d00*/  LDSM.16.M88.4 R40, [R220+0x3800] ;  /* 0x00380000dc28783b */ /* 0x000f2e0000000200 */
[C---:B---3--:R-:W-:Y:S08]  /*4d10*/  HMMA.16816.F32.BF16 R64, R48.reuse, R36, R64 ;  /* 0x000000243040723c */ /* 0x048ff00000041840 */
[C---:B------:R-:W-:Y:S01]  /*4d20*/  HMMA.16816.F32.BF16 R60, R48.reuse, R38, R60 ;  /* 0x00000026303c723c */ /* 0x040fe2000004183c */
[----:B------:R-:W-:Y:S07]  /*4d30*/  LDSM.16.M88.4 R36, [R234+0x4000] ;  /* 0x00400000ea24783b */ /* 0x000fee0000000200 */
[C---:B-----5:R-:W-:Y:S08]  /*4d40*/  HMMA.16816.F32.BF16 R56, R48.reuse, R32, R56 ;  /* 0x000000203038723c */ /* 0x060ff00000041838 */
[----:B------:R-:W-:Y:S01]  /*4d50*/  HMMA.16816.F32.BF16 R68, R48, R34, R68 ;  /* 0x000000223044723c */ /* 0x000fe20000041844 */
[----:B------:R-:W3:Y:S04]  /*4d60*/  LDSM.16.M88.4 R32, [R233+0xc000] ;  /* 0x00c00000e920783b */ /* 0x000ee80000000200 */
        /* <DEDUP_REMOVED lines=9> */
[----:B------:R-:W-:Y:S04]  /*4e00*/  LDSM.16.M88.4 R60, [R232+0x4000] ;  /* 0x00400000e83c783b */ /* 0x000fe80000000200 */
[----:B------:R-:W2:Y:S03]  /*4e10*/  LDSM.16.M88.4 R44, [R231+0x4000] ;  /* 0x00400000e72c783b */ /* 0x000ea60000000200 */
[C---:B----4-:R-:W-:Y:S08]  /*4e20*/  HMMA.16816.F32.BF16 R56, R12.reuse, R40, R56 ;  /* 0x000000280c38723c */ /* 0x050ff00000041838 */
[----:B------:R-:W-:Y:S01]  /*4e30*/  HMMA.16816.F32.BF16 R68, R12, R42, R68 ;  /* 0x0000002a0c44723c */ /* 0x000fe20000041844 */
[----:B------:R-:W4:Y:S04]  /*4e40*/  LDSM.16.M88.4 R12, [R231+0x4800] ;  /* 0x00480000e70c783b */ /* 0x000f280000000200 */
[----:B------:R-:W-:Y:S03]  /*4e50*/  LDSM.16.M88.4 R40, [R230+0x4000] ;  /* 0x00400000e628783b */ /* 0x000fe60000000200 */
[C---:B---3--:R-:W-:Y:S08]  /*4e60*/  HMMA.16816.F32.BF16 R28, R36.reuse, R32, R28 ;  /* 0x00000020241c723c */ /* 0x048ff0000004181c */
[C---:B------:R-:W-:Y:S01]  /*4e70*/  HMMA.16816.F32.BF16 R24, R36.reuse, R34, R24 ;  /* 0x000000222418723c */ /* 0x040fe20000041818 */
[----:B------:R-:W3:Y:S07]  /*4e80*/  LDSM.16.M88.4 R32, [R231+0x5000] ;  /* 0x00500000e720783b */ /* 0x000eee0000000200 */
[C---:B-1----:R-:W-:Y:S08]  /*4e90*/  HMMA.16816.F32.BF16 R20, R36.reuse, R8, R20 ;  /* 0x000000082414723c */ /* 0x042ff00000041814 */
[C---:B------:R-:W-:Y:S01]  /*4ea0*/  HMMA.16816.F32.BF16 R16, R36.reuse, R10, R16 ;  /* 0x0000000a2410723c */ /* 0x040fe20000041810 */
[----:B------:R-:W1:Y:S07]  /*4eb0*/  LDSM.16.M88.4 R8, [R231+0x5800] ;  /* 0x00580000e708783b */ /* 0x000e6e0000000200 */
[C---:B-----5:R-:W-:Y:S08]  /*4ec0*/  HMMA.16816.F32.BF16 R64, R36.reuse, R52, R64 ;  /* 0x000000342440723c */ /* 0x060ff00000041840 */
[C---:B------:R-:W-:Y:S01]  /*4ed0*/  HMMA.16816.F32.BF16 R72, R36.reuse, R54, R72 ;  /* 0x000000362448723c */ /* 0x040fe20000041848 */
[----:B------:R-:W-:Y:S07]  /*4ee0*/  LDSM.16.M88.4 R52, [R229+0x4000] ;  /* 0x00400000e534783b */ /* 0x000fee0000000200 */
[C---:B------:R-:W-:Y:S08]  /*4ef0*/  HMMA.16816.F32.BF16 R56, R36.reuse, R48, R56 ;  /* 0x000000302438723c */ /* 0x040ff00000041838 */
[----:B------:R-:W-:Y:S01]  /*4f00*/  HMMA.16816.F32.BF16 R68, R36, R50, R68 ;  /* 0x000000322444723c */ /* 0x000fe20000041844 */
[----:B------:R-:W5:Y:S04]  /*4f10*/  LDSM.16.M88.4 R36, [R227+0xc000] ;  /* 0x00c00000e324783b */ /* 0x000f680000000200 */
[----:B------:R-:W-:Y:S03]  /*4f20*/  LDSM.16.M88.4 R48, [R227+0xd000] ;  /* 0x00d00000e330783b */ /* 0x000fe60000000200 */
        /* <DEDUP_REMOVED lines=8> */
[----:B------:R-:W3:Y:S07]  /*4fb0*/  LDSM.16.M88.4 R32, [R220+0x4000] ;  /* 0x00400000dc20783b */ /* 0x000eee0000000200 */
[C---:B-1----:R-:W-:Y:S08]  /*4fc0*/  HMMA.16816.F32.BF16 R56, R60.reuse, R8, R56 ;  /* 0x000000083c38723c */ /* 0x042ff00000041838 */
[----:B------:R-:W-:Y:S01]  /*4fd0*/  HMMA.16816.F32.BF16 R68, R60, R10, R68 ;  /* 0x0000000a3c44723c */ /* 0x000fe20000041844 */
[----:B------:R-:W1:Y:S04]  /*4fe0*/  LDSM.16.M88.4 R8, [R220+0x4800] ;  /* 0x00480000dc08783b */ /* 0x000e680000000200 */
[----:B------:R-:W-:Y:S03]  /*4ff0*/  LDSM.16.M88.4 R60, [R233+0xf000] ;  /* 0x00f00000e93c783b */ /* 0x000fe60000000200 */
[C---:B-----5:R-:W-:Y:S08]  /*5000*/  HMMA.16816.F32.BF16 R28, R40.reuse, R36, R28 ;  /* 0x00000024281c723c */ /* 0x060ff0000004181c */
[C---:B------:R-:W-:Y:S01]  /*5010*/  HMMA.16816.F32.BF16 R24, R40.reuse, R38, R24 ;  /* 0x000000262818723c */ /* 0x040fe20000041818 */
[----:B------:R-:W5:Y:S07]  /*5020*/  LDSM.16.M88.4 R36, [R220+0x5000] ;  /* 0x00500000dc24783b */ /* 0x000f6e0000000200 */
[C---:B--2---:R-:W-:Y:S08]  /*5030*/  HMMA.16816.F32.BF16 R20, R40.reuse, R44, R20 ;  /* 0x0000002c2814723c */ /* 0x044ff00000041814 */
[C---:B------:R-:W-:Y:S01]  /*5040*/  HMMA.16816.F32.BF16 R16, R40.reuse, R46, R16 ;  /* 0x0000002e2810723c */ /* 0x040fe20000041810 */
[----:B------:R-:W2:Y:S07]  /*5050*/  LDSM.16.M88.4 R44, [R220+0x5800] ;  /* 0x00580000dc2c783b */ /* 0x000eae0000000200 */
[C---:B------:R-:W-:Y:S08]  /*5060*/  HMMA.16816.F32.BF16 R64, R40.reuse, R48, R64 ;  /* 0x000000302840723c */ /* 0x040ff00000041840 */
[C---:B------:R-:W-:Y:S01]  /*5070*/  HMMA.16816.F32.BF16 R72, R40.reuse, R50, R72 ;  /* 0x000000322848723c */ /* 0x040fe20000041848 */
[----:B------:R-:W-:Y:S07]  /*5080*/  LDSM.16.M88.4 R48, [R233+0xe800] ;  /* 0x00e80000e930783b */ /* 0x000fee0000000200 */
[C---:B----4-:R-:W-:Y:S08]  /*5090*/  HMMA.16816.F32.BF16 R56, R40.reuse, R12, R56 ;  /* 0x0000000c2838723c */ /* 0x050ff00000041838 */
[----:B------:R-:W-:Y:S01]  /*50a0*/  HMMA.16816.F32.BF16 R68, R40, R14, R68 ;  /* 0x0000000e2844723c */ /* 0x000fe20000041844 */
[----:B------:R-:W-:Y:S04]  /*50b0*/  LDSM.16.M88.4 R40, [R234+0x6000] ;  /* 0x00600000ea28783b */ /* 0x000fe80000000200 */
[----:B------:R-:W4:Y:S03]  /*50c0*/  LDSM.16.M88.4 R12, [R233+0xe000] ;  /* 0x00e00000e90c783b */ /* 0x000f260000000200 */
[C---:B---3--:R-:W-:Y:S08]  /*50d0*/  HMMA.16816.F32.BF16 R28, R52.reuse, R32, R28 ;  /* 0x00000020341c723c */ /* 0x048ff0000004181c */
[C---:B------:R-:W-:Y:S01]  /*50e0*/  HMMA.16816.F32.BF16 R24, R52.reuse, R34, R24 ;  /* 0x000000223418723c */ /* 0x040fe20000041818 */
[----:B------:R-:W3:Y:S07]  /*50f0*/  LDSM.16.M88.4 R32, [R233+0xf800] ;  /* 0x00f80000e920783b */ /* 0x000eee0000000200 */
[C---:B-1----:R-:W-:Y:S08]  /*5100*/  HMMA.16816.F32.BF16 R20, R52.reuse, R8, R20 ;  /* 0x000000083414723c */ /* 0x042ff00000041814 */
[C---:B------:R-:W-:Y:S01]  /*5110*/  HMMA.16816.F32.BF16 R16, R52.reuse, R10, R16 ;  /* 0x0000000a3410723c */ /* 0x040fe20000041810 */
[----:B------:R-:W-:Y:S07]  /*5120*/  LDSM.16.M88.4 R8, [R231+0x6000] ;  /* 0x00600000e708783b */ /* 0x000fee0000000200 */
[C---:B-----5:R-:W-:Y:S08]  /*5130*/  HMMA.16816.F32.BF16 R64, R52.reuse, R36, R64 ;  /* 0x000000243440723c */ /* 0x060ff00000041840 */
[C---:B------:R-:W-:Y:S01]  /*5140*/  HMMA.16816.F32.BF16 R72, R52.reuse, R38, R72 ;  /* 0x000000263448723c */ /* 0x040fe20000041848 */
[----:B------:R-:W1:Y:S07]  /*5150*/  LDSM.16.M88.4 R36, [R232+0x6000] ;  /* 0x00600000e824783b */ /* 0x000e6e0000000200 */
[C---:B--2---:R-:W-:Y:S08]  /*5160*/  HMMA.16816.F32.BF16 R56, R52.reuse, R44, R56 ;  /* 0x0000002c3438723c */ /* 0x044ff00000041838 */
[----:B------:R-:W-:Y:S01]  /*5170*/  HMMA.16816.F32.BF16 R68, R52, R46, R68 ;  /* 0x0000002e3444723c */ /* 0x000fe20000041844 */
[----:B------:R-:W-:Y:S04]  /*5180*/  LDSM.16.M88.4 R44, [R231+0x7000] ;  /* 0x00700000e72c783b */ /* 0x000fe80000000200 */
[----:B------:R-:W-:Y:S03]  /*5190*/  LDSM.16.M88.4 R52, [R227+0xe800] ;  /* 0x00e80000e334783b */ /* 0x000fe60000000200 */
[C---:B----4-:R-:W-:Y:S08]  /*51a0*/  HMMA.16816.F32.BF16 R28, R40.reuse, R12, R28 ;  /* 0x0000000c281c723c */ /* 0x050ff0000004181c */
[C---:B------:R-:W-:Y:S01]  /*51b0*/  HMMA.16816.F32.BF16 R24, R40.reuse, R14, R24 ;  /* 0x0000000e2818723c */ /* 0x040fe20000041818 */
[----:B------:R-:W2:Y:S07]  /*51c0*/  LDSM.16.M88.4 R12, [R231+0x6800] ;  /* 0x00680000e70c783b */ /* 0x000eae0000000200 */
[C---:B------:R-:W-:Y:S08]  /*51d0*/  HMMA.16816.F32.BF16 R20, R40.reuse, R48, R20 ;  /* 0x000000302814723c */ /* 0x040ff00000041814 */
[C---:B------:R-:W-:Y:S01]  /*51e0*/  HMMA.16816.F32.BF16 R16, R40.reuse, R50, R16 ;  /* 0x000000322810723c */ /* 0x040fe20000041810 */
[----:B------:R-:W-:Y:S07]  /*51f0*/  LDSM.16.M88.4 R48, [R231+0x7800] ;  /* 0x00780000e730783b */ /* 0x000fee0000000200 */
[C---:B------:R-:W-:Y:S08]  /*5200*/  HMMA.16816.F32.BF16 R64, R40.reuse, R60, R64 ;  /* 0x0000003c2840723c */ /* 0x040ff00000041840 */
[C---:B------:R-:W-:Y:S01]  /*5210*/  HMMA.16816.F32.BF16 R72, R40.reuse, R62, R72 ;  /* 0x0000003e2848723c */ /* 0x040fe20000041848 */
[----:B------:R-:W-:Y:S07]  /*5220*/  LDSM.16.M88.4 R60, [R220+0x6000] ;  /* 0x00600000dc3c783b */ /* 0x000fee0000000200 */
[C---:B---3--:R-:W-:Y:S08]  /*5230*/  HMMA.16816.F32.BF16 R56, R40.reuse, R32, R56 ;  /* 0x000000202838723c */ /* 0x048ff00000041838 */
[----:B------:R-:W-:Y:S01]  /*5240*/  HMMA.16816.F32.BF16 R68, R40, R34, R68 ;  /* 0x000000222844723c */ /* 0x000fe20000041844 */
[----:B------:R-:W-:Y:S04]  /*5250*/  LDSM.16.M88.4 R32, [R230+0x6000] ;  /* 0x00600000e620783b */ /* 0x000fe80000000200 */
[----:B------:R-:W3:Y:S03]  /*5260*/  LDSM.16.M88.4 R40, [R227+0xe000] ;  /* 0x00e00000e328783b */ /* 0x000ee60000000200 */
[C---:B-1----:R-:W-:Y:S08]  /*5270*/  HMMA.16816.F32.BF16 R28, R36.reuse, R8, R28 ;  /* 0x00000008241c723c */ /* 0x042ff0000004181c */
[C---:B------:R-:W-:Y:S01]  /*5280*/  HMMA.16816.F32.BF16 R24, R36.reuse, R10, R24 ;  /* 0x0000000a2418723c */ /* 0x040fe20000041818 */
[----:B------:R-:W-:Y:S07]  /*5290*/  LDSM.16.M88.4 R8, [R227+0xf000] ;  /* 0x00f00000e308783b */ /* 0x000fee0000000200 */
[C---:B--2---:R-:W-:Y:S01]  /*52a0*/  HMMA.16816.F32.BF16 R76, R36.reuse, R12, R20 ;  /* 0x0000000c244c723c */ /* 0x044fe20000041814 */
[----:B------:R-:W1:Y:S07]  /*52b0*/  LDSM.16.M88.4 R20, [R229+0x6000] ;  /* 0x00600000e514783b */ /* 0x000e6e0000000200 */
[C---:B------:R-:W-:Y:S01]  /*52c0*/  HMMA.16816.F32.BF16 R16, R36.reuse, R14, R16 ;  /* 0x0000000e2410723c */ /* 0x040fe20000041810 */
[----:B------:R-:W2:Y:S07]  /*52d0*/  LDSM.16.M88.4 R12, [R220+0x6800] ;  /* 0x00680000dc0c783b */ /* 0x000eae0000000200 */
[----:B------:R-:W-:Y:S08]  /*52e0*/  HMMA.16816.F32.BF16 R64, R36, R44, R64 ;  /* 0x0000002c2440723c */ /* 0x000ff00000041840 */
[C---:B---3--:R-:W-:Y:S07]  /*52f0*/  HMMA.16816.F32.BF16 R28, R32.reuse, R40, R28 ;  /* 0x00000028201c723c */ /* 0x048fee000004181c */
[----:B------:R-:W-:Y:S01]  /*5300*/  IADD3 R40, R238, UR17, RZ ;  /* 0x00000011ee287c10 */ /* 0x000fe2000fffe0ff */
[----:B------:R-:W-:Y:S03]  /*5310*/  HMMA.16816.F32.BF16 R24, R32, R42, R24 ;  /* 0x0000002a2018723c */ /* 0x000fe60000041818 */
[C---:B------:R-:W-:Y:S01]  /*5320*/  IADD3 R6, R40.reuse, 0x8, RZ ;  /* 0x0000000828067810 */ /* 0x040fe20007ffe0ff */
[----:B------:R-:W-:Y:S01]  /*5330*/  I2F R41, R40 ;  /* 0x0000002800297306 */ /* 0x000fe20000201400 */
[----:B------:R-:W-:-:S02]  /*5340*/  IADD3 R45, R40, 0x10, RZ ;  /* 0x00000010282d7810 */ /* 0x000fc40007ffe0ff */
[----:B------:R-:W-:Y:S01]  /*5350*/  IADD3 R43, R40, 0x9, RZ ;  /* 0x00000009282b7810 */ /* 0x000fe20007ffe0ff */
[----:B------:R-:W-:Y:S01]  /*5360*/  HMMA.16816.F32.BF16 R76, R32, R52, R76 ;  /* 0x00000034204c723c */ /* 0x000fe2000004184c */
[CC--:B------:R-:W-:Y:S02]  /*5370*/  ISETP.GE.AND P4, PT, R6.reuse, R167.reuse, PT ;  /* 0x000000a70600720c */ /* 0x0c0fe40003f86270 */
[-C--:B------:R-:W-:Y:S01]  /*5380*/  ISETP.GE.AND P1, PT, R6, R2.reuse, PT ;  /* 0x000000020600720c */ /* 0x080fe20003f26270 */
[----:B------:R-:W3:Y:S01]  /*5390*/  I2F R3, R6 ;  /* 0x0000000600037306 */ /* 0x000ee20000201400 */
[CC--:B------:R-:W-:Y:S02]  /*53a0*/  ISETP.GE.AND P0, PT, R43.reuse, R167.reuse, PT ;  /* 0x000000a72b00720c */ /* 0x0c0fe40003f06270 */
[----:B------:R-:W-:Y:S01]  /*53b0*/  ISETP.GE.AND P5, PT, R43, R2, PT ;  /* 0x000000022b00720c */ /* 0x000fe20003fa6270 */
[----:B------:R-:W-:Y:S01]  /*53c0*/  HMMA.16816.F32.BF16 R72, R36, R46, R72 ;  /* 0x0000002e2448723c */ /* 0x000fe20000041848 */
[----:B------:R-:W-:-:S03]  /*53d0*/  ISETP.GE.AND P2, PT, R45, R167, PT ;  /* 0x000000a72d00720c */ /* 0x000fc60003f46270 */
[----:B------:R-:W4:Y:S04]  /*53e0*/  I2F R42, R43 ;  /* 0x0000002b002a7306 */ /* 0x000f280000201400 */
[----:B-1----:R-:W-:Y:S08]  /*53f0*/  HMMA.16816.F32.BF16 R28, R20, R60, R28 ;  /* 0x0000003c141c723c */ /* 0x002ff0000004181c */
[----:B------:R-:W-:Y:S08]  /*5400*/  HMMA.16816.F32.BF16 R16, R32, R54, R16 ;  /* 0x000000362010723c */ /* 0x000ff00000041810 */
[----:B------:R-:W-:Y:S08]  /*5410*/  HMMA.16816.F32.BF16 R24, R20, R62, R24 ;  /* 0x0000003e1418723c */ /* 0x000ff00000041818 */
[----:B------:R-:W-:Y:S07]  /*5420*/  HMMA.16816.F32.BF16 R64, R32, R8, R64 ;  /* 0x000000082040723c */ /* 0x000fee0000041840 */
[----:B------:R-:W-:Y:S01]  /*5430*/  IADD3 R8, R40, 0x1, RZ ;  /* 0x0000000128087810 */ /* 0x000fe20007ffe0ff */
[----:B------:R-:W-:Y:S03]  /*5440*/  HMMA.16816.F32.BF16 R56, R36, R48, R56 ;  /* 0x000000302438723c */ /* 0x000fe60000041838 */
[----:B------:R-:W1:Y:S01]  /*5450*/  I2F R4, R8 ;  /* 0x0000000800047306 */ /* 0x000e620000201400 */
[----:B------:R-:W-:-:S02]  /*5460*/  ISETP.GE.AND P6, PT, R8, R167, PT ;  /* 0x000000a70800720c */ /* 0x000fc40003fc6270 */
[----:B------:R-:W-:Y:S02]  /*5470*/  ISETP.GE.AND P3, PT, R8, R2, PT ;  /* 0x000000020800720c */ /* 0x000fe40003f66270 */
[----:B------:R-:W-:Y:S01]  /*5480*/  HMMA.16816.F32.BF16 R68, R36, R50, R68 ;  /* 0x000000322444723c */ /* 0x000fe20000041844 */
[----:B------:R-:W5:Y:S01]  /*5490*/  LDSM.16.M88.4 R36, [R227+0xf800] ;  /* 0x00f80000e324783b */ /* 0x000f620000000200 */
[C---:B---3--:R-:W-:Y:S02]  /*54a0*/  FFMA.FTZ R24, R3.reuse, UR4, R24 ;  /* 0x0000000403187c23 */ /* 0x048fe40008010018 */
[----:B------:R-:W-:Y:S02]  /*54b0*/  FFMA.FTZ R6, R3, UR4, R26 ;  /* 0x0000000403067c23 */ /* 0x000fe4000801001a */
[----:B----4-:R-:W-:Y:S01]  /*54c0*/  FFMA.FTZ R25, R42, UR4, R25 ;  /* 0x000000042a197c23 */ /* 0x010fe20008010019 */
[----:B------:R-:W-:Y:S01]  /*54d0*/  FSEL R43, R24, -INF , !P4 ;  /* 0xff800000182b7808 */ /* 0x000fe20006000000 */
[----:B--2---:R-:W-:Y:S01]  /*54e0*/  HMMA.16816.F32.BF16 R76, R20, R12, R76 ;  /* 0x0000000c144c723c */ /* 0x004fe2000004184c */
[----:B------:R-:W2:Y:S01]  /*54f0*/  I2F R13, R45 ;  /* 0x0000002d000d7306 */ /* 0x000ea20000201400 */
[----:B------:R-:W-:Y:S01]  /*5500*/  FSEL R6, R6, -INF , !P1 ;  /* 0xff80000006067808 */ /* 0x000fe20004800000 */
[----:B-1----:R-:W-:Y:S01]  /*5510*/  FFMA.FTZ R31, R4, UR4, R31 ;  /* 0x00000004041f7c23 */ /* 0x002fe2000801001f */
[----:B------:R-:W-:Y:S01]  /*5520*/  IADD3 R24, R40, 0x20, RZ ;  /* 0x0000002028187810 */ /* 0x000fe20007ffe0ff */
[----:B------:R-:W-:-:S02]  /*5530*/  FFMA.FTZ R29, R4, UR4, R29 ;  /* 0x00000004041d7c23 */ /* 0x000fc4000801001d */
[----:B------:R-:W-:Y:S01]  /*5540*/  IADD3 R12, R40, 0x11, RZ ;  /* 0x00000011280c7810 */ /* 0x000fe20007ffe0ff */
[----:B------:R-:W-:Y:S01]  /*5550*/  HMMA.16816.F32.BF16 R72, R32, R10, R72 ;  /* 0x0000000a2048723c */ /* 0x000fe20000041848 */
[----:B------:R-:W1:Y:S01]  /*5560*/  LDSM.16.M88.4 R8, [R220+0x7000] ;  /* 0x00700000dc08783b */ /* 0x000e620000000200 */
[----:B------:R-:W-:Y:S01]  /*5570*/  FSEL R26, R31, -INF , !P3 ;  /* 0xff8000001f1a7808 */ /* 0x000fe20005800000 */
[----:B------:R-:W3:Y:S01]  /*5580*/  I2F R44, R12 ;  /* 0x0000000c002c7306 */ /* 0x000ee20000201400 */
[----:B------:R-:W-:Y:S01]  /*5590*/  FSEL R31, R25, -INF , !P0 ;  /* 0xff800000191f7808 */ /* 0x000fe20004000000 */
[----:B------:R-:W-:Y:S01]  /*55a0*/  FFMA.FTZ R4, R42, UR4, R27 ;  /* 0x000000042a047c23 */ /* 0x000fe2000801001b */
[C---:B------:R-:W-:Y:S02]  /*55b0*/  ISETP.GE.AND P3, PT, R12.reuse, R167, PT ;  /* 0x000000a70c00720c */ /* 0x040fe40003f66270 */
[----:B------:R-:W-:Y:S01]  /*55c0*/  HMMA.16816.F32.BF16 R16, R20, R14, R16 ;  /* 0x0000000e1410723c */ /* 0x000fe20000041810 */
[----:B------:R-:W-:-:S02]  /*55d0*/  ISETP.GE.AND P4, PT, R12, R2, PT ;  /* 0x000000020c00720c */ /* 0x000fc40003f86270 */
[----:B------:R-:W-:Y:S02]  /*55e0*/  IADD3 R27, R40, 0x19, RZ ;  /* 0x00000019281b7810 */ /* 0x000fe40007ffe0ff */
[----:B------:R-:W-:Y:S02]  /*55f0*/  FSEL R4, R4, -INF , !P5 ;  /* 0xff80000004047808 */ /* 0x000fe40006800000 */
[----:B------:R-:W-:Y:S01]  /*5600*/  IADD3 R14, R40, 0x18, RZ ;  /* 0x00000018280e7810 */ /* 0x000fe20007ffe0ff */
[----:B--2---:R-:W-:Y:S01]  /*5610*/  FFMA.FTZ R25, R13, UR4, R76 ;  /* 0x000000040d197c23 */ /* 0x004fe2000801004c */
[-C--:B------:R-:W-:Y:S01]  /*5620*/  ISETP.GE.AND P5, PT, R27, R167.reuse, PT ;  /* 0x000000a71b00720c */ /* 0x080fe20003fa6270 */
[----:B------:R-:W-:Y:S01]  /*5630*/  FFMA.FTZ R78, R13, UR4, R78 ;  /* 0x000000040d4e7c23 */ /* 0x000fe2000801004e */
[----:B------:R2:W4:Y:S01]  /*5640*/  I2F R3, R14 ;  /* 0x0000000e00037306 */ /* 0x0005220000201400 */
[----:B------:R-:W-:Y:S01]  /*5650*/  ISETP.GE.AND P1, PT, R14, R167, PT ;  /* 0x000000a70e00720c */ /* 0x000fe20003f26270 */
[----:B---3--:R-:W-:Y:S01]  /*5660*/  FFMA.FTZ R77, R44, UR4, R77 ;  /* 0x000000042c4d7c23 */ /* 0x008fe2000801004d */
[-C--:B------:R-:W-:Y:S01]  /*5670*/  ISETP.GE.AND P0, PT, R14, R2.reuse, PT ;  /* 0x000000020e00720c */ /* 0x080fe20003f06270 */
[----:B------:R-:W-:Y:S01]  /*5680*/  FFMA.FTZ R79, R44, UR4, R79 ;  /* 0x000000042c4f7c23 */ /* 0x000fe2000801004f */
[----:B------:R-:W-:Y:S01]  /*5690*/  FSEL R25, R25, -INF , !P2 ;  /* 0xff80000019197808 */ /* 0x000fe20005000000 */
[----:B-----5:R-:W-:Y:S01]  /*56a0*/  HMMA.16816.F32.BF16 R56, R32, R36, R56 ;  /* 0x000000242038723c */ /* 0x020fe20000041838 */
[----:B------:R-:W-:Y:S01]  /*56b0*/  ISETP.GE.AND P2, PT, R27, R2, PT ;  /* 0x000000021b00720c */ /* 0x000fe20003f46270 */
[----:B------:R3:W5:Y:S01]  /*56c0*/  I2F R36, R27 ;  /* 0x0000001b00247306 */ /* 0x0007620000201400 */
[----:B------:R-:W-:-:S02]  /*56d0*/  IADD3 R42, R40, 0x21, RZ ;  /* 0x00000021282a7810 */ /* 0x000fc40007ffe0ff */
[----:B------:R-:W-:Y:S02]  /*56e0*/  FSEL R29, R29, -INF , !P6 ;  /* 0xff8000001d1d7808 */ /* 0x000fe40007000000 */
[----:B------:R-:W-:Y:S01]  /*56f0*/  ISETP.GE.AND P6, PT, R45, R2, PT ;  /* 0x000000022d00720c */ /* 0x000fe20003fc6270 */
[----:B------:R-:W-:Y:S01]  /*5700*/  HMMA.16816.F32.BF16 R68, R32, R38, R68 ;  /* 0x000000262044723c */ /* 0x000fe20000041844 */
[----:B--2---:R-:W2:Y:S01]  /*5710*/  LDSM.16.M88.4 R12, [R220+0x7800] ;  /* 0x00780000dc0c783b */ /* 0x004ea20000000200 */
[C---:B----4-:R-:W-:Y:S01]  /*5720*/  FFMA.FTZ R16, R3.reuse, UR4, R16 ;  /* 0x0000000403107c23 */ /* 0x050fe20008010010 */
[----:B------:R-:W4:Y:S01]  /*5730*/  I2F R32, R42 ;  /* 0x0000002a00207306 */ /* 0x000f220000201400 */
[----:B------:R-:W-:Y:S01]  /*5740*/  FFMA.FTZ R18, R3, UR4, R18 ;  /* 0x0000000403127c23 */ /* 0x000fe20008010012 */
[----:B------:R-:W-:-:S04]  /*5750*/  DEPBAR.LE SB0, 0x0 ;  /* 0x000080000000791a */ /* 0x000fc80000000000 */
[C---:B-1----:R-:W-:Y:S01]  /*5760*/  HMMA.16816.F32.BF16 R64, R20.reuse, R8, R64 ;  /* 0x000000081440723c */ /* 0x042fe20000041840 */
[----:B------:R-:W-:Y:S01]  /*5770*/  IADD3 R33, R40, 0x28, RZ ;  /* 0x0000002828217810 */ /* 0x000fe20007ffe0ff */
[----:B------:R1:W1:Y:S01]  /*5780*/  I2F R37, R24 ;  /* 0x0000001800257306 */ /* 0x0002620000201400 */
[----:B---3--:R-:W-:Y:S01]  /*5790*/  FSEL R27, R16, -INF , !P1 ;  /* 0xff800000101b7808 */ /* 0x008fe20004800000 */
[----:B-----5:R-:W-:Y:S01]  /*57a0*/  FFMA.FTZ R16, R36, UR4, R19 ;  /* 0x0000000424107c23 */ /* 0x020fe20008010013 */
[----:B------:R-:W-:Y:S02]  /*57b0*/  IADD3 R19, R40, 0x29, RZ ;  /* 0x0000002928137810 */ /* 0x000fe40007ffe0ff */
[----:B------:R-:W-:Y:S01]  /*57c0*/  FSEL R18, R18, -INF , !P0 ;  /* 0xff80000012127808 */ /* 0x000fe20004000000 */
[----:B------:R-:W-:Y:S01]  /*57d0*/  HMMA.16816.F32.BF16 R72, R20, R10, R72 ;  /* 0x0000000a1448723c */ /* 0x000fe20000041848 */
[----:B------:R-:W-:Y:S01]  /*57e0*/  ISETP.GE.AND P1, PT, R42, R2, PT ;  /* 0x000000022a00720c */ /* 0x000fe20003f26270 */
[----:B------:R-:W3:Y:S01]  /*57f0*/  I2F R3, R33 ;  /* 0x0000002100037306 */ /* 0x000ee20000201400 */
[----:B------:R-:W-:-:S02]  /*5800*/  ISETP.GE.AND P0, PT, R33, R167, PT ;  /* 0x000000a72100720c */ /* 0x000fc40003f06270 */
[----:B------:R-:W-:Y:S02]  /*5810*/  FSEL R8, R78, -INF , !P6 ;  /* 0xff8000004e087808 */ /* 0x000fe40007000000 */
[----:B------:R-:W-:Y:S01]  /*5820*/  FFMA.FTZ R11, R36, UR4, R17 ;  /* 0x00000004240b7c23 */ /* 0x000fe20008010011 */
[----:B------:R-:W-:Y:S02]  /*5830*/  IADD3 R17, R40, 0x30, RZ ;  /* 0x0000003028117810 */ /* 0x000fe40007ffe0ff */
[----:B------:R-:W5:Y:S01]  /*5840*/  I2F R10, R19 ;  /* 0x00000013000a7306 */ /* 0x000f620000201400 */
[----:B------:R-:W-:Y:S02]  /*5850*/  FSEL R9, R77, -INF , !P3 ;  /* 0xff8000004d097808 */ /* 0x000fe40005800000 */
[CC--:B------:R-:W-:Y:S02]  /*5860*/  ISETP.GE.AND P6, PT, R24.reuse, R167.reuse, PT ;  /* 0x000000a71800720c */ /* 0x0c0fe40003fc6270 */
[-C--:B------:R-:W-:Y:S01]  /*5870*/  ISETP.GE.AND P3, PT, R24, R2.reuse, PT ;  /* 0x000000021800720c */ /* 0x080fe20003f66270 */
[C---:B----4-:R-:W-:Y:S01]  /*5880*/  FFMA.FTZ R67, R32.reuse, UR4, R67 ;  /* 0x0000000420437c23 */ /* 0x050fe20008010043 */
[----:B-1----:R-:W-:Y:S01]  /*5890*/  FSEL R24, R79, -INF , !P4 ;  /* 0xff8000004f187808 */ /* 0x002fe20006000000 */
[----:B------:R-:W-:Y:S01]  /*58a0*/  FFMA.FTZ R65, R32, UR4, R65 ;  /* 0x0000000420417c23 */ /* 0x000fe20008010041 */
[----:B------:R-:W-:Y:S01]  /*58b0*/  ISETP.GE.AND P4, PT, R42, R167, PT ;  /* 0x000000a72a00720c */ /* 0x000fe20003f86270 */
[----:B------:R-:W-:Y:S01]  /*58c0*/  FFMA.FTZ R64, R37, UR4, R64 ;  /* 0x0000000425407c23 */ /* 0x000fe20008010040 */
[----:B------:R-:W-:Y:S01]  /*58d0*/  FSEL R200, R67, -INF , !P1 ;  /* 0xff80000043c87808 */ /* 0x000fe20004800000 */
[----:B------:R-:W-:Y:S01]  /*58e0*/  FFMA.FTZ R66, R37, UR4, R66 ;  /* 0x0000000425427c23 */ /* 0x000fe20008010042 */
[----:B------:R-:W-:Y:S01]  /*58f0*/  FSEL R187, R65, -INF , !P4 ;  /* 0xff80000041bb7808 */ /* 0x000fe20006000000 */
[C---:B--2---:R-:W-:Y:S01]  /*5900*/  HMMA.16816.F32.BF16 R56, R20.reuse, R12, R56 ;  /* 0x0000000c1438723c */ /* 0x044fe20000041838 */
[----:B------:R-:W1:Y:S01]  /*5910*/  I2F R13, R17 ;  /* 0x00000011000d7306 */ /* 0x000e620000201400 */
[----:B---3--:R-:W-:Y:S01]  /*5920*/  FFMA.FTZ R72, R3, UR4, R72 ;  /* 0x0000000403487c23 */ /* 0x008fe20008010048 */
[----:B------:R-:W-:Y:S01]  /*5930*/  ISETP.GE.AND P4, PT, R17, R2, PT ;  /* 0x000000021100720c */ /* 0x000fe20003f86270 */
[C---:B-----5:R-:W-:Y:S01]  /*5940*/  FFMA.FTZ R73, R10.reuse, UR4, R73 ;  /* 0x000000040a497c23 */ /* 0x060fe20008010049 */
[----:B------:R-:W-:Y:S01]  /*5950*/  FSEL R11, R11, -INF , !P5 ;  /* 0xff8000000b0b7808 */ /* 0x000fe20006800000 */
[----:B------:R-:W-:Y:S01]  /*5960*/  FFMA.FTZ R75, R10, UR4, R75 ;  /* 0x000000040a4b7c23 */ /* 0x000fe2000801004b */
[C---:B------:R-:W-:Y:S01]  /*5970*/  IADD3 R12, R40.reuse, 0x31, RZ ;  /* 0x00000031280c7810 */ /* 0x040fe20007ffe0ff */
[----:B------:R-:W-:Y:S01]  /*5980*/  HMMA.16816.F32.BF16 R68, R20, R14, R68 ;  /* 0x0000000e1444723c */ /* 0x000fe20000041844 */
[----:B------:R-:W-:Y:S01]  /*5990*/  IADD3 R10, R40, 0x39, RZ ;  /* 0x00000039280a7810 */ /* 0x000fe20007ffe0ff */
[----:B------:R-:W-:Y:S01]  /*59a0*/  FFMA.FTZ R74, R3, UR4, R74 ;  /* 0x00000004034a7c23 */ /* 0x000fe2000801004a */
[----:B------:R-:W2:Y:S01]  /*59b0*/  I2F R14, R12 ;  /* 0x0000000c000e7306 */ /* 0x000ea20000201400 */
[----:B------:R-:W-:-:S02]  /*59c0*/  FSEL R195, R72, -INF , !P0 ;  /* 0xff80000048c37808 */ /* 0x000fc40004000000 */
[-C--:B------:R-:W-:Y:S02]  /*59d0*/  ISETP.GE.AND P1, PT, R12, R167.reuse, PT ;  /* 0x000000a70c00720c */ /* 0x080fe40003f26270 */
[----:B------:R-:W-:Y:S02]  /*59e0*/  IADD3 R15, R40, 0x38, RZ ;  /* 0x00000038280f7810 */ /* 0x000fe40007ffe0ff */
[-C--:B------:R-:W-:Y:S02]  /*59f0*/  ISETP.GE.AND P0, PT, R12, R2.reuse, PT ;  /* 0x000000020c00720c */ /* 0x080fe40003f06270 */
[----:B------:R-:W3:Y:S01]  /*5a00*/  I2F R3, R15 ;  /* 0x0000000f00037306 */ /* 0x000ee20000201400 */
[----:B------:R-:W-:Y:S02]  /*5a10*/  FSEL R16, R16, -INF , !P2 ;  /* 0xff80000010107808 */ /* 0x000fe40005000000 */
[----:B------:R-:W-:Y:S01]  /*5a20*/  FSEL R197, R64, -INF , !P6 ;  /* 0xff80000040c57808 */ /* 0x000fe20007000000 */
[C---:B-1----:R-:W-:Y:S01]  /*5a30*/  FFMA.FTZ R32, R13.reuse, UR4, R58 ;  /* 0x000000040d207c23 */ /* 0x042fe2000801003a */
[----:B------:R-:W-:Y:S01]  /*5a40*/  FSEL R192, R66, -INF , !P3 ;  /* 0xff80000042c07808 */ /* 0x000fe20005800000 */
[----:B------:R-:W-:Y:S01]  /*5a50*/  FFMA.FTZ R56, R13, UR4, R56 ;  /* 0x000000040d387c23 */ /* 0x000fe20008010038 */
[-C--:B------:R-:W-:Y:S01]  /*5a60*/  ISETP.GE.AND P5, PT, R33, R2.reuse, PT ;  /* 0x000000022100720c */ /* 0x080fe20003fa6270 */
[----:B------:R-:W1:Y:S01]  /*5a70*/  I2F R12, R10 ;  /* 0x0000000a000c7306 */ /* 0x000e620000201400 */
[C---:B--2---:R-:W-:Y:S01]  /*5a80*/  FFMA.FTZ R59, R14.reuse, UR4, R59 ;  /* 0x000000040e3b7c23 */ /* 0x044fe2000801003b */
[C---:B------:R-:W-:Y:S01]  /*5a90*/  ISETP.GE.AND P2, PT, R19.reuse, R167, PT ;  /* 0x000000a71300720c */ /* 0x040fe20003f46270 */
[----:B------:R-:W-:Y:S01]  /*5aa0*/  FFMA.FTZ R57, R14, UR4, R57 ;  /* 0x000000040e397c23 */ /* 0x000fe20008010039 */
[----:B------:R-:W-:-:S02]  /*5ab0*/  ISETP.GE.AND P6, PT, R19, R2, PT ;  /* 0x000000021300720c */ /* 0x000fc40003fc6270 */
[----:B------:R-:W-:Y:S02]  /*5ac0*/  FSEL R194, R59, -INF , !P0 ;  /* 0xff8000003bc27808 */ /* 0x000fe40004000000 */
[----:B------:R-:W-:Y:S01]  /*5ad0*/  PLOP3.LUT P0, PT, PT, PT, UP0, 0x80, 0x0 ;  /* 0x000000000000781c */ /* 0x000fe20003f0f008 */
[----:B---3--:R-:W-:Y:S01]  /*5ae0*/  FFMA.FTZ R35, R3, UR4, R68 ;  /* 0x0000000403237c23 */ /* 0x008fe20008010044 */
[-C--:B------:R-:W-:Y:S01]  /*5af0*/  ISETP.GE.AND P3, PT, R17, R167.reuse, PT ;  /* 0x000000a71100720c */ /* 0x080fe20003f66270 */
[----:B------:R-:W-:Y:S01]  /*5b00*/  FFMA.FTZ R70, R3, UR4, R70 ;  /* 0x0000000403467c23 */ /* 0x000fe20008010046 */
[----:B------:R-:W-:Y:S01]  /*5b10*/  FSEL R32, R32, -INF , !P4 ;  /* 0xff80000020207808 */ /* 0x000fe20006000000 */
[----:B------:R-:W-:Y:S01]  /*5b20*/  FFMA.FTZ R3, R41, UR4, R28 ;  /* 0x0000000429037c23 */ /* 0x000fe2000801001c */
[----:B------:R-:W-:Y:S02]  /*5b30*/  FSEL R199, R57, -INF , !P1 ;  /* 0xff80000039c77808 */ /* 0x000fe40004800000 */
[----:B------:R-:W-:Y:S01]  /*5b40*/  ISETP.GE.AND P4, PT, R10, R167, PT ;  /* 0x000000a70a00720c */ /* 0x000fe20003f86270 */
[----:B-1----:R-:W-:Y:S01]  /*5b50*/  FFMA.FTZ R33, R12, UR4, R69 ;  /* 0x000000040c217c23 */ /* 0x002fe20008010045 */
[----:B------:R-:W-:Y:S01]  /*5b60*/  BAR.SYNC.DEFER_BLOCKING 0x0 ;  /* 0x0000000000007b1d */ /* 0x000fe20000010000 */
[----:B------:R-:W-:Y:S01]  /*5b70*/  ISETP.GE.AND P1, PT, R10, R2, PT ;  /* 0x000000020a00720c */ /* 0x000fe20003f26270 */
[----:B------:R-:W-:Y:S01]  /*5b80*/  FFMA.FTZ R10, R41, UR4, R30 ;  /* 0x00000004290a7c23 */ /* 0x000fe2000801001e */
[----:B------:R-:W-:Y:S01]  /*5b90*/  FSEL R196, R74, -INF , !P5 ;  /* 0xff8000004ac47808 */ /* 0x000fe20006800000 */
[----:B------:R-:W-:Y:S01]  /*5ba0*/  FFMA.FTZ R71, R12, UR4, R71 ;  /* 0x000000040c477c23 */ /* 0x000fe20008010047 */
[----:B------:R-:W-:-:S02]  /*5bb0*/  FSEL R193, R73, -INF , !P2 ;  /* 0xff80000049c17808 */ /* 0x000fc40005000000 */
[----:B------:R-:W-:Y:S02]  /*5bc0*/  FSEL R198, R75, -INF , !P6 ;  /* 0xff8000004bc67808 */ /* 0x000fe40007000000 */
[----:B------:R-:W-:Y:S02]  /*5bd0*/  FSEL R201, R56, -INF , !P3 ;  /* 0xff80000038c97808 */ /* 0x000fe40005800000 */
[CC--:B------:R-:W-:Y:S02]  /*5be0*/  ISETP.GE.AND P5, PT, R15.reuse, R167.reuse, PT ;  /* 0x000000a70f00720c */ /* 0x0c0fe40003fa6270 */
[-C--:B------:R-:W-:Y:S02]  /*5bf0*/  ISETP.GE.AND P2, PT, R15, R2.reuse, PT ;  /* 0x000000020f00720c */ /* 0x080fe40003f46270 */
[C---:B------:R-:W-:Y:S02]  /*5c00*/  ISETP.GE.AND P6, PT, R40.reuse, R167, PT ;  /* 0x000000a72800720c */ /* 0x040fe40003fc6270 */
[----:B------:R-:W-:-:S02]  /*5c10*/  ISETP.GE.AND P3, PT, R40, R2, PT ;  /* 0x000000022800720c */ /* 0x000fc40003f66270 */
[----:B------:R-:W-:Y:S02]  /*5c20*/  FSEL R35, R35, -INF , !P5 ;  /* 0xff80000023237808 */ /* 0x000fe40006800000 */
[----:B------:R-:W-:Y:S02]  /*5c30*/  FSEL R190, R70, -INF , !P2 ;  /* 0xff80000046be7808 */ /* 0x000fe40005000000 */
[----:B------:R-:W-:Y:S02]  /*5c40*/  FSEL R3, R3, -INF , !P6 ;  /* 0xff80000003037808 */ /* 0x000fe40007000000 */
[----:B------:R-:W-:Y:S02]  /*5c50*/  FSEL R10, R10, -INF , !P3 ;  /* 0xff8000000a0a7808 */ /* 0x000fe40005800000 */
[----:B------:R-:W-:Y:S02]  /*5c60*/  FSEL R33, R33, -INF , !P4 ;  /* 0xff80000021217808 */ /* 0x000fe40006000000 */
[----:B------:R-:W-:Y:S01]  /*5c70*/  FSEL R189, R71, -INF , !P1 ;  /* 0xff80000047bd7808 */ /* 0x000fe20004800000 */
        /* <DEDUP_REMOVED lines=20> */
[----:B---3--:R-:W-:-:S05]  /*5dc0*/  UIMAD.WIDE.U32 UR18, UR19, UR6, URZ ;  /* 0x00000006131272a5 */ /* 0x008fca000f8e003f */
        /* <DEDUP_REMOVED lines=48> */
[----:B------:R-:W-:-:S05]  /*60d0*/  SHF.R.S32.HI R13, RZ, 0x1f, R12 ;  /* 0x0000001fff0d7819 */ /* 0x000fca000001140c */
[----:B------:R-:W-:-:S04]  /*60e0*/  IMAD R13, R13, c[0x0][0x180], RZ ;  /* 0x000060000d0d7a24 */ /* 0x000fc800078e02ff */
[C---:B------:R-:W-:Y:S02]  /*60f0*/  IMAD R22, R12.reuse, c[0x0][0x184], R13 ;  /* 0x000061000c167a24 */ /* 0x040fe400078e020d */
[----:B------:R-:W-:-:S05]  /*6100*/  IMAD.WIDE.U32 R12, R12, c[0x0][0x180], R14 ;  /* 0x000060000c0c7a25 */ /* 0x000fca00078e000e */
[----:B------:R-:W-:Y:S02]  /*6110*/  IADD3 R22, R13, R22, RZ ;  /* 0x000000160d167210 */ /* 0x000fe40007ffe0ff */
[----:B------:R-:W-:Y:S01]  /*6120*/  MOV R17, R12 ;  /* 0x0000000c00117202 */ /* 0x000fe20000000f00 */
[----:B------:R-:W-:Y:S05]  /*6130*/  BRA `(.L_x_2438) ;  /* 0x0000004000007947 */ /* 0x000fea0003800000 */
.L_x_2437:
[----:B------:R-:W-:-:S04]  /*6140*/  ULEA UR5, -UR10, URZ, 0x6 ;  /* 0x0000003f0a057291 */ /* 0x000fc8000f8e313f */
[----:B------:R-:W-:Y:S02]  /*6150*/  USHF.R.S32.HI UR6, URZ, 0x1f, UR5 ;  /* 0x0000001f3f067899 */ /* 0x000fe40008011405 */
[----:B------:R-:W-:-:S04]  /*6160*/  MOV R17, UR5 ;  /* 0x0000000500117c02 */ /* 0x000fc80008000f00 */
[----:B------:R-:W-:Y:S02]  /*6170*/  MOV R22, UR6 ;  /* 0x0000000600167c02 */ /* 0x000fe40008000f00 */
.L_x_2438:
        /* <DEDUP_REMOVED lines=156> */
.L_x_2440:
[----:B------:R-:W-:Y:S05]  /*6b40*/  BSYNC B0 ;  /* 0x0000000000007941 */ /* 0x000fea0003800000 */
.L_x_2439:
[----:B------:R-:W0:Y:S01]  /*6b50*/  LDGDEPBAR ;  /* 0x00000000000079af */ /* 0x000e220000000000 */
[----:B------:R-:W-:-:S04]  /*6b60*/  IADD3 R166, P1, R17, R166, RZ ;  /* 0x000000a611a67210 */ /* 0x000fc80007f3e0ff */
[----:B------:R-:W-:Y:S02]  /*6b70*/  IADD3.X R165, R22, R165, RZ, P1, !PT ;  /* 0x000000a516a57210 */ /* 0x000fe40000ffe4ff */
.L_x_2436:
[----:B------:R-:W-:Y:S02]  /*6b80*/  FMNMX.FTZ R20, R3, R29, !PT ;  /* 0x0000001d03147209 */ /* 0x000fe40007810000 */
[----:B--2---:R-:W-:Y:S02]  /*6b90*/  FMNMX.FTZ R13, R10, R26, !PT ;  /* 0x0000001a0a0d7209 */ /* 0x004fe40007810000 */
        /* <DEDUP_REMOVED lines=28> */
[----:B------:R-:W-:Y:S01]  /*6d60*/  SHF.L.U32 R228, R0, 0x1, RZ ;  /* 0x0000000100e47819 */ /* 0x000fe200000006ff */
[----:B------:R-:W2:Y:S03]  /*6d70*/  SHFL.BFLY PT, R15, R20, 0x2, 0x1f ;  /* 0x0c401f00140f7f89 */ /* 0x000ea600000e0000 */
[-C--:B------:R-:W-:Y:S01]  /*6d80*/  LEA R226, R7, R228.reuse, 0x1 ;  /* 0x000000e407e27211 */ /* 0x080fe200078e08ff */
[----:B------:R-:W3:Y:S01]  /*6d90*/  SHFL.BFLY PT, R13, R14, 0x2, 0x1f ;  /* 0x0c401f000e0d7f89 */ /* 0x000ee200000e0000 */
[C---:B------:R-:W-:Y:S02]  /*6da0*/  LEA R225, R5.reuse, R228, 0x1 ;  /* 0x000000e405e17211 */ /* 0x040fe400078e08ff */
[----:B------:R-:W-:Y:S01]  /*6db0*/  LEA R224, R5, R226, 0x1 ;  /* 0x000000e205e07211 */ /* 0x000fe200078e08ff */
[----:B------:R-:W-:Y:S04]  /*6dc0*/  LDSM.16.MT88.4 R156, [R228+0x10000] ;  /* 0x01000000e49c783b */ /* 0x000fe80000004200 */
[----:B-1----:R-:W-:Y:S04]  /*6dd0*/  LDSM.16.MT88.4 R48, [R225+0x10000] ;  /* 0x01000000e130783b */ /* 0x002fe80000004200 */
[----:B------:R-:W-:Y:S04]  /*6de0*/  LDSM.16.MT88.4 R56, [R224+0x10000] ;  /* 0x01000000e038783b */ /* 0x000fe80000004200 */
[----:B------:R-:W-:Y:S01]  /*6df0*/  LDSM.16.MT88.4 R64, [R228+0x12000] ;  /* 0x01200000e440783b */ /* 0x000fe20000004200 */
[----:B--2---:R-:W-:-:S03]  /*6e00*/  FMNMX.FTZ R15, R20, R15, !PT ;  /* 0x0000000f140f7209 */ /* 0x004fc60007810000 */
[----:B------:R-:W-:Y:S01]  /*6e10*/  LDSM.16.MT88.4 R72, [R226+0x12000] ;  /* 0x01200000e248783b */ /* 0x000fe20000004200 */
[----:B---3--:R-:W-:-:S03]  /*6e20*/  FMNMX.FTZ R13, R14, R13, !PT ;  /* 0x0000000d0e0d7209 */ /* 0x008fc60007810000 */
        /* <DEDUP_REMOVED lines=20> */
[----:B------:R-:W1:Y:S01]  /*6f70*/  LDSM.16.MT88.4 R40, [R226+0x10000] ;  /* 0x01000000e228783b */ /* 0x000e620000004200 */
[--C-:B------:R-:W-:Y:S01]  /*6f80*/  FFMA.FTZ R180, R31, c[0x0][0x23c], -R34.reuse ;  /* 0x00008f001fb47a23 */ /* 0x100fe20000010822 */
[----:B------:R-:W-:Y:S01]  /*6f90*/  MUFU.EX2 R185, R185 ;  /* 0x000000b900b97308 */ /* 0x000fe20000000800 */
[--C-:B------:R-:W-:Y:S01]  /*6fa0*/  FFMA.FTZ R177, R9, c[0x0][0x23c], -R34.reuse ;  /* 0x00008f0009b17a23 */ /* 0x100fe20000010822 */
[----:B------:R-:W-:Y:S01]  /*6fb0*/  FSEL R191, R191, RZ, P1 ;  /* 0x000000ffbfbf7208 */ /* 0x000fe20000800000 */
[----:B------:R-:W2:Y:S01]  /*6fc0*/  LDSM.16.MT88.4 R152, [R225+0x16000] ;  /* 0x01600000e198783b */ /* 0x000ea20000004200 */
[--C-:B------:R-:W-:Y:S01]  /*6fd0*/  FFMA.FTZ R173, R11, c[0x0][0x23c], -R34.reuse ;  /* 0x00008f000bad7a23 */ /* 0x100fe20000010822 */
[----:B------:R-:W-:Y:S01]  /*6fe0*/  LEA R244, P1, R166, c[0x0][0x168], 0x1 ;  /* 0x00005a00a6f47a11 */ /* 0x000fe200078208ff */
[--C-:B------:R-:W-:Y:S01]  /*6ff0*/  FFMA.FTZ R178, R25, c[0x0][0x23c], -R34.reuse ;  /* 0x00008f0019b27a23 */ /* 0x100fe20000010822 */
[----:B------:R-:W-:Y:S01]  /*7000*/  LDSM.16.MT88.4 R12, [R228+0x12800] ;  /* 0x01280000e40c783b */ /* 0x000fe20000004200 */
[--C-:B------:R-:W-:Y:S01]  /*7010*/  FFMA.FTZ R179, R10, c[0x0][0x23c], -R191.reuse ;  /* 0x00008f000ab37a23 */ /* 0x100fe200000108bf */
[----:B------:R-:W3:Y:S01]  /*7020*/  MUFU.EX2 R184, R184 ;  /* 0x000000b800b87308 */ /* 0x000ee20000000800 */
[--C-:B------:R-:W-:Y:S01]  /*7030*/  FFMA.FTZ R182, R26, c[0x0][0x23c], -R191.reuse ;  /* 0x00008f001ab67a23 */ /* 0x100fe200000108bf */
[----:B------:R-:W-:Y:S01]  /*7040*/  LDSM.16.MT88.4 R28, [R226+0x10800] ;  /* 0x01080000e21c783b */ /* 0x000fe20000004200 */
[----:B------:R-:W-:Y:S01]  /*7050*/  FFMA.FTZ R183, R6, c[0x0][0x23c], -R191 ;  /* 0x00008f0006b77a23 */ /* 0x000fe200000108bf */
[----:B------:R-:W-:Y:S01]  /*7060*/  LEA.HI.X R245, R166, c[0x0][0x16c], R165, 0x1, P1 ;  /* 0x00005b00a6f57a11 */ /* 0x000fe200008f0ca5 */
[--C-:B------:R-:W-:Y:S01]  /*7070*/  FFMA.FTZ R176, R4, c[0x0][0x23c], -R191.reuse ;  /* 0x00008f0004b07a23 */ /* 0x100fe200000108bf */
[----:B------:R-:W-:Y:S01]  /*7080*/  LDSM.16.MT88.4 R20, [R226+0x12800] ;  /* 0x01280000e214783b */ /* 0x000fe20000004200 */
[--C-:B------:R-:W-:Y:S01]  /*7090*/  FFMA.FTZ R175, R8, c[0x0][0x23c], -R191.reuse ;  /* 0x00008f0008af7a23 */ /* 0x100fe200000108bf */
[----:B------:R-:W-:Y:S01]  /*70a0*/  MUFU.EX2 R181, R181 ;  /* 0x000000b500b57308 */ /* 0x000fe20000000800 */
[----:B------:R-:W-:Y:S01]  /*70b0*/  FFMA.FTZ R174, R27, c[0x0][0x23c], -R34 ;  /* 0x00008f001bae7a23 */ /* 0x000fe20000010822 */
[----:B------:R-:W4:Y:S01]  /*70c0*/  LDSM.16.MT88.4 R4, [R224+0x16000] ;  /* 0x01600000e004783b */ /* 0x000f220000004200 */
[----:B------:R-:W-:-:S02]  /*70d0*/  FFMA.FTZ R172, R24, c[0x0][0x23c], -R191 ;  /* 0x00008f0018ac7a23 */ /* 0x000fc400000108bf */
[--C-:B------:R-:W-:Y:S01]  /*70e0*/  FFMA.FTZ R169, R18, c[0x0][0x23c], -R191.reuse ;  /* 0x00008f0012a97a23 */ /* 0x100fe200000108bf */
[----:B------:R-:W5:Y:S01]  /*70f0*/  LDSM.16.MT88.4 R8, [R228+0x10800] ;  /* 0x01080000e408783b */ /* 0x000f620000004200 */
[----:B------:R-:W-:Y:S01]  /*7100*/  FFMA.FTZ R0, R16, c[0x0][0x23c], -R191 ;  /* 0x00008f0010007a23 */ /* 0x000fe200000108bf */
[----:B------:R-:W1:Y:S01]  /*7110*/  MUFU.EX2 R180, R180 ;  /* 0x000000b400b47308 */ /* 0x000e620000000800 */
[----:B---3--:R-:W-:Y:S01]  /*7120*/  F2FP.BF16.PACK_AB R144, R184, R185 ;  /* 0x000000b9b890723e */ /* 0x008fe200000010ff */
[----:B------:R-:W3:Y:S01]  /*7130*/  LDSM.16.MT88.4 R16, [R224+0x10800] ;  /* 0x01080000e010783b */ /* 0x000ee20000004200 */
[--C-:B------:R-:W-:Y:S02]  /*7140*/  FFMA.FTZ R186, R197, c[0x0][0x23c], -R34.reuse ;  /* 0x00008f00c5ba7a23 */ /* 0x100fe40000010822 */
[--C-:B------:R-:W-:Y:S01]  /*7150*/  FFMA.FTZ R188, R195, c[0x0][0x23c], -R34.reuse ;  /* 0x00008f00c3bc7a23 */ /* 0x100fe20000010822 */
[----:B------:R-:W-:Y:S01]  /*7160*/  LDSM.16.MT88.4 R24, [R225+0x10800] ;  /* 0x01080000e118783b */ /* 0x000fe20000004200 */
[--C-:B------:R-:W-:Y:S01]  /*7170*/  FFMA.FTZ R187, R187, c[0x0][0x23c], -R34.reuse ;  /* 0x00008f00bbbb7a23 */ /* 0x100fe20000010822 */
[----:B------:R-:W-:Y:S01]  /*7180*/  MUFU.EX2 R179, R179 ;  /* 0x000000b300b37308 */ /* 0x000fe20000000800 */
[----:B------:R-:W-:-:S02]  /*7190*/  FFMA.FTZ R193, R193, c[0x0][0x23c], -R34 ;  /* 0x00008f00c1c17a23 */ /* 0x000fc40000010822 */
[--C-:B------:R-:W-:Y:S02]  /*71a0*/  FFMA.FTZ R192, R192, c[0x0][0x23c], -R191.reuse ;  /* 0x00008f00c0c07a23 */ /* 0x100fe400000108bf */
[--C-:B------:R-:W-:Y:S02]  /*71b0*/  FFMA.FTZ R195, R200, c[0x0][0x23c], -R191.reuse ;  /* 0x00008f00c8c37a23 */ /* 0x100fe400000108bf */
[--C-:B------:R-:W-:Y:S01]  /*71c0*/  FFMA.FTZ R196, R196, c[0x0][0x23c], -R191.reuse ;  /* 0x00008f00c4c47a23 */ /* 0x100fe200000108bf */
[----:B------:R-:W2:Y:S01]  /*71d0*/  MUFU.EX2 R182, R182 ;  /* 0x000000b600b67308 */ /* 0x000ea20000000800 */
[----:B-1----:R-:W-:Y:S01]  /*71e0*/  F2FP.BF16.PACK_AB R146, R180, R181 ;  /* 0x000000b5b492723e */ /* 0x002fe200000010ff */
        /* <DEDUP_REMOVED lines=8> */
[----:B------:R-:W1:Y:S01]  /*7270*/  MUFU.EX2 R176, R176 ;  /* 0x000000b000b07308 */ /* 0x000e620000000800 */
[----:B--2---:R-:W-:Y:S01]  /*7280*/  F2FP.BF16.PACK_AB R145, R182, R179 ;  /* 0x000000b3b691723e */ /* 0x004fe200000010ff */
[--C-:B------:R-:W-:Y:S01]  /*7290*/  FFMA.FTZ R190, R190, c[0x0][0x23c], -R191.reuse ;  /* 0x00008f00bebe7a23 */ /* 0x100fe200000108bf */
[----:B------:R-:W-:Y:S01]  /*72a0*/  LDSM.16.MT88.4 R32, [R228+0x11800] ;  /* 0x01180000e420783b */ /* 0x000fe20000004200 */
[----:B------:R-:W-:-:S02]  /*72b0*/  FFMA.FTZ R247, R189, c[0x0][0x23c], -R191 ;  /* 0x00008f00bdf77a23 */ /* 0x000fc400000108bf */
[----:B------:R-:W-:Y:S02]  /*72c0*/  FADD.FTZ R184, R185, R184 ;  /* 0x000000b8b9b87221 */ /* 0x000fe40000010000 */
[----:B------:R-:W-:Y:S01]  /*72d0*/  MUFU.EX2 R178, R178 ;  /* 0x000000b200b27308 */ /* 0x000fe20000000800 */
[----:B------:R-:W-:Y:S01]  /*72e0*/  FADD.FTZ R182, R179, R182 ;  /* 0x000000b6b3b67221 */ /* 0x000fe20000010000 */
[----:B-1----:R-:W-:-:S06]  /*72f0*/  F2FP.BF16.PACK_AB R147, R176, R183 ;  /* 0x000000b7b093723e */ /* 0x002fcc00000010ff */
        /* <DEDUP_REMOVED lines=10> */
[----:B------:R-:W2:Y:S06]  /*73a0*/  MUFU.EX2 R172, R172 ;  /* 0x000000ac00ac7308 */ /* 0x000eac0000000800 */
        /* <DEDUP_REMOVED lines=44> */
[C---:B----4-:R-:W-:Y:S07]  /*7670*/  HMMA.16816.F32.BF16 R148, R144.reuse, R4, RZ ;  /* 0x000000049094723c */ /* 0x050fee00000418ff */
[----:B-1----:R-:W-:Y:S01]  /*7680*/  F2FP.BF16.PACK_AB R4, R177, R178 ;  /* 0x000000b2b104723e */ /* 0x002fe200000010ff */
[----:B------:R-:W-:Y:S01]  /*7690*/  HMMA.16816.F32.BF16 R144, R144, R6, RZ ;  /* 0x000000069090723c */ /* 0x000fe200000418ff */
[----:B--2---:R-:W-:Y:S01]  /*76a0*/  F2FP.BF16.PACK_AB R5, R172, R175 ;  /* 0x000000afac05723e */ /* 0x004fe200000010ff */
[----:B------:R-:W-:-:S04]  /*76b0*/  FADD.FTZ R175, R175, R176 ;  /* 0x000000b0afaf7221 */ /* 0x000fc80000010000 */
[----:B------:R-:W-:Y:S01]  /*76c0*/  FADD.FTZ R172, R172, R175 ;  /* 0x000000afacac7221 */ /* 0x000fe20000010000 */
[----:B------:R-:W-:Y:S02]  /*76d0*/  F2FP.BF16.PACK_AB R6, R173, R174 ;  /* 0x000000aead06723e */ /* 0x000fe400000010ff */
[----:B------:R-:W-:Y:S01]  /*76e0*/  F2FP.BF16.PACK_AB R7, R0, R169 ;  /* 0x000000a90007723e */ /* 0x000fe200000010ff */
[----:B------:R-:W-:-:S04]  /*76f0*/  FADD.FTZ R169, R169, R172 ;  /* 0x000000aca9a97221 */ /* 0x000fc80000010000 */
[----:B------:R-:W-:Y:S02]  /*7700*/  FADD.FTZ R169, R0, R169 ;  /* 0x000000a900a97221 */ /* 0x000fe40000010000 */
[C---:B-----5:R-:W-:Y:S08]  /*7710*/  HMMA.16816.F32.BF16 R160, R4.reuse, R8, R160 ;  /* 0x0000000804a0723c */ /* 0x060ff000000418a0 */
        /* <DEDUP_REMOVED lines=48> */
[----:B------:R-:W-:Y:S01]  /*7a20*/  F2FP.BF16.PACK_AB R5, R195, R192 ;  /* 0x000000c0c305723e */ /* 0x000fe200000010ff */
[----:B------:R-:W-:Y:S01]  /*7a30*/  FADD.FTZ R192, R192, R169 ;  /* 0x000000a9c0c07221 */ /* 0x000fe20000010000 */
[----:B------:R-:W-:Y:S02]  /*7a40*/  F2FP.BF16.PACK_AB R6, R193, R188 ;  /* 0x000000bcc106723e */ /* 0x000fe400000010ff */
[----:B------:R-:W-:Y:S01]  /*7a50*/  F2FP.BF16.PACK_AB R7, R197, R196 ;  /* 0x000000c4c507723e */ /* 0x000fe200000010ff */
[----:B------:R-:W-:-:S04]  /*7a60*/  FADD.FTZ R195, R195, R192 ;  /* 0x000000c0c3c37221 */ /* 0x000fc80000010000 */
[----:B------:R-:W-:Y:S02]  /*7a70*/  FADD.FTZ R196, R196, R195 ;  /* 0x000000c3c4c47221 */ /* 0x000fe40000010000 */
[----:B--2---:R-:W-:Y:S02]  /*7a80*/  HMMA.16816.F32.BF16 R68, R4, R16, R68 ;  /* 0x000000100444723c */ /* 0x004fe40000041844 */
[----:B------:R-:W-:-:S06]  /*7a90*/  FADD.FTZ R196, R197, R196 ;  /* 0x000000c4c5c47221 */ /* 0x000fcc0000010000 */
        /* <DEDUP_REMOVED lines=48> */
[C---:B------:R-:W-:Y:S01]  /*7da0*/  F2FP.BF16.PACK_AB R5, R194.reuse, R201 ;  /* 0x000000c9c205723e */ /* 0x040fe200000010ff */
        /* <DEDUP_REMOVED lines=67> */
[----:B------:R-:W1:Y:S01]  /*81e0*/  I2F.RP R6, UR13 ;  /* 0x0000000d00067d06 */ /* 0x000e620008209400 */
[----:B------:R-:W-:Y:S02]  /*81f0*/  USHF.L.U32 UR5, UR28, 0x6, URZ ;  /* 0x000000061c057899 */ /* 0x000fe4000800063f */
[----:B------:R-:W-:-:S02]  /*8200*/  UMOV UR16, URZ ;  /* 0x0000003f00107c82 */ /* 0x000fc40008000000 */
[----:B------:R-:W-:Y:S02]  /*8210*/  UIADD3 UR14, UR5, 0x40, URZ ;  /* 0x00000040050e7890 */ /* 0x000fe4000fffe03f */
[----:B------:R-:W-:-:S04]  /*8220*/  IMAD.U32 R0, RZ, RZ, UR5 ;  /* 0x00000005ff007e24 */ /* 0x000fc8000f8e00ff */
[----:B------:R-:W-:Y:S01]  /*8230*/  IMAD.U32 R4, RZ, RZ, UR14 ;  /* 0x0000000eff047e24 */ /* 0x000fe2000f8e00ff */
[----:B------:R-:W-:Y:S01]  /*8240*/  IABS R0, R0 ;  /* 0x0000000000007213 */ /* 0x000fe20000000000 */
[----:B-1----:R-:W1:Y:S03]  /*8250*/  MUFU.RCP R5, R6 ;  /* 0x0000000600057308 */ /* 0x002e660000001000 */
[----:B------:R-:W-:Y:S01]  /*8260*/  IABS R4, R4 ;  /* 0x0000000400047213 */ /* 0x000fe20000000000 */
[----:B------:R-:W2:Y:S08]  /*8270*/  R2UR UR7, R0 ;  /* 0x00000000000773c2 */ /* 0x000eb000000e0000 */
[----:B------:R-:W3:Y:S01]  /*8280*/  R2UR UR11, R4 ;  /* 0x00000000040b73c2 */ /* 0x000ee200000e0000 */
        /* <DEDUP_REMOVED lines=62> */
.L_x_2442:
[----:B------:R-:W-:-:S04]  /*8670*/  ULEA UR5, -UR8, URZ, 0x6 ;  /* 0x0000003f08057291 */ /* 0x000fc8000f8e313f */
[----:B------:R-:W-:Y:S02]  /*8680*/  USHF.R.S32.HI UR6, URZ, 0x1f, UR5 ;  /* 0x0000001f3f067899 */ /* 0x000fe40008011405 */
[----:B------:R-:W-:-:S04]  /*8690*/  MOV R11, UR5 ;  /* 0x00000005000b7c02 */ /* 0x000fc80008000f00 */
[----:B------:R-:W-:Y:S02]  /*86a0*/  MOV R5, UR6 ;  /* 0x0000000600057c02 */ /* 0x000fe40008000f00 */
.L_x_2443:
        /* <DEDUP_REMOVED lines=150> */
[----:B----4-:R-:W4:Y:S04]  /*9010*/  LDSM.16.M88.4 R24, [R233+0x8000] ;  /* 0x00800000e918783b */ /* 0x010f280000000200 */
[----:B---3--:R-:W3:Y:S04]  /*9020*/  LDSM.16.M88.4 R16, [R233+0x8800] ;  /* 0x00880000e910783b */ /* 0x008ee80000000200 */
[----:B------:R-:W3:Y:S04]  /*9030*/  LDSM.16.M88.4 R176, [R233+0x9000] ;  /* 0x00900000e9b0783b */ /* 0x000ee80000000200 */
[----:B-----5:R-:W5:Y:S04]  /*9040*/  LDSM.16.M88.4 R12, [R233+0x9800] ;  /* 0x00980000e90c783b */ /* 0x020f680000000200 */
[----:B-1----:R-:W-:Y:S04]  /*9050*/  LDSM.16.M88.4 R8, [R232] ;  /* 0x00000000e808783b */ /* 0x002fe80000000200 */
[----:B------:R-:W1:Y:S04]  /*9060*/  LDSM.16.M88.4 R32, [R231] ;  /* 0x00000000e720783b */ /* 0x000e680000000200 */
[----:B--2---:R-:W2:Y:S04]  /*9070*/  LDSM.16.M88.4 R28, [R223] ;  /* 0x00000000df1c783b */ /* 0x004ea80000000200 */
[----:B------:R-:W1:Y:S04]  /*9080*/  LDSM.16.M88.4 R196, [R222] ;  /* 0x00000000dec4783b */ /* 0x000e680000000200 */
[----:B------:R-:W1:Y:S04]  /*9090*/  LDSM.16.M88.4 R192, [R221] ;  /* 0x00000000ddc0783b */ /* 0x000e680000000200 */
[----:B------:R-:W-:Y:S01]  /*90a0*/  LDSM.16.M88.4 R188, [R227+0x8000] ;  /* 0x00800000e3bc783b */ /* 0x000fe20000000200 */
[C---:B----4-:R-:W-:Y:S03]  /*90b0*/  HMMA.16816.F32.BF16 R4, R168.reuse, R24, RZ ;  /* 0x00000018a804723c */ /* 0x050fe600000418ff */
[----:B------:R-:W-:Y:S04]  /*90c0*/  LDSM.16.M88.4 R184, [R227+0x9000] ;  /* 0x00900000e3b8783b */ /* 0x000fe80000000200 */
[----:B------:R-:W-:Y:S01]  /*90d0*/  LDSM.16.M88.4 R200, [R210] ;  /* 0x00000000d2c8783b */ /* 0x000fe20000000200 */
[C---:B------:R-:W-:Y:S03]  /*90e0*/  HMMA.16816.F32.BF16 R24, R168.reuse, R26, RZ ;  /* 0x0000001aa818723c */ /* 0x040fe600000418ff */
[----:B------:R-:W0:Y:S05]  /*90f0*/  LDGDEPBAR ;  /* 0x00000000000079af */ /* 0x000e2a0000000000 */
[C---:B---3--:R-:W-:Y:S08]  /*9100*/  HMMA.16816.F32.BF16 R20, R168.reuse, R16, RZ ;  /* 0x00000010a814723c */ /* 0x048ff000000418ff */
[C---:B------:R-:W-:Y:S08]  /*9110*/  HMMA.16816.F32.BF16 R16, R168.reuse, R18, RZ ;  /* 0x00000012a810723c */ /* 0x040ff000000418ff */
[C---:B------:R-:W-:Y:S08]  /*9120*/  HMMA.16816.F32.BF16 R180, R168.reuse, R176, RZ ;  /* 0x000000b0a8b4723c */ /* 0x040ff000000418ff */
[C---:B------:R-:W-:Y:S08]  /*9130*/  HMMA.16816.F32.BF16 R176, R168.reuse, R178, RZ ;  /* 0x000000b2a8b0723c */ /* 0x040ff000000418ff */
[C---:B-----5:R-:W-:Y:S08]  /*9140*/  HMMA.16816.F32.BF16 R172, R168.reuse, R12, RZ ;  /* 0x0000000ca8ac723c */ /* 0x060ff000000418ff */
[----:B------:R-:W-:Y:S01]  /*9150*/  HMMA.16816.F32.BF16 R168, R168, R14, RZ ;  /* 0x0000000ea8a8723c */ /* 0x000fe200000418ff */
[----:B------:R-:W-:Y:S07]  /*9160*/  LDSM.16.M88.4 R12, [R230] ;  /* 0x00000000e60c783b */ /* 0x000fee0000000200 */
        /* <DEDUP_REMOVED lines=8> */
[----:B------:R-:W-:Y:S07]  /*91f0*/  LDSM.16.M88.4 R196, [R217] ;  /* 0x00000000d9c4783b */ /* 0x000fee0000000200 */
[C---:B------:R-:W-:Y:S08]  /*9200*/  HMMA.16816.F32.BF16 R172, R8.reuse, R192, R172 ;  /* 0x000000c008ac723c */ /* 0x040ff000000418ac */
[----:B------:R-:W-:Y:S01]  /*9210*/  HMMA.16816.F32.BF16 R168, R8, R194, R168 ;  /* 0x000000c208a8723c */ /* 0x000fe200000418a8 */
[----:B------:R-:W-:Y:S04]  /*9220*/  LDSM.16.M88.4 R8, [R229] ;  /* 0x00000000e508783b */ /* 0x000fe80000000200 */
[----:B------:R-:W3:Y:S03]  /*9230*/  LDSM.16.M88.4 R192, [R220] ;  /* 0x00000000dcc0783b */ /* 0x000ee60000000200 */
        /* <DEDUP_REMOVED lines=9> */
[C---:B--2---:R-:W-:Y:S08]  /*92d0*/  HMMA.16816.F32.BF16 R172, R12.reuse, R28, R172 ;  /* 0x0000001c0cac723c */ /* 0x044ff000000418ac */
[----:B------:R-:W-:Y:S01]  /*92e0*/  HMMA.16816.F32.BF16 R168, R12, R30, R168 ;  /* 0x0000001e0ca8723c */ /* 0x000fe200000418a8 */
[----:B------:R-:W-:Y:S04]  /*92f0*/  LDSM.16.M88.4 R12, [R234+0x2000] ;  /* 0x00200000ea0c783b */ /* 0x000fe80000000200 */
[----:B------:R-:W2:Y:S03]  /*9300*/  LDSM.16.M88.4 R28, [R233+0xa000] ;  /* 0x00a00000e91c783b */ /* 0x000ea60000000200 */
        /* <DEDUP_REMOVED lines=9> */
[C---:B-----5:R-:W-:Y:S08]  /*93a0*/  HMMA.16816.F32.BF16 R172, R8.reuse, R184, R172 ;  /* 0x000000b808ac723c */ /* 0x060ff000000418ac */
[----:B------:R-:W-:Y:S01]  /*93b0*/  HMMA.16816.F32.BF16 R168, R8, R186, R168 ;  /* 0x000000ba08a8723c */ /* 0x000fe200000418a8 */
[----:B------:R-:W-:Y:S04]  /*93c0*/  LDSM.16.M88.4 R8, [R232+0x2000] ;  /* 0x00200000e808783b */ /* 0x000fe80000000200 */
[----:B------:R-:W5:Y:S03]  /*93d0*/  LDSM.16.M88.4 R184, [R219] ;  /* 0x00000000dbb8783b */ /* 0x000f660000000200 */
[C---:B--2---:R-:W-:Y:S08]  /*93e0*/  HMMA.16816.F32.BF16 R4, R12.reuse, R28, R4 ;  /* 0x0000001c0c04723c */ /* 0x044ff00000041804 */
[C---:B------:R-:W-:Y:S01]  /*93f0*/  HMMA.16816.F32.BF16 R24, R12.reuse, R30, R24 ;  /* 0x0000001e0c18723c */ /* 0x040fe20000041818 */
[----:B------:R-:W2:Y:S07]  /*9400*/  LDSM.16.M88.4 R28, [R218] ;  /* 0x00000000da1c783b */ /* 0x000eae0000000200 */
[C---:B---3--:R-:W-:Y:S08]  /*9410*/  HMMA.16816.F32.BF16 R20, R12.reuse, R192, R20 ;  /* 0x000000c00c14723c */ /* 0x048ff00000041814 */
[C---:B------:R-:W-:Y:S01]  /*9420*/  HMMA.16816.F32.BF16 R16, R12.reuse, R194, R16 ;  /* 0x000000c20c10723c */ /* 0x040fe20000041810 */
[----:B------:R-:W-:Y:S07]  /*9430*/  LDSM.16.M88.4 R192, [R227+0xa000] ;  /* 0x00a00000e3c0783b */ /* 0x000fee0000000200 */
[C---:B-1----:R-:W-:Y:S08]  /*9440*/  HMMA.16816.F32.BF16 R172, R12.reuse, R32, R172 ;  /* 0x000000200cac723c */ /* 0x042ff000000418ac */
[C---:B------:R-:W-:Y:S01]  /*9450*/  HMMA.16816.F32.BF16 R168, R12.reuse, R34, R168 ;  /* 0x000000220ca8723c */ /* 0x040fe200000418a8 */
[----:B------:R-:W1:Y:S07]  /*9460*/  LDSM.16.M88.4 R32, [R216] ;  /* 0x00000000d820783b */ /* 0x000e6e0000000200 */
[C---:B----4-:R-:W-:Y:S08]  /*9470*/  HMMA.16816.F32.BF16 R180, R12.reuse, R188, R180 ;  /* 0x000000bc0cb4723c */ /* 0x050ff000000418b4 */
[----:B------:R-:W-:Y:S01]  /*9480*/  HMMA.16816.F32.BF16 R176, R12, R190, R176 ;  /* 0x000000be0cb0723c */ /* 0x000fe200000418b0 */
[----:B------:R-:W3:Y:S04]  /*9490*/  LDSM.16.M88.4 R12, [R230+0x2000] ;  /* 0x00200000e60c783b */ /* 0x000ee80000000200 */
[----:B------:R-:W4:Y:S03]  /*94a0*/  LDSM.16.M88.4 R188, [R227+0xa800] ;  /* 0x00a80000e3bc783b */ /* 0x000f260000000200 */
        /* <DEDUP_REMOVED lines=9> */
[C---:B-1----:R-:W-:Y:S08]  /*9540*/  HMMA.16816.F32.BF16 R172, R8.reuse, R32, R172 ;  /* 0x0000002008ac723c */ /* 0x042ff000000418ac */
[----:B------:R-:W-:Y:S01]  /*9550*/  HMMA.16816.F32.BF16 R168, R8, R34, R168 ;  /* 0x0000002208a8723c */ /* 0x000fe200000418a8 */
[----:B------:R-:W-:Y:S04]  /*9560*/  LDSM.16.M88.4 R8, [R229+0x2000] ;  /* 0x00200000e508783b */ /* 0x000fe80000000200 */
[----:B------:R-:W1:Y:S03]  /*9570*/  LDSM.16.M88.4 R32, [R220+0x2000] ;  /* 0x00200000dc20783b */ /* 0x000e660000000200 */
[C---:B---3--:R-:W-:Y:S08]  /*9580*/  HMMA.16816.F32.BF16 R4, R12.reuse, R192, R4 ;  /* 0x000000c00c04723c */ /* 0x048ff00000041804 */
[C---:B------:R-:W-:Y:S01]  /*9590*/  HMMA.16816.F32.BF16 R24, R12.reuse, R194, R24 ;  /* 0x000000c20c18723c */ /* 0x040fe20000041818 */
[----:B------:R-:W3:Y:S07]  /*95a0*/  LDSM.16.M88.4 R192, [R220+0x3000] ;  /* 0x00300000dcc0783b */ /* 0x000eee0000000200 */
        /* <DEDUP_REMOVED lines=18> */
[----:B------:R-:W3:Y:S07]  /*96d0*/  LDSM.16.M88.4 R192, [R233+0xd800] ;  /* 0x00d80000e9c0783b */ /* 0x000eee0000000200 */
[C---:B----4-:R-:W-:Y:S08]  /*96e0*/  HMMA.16816.F32.BF16 R172, R8.reuse, R188, R172 ;  /* 0x000000bc08ac723c */ /* 0x050ff000000418ac */
[----:B------:R-:W-:Y:S01]  /*96f0*/  HMMA.16816.F32.BF16 R168, R8, R190, R168 ;  /* 0x000000be08a8723c */ /* 0x000fe200000418a8 */
[----:B------:R-:W-:Y:S04]  /*9700*/  LDSM.16.M88.4 R8, [R232+0x4000] ;  /* 0x00400000e808783b */ /* 0x000fe80000000200 */
[----:B------:R-:W-:Y:S03]  /*9710*/  LDSM.16.M88.4 R188, [R215] ;  /* 0x00000000d7bc783b */ /* 0x000fe60000000200 */
[C---:B--2---:R-:W-:Y:S08]  /*9720*/  HMMA.16816.F32.BF16 R4, R12.reuse, R28, R4 ;  /* 0x0000001c0c04723c */ /* 0x044ff00000041804 */
[C---:B------:R-:W-:Y:S01]  /*9730*/  HMMA.16816.F32.BF16 R24, R12.reuse, R30, R24 ;  /* 0x0000001e0c18723c */ /* 0x040fe20000041818 */
[----:B------:R-:W2:Y:S07]  /*9740*/  LDSM.16.M88.4 R28, [R214] ;  /* 0x00000000d61c783b */ /* 0x000eae0000000200 */
[C---:B------:R-:W-:Y:S08]  /*9750*/  HMMA.16816.F32.BF16 R20, R12.reuse, R184, R20 ;  /* 0x000000b80c14723c */ /* 0x040ff00000041814 */
[C---:B------:R-:W-:Y:S01]  /*9760*/  HMMA.16816.F32.BF16 R16, R12.reuse, R186, R16 ;  /* 0x000000ba0c10723c */ /* 0x040fe20000041810 */
[----:B------:R-:W4:Y:S07]  /*9770*/  LDSM.16.M88.4 R184, [R213] ;  /* 0x00000000d5b8783b */ /* 0x000f2e0000000200 */
[C---:B-1----:R-:W-:Y:S08]  /*9780*/  HMMA.16816.F32.BF16 R180, R12.reuse, R32, R180 ;  /* 0x000000200cb4723c */ /* 0x042ff000000418b4 */
[C---:B------:R-:W-:Y:S01]  /*9790*/  HMMA.16816.F32.BF16 R176, R12.reuse, R34, R176 ;  /* 0x000000220cb0723c */ /* 0x040fe200000418b0 */
[----:B------:R-:W1:Y:S07]  /*97a0*/  LDSM.16.M88.4 R32, [R212] ;  /* 0x00000000d420783b */ /* 0x000e6e0000000200 */
[C---:B---3--:R-:W-:Y:S08]  /*97b0*/  HMMA.16816.F32.BF16 R172, R12.reuse, R192, R172 ;  /* 0x000000c00cac723c */ /* 0x048ff000000418ac */
[----:B------:R-:W-:Y:S01]  /*97c0*/  HMMA.16816.F32.BF16 R168, R12, R194, R168 ;  /* 0x000000c20ca8723c */ /* 0x000fe200000418a8 */
[----:B------:R-:W-:Y:S04]  /*97d0*/  LDSM.16.M88.4 R12, [R230+0x4000] ;  /* 0x00400000e60c783b */ /* 0x000fe80000000200 */
[----:B------:R-:W3:Y:S03]  /*97e0*/  LDSM.16.M88.4 R192, [R227+0xc000] ;  /* 0x00c00000e3c0783b */ /* 0x000ee60000000200 */
        /* <DEDUP_REMOVED lines=13> */
[C---:B---3--:R-:W-:Y:S08]  /*98c0*/  HMMA.16816.F32.BF16 R4, R12.reuse, R192, R4 ;  /* 0x000000c00c04723c */ /* 0x048ff00000041804 */
[C---:B------:R-:W-:Y:S01]  /*98d0*/  HMMA.16816.F32.BF16 R24, R12.reuse, R194, R24 ;  /* 0x000000c20c18723c */ /* 0x040fe20000041818 */
[----:B------:R-:W3:Y:S07]  /*98e0*/  LDSM.16.M88.4 R192, [R220+0x5000] ;  /* 0x00500000dcc0783b */ /* 0x000eee0000000200 */
[C---:B--2---:R-:W-:Y:S08]  /*98f0*/  HMMA.16816.F32.BF16 R180, R12.reuse, R28, R180 ;  /* 0x0000001c0cb4723c */ /* 0x044ff000000418b4 */
[C---:B------:R-:W-:Y:S01]  /*9900*/  HMMA.16816.F32.BF16 R176, R12.reuse, R30, R176 ;  /* 0x0000001e0cb0723c */ /* 0x040fe200000418b0 */
[----:B------:R-:W2:Y:S07]  /*9910*/  LDSM.16.M88.4 R28, [R220+0x5800] ;  /* 0x00580000dc1c783b */ /* 0x000eae0000000200 */
[C---:B-----5:R-:W-:Y:S08]  /*9920*/  HMMA.16816.F32.BF16 R20, R12.reuse, R188, R20 ;  /* 0x000000bc0c14723c */ /* 0x060ff00000041814 */
[C---:B------:R-:W-:Y:S01]  /*9930*/  HMMA.16816.F32.BF16 R16, R12.reuse, R190, R16 ;  /* 0x000000be0c10723c */ /* 0x040fe20000041810 */
[----:B------:R-:W-:Y:S07]  /*9940*/  LDSM.16.M88.4 R188, [R233+0xe000] ;  /* 0x00e00000e9bc783b */ /* 0x000fee0000000200 */
        /* <DEDUP_REMOVED lines=12> */
[----:B------:R-:W-:Y:S07]  /*9a10*/  LDSM.16.M88.4 R192, [R232+0x6000] ;  /* 0x00600000e8c0783b */ /* 0x000fee0000000200 */
[C---:B--2---:R-:W-:Y:S08]  /*9a20*/  HMMA.16816.F32.BF16 R172, R8.reuse, R28, R172 ;  /* 0x0000001c08ac723c */ /* 0x044ff000000418ac */
[----:B------:R-:W-:Y:S01]  /*9a30*/  HMMA.16816.F32.BF16 R168, R8, R30, R168 ;  /* 0x0000001e08a8723c */ /* 0x000fe200000418a8 */
[----:B------:R-:W2:Y:S04]  /*9a40*/  LDSM.16.M88.4 R8, [R211] ;  /* 0x00000000d308783b */ /* 0x000ea80000000200 */
[----:B------:R-:W3:Y:S03]  /*9a50*/  LDSM.16.M88.4 R28, [R233+0xf800] ;  /* 0x00f80000e91c783b */ /* 0x000ee60000000200 */
[C---:B----4-:R-:W-:Y:S08]  /*9a60*/  HMMA.16816.F32.BF16 R4, R12.reuse, R188, R4 ;  /* 0x000000bc0c04723c */ /* 0x050ff00000041804 */
[C---:B------:R-:W-:Y:S01]  /*9a70*/  HMMA.16816.F32.BF16 R24, R12.reuse, R190, R24 ;  /* 0x000000be0c18723c */ /* 0x040fe20000041818 */
[----:B------:R-:W-:Y:S07]  /*9a80*/  LDSM.16.M88.4 R188, [R209] ;  /* 0x00000000d1bc783b */ /* 0x000fee0000000200 */
[C---:B-1----:R-:W-:Y:S08]  /*9a90*/  HMMA.16816.F32.BF16 R20, R12.reuse, R32, R20 ;  /* 0x000000200c14723c */ /* 0x042ff00000041814 */
[C---:B------:R-:W-:Y:S01]  /*9aa0*/  HMMA.16816.F32.BF16 R16, R12.reuse, R34, R16 ;  /* 0x000000220c10723c */ /* 0x040fe20000041810 */
[----:B------:R-:W1:Y:S07]  /*9ab0*/  LDSM.16.M88.4 R32, [R230+0x6000] ;  /* 0x00600000e620783b */ /* 0x000e6e0000000200 */
[----:B------:R-:W-:Y:S08]  /*9ac0*/  HMMA.16816.F32.BF16 R180, R12, R184, R180 ;  /* 0x000000b80cb4723c */ /* 0x000ff000000418b4 */
[----:B--2---:R-:W-:Y:S08]  /*9ad0*/  HMMA.16816.F32.BF16 R4, R192, R8, R4 ;  /* 0x00000008c004723c */ /* 0x004ff00000041804 */
[C---:B------:R-:W-:Y:S01]  /*9ae0*/  HMMA.16816.F32.BF16 R176, R12.reuse, R186, R176 ;  /* 0x000000ba0cb0723c */ /* 0x040fe200000418b0 */
[----:B------:R-:W2:Y:S07]  /*9af0*/  LDSM.16.M88.4 R184, [R208] ;  /* 0x00000000d0b8783b */ /* 0x000eae0000000200 */
[C---:B---3--:R-:W-:Y:S08]  /*9b00*/  HMMA.16816.F32.BF16 R172, R12.reuse, R28, R172 ;  /* 0x0000001c0cac723c */ /* 0x048ff000000418ac */
[----:B------:R-:W-:Y:S01]  /*9b10*/  HMMA.16816.F32.BF16 R168, R12, R30, R168 ;  /* 0x0000001e0ca8723c */ /* 0x000fe200000418a8 */
[----:B------:R-:W-:Y:S04]  /*9b20*/  LDSM.16.M88.4 R12, [R229+0x6000] ;  /* 0x00600000e50c783b */ /* 0x000fe80000000200 */
[----:B------:R-:W-:Y:S03]  /*9b30*/  LDSM.16.M88.4 R28, [R227+0xe800] ;  /* 0x00e80000e31c783b */ /* 0x000fe60000000200 */
[----:B------:R-:W-:Y:S01]  /*9b40*/  HMMA.16816.F32.BF16 R24, R192, R10, R24 ;  /* 0x0000000ac018723c */ /* 0x000fe20000041818 */
[----:B------:R-:W3:Y:S07]  /*9b50*/  LDSM.16.M88.4 R8, [R220+0x6000] ;  /* 0x00600000dc08783b */ /* 0x000eee0000000200 */
[----:B-1----:R-:W-:Y:S08]  /*9b60*/  HMMA.16816.F32.BF16 R4, R32, R196, R4 ;  /* 0x000000c42004723c */ /* 0x002ff00000041804 */
[C---:B------:R-:W-:Y:S08]  /*9b70*/  HMMA.16816.F32.BF16 R20, R192.reuse, R200, R20 ;  /* 0x000000c8c014723c */ /* 0x040ff00000041814 */
[C---:B--2---:R-:W-:Y:S08]  /*9b80*/  HMMA.16816.F32.BF16 R172, R192.reuse, R184, R172 ;  /* 0x000000b8c0ac723c */ /* 0x044ff000000418ac */
[----:B------:R-:W-:Y:S01]  /*9b90*/  HMMA.16816.F32.BF16 R168, R192, R186, R168 ;  /* 0x000000bac0a8723c */ /* 0x000fe200000418a8 */
[----:B------:R-:W1:Y:S07]  /*9ba0*/  LDSM.16.M88.4 R184, [R220+0x6800] ;  /* 0x00680000dcb8783b */ /* 0x000e6e0000000200 */
[----:B------:R-:W-:Y:S08]  /*9bb0*/  HMMA.16816.F32.BF16 R24, R32, R198, R24 ;  /* 0x000000c62018723c */ /* 0x000ff00000041818 */
[----:B---3--:R-:W-:Y:S07]  /*9bc0*/  HMMA.16816.F32.BF16 R4, R12, R8, R4 ;  /* 0x000000080c04723c */ /* 0x008fee0000041804 */
[----:B------:R-:W-:Y:S01]  /*9bd0*/  IMAD.U32 R9, RZ, RZ, UR28 ;  /* 0x0000001cff097e24 */ /* 0x000fe2000f8e00ff */
[----:B------:R-:W-:Y:S03]  /*9be0*/  HMMA.16816.F32.BF16 R16, R192, R202, R16 ;  /* 0x000000cac010723c */ /* 0x000fe60000041810 */
[----:B------:R-:W-:-:S05]  /*9bf0*/  IMAD R0, R9, 0x40, R238 ;  /* 0x0000004009007824 */ /* 0x000fca00078e02ee */
[----:B------:R-:W-:Y:S01]  /*9c00*/  HMMA.16816.F32.BF16 R180, R192, R188, R180 ;  /* 0x000000bcc0b4723c */ /* 0x000fe200000418b4 */
[----:B------:R-:W-:-:S07]  /*9c10*/  IADD3 R196, R0, 0x10, RZ ;  /* 0x0000001000c47810 */ /* 0x000fce0007ffe0ff */
[----:B------:R-:W-:Y:S01]  /*9c20*/  HMMA.16816.F32.BF16 R176, R192, R190, R176 ;  /* 0x000000bec0b0723c */ /* 0x000fe200000418b0 */
[----:B------:R-:W2:Y:S01]  /*9c30*/  LDSM.16.M88.4 R188, [R227+0xf000] ;  /* 0x00f00000e3bc783b */ /* 0x000ea20000000200 */
[----:B------:R-:W-:Y:S05]  /*9c40*/  I2F R195, R196 ;  /* 0x000000c400c37306 */ /* 0x000fea0000201400 */
[C---:B------:R-:W-:Y:S01]  /*9c50*/  IADD3 R192, R0.reuse, 0x1, RZ ;  /* 0x0000000100c07810 */ /* 0x040fe20007ffe0ff */
[----:B------:R-:W-:Y:S01]  /*9c60*/  HMMA.16816.F32.BF16 R20, R32, R28, R20 ;  /* 0x0000001c2014723c */ /* 0x000fe20000041814 */
[----:B------:R-:W-:Y:S02]  /*9c70*/  IADD3 R194, R0, 0x9, RZ ;  /* 0x0000000900c27810 */ /* 0x000fe40007ffe0ff */
[----:B------:R-:W3:Y:S01]  /*9c80*/  I2F R28, R192 ;  /* 0x000000c0001c7306 */ /* 0x000ee20000201400 */
[----:B------:R-:W-:-:S02]  /*9c90*/  ISETP.GE.AND P0, PT, R192, R167, PT ;  /* 0x000000a7c000720c */ /* 0x000fc40003f06270 */
[----:B------:R-:W-:Y:S02]  /*9ca0*/  ISETP.GE.AND P6, PT, R192, R2, PT ;  /* 0x00000002c000720c */ /* 0x000fe40003fc6270 */
[----:B------:R-:W-:Y:S01]  /*9cb0*/  HMMA.16816.F32.BF16 R24, R12, R10, R24 ;  /* 0x0000000a0c18723c */ /* 0x000fe20000041818 */
[----:B------:R-:W-:Y:S01]  /*9cc0*/  IADD3 R29, R0, 0x8, RZ ;  /* 0x00000008001d7810 */ /* 0x000fe20007ffe0ff */
[----:B------:R-:W4:Y:S01]  /*9cd0*/  LDSM.16.M88.4 R8, [R220+0x7000] ;  /* 0x00700000dc08783b */ /* 0x000f220000000200 */
[----:B------:R-:W5:Y:S02]  /*9ce0*/  I2F R192, R194 ;  /* 0x000000c200c07306 */ /* 0x000f640000201400 */
[----:B------:R-:W-:-:S03]  /*9cf0*/  ISETP.GE.AND P5, PT, R29, R167, PT ;  /* 0x000000a71d00720c */ /* 0x000fc60003fa6270 */
[----:B------:R-:W-:Y:S01]  /*9d00*/  HMMA.16816.F32.BF16 R16, R32, R30, R16 ;  /* 0x0000001e2010723c */ /* 0x000fe20000041810 */
[C---:B---3--:R-:W-:Y:S02]  /*9d10*/  FFMA.FTZ R5, R28.reuse, UR4, R5 ;  /* 0x000000041c057c23 */ /* 0x048fe40008010005 */
[----:B------:R3:W3:Y:S01]  /*9d20*/  I2F R193, R29 ;  /* 0x0000001d00c17306 */ /* 0x0006e20000201400 */
[----:B------:R-:W-:Y:S02]  /*9d30*/  FFMA.FTZ R7, R28, UR4, R7 ;  /* 0x000000041c077c23 */ /* 0x000fe40008010007 */
[----:B------:R-:W-:Y:S02]  /*9d40*/  FSEL R5, R5, -INF , !P0 ;  /* 0xff80000005057808 */ /* 0x000fe40004000000 */
[----:B-1----:R-:W-:Y:S01]  /*9d50*/  HMMA.16816.F32.BF16 R20, R12, R184, R20 ;  /* 0x000000b80c14723c */ /* 0x002fe20000041814 */
[----:B------:R-:W-:-:S06]  /*9d60*/  ISETP.GE.AND P0, PT, R29, R2, PT ;  /* 0x000000021d00720c */ /* 0x000fcc0003f06270 */
[----:B------:R-:W-:Y:S01]  /*9d70*/  FSEL R184, R7, -INF , !P6 ;  /* 0xff80000007b87808 */ /* 0x000fe20007000000 */
[----:B--2---:R-:W-:Y:S01]  /*9d80*/  HMMA.16816.F32.BF16 R180, R32, R188, R180 ;  /* 0x000000bc20b4723c */ /* 0x004fe200000418b4 */
[----:B------:R-:W-:Y:S01]  /*9d90*/  ISETP.GE.AND P6, PT, R194, R167, PT ;  /* 0x000000a7c200720c */ /* 0x000fe20003fc6270 */
[----:B-----5:R-:W-:Y:S01]  /*9da0*/  FFMA.FTZ R25, R192, UR4, R25 ;  /* 0x00000004c0197c23 */ /* 0x020fe20008010019 */
[----:B---3--:R-:W1:Y:S01]  /*9db0*/  LDSM.16.M88.4 R28, [R227+0xf800] ;  /* 0x00f80000e31c783b */ /* 0x008e620000000200 */
[C---:B------:R-:W-:Y:S01]  /*9dc0*/  FFMA.FTZ R24, R193.reuse, UR4, R24 ;  /* 0x00000004c1187c23 */ /* 0x040fe20008010018 */
[----:B------:R-:W-:Y:S01]  /*9dd0*/  IADD3 R185, R0, 0x11, RZ ;  /* 0x0000001100b97810 */ /* 0x000fe20007ffe0ff */
[----:B------:R-:W-:Y:S01]  /*9de0*/  FFMA.FTZ R26, R193, UR4, R26 ;  /* 0x00000004c11a7c23 */ /* 0x000fe2000801001a */
[----:B------:R-:W-:Y:S01]  /*9df0*/  FSEL R193, R25, -INF , !P6 ;  /* 0xff80000019c17808 */ /* 0x000fe20007000000 */
[----:B------:R-:W-:Y:S01]  /*9e00*/  HMMA.16816.F32.BF16 R16, R12, R186, R16 ;  /* 0x000000ba0c10723c */ /* 0x000fe20000041810 */
[----:B------:R-:W-:Y:S01]  /*9e10*/  FSEL R7, R24, -INF , !P5 ;  /* 0xff80000018077808 */ /* 0x000fe20006800000 */
[----:B------:R-:W-:Y:S01]  /*9e20*/  FFMA.FTZ R27, R192, UR4, R27 ;  /* 0x00000004c01b7c23 */ /* 0x000fe2000801001b */
[----:B------:R-:W-:Y:S01]  /*9e30*/  ISETP.GE.AND P5, PT, R194, R2, PT ;  /* 0x00000002c200720c */ /* 0x000fe20003fa6270 */
[----:B------:R-:W2:Y:S01]  /*9e40*/  I2F R198, R185 ;  /* 0x000000b900c67306 */ /* 0x000ea20000201400 */
[----:B------:R-:W-:-:S02]  /*9e50*/  IADD3 R194, R0, 0x18, RZ ;  /* 0x0000001800c27810 */ /* 0x000fc40007ffe0ff */
[----:B------:R-:W-:Y:S01]  /*9e60*/  FSEL R186, R26, -INF , !P0 ;  /* 0xff8000001aba7808 */ /* 0x000fe20004000000 */
[----:B------:R-:W-:Y:S01]  /*9e70*/  HMMA.16816.F32.BF16 R176, R32, R190, R176 ;  /* 0x000000be20b0723c */ /* 0x000fe200000418b0 */
[----:B------:R-:W-:Y:S01]  /*9e80*/  FSEL R188, R27, -INF , !P5 ;  /* 0xff8000001bbc7808 */ /* 0x000fe20006800000 */
[----:B------:R-:W-:Y:S01]  /*9e90*/  FFMA.FTZ R20, R195, UR4, R20 ;  /* 0x00000004c3147c23 */ /* 0x000fe20008010014 */
[----:B------:R-:W3:Y:S01]  /*9ea0*/  LDSM.16.M88.4 R24, [R220+0x7800] ;  /* 0x00780000dc18783b */ /* 0x000ee20000000200 */
[----:B------:R-:W5:Y:S01]  /*9eb0*/  I2F R191, R194 ;  /* 0x000000c200bf7306 */ /* 0x000f620000201400 */
[----:B------:R-:W-:Y:S01]  /*9ec0*/  ISETP.GE.AND P0, PT, R196, R167, PT ;  /* 0x000000a7c400720c */ /* 0x000fe20003f06270 */
[----:B------:R-:W-:-:S04]  /*9ed0*/  DEPBAR.LE SB0, 0x0 ;  /* 0x000080000000791a */ /* 0x000fc80000000000 */
[-C--:B------:R-:W-:Y:S01]  /*9ee0*/  ISETP.GE.AND P6, PT, R196, R2.reuse, PT ;  /* 0x00000002c400720c */ /* 0x080fe20003fc6270 */
[C---:B----4-:R-:W-:Y:S01]  /*9ef0*/  HMMA.16816.F32.BF16 R180, R12.reuse, R8, R180 ;  /* 0x000000080cb4723c */ /* 0x050fe200000418b4 */
[----:B------:R-:W-:Y:S01]  /*9f00*/  IADD3 R196, R0, 0x19, RZ ;  /* 0x0000001900c47810 */ /* 0x000fe20007ffe0ff */
[----:B--2---:R-:W-:Y:S01]  /*9f10*/  FFMA.FTZ R23, R198, UR4, R23 ;  /* 0x00000004c6177c23 */ /* 0x004fe20008010017 */
[----:B------:R-:W-:Y:S01]  /*9f20*/  FSEL R189, R20, -INF , !P0 ;  /* 0xff80000014bd7808 */ /* 0x000fe20004000000 */
[----:B------:R-:W-:Y:S01]  /*9f30*/  FFMA.FTZ R20, R195, UR4, R22 ;  /* 0x00000004c3147c23 */ /* 0x000fe20008010016 */
[----:B------:R-:W2:Y:S01]  /*9f40*/  I2F R192, R196 ;  /* 0x000000c400c07306 */ /* 0x000ea20000201400 */
[----:B------:R-:W-:Y:S01]  /*9f50*/  ISETP.GE.AND P0, PT, R185, R2, PT ;  /* 0x00000002b900720c */ /* 0x000fe20003f06270 */
[----:B------:R-:W-:Y:S01]  /*9f60*/  FFMA.FTZ R21, R198, UR4, R21 ;  /* 0x00000004c6157c23 */ /* 0x000fe20008010015 */
[----:B------:R-:W-:Y:S01]  /*9f70*/  IADD3 R8, R0, 0x20, RZ ;  /* 0x0000002000087810 */ /* 0x000fe20007ffe0ff */
[C---:B-----5:R-:W-:Y:S01]  /*9f80*/  FFMA.FTZ R16, R191.reuse, UR4, R16 ;  /* 0x00000004bf107c23 */ /* 0x060fe20008010010 */
[----:B------:R-:W-:Y:S01]  /*9f90*/  FSEL R20, R20, -INF , !P6 ;  /* 0xff80000014147808 */ /* 0x000fe20007000000 */
[----:B------:R-:W-:Y:S01]  /*9fa0*/  FFMA.FTZ R18, R191, UR4, R18 ;  /* 0x00000004bf127c23 */ /* 0x000fe20008010012 */
[----:B------:R-:W-:Y:S01]  /*9fb0*/  ISETP.GE.AND P6, PT, R194, R167, PT ;  /* 0x000000a7c200720c */ /* 0x000fe20003fc6270 */
[----:B------:R-:W4:Y:S01]  /*9fc0*/  I2F R9, R8 ;  /* 0x0000000800097306 */ /* 0x000f220000201400 */
[----:B------:R-:W-:Y:S01]  /*9fd0*/  FSEL R190, R23, -INF , !P0 ;  /* 0xff80000017be7808 */ /* 0x000fe20004000000 */
[----:B------:R-:W-:Y:S01]  /*9fe0*/  HMMA.16816.F32.BF16 R176, R12, R10, R176 ;  /* 0x0000000a0cb0723c */ /* 0x000fe200000418b0 */
[----:B------:R-:W-:-:S02]  /*9ff0*/  FSEL R23, R16, -INF , !P6 ;  /* 0xff80000010177808 */ /* 0x000fc40007000000 */
[-C--:B------:R-:W-:Y:S02]  /*a000*/  ISETP.GE.AND P5, PT, R185, R167.reuse, PT ;  /* 0x000000a7b900720c */ /* 0x080fe40003fa6270 */
[-C--:B------:R-:W-:Y:S01]  /*a010*/  ISETP.GE.AND P0, PT, R196, R167.reuse, PT ;  /* 0x000000a7c400720c */ /* 0x080fe20003f06270 */
[----:B--2---:R-:W-:Y:S01]  /*a020*/  FFMA.FTZ R17, R192, UR4, R17 ;  /* 0x00000004c0117c23 */ /* 0x004fe20008010011 */
[----:B------:R-:W-:Y:S01]  /*a030*/  FSEL R187, R21, -INF , !P5 ;  /* 0xff80000015bb7808 */ /* 0x000fe20006800000 */
[C---:B-1----:R-:W-:Y:S01]  /*a040*/  HMMA.16816.F32.BF16 R172, R32.reuse, R28, R172 ;  /* 0x0000001c20ac723c */ /* 0x042fe200000418ac */
[----:B------:R-:W-:Y:S01]  /*a050*/  ISETP.GE.AND P5, PT, R194, R2, PT ;  /* 0x00000002c200720c */ /* 0x000fe20003fa6270 */
[----:B------:R-:W-:Y:S01]  /*a060*/  FFMA.FTZ R19, R192, UR4, R19 ;  /* 0x00000004c0137c23 */ /* 0x000fe20008010013 */
[----:B------:R-:W-:Y:S02]  /*a070*/  FSEL R21, R17, -INF , !P0 ;  /* 0xff80000011157808 */ /* 0x000fe40004000000 */
[C---:B------:R-:W-:Y:S01]  /*a080*/  IADD3 R10, R0.reuse, 0x28, RZ ;  /* 0x00000028000a7810 */ /* 0x040fe20007ffe0ff */
[C---:B----4-:R-:W-:Y:S01]  /*a090*/  FFMA.FTZ R182, R9.reuse, UR4, R182 ;  /* 0x0000000409b67c23 */ /* 0x050fe200080100b6 */
[C---:B------:R-:W-:Y:S01]  /*a0a0*/  IADD3 R29, R0.reuse, 0x21, RZ ;  /* 0x00000021001d7810 */ /* 0x040fe20007ffe0ff */
[----:B------:R-:W-:Y:S01]  /*a0b0*/  HMMA.16816.F32.BF16 R168, R32, R30, R168 ;  /* 0x0000001e20a8723c */ /* 0x000fe200000418a8 */
[----:B------:R-:W-:Y:S01]  /*a0c0*/  IADD3 R17, R0, 0x29, RZ ;  /* 0x0000002900117810 */ /* 0x000fe20007ffe0ff */
[----:B------:R-:W1:Y:S01]  /*a0d0*/  I2F R11, R10 ;  /* 0x0000000a000b7306 */ /* 0x000e620000201400 */
[----:B------:R-:W-:Y:S01]  /*a0e0*/  FSEL R22, R18, -INF , !P5 ;  /* 0xff80000012167808 */ /* 0x000fe20006800000 */
[----:B------:R-:W-:Y:S01]  /*a0f0*/  FFMA.FTZ R180, R9, UR4, R180 ;  /* 0x0000000409b47c23 */ /* 0x000fe200080100b4 */
[----:B------:R-:W-:-:S02]  /*a100*/  ISETP.GE.AND P5, PT, R8, R167, PT ;  /* 0x000000a70800720c */ /* 0x000fc40003fa6270 */
[-C--:B------:R-:W-:Y:S02]  /*a110*/  ISETP.GE.AND P0, PT, R8, R2.reuse, PT ;  /* 0x000000020800720c */ /* 0x080fe40003f06270 */
[-C--:B------:R-:W-:Y:S01]  /*a120*/  ISETP.GE.AND P6, PT, R196, R2.reuse, PT ;  /* 0x00000002c400720c */ /* 0x080fe20003fc6270 */
[----:B------:R-:W2:Y:S01]  /*a130*/  I2F R16, R29 ;  /* 0x0000001d00107306 */ /* 0x000ea20000201400 */
[----:B------:R-:W-:Y:S02]  /*a140*/  FSEL R196, R182, -INF , !P0 ;  /* 0xff800000b6c47808 */ /* 0x000fe40004000000 */
[----:B------:R-:W-:Y:S02]  /*a150*/  FSEL R28, R19, -INF , !P6 ;  /* 0xff800000131c7808 */ /* 0x000fe40007000000 */
[-C--:B------:R-:W-:Y:S01]  /*a160*/  ISETP.GE.AND P6, PT, R29, R167.reuse, PT ;  /* 0x000000a71d00720c */ /* 0x080fe20003fc6270 */
[C---:B---3--:R-:W-:Y:S01]  /*a170*/  HMMA.16816.F32.BF16 R172, R12.reuse, R24, R172 ;  /* 0x000000180cac723c */ /* 0x048fe200000418ac */
[----:B------:R-:W-:Y:S01]  /*a180*/  FSEL R197, R180, -INF , !P5 ;  /* 0xff800000b4c57808 */ /* 0x000fe20006800000 */
[----:B------:R-:W3:Y:S01]  /*a190*/  I2F R8, R17 ;  /* 0x0000001100087306 */ /* 0x000ee20000201400 */
[----:B------:R-:W-:Y:S01]  /*a1a0*/  ISETP.GE.AND P0, PT, R10, R167, PT ;  /* 0x000000a70a00720c */ /* 0x000fe20003f06270 */
[----:B-1----:R-:W-:Y:S01]  /*a1b0*/  FFMA.FTZ R178, R11, UR4, R178 ;  /* 0x000000040bb27c23 */ /* 0x002fe200080100b2 */
[----:B------:R-:W-:Y:S01]  /*a1c0*/  ISETP.GE.AND P5, PT, R29, R2, PT ;  /* 0x000000021d00720c */ /* 0x000fe20003fa6270 */
[----:B------:R-:W-:Y:S01]  /*a1d0*/  FFMA.FTZ R176, R11, UR4, R176 ;  /* 0x000000040bb07c23 */ /* 0x000fe200080100b0 */
[C---:B------:R-:W-:Y:S01]  /*a1e0*/  IADD3 R9, R0.reuse, 0x30, RZ ;  /* 0x0000003000097810 */ /* 0x040fe20007ffe0ff */
[----:B------:R-:W-:Y:S01]  /*a1f0*/  HMMA.16816.F32.BF16 R168, R12, R26, R168 ;  /* 0x0000001a0ca8723c */ /* 0x000fe200000418a8 */
[----:B------:R-:W-:Y:S01]  /*a200*/  IADD3 R11, R0, 0x38, RZ ;  /* 0x00000038000b7810 */ /* 0x000fe20007ffe0ff */
[C---:B--2---:R-:W-:Y:S01]  /*a210*/  FFMA.FTZ R181, R16.reuse, UR4, R181 ;  /* 0x0000000410b57c23 */ /* 0x044fe200080100b5 */
[----:B------:R-:W1:Y:S01]  /*a220*/  I2F R19, R9 ;  /* 0x0000000900137306 */ /* 0x000e620000201400 */
[----:B------:R-:W-:Y:S01]  /*a230*/  FFMA.FTZ R183, R16, UR4, R183 ;  /* 0x0000000410b77c23 */ /* 0x000fe200080100b7 */
[----:B------:R-:W-:-:S02]  /*a240*/  FSEL R195, R176, -INF , !P0 ;  /* 0xff800000b0c37808 */ /* 0x000fc40004000000 */
[----:B------:R-:W-:Y:S02]  /*a250*/  FSEL R199, R181, -INF , !P6 ;  /* 0xff800000b5c77808 */ /* 0x000fe40007000000 */
[----:B------:R-:W-:Y:S01]  /*a260*/  ISETP.GE.AND P6, PT, R10, R2, PT ;  /* 0x000000020a00720c */ /* 0x000fe20003fc6270 */
[----:B---3--:R-:W-:Y:S01]  /*a270*/  FFMA.FTZ R177, R8, UR4, R177 ;  /* 0x0000000408b17c23 */ /* 0x008fe200080100b1 */
[----:B------:R-:W-:Y:S01]  /*a280*/  IADD3 R10, R0, 0x31, RZ ;  /* 0x00000031000a7810 */ /* 0x000fe20007ffe0ff */
[----:B------:R-:W-:Y:S01]  /*a290*/  FFMA.FTZ R179, R8, UR4, R179 ;  /* 0x0000000408b37c23 */ /* 0x000fe200080100b3 */
[----:B------:R-:W-:Y:S01]  /*a2a0*/  FSEL R192, R183, -INF , !P5 ;  /* 0xff800000b7c07808 */ /* 0x000fe20006800000 */
[----:B------:R-:W2:Y:S01]  /*a2b0*/  I2F R13, R11 ;  /* 0x0000000b000d7306 */ /* 0x000ea20000201400 */
[----:B------:R-:W-:Y:S02]  /*a2c0*/  ISETP.GE.AND P5, PT, R17, R167, PT ;  /* 0x000000a71100720c */ /* 0x000fe40003fa6270 */
[----:B------:R-:W-:-:S02]  /*a2d0*/  FSEL R198, R178, -INF , !P6 ;  /* 0xff800000b2c67808 */ /* 0x000fc40007000000 */
[----:B------:R-:W-:Y:S01]  /*a2e0*/  FSEL R201, R177, -INF , !P5 ;  /* 0xff800000b1c97808 */ /* 0x000fe20006800000 */
[----:B-1----:R-:W-:Y:S01]  /*a2f0*/  FFMA.FTZ R172, R19, UR4, R172 ;  /* 0x0000000413ac7c23 */ /* 0x002fe200080100ac */
[CC--:B------:R-:W-:Y:S01]  /*a300*/  ISETP.GE.AND P6, PT, R9.reuse, R167.reuse, PT ;  /* 0x000000a70900720c */ /* 0x0c0fe20003fc6270 */
[----:B------:R-:W1:Y:S01]  /*a310*/  I2F R16, R10 ;  /* 0x0000000a00107306 */ /* 0x000e620000201400 */
[-C--:B------:R-:W-:Y:S01]  /*a320*/  ISETP.GE.AND P5, PT, R9, R2.reuse, PT ;  /* 0x000000020900720c */ /* 0x080fe20003fa6270 */
[----:B------:R-:W-:Y:S01]  /*a330*/  FFMA.FTZ R174, R19, UR4, R174 ;  /* 0x0000000413ae7c23 */ /* 0x000fe200080100ae */
[-C--:B------:R-:W-:Y:S02]  /*a340*/  ISETP.GE.AND P0, PT, R17, R2.reuse, PT ;  /* 0x000000021100720c */ /* 0x080fe40003f06270 */
[----:B------:R-:W-:Y:S02]  /*a350*/  IADD3 R8, R0, 0x39, RZ ;  /* 0x0000003900087810 */ /* 0x000fe40007ffe0ff */
[----:B------:R-:W-:Y:S01]  /*a360*/  FSEL R194, R179, -INF , !P0 ;  /* 0xff800000b3c27808 */ /* 0x000fe20004000000 */
[----:B------:R-:W3:Y:S01]  /*a370*/  I2F R9, R0 ;  /* 0x0000000000097306 */ /* 0x000ee20000201400 */
[-C--:B------:R-:W-:Y:S01]  /*a380*/  ISETP.GE.AND P0, PT, R10, R167.reuse, PT ;  /* 0x000000a70a00720c */ /* 0x080fe20003f06270 */
[C---:B--2---:R-:W-:Y:S01]  /*a390*/  FFMA.FTZ R168, R13.reuse, UR4, R168 ;  /* 0x000000040da87c23 */ /* 0x044fe200080100a8 */
[----:B------:R-:W-:Y:S01]  /*a3a0*/  FSEL R185, R172, -INF , !P6 ;  /* 0xff800000acb97808 */ /* 0x000fe20007000000 */
[----:B------:R-:W-:Y:S01]  /*a3b0*/  FFMA.FTZ R170, R13, UR4, R170 ;  /* 0x000000040daa7c23 */ /* 0x000fe200080100aa */
[----:B------:R-:W-:Y:S01]  /*a3c0*/  FSEL R182, R174, -INF , !P5 ;  /* 0xff800000aeb67808 */ /* 0x000fe20006800000 */
[----:B------:R-:W-:Y:S01]  /*a3d0*/  BAR.SYNC.DEFER_BLOCKING 0x0 ;  /* 0x0000000000007b1d */ /* 0x000fe20000010000 */
[----:B------:R-:W-:Y:S01]  /*a3e0*/  ISETP.GE.AND P6, PT, R10, R2, PT ;  /* 0x000000020a00720c */ /* 0x000fe20003fc6270 */
[----:B-1----:R-:W-:Y:S01]  /*a3f0*/  FFMA.FTZ R173, R16, UR4, R173 ;  /* 0x0000000410ad7c23 */ /* 0x002fe200080100ad */
[----:B------:R-:W-:Y:S01]  /*a400*/  ISETP.GE.AND P5, PT, R0, R167, PT ;  /* 0x000000a70000720c */ /* 0x000fe20003fa6270 */
[----:B------:R-:W-:-:S02]  /*a410*/  FFMA.FTZ R175, R16, UR4, R175 ;  /* 0x0000000410af7c23 */ /* 0x000fc400080100af */
[----:B------:R-:W1:Y:S01]  /*a420*/  I2F R10, R8 ;  /* 0x00000008000a7306 */ /* 0x000e620000201400 */
[----:B------:R-:W-:Y:S02]  /*a430*/  FSEL R183, R173, -INF , !P0 ;  /* 0xff800000adb77808 */ /* 0x000fe40004000000 */
[----:B------:R-:W-:Y:S01]  /*a440*/  ISETP.GE.AND P0, PT, R0, R2, PT ;  /* 0x000000020000720c */ /* 0x000fe20003f06270 */
[----:B---3--:R-:W-:Y:S01]  /*a450*/  FFMA.FTZ R0, R9, UR4, R6 ;  /* 0x0000000409007c23 */ /* 0x008fe20008010006 */
[----:B------:R-:W-:Y:S01]  /*a460*/  FSEL R180, R175, -INF , !P6 ;  /* 0xff800000afb47808 */ /* 0x000fe20007000000 */
[----:B------:R-:W-:Y:S01]  /*a470*/  FFMA.FTZ R4, R9, UR4, R4 ;  /* 0x0000000409047c23 */ /* 0x000fe20008010004 */
[----:B------:R-:W-:Y:S02]  /*a480*/  ISETP.GE.AND P6, PT, R11, R167, PT ;  /* 0x000000a70b00720c */ /* 0x000fe40003fc6270 */
[----:B------:R-:W-:Y:S02]  /*a490*/  FSEL R0, R0, -INF , !P0 ;  /* 0xff80000000007808 */ /* 0x000fe40004000000 */
[----:B------:R-:W-:-:S02]  /*a4a0*/  PLOP3.LUT P0, PT, PT, PT, UP0, 0x80, 0x0 ;  /* 0x000000000000781c */ /* 0x000fc40003f0f008 */
[----:B------:R-:W-:Y:S02]  /*a4b0*/  FSEL R181, R168, -INF , !P6 ;  /* 0xff800000a8b57808 */ /* 0x000fe40007000000 */
[-C--:B------:R-:W-:Y:S01]  /*a4c0*/  ISETP.GE.AND P6, PT, R11, R2.reuse, PT ;  /* 0x000000020b00720c */ /* 0x080fe20003fc6270 */
[----:B-1----:R-:W-:Y:S01]  /*a4d0*/  FFMA.FTZ R171, R10, UR4, R171 ;  /* 0x000000040aab7c23 */ /* 0x002fe200080100ab */
[----:B------:R-:W-:Y:S02]  /*a4e0*/  FSEL R9, R4, -INF , !P5 ;  /* 0xff80000004097808 */ /* 0x000fe40006800000 */
[----:B------:R-:W-:Y:S02]  /*a4f0*/  FSEL R177, R170, -INF , !P6 ;  /* 0xff800000aab17808 */ /* 0x000fe40007000000 */
[----:B------:R-:W-:Y:S01]  /*a500*/  ISETP.GE.AND P6, PT, R8, R167, PT ;  /* 0x000000a70800720c */ /* 0x000fe20003fc6270 */
[----:B------:R-:W-:Y:S01]  /*a510*/  FFMA.FTZ R167, R10, UR4, R169 ;  /* 0x000000040aa77c23 */ /* 0x000fe200080100a9 */
[----:B------:R-:W-:-:S04]  /*a520*/  ISETP.GE.AND P5, PT, R8, R2, PT ;  /* 0x000000020800720c */ /* 0x000fc80003fa6270 */
[----:B------:R-:W-:Y:S02]  /*a530*/  FSEL R167, R167, -INF , !P6 ;  /* 0xff800000a7a77808 */ /* 0x000fe40007000000 */
[----:B------:R-:W-:Y:S01]  /*a540*/  FSEL R178, R171, -INF , !P5 ;  /* 0xff800000abb27808 */ /* 0x000fe20006800000 */
[----:B------:R-:W-:Y:S05]  /*a550*/  @!P0 BRA `(.L_x_2444) ;  /* 0x00000eb000008947 */ /* 0x000fea0003800000 */
[----:B------:R-:W-:-:S13]  /*a560*/  PLOP3.LUT P0, PT, PT, PT, UP6, 0x80, 0x0 ;  /* 0x000000000000781c */ /* 0x000fda0003f0f068 */
[----:B------:R-:W-:Y:S05]  /*a570*/  @!P0 BRA `(.L_x_2445) ;  /* 0x0000047000008947 */ /* 0x000fea0003800000 */
[----:B------:R-:W1:Y:S01]  /*a580*/  I2F.RP R8, UR13 ;  /* 0x0000000d00087d06 */ /* 0x000e620008209400 */
[----:B------:R-:W-:Y:S02]  /*a590*/  USHF.L.U32 UR5, UR28, 0x6, URZ ;  /* 0x000000061c057899 */ /* 0x000fe4000800063f */
[----:B------:R-:W-:Y:S02]  /*a5a0*/  UMOV UR14, URZ ;  /* 0x0000003f000e7c82 */ /* 0x000fe40008000000 */
[----:B------:R-:W-:Y:S02]  /*a5b0*/  UIADD3 UR12, UR5, -0x40, URZ ;  /* 0xffffffc0050c7890 */ /* 0x000fe4000fffe03f */
        /* <DEDUP_REMOVED lines=67> */
.L_x_2445:
[----:B------:R-:W-:-:S04]  /*a9f0*/  ULEA UR12, -UR10, URZ, 0x6 ;  /* 0x0000003f0a0c7291 */ /* 0x000fc8000f8e313f */
[----:B------:R-:W-:Y:S02]  /*aa00*/  USHF.R.S32.HI UR7, URZ, 0x1f, UR12 ;  /* 0x0000001f3f077899 */ /* 0x000fe4000801140c */
.L_x_2446:
[C---:B------:R-:W-:Y:S01]  /*aa10*/  @!P3 IADD3 R13, P0, R166.reuse, UR12, RZ ;  /* 0x0000000ca60dbc10 */ /* 0x040fe2000ff1e0ff */
[----:B------:R-:W-:Y:S01]  /*aa20*/  UIADD3 UR5, UP1, UP0, UR25, UR12, UR25 ;  /* 0x0000000c19057290 */ /* 0x000fe2000f83e019 */
[----:B------:R-:W-:Y:S01]  /*aa30*/  @!P2 IADD3 R11, P5, R166, UR12, RZ ;  /* 0x0000000ca60bac10 */ /* 0x000fe2000ffbe0ff */
[----:B------:R1:W-:Y:S01]  /*aa40*/  @P4 STS.128 [R239+0x8000], RZ ;  /* 0x008000ffef004388 */ /* 0x0003e20000000c00 */
[C---:B------:R-:W-:Y:S01]  /*aa50*/  @!P3 IADD3.X R4, R165.reuse, UR7, RZ, P0, !PT ;  /* 0x00000007a504bc10 */ /* 0x040fe200087fe4ff */
[----:B------:R-:W-:Y:S01]  /*aa60*/  UIADD3.X UR6, UR24, UR7, UR24, UP1, UP0 ;  /* 0x0000000718067290 */ /* 0x000fe20008fe0418 */
[----:B------:R-:W-:Y:S01]  /*aa70*/  @!P2 IADD3.X R2, R165, UR7, RZ, P5, !PT ;  /* 0x00000007a502ac10 */ /* 0x000fe2000affe4ff */
[----:B------:R-:W-:Y:S01]  /*aa80*/  BSSY B0, `(.L_x_2447) ;  /* 0x0000093000007945 */ /* 0x000fe20003800000 */
[----:B------:R-:W-:Y:S01]  /*aa90*/  @!P3 LEA R168, P0, R13, c[0x0][0x168], 0x1 ;  /* 0x00005a000da8ba11 */ /* 0x000fe200078008ff */
[----:B------:R-:W-:Y:S01]  /*aaa0*/  VOTEU.ALL UP0, P4 ;  /* 0x00000000003f7886 */ /* 0x000fe20002000000 */
[----:B------:R-:W-:-:S02]  /*aab0*/  @!P2 LEA R26, P5, R11, c[0x0][0x168], 0x1 ;  /* 0x00005a000b1aaa11 */ /* 0x000fc400078a08ff */
[----:B------:R-:W-:Y:S02]  /*aac0*/  @!P3 LEA.HI.X R169, R13, c[0x0][0x16c], R4, 0x1, P0 ;  /* 0x00005b000da9ba11 */ /* 0x000fe400000f0c04 */
[----:B------:R-:W-:Y:S01]  /*aad0*/  @!P2 LEA.HI.X R27, R11, c[0x0][0x16c], R2, 0x1, P5 ;  /* 0x00005b000b1baa11 */ /* 0x000fe200028f0c02 */
[----:B------:R-:W-:Y:S01]  /*aae0*/  IMAD.U32 R11, RZ, RZ, UR12 ;  /* 0x0000000cff0b7e24 */ /* 0x000fe2000f8e00ff */
[C---:B------:R-:W-:Y:S01]  /*aaf0*/  @!P1 IADD3 R13, P0, R166.reuse, UR12, RZ ;  /* 0x0000000ca60d9c10 */ /* 0x040fe2000ff1e0ff */
[----:B------:R-:W-:Y:S01]  /*ab00*/  IMAD.U32 R2, RZ, RZ, UR7 ;  /* 0x00000007ff027e24 */ /* 0x000fe2000f8e00ff */
[----:B------:R-:W-:Y:S02]  /*ab10*/  @!UP0 UIADD3 UR11, UP1, UR25, UR12, URZ ;  /* 0x0000000c190b8290 */ /* 0x000fe4000ff3e03f */
[----:B------:R-:W-:Y:S02]  /*ab20*/  @!P1 IADD3.X R4, R165, UR7, RZ, P0, !PT ;  /* 0x00000007a5049c10 */ /* 0x000fe400087fe4ff */
[----:B------:R-:W-:Y:S01]  /*ab30*/  @!P1 LEA R24, P0, R13, c[0x0][0x168], 0x1 ;  /* 0x00005a000d189a11 */ /* 0x000fe200078008ff */
[----:B------:R-:W-:Y:S01]  /*ab40*/  @!UP0 UIADD3.X UR9, UR24, UR7, URZ, UP1, !UPT ;  /* 0x0000000718098290 */ /* 0x000fe20008ffe43f */
[----:B------:R-:W-:-:S02]  /*ab50*/  @!P3 IADD3 R15, P6, P5, R166, UR25, R11 ;  /* 0x00000019a60fbc10 */ /* 0x000fc4000fdde00b */
[----:B------:R-:W-:Y:S01]  /*ab60*/  @!P1 LEA.HI.X R25, R13, c[0x0][0x16c], R4, 0x1, P0 ;  /* 0x00005b000d199a11 */ /* 0x000fe200000f0c04 */
[----:B------:R-:W-:Y:S01]  /*ab70*/  IMAD.U32 R4, RZ, RZ, UR7 ;  /* 0x00000007ff047e24 */ /* 0x000fe2000f8e00ff */
[--C-:B------:R-:W-:Y:S02]  /*ab80*/  @!P3 IADD3.X R8, R165, UR24, R2.reuse, P6, P5 ;  /* 0x00000018a508bc10 */ /* 0x100fe4000b7ea402 */
[----:B------:R-:W-:Y:S02]  /*ab90*/  @!P2 IADD3 R13, P5, P0, R166, UR25, R11 ;  /* 0x00000019a60dac10 */ /* 0x000fe4000f8be00b */
[----:B------:R-:W-:Y:S02]  /*aba0*/  @!P3 LEA R34, P6, R15, c[0x0][0x168], 0x1 ;  /* 0x00005a000f22ba11 */ /* 0x000fe400078c08ff */
[----:B------:R-:W-:Y:S02]  /*abb0*/  @!P2 IADD3.X R6, R165, UR24, R2, P5, P0 ;  /* 0x00000018a506ac10 */ /* 0x000fe4000afe0402 */
[----:B------:R-:W-:-:S02]  /*abc0*/  @!P2 LEA R18, P0, R13, c[0x0][0x168], 0x1 ;  /* 0x00005a000d12aa11 */ /* 0x000fc400078008ff */
[----:B------:R-:W-:Y:S02]  /*abd0*/  @!P4 LEA R170, P5, R11, R244, 0x1 ;  /* 0x000000f40baac211 */ /* 0x000fe400078a08ff */
[----:B------:R-:W-:Y:S01]  /*abe0*/  @!P2 LEA.HI.X R19, R13, c[0x0][0x16c], R6, 0x1, P0 ;  /* 0x00005b000d13aa11 */ /* 0x000fe200000f0c06 */
[----:B------:R-:W-:Y:S01]  /*abf0*/  IMAD.U32 R13, RZ, RZ, UR5 ;  /* 0x00000005ff0d7e24 */ /* 0x000fe2000f8e00ff */
[----:B------:R-:W-:Y:S01]  /*ac00*/  @!P4 LEA.HI.X R171, R11, R245, R4, 0x1, P5 ;  /* 0x000000f50babc211 */ /* 0x000fe200028f0c04 */
[----:B------:R-:W-:Y:S01]  /*ac10*/  IMAD.U32 R4, RZ, RZ, UR6 ;  /* 0x00000006ff047e24 */ /* 0x000fe2000f8e00ff */
[----:B------:R-:W-:Y:S02]  /*ac20*/  @!P1 IADD3 R11, P5, P0, R166, UR25, R11 ;  /* 0x00000019a60b9c10 */ /* 0x000fe4000f8be00b */
[----:B------:R-:W-:Y:S01]  /*ac30*/  @!P3 LEA.HI.X R35, R15, c[0x0][0x16c], R8, 0x1, P6 ;  /* 0x00005b000f23ba11 */ /* 0x000fe200030f0c08 */
[----:B------:R-:W-:Y:S01]  /*ac40*/  @!PT LDS RZ, [RZ] ;  /* 0x00000000fffff984 */ /* 0x000fe20000000800 */
[----:B------:R-:W-:Y:S01]  /*ac50*/  @!PT LDS RZ, [RZ] ;  /* 0x00000000fffff984 */ /* 0x000fe20000000800 */
[----:B------:R-:W-:Y:S01]  /*ac60*/  @!PT LDS RZ, [RZ] ;  /* 0x00000000fffff984 */ /* 0x000fe20000000800 */
[----:B------:R1:W-:Y:S01]  /*ac70*/  @!P4 LDGSTS.E.BYPASS.LTC128B.128 [R239+0x8000], [R170.64] ;  /* 0x08000000aaefcfae */ /* 0x0003e2000b901d62 */
[----:B------:R-:W-:-:S02]  /*ac80*/  @!P1 IADD3.X R2, R165, UR24, R2, P5, P0 ;  /* 0x00000018a5029c10 */ /* 0x000fc4000afe0402 */
[----:B------:R-:W-:Y:S01]  /*ac90*/  @!P4 LEA R32, P6, R13, R244, 0x1 ;  /* 0x000000f40d20c211 */ /* 0x000fe200078c08ff */
[----:B------:R1:W-:Y:S01]  /*aca0*/  @P3 STS.128 [R239+0xa000], RZ ;  /* 0x00a000ffef003388 */ /* 0x0003e20000000c00 */
[----:B------:R-:W-:Y:S02]  /*acb0*/  @!P1 LEA R16, P0, R11, c[0x0][0x168], 0x1 ;  /* 0x00005a000b109a11 */ /* 0x000fe400078008ff */
[----:B------:R-:W-:Y:S01]  /*acc0*/  @!P4 LEA.HI.X R33, R13, R245, R4, 0x1, P6 ;  /* 0x000000f50d21c211 */ /* 0x000fe200030f0c04 */
[----:B------:R-:W-:Y:S01]  /*acd0*/  @!PT LDS RZ, [RZ] ;  /* 0x00000000fffff984 */ /* 0x000fe20000000800 */
[----:B------:R-:W-:Y:S01]  /*ace0*/  @!PT LDS RZ, [RZ] ;  /* 0x00000000fffff984 */ /* 0x000fe20000000800 */
[----:B------:R-:W-:Y:S01]  /*acf0*/  @!PT LDS RZ, [RZ] ;  /* 0x00000000fffff984 */ /* 0x000fe20000000800 */
[----:B------:R1:W-:Y:S01]  /*ad00*/  @!P3 LDGSTS.E.BYPASS.LTC128B.128 [R239+0xa000], [R168.64+0x80] ;  /* 0x0a000080a8efbfae */ /* 0x0003e2000b901d62 */
[----:B------:R-:W-:Y:S02]  /*ad10*/  @!P1 LEA.HI.X R17, R11, c[0x0][0x16c], R2, 0x1, P0 ;  /* 0x00005b000b119a11 */ /* 0x000fe400000f0c02 */
[C---:B------:R-:W-:Y:S01]  /*ad20*/  @!P3 IADD3 R13, P5, R166.reuse, UR5, RZ ;  /* 0x00000005a60dbc10 */ /* 0x040fe2000ffbe0ff */
[----:B------:R1:W-:Y:S01]  /*ad30*/  @P2 STS.128 [R239+0xc000], RZ ;  /* 0x00c000ffef002388 */ /* 0x0003e20000000c00 */
[----:B------:R-:W-:-:S02]  /*ad40*/  @!P2 IADD3 R11, P0, R166, UR5, RZ ;  /* 0x00000005a60bac10 */ /* 0x000fc4000ff1e0ff */
[C---:B------:R-:W-:Y:S01]  /*ad50*/  @!P3 IADD3.X R4, R165.reuse, UR6, RZ, P5, !PT ;  /* 0x00000006a504bc10 */ /* 0x040fe2000affe4ff */
[----:B------:R-:W-:Y:S01]  /*ad60*/  @!PT LDS RZ, [RZ] ;  /* 0x00000000fffff984 */ /* 0x000fe20000000800 */
[----:B------:R-:W-:Y:S01]  /*ad70*/  @!PT LDS RZ, [RZ] ;  /* 0x00000000fffff984 */ /* 0x000fe20000000800 */
[----:B------:R-:W-:Y:S01]  /*ad80*/  @!PT LDS RZ, [RZ] ;  /* 0x00000000fffff984 */ /* 0x000fe20000000800 */
[----:B------:R1:W-:Y:S01]  /*ad90*/  @!P2 LDGSTS.E.BYPASS.LTC128B.128 [R239+0xc000], [R26.64+0x100] ;  /* 0x0c0001001aefafae */ /* 0x0003e2000b901d62 */
[----:B------:R-:W-:Y:S02]  /*ada0*/  @!P2 IADD3.X R2, R165, UR6, RZ, P0, !PT ;  /* 0x00000006a502ac10 */ /* 0x000fe400087fe4ff */
[----:B------:R-:W-:Y:S01]  /*adb0*/  @!P3 LEA R30, P5, R13, c[0x0][0x168], 0x1 ;  /* 0x00005a000d1eba11 */ /* 0x000fe200078a08ff */
[----:B------:R1:W-:Y:S01]  /*adc0*/  @P1 STS.128 [R239+0xe000], RZ ;  /* 0x00e000ffef001388 */ /* 0x0003e20000000c00 */
[----:B------:R-:W-:Y:S02]  /*add0*/  @!P2 LEA R14, P0, R11, c[0x0][0x168], 0x1 ;  /* 0x00005a000b0eaa11 */ /* 0x000fe400078008ff */
[----:B------:R-:W-:Y:S01]  /*ade0*/  @!P3 LEA.HI.X R31, R13, c[0x0][0x16c], R4, 0x1, P5 ;  /* 0x00005b000d1fba11 */ /* 0x000fe200028f0c04 */
[----:B------:R-:W-:Y:S01]  /*adf0*/  @!PT LDS RZ, [RZ] ;  /* 0x00000000fffff984 */ /* 0x000fe20000000800 */
[----:B------:R-:W-:Y:S01]  /*ae00*/  @!PT LDS RZ, [RZ] ;  /* 0x00000000fffff984 */ /* 0x000fe20000000800 */
[----:B------:R-:W-:Y:S01]  /*ae10*/  @!PT LDS RZ, [RZ] ;  /* 0x00000000fffff984 */ /* 0x000fe20000000800 */
[----:B------:R1:W-:Y:S01]  /*ae20*/  @!P1 LDGSTS.E.BYPASS.LTC128B.128 [R239+0xe000], [R24.64+0x180] ;  /* 0x0e00018018ef9fae */ /* 0x0003e2000b901d62 */
[----:B------:R-:W-:Y:S01]  /*ae30*/  @!P2 LEA.HI.X R15, R11, c[0x0][0x16c], R2, 0x1, P0 ;  /* 0x00005b000b0faa11 */ /* 0x000fe200000f0c02 */
[----:B------:R-:W-:Y:S01]  /*ae40*/  IMAD.U32 R11, RZ, RZ, UR11 ;  /* 0x0000000bff0b7e24 */ /* 0x000fe2000f8e00ff */
[----:B------:R-:W-:Y:S01]  /*ae50*/  @!P1 IADD3 R13, P5, R166, UR5, RZ ;  /* 0x00000005a60d9c10 */ /* 0x000fe2000ffbe0ff */
[----:B------:R-:W-:Y:S01]  /*ae60*/  IMAD.U32 R2, RZ, RZ, UR9 ;  /* 0x00000009ff027e24 */ /* 0x000fe2000f8e00ff */
[----:B------:R-:W-:Y:S01]  /*ae70*/  UIADD3 UR5, UP0, UR25, UR5, URZ ;  /* 0x0000000519057290 */ /* 0x000fe2000ff1e03f */
[----:B------:R1:W-:Y:S01]  /*ae80*/  @P4 STS.128 [R239+0x8800], RZ ;  /* 0x008800ffef004388 */ /* 0x0003e20000000c00 */
[----:B------:R-:W-:-:S02]  /*ae90*/  @!P1 IADD3.X R4, R165, UR6, RZ, P5, !PT ;  /* 0x00000006a5049c10 */ /* 0x000fc4000affe4ff */
[-C--:B------:R-:W-:Y:S01]  /*aea0*/  @!P4 LEA R174, P5, R11, R244.reuse, 0x1 ;  /* 0x000000f40baec211 */ /* 0x080fe200078a08ff */
[----:B------:R-:W-:Y:S01]  /*aeb0*/  UIADD3.X UR6, UR24, UR6, URZ, UP0, !UPT ;  /* 0x0000000618067290 */ /* 0x000fe200087fe43f */
[----:B------:R-:W-:Y:S02]  /*aec0*/  @!P1 LEA R172, P0, R13, c[0x0][0x168], 0x1 ;  /* 0x00005a000dac9a11 */ /* 0x000fe400078008ff */
[----:B------:R-:W-:Y:S01]  /*aed0*/  @!P4 LEA.HI.X R175, R11, R245, R2, 0x1, P5 ;  /* 0x000000f50bafc211 */ /* 0x000fe200028f0c02 */
[----:B------:R-:W-:Y:S01]  /*aee0*/  IMAD.U32 R11, RZ, RZ, UR5 ;  /* 0x00000005ff0b7e24 */ /* 0x000fe2000f8e00ff */
[----:B------:R-:W-:Y:S01]  /*aef0*/  @!P3 IADD3 R6, P5, R166, UR5, RZ ;  /* 0x00000005a606bc10 */ /* 0x000fe2000ffbe0ff */
[----:B------:R-:W-:Y:S01]  /*af00*/  IMAD.U32 R2, RZ, RZ, UR6 ;  /* 0x00000006ff027e24 */ /* 0x000fe2000f8e00ff */
[----:B------:R-:W-:Y:S01]  /*af10*/  @!P1 LEA.HI.X R173, R13, c[0x0][0x16c], R4, 0x1, P0 ;  /* 0x00005b000dad9a11 */ /* 0x000fe200000f0c04 */
[----:B------:R-:W-:Y:S01]  /*af20*/  @!PT LDS RZ, [RZ] ;  /* 0x00000000fffff984 */ /* 0x000fe20000000800 */
[----:B------:R-:W-:Y:S01]  /*af30*/  @!PT LDS RZ, [RZ] ;  /* 0x00000000fffff984 */ /* 0x000fe20000000800 */
[----:B------:R-:W-:Y:S01]  /*af40*/  @!PT LDS RZ, [RZ] ;  /* 0x00000000fffff984 */ /* 0x000fe20000000800 */
[----:B------:R1:W-:Y:S01]  /*af50*/  @!P4 LDGSTS.E.BYPASS.LTC128B.128 [R239+0x8800], [R174.64] ;  /* 0x08800000aeefcfae */ /* 0x0003e2000b901d62 */
[----:B------:R-:W-:-:S02]  /*af60*/  @!P4 LEA R202, P6, R11, R244, 0x1 ;  /* 0x000000f40bcac211 */ /* 0x000fc400078c08ff */
[----:B------:R-:W-:Y:S01]  /*af70*/  @!P2 IADD3 R4, P0, R166, UR5, RZ ;  /* 0x00000005a604ac10 */ /* 0x000fe2000ff1e0ff */
[----:B------:R1:W-:Y:S01]  /*af80*/  @P3 STS.128 [R239+0xa800], RZ ;  /* 0x00a800ffef003388 */ /* 0x0003e20000000c00 */
[----:B------:R-:W-:Y:S02]  /*af90*/  @!P3 IADD3.X R13, R165, UR6, RZ, P5, !PT ;  /* 0x00000006a50dbc10 */ /* 0x000fe4000affe4ff */
[----:B------:R-:W-:Y:S01]  /*afa0*/  @!P4 LEA.HI.X R203, R11, R245, R2, 0x1, P6 ;  /* 0x000000f50bcbc211 */ /* 0x000fe200030f0c02 */
[----:B------:R-:W-:Y:S01]  /*afb0*/  @!PT LDS RZ, [RZ] ;  /* 0x00000000fffff984 */ /* 0x000fe20000000800 */
[----:B------:R-:W-:Y:S01]  /*afc0*/  @!PT LDS RZ, [RZ] ;  /* 0x00000000fffff984 */ /* 0x000fe20000000800 */
[----:B------:R-:W-:Y:S01]  /*afd0*/  @!PT LDS RZ, [RZ] ;  /* 0x00000000fffff984 */ /* 0x000fe20000000800 */
[----:B------:R1:W-:Y:S01]  /*afe0*/  @!P3 LDGSTS.E.BYPASS.LTC128B.128 [R239+0xa800], [R34.64+0x80] ;  /* 0x0a80008022efbfae */ /* 0x0003e2000b901d62 */
[----:B------:R-:W-:Y:S02]  /*aff0*/  @!P3 LEA R12, P5, R6, c[0x0][0x168], 0x1 ;  /* 0x00005a00060cba11 */ /* 0x000fe400078a08ff */
[----:B------:R-:W-:Y:S01]  /*b000*/  @!P2 IADD3.X R11, R165, UR6, RZ, P0, !PT ;  /* 0x00000006a50bac10 */ /* 0x000fe200087fe4ff */
[----:B------:R1:W-:Y:S01]  /*b010*/  @P2 STS.128 [R239+0xc800], RZ ;  /* 0x00c800ffef002388 */ /* 0x0003e20000000c00 */
[----:B------:R-:W-:-:S02]  /*b020*/  @!P2 LEA R10, P0, R4, c[0x0][0x168], 0x1 ;  /* 0x00005a00040aaa11 */ /* 0x000fc400078008ff */
[----:B------:R-:W-:Y:S01]  /*b030*/  @!P3 LEA.HI.X R13, R6, c[0x0][0x16c], R13, 0x1, P5 ;  /* 0x00005b00060dba11 */ /* 0x000fe200028f0c0d */
        /* <DEDUP_REMOVED lines=55> */
.L_x_2448:
[----:B------:R-:W-:Y:S05]  /*b3b0*/  BSYNC B0 ;  /* 0x0000000000007941 */ /* 0x000fea0003800000 */
.L_x_2447:
[----:B------:R-:W0:Y:S01]  /*b3c0*/  LDGDEPBAR ;  /* 0x00000000000079af */ /* 0x000e220000000000 */
[----:B-1----:R-:W-:Y:S02]  /*b3d0*/  IMAD.U32 R11, RZ, RZ, UR12 ;  /* 0x0000000cff0b7e24 */ /* 0x002fe4000f8e00ff */
[----:B------:R-:W-:-:S03]  /*b3e0*/  IMAD.U32 R2, RZ, RZ, UR7 ;  /* 0x00000007ff027e24 */ /* 0x000fc6000f8e00ff */
[----:B------:R-:W-:-:S04]  /*b3f0*/  LEA R244, P0, R11, R244, 0x1 ;  /* 0x000000f40bf47211 */ /* 0x000fc800078008ff */
[----:B------:R-:W-:Y:S02]  /*b400*/  LEA.HI.X R245, R11, R245, R2, 0x1, P0 ;  /* 0x000000f50bf57211 */ /* 0x000fe400000f0c02 */
.L_x_2444:
        /* <DEDUP_REMOVED lines=42> */
[----:B-1----:R-:W-:-:S04]  /*b6b0*/  FMNMX.FTZ R174, R11, R174, !PT ;  /* 0x000000ae0bae7209 */ /* 0x002fc80007810000 */
[C---:B------:R-:W-:Y:S01]  /*b6c0*/  FSETP.NEU.FTZ.AND P1, PT, R174.reuse, -INF , PT ;  /* 0xff800000ae00780b */ /* 0x040fe20003f3d000 */
[----:B------:R-:W-:Y:S01]  /*b6d0*/  FMUL.FTZ R166, R174, c[0x0][0x23c] ;  /* 0x00008f00aea67a20 */ /* 0x000fe20000410000 */
[----:B--2---:R-:W-:-:S04]  /*b6e0*/  FMNMX.FTZ R173, R2, R173, !PT ;  /* 0x000000ad02ad7209 */ /* 0x004fc80007810000 */
[----:B------:R-:W-:Y:S01]  /*b6f0*/  FSEL R166, R166, RZ, P1 ;  /* 0x000000ffa6a67208 */ /* 0x000fe20000800000 */
[C---:B------:R-:W-:Y:S01]  /*b700*/  FMUL.FTZ R179, R173.reuse, c[0x0][0x23c] ;  /* 0x00008f00adb37a20 */ /* 0x040fe20000410000 */
[----:B------:R-:W-:-:S03]  /*b710*/  FSETP.NEU.FTZ.AND P0, PT, R173, -INF , PT ;  /* 0xff800000ad00780b */ /* 0x000fc60003f1d000 */
[--C-:B------:R-:W-:Y:S01]  /*b720*/  FFMA.FTZ R171, R5, c[0x0][0x23c], -R166.reuse ;  /* 0x00008f0005ab7a23 */ /* 0x100fe200000108a6 */
[----:B------:R-:W-:Y:S01]  /*b730*/  FSEL R5, R174, RZ, P1 ;  /* 0x000000ffae057208 */ /* 0x000fe20000800000 */
[--C-:B------:R-:W-:Y:S01]  /*b740*/  FFMA.FTZ R172, R9, c[0x0][0x23c], -R166.reuse ;  /* 0x00008f0009ac7a23 */ /* 0x100fe200000108a6 */
[----:B------:R-:W-:Y:S01]  /*b750*/  FSEL R6, R173, RZ, P0 ;  /* 0x000000ffad067208 */ /* 0x000fe20000000000 */
[----:B------:R-:W-:Y:S01]  /*b760*/  FFMA.FTZ R170, R7, c[0x0][0x23c], -R166 ;  /* 0x00008f0007aa7a23 */ /* 0x000fe200000108a6 */
[----:B------:R-:W-:Y:S01]  /*b770*/  FSEL R179, R179, RZ, P0 ;  /* 0x000000ffb3b37208 */ /* 0x000fe20000000000 */
[----:B------:R-:W-:Y:S01]  /*b780*/  FADD.FTZ R4, R164, -R5 ;  /* 0x80000005a4047221 */ /* 0x000fe20000010000 */
[----:B------:R-:W-:Y:S01]  /*b790*/  MUFU.EX2 R171, R171 ;  /* 0x000000ab00ab7308 */ /* 0x000fe20000000800 */
[----:B------:R-:W-:Y:S01]  /*b7a0*/  FADD.FTZ R6, R3, -R6 ;  /* 0x8000000603067221 */ /* 0x000fe20000010000 */
[----:B------:R-:W1:Y:S01]  /*b7b0*/  LDSM.16.MT88.4 R8, [R225+0x10000] ;  /* 0x01000000e108783b */ /* 0x000e620000004200 */
[----:B------:R-:W-:-:S02]  /*b7c0*/  FFMA.FTZ R168, R0, c[0x0][0x23c], -R179 ;  /* 0x00008f0000a87a23 */ /* 0x000fc400000108b3 */
[--C-:B------:R-:W-:Y:S02]  /*b7d0*/  FFMA.FTZ R169, R193, c[0x0][0x23c], -R166.reuse ;  /* 0x00008f00c1a97a23 */ /* 0x100fe400000108a6 */
[--C-:B------:R-:W-:Y:S01]  /*b7e0*/  FFMA.FTZ R2, R184, c[0x0][0x23c], -R179.reuse ;  /* 0x00008f00b8027a23 */ /* 0x100fe200000108b3 */
[----:B------:R-:W2:Y:S01]  /*b7f0*/  MUFU.EX2 R172, R172 ;  /* 0x000000ac00ac7308 */ /* 0x000ea20000000800 */
[--C-:B------:R-:W-:Y:S02]  /*b800*/  FFMA.FTZ R0, R186, c[0x0][0x23c], -R179.reuse ;  /* 0x00008f00ba007a23 */ /* 0x100fe400000108b3 */
[----:B------:R-:W-:Y:S02]  /*b810*/  FFMA.FTZ R175, R188, c[0x0][0x23c], -R179 ;  /* 0x00008f00bcaf7a23 */ /* 0x000fe400000108b3 */
[----:B------:R-:W-:Y:S02]  /*b820*/  FMUL.FTZ R176, R4, c[0x0][0x23c] ;  /* 0x00008f0004b07a20 */ /* 0x000fe40000410000 */
[----:B------:R-:W-:Y:S01]  /*b830*/  FMUL.FTZ R3, R6, c[0x0][0x23c] ;  /* 0x00008f0006037a20 */ /* 0x000fe20000410000 */
[----:B------:R-:W-:Y:S01]  /*b840*/  MUFU.EX2 R170, R170 ;  /* 0x000000aa00aa7308 */ /* 0x000fe20000000800 */
[----:B------:R-:W-:-:S02]  /*b850*/  FFMA.FTZ R184, R189, c[0x0][0x23c], -R166 ;  /* 0x00008f00bdb87a23 */ /* 0x000fc400000108a6 */
[--C-:B------:R-:W-:Y:S02]  /*b860*/  FFMA.FTZ R191, R190, c[0x0][0x23c], -R179.reuse ;  /* 0x00008f00bebf7a23 */ /* 0x100fe400000108b3 */
[--C-:B------:R-:W-:Y:S02]  /*b870*/  FFMA.FTZ R186, R23, c[0x0][0x23c], -R166.reuse ;  /* 0x00008f0017ba7a23 */ /* 0x100fe400000108a6 */
[--C-:B------:R-:W-:Y:S01]  /*b880*/  FFMA.FTZ R189, R21, c[0x0][0x23c], -R166.reuse ;  /* 0x00008f0015bd7a23 */ /* 0x100fe200000108a6 */
[----:B------:R-:W4:Y:S01]  /*b890*/  MUFU.EX2 R169, R169 ;  /* 0x000000a900a97308 */ /* 0x000f220000000800 */
[----:B--2---:R-:W-:Y:S01]  /*b8a0*/  F2FP.BF16.PACK_AB R4, R171, R172 ;  /* 0x000000acab04723e */ /* 0x004fe200000010ff */
[--C-:B------:R-:W-:Y:S02]  /*b8b0*/  FFMA.FTZ R188, R20, c[0x0][0x23c], -R179.reuse ;  /* 0x00008f0014bc7a23 */ /* 0x100fe400000108b3 */
[--C-:B------:R-:W-:Y:S02]  /*b8c0*/  FFMA.FTZ R190, R22, c[0x0][0x23c], -R179.reuse ;  /* 0x00008f0016be7a23 */ /* 0x100fe400000108b3 */
[----:B------:R-:W-:Y:S01]  /*b8d0*/  LDSM.16.MT88.4 R20, [R226+0x10800] ;  /* 0x01080000e214783b */ /* 0x000fe20000004200 */
[----:B------:R-:W-:Y:S01]  /*b8e0*/  FFMA.FTZ R187, R187, c[0x0][0x23c], -R166 ;  /* 0x00008f00bbbb7a23 */ /* 0x000fe200000108a6 */
[----:B------:R-:W-:Y:S01]  /*b8f0*/  MUFU.EX2 R168, R168 ;  /* 0x000000a800a87308 */ /* 0x000fe20000000800 */
[----:B------:R-:W-:-:S02]  /*b900*/  FFMA.FTZ R193, R28, c[0x0][0x23c], -R179 ;  /* 0x00008f001cc17a23 */ /* 0x000fc400000108b3 */
[----:B------:R-:W-:Y:S01]  /*b910*/  LDSM.16.MT88.4 R28, [R228+0x12800] ;  /* 0x01280000e41c783b */ /* 0x000fe20000004200 */
[--C-:B------:R-:W-:Y:S02]  /*b920*/  FFMA.FTZ R200, R199, c[0x0][0x23c], -R166.reuse ;  /* 0x00008f00c7c87a23 */ /* 0x100fe400000108a6 */
[--C-:B------:R-:W-:Y:S02]  /*b930*/  FFMA.FTZ R202, R201, c[0x0][0x23c], -R166.reuse ;  /* 0x00008f00c9ca7a23 */ /* 0x100fe400000108a6 */
[----:B------:R-:W2:Y:S01]  /*b940*/  MUFU.EX2 R2, R2 ;  /* 0x0000000200027308 */ /* 0x000ea20000000800 */
[----:B----4-:R-:W-:Y:S01]  /*b950*/  F2FP.BF16.PACK_AB R6, R169, R170 ;  /* 0x000000aaa906723e */ /* 0x010fe200000010ff */
[----:B------:R-:W-:Y:S02]  /*b960*/  FFMA.FTZ R199, R192, c[0x0][0x23c], -R179 ;  /* 0x00008f00c0c77a23 */ /* 0x000fe400000108b3 */
[--C-:B------:R-:W-:Y:S02]  /*b970*/  FFMA.FTZ R197, R197, c[0x0][0x23c], -R166.reuse ;  /* 0x00008f00c5c57a23 */ /* 0x100fe400000108a6 */
[----:B------:R-:W-:-:S02]  /*b980*/  FFMA.FTZ R195, R195, c[0x0][0x23c], -R166 ;  /* 0x00008f00c3c37a23 */ /* 0x000fc400000108a6 */
[----:B------:R-:W-:Y:S01]  /*b990*/  MUFU.EX2 R0, R0 ;  /* 0x0000000000007308 */ /* 0x000fe20000000800 */
[--C-:B------:R-:W-:Y:S02]  /*b9a0*/  FFMA.FTZ R196, R196, c[0x0][0x23c], -R179.reuse ;  /* 0x00008f00c4c47a23 */ /* 0x100fe400000108b3 */
[--C-:B------:R-:W-:Y:S02]  /*b9b0*/  FFMA.FTZ R192, R198, c[0x0][0x23c], -R179.reuse ;  /* 0x00008f00c6c07a23 */ /* 0x100fe400000108b3 */
[----:B------:R-:W-:Y:S02]  /*b9c0*/  FFMA.FTZ R201, R194, c[0x0][0x23c], -R179 ;  /* 0x00008f00c2c97a23 */ /* 0x000fe400000108b3 */
[--C-:B------:R-:W-:Y:S01]  /*b9d0*/  FFMA.FTZ R194, R183, c[0x0][0x23c], -R166.reuse ;  /* 0x00008f00b7c27a23 */ /* 0x100fe200000108a6 */
[----:B------:R-:W4:Y:S01]  /*b9e0*/  MUFU.EX2 R175, R175 ;  /* 0x000000af00af7308 */ /* 0x000f220000000800 */
[----:B--2---:R-:W-:Y:S01]  /*b9f0*/  F2FP.BF16.PACK_AB R5, R2, R168 ;  /* 0x000000a80205723e */ /* 0x004fe200000010ff */
[----:B------:R-:W-:-:S02]  /*ba00*/  FFMA.FTZ R185, R185, c[0x0][0x23c], -R166 ;  /* 0x00008f00b9b97a23 */ /* 0x000fc400000108a6 */
[--C-:B------:R-:W-:Y:S02]  /*ba10*/  FFMA.FTZ R181, R181, c[0x0][0x23c], -R166.reuse ;  /* 0x00008f00b5b57a23 */ /* 0x100fe400000108a6 */
[----:B------:R-:W-:Y:S02]  /*ba20*/  FFMA.FTZ R198, R167, c[0x0][0x23c], -R166 ;  /* 0x00008f00a7c67a23 */ /* 0x000fe400000108a6 */
[----:B------:R-:W2:Y:S01]  /*ba30*/  MUFU.EX2 R176, R176 ;  /* 0x000000b000b07308 */ /* 0x000ea20000000800 */
[--C-:B------:R-:W-:Y:S01]  /*ba40*/  FFMA.FTZ R182, R182, c[0x0][0x23c], -R179.reuse ;  /* 0x00008f00b6b67a23 */ /* 0x100fe200000108b3 */
[----:B------:R-:W-:Y:S01]  /*ba50*/  LDSM.16.MT88.4 R164, [R228+0x11800] ;  /* 0x01180000e4a4783b */ /* 0x000fe20000004200 */
[--C-:B------:R-:W-:Y:S02]  /*ba60*/  FFMA.FTZ R183, R180, c[0x0][0x23c], -R179.reuse ;  /* 0x00008f00b4b77a23 */ /* 0x100fe400000108b3 */
[--C-:B------:R-:W-:Y:S02]  /*ba70*/  FFMA.FTZ R177, R177, c[0x0][0x23c], -R179.reuse ;  /* 0x00008f00b1b17a23 */ /* 0x100fe400000108b3 */
[----:B------:R-:W-:Y:S01]  /*ba80*/  FFMA.FTZ R178, R178, c[0x0][0x23c], -R179 ;  /* 0x00008f00b2b27a23 */ /* 0x000fe200000108b3 */
[----:B------:R-:W5:Y:S01]  /*ba90*/  MUFU.EX2 R3, R3 ;  /* 0x0000000300037308 */ /* 0x000f620000000800 */
[----:B----4-:R-:W-:Y:S01]  /*baa0*/  F2FP.BF16.PACK_AB R7, R175, R0 ;  /* 0x00000000af07723e */ /* 0x010fe200000010ff */
[----:B--2---:R-:W-:-:S06]  /*bab0*/  FMUL.FTZ R160, R160, R176 ;  /* 0x000000b0a0a07220 */ /* 0x004fcc0000410000 */
[----:B------:R-:W-:Y:S01]  /*bac0*/  MUFU.EX2 R184, R184 ;  /* 0x000000b800b87308 */ /* 0x000fe20000000800 */
[-C--:B------:R-:W-:Y:S02]  /*bad0*/  FMUL.FTZ R161, R161, R176.reuse ;  /* 0x000000b0a1a17220 */ /* 0x080fe40000410000 */
[-C--:B------:R-:W-:Y:S02]  /*bae0*/  FMUL.FTZ R156, R156, R176.reuse ;  /* 0x000000b09c9c7220 */ /* 0x080fe40000410000 */
[----:B------:R-:W-:Y:S02]  /*baf0*/  FMUL.FTZ R157, R157, R176 ;  /* 0x000000b09d9d7220 */ /* 0x000fe40000410000 */
[-C--:B-----5:R-:W-:Y:S01]  /*bb00*/  FMUL.FTZ R162, R162, R3.reuse ;  /* 0x00000003a2a27220 */ /* 0x0a0fe20000410000 */
[----:B------:R-:W2:Y:S01]  /*bb10*/  MUFU.EX2 R187, R187 ;  /* 0x000000bb00bb7308 */ /* 0x000ea20000000800 */
        /* <DEDUP_REMOVED lines=46> */
[----:B------:R-:W-:Y:S01]  /*be00*/  MUFU.EX2 R197, R197 ;  /* 0x000000c500c57308 */ /* 0x000fe20000000800 */
[----:B------:R-:W-:Y:S02]  /*be10*/  FMUL.FTZ R63, R63, R3 ;  /* 0x000000033f3f7220 */ /* 0x000fe40000410000 */
[-C--:B------:R-:W-:Y:S01]  /*be20*/  FMUL.FTZ R64, R64, R176.reuse ;  /* 0x000000b040407220 */ /* 0x080fe20000410000 */
[----:B------:R-:W-:Y:S01]  /*be30*/  HMMA.16816.F32.BF16 R56, R4, R14, R56 ;  /* 0x0000000e0438723c */ /* 0x000fe20000041838 */
[----:B------:R-:W3:Y:S01]  /*be40*/  LDSM.16.MT88.4 R12, [R225+0x12000] ;  /* 0x01200000e10c783b */ /* 0x000ee20000004200 */
        /* <DEDUP_REMOVED lines=32> */
[C---:B---3--:R-:W-:Y:S01]  /*c050*/  HMMA.16816.F32.BF16 R76, R4.reuse, R12, R76 ;  /* 0x0000000c044c723c */ /* 0x048fe2000004184c */
        /* <DEDUP_REMOVED lines=109> */
[C---:B---3--:R-:W-:Y:S01]  /*c730*/  HMMA.16816.F32.BF16 R148, R4.reuse, R12, R148 ;  /* 0x0000000c0494723c */ /* 0x048fe20000041894 */
[----:B------:R-:W-:Y:S02]  /*c740*/  FADD.FTZ R3, R2, R3 ;  /* 0x0000000302037221 */ /* 0x000fe40000010000 */
[----:B------:R-:W-:Y:S02]  /*c750*/  FADD.FTZ R170, R170, R171 ;  /* 0x000000abaaaa7221 */ /* 0x000fe40000010000 */
[----:B------:R-:W-:Y:S01]  /*c760*/  FADD.FTZ R0, R0, R3 ;  /* 0x0000000300007221 */ /* 0x000fe20000010000 */
[----:B------:R-:W-:Y:S01]  /*c770*/  MOV R3, R173 ;  /* 0x000000ad00037202 */ /* 0x000fe20000000f00 */
[----:B------:R-:W-:Y:S01]  /*c780*/  FADD.FTZ R169, R169, R170 ;  /* 0x000000aaa9a97221 */ /* 0x000fe20000010000 */
[----:B------:R-:W-:Y:S01]  /*c790*/  HMMA.16816.F32.BF16 R144, R4, R14, R144 ;  /* 0x0000000e0490723c */ /* 0x000fe20000041890 */
[----:B------:R-:W-:Y:S01]  /*c7a0*/  LDSM.16.MT88.4 R12, [R226+0x12800] ;  /* 0x01280000e20c783b */ /* 0x000fe20000004200 */
[----:B------:R-:W-:-:S05]  /*c7b0*/  FADD.FTZ R175, R175, R0 ;  /* 0x00000000afaf7221 */ /* 0x000fca0000010000 */
[----:B--2---:R-:W-:Y:S01]  /*c7c0*/  F2FP.BF16.PACK_AB R4, R187, R184 ;  /* 0x000000b8bb04723e */ /* 0x004fe200000010ff */
        /* <DEDUP_REMOVED lines=11> */
[----:B------:R-:W-:-:S05]  /*c880*/  FADD.FTZ R193, R193, R190 ;  /* 0x000000bec1c17221 */ /* 0x000fca0000010000 */
[C---:B------:R-:W-:Y:S01]  /*c890*/  HMMA.16816.F32.BF16 R40, R4.reuse, R22, R40 ;  /* 0x000000160428723c */ /* 0x040fe20000041828 */
[----:B------:R-:W2:Y:S07]  /*c8a0*/  LDSM.16.MT88.4 R20, [R228+0x14800] ;  /* 0x01480000e414783b */ /* 0x000eae0000004200 */
        /* <DEDUP_REMOVED lines=55> */
[----:B--2---:R-:W-:Y:S01]  /*cc20*/  HMMA.16816.F32.BF16 R60, R4, R20, R60 ;  /* 0x00000014043c723c */ /* 0x004fe2000004183c */
[----:B------:R-:W-:Y:S02]  /*cc30*/  FADD.FTZ R202, R202, R195 ;  /* 0x000000c3caca7221 */ /* 0x000fe40000010000 */
[----:B------:R-:W-:-:S05]  /*cc40*/  FADD.FTZ R201, R201, R192 ;  /* 0x000000c0c9c97221 */ /* 0x000fca0000010000 */
        /* <DEDUP_REMOVED lines=100> */
.L_x_2441:
[----:B------:R-:W-:-:S06]  /*d290*/  UISETP.GE.AND UP0, UPT, UR28, 0x1, UPT ;  /* 0x000000011c00788c */ /* 0x000fcc000bf06270 */
[----:B------:R-:W-:-:S13]  /*d2a0*/  PLOP3.LUT P0, PT, PT, PT, UP0, 0x80, 0x0 ;  /* 0x000000000000781c */ /* 0x000fda0003f0f008 */
[----:B------:R-:W-:Y:S05]  /*d2b0*/  @!P0 BRA `(.L_x_2449) ;  /* 0x00004b3000008947 */ /* 0x000fea0003800000 */
[----:B------:R-:W-:Y:S01]  /*d2c0*/  IABS R0, c[0x0][0x2d0] ;  /* 0x0000b40000007a13 */ /* 0x000fe20000000000 */
[----:B------:R-:W-:Y:S01]  /*d2d0*/  ULEA UR6, -UR8, URZ, 0x6 ;  /* 0x0000003f08067291 */ /* 0x000fe2000f8e313f */
[----:B------:R-:W-:Y:S01]  /*d2e0*/  IABS R4, c[0x0][0x2d0] ;  /* 0x0000b40000047a13 */ /* 0x000fe20000000000 */
[----:B------:R-:W-:Y:S01]  /*d2f0*/  ULEA UR20, -UR10, URZ, 0x6 ;  /* 0x0000003f0a147291 */ /* 0x000fe2000f8e313f */
[----:B------:R-:W-:Y:S01]  /*d300*/  MOV R165, R164 ;  /* 0x000000a400a57202 */ /* 0x000fe20000000f00 */
[----:B------:R-:W-:Y:S01]  /*d310*/  IMAD.MOV.U32 R7, RZ, RZ, R0 ;  /* 0x000000ffff077224 */ /* 0x000fe200078e0000 */
[----:B------:R-:W1:Y:S01]  /*d320*/  R2UR UR18, R4 ;  /* 0x00000000041273c2 */ /* 0x000e6200000e0000 */
[----:B------:R-:W-:Y:S01]  /*d330*/  UMOV UR10, URZ ;  /* 0x0000003f000a7c82 */ /* 0x000fe20008000000 */
[----:B------:R-:W-:Y:S01]  /*d340*/  IMAD.U32 R243, RZ, RZ, UR6 ;  /* 0x00000006fff37e24 */ /* 0x000fe2000f8e00ff */
[----:B------:R-:W-:Y:S02]  /*d350*/  UMOV UR8, URZ ;  /* 0x0000003f00087c82 */ /* 0x000fe40008000000 */
[----:B------:R-:W-:-:S02]  /*d360*/  USHF.R.S32.HI UR7, URZ, 0x1f, UR6 ;  /* 0x0000001f3f077899 */ /* 0x000fc40008011406 */
[----:B------:R-:W-:Y:S01]  /*d370*/  ULDC UR12, c[0x0][0x2d0] ;  /* 0x0000b400000c7ab9 */ /* 0x000fe20000000800 */
[----:B------:R-:W2:Y:S01]  /*d380*/  R2UR UR16, R7 ;  /* 0x00000000071073c2 */ /* 0x000ea200000e0000 */
[----:B------:R-:W-:Y:S02]  /*d390*/  ULDC UR5, c[0x0][0x2d0] ;  /* 0x0000b40000057ab9 */ /* 0x000fe40000000800 */
[----:B------:R-:W-:Y:S01]  /*d3a0*/  MOV R242, UR7 ;  /* 0x0000000700f27c02 */ /* 0x000fe20008000f00 */
[----:B------:R-:W-:Y:S02]  /*d3b0*/  UISETP.NE.AND UP1, UPT, URZ, UR12, UPT ;  /* 0x0000000c3f00728c */ /* 0x000fe4000bf25270 */
[----:B------:R-:W-:Y:S02]  /*d3c0*/  ULOP3.LUT UR17, URZ, UR12, URZ, 0x33, !UPT ;  /* 0x0000000c3f117292 */ /* 0x000fe4000f8e333f */
[----:B------:R-:W-:Y:S02]  /*d3d0*/  USHF.R.S32.HI UR13, URZ, 0x1f, UR20 ;  /* 0x0000001f3f0d7899 */ /* 0x000fe40008011414 */
[----:B------:R-:W-:-:S02]  /*d3e0*/  UISETP.NE.AND UP0, UPT, URZ, UR5, UPT ;  /* 0x000000053f00728c */ /* 0x000fc4000bf05270 */
[----:B------:R-:W-:Y:S02]  /*d3f0*/  ULOP3.LUT UR14, URZ, UR5, URZ, 0x33, !UPT ;  /* 0x000000053f0e7292 */ /* 0x000fe4000f8e333f */
        /* <DEDUP_REMOVED lines=16> */
[----:B------:R-:W-:Y:S02]  /*d500*/  UIMAD UR22, UR22, UR16, URZ ;  /* 0x00000010161672a4 */ /* 0x000fe4000f8e023f */
[----:B------:R-:W-:Y:S02]  /*d510*/  ULDC.64 UR10, c[0x0][0x1a0] ;  /* 0x00006800000a7ab9 */ /* 0x000fe40000000a00 */
[----:B------:R-:W-:-:S02]  /*d520*/  UIMAD.WIDE.U32 UR22, UR9, UR22, UR8 ;  /* 0x00000016091672a5 */ /* 0x000fc4000f8e0008 */
[----:B------:R-:W-:Y:S02]  /*d530*/  UMOV UR19, UR37 ;  /* 0x0000002500137c82 */ /* 0x000fe40008000000 */
[----:B------:R-:W-:-:S03]  /*d540*/  ULDC.64 UR8, c[0x0][0x198] ;  /* 0x0000660000087ab9 */ /* 0x000fc60000000a00 */
[----:B------:R-:W-:Y:S02]  /*d550*/  UMOV UR15, UR23 ;  /* 0x00000017000f7c82 */ /* 0x000fe40008000000 */
.L_x_2453:
        /* <DEDUP_REMOVED lines=18> */
[----:B-1----:R-:W-:Y:S04]  /*d680*/  UIMAD.WIDE.U32 UR40, UR19, UR37, URZ ;  /* 0x00000025132872a5 */ /* 0x002fe8000f8e003f */
[----:B------:R-:W-:Y:S02]  /*d690*/  UIADD3 UR36, -UR41, URZ, URZ ;  /* 0x0000003f29247290 */ /* 0x000fe4000fffe13f */
[----:B--2---:R-:W-:Y:S02]  /*d6a0*/  UIMAD.WIDE.U32 UR42, UR19, UR31, URZ ;  /* 0x0000001f132a72a5 */ /* 0x004fe4000f8e003f */
[----:B------:R-:W-:Y:S04]  /*d6b0*/  UIMAD UR37, UR18, UR36, UR37 ;  /* 0x00000024122572a4 */ /* 0x000fe8000f8e0225 */
[----:B------:R-:W-:Y:S02]  /*d6c0*/  UISETP.GT.U32.AND UP3, UPT, UR18, UR37, UPT ;  /* 0x000000251200728c */ /* 0x000fe4000bf64070 */
[----:B------:R-:W-:Y:S02]  /*d6d0*/  UMOV UR39, UR43 ;  /* 0x0000002b00277c82 */ /* 0x000fe40008000000 */
[----:B------:R-:W-:Y:S04]  /*d6e0*/  UIADD3 UR23, -UR39, URZ, URZ ;  /* 0x0000003f27177290 */ /* 0x000fe8000fffe13f */
[----:B------:R-:W-:Y:S03]  /*d6f0*/  UIMAD UR31, UR18, UR23, UR31 ;  /* 0x00000017121f72a4 */ /* 0x000fe6000f8e021f */
[----:B------:R-:W-:Y:S02]  /*d700*/  @!UP3 UIADD3 UR37, UR37, -UR18, URZ ;  /* 0x800000122525b290 */ /* 0x000fe4000fffe03f */
[----:B------:R-:W-:Y:S02]  /*d710*/  UISETP.GT.U32.AND UP2, UPT, UR18, UR31, UPT ;  /* 0x0000001f1200728c */ /* 0x000fe4000bf44070 */
[----:B------:R-:W-:Y:S02]  /*d720*/  UISETP.GE.U32.AND UP5, UPT, UR37, UR18, UPT ;  /* 0x000000122500728c */ /* 0x000fe4000bfa6070 */
[----:B------:R-:W-:Y:S02]  /*d730*/  @!UP3 UIADD3 UR41, UR41, 0x1, URZ ;  /* 0x000000012929b890 */ /* 0x000fe4000fffe03f */
[----:B------:R-:W-:Y:S05]  /*d740*/  UISETP.GE.AND UP3, UPT, UR38, URZ, UPT ;  /* 0x0000003f2600728c */ /* 0x000fea000bf66270 */
[----:B------:R-:W-:Y:S02]  /*d750*/  @!UP2 UIADD3 UR31, UR31, -UR18, URZ ;  /* 0x800000121f1fa290 */ /* 0x000fe4000fffe03f */
[----:B------:R-:W-:Y:S02]  /*d760*/  @!UP2 UIADD3 UR39, UR39, 0x1, URZ ;  /* 0x000000012727a890 */ /* 0x000fe4000fffe03f */
[----:B------:R-:W-:Y:S02]  /*d770*/  UISETP.GE.U32.AND UP4, UPT, UR31, UR18, UPT ;  /* 0x000000121f00728c */ /* 0x000fe4000bf86070 */
[----:B------:R-:W-:Y:S02]  /*d780*/  UISETP.GE.AND UP2, UPT, UR22, URZ, UPT ;  /* 0x0000003f1600728c */ /* 0x000fe4000bf46270 */
[----:B------:R-:W-:Y:S04]  /*d790*/  @UP5 UIADD3 UR41, UR41, 0x1, URZ ;  /* 0x0000000129295890 */ /* 0x000fe8000fffe03f */
[----:B------:R-:W-:Y:S03]  /*d7a0*/  @!UP3 UIADD3 UR41, -UR41, URZ, URZ ;  /* 0x0000003f2929b290 */ /* 0x000fe6000fffe13f */
[----:B------:R-:W-:Y:S02]  /*d7b0*/  @UP4 UIADD3 UR39, UR39, 0x1, URZ ;  /* 0x0000000127274890 */ /* 0x000fe4000fffe03f */
[----:B------:R-:W-:Y:S02]  /*d7c0*/  USEL UR41, UR17, UR41, !UP1 ;  /* 0x0000002911297287 */ /* 0x000fe4000c800000 */
[----:B------:R-:W-:Y:S04]  /*d7d0*/  @!UP2 UIADD3 UR39, -UR39, URZ, URZ ;  /* 0x0000003f2727a290 */ /* 0x000fe8000fffe13f */
[----:B------:R-:W-:Y:S01]  /*d7e0*/  USEL UR39, UR17, UR39, !UP1 ;  /* 0x0000002711277287 */ /* 0x000fe2000c800000 */
[----:B------:R-:W-:Y:S01]  /*d7f0*/  MOV R3, UR41 ;  /* 0x0000002900037c02 */ /* 0x000fe20008000f00 */
[----:B------:R-:W-:Y:S03]  /*d800*/  IMAD.U32 R2, RZ, RZ, UR41 ;  /* 0x00000029ff027e24 */ /* 0x000fe6000f8e00ff */
[----:B------:R-:W-:Y:S01]  /*d810*/  LEA R6, P0, R3, UR32, 0x2 ;  /* 0x0000002003067c11 */ /* 0x000fe2000f8010ff */
[----:B------:R-:W-:Y:S01]  /*d820*/  IMAD.U32 R4, RZ, RZ, UR39 ;  /* 0x00000027ff047e24 */ /* 0x000fe2000f8e00ff */
[----:B------:R-:W-:Y:S02]  /*d830*/  MOV R3, UR39 ;  /* 0x0000002700037c02 */ /* 0x000fe40008000f00 */
[----:B------:R-:W1:Y:S01]  /*d840*/  R2UR UR22, R6 ;  /* 0x00000000061673c2 */ /* 0x000e6200000e0000 */
[----:B------:R-:W-:Y:S02]  /*d850*/  LEA.HI.X.SX32 R7, R2, UR33, 0x2, P0 ;  /* 0x0000002102077c11 */ /* 0x000fe400080f16ff */
[----:B------:R-:W-:Y:S04]  /*d860*/  LEA R8, P1, R4, UR32, 0x2 ;  /* 0x0000002004087c11 */ /* 0x000fe8000f8210ff */
[----:B------:R-:W-:Y:S01]  /*d870*/  LEA.HI.X.SX32 R9, R3, UR33, 0x2, P1 ;  /* 0x0000002103097c11 */ /* 0x000fe200088f16ff */
[----:B------:R-:W2:Y:S08]  /*d880*/  R2UR UR23, R7 ;  /* 0x00000000071773c2 */ /* 0x000eb000000e0000 */
[----:B------:R-:W3:Y:S08]  /*d890*/  R2UR UR36, R8 ;  /* 0x00000000082473c2 */ /* 0x000ef000000e0000 */
[----:B------:R-:W4:Y:S01]  /*d8a0*/  R2UR UR37, R9 ;  /* 0x00000000092573c2 */ /* 0x000f2200000e0000 */
[----:B-1----:R-:W-:Y:S01]  /*d8b0*/  IMAD.U32 R4, RZ, RZ, UR22 ;  /* 0x00000016ff047e24 */ /* 0x002fe2000f8e00ff */
[----:B--2---:R-:W-:Y:S05]  /*d8c0*/  MOV R5, UR23 ;  /* 0x0000001700057c02 */ /* 0x004fea0008000f00 */
[----:B------:R1:W2:Y:S01]  /*d8d0*/  LDG.E R2, [R4.64] ;  /* 0x0000002204027981 */ /* 0x0002a2000c1e1900 */
[----:B---3--:R-:W-:Y:S01]  /*d8e0*/  IMAD.U32 R10, RZ, RZ, UR36 ;  /* 0x00000024ff0a7e24 */ /* 0x008fe2000f8e00ff */
[----:B------:R-:W-:Y:S04]  /*d8f0*/  UIADD3 UR36, UR41, -UR39, URZ ;  /* 0x8000002729247290 */ /* 0x000fe8000fffe03f */
[----:B------:R-:W-:Y:S01]  /*d900*/  UIMAD UR36, UR36, UR12, -0x40 ;  /* 0xffffffc0242474a4 */ /* 0x000fe2000f8e020c */
[----:B----4-:R-:W-:Y:S03]  /*d910*/  MOV R11, UR37 ;  /* 0x00000025000b7c02 */ /* 0x010fe60008000f00 */
        /* <DEDUP_REMOVED lines=18> */
.L_x_2450:
        /* <DEDUP_REMOVED lines=24> */
[-C--:B------:R-:W-:Y:S02]  /*dbc0*/  @!P3 LEA R14, P1, R246, R250.reuse, 0x1 ;  /* 0x000000faf60eb211 */ /* 0x080fe400078208ff */
[----:B------:R-:W-:Y:S01]  /*dbd0*/  IADD3.X R164, R166, UR26, RZ, P2, !PT ;  /* 0x0000001aa6a47c10 */ /* 0x000fe200097fe4ff */
[----:B------:R-:W-:Y:S01]  /*dbe0*/  @P4 STS.128 [R239+0x14000], RZ ;  /* 0x014000ffef004388 */ /* 0x000fe20000000c00 */
[CC--:B------:R-:W-:Y:S02]  /*dbf0*/  @!P4 LEA R18, P2, R246.reuse, R250.reuse, 0x1 ;  /* 0x000000faf612c211 */ /* 0x0c0fe400078408ff */
[CCC-:B------:R-:W-:Y:S01]  /*dc00*/  @!P3 LEA.HI.X R15, R246.reuse, R251.reuse, R166.reuse, 0x1, P1 ;  /* 0x000000fbf60fb211 */ /* 0x1c0fe200008f0ca6 */
[----:B------:R-:W-:Y:S01]  /*dc10*/  @!PT LDS RZ, [RZ] ;  /* 0x00000000fffff984 */ /* 0x000fe20000000800 */
[----:B------:R-:W-:Y:S01]  /*dc20*/  @!PT LDS RZ, [RZ] ;  /* 0x00000000fffff984 */ /* 0x000fe20000000800 */
[----:B------:R-:W-:Y:S01]  /*dc30*/  @!PT LDS RZ, [RZ] ;  /* 0x00000000fffff984 */ /* 0x000fe20000000800 */
[----:B------:R1:W-:Y:S01]  /*dc40*/  @!P4 LDGSTS.E.BYPASS.LTC128B.128 [R239+0x14000], [R2.64+0x100] ;  /* 0x1400010002efcfae */ /* 0x0003e2000b901d62 */
[-C--:B------:R-:W-:Y:S02]  /*dc50*/  @!P4 LEA.HI.X R19, R246, R251.reuse, R166, 0x1, P2 ;  /* 0x000000fbf613c211 */ /* 0x080fe400010f0ca6 */
[CC--:B------:R-:W-:Y:S01]  /*dc60*/  @!P6 LEA R26, P0, R167.reuse, R250.reuse, 0x1 ;  /* 0x000000faa71ae211 */ /* 0x0c0fe200078008ff */
[----:B------:R-:W-:Y:S01]  /*dc70*/  @P3 STS.128 [R239+0x16000], RZ ;  /* 0x016000ffef003388 */ /* 0x000fe20000000c00 */
[CC--:B------:R-:W-:Y:S02]  /*dc80*/  @!P5 LEA R202, P2, R167.reuse, R250.reuse, 0x1 ;  /* 0x000000faa7cad211 */ /* 0x0c0fe400078408ff */
[CCC-:B------:R-:W-:Y:S01]  /*dc90*/  @!P6 LEA.HI.X R27, R167.reuse, R251.reuse, R164.reuse, 0x1, P0 ;  /* 0x000000fba71be211 */ /* 0x1c0fe200000f0ca4 */
[----:B------:R-:W-:Y:S01]  /*dca0*/  @!PT LDS RZ, [RZ] ;  /* 0x00000000fffff984 */ /* 0x000fe20000000800 */
[----:B------:R-:W-:Y:S01]  /*dcb0*/  @!PT LDS RZ, [RZ] ;  /* 0x00000000fffff984 */ /* 0x000fe20000000800 */
[----:B------:R-:W-:Y:S01]  /*dcc0*/  @!PT LDS RZ, [RZ] ;  /* 0x00000000fffff984 */ /* 0x000fe20000000800 */
[----:B------:R1:W-:Y:S01]  /*dcd0*/  @!P3 LDGSTS.E.BYPASS.LTC128B.128 [R239+0x16000], [R2.64+0x180] ;  /* 0x1600018002efbfae */ /* 0x0003e2000b901d62 */
[CCC-:B------:R-:W-:Y:S02]  /*dce0*/  @!P5 LEA.HI.X R203, R167.reuse, R251.reuse, R164.reuse, 0x1, P2 ;  /* 0x000000fba7cbd211 */ /* 0x1c0fe400010f0ca4 */
[CC--:B------:R-:W-:Y:S01]  /*dcf0*/  @!P4 LEA R198, P1, R167.reuse, R250.reuse, 0x1 ;  /* 0x000000faa7c6c211 */ /* 0x0c0fe200078208ff */
[----:B------:R-:W-:Y:S01]  /*dd00*/  @P6 STS.128 [R239+0x10800], RZ ;  /* 0x010800ffef006388 */ /* 0x000fe20000000c00 */
[CC--:B------:R-:W-:Y:S02]  /*dd10*/  @!P3 LEA R34, P0, R167.reuse, R250.reuse, 0x1 ;  /* 0x000000faa722b211 */ /* 0x0c0fe400078008ff */
[CCC-:B------:R-:W-:Y:S01]  /*dd20*/  @!P4 LEA.HI.X R199, R167.reuse, R251.reuse, R164.reuse, 0x1, P1 ;  /* 0x000000fba7c7c211 */ /* 0x1c0fe200008f0ca4 */
[----:B------:R-:W-:Y:S01]  /*dd30*/  @!PT LDS RZ, [RZ] ;  /* 0x00000000fffff984 */ /* 0x000fe20000000800 */
[----:B------:R-:W-:Y:S01]  /*dd40*/  @!PT LDS RZ, [RZ] ;  /* 0x00000000fffff984 */ /* 0x000fe20000000800 */
[----:B------:R-:W-:Y:S01]  /*dd50*/  @!PT LDS RZ, [RZ] ;  /* 0x00000000fffff984 */ /* 0x000fe20000000800 */
[----:B------:R2:W-:Y:S01]  /*dd60*/  @!P6 LDGSTS.E.BYPASS.LTC128B.128 [R239+0x10800], [R30.64] ;  /* 0x108000001eefefae */ /* 0x0005e2000b901d62 */
[CC--:B------:R-:W-:Y:S02]  /*dd70*/  @!P3 LEA.HI.X R35, R167.reuse, R251.reuse, R164, 0x1, P0 ;  /* 0x000000fba723b211 */ /* 0x0c0fe400000f0ca4 */
[----:B------:R-:W-:Y:S01]  /*dd80*/  IADD3 R166, P2, R167, UR27, RZ ;  /* 0x0000001ba7a67c10 */ /* 0x000fe2000ff5e0ff */
[----:B------:R-:W-:Y:S03]  /*dd90*/  @P5 STS.128 [R239+0x12800], RZ ;  /* 0x012800ffef005388 */ /* 0x000fe60000000c00 */
[-C--:B------:R-:W-:Y:S01]  /*dda0*/  @!P6 LEA R12, P0, R166, R250.reuse, 0x1 ;  /* 0x000000faa60ce211 */ /* 0x080fe200078008ff */
[----:B------:R-:W-:Y:S01]  /*ddb0*/  @!PT LDS RZ, [RZ] ;  /* 0x00000000fffff984 */ /* 0x000fe20000000800 */
[----:B------:R-:W-:Y:S01]  /*ddc0*/  @!PT LDS RZ, [RZ] ;  /* 0x00000000fffff984 */ /* 0x000fe20000000800 */
[----:B------:R-:W-:Y:S01]  /*ddd0*/  @!PT LDS RZ, [RZ] ;  /* 0x00000000fffff984 */ /* 0x000fe20000000800 */
[----:B------:R3:W-:Y:S01]  /*dde0*/  @!P5 LDGSTS.E.BYPASS.LTC128B.128 [R239+0x12800], [R22.64+0x80] ;  /* 0x1280008016efdfae */ /* 0x0007e2000b901d62 */
[----:B------:R-:W-:Y:S02]  /*ddf0*/  IADD3.X R164, R164, UR26, RZ, P2, !PT ;  /* 0x0000001aa4a47c10 */ /* 0x000fe400097fe4ff */
[CC--:B------:R-:W-:Y:S01]  /*de00*/  @!P5 LEA R194, P2, R166.reuse, R250.reuse, 0x1 ;  /* 0x000000faa6c2d211 */ /* 0x0c0fe200078408ff */
[----:B------:R-:W-:Y:S01]  /*de10*/  @P4 STS.128 [R239+0x14800], RZ ;  /* 0x014800ffef004388 */ /* 0x000fe20000000c00 */
[CCC-:B------:R-:W-:Y:S02]  /*de20*/  @!P6 LEA.HI.X R13, R166.reuse, R251.reuse, R164.reuse, 0x1, P0 ;  /* 0x000000fba60de211 */ /* 0x1c0fe400000f0ca4 */
[CCC-:B------:R-:W-:Y:S01]  /*de30*/  @!P5 LEA.HI.X R195, R166.reuse, R251.reuse, R164.reuse, 0x1, P2 ;  /* 0x000000fba6c3d211 */ /* 0x1c0fe200010f0ca4 */
[----:B------:R-:W-:Y:S01]  /*de40*/  @!PT LDS RZ, [RZ] ;  /* 0x00000000fffff984 */ /* 0x000fe20000000800 */
[----:B------:R-:W-:Y:S01]  /*de50*/  @!PT LDS RZ, [RZ] ;  /* 0x00000000fffff984 */ /* 0x000fe20000000800 */
[----:B------:R-:W-:Y:S01]  /*de60*/  @!PT LDS RZ, [RZ] ;  /* 0x00000000fffff984 */ /* 0x000fe20000000800 */
[----:B------:R4:W-:Y:S01]  /*de70*/  @!P4 LDGSTS.E.BYPASS.LTC128B.128 [R239+0x14800], [R18.64+0x100] ;  /* 0x1480010012efcfae */ /* 0x0009e2000b901d62 */
[CC--:B------:R-:W-:Y:S02]  /*de80*/  @!P4 LEA R206, P1, R166.reuse, R250.reuse, 0x1 ;  /* 0x000000faa6cec211 */ /* 0x0c0fe400078208ff */
[C---:B------:R-:W-:Y:S01]  /*de90*/  @!P3 LEA R250, P0, R166.reuse, R250, 0x1 ;  /* 0x000000faa6fab211 */ /* 0x040fe200078008ff */
[----:B------:R-:W-:Y:S01]  /*dea0*/  @P3 STS.128 [R239+0x16800], RZ ;  /* 0x016800ffef003388 */ /* 0x000fe20000000c00 */
[CCC-:B------:R-:W-:Y:S02]  /*deb0*/  @!P4 LEA.HI.X R207, R166.reuse, R251.reuse, R164.reuse, 0x1, P1 ;  /* 0x000000fba6cfc211 */ /* 0x1c0fe400008f0ca4 */
[----:B------:R-:W-:Y:S01]  /*dec0*/  @!P3 LEA.HI.X R251, R166, R251, R164, 0x1, P0 ;  /* 0x000000fba6fbb211 */ /* 0x000fe200000f0ca4 */
[----:B------:R-:W-:Y:S01]  /*ded0*/  @!PT LDS RZ, [RZ] ;  /* 0x00000000fffff984 */ /* 0x000fe20000000800 */
[----:B------:R-:W-:Y:S01]  /*dee0*/  @!PT LDS RZ, [RZ] ;  /* 0x00000000fffff984 */ /* 0x000fe20000000800 */
[----:B------:R-:W-:Y:S01]  /*def0*/  @!PT LDS RZ, [RZ] ;  /* 0x00000000fffff984 */ /* 0x000fe20000000800 */
[----:B------:R5:W-:Y:S01]  /*df00*/  @!P3 LDGSTS.E.BYPASS.LTC128B.128 [R239+0x16800], [R14.64+0x180] ;  /* 0x168001800eefbfae */ /* 0x000be2000b901d62 */
[----:B------:R-:W-:Y:S03]  /*df10*/  PLOP3.LUT P0, PT, PT, PT, UP2, 0x80, 0x0 ;  /* 0x000000000000781c */ /* 0x000fe60003f0f028 */
        /* <DEDUP_REMOVED lines=42> */
[----:B------:R-:W5:Y:S04]  /*e1c0*/  LDSM.16.M88.4 R176, [R233+0x8800] ;  /* 0x00880000e9b0783b */ /* 0x000f680000000200 */
[----:B------:R-:W3:Y:S04]  /*e1d0*/  LDSM.16.M88.4 R180, [R233+0x9000] ;  /* 0x00900000e9b4783b */ /* 0x000ee80000000200 */
        /* <DEDUP_REMOVED lines=12> */
[C---:B-----5:R-:W-:Y:S08]  /*e2a0*/  HMMA.16816.F32.BF16 R12, R168.reuse, R176, RZ ;  /* 0x000000b0a80c723c */ /* 0x060ff000000418ff */
[C---:B----4-:R-:W-:Y:S01]  /*e2b0*/  HMMA.16816.F32.BF16 R16, R168.reuse, R178, RZ ;  /* 0x000000b2a810723c */ /* 0x050fe200000418ff */
[----:B------:R-:W2:Y:S07]  /*e2c0*/  LDSM.16.M88.4 R176, [R227+0x8000] ;  /* 0x00800000e3b0783b */ /* 0x000eae0000000200 */
[C---:B---3--:R-:W-:Y:S08]  /*e2d0*/  HMMA.16816.F32.BF16 R20, R168.reuse, R180, RZ ;  /* 0x000000b4a814723c */ /* 0x048ff000000418ff */
        /* <DEDUP_REMOVED lines=234> */
[----:B------:R-:W-:Y:S01]  /*f180*/  IMAD.U32 R166, RZ, RZ, UR37 ;  /* 0x00000025ffa67e24 */ /* 0x000fe2000f8e00ff */
[----:B------:R-:W-:Y:S01]  /*f190*/  UIADD3 UR36, UR39, -UR37, URZ ;  /* 0x8000002527247290 */ /* 0x000fe2000fffe03f */
[----:B------:R-:W-:Y:S01]  /*f1a0*/  MOV R3, UR39 ;  /* 0x0000002700037c02 */ /* 0x000fe20008000f00 */
[----:B------:R-:W-:Y:S01]  /*f1b0*/  IMAD.U32 R164, RZ, RZ, UR37 ;  /* 0x00000025ffa47e24 */ /* 0x000fe2000f8e00ff */
[----:B------:R-:W-:Y:S01]  /*f1c0*/  MOV R2, UR39 ;  /* 0x0000002700027c02 */ /* 0x000fe20008000f00 */
[----:B------:R-:W-:Y:S01]  /*f1d0*/  UIMAD UR36, UR36, UR5, -0x40 ;  /* 0xffffffc0242474a4 */ /* 0x000fe2000f8e0205 */
        /* <DEDUP_REMOVED lines=9> */
[----:B------:R-:W-:Y:S01]  /*f270*/  UIMAD UR10, UR9, UR36, URZ ;  /* 0x00000024090a72a4 */ /* 0x000fe2000f8e023f */
[----:B--2---:R-:W-:Y:S01]  /*f280*/  IMAD.U32 R167, RZ, RZ, UR11 ;  /* 0x0000000bffa77e24 */ /* 0x004fe2000f8e00ff */
[----:B------:R-:W-:Y:S02]  /*f290*/  USHF.R.S32.HI UR11, URZ, 0x1f, UR36 ;  /* 0x0000001f3f0b7899 */ /* 0x000fe40008011424 */
[----:B------:R-:W-:Y:S02]  /*f2a0*/  UIMAD.WIDE.U32 UR36, UR8, UR36, URZ ;  /* 0x00000024082472a5 */ /* 0x000fe4000f8e003f */
[----:B------:R1:W2:Y:S01]  /*f2b0*/  LDG.E R3, [R166.64] ;  /* 0x00000022a6037981 */ /* 0x0002a2000c1e1900 */
[----:B------:R-:W-:Y:S01]  /*f2c0*/  UIMAD UR10, UR11, UR8, UR10 ;  /* 0x000000080b0a72a4 */ /* 0x000fe2000f8e020a */
[----:B---3--:R-:W-:Y:S02]  /*f2d0*/  MOV R172, UR40 ;  /* 0x0000002800ac7c02 */ /* 0x008fe40008000f00 */
[----:B------:R-:W-:Y:S02]  /*f2e0*/  UMOV UR11, UR9 ;  /* 0x00000009000b7c82 */ /* 0x000fe40008000000 */
[----:B------:R-:W-:Y:S01]  /*f2f0*/  UIADD3 UR10, UR37, UR10, URZ ;  /* 0x0000000a250a7290 */ /* 0x000fe2000fffe03f */
[----:B----4-:R-:W-:Y:S05]  /*f300*/  IMAD.U32 R173, RZ, RZ, UR41 ;  /* 0x00000029ffad7e24 */ /* 0x010fea000f8e00ff */
[----:B------:R-:W2:Y:S01]  /*f310*/  LDG.E R2, [R172.64] ;  /* 0x00000022ac027981 */ /* 0x000ea2000c1e1900 */
[----:B-1----:R-:W-:Y:S01]  /*f320*/  IMAD.U32 R166, RZ, RZ, UR36 ;  /* 0x00000024ffa67e24 */ /* 0x002fe2000f8e00ff */
[----:B------:R-:W-:Y:S01]  /*f330*/  MOV R167, UR37 ;  /* 0x0000002500a77c02 */ /* 0x000fe20008000f00 */
        /* <DEDUP_REMOVED lines=8> */
.L_x_2452:
        /* <DEDUP_REMOVED lines=117> */
.L_x_2451:
[----:B------:R-:W-:Y:S01]  /*fb10*/  UIADD3 UR31, UR28, -0x1, URZ ;  /* 0xffffffff1c1f7890 */ /* 0x000fe2000fffe03f */
[----:B-1----:R-:W-:Y:S01]  /*fb20*/  LDSM.16.MT88.4 R180, [R225+0x12800] ;  /* 0x01280000e1b4783b */ /* 0x002fe20000004200 */
[----:B------:R-:W-:Y:S02]  /*fb30*/  UISETP.GT.AND UP2, UPT, UR28, 0x1, UPT ;  /* 0x000000011c00788c */ /* 0x000fe4000bf44270 */
[----:B------:R-:W-:Y:S02]  /*fb40*/  UMOV UR10, UR23 ;  /* 0x00000017000a7c82 */ /* 0x000fe40008000000 */
[----:B------:R-:W-:Y:S01]  /*fb50*/  MOV R3, UR31 ;  /* 0x0000001f00037c02 */ /* 0x000fe20008000f00 */
[----:B------:R-:W-:Y:S02]  /*fb60*/  UMOV UR11, UR22 ;  /* 0x00000016000b7c82 */ /* 0x000fe40008000000 */
[----:B------:R-:W-:Y:S01]  /*fb70*/  LDSM.16.MT88.4 R184, [R224+0x12800] ;  /* 0x01280000e0b8783b */ /* 0x000fe20000004200 */
[----:B------:R-:W-:Y:S01]  /*fb80*/  LEA R2, R3, R238, 0x6 ;  /* 0x000000ee03027211 */ /* 0x000fe200078e30ff */
[----:B------:R-:W-:Y:S03]  /*fb90*/  UMOV UR28, UR31 ;  /* 0x0000001f001c7c82 */ /* 0x000fe60008000000 */
[C---:B------:R-:W-:Y:S01]  /*fba0*/  IADD3 R174, R2.reuse, 0x1, RZ ;  /* 0x0000000102ae7810 */ /* 0x040fe20007ffe0ff */
[----:B------:R-:W-:Y:S01]  /*fbb0*/  I2F R177, R2 ;  /* 0x0000000200b17306 */ /* 0x000fe20000201400 */
[C---:B------:R-:W-:Y:S01]  /*fbc0*/  IADD3 R175, R2.reuse, 0x8, RZ ;  /* 0x0000000802af7810 */ /* 0x040fe20007ffe0ff */
[----:B------:R-:W-:Y:S01]  /*fbd0*/  LDSM.16.MT88.4 R188, [R228+0x14800] ;  /* 0x01480000e4bc783b */ /* 0x000fe20000004200 */
[C---:B------:R-:W-:Y:S02]  /*fbe0*/  IADD3 R168, R2.reuse, 0x9, RZ ;  /* 0x0000000902a87810 */ /* 0x040fe40007ffe0ff */
[C---:B------:R-:W-:Y:S02]  /*fbf0*/  IADD3 R173, R2.reuse, 0x10, RZ ;  /* 0x0000001002ad7810 */ /* 0x040fe40007ffe0ff */
[C---:B------:R-:W-:Y:S02]  /*fc00*/  IADD3 R169, R2.reuse, 0x18, RZ ;  /* 0x0000001802a97810 */ /* 0x040fe40007ffe0ff */
[C---:B------:R-:W-:Y:S01]  /*fc10*/  IADD3 R172, R2.reuse, 0x11, RZ ;  /* 0x0000001102ac7810 */ /* 0x040fe20007ffe0ff */
[----:B------:R-:W-:Y:S01]  /*fc20*/  I2F R174, R174 ;  /* 0x000000ae00ae7306 */ /* 0x000fe20000201400 */
[C---:B------:R-:W-:Y:S02]  /*fc30*/  IADD3 R170, R2.reuse, 0x19, RZ ;  /* 0x0000001902aa7810 */ /* 0x040fe40007ffe0ff */
[C---:B------:R-:W-:Y:S02]  /*fc40*/  IADD3 R171, R2.reuse, 0x20, RZ ;  /* 0x0000002002ab7810 */ /* 0x040fe40007ffe0ff */
[C---:B------:R-:W-:Y:S02]  /*fc50*/  IADD3 R166, R2.reuse, 0x21, RZ ;  /* 0x0000002102a67810 */ /* 0x040fe40007ffe0ff */
[C---:B------:R-:W-:Y:S02]  /*fc60*/  IADD3 R167, R2.reuse, 0x28, RZ ;  /* 0x0000002802a77810 */ /* 0x040fe40007ffe0ff */
[C---:B------:R-:W-:Y:S01]  /*fc70*/  IADD3 R164, R2.reuse, 0x29, RZ ;  /* 0x0000002902a47810 */ /* 0x040fe20007ffe0ff */
[----:B------:R-:W-:Y:S01]  /*fc80*/  I2F R175, R175 ;  /* 0x000000af00af7306 */ /* 0x000fe20000201400 */
[----:B------:R-:W-:Y:S09]  /*fc90*/  IADD3 R3, R2, 0x30, RZ ;  /* 0x0000003002037810 */ /* 0x000ff20007ffe0ff */
[----:B------:R-:W-:Y:S10]  /*fca0*/  I2F R168, R168 ;  /* 0x000000a800a87306 */ /* 0x000ff40000201400 */
        /* <DEDUP_REMOVED lines=8> */
[----:B------:R-:W1:Y:S02]  /*fd30*/  I2F R3, R3 ;  /* 0x0000000300037306 */ /* 0x000e640000201400 */
[----:B-1----:R-:W-:Y:S02]  /*fd40*/  FFMA.FTZ R30, R3, UR4, R30 ;  /* 0x00000004031e7c23 */ /* 0x002fe4000801001e */
[C---:B------:R-:W-:Y:S02]  /*fd50*/  FFMA.FTZ R6, R177.reuse, UR4, R6 ;  /* 0x00000004b1067c23 */ /* 0x040fe40008010006 */
[----:B------:R-:W-:Y:S02]  /*fd60*/  FFMA.FTZ R4, R177, UR4, R4 ;  /* 0x00000004b1047c23 */ /* 0x000fe40008010004 */
[C---:B------:R-:W-:Y:S02]  /*fd70*/  FFMA.FTZ R7, R174.reuse, UR4, R7 ;  /* 0x00000004ae077c23 */ /* 0x040fe40008010007 */
[----:B------:R-:W-:Y:S01]  /*fd80*/  FFMA.FTZ R5, R174, UR4, R5 ;  /* 0x00000004ae057c23 */ /* 0x000fe20008010005 */
[----:B------:R-:W-:Y:S01]  /*fd90*/  FMNMX.FTZ R174, R6, R0, !PT ;  /* 0x0000000006ae7209 */ /* 0x000fe20007810000 */
[C---:B------:R-:W-:Y:S02]  /*fda0*/  FFMA.FTZ R10, R175.reuse, UR4, R10 ;  /* 0x00000004af0a7c23 */ /* 0x040fe4000801000a */
[----:B------:R-:W-:Y:S01]  /*fdb0*/  FFMA.FTZ R8, R175, UR4, R8 ;  /* 0x00000004af087c23 */ /* 0x000fe20008010008 */
[----:B------:R-:W-:Y:S01]  /*fdc0*/  FMNMX.FTZ R175, R7, R174, !PT ;  /* 0x000000ae07af7209 */ /* 0x000fe20007810000 */
[----:B------:R-:W-:Y:S01]  /*fdd0*/  FFMA.FTZ R11, R168, UR4, R11 ;  /* 0x00000004a80b7c23 */ /* 0x000fe2000801000b */
[----:B------:R-:W-:Y:S01]  /*fde0*/  FMNMX.FTZ R174, R4, R165, !PT ;  /* 0x000000a504ae7209 */ /* 0x000fe20007810000 */
[C---:B------:R-:W-:Y:S01]  /*fdf0*/  FFMA.FTZ R14, R173.reuse, UR4, R14 ;  /* 0x00000004ad0e7c23 */ /* 0x040fe2000801000e */
[----:B------:R-:W-:Y:S01]  /*fe00*/  FMNMX.FTZ R176, R10, R175, !PT ;  /* 0x000000af0ab07209 */ /* 0x000fe20007810000 */
[----:B------:R-:W-:Y:S01]  /*fe10*/  FFMA.FTZ R12, R173, UR4, R12 ;  /* 0x00000004ad0c7c23 */ /* 0x000fe2000801000c */
[----:B------:R-:W-:Y:S01]  /*fe20*/  FMNMX.FTZ R177, R5, R174, !PT ;  /* 0x000000ae05b17209 */ /* 0x000fe20007810000 */
[C---:B------:R-:W-:Y:S01]  /*fe30*/  FFMA.FTZ R16, R169.reuse, UR4, R16 ;  /* 0x00000004a9107c23 */ /* 0x040fe20008010010 */
[----:B------:R-:W-:Y:S01]  /*fe40*/  IADD3 R173, R2, 0x38, RZ ;  /* 0x0000003802ad7810 */ /* 0x000fe20007ffe0ff */
[----:B------:R-:W-:Y:S01]  /*fe50*/  FFMA.FTZ R18, R169, UR4, R18 ;  /* 0x00000004a9127c23 */ /* 0x000fe20008010012 */
[----:B------:R-:W-:Y:S01]  /*fe60*/  FMNMX.FTZ R175, R11, R176, !PT ;  /* 0x000000b00baf7209 */ /* 0x000fe20007810000 */
[----:B------:R-:W-:Y:S01]  /*fe70*/  FFMA.FTZ R9, R168, UR4, R9 ;  /* 0x00000004a8097c23 */ /* 0x000fe20008010009 */
[----:B------:R-:W-:Y:S01]  /*fe80*/  FMNMX.FTZ R174, R8, R177, !PT ;  /* 0x000000b108ae7209 */ /* 0x000fe20007810000 */
[----:B------:R1:W2:Y:S01]  /*fe90*/  I2F R169, R173 ;  /* 0x000000ad00a97306 */ /* 0x0002a20000201400 */
[----:B------:R-:W-:Y:S01]  /*fea0*/  FFMA.FTZ R15, R172, UR4, R15 ;  /* 0x00000004ac0f7c23 */ /* 0x000fe2000801000f */
[----:B------:R-:W-:Y:S01]  /*feb0*/  IADD3 R168, R2, 0x31, RZ ;  /* 0x0000003102a87810 */ /* 0x000fe20007ffe0ff */
[----:B------:R-:W-:Y:S01]  /*fec0*/  FFMA.FTZ R13, R172, UR4, R13 ;  /* 0x00000004ac0d7c23 */ /* 0x000fe2000801000d */
[----:B------:R-:W-:Y:S01]  /*fed0*/  FMNMX.FTZ R172, R14, R175, !PT ;  /* 0x000000af0eac7209 */ /* 0x000fe20007810000 */
[C---:B------:R-:W-:Y:S01]  /*fee0*/  FFMA.FTZ R19, R170.reuse, UR4, R19 ;  /* 0x00000004aa137c23 */ /* 0x040fe20008010013 */
[----:B------:R-:W-:Y:S01]  /*fef0*/  FMNMX.FTZ R175, R9, R174, !PT ;  /* 0x000000ae09af7209 */ /* 0x000fe20007810000 */
[----:B------:R-:W-:Y:S01]  /*ff00*/  FFMA.FTZ R17, R170, UR4, R17 ;  /* 0x00000004aa117c23 */ /* 0x000fe20008010011 */
[----:B------:R-:W-:Y:S01]  /*ff10*/  FMNMX.FTZ R177, R15, R172, !PT ;  /* 0x000000ac0fb17209 */ /* 0x000fe20007810000 */
[----:B------:R-:W-:Y:S01]  /*ff20*/  FFMA.FTZ R22, R171, UR4, R22 ;  /* 0x00000004ab167c23 */ /* 0x000fe20008010016 */
[----:B------:R-:W-:Y:S01]  /*ff30*/  FMNMX.FTZ R170, R12, R175, !PT ;  /* 0x000000af0caa7209 */ /* 0x000fe20007810000 */
[----:B------:R-:W3:Y:S01]  /*ff40*/  I2F R168, R168 ;  /* 0x000000a800a87306 */ /* 0x000ee20000201400 */
[----:B------:R-:W-:Y:S01]  /*ff50*/  FMNMX.FTZ R172, R18, R177, !PT ;  /* 0x000000b112ac7209 */ /* 0x000fe20007810000 */
[----:B------:R-:W-:Y:S01]  /*ff60*/  FFMA.FTZ R23, R166, UR4, R23 ;  /* 0x00000004a6177c23 */ /* 0x000fe20008010017 */
[----:B------:R-:W-:Y:S01]  /*ff70*/  FMNMX.FTZ R175, R13, R170, !PT ;  /* 0x000000aa0daf7209 */ /* 0x000fe20007810000 */
[----:B------:R-:W-:Y:S01]  /*ff80*/  FFMA.FTZ R20, R171, UR4, R20 ;  /* 0x00000004ab147c23 */ /* 0x000fe20008010014 */
[----:B------:R-:W-:Y:S01]  /*ff90*/  IADD3 R2, R2, 0x39, RZ ;  /* 0x0000003902027810 */ /* 0x000fe20007ffe0ff */
[----:B------:R-:W-:Y:S01]  /*ffa0*/  FFMA.FTZ R26, R167, UR4, R26 ;  /* 0x00000004a71a7c23 */ /* 0x000fe2000801001a */
[----:B------:R-:W-:Y:S01]  /*ffb0*/  FMNMX.FTZ R177, R19, R172, !PT ;  /* 0x000000ac13b17209 */ /* 0x000fe20007810000 */
[----:B------:R-:W-:Y:S01]  /*ffc0*/  FFMA.FTZ R21, R166, UR4, R21 ;  /* 0x00000004a6157c23 */ /* 0x000fe20008010015 */
[----:B------:R-:W-:Y:S01]  /*ffd0*/  FMNMX.FTZ R170, R16, R175, !PT ;  /* 0x000000af10aa7209 */ /* 0x000fe20007810000 */
[----:B------:R-:W-:Y:S01]  /*ffe0*/  FFMA.FTZ R27, R164, UR4, R27 ;  /* 0x00000004a41b7c23 */ /* 0x000fe2000801001b */
[----:B------:R-:W4:Y:S01]  /*fff0*/  I2F R2, R2 ;  /* 0x0000000200027306 */ /* 0x000f220000201400 */
[----:B------:R-:W-:Y:S01]  /*10000*/  FMNMX.FTZ R172, R22, R177, !PT ;  /* 0x000000b116ac7209 */ /* 0x000fe20007810000 */
[----:B------:R-:W-:Y:S01]  /*10010*/  FFMA.FTZ R24, R167, UR4, R24 ;  /* 0x00000004a7187c23 */ /* 0x000fe20008010018 */
[----:B------:R-:W-:Y:S01]  /*10020*/  FMNMX.FTZ R171, R17, R170, !PT ;  /* 0x000000aa11ab7209 */ /* 0x000fe20007810000 */
[----:B------:R-:W-:Y:S01]  /*10030*/  FFMA.FTZ R25, R164, UR4, R25 ;  /* 0x00000004a4197c23 */ /* 0x000fe20008010019 */
[----:B-1----:R-:W-:Y:S01]  /*10040*/  FMNMX.FTZ R173, R23, R172, !PT ;  /* 0x000000ac17ad7209 */ /* 0x002fe20007810000 */
[----:B------:R-:W-:Y:S01]  /*10050*/  FFMA.FTZ R28, R3, UR4, R28 ;  /* 0x00000004031c7c23 */ /* 0x000fe2000801001c */
[----:B------:R-:W-:Y:S01]  /*10060*/  FMNMX.FTZ R166, R20, R171, !PT ;  /* 0x000000ab14a67209 */ /* 0x000fe20007810000 */
[C---:B--2---:R-:W-:Y:S01]  /*10070*/  FFMA.FTZ R34, R169.reuse, UR4, R34 ;  /* 0x00000004a9227c23 */ /* 0x044fe20008010022 */
[----:B------:R-:W-:Y:S01]  /*10080*/  FMNMX.FTZ R170, R26, R173, !PT ;  /* 0x000000ad1aaa7209 */ /* 0x000fe20007810000 */
[----:B------:R-:W-:Y:S01]  /*10090*/  FFMA.FTZ R32, R169, UR4, R32 ;  /* 0x00000004a9207c23 */ /* 0x000fe20008010020 */
[----:B------:R-:W-:Y:S01]  /*100a0*/  FMNMX.FTZ R167, R21, R166, !PT ;  /* 0x000000a615a77209 */ /* 0x000fe20007810000 */
[----:B------:R-:W-:Y:S01]  /*100b0*/  LDSM.16.MT88.4 R172, [R226+0x10000] ;  /* 0x01000000e2ac783b */ /* 0x000fe20000004200 */
[----:B------:R-:W-:Y:S01]  /*100c0*/  FMNMX.FTZ R171, R27, R170, !PT ;  /* 0x000000aa1bab7209 */ /* 0x000fe20007810000 */
[----:B---3--:R-:W-:Y:S01]  /*100d0*/  FFMA.FTZ R31, R168, UR4, R31 ;  /* 0x00000004a81f7c23 */ /* 0x008fe2000801001f */
[----:B------:R-:W-:Y:S01]  /*100e0*/  FMNMX.FTZ R164, R24, R167, !PT ;  /* 0x000000a718a47209 */ /* 0x000fe20007810000 */
[----:B------:R-:W-:Y:S01]  /*100f0*/  FFMA.FTZ R29, R168, UR4, R29 ;  /* 0x00000004a81d7c23 */ /* 0x000fe2000801001d */
[----:B------:R-:W-:Y:S02]  /*10100*/  FMNMX.FTZ R166, R30, R171, !PT ;  /* 0x000000ab1ea67209 */ /* 0x000fe40007810000 */
[----:B------:R-:W-:Y:S01]  /*10110*/  FMNMX.FTZ R167, R25, R164, !PT ;  /* 0x000000a419a77209 */ /* 0x000fe20007810000 */
[----:B------:R-:W-:Y:S01]  /*10120*/  LDSM.16.MT88.4 R176, [R225+0x10000] ;  /* 0x01000000e1b0783b */ /* 0x000fe20000004200 */
[----:B------:R-:W-:Y:S02]  /*10130*/  FMNMX.FTZ R3, R31, R166, !PT ;  /* 0x000000a61f037209 */ /* 0x000fe40007810000 */
[----:B------:R-:W-:Y:S01]  /*10140*/  FMNMX.FTZ R166, R28, R167, !PT ;  /* 0x000000a71ca67209 */ /* 0x000fe20007810000 */
[----:B----4-:R-:W-:Y:S01]  /*10150*/  FFMA.FTZ R35, R2, UR4, R35 ;  /* 0x0000000402237c23 */ /* 0x010fe20008010023 */
[----:B------:R-:W-:Y:S01]  /*10160*/  FMNMX.FTZ R164, R34, R3, !PT ;  /* 0x0000000322a47209 */ /* 0x000fe20007810000 */
[----:B------:R-:W-:Y:S01]  /*10170*/  FFMA.FTZ R33, R2, UR4, R33 ;  /* 0x0000000402217c23 */ /* 0x000fe20008010021 */
        /* <DEDUP_REMOVED lines=12> */
[C---:B------:R-:W-:Y:S02]  /*10240*/  FMUL.FTZ R198, R3.reuse, c[0x0][0x23c] ;  /* 0x00008f0003c67a20 */ /* 0x040fe40000410000 */
[----:B------:R-:W-:Y:S01]  /*10250*/  FADD.FTZ R2, -R3, R0 ;  /* 0x0000000003027221 */ /* 0x000fe20000010100 */
[----:B--2---:R-:W-:Y:S02]  /*10260*/  FMNMX.FTZ R164, R169, R164, !PT ;  /* 0x000000a4a9a47209 */ /* 0x004fe40007810000 */
[----:B------:R-:W-:Y:S01]  /*10270*/  FSEL R198, R198, RZ, P0 ;  /* 0x000000ffc6c67208 */ /* 0x000fe20000000000 */
[----:B------:R-:W-:Y:S01]  /*10280*/  FMUL.FTZ R0, R2, c[0x0][0x23c] ;  /* 0x00008f0002007a20 */ /* 0x000fe20000410000 */
[C---:B------:R-:W-:Y:S01]  /*10290*/  FSETP.NEU.FTZ.AND P0, PT, R164.reuse, -INF , PT ;  /* 0xff800000a400780b */ /* 0x040fe20003f1d000 */
[C---:B------:R-:W-:Y:S01]  /*102a0*/  FMUL.FTZ R197, R164.reuse, c[0x0][0x23c] ;  /* 0x00008f00a4c57a20 */ /* 0x040fe20000410000 */
[----:B------:R-:W1:Y:S01]  /*102b0*/  LDSM.16.MT88.4 R168, [R228+0x10000] ;  /* 0x01000000e4a8783b */ /* 0x000e620000004200 */
[----:B------:R-:W-:Y:S02]  /*102c0*/  FADD.FTZ R2, -R164, R165 ;  /* 0x000000a5a4027221 */ /* 0x000fe40000010100 */
[--C-:B------:R-:W-:Y:S01]  /*102d0*/  FFMA.FTZ R196, R6, c[0x0][0x23c], -R198.reuse ;  /* 0x00008f0006c47a23 */ /* 0x100fe200000108c6 */
[----:B------:R-:W-:Y:S01]  /*102e0*/  FSEL R197, R197, RZ, P0 ;  /* 0x000000ffc5c57208 */ /* 0x000fe20000000000 */
[--C-:B------:R-:W-:Y:S01]  /*102f0*/  FFMA.FTZ R167, R7, c[0x0][0x23c], -R198.reuse ;  /* 0x00008f0007a77a23 */ /* 0x100fe200000108c6 */
[----:B------:R-:W2:Y:S01]  /*10300*/  MUFU.EX2 R0, R0 ;  /* 0x0000000000007308 */ /* 0x000ea20000000800 */
[--C-:B------:R-:W-:Y:S01]  /*10310*/  FFMA.FTZ R166, R10, c[0x0][0x23c], -R198.reuse ;  /* 0x00008f000aa67a23 */ /* 0x100fe200000108c6 */
[----:B------:R-:W-:Y:S01]  /*10320*/  PLOP3.LUT P0, PT, PT, PT, UP2, 0x80, 0x0 ;  /* 0x000000000000781c */ /* 0x000fe20003f0f028 */
[--C-:B------:R-:W-:Y:S02]  /*10330*/  FFMA.FTZ R195, R4, c[0x0][0x23c], -R197.reuse ;  /* 0x00008f0004c37a23 */ /* 0x100fe400000108c5 */
[--C-:B------:R-:W-:Y:S02]  /*10340*/  FFMA.FTZ R194, R5, c[0x0][0x23c], -R197.reuse ;  /* 0x00008f0005c27a23 */ /* 0x100fe400000108c5 */
[--C-:B------:R-:W-:Y:S02]  /*10350*/  FFMA.FTZ R193, R8, c[0x0][0x23c], -R197.reuse ;  /* 0x00008f0008c17a23 */ /* 0x100fe400000108c5 */
[--C-:B------:R-:W-:Y:S01]  /*10360*/  FFMA.FTZ R192, R9, c[0x0][0x23c], -R197.reuse ;  /* 0x00008f0009c07a23 */ /* 0x100fe200000108c5 */
[----:B------:R-:W-:Y:S01]  /*10370*/  MUFU.EX2 R196, R196 ;  /* 0x000000c400c47308 */ /* 0x000fe20000000800 */
[----:B------:R-:W-:Y:S02]  /*10380*/  FMUL.FTZ R165, R2, c[0x0][0x23c] ;  /* 0x00008f0002a57a20 */ /* 0x000fe40000410000 */
[--C-:B------:R-:W-:Y:S02]  /*10390*/  FFMA.FTZ R11, R11, c[0x0][0x23c], -R198.reuse ;  /* 0x00008f000b0b7a23 */ /* 0x100fe400000108c6 */
[--C-:B------:R-:W-:Y:S02]  /*103a0*/  FFMA.FTZ R199, R14, c[0x0][0x23c], -R198.reuse ;  /* 0x00008f000ec77a23 */ /* 0x100fe400000108c6 */
[--C-:B------:R-:W-:Y:S02]  /*103b0*/  FFMA.FTZ R200, R15, c[0x0][0x23c], -R198.reuse ;  /* 0x00008f000fc87a23 */ /* 0x100fe400000108c6 */
[--C-:B------:R-:W-:Y:S01]  /*103c0*/  FFMA.FTZ R204, R12, c[0x0][0x23c], -R197.reuse ;  /* 0x00008f000ccc7a23 */ /* 0x100fe200000108c5 */
[----:B------:R-:W3:Y:S01]  /*103d0*/  MUFU.EX2 R2, R165 ;  /* 0x000000a500027308 */ /* 0x000ee20000000800 */
[--C-:B------:R-:W-:Y:S02]  /*103e0*/  FFMA.FTZ R203, R13, c[0x0][0x23c], -R197.reuse ;  /* 0x00008f000dcb7a23 */ /* 0x100fe400000108c5 */
[--C-:B------:R-:W-:Y:S02]  /*103f0*/  FFMA.FTZ R201, R18, c[0x0][0x23c], -R198.reuse ;  /* 0x00008f0012c97a23 */ /* 0x100fe400000108c6 */
[C---:B--2---:R-:W-:Y:S02]  /*10400*/  FMUL.FTZ R6, R0.reuse, R162 ;  /* 0x000000a200067220 */ /* 0x044fe40000410000 */
[C---:B------:R-:W-:Y:S02]  /*10410*/  FMUL.FTZ R7, R0.reuse, R163 ;  /* 0x000000a300077220 */ /* 0x040fe40000410000 */
[C---:B------:R-:W-:Y:S01]  /*10420*/  FMUL.FTZ R10, R0.reuse, R158 ;  /* 0x0000009e000a7220 */ /* 0x040fe20000410000 */
[----:B------:R-:W2:Y:S01]  /*10430*/  MUFU.EX2 R167, R167 ;  /* 0x000000a700a77308 */ /* 0x000ea20000000800 */
[C---:B------:R-:W-:Y:S02]  /*10440*/  FMUL.FTZ R38, R0.reuse, R38 ;  /* 0x0000002600267220 */ /* 0x040fe40000410000 */
[C---:B------:R-:W-:Y:S02]  /*10450*/  FMUL.FTZ R39, R0.reuse, R39 ;  /* 0x0000002700277220 */ /* 0x040fe40000410000 */
        /* <DEDUP_REMOVED lines=12> */
[----:B--2---:R-:W-:Y:S01]  /*10520*/  F2FP.BF16.PACK_AB R161, R167, R196 ;  /* 0x000000c4a7a1723e */ /* 0x004fe200000010ff */
[C---:B------:R-:W-:Y:S02]  /*10530*/  FMUL.FTZ R37, R2.reuse, R37 ;  /* 0x0000002502257220 */ /* 0x040fe40000410000 */
[C---:B------:R-:W-:Y:S02]  /*10540*/  FMUL.FTZ R40, R2.reuse, R40 ;  /* 0x0000002802287220 */ /* 0x040fe40000410000 */
[C---:B------:R-:W-:Y:S01]  /*10550*/  FMUL.FTZ R41, R2.reuse, R41 ;  /* 0x0000002902297220 */ /* 0x040fe20000410000 */
[----:B------:R-:W-:Y:S01]  /*10560*/  MUFU.EX2 R195, R195 ;  /* 0x000000c300c37308 */ /* 0x000fe20000000800 */
[C---:B------:R-:W-:Y:S02]  /*10570*/  FMUL.FTZ R12, R2.reuse, R152 ;  /* 0x00000098020c7220 */ /* 0x040fe40000410000 */
[----:B------:R-:W-:Y:S02]  /*10580*/  FMUL.FTZ R13, R2, R153 ;  /* 0x00000099020d7220 */ /* 0x000fe40000410000 */
[----:B------:R-:W-:Y:S01]  /*10590*/  LDSM.16.MT88.4 R152, [R228+0x10800] ;  /* 0x01080000e498783b */ /* 0x000fe20000004200 */
[----:B------:R-:W-:Y:S02]  /*105a0*/  FMUL.FTZ R47, R0, R47 ;  /* 0x0000002f002f7220 */ /* 0x000fe40000410000 */
[C---:B------:R-:W-:Y:S02]  /*105b0*/  FMUL.FTZ R44, R2.reuse, R44 ;  /* 0x0000002c022c7220 */ /* 0x040fe40000410000 */
[----:B------:R-:W2:Y:S01]  /*105c0*/  MUFU.EX2 R194, R194 ;  /* 0x000000c200c27308 */ /* 0x000ea20000000800 */
[----:B------:R-:W-:Y:S02]  /*105d0*/  FMUL.FTZ R45, R2, R45 ;  /* 0x0000002d022d7220 */ /* 0x000fe40000410000 */
[C---:B------:R-:W-:Y:S01]  /*105e0*/  FMUL.FTZ R50, R0.reuse, R50 ;  /* 0x0000003200327220 */ /* 0x040fe20000410000 */
[----:B---3--:R-:W-:Y:S01]  /*105f0*/  F2FP.BF16.PACK_AB R163, R165, R166 ;  /* 0x000000a6a5a3723e */ /* 0x008fe200000010ff */
[C---:B------:R-:W-:Y:S02]  /*10600*/  FMUL.FTZ R11, R0.reuse, R159 ;  /* 0x0000009f000b7220 */ /* 0x040fe40000410000 */
[----:B------:R-:W3:Y:S01]  /*10610*/  LDSM.16.MT88.4 R156, [R224+0x10000] ;  /* 0x01000000e09c783b */ /* 0x000ee20000004200 */
[----:B------:R-:W-:Y:S02]  /*10620*/  FMUL.FTZ R51, R0, R51 ;  /* 0x0000003300337220 */ /* 0x000fe40000410000 */
[----:B------:R-:W-:Y:S01]  /*10630*/  MUFU.EX2 R193, R193 ;  /* 0x000000c100c17308 */ /* 0x000fe20000000800 */
[C---:B------:R-:W-:Y:S02]  /*10640*/  FMUL.FTZ R48, R2.reuse, R48 ;  /* 0x0000003002307220 */ /* 0x040fe40000410000 */
[----:B------:R-:W-:Y:S02]  /*10650*/  FMUL.FTZ R49, R2, R49 ;  /* 0x0000003102317220 */ /* 0x000fe40000410000 */
[C---:B------:R-:W-:Y:S02]  /*10660*/  FMUL.FTZ R54, R0.reuse, R54 ;  /* 0x0000003600367220 */ /* 0x040fe40000410000 */
[----:B------:R-:W-:Y:S02]  /*10670*/  FMUL.FTZ R55, R0, R55 ;  /* 0x0000003700377220 */ /* 0x000fe40000410000 */
[C---:B------:R-:W-:Y:S01]  /*10680*/  FMUL.FTZ R52, R2.reuse, R52 ;  /* 0x0000003402347220 */ /* 0x040fe20000410000 */
[----:B------:R-:W4:Y:S01]  /*10690*/  MUFU.EX2 R192, R192 ;  /* 0x000000c000c07308 */ /* 0x000f220000000800 */
[----:B------:R-:W-:Y:S02]  /*106a0*/  FMUL.FTZ R53, R2, R53 ;  /* 0x0000003502357220 */ /* 0x000fe40000410000 */
[----:B------:R-:W-:Y:S01]  /*106b0*/  FMUL.FTZ R58, R0, R58 ;  /* 0x0000003a003a7220 */ /* 0x000fe20000410000 */
        /* <DEDUP_REMOVED lines=10> */
[----:B------:R-:W-:Y:S01]  /*10760*/  MUFU.EX2 R200, R200 ;  /* 0x000000c800c87308 */ /* 0x000fe20000000800 */
[----:B------:R-:W-:Y:S02]  /*10770*/  FMUL.FTZ R67, R0, R67 ;  /* 0x0000004300437220 */ /* 0x000fe40000410000 */
[----:B------:R-:W-:Y:S01]  /*10780*/  FMUL.FTZ R64, R2, R64 ;  /* 0x0000004002407220 */ /* 0x000fe20000410000 */
[----:B----4-:R-:W-:Y:S01]  /*10790*/  F2FP.BF16.PACK_AB R162, R192, R193 ;  /* 0x000000c1c0a2723e */ /* 0x010fe200000010ff */
[----:B------:R-:W-:Y:S02]  /*107a0*/  FMUL.FTZ R65, R2, R65 ;  /* 0x0000004102417220 */ /* 0x000fe40000410000 */
[C---:B------:R-:W-:Y:S02]  /*107b0*/  FMUL.FTZ R70, R0.reuse, R70 ;  /* 0x0000004600467220 */ /* 0x040fe40000410000 */
[----:B------:R-:W-:Y:S01]  /*107c0*/  FMUL.FTZ R71, R0, R71 ;  /* 0x0000004700477220 */ /* 0x000fe20000410000 */
[----:B------:R-:W-:Y:S01]  /*107d0*/  MUFU.EX2 R201, R201 ;  /* 0x000000c900c97308 */ /* 0x000fe20000000800 */
[C---:B-1----:R-:W-:Y:S05]  /*107e0*/  HMMA.16816.F32.BF16 R4, R160.reuse, R168, R4 ;  /* 0x000000a8a004723c */ /* 0x042fea0000041804 */
[C---:B------:R-:W-:Y:S02]  /*107f0*/  FMUL.FTZ R68, R2.reuse, R68 ;  /* 0x0000004402447220 */ /* 0x040fe40000410000 */
[----:B------:R-:W-:Y:S01]  /*10800*/  FMUL.FTZ R69, R2, R69 ;  /* 0x0000004502457220 */ /* 0x000fe20000410000 */
[C---:B------:R-:W-:Y:S01]  /*10810*/  HMMA.16816.F32.BF16 R8, R160.reuse, R170, R8 ;  /* 0x000000aaa008723c */ /* 0x040fe20000041808 */
[----:B------:R-:W1:Y:S01]  /*10820*/  LDSM.16.MT88.4 R168, [R228+0x12000] ;  /* 0x01200000e4a8783b */ /* 0x000e620000004200 */
[----:B------:R-:W-:Y:S02]  /*10830*/  MUFU.EX2 R204, R204 ;  /* 0x000000cc00cc7308 */ /* 0x000fe40000000800 */
[C---:B------:R-:W-:Y:S02]  /*10840*/  FMUL.FTZ R74, R0.reuse, R74 ;  /* 0x0000004a004a7220 */ /* 0x040fe40000410000 */
[----:B------:R-:W-:Y:S02]  /*10850*/  FMUL.FTZ R75, R0, R75 ;  /* 0x0000004b004b7220 */ /* 0x000fe40000410000 */
[C---:B------:R-:W-:Y:S04]  /*10860*/  HMMA.16816.F32.BF16 R36, R160.reuse, R172, R36 ;  /* 0x000000aca024723c */ /* 0x040fe80000041824 */
[C---:B------:R-:W-:Y:S01]  /*10870*/  FMUL.FTZ R72, R2.reuse, R72 ;  /* 0x0000004802487220 */ /* 0x040fe20000410000 */
[----:B------:R-:W2:Y:S01]  /*10880*/  MUFU.EX2 R203, R203 ;  /* 0x000000cb00cb7308 */ /* 0x000ea20000000800 */
        /* <DEDUP_REMOVED lines=34> */
[C---:B---3--:R-:W-:Y:S03]  /*10ab0*/  HMMA.16816.F32.BF16 R76, R160.reuse, R156, R76 ;  /* 0x0000009ca04c723c */ /* 0x048fe6000004184c */
[----:B------:R-:W-:Y:S02]  /*10ac0*/  FMUL.FTZ R93, R2, R93 ;  /* 0x0000005d025d7220 */ /* 0x000fe40000410000 */
[C---:B------:R-:W-:Y:S02]  /*10ad0*/  FMUL.FTZ R98, R0.reuse, R98 ;  /* 0x0000006200627220 */ /* 0x040fe40000410000 */
[----:B------:R-:W-:Y:S01]  /*10ae0*/  FMUL.FTZ R99, R0, R99 ;  /* 0x0000006300637220 */ /* 0x000fe20000410000 */
        /* <DEDUP_REMOVED lines=69> */
[----:B------:R-:W-:Y:S02]  /*10f40*/  FFMA.FTZ R202, R19, c[0x0][0x23c], -R198 ;  /* 0x00008f0013ca7a23 */ /* 0x000fe400000108c6 */
[--C-:B------:R-:W-:Y:S03]  /*10f50*/  FFMA.FTZ R205, R16, c[0x0][0x23c], -R197.reuse ;  /* 0x00008f0010cd7a23 */ /* 0x100fe600000108c5 */
[C---:B----4-:R-:W-:Y:S01]  /*10f60*/  HMMA.16816.F32.BF16 R140, R160.reuse, R172, R140 ;  /* 0x000000aca08c723c */ /* 0x050fe2000004188c */
[----:B------:R-:W4:Y:S02]  /*10f70*/  MUFU.EX2 R202, R202 ;  /* 0x000000ca00ca7308 */ /* 0x000f240000000800 */
[----:B------:R-:W-:Y:S02]  /*10f80*/  FFMA.FTZ R206, R17, c[0x0][0x23c], -R197 ;  /* 0x00008f0011ce7a23 */ /* 0x000fe400000108c5 */
[C---:B------:R-:W-:Y:S02]  /*10f90*/  FMUL.FTZ R18, R0.reuse, R150 ;  /* 0x0000009600127220 */ /* 0x040fe40000410000 */
[----:B------:R-:W-:Y:S01]  /*10fa0*/  FMUL.FTZ R19, R0, R151 ;  /* 0x0000009700137220 */ /* 0x000fe20000410000 */
[C---:B------:R-:W-:Y:S01]  /*10fb0*/  HMMA.16816.F32.BF16 R12, R160.reuse, R174, R12 ;  /* 0x000000aea00c723c */ /* 0x040fe2000004180c */
[----:B------:R-:W5:Y:S02]  /*10fc0*/  LDSM.16.MT88.4 R172, [R225+0x10800] ;  /* 0x01080000e1ac783b */ /* 0x000f640000004200 */
[----:B------:R-:W-:Y:S01]  /*10fd0*/  MUFU.EX2 R205, R205 ;  /* 0x000000cd00cd7308 */ /* 0x000fe20000000800 */
[C---:B------:R-:W-:Y:S01]  /*10fe0*/  FMUL.FTZ R16, R2.reuse, R148 ;  /* 0x0000009402107220 */ /* 0x040fe20000410000 */
[----:B--2---:R-:W-:Y:S01]  /*10ff0*/  F2FP.BF16.PACK_AB R148, R203, R204 ;  /* 0x000000cccb94723e */ /* 0x004fe200000010ff */
[----:B------:R-:W-:Y:S01]  /*11000*/  FMUL.FTZ R17, R2, R149 ;  /* 0x0000009502117220 */ /* 0x000fe20000410000 */
[----:B------:R-:W-:Y:S01]  /*11010*/  F2FP.BF16.PACK_AB R149, R200, R199 ;  /* 0x000000c7c895723e */ /* 0x000fe200000010ff */
[C---:B------:R-:W-:Y:S04]  /*11020*/  FMUL.FTZ R146, R0.reuse, R146 ;  /* 0x0000009200927220 */ /* 0x040fe80000410000 */
[----:B------:R-:W-:Y:S01]  /*11030*/  FMUL.FTZ R147, R0, R147 ;  /* 0x0000009300937220 */ /* 0x000fe20000410000 */
[C---:B---3--:R-:W-:Y:S01]  /*11040*/  HMMA.16816.F32.BF16 R16, R160.reuse, R156, R16 ;  /* 0x0000009ca010723c */ /* 0x048fe20000041810 */
[----:B------:R-:W2:Y:S02]  /*11050*/  MUFU.EX2 R206, R206 ;  /* 0x000000ce00ce7308 */ /* 0x000ea40000000800 */
[----:B------:R-:W-:Y:S01]  /*11060*/  FMUL.FTZ R144, R2, R144 ;  /* 0x0000009002907220 */ /* 0x000fe20000410000 */
[----:B----4-:R-:W-:Y:S01]  /*11070*/  F2FP.BF16.PACK_AB R151, R202, R201 ;  /* 0x000000c9ca97723e */ /* 0x010fe200000010ff */
[----:B------:R-:W-:Y:S02]  /*11080*/  FMUL.FTZ R145, R2, R145 ;  /* 0x0000009102917220 */ /* 0x000fe40000410000 */
[----:B------:R-:W-:Y:S01]  /*11090*/  FFMA.FTZ R196, R0, R247, R196 ;  /* 0x000000f700c47223 */ /* 0x000fe200000100c4 */
[----:B------:R-:W-:Y:S01]  /*110a0*/  MOV R0, R3 ;  /* 0x0000000300007202 */ /* 0x000fe20000000f00 */
[----:B------:R-:W-:Y:S03]  /*110b0*/  FFMA.FTZ R195, R2, R249, R195 ;  /* 0x000000f902c37223 */ /* 0x000fe600000100c3 */
[----:B------:R-:W-:Y:S01]  /*110c0*/  HMMA.16816.F32.BF16 R144, R160, R158, R144 ;  /* 0x0000009ea090723c */ /* 0x000fe20000041890 */
[----:B------:R-:W3:Y:S02]  /*110d0*/  LDSM.16.MT88.4 R156, [R228+0x12800] ;  /* 0x01280000e49c783b */ /* 0x000ee40000004200 */
[----:B------:R-:W-:Y:S02]  /*110e0*/  FADD.FTZ R167, R167, R196 ;  /* 0x000000c4a7a77221 */ /* 0x000fe40000010000 */
[----:B------:R-:W-:Y:S02]  /*110f0*/  FADD.FTZ R194, R194, R195 ;  /* 0x000000c3c2c27221 */ /* 0x000fe40000010000 */
[----:B------:R-:W-:Y:S02]  /*11100*/  FADD.FTZ R166, R166, R167 ;  /* 0x000000a7a6a67221 */ /* 0x000fe40000010000 */
[----:B------:R-:W4:Y:S03]  /*11110*/  LDSM.16.MT88.4 R160, [R226+0x12800] ;  /* 0x01280000e2a0783b */ /* 0x000f260000004200 */
[----:B------:R-:W-:Y:S01]  /*11120*/  FADD.FTZ R193, R193, R194 ;  /* 0x000000c2c1c17221 */ /* 0x000fe20000010000 */
[----:B--2---:R-:W-:Y:S01]  /*11130*/  F2FP.BF16.PACK_AB R150, R206, R205 ;  /* 0x000000cdce96723e */ /* 0x004fe200000010ff */
[----:B------:R-:W-:Y:S01]  /*11140*/  FADD.FTZ R166, R165, R166 ;  /* 0x000000a6a5a67221 */ /* 0x000fe20000010000 */
[----:B------:R-:W-:Y:S01]  /*11150*/  MOV R165, R164 ;  /* 0x000000a400a57202 */ /* 0x000fe20000000f00 */
[----:B------:R-:W-:Y:S02]  /*11160*/  FADD.FTZ R193, R192, R193 ;  /* 0x000000c1c0c17221 */ /* 0x000fe40000010000 */
[----:B------:R-:W-:Y:S02]  /*11170*/  FADD.FTZ R199, R199, R166 ;  /* 0x000000a6c7c77221 */ /* 0x000fe40000010000 */
[C---:B------:R-:W-:Y:S05]  /*11180*/  HMMA.16816.F32.BF16 R4, R148.reuse, R152, R4 ;  /* 0x000000989404723c */ /* 0x040fea0000041804 */
[----:B------:R-:W-:Y:S02]  /*11190*/  FADD.FTZ R204, R204, R193 ;  /* 0x000000c1cccc7221 */ /* 0x000fe40000010000 */
[----:B------:R-:W-:Y:S01]  /*111a0*/  FADD.FTZ R200, R200, R199 ;  /* 0x000000c7c8c87221 */ /* 0x000fe20000010000 */
[C---:B------:R-:W-:Y:S01]  /*111b0*/  HMMA.16816.F32.BF16 R8, R148.reuse, R154, R8 ;  /* 0x0000009a9408723c */ /* 0x040fe20000041808 */
[----:B------:R-:W2:Y:S03]  /*111c0*/  LDSM.16.MT88.4 R152, [R226+0x14800] ;  /* 0x01480000e298783b */ /* 0x000ea60000004200 */
[----:B------:R-:W-:Y:S02]  /*111d0*/  FADD.FTZ R204, R203, R204 ;  /* 0x000000cccbcc7221 */ /* 0x000fe40000010000 */
[----:B------:R-:W-:Y:S02]  /*111e0*/  FADD.FTZ R201, R201, R200 ;  /* 0x000000c8c9c97221 */ /* 0x000fe40000010000 */
[C---:B-1----:R-:W-:Y:S04]  /*111f0*/  HMMA.16816.F32.BF16 R36, R148.reuse, R168, R36 ;  /* 0x000000a89424723c */ /* 0x042fe80000041824 */
[----:B------:R-:W-:Y:S02]  /*11200*/  FADD.FTZ R205, R205, R204 ;  /* 0x000000cccdcd7221 */ /* 0x000fe40000010000 */
[----:B------:R-:W-:Y:S02]  /*11210*/  FADD.FTZ R201, R202, R201 ;  /* 0x000000c9cac97221 */ /* 0x000fe40000010000 */
[C---:B------:R-:W-:Y:S01]  /*11220*/  HMMA.16816.F32.BF16 R40, R148.reuse, R170, R40 ;  /* 0x000000aa9428723c */ /* 0x040fe20000041828 */
[----:B------:R-:W1:Y:S03]  /*11230*/  LDSM.16.MT88.4 R168, [R225+0x14800] ;  /* 0x01480000e1a8783b */ /* 0x000e660000004200 */
[----:B------:R-:W-:Y:S04]  /*11240*/  FADD.FTZ R205, R206, R205 ;  /* 0x000000cdcecd7221 */ /* 0x000fe80000010000 */
[C---:B-----5:R-:W-:Y:S08]  /*11250*/  HMMA.16816.F32.BF16 R44, R148.reuse, R172, R44 ;  /* 0x000000ac942c723c */ /* 0x060ff0000004182c */
        /* <DEDUP_REMOVED lines=8> */
[C---:B---3--:R-:W-:Y:S04]  /*112e0*/  HMMA.16816.F32.BF16 R60, R148.reuse, R156, R60 ;  /* 0x0000009c943c723c */ /* 0x048fe8000004183c */
[--C-:B------:R-:W-:Y:S03]  /*112f0*/  FFMA.FTZ R179, R27, c[0x0][0x23c], -R198.reuse ;  /* 0x00008f001bb37a23 */ /* 0x100fe600000108c6 */
[----:B------:R-:W3:Y:S01]  /*11300*/  MUFU.EX2 R177, R177 ;  /* 0x000000b100b17308 */ /* 0x000ee20000000800 */
[C---:B------:R-:W-:Y:S01]  /*11310*/  HMMA.16816.F32.BF16 R64, R148.reuse, R158, R64 ;  /* 0x0000009e9440723c */ /* 0x040fe20000041840 */
[----:B------:R-:W5:Y:S07]  /*11320*/  LDSM.16.MT88.4 R156, [R224+0x14800] ;  /* 0x01480000e09c783b */ /* 0x000f6e0000004200 */
        /* <DEDUP_REMOVED lines=9> */
[----:B---3--:R-:W-:Y:S01]  /*113c0*/  F2FP.BF16.PACK_AB R21, R177, R176 ;  /* 0x000000b0b115723e */ /* 0x008fe200000010ff */
[----:B------:R-:W-:Y:S01]  /*113d0*/  MUFU.EX2 R180, R180 ;  /* 0x000000b400b47308 */ /* 0x000fe20000000800 */
[--C-:B------:R-:W-:Y:S01]  /*113e0*/  FFMA.FTZ R182, R24, c[0x0][0x23c], -R197.reuse ;  /* 0x00008f0018b67a23 */ /* 0x100fe200000108c5 */
[C---:B------:R-:W-:Y:S04]  /*113f0*/  HMMA.16816.F32.BF16 R84, R148.reuse, R184, R84 ;  /* 0x000000b89454723c */ /* 0x040fe80000041854 */
[----:B------:R-:W-:Y:S01]  /*11400*/  FFMA.FTZ R183, R25, c[0x0][0x23c], -R197 ;  /* 0x00008f0019b77a23 */ /* 0x000fe200000108c5 */
[----:B-1----:R-:W-:Y:S01]  /*11410*/  F2FP.BF16.PACK_AB R23, R179, R178 ;  /* 0x000000b2b317723e */ /* 0x002fe200000010ff */
[----:B------:R-:W-:Y:S01]  /*11420*/  LDSM.16.MT88.4 R24, [R226+0x11000] ;  /* 0x01100000e218783b */ /* 0x000fe20000004200 */
[--C-:B------:R-:W-:Y:S01]  /*11430*/  FFMA.FTZ R184, R30, c[0x0][0x23c], -R198.reuse ;  /* 0x00008f001eb87a23 */ /* 0x100fe200000108c6 */
[C---:B------:R-:W-:Y:S01]  /*11440*/  HMMA.16816.F32.BF16 R88, R148.reuse, R186, R88 ;  /* 0x000000ba9458723c */ /* 0x040fe20000041858 */
[----:B------:R-:W1:Y:S03]  /*11450*/  MUFU.EX2 R181, R181 ;  /* 0x000000b500b57308 */ /* 0x000e660000000800 */
[--C-:B------:R-:W-:Y:S02]  /*11460*/  FFMA.FTZ R185, R31, c[0x0][0x23c], -R198.reuse ;  /* 0x00008f001fb97a23 */ /* 0x100fe400000108c6 */
[----:B------:R-:W-:Y:S02]  /*11470*/  FADD.FTZ R176, R176, R201 ;  /* 0x000000c9b0b07221 */ /* 0x000fe40000010000 */
[C---:B------:R-:W-:Y:S03]  /*11480*/  HMMA.16816.F32.BF16 R92, R148.reuse, R188, R92 ;  /* 0x000000bc945c723c */ /* 0x040fe6000004185c */
[----:B------:R-:W-:Y:S01]  /*11490*/  MUFU.EX2 R182, R182 ;  /* 0x000000b600b67308 */ /* 0x000fe20000000800 */
[--C-:B------:R-:W-:Y:S02]  /*114a0*/  FFMA.FTZ R186, R34, c[0x0][0x23c], -R198.reuse ;  /* 0x00008f0022ba7a23 */ /* 0x100fe400000108c6 */
[----:B------:R-:W-:Y:S02]  /*114b0*/  FFMA.FTZ R198, R35, c[0x0][0x23c], -R198 ;  /* 0x00008f0023c67a23 */ /* 0x000fe400000108c6 */
[C---:B------:R-:W-:Y:S04]  /*114c0*/  HMMA.16816.F32.BF16 R96, R148.reuse, R190, R96 ;  /* 0x000000be9460723c */ /* 0x040fe80000041860 */
[--C-:B------:R-:W-:Y:S01]  /*114d0*/  FFMA.FTZ R188, R28, c[0x0][0x23c], -R197.reuse ;  /* 0x00008f001cbc7a23 */ /* 0x100fe200000108c5 */
[----:B------:R-:W3:Y:S01]  /*114e0*/  MUFU.EX2 R183, R183 ;  /* 0x000000b700b77308 */ /* 0x000ee20000000800 */
[--C-:B------:R-:W-:Y:S02]  /*114f0*/  FFMA.FTZ R189, R29, c[0x0][0x23c], -R197.reuse ;  /* 0x00008f001dbd7a23 */ /* 0x100fe400000108c5 */
[C---:B--2---:R-:W-:Y:S01]  /*11500*/  HMMA.16816.F32.BF16 R100, R148.reuse, R152, R100 ;  /* 0x000000989464723c */ /* 0x044fe20000041864 */
[----:B------:R-:W-:Y:S03]  /*11510*/  LDSM.16.MT88.4 R28, [R226+0x11800] ;  /* 0x01180000e21c783b */ /* 0x000fe60000004200 */
[--C-:B------:R-:W-:Y:S01]  /*11520*/  FFMA.FTZ R190, R32, c[0x0][0x23c], -R197.reuse ;  /* 0x00008f0020be7a23 */ /* 0x100fe200000108c5 */
[----:B-1----:R-:W-:Y:S01]  /*11530*/  F2FP.BF16.PACK_AB R20, R181, R180 ;  /* 0x000000b4b514723e */ /* 0x002fe200000010ff */
[----:B------:R-:W-:Y:S01]  /*11540*/  FFMA.FTZ R197, R33, c[0x0][0x23c], -R197 ;  /* 0x00008f0021c57a23 */ /* 0x000fe200000108c5 */
[----:B------:R-:W-:Y:S01]  /*11550*/  MUFU.EX2 R184, R184 ;  /* 0x000000b800b87308 */ /* 0x000fe20000000800 */
[C---:B------:R-:W-:Y:S01]  /*11560*/  HMMA.16816.F32.BF16 R104, R148.reuse, R154, R104 ;  /* 0x0000009a9468723c */ /* 0x040fe20000041868 */
[----:B------:R-:W1:Y:S03]  /*11570*/  LDSM.16.MT88.4 R152, [R226+0x16800] ;  /* 0x01680000e298783b */ /* 0x000e660000004200 */
[----:B------:R-:W-:Y:S02]  /*11580*/  FADD.FTZ R180, R180, R205 ;  /* 0x000000cdb4b47221 */ /* 0x000fe40000010000 */
[----:B------:R-:W-:Y:S02]  /*11590*/  FADD.FTZ R177, R177, R176 ;  /* 0x000000b0b1b17221 */ /* 0x000fe40000010000 */
[C---:B------:R-:W-:Y:S01]  /*115a0*/  HMMA.16816.F32.BF16 R108, R148.reuse, R168, R108 ;  /* 0x000000a8946c723c */ /* 0x040fe2000004186c */
[----:B------:R-:W-:Y:S01]  /*115b0*/  LDSM.16.MT88.4 R32, [R225+0x11800] ;  /* 0x01180000e120783b */ /* 0x000fe20000004200 */
[----:B------:R-:W2:Y:S02]  /*115c0*/  MUFU.EX2 R185, R185 ;  /* 0x000000b900b97308 */ /* 0x000ea40000000800 */
[----:B------:R-:W-:Y:S01]  /*115d0*/  FADD.FTZ R181, R181, R180 ;  /* 0x000000b4b5b57221 */ /* 0x000fe20000010000 */
[----:B---3--:R-:W-:Y:S01]  /*115e0*/  F2FP.BF16.PACK_AB R22, R183, R182 ;  /* 0x000000b6b716723e */ /* 0x008fe200000010ff */
[----:B------:R-:W-:Y:S02]  /*115f0*/  FADD.FTZ R178, R178, R177 ;  /* 0x000000b1b2b27221 */ /* 0x000fe40000010000 */
[C---:B------:R-:W-:Y:S01]  /*11600*/  HMMA.16816.F32.BF16 R112, R148.reuse, R170, R112 ;  /* 0x000000aa9470723c */ /* 0x040fe20000041870 */
[----:B------:R-:W3:Y:S03]  /*11610*/  LDSM.16.MT88.4 R168, [R225+0x16800] ;  /* 0x01680000e1a8783b */ /* 0x000ee60000004200 */
[----:B------:R-:W-:Y:S01]  /*11620*/  MUFU.EX2 R186, R186 ;  /* 0x000000ba00ba7308 */ /* 0x000fe20000000800 */
[----:B------:R-:W-:Y:S02]  /*11630*/  FADD.FTZ R182, R182, R181 ;  /* 0x000000b5b6b67221 */ /* 0x000fe40000010000 */
[----:B------:R-:W-:Y:S01]  /*11640*/  FADD.FTZ R179, R179, R178 ;  /* 0x000000b2b3b37221 */ /* 0x000fe20000010000 */
[C---:B-----5:R-:W-:Y:S04]  /*11650*/  HMMA.16816.F32.BF16 R116, R148.reuse, R156, R116 ;  /* 0x0000009c9474723c */ /* 0x060fe80000041874 */
[----:B------:R-:W-:Y:S02]  /*11660*/  FADD.FTZ R183, R183, R182 ;  /* 0x000000b6b7b77221 */ /* 0x000fe40000010000 */
[----:B------:R-:W5:Y:S02]  /*11670*/  MUFU.EX2 R187, R198 ;  /* 0x000000c600bb7308 */ /* 0x000f640000000800 */
[C---:B------:R-:W-:Y:S01]  /*11680*/  HMMA.16816.F32.BF16 R120, R148.reuse, R158, R120 ;  /* 0x0000009e9478723c */ /* 0x040fe20000041878 */
[----:B------:R-:W2:Y:S07]  /*11690*/  LDSM.16.MT88.4 R156, [R224+0x16800] ;  /* 0x01680000e09c783b */ /* 0x000eae0000004200 */
[C---:B----4-:R-:W-:Y:S01]  /*116a0*/  HMMA.16816.F32.BF16 R124, R148.reuse, R160, R124 ;  /* 0x000000a0947c723c */ /* 0x050fe2000004187c */
[----:B------:R-:W-:Y:S07]  /*116b0*/  MUFU.EX2 R188, R188 ;  /* 0x000000bc00bc7308 */ /* 0x000fee0000000800 */
[C---:B------:R-:W-:Y:S01]  /*116c0*/  HMMA.16816.F32.BF16 R128, R148.reuse, R162, R128 ;  /* 0x000000a29480723c */ /* 0x040fe20000041880 */
[----:B------:R-:W4:Y:S02]  /*116d0*/  LDSM.16.MT88.4 R160, [R228+0x11000] ;  /* 0x01100000e4a0783b */ /* 0x000f240000004200 */
[----:B------:R-:W2:Y:S05]  /*116e0*/  MUFU.EX2 R189, R189 ;  /* 0x000000bd00bd7308 */ /* 0x000eaa0000000800 */
[C---:B-1----:R-:W-:Y:S05]  /*116f0*/  HMMA.16816.F32.BF16 R132, R148.reuse, R152, R132 ;  /* 0x000000989484723c */ /* 0x042fea0000041884 */
[----:B------:R-:W-:Y:S03]  /*11700*/  MUFU.EX2 R190, R190 ;  /* 0x000000be00be7308 */ /* 0x000fe60000000800 */
[C---:B------:R-:W-:Y:S01]  /*11710*/  HMMA.16816.F32.BF16 R136, R148.reuse, R154, R136 ;  /* 0x0000009a9488723c */ /* 0x040fe20000041888 */
[----:B------:R-:W1:Y:S06]  /*11720*/  LDSM.16.MT88.4 R152, [R225+0x11000] ;  /* 0x01100000e198783b */ /* 0x000e6c0000004200 */
[----:B------:R-:W1:Y:S01]  /*11730*/  MUFU.EX2 R197, R197 ;  /* 0x000000c500c57308 */ /* 0x000e620000000800 */
[C---:B---3--:R-:W-:Y:S08]  /*11740*/  HMMA.16816.F32.BF16 R140, R148.reuse, R168, R140 ;  /* 0x000000a8948c723c */ /* 0x048ff0000004188c */
[C---:B------:R-:W-:Y:S01]  /*11750*/  HMMA.16816.F32.BF16 R12, R148.reuse, R170, R12 ;  /* 0x000000aa940c723c */ /* 0x040fe2000004180c */
[----:B------:R-:W-:Y:S07]  /*11760*/  LDSM.16.MT88.4 R168, [R226+0x13000] ;  /* 0x01300000e2a8783b */ /* 0x000fee0000004200 */
[C---:B--2---:R-:W-:Y:S08]  /*11770*/  HMMA.16816.F32.BF16 R16, R148.reuse, R156, R16 ;  /* 0x0000009c9410723c */ /* 0x044ff00000041810 */
[----:B------:R-:W-:Y:S01]  /*11780*/  HMMA.16816.F32.BF16 R144, R148, R158, R144 ;  /* 0x0000009e9490723c */ /* 0x000fe20000041890 */
[----:B------:R-:W2:Y:S07]  /*11790*/  LDSM.16.MT88.4 R148, [R224+0x11000] ;  /* 0x01100000e094783b */ /* 0x000eae0000004200 */
[C---:B----4-:R-:W-:Y:S01]  /*117a0*/  HMMA.16816.F32.BF16 R4, R20.reuse, R160, R4 ;  /* 0x000000a01404723c */ /* 0x050fe20000041804 */
[----:B------:R-:W3:Y:S07]  /*117b0*/  LDSM.16.MT88.4 R156, [R228+0x13000] ;  /* 0x01300000e49c783b */ /* 0x000eee0000004200 */
[C---:B------:R-:W-:Y:S01]  /*117c0*/  HMMA.16816.F32.BF16 R8, R20.reuse, R162, R8 ;  /* 0x000000a21408723c */ /* 0x040fe20000041808 */
[----:B------:R-:W4:Y:S07]  /*117d0*/  LDSM.16.MT88.4 R160, [R225+0x13000] ;  /* 0x01300000e1a0783b */ /* 0x000f2e0000004200 */
        /* <DEDUP_REMOVED lines=15> */
[C---:B----4-:R-:W-:Y:S08]  /*118d0*/  HMMA.16816.F32.BF16 R76, R20.reuse, R160, R76 ;  /* 0x000000a0144c723c */ /* 0x050ff0000004184c */
[C---:B------:R-:W-:Y:S08]  /*118e0*/  HMMA.16816.F32.BF16 R80, R20.reuse, R162, R80 ;  /* 0x000000a21450723c */ /* 0x040ff00000041850 */
        /* <DEDUP_REMOVED lines=20> */
[----:B------:R-:W-:Y:S07]  /*11a30*/  LDSM.16.MT88.4 R152, [R228+0x15800] ;  /* 0x01580000e498783b */ /* 0x000fee0000004200 */
[C---:B--2---:R-:W-:Y:S08]  /*11a40*/  HMMA.16816.F32.BF16 R140, R20.reuse, R148, R140 ;  /* 0x00000094148c723c */ /* 0x044ff0000004188c */
[C---:B------:R-:W-:Y:S01]  /*11a50*/  HMMA.16816.F32.BF16 R12, R20.reuse, R150, R12 ;  /* 0x00000096140c723c */ /* 0x040fe2000004180c */
[----:B------:R-:W1:Y:S07]  /*11a60*/  LDSM.16.MT88.4 R148, [R224+0x11800] ;  /* 0x01180000e094783b */ /* 0x000e6e0000004200 */
[C---:B---3--:R-:W-:Y:S08]  /*11a70*/  HMMA.16816.F32.BF16 R16, R20.reuse, R156, R16 ;  /* 0x0000009c1410723c */ /* 0x048ff00000041810 */
[----:B------:R-:W-:Y:S07]  /*11a80*/  HMMA.16816.F32.BF16 R144, R20, R158, R144 ;  /* 0x0000009e1490723c */ /* 0x000fee0000041890 */
[----:B------:R-:W-:Y:S01]  /*11a90*/  F2FP.BF16.PACK_AB R21, R185, R184 ;  /* 0x000000b8b915723e */ /* 0x000fe200000010ff */
[----:B------:R-:W-:Y:S01]  /*11aa0*/  FADD.FTZ R184, R184, R179 ;  /* 0x000000b3b8b87221 */ /* 0x000fe20000010000 */
[----:B-----5:R-:W-:Y:S03]  /*11ab0*/  F2FP.BF16.PACK_AB R23, R187, R186 ;  /* 0x000000babb17723e */ /* 0x020fe600000010ff */
[----:B------:R-:W-:Y:S01]  /*11ac0*/  F2FP.BF16.PACK_AB R20, R189, R188 ;  /* 0x000000bcbd14723e */ /* 0x000fe200000010ff */
[----:B------:R-:W-:Y:S01]  /*11ad0*/  FADD.FTZ R188, R188, R183 ;  /* 0x000000b7bcbc7221 */ /* 0x000fe20000010000 */
[----:B------:R-:W-:Y:S01]  /*11ae0*/  F2FP.BF16.PACK_AB R22, R197, R190 ;  /* 0x000000bec516723e */ /* 0x000fe200000010ff */
[----:B------:R-:W-:Y:S02]  /*11af0*/  FADD.FTZ R185, R185, R184 ;  /* 0x000000b8b9b97221 */ /* 0x000fe40000010000 */
[----:B------:R-:W-:Y:S02]  /*11b00*/  FADD.FTZ R189, R189, R188 ;  /* 0x000000bcbdbd7221 */ /* 0x000fe40000010000 */
[----:B------:R-:W-:Y:S02]  /*11b10*/  FADD.FTZ R186, R186, R185 ;  /* 0x000000b9baba7221 */ /* 0x000fe40000010000 */
[C---:B----4-:R-:W-:Y:S01]  /*11b20*/  HMMA.16816.F32.BF16 R160, R20.reuse, R24, R4 ;  /* 0x0000001814a0723c */ /* 0x050fe20000041804 */
[----:B------:R-:W2:Y:S02]  /*11b30*/  LDSM.16.MT88.4 R4, [R228+0x13800] ;  /* 0x01380000e404783b */ /* 0x000ea40000004200 */
[----:B------:R-:W-:Y:S02]  /*11b40*/  FADD.FTZ R190, R190, R189 ;  /* 0x000000bdbebe7221 */ /* 0x000fe40000010000 */
[----:B------:R-:W-:Y:S02]  /*11b50*/  FADD.FTZ R247, R187, R186 ;  /* 0x000000babbf77221 */ /* 0x000fe40000010000 */
[----:B------:R-:W-:Y:S01]  /*11b60*/  FADD.FTZ R249, R197, R190 ;  /* 0x000000bec5f97221 */ /* 0x000fe20000010000 */
[C---:B------:R-:W-:Y:S01]  /*11b70*/  HMMA.16816.F32.BF16 R156, R20.reuse, R26, R8 ;  /* 0x0000001a149c723c */ /* 0x040fe20000041808 */
[----:B------:R-:W3:Y:S07]  /*11b80*/  LDSM.16.MT88.4 R8, [R226+0x13800] ;  /* 0x01380000e208783b */ /* 0x000eee0000004200 */
[C---:B------:R-:W-:Y:S01]  /*11b90*/  HMMA.16816.F32.BF16 R36, R20.reuse, R28, R36 ;  /* 0x0000001c1424723c */ /* 0x040fe20000041824 */
[----:B------:R-:W4:Y:S07]  /*11ba0*/  LDSM.16.MT88.4 R24, [R225+0x13800] ;  /* 0x01380000e118783b */ /* 0x000f2e0000004200 */
[C---:B------:R-:W-:Y:S01]  /*11bb0*/  HMMA.16816.F32.BF16 R40, R20.reuse, R30, R40 ;  /* 0x0000001e1428723c */ /* 0x040fe20000041828 */
[----:B------:R-:W5:Y:S07]  /*11bc0*/  LDSM.16.MT88.4 R28, [R224+0x13800] ;  /* 0x01380000e01c783b */ /* 0x000f6e0000004200 */
        /* <DEDUP_REMOVED lines=12> */
[C---:B----4-:R-:W-:Y:S08]  /*11c90*/  HMMA.16816.F32.BF16 R76, R20.reuse, R24, R76 ;  /* 0x00000018144c723c */ /* 0x050ff0000004184c */
[C---:B------:R-:W-:Y:S08]  /*11ca0*/  HMMA.16816.F32.BF16 R80, R20.reuse, R26, R80 ;  /* 0x0000001a1450723c */ /* 0x040ff00000041850 */
[C---:B-----5:R-:W-:Y:S08]  /*11cb0*/  HMMA.16816.F32.BF16 R84, R20.reuse, R28, R84 ;  /* 0x0000001c1454723c */ /* 0x060ff00000041854 */
[C---:B------:R-:W-:Y:S08]  /*11cc0*/  HMMA.16816.F32.BF16 R88, R20.reuse, R30, R88 ;  /* 0x0000001e1458723c */ /* 0x040ff00000041858 */
[C---:B------:R-:W-:Y:S08]  /*11cd0*/  HMMA.16816.F32.BF16 R92, R20.reuse, R152, R92 ;  /* 0x00000098145c723c */ /* 0x040ff0000004185c */
        /* <DEDUP_REMOVED lines=10> */
[C---:B--2---:R-:W-:Y:S08]  /*11d80*/  HMMA.16816.F32.BF16 R132, R20.reuse, R4, R132 ;  /* 0x000000041484723c */ /* 0x044ff00000041884 */
[C---:B------:R-:W-:Y:S08]  /*11d90*/  HMMA.16816.F32.BF16 R136, R20.reuse, R6, R136 ;  /* 0x000000061488723c */ /* 0x040ff00000041888 */
[C---:B---3--:R-:W-:Y:S08]  /*11da0*/  HMMA.16816.F32.BF16 R140, R20.reuse, R152, R140 ;  /* 0x00000098148c723c */ /* 0x048ff0000004188c */
[C---:B------:R-:W-:Y:S08]  /*11db0*/  HMMA.16816.F32.BF16 R152, R20.reuse, R154, R12 ;  /* 0x0000009a1498723c */ /* 0x040ff0000004180c */
[C---:B------:R-:W-:Y:S08]  /*11dc0*/  HMMA.16816.F32.BF16 R148, R20.reuse, R8, R16 ;  /* 0x000000081494723c */ /* 0x040ff00000041810 */
[----:B------:R-:W-:Y:S01]  /*11dd0*/  HMMA.16816.F32.BF16 R144, R20, R10, R144 ;  /* 0x0000000a1490723c */ /* 0x000fe20000041890 */
[----:B------:R-:W-:-:S07]  /*11de0*/  @P0 BRA `(.L_x_2453) ;  /* 0xffffb77000000947 */ /* 0x000fce000383ffff */
.L_x_2449:
[----:B------:R-:W1:Y:S01]  /*11df0*/  SHFL.BFLY PT, R2, R249, 0x2, 0x1f ;  /* 0x0c401f00f9027f89 */ /* 0x000e6200000e0000 */
[----:B------:R-:W-:Y:S01]  /*11e00*/  MOV R4, 0x3f800000 ;  /* 0x3f80000000047802 */ /* 0x000fe20000000f00 */
[----:B------:R-:W-:Y:S01]  /*11e10*/  ULDC.U8 UR4, c[0x0][0x328] ;  /* 0x0000ca0000047ab9 */ /* 0x000fe20000000000 */
[----:B------:R-:W-:Y:S01]  /*11e20*/  MOV R5, 0x3f800000 ;  /* 0x3f80000000057802 */ /* 0x000fe20000000f00 */
[----:B------:R-:W2:Y:S01]  /*11e30*/  SHFL.BFLY PT, R0, R247, 0x2, 0x1f ;  /* 0x0c401f00f7007f89 */ /* 0x000ea200000e0000 */
[----:B-1----:R-:W-:-:S02]  /*11e40*/  FADD.FTZ R9, R2, R249 ;  /* 0x000000f902097221 */ /* 0x002fc40000010000 */
[----:B--2---:R-:W-:-:S03]  /*11e50*/  FADD.FTZ R7, R0, R247 ;  /* 0x000000f700077221 */ /* 0x004fc60000010000 */
[----:B------:R-:W1:Y:S04]  /*11e60*/  SHFL.BFLY PT, R2, R9, 0x1, 0x1f ;  /* 0x0c201f0009027f89 */ /* 0x000e6800000e0000 */
        /* <DEDUP_REMOVED lines=8> */
[----:B------:R-:W-:Y:S01]  /*11ef0*/  @P3 MUFU.LG2 R0, R0 ;  /* 0x0000000000003308 */ /* 0x000fe20000000c00 */
[C---:B------:R-:W-:Y:S02]  /*11f00*/  FMUL.FTZ R161, R4.reuse, R161 ;  /* 0x000000a104a17220 */ /* 0x040fe40000410000 */
        /* <DEDUP_REMOVED lines=93> */
[----:B------:R-:W1:Y:S01]  /*124e0*/  S2R R4, SR_TID.X ;  /* 0x0000000000047919 */ /* 0x000e620000002100 */
        /* <DEDUP_REMOVED lines=17> */
[----:B-1----:R-:W-:Y:S01]  /*12600*/  SHF.R.S32.HI R7, RZ, 0x1f, R4 ;  /* 0x0000001fff077819 */ /* 0x002fe20000011404 */
        /* <DEDUP_REMOVED lines=94> */
[----:B------:R-:W-:Y:S02]  /*12bf0*/  LEA.HI R5, R7, R4, RZ, 0x5 ;  /* 0x0000000407057211 */ /* 0x000fe400078f28ff */
[----:B------:R-:W-:-:S02]  /*12c00*/  F2FP.BF16.PACK_AB R150, R151, R150 ;  /* 0x000000969796723e */ /* 0x000fc400000010ff */
[----:B------:R-:W-:Y:S02]  /*12c10*/  SHF.R.S32.HI R6, RZ, 0x5, R5 ;  /* 0x00000005ff067819 */ /* 0x000fe40000011405 */
[----:B------:R-:W-:Y:S02]  /*12c20*/  F2FP.BF16.PACK_AB R146, R147, R146 ;  /* 0x000000929392723e */ /* 0x000fe400000010ff */
[----:B------:R-:W-:-:S04]  /*12c30*/  LEA R9, R6, R9, 0x9 ;  /* 0x0000000906097211 */ /* 0x000fc800078e48ff */
[----:B------:R-:W-:Y:S02]  /*12c40*/  LEA R9, R9, R10, 0x1 ;  /* 0x0000000a09097211 */ /* 0x000fe400078e08ff */
[----:B------:R-:W-:Y:S02]  /*12c50*/  MOV R10, 0x40 ;  /* 0x00000040000a7802 */ /* 0x000fe40000000f00 */
[----:B------:R-:W-:Y:S02]  /*12c60*/  SHF.L.U32 R9, R9, 0x1, RZ ;  /* 0x0000000109097819 */ /* 0x000fe400000006ff */
[----:B------:R-:W-:Y:S02]  /*12c70*/  SEL R10, R10, 0xffffffc0, !P2 ;  /* 0xffffffc00a0a7807 */ /* 0x000fe40005000000 */
[C---:B------:R-:W-:Y:S01]  /*12c80*/  IADD3 R11, R9.reuse, -0x10, RZ ;  /* 0xfffffff0090b7810 */ /* 0x040fe20007ffe0ff */
[----:B------:R-:W-:Y:S01]  /*12c90*/  STS [R9], R160 ;  /* 0x000000a009007388 */ /* 0x000fe20000000800 */
[----:B------:R-:W-:-:S02]  /*12ca0*/  @P0 IADD3 R11, R9, 0x10, RZ ;  /* 0x00000010090b0810 */ /* 0x000fc40007ffe0ff */
[C---:B------:R-:W-:Y:S01]  /*12cb0*/  IADD3 R13, R9.reuse, R8, RZ ;  /* 0x00000008090d7210 */ /* 0x040fe20007ffe0ff */
[----:B------:R-:W-:Y:S01]  /*12cc0*/  STS [R9+0x400], R162 ;  /* 0x000400a209007388 */ /* 0x000fe20000000800 */
[-C--:B------:R-:W-:Y:S02]  /*12cd0*/  IADD3 R15, R8, R11.reuse, RZ ;  /* 0x0000000b080f7210 */ /* 0x080fe40007ffe0ff */
[-C--:B------:R-:W-:Y:S01]  /*12ce0*/  IADD3 R17, R9, R10.reuse, RZ ;  /* 0x0000000a09117210 */ /* 0x080fe20007ffe0ff */
[----:B------:R-:W-:Y:S01]  /*12cf0*/  STS [R11], R156 ;  /* 0x0000009c0b007388 */ /* 0x000fe20000000800 */
[----:B------:R-:W-:Y:S01]  /*12d00*/  IADD3 R19, R10, R11, RZ ;  /* 0x0000000b0a137210 */ /* 0x000fe20007ffe0ff */
[----:B------:R1:W2:Y:S01]  /*12d10*/  @P4 MUFU.LG2 R8, R2 ;  /* 0x0000000200084308 */ /* 0x0002a20000000c00 */
[-C--:B------:R-:W-:Y:S01]  /*12d20*/  IADD3 R21, R13, R10.reuse, RZ ;  /* 0x0000000a0d157210 */ /* 0x080fe20007ffe0ff */
[----:B------:R-:W-:Y:S01]  /*12d30*/  STS [R11+0x400], R158 ;  /* 0x0004009e0b007388 */ /* 0x000fe20000000800 */
[----:B------:R-:W-:-:S02]  /*12d40*/  IADD3 R23, R15, R10, RZ ;  /* 0x0000000a0f177210 */ /* 0x000fc40007ffe0ff */
[----:B------:R-:W-:Y:S01]  /*12d50*/  ISETP.NE.AND P0, PT, RZ, UR4, PT ;  /* 0x00000004ff007c0c */ /* 0x000fe2000bf05270 */
[----:B------:R-:W-:Y:S04]  /*12d60*/  STS [R13], R36 ;  /* 0x000000240d007388 */ /* 0x000fe80000000800 */
[----:B------:R-:W-:Y:S04]  /*12d70*/  STS [R13+0x400], R38 ;  /* 0x000400260d007388 */ /* 0x000fe80000000800 */
[----:B------:R-:W-:Y:S01]  /*12d80*/  STS [R15], R40 ;  /* 0x000000280f007388 */ /* 0x000fe20000000800 */
[----:B-1----:R-:W-:-:S03]  /*12d90*/  MOV R2, 0x7f800000 ;  /* 0x7f80000000027802 */ /* 0x002fc60000000f00 */
        /* <DEDUP_REMOVED lines=21> */
[----:B------:R-:W-:Y:S01]  /*12ef0*/  STS [R21+0x2000], R84 ;  /* 0x0020005415007388 */ /* 0x000fe20000000800 */
[----:B-1----:R-:W-:-:S03]  /*12f00*/  MOV R72, 0x7f800000 ;  /* 0x7f80000000487802 */ /* 0x002fc60000000f00 */
        /* <DEDUP_REMOVED lines=27> */
[----:B--2---:R-:W-:-:S02]  /*130c0*/  @P4 FMUL.FTZ R9, R8, 0.69314718246459960938 ;  /* 0x3f31721808094820 */ /* 0x004fc40000410000 */
[----:B------:R-:W-:Y:S01]  /*130d0*/  @P3 FMUL.FTZ R8, R0, 0.69314718246459960938 ;  /* 0x3f31721800083820 */ /* 0x000fe20000410000 */
[----:B------:R1:W-:Y:S01]  /*130e0*/  STS [R17+0x6000], R140 ;  /* 0x0060008c11007388 */ /* 0x0003e20000000800 */
[----:B------:R-:W-:Y:S02]  /*130f0*/  @P4 FFMA.FTZ R2, R164, c[0x0][0x238], R9 ;  /* 0x00008e00a4024a23 */ /* 0x000fe40000010009 */
[----:B------:R-:W-:Y:S01]  /*13100*/  @P3 FFMA.FTZ R72, R3, c[0x0][0x238], R8 ;  /* 0x00008e0003483a23 */ /* 0x000fe20000010008 */
[----:B------:R1:W-:Y:S04]  /*13110*/  STS [R17+0x6400], R142 ;  /* 0x0064008e11007388 */ /* 0x0003e80000000800 */
[----:B------:R1:W-:Y:S04]  /*13120*/  STS [R19+0x6000], R152 ;  /* 0x0060009813007388 */ /* 0x0003e80000000800 */
[----:B------:R1:W-:Y:S04]  /*13130*/  STS [R19+0x6400], R154 ;  /* 0x0064009a13007388 */ /* 0x0003e80000000800 */
[----:B------:R1:W-:Y:S04]  /*13140*/  STS [R21+0x6000], R148 ;  /* 0x0060009415007388 */ /* 0x0003e80000000800 */
[----:B------:R1:W-:Y:S04]  /*13150*/  STS [R21+0x6400], R150 ;  /* 0x0064009615007388 */ /* 0x0003e80000000800 */
[----:B------:R1:W-:Y:S04]  /*13160*/  STS [R23+0x6000], R144 ;  /* 0x0060009017007388 */ /* 0x0003e80000000800 */
[----:B------:R1:W-:Y:S01]  /*13170*/  STS [R23+0x6400], R146 ;  /* 0x0064009217007388 */ /* 0x0003e20000000800 */
[----:B------:R-:W-:Y:S05]  /*13180*/  @!P0 BRA `(.L_x_2454) ;  /* 0x0000009000008947 */ /* 0x000fea0003800000 */
[----:B------:R-:W2:Y:S01]  /*13190*/  S2UR UR6, SR_CTAID.Y ;  /* 0x00000000000679c3 */ /* 0x000ea20000002600 */
[----:B------:R-:W-:-:S02]  /*131a0*/  ULDC UR4, c[0x0][0x214] ;  /* 0x0000850000047ab9 */ /* 0x000fc40000000800 */
[----:B------:R-:W-:Y:S02]  /*131b0*/  UISETP.NE.AND UP0, UPT, UR30, -0x1, UPT ;  /* 0xffffffff1e00788c */ /* 0x000fe4000bf05270 */
[----:B------:R-:W-:-:S03]  /*131c0*/  ULDC UR8, c[0x0][0x234] ;  /* 0x00008d0000087ab9 */ /* 0x000fc60000000800 */
[----:B------:R-:W3:Y:S01]  /*131d0*/  S2UR UR7, SR_CTAID.Z ;  /* 0x00000000000779c3 */ /* 0x000ee20000002700 */
[----:B--2---:R-:W-:-:S04]  /*131e0*/  UIMAD UR4, UR6, UR4, URZ ;  /* 0x00000004060472a4 */ /* 0x004fc8000f8e023f */
[----:B------:R-:W-:-:S04]  /*131f0*/  USEL UR4, UR4, UR30, !UP0 ;  /* 0x0000001e04047287 */ /* 0x000fc8000c000000 */
[----:B---3--:R-:W-:Y:S01]  /*13200*/  UIMAD UR8, UR7, UR8, UR4 ;  /* 0x00000008070872a4 */ /* 0x008fe2000f8e0204 */
[----:B------:R-:W-:Y:S05]  /*13210*/  BRA `(.L_x_2455) ;  /* 0x0000006000007947 */ /* 0x000fea0003800000 */
.L_x_2454:
[----:B------:R-:W2:Y:S01]  /*13220*/  S2UR UR7, SR_CTAID.Z ;  /* 0x00000000000779c3 */ /* 0x000ea20000002700 */
[----:B------:R-:W-:Y:S02]  /*13230*/  ULDC UR4, c[0x0][0x1c0] ;  /* 0x0000700000047ab9 */ /* 0x000fe40000000800 */
[----:B------:R-:W-:-:S05]  /*13240*/  ULDC UR8, c[0x0][0x214] ;  /* 0x0000850000087ab9 */ /* 0x000fca0000000800 */
[----:B------:R-:W2:Y:S02]  /*13250*/  S2UR UR6, SR_CTAID.Y ;  /* 0x00000000000679c3 */ /* 0x000ea40000002600 */
[----:B--2---:R-:W-:-:S04]  /*13260*/  UIMAD UR4, UR6, UR4, UR7 ;  /* 0x00000004060472a4 */ /* 0x004fc8000f8e0207 */
[----:B------:R-:W-:Y:S02]  /*13270*/  UIMAD UR8, UR4, UR8, URZ ;  /* 0x00000008040872a4 */ /* 0x000fe4000f8e023f */
.L_x_2455:
[----:B------:R-:W-:Y:S01]  /*13280*/  BAR.SYNC.DEFER_BLOCKING 0x0 ;  /* 0x0000000000007b1d */ /* 0x000fe20000010000 */
[----:B------:R-:W-:Y:S01]  /*13290*/  LOP3.LUT R73, R5, 0xffffffe0, RZ, 0xc0, !PT ;  /* 0xffffffe005497812 */ /* 0x000fe200078ec0ff */
[----:B------:R-:W-:Y:S02]  /*132a0*/  USHF.R.S32.HI UR10, URZ, 0x1f, UR6 ;  /* 0x0000001f3f0a7899 */ /* 0x000fe40008011406 */
[----:B------:R-:W-:Y:S02]  /*132b0*/  UISETP.NE.AND UP0, UPT, UR30, -0x1, UPT ;  /* 0xffffffff1e00788c */ /* 0x000fe4000bf05270 */
[----:B------:R-:W2:Y:S01]  /*132c0*/  S2R R0, SR_TID.X ;  /* 0x0000000000007919 */ /* 0x000ea20000002100 */
[----:B------:R-:W-:Y:S01]  /*132d0*/  IMAD.IADD R73, R4, 0x1, -R73 ;  /* 0x0000000104497824 */ /* 0x000fe200078e0a49 */
[----:B------:R-:W-:Y:S01]  /*132e0*/  ULDC.64 UR4, c[0x0][0x1e8] ;  /* 0x00007a0000047ab9 */ /* 0x000fe20000000a00 */
[----:B------:R-:W-:Y:S01]  /*132f0*/  BSSY B0, `(.L_x_2456) ;  /* 0x0000033000007945 */ /* 0x000fe20003800000 */
[----:B------:R-:W-:-:S02]  /*13300*/  UIMAD.WIDE.U32 UR12, UR30, UR4, URZ ;  /* 0x000000041e0c72a5 */ /* 0x000fc4000f8e003f */
[----:B------:R-:W-:Y:S02]  /*13310*/  LOP3.LUT P0, RZ, R73, 0x3, RZ, 0xc0, !PT ;  /* 0x0000000349ff7812 */ /* 0x000fe4000780c0ff */
[----:B------:R-:W-:Y:S01]  /*13320*/  SHF.R.S32.HI R73, RZ, 0x1f, R6 ;  /* 0x0000001fff497819 */ /* 0x000fe20000011406 */
[----:B------:R-:W-:-:S03]  /*13330*/  UIMAD UR9, UR30, UR5, UR13 ;  /* 0x000000051e0972a4 */ /* 0x000fc6000f8e020d */
[----:B------:R-:W-:Y:S01]  /*13340*/  LEA.HI R73, R73, R6, RZ, 0x2 ;  /* 0x0000000649497211 */ /* 0x000fe200078f10ff */
[----:B------:R-:W-:Y:S02]  /*13350*/  ULDC.64 UR4, c[0x0][0x1e0] ;  /* 0x0000780000047ab9 */ /* 0x000fe40000000a00 */
[----:B------:R-:W-:Y:S01]  /*13360*/  UIMAD UR10, UR10, UR4, URZ ;  /* 0x000000040a0a72a4 */ /* 0x000fe2000f8e023f */
[----:B------:R-:W-:Y:S01]  /*13370*/  LOP3.LUT R73, R73, 0xffffffc, RZ, 0xc0, !PT ;  /* 0x0ffffffc49497812 */ /* 0x000fe200078ec0ff */
[----:B------:R-:W-:Y:S01]  /*13380*/  UIMAD.WIDE.U32 UR14, UR6, UR4, URZ ;  /* 0x00000004060e72a5 */ /* 0x000fe2000f8e003f */
[----:B------:R3:W4:Y:S01]  /*13390*/  LDS.128 R64, [R239] ;  /* 0x00000000ef407984 */ /* 0x0007220000000c00 */
[----:B------:R-:W-:Y:S02]  /*133a0*/  UIMAD UR5, UR6, UR5, UR10 ;  /* 0x00000005060572a4 */ /* 0x000fe4000f8e020a */
[----:B------:R-:W-:Y:S01]  /*133b0*/  IMAD.IADD R73, R6, 0x1, -R73 ;  /* 0x0000000106497824 */ /* 0x000fe200078e0a49 */
[----:B------:R3:W1:Y:S01]  /*133c0*/  LDS.128 R60, [R239+0x800] ;  /* 0x00080000ef3c7984 */ /* 0x0006620000000c00 */
[----:B------:R-:W-:Y:S01]  /*133d0*/  USEL UR12, UR14, UR12, !UP0 ;  /* 0x0000000c0e0c7287 */ /* 0x000fe2000c000000 */
[----:B--2---:R-:W-:Y:S01]  /*133e0*/  SHF.R.S32.HI R5, RZ, 0x1f, R0 ;  /* 0x0000001fff057819 */ /* 0x004fe20000011400 */
[----:B------:R-:W-:Y:S01]  /*133f0*/  @!UP0 UIADD3 UR9, UR15, UR5, URZ ;  /* 0x000000050f098290 */ /* 0x000fe2000fffe03f */
[----:B------:R3:W2:Y:S02]  /*13400*/  LDS.128 R56, [R239+0x1000] ;  /* 0x00100000ef387984 */ /* 0x0006a40000000c00 */
[----:B------:R-:W-:-:S02]  /*13410*/  LEA.HI R3, R5, R0, RZ, 0x5 ;  /* 0x0000000005037211 */ /* 0x000fc400078f28ff */
[----:B------:R3:W1:Y:S02]  /*13420*/  LDS.128 R52, [R239+0x1800] ;  /* 0x00180000ef347984 */ /* 0x0006640000000c00 */
[----:B------:R-:W-:Y:S02]  /*13430*/  LOP3.LUT R3, R3, 0xffffffe0, RZ, 0xc0, !PT ;  /* 0xffffffe003037812 */ /* 0x000fe400078ec0ff */
[----:B------:R3:W1:Y:S03]  /*13440*/  LDS.128 R48, [R239+0x2000] ;  /* 0x00200000ef307984 */ /* 0x0006660000000c00 */
[----:B------:R-:W-:Y:S01]  /*13450*/  IMAD.IADD R74, R0, 0x1, -R3 ;  /* 0x00000001004a7824 */ /* 0x000fe200078e0a03 */
        /* <DEDUP_REMOVED lines=10> */
[----:B-1----:R3:W1:Y:S04]  /*13500*/  LDS.128 R20, [R239+0x5800] ;  /* 0x00580000ef147984 */ /* 0x0026680000000c00 */
[----:B------:R3:W1:Y:S04]  /*13510*/  LDS.128 R16, [R239+0x6000] ;  /* 0x00600000ef107984 */ /* 0x0006680000000c00 */
[----:B------:R3:W1:Y:S04]  /*13520*/  LDS.128 R12, [R239+0x6800] ;  /* 0x00680000ef0c7984 */ /* 0x0006680000000c00 */
[----:B------:R3:W1:Y:S04]  /*13530*/  LDS.128 R8, [R239+0x7000] ;  /* 0x00700000ef087984 */ /* 0x0006680000000c00 */
[----:B------:R3:W1:Y:S01]  /*13540*/  LDS.128 R68, [R239+0x7800] ;  /* 0x00780000ef447984 */ /* 0x0006620000000c00 */
[----:B------:R-:W-:Y:S05]  /*13550*/  @P0 BRA `(.L_x_2457) ;  /* 0x000000c000000947 */ /* 0x000fea0003800000 */
[----:B--2-4-:R-:W2:Y:S01]  /*13560*/  S2UR UR5, SR_CTAID.X ;  /* 0x00000000000579c3 */ /* 0x014ea20000002500 */
[----:B------:R-:W-:-:S02]  /*13570*/  IADD3 R6, R73, 0x8, RZ ;  /* 0x0000000849067810 */ /* 0x000fc40007ffe0ff */
[----:B------:R-:W-:Y:S02]  /*13580*/  ISETP.GE.AND P2, PT, R73, UR21, PT ;  /* 0x0000001549007c0c */ /* 0x000fe4000bf46270 */
[----:B------:R-:W-:Y:S01]  /*13590*/  ISETP.GE.AND P1, PT, R6, UR21, PT ;  /* 0x0000001506007c0c */ /* 0x000fe2000bf26270 */
[----:B--2---:R-:W-:-:S04]  /*135a0*/  ULEA UR5, UR5, UR8, 0x6 ;  /* 0x0000000805057291 */ /* 0x004fc8000f8e303f */
[----:B------:R-:W-:Y:S02]  /*135b0*/  USHF.R.S32.HI UR4, URZ, 0x1f, UR5 ;  /* 0x0000001f3f047899 */ /* 0x000fe40008011405 */
[----:B------:R-:W-:-:S04]  /*135c0*/  IADD3 R3, P0, R73, UR5, RZ ;  /* 0x0000000549037c10 */ /* 0x000fc8000ff1e0ff */
[----:B------:R-:W-:Y:S02]  /*135d0*/  LEA.HI.X.SX32 R6, R73, UR4, 0x1, P0 ;  /* 0x0000000449067c11 */ /* 0x000fe400080f0eff */
[----:B------:R-:W-:-:S04]  /*135e0*/  LEA R74, P0, R3, c[0x0][0x200], 0x2 ;  /* 0x00008000034a7a11 */ /* 0x000fc800078010ff */
[----:B------:R-:W-:-:S05]  /*135f0*/  LEA.HI.X R75, R3, c[0x0][0x204], R6, 0x2, P0 ;  /* 0x00008100034b7a11 */ /* 0x000fca00000f1406 */
[----:B------:R2:W-:Y:S04]  /*13600*/  @!P2 STG.E [R74.64], R2 ;  /* 0x000000024a00a986 */ /* 0x0005e8000c101922 */
[----:B------:R2:W-:Y:S02]  /*13610*/  @!P1 STG.E [R74.64+0x20], R72 ;  /* 0x000020484a009986 */ /* 0x0005e4000c101922 */
.L_x_2457:
[----:B--2-4-:R-:W-:Y:S05]  /*13620*/  BSYNC B0 ;  /* 0x0000000000007941 */ /* 0x014fea0003800000 */
.L_x_2456:
[----:B------:R-:W2:Y:S01]  /*13630*/  S2R R3, SR_CTAID.X ;  /* 0x0000000000037919 */ /* 0x000ea20000002500 */
[----:B------:R-:W-:Y:S01]  /*13640*/  SHF.R.S32.HI R241, RZ, 0x1f, R240 ;  /* 0x0000001ffff17819 */ /* 0x000fe200000114f0 */
[----:B------:R-:W-:Y:S01]  /*13650*/  USHF.R.S32.HI UR6, URZ, 0x1f, UR7 ;  /* 0x0000001f3f067899 */ /* 0x000fe20008011407 */
[----:B------:R-:W-:Y:S01]  /*13660*/  LEA.HI R4, R7, R4, RZ, 0x3 ;  /* 0x0000000407047211 */ /* 0x000fe200078f18ff */
[----:B------:R-:W-:Y:S01]  /*13670*/  ULDC.64 UR4, c[0x0][0x1f0] ;  /* 0x00007c0000047ab9 */ /* 0x000fe20000000a00 */
[----:B------:R-:W-:Y:S01]  /*13680*/  LEA.HI R0, R5, R0, RZ, 0x3 ;  /* 0x0000000005007211 */ /* 0x000fe200078f18ff */
[----:B------:R-:W-:Y:S01]  /*13690*/  UIMAD UR4, UR6, UR4, URZ ;  /* 0x00000004060472a4 */ /* 0x000fe2000f8e023f */
[----:B------:R-:W-:Y:S01]  /*136a0*/  SHF.R.S32.HI R4, RZ, 0x3, R4 ;  /* 0x00000003ff047819 */ /* 0x000fe20000011404 */
[----:B------:R-:W-:Y:S01]  /*136b0*/  BSSY B0, `(.L_x_2458) ;  /* 0x0000020000007945 */ /* 0x000fe20003800000 */
[----:B------:R-:W-:Y:S01]  /*136c0*/  SHF.R.S32.HI R0, RZ, 0x3, R0 ;  /* 0x00000003ff007819 */ /* 0x000fe20000011400 */
[----:B------:R-:W-:-:S03]  /*136d0*/  UIMAD UR4, UR7, UR5, UR4 ;  /* 0x00000005070472a4 */ /* 0x000fc6000f8e0204 */
[----:B------:R-:W-:Y:S01]  /*136e0*/  SHF.R.S32.HI R0, RZ, 0x1f, R0 ;  /* 0x0000001fff007819 */ /* 0x000fe20000011400 */
[----:B--2---:R-:W-:-:S04]  /*136f0*/  IMAD.SHL.U32 R3, R3, 0x40, RZ ;  /* 0x0000004003037824 */ /* 0x004fc800078e00ff */
        /* <DEDUP_REMOVED lines=9> */
[----:B------:R-:W-:-:S05]  /*13790*/  IMAD.WIDE.U32 R6, R2, c[0x0][0x1f0], R6 ;  /* 0x00007c0002067a25 */ /* 0x000fca00078e0006 */
[----:B------:R-:W-:-:S05]  /*137a0*/  IADD3 R73, R7, UR4, RZ ;  /* 0x0000000407497c10 */ /* 0x000fca000fffe0ff */
        /* <DEDUP_REMOVED lines=13> */
[----:B------:R2:W-:Y:S04]  /*13880*/  @!P2 STG.E.128 [R76.64+0x80], R48 ;  /* 0x000080304c00a986 */ /* 0x0005e8000c101d22 */
[----:B------:R2:W-:Y:S04]  /*13890*/  @!P1 STG.E.128 [R76.64+0x100], R32 ;  /* 0x000100204c009986 */ /* 0x0005e8000c101d22 */
[----:B-1----:R2:W-:Y:S02]  /*138a0*/  @!P0 STG.E.128 [R76.64+0x180], R16 ;  /* 0x000180104c008986 */ /* 0x0025e4000c101d22 */
.L_x_2459:
[----:B------:R-:W-:Y:S05]  /*138b0*/  BSYNC B0 ;  /* 0x0000000000007941 */ /* 0x000fea0003800000 */
.L_x_2458:
[----:B------:R-:W-:Y:S01]  /*138c0*/  IADD3 R2, R4, 0x10, RZ ;  /* 0x0000001004027810 */ /* 0x000fe20007ffe0ff */
[----:B------:R-:W-:Y:S03]  /*138d0*/  BSSY B0, `(.L_x_2460) ;  /* 0x0000015000007945 */ /* 0x000fe60003800000 */
[----:B------:R-:W-:-:S13]  /*138e0*/  ISETP.GE.AND P0, PT, R2, UR21, PT ;  /* 0x0000001502007c0c */ /* 0x000fda000bf06270 */
[----:B------:R-:W-:Y:S05]  /*138f0*/  @P0 BRA `(.L_x_2461) ;  /* 0x0000012000000947 */ /* 0x000fea0003800000 */
[----:B------:R-:W-:Y:S01]  /*13900*/  IADD3 R3, P0, R4, 0x10, RZ ;  /* 0x0000001004037810 */ /* 0x000fe20007f1e0ff */
[----:B-12---:R-:W-:Y:S01]  /*13910*/  IMAD.MOV.U32 R16, RZ, RZ, R6 ;  /* 0x000000ffff107224 */ /* 0x006fe200078e0006 */
        /* <DEDUP_REMOVED lines=16> */
.L_x_2461:
[----:B------:R-:W-:Y:S05]  /*13a20*/  BSYNC B0 ;  /* 0x0000000000007941 */ /* 0x000fea0003800000 */
.L_x_2460:
        /* <DEDUP_REMOVED lines=22> */
.L_x_2463:
[----:B------:R-:W-:Y:S05]  /*13b90*/  BSYNC B0 ;  /* 0x0000000000007941 */ /* 0x000fea0003800000 */
.L_x_2462:
        /* <DEDUP_REMOVED lines=22> */
.L_x_2464:
        /* <DEDUP_REMOVED lines=16> */
.L_x_4922:


//--------------------- .text._ZN5flash24flash_fwd_splitkv_kernelI23Flash_fwd_kernel_traitsILi256ELi64ELi64ELi4ELb0ELb0EN7cutlass10bfloat16_tE19Flash_kernel_traitsILi256ELi64ELi64ELi4ES3_EELb1ELb0ELb1ELb0ELb0ELb1ELb0ELb0EEEvNS_16Flash_fwd_paramsE --------------------------
	.section	.text._ZN5flash24flash_fwd_splitkv_kernelI23Flash_fwd_kernel_traitsILi256ELi64ELi64ELi4ELb0ELb0EN7cutlass10bfloat16_tE19Flash_kernel_traitsILi256ELi64ELi64ELi4ES3_EELb1ELb0ELb1ELb0ELb0ELb1ELb0ELb0EEEvNS_16Flash_fwd_paramsE,"ax",@progbits
	.sectioninfo	@"SHI_REGISTERS=254"
	.align	128
        .global         _ZN5flash24flash_fwd_splitkv_kernelI23Flash_fwd_kernel_traitsILi256ELi64ELi64ELi4ELb0ELb0EN7cutlass10bfloat16_tE19Flash_kernel_traitsILi256ELi64ELi64ELi4ES3_EELb1ELb0ELb1ELb0ELb0ELb1ELb0ELb0EEEvNS_16Flash_fwd_paramsE
        .type           _ZN5flash24flash_fwd_splitkv_kernelI23Flash_fwd_kernel_traitsILi256ELi64ELi64ELi4ELb0ELb0EN7cutlass10bfloat16_tE19Flash_kernel_traitsILi256ELi64ELi64ELi4ES3_EELb1ELb0ELb1ELb0ELb0ELb1ELb0ELb0EEEvNS_16Flash_fwd_paramsE,@function
        .size           _ZN5flash24flash_fwd_splitkv_kernelI23Flash_fwd_kernel_traitsILi256ELi64ELi64ELi4ELb0ELb0EN7cutlass10bfloat16_tE19Flash_kernel_traitsILi256ELi64ELi64ELi4ES3_EELb1ELb0ELb1ELb0ELb0ELb1ELb0ELb0EEEvNS_16Flash_fwd_paramsE,(.L_x_4923 - _ZN5flash24flash_fwd_splitkv_kernelI23Flash_fwd_kernel_traitsILi256ELi64ELi64ELi4ELb0ELb0EN7cutlass10bfloat16_tE19Flash_kernel_traitsILi256ELi64ELi64ELi4ES3_EELb1ELb0ELb1ELb0ELb0ELb1ELb0ELb0EEEvNS_16Flash_fwd_paramsE)
        .other          _ZN5flash24flash_fwd_splitkv_kernelI23Flash_fwd_kernel_traitsILi256ELi64ELi64ELi4ELb0ELb0EN7cutlass10bfloat16_tE19Flash_kernel_traitsILi256ELi64ELi64ELi4ES3_EELb1ELb0ELb1ELb0ELb0ELb1ELb0ELb0EEEvNS_16Flash_fwd_paramsE,@"STO_CUDA_ENTRY STV_DEFAULT"
_ZN5flash24flash_fwd_splitkv_kernelI23Flash_fwd_kernel_traitsILi256ELi64ELi64ELi4ELb0ELb0EN7cutlass10bfloat16_tE19Flash_kernel_traitsILi256ELi64ELi64ELi4ES3_EELb1ELb0ELb1ELb0ELb0ELb1ELb0ELb0EEEvNS_16Flash_fwd_paramsE:
.text._ZN5flash24flash_fwd_splitkv_kernelI23Flash_fwd_kernel_traitsILi256ELi64ELi64ELi4ELb0ELb0EN7cutlass10bfloat16_tE19Flash_kernel_traitsILi256ELi64ELi64ELi4ES3_EELb1ELb0ELb1ELb0ELb0ELb1ELb0ELb0EEEvNS_16Flash_fwd_paramsE:
        /* <DEDUP_REMOVED lines=23> */
[----:B------:R1:W2:Y:S01]  /*0170*/  @P2 LDG.E R4, [R2.64] ;  /* 0x0000002202042981 */ /* 0x0002a2000c1e1900 */
[----:B------:R-:W-:-:S03]  /*0180*/  ULDC.64 UR6, c[0x0][0x248] ;  /* 0x0000920000067ab9 */ /* 0x000fc60000000a00 */
[----:B------:R1:W3:Y:S01]  /*0190*/  @P2 LDG.E R0, [R2.64+0x4] ;  /* 0x0000042202002981 */ /* 0x0002e2000c1e1900 */
[----:B------:R-:W-:Y:S01]  /*01a0*/  PLOP3.LUT P1, PT, PT, PT, UP1, 0x80, 0x0 ;  /* 0x000000000000781c */ /* 0x000fe20003f2f018 */
[----:B------:R-:W-:Y:S01]  /*01b0*/  UIMAD.WIDE UR6, UR14, UR26, UR6 ;  /* 0x0000001a0e0672a5 */ /* 0x000fe2000f8e0206 */
[----:B-1----:R-:W-:Y:S01]  /*01c0*/  IMAD.U32 R2, RZ, RZ, UR4 ;  /* 0x00000004ff027e24 */ /* 0x002fe2000f8e00ff */
[----:B------:R-:W-:-:S05]  /*01d0*/  MOV R3, UR5 ;  /* 0x0000000500037c02 */ /* 0x000fca0008000f00 */
[----:B------:R1:W4:Y:S01]  /*01e0*/  @P0 LDG.E R2, [R2.64] ;  /* 0x0000002202020981 */ /* 0x000322000c1e1900 */
[----:B------:R-:W-:Y:S01]  /*01f0*/  IMAD.U32 R6, RZ, RZ, UR6 ;  /* 0x00000006ff067e24 */ /* 0x000fe2000f8e00ff */
[----:B------:R-:W-:-:S05]  /*0200*/  MOV R7, UR7 ;  /* 0x0000000700077c02 */ /* 0x000fca0008000f00 */
[----:B-1----:R-:W5:Y:S01]  /*0210*/  @!P1 LDG.E R3, [R6.64] ;  /* 0x0000002206039981 */ /* 0x002f62000c1e1900 */
        /* <DEDUP_REMOVED lines=10> */
[----:B--2---:R-:W-:-:S07]  /*02c0*/  @UP2 UIADD3 UR29, UR29, -UR30, URZ ;  /* 0x8000001e1d1d2290 */ /* 0x004fce000fffe03f */
[----:B------:R-:W-:Y:S01]  /*02d0*/  @!UP2 ULDC UR29, c[0x0][0x214] ;  /* 0x00008500001daab9 */ /* 0x000fe20000000800 */
[----:B-----5:R3:W2:Y:S04]  /*02e0*/  @!P1 R2UR UR15, R3 ;  /* 0x00000000030f93c2 */ /* 0x0206a800000e0000 */
        /* <DEDUP_REMOVED lines=8> */
.L_x_2465:
[----:B------:R-:W-:Y:S02]  /*0370*/  ULDC UR8, c[0x0][0x218] ;  /* 0x0000860000087ab9 */ /* 0x000fe40000000800 */
.L_x_2466:
        /* <DEDUP_REMOVED lines=53> */
[----:B------:R-:W-:Y:S01]  /*06d0*/  BSSY B0, `(.L_x_2468) ;  /* 0x0000033000007945 */ /* 0x000fe20003800000 */
[----:B------:R-:W-:-:S02]  /*06e0*/  UIADD3 UR29, -UR6, UR29, URZ ;  /* 0x0000001d061d7290 */ /* 0x000fc4000fffe13f */
[----:B------:R-:W-:Y:S01]  /*06f0*/  IMAD.IADD R11, R10, 0x1, -R11 ;  /* 0x000000010a0b7824 */ /* 0x000fe200078e0a0b */
[----:B------:R-:W-:Y:S01]  /*0700*/  @UP0 UIMAD.WIDE.U32 UR10, UR30, UR8, URZ ;  /* 0x000000081e0a02a5 */ /* 0x000fe2000f8e003f */
[----:B------:R-:W-:Y:S01]  /*0710*/  SHF.R.S32.HI R10, RZ, 0x3, R0 ;  /* 0x00000003ff0a7819 */ /* 0x000fe20000011400 */
[----:B------:R-:W-:Y:S01]  /*0720*/  @!UP0 USHF.R.S32.HI UR8, URZ, 0x1f, UR14 ;  /* 0x0000001f3f088899 */ /* 0x000fe2000801140e */
[----:B------:R-:W-:Y:S01]  /*0730*/  IMAD.SHL.U32 R16, R11, 0x8, RZ ;  /* 0x000000080b107824 */ /* 0x000fe200078e00ff */
[----:B------:R-:W-:Y:S01]  /*0740*/  UIMAD UR7, UR6, UR5, UR7 ;  /* 0x00000005060772a4 */ /* 0x000fe2000f8e0207 */
[----:B------:R-:W-:Y:S01]  /*0750*/  SHF.R.S32.HI R3, RZ, 0x1f, R10 ;  /* 0x0000001fff037819 */ /* 0x000fe2000001140a */
[----:B------:R-:W-:Y:S02]  /*0760*/  @UP0 UIMAD UR9, UR30, UR9, UR11 ;  /* 0x000000091e0902a4 */ /* 0x000fe4000f8e020b */
[----:B------:R-:W-:Y:S01]  /*0770*/  ULDC.64 UR4, c[0x0][0x1e0] ;  /* 0x0000780000047ab9 */ /* 0x000fe20000000a00 */
[--C-:B------:R-:W-:Y:S01]  /*0780*/  SHF.R.S32.HI R17, RZ, 0x1f, R16.reuse ;  /* 0x0000001fff117819 */ /* 0x100fe20000011410 */
[----:B------:R-:W-:Y:S01]  /*0790*/  @!UP0 UIMAD UR8, UR8, UR4, URZ ;  /* 0x00000004080882a4 */ /* 0x000fe2000f8e023f */
[C---:B------:R-:W-:Y:S01]  /*07a0*/  IADD3 R9, R16.reuse, 0x40, RZ ;  /* 0x0000004010097810 */ /* 0x040fe20007ffe0ff */
[----:B------:R-:W-:Y:S01]  /*07b0*/  @!UP0 UIMAD.WIDE.U32 UR12, UR14, UR4, URZ ;  /* 0x000000040e0c82a5 */ /* 0x000fe2000f8e003f */
[----:B------:R-:W-:Y:S01]  /*07c0*/  IADD3 R8, R16, 0x80, RZ ;  /* 0x0000008010087810 */ /* 0x000fe20007ffe0ff */
[----:B------:R-:W-:Y:S01]  /*07d0*/  @!UP0 UIMAD UR8, UR14, UR5, UR8 ;  /* 0x000000050e0882a4 */ /* 0x000fe2000f8e0208 */
[----:B------:R-:W-:Y:S01]  /*07e0*/  IMAD.WIDE.U32 R4, R2, c[0x0][0x1e8], R16 ;  /* 0x00007a0002047a25 */ /* 0x000fe200078e0010 */
[----:B------:R-:W-:Y:S01]  /*07f0*/  USHF.R.S32.HI UR11, URZ, 0x1f, UR16 ;  /* 0x0000001f3f0b7899 */ /* 0x000fe20008011410 */
[----:B------:R-:W-:Y:S01]  /*0800*/  IADD3 R7, R16, 0xc0, RZ ;  /* 0x000000c010077810 */ /* 0x000fe20007ffe0ff */
[----:B------:R-:W-:Y:S01]  /*0810*/  @!UP0 UIADD3 UR9, UR13, UR8, URZ ;  /* 0x000000080d098290 */ /* 0x000fe2000fffe03f */
[----:B------:R-:W-:Y:S01]  /*0820*/  IMAD.U32 R2, RZ, RZ, UR7 ;  /* 0x00000007ff027e24 */ /* 0x000fe2000f8e00ff */
        /* <DEDUP_REMOVED lines=8> */
[----:B------:R-:W-:-:S02]  /*08b0*/  ULDC UR5, c[0x0][0x1c0] ;  /* 0x0000700000057ab9 */ /* 0x000fc40000000800 */
[----:B------:R-:W-:Y:S02]  /*08c0*/  UIMAD UR14, UR14, UR5, UR16 ;  /* 0x000000050e0e72a4 */ /* 0x000fe4000f8e0210 */
        /* <DEDUP_REMOVED lines=19> */
.L_x_2469:
[----:B------:R-:W-:Y:S05]  /*0a00*/  BSYNC B0 ;  /* 0x0000000000007941 */ /* 0x000fea0003800000 */
.L_x_2468:
        /* <DEDUP_REMOVED lines=22> */
.L_x_2471:
[----:B------:R-:W-:Y:S05]  /*0b70*/  BSYNC B0 ;  /* 0x0000000000007941 */ /* 0x000fea0003800000 */
.L_x_2470:
        /* <DEDUP_REMOVED lines=22> */
.L_x_2473:
[----:B------:R-:W-:Y:S05]  /*0ce0*/  BSYNC B0 ;  /* 0x0000000000007941 */ /* 0x000fea0003800000 */
.L_x_2472:
        /* <DEDUP_REMOVED lines=21> */
.L_x_2475:
[----:B------:R-:W-:Y:S05]  /*0e40*/  BSYNC B0 ;  /* 0x0000000000007941 */ /* 0x000fea0003800000 */
.L_x_2474:
        /* <DEDUP_REMOVED lines=20> */
.L_x_2467:
        /* <DEDUP_REMOVED lines=35> */
[----:B------:R-:W-:-:S03]  /*11c0*/  ULDC UR11, c[0x0][0x2d0] ;  /* 0x0000b400000b7ab9 */ /* 0x000fc60000000800 */
[----:B-1----:R-:W1:Y:S02]  /*11d0*/  MUFU.RCP R0, R0 ;  /* 0x0000000000007308 */ /* 0x002e640000001000 */
[----:B-1----:R-:W-:-:S06]  /*11e0*/  IADD3 R0, R0, 0xffffffe, RZ ;  /* 0x0ffffffe00007810 */ /* 0x002fcc0007ffe0ff */
[----:B------:R-:W1:Y:S02]  /*11f0*/  F2I.FTZ.U32.TRUNC.NTZ R0, R0 ;  /* 0x0000000000007305 */ /* 0x000e64000021f000 */
[----:B-1----:R1:W2:Y:S02]  /*1200*/  R2UR UR9, R0 ;  /* 0x00000000000973c2 */ /* 0x0022a400000e0000 */
[----:B-1----:R-:W-:Y:S01]  /*1210*/  IMAD.U32 R0, RZ, RZ, UR10 ;  /* 0x0000000aff007e24 */ /* 0x002fe2000f8e00ff */
[----:B--2---:R-:W-:-:S04]  /*1220*/  UIADD3 UR4, URZ, -UR9, URZ ;  /* 0x800000093f047290 */ /* 0x004fc8000fffe03f */
[----:B------:R-:W-:Y:S01]  /*1230*/  IABS R0, R0 ;  /* 0x0000000000007213 */ /* 0x000fe20000000000 */
[----:B------:R-:W-:-:S03]  /*1240*/  UIMAD UR4, UR4, UR13, URZ ;  /* 0x0000000d040472a4 */ /* 0x000fc6000f8e023f */
[----:B------:R-:W1:Y:S01]  /*1250*/  R2UR UR5, R0 ;  /* 0x00000000000573c2 */ /* 0x000e6200000e0000 */
[----:B------:R-:W-:-:S04]  /*1260*/  UIMAD.WIDE.U32 UR8, UR9, UR4, UR8 ;  /* 0x00000004090872a5 */ /* 0x000fc8000f8e0008 */
[----:B-1----:R-:W-:-:S07]  /*1270*/  UIMAD.WIDE.U32 UR8, UR9, UR5, URZ ;  /* 0x00000005090872a5 */ /* 0x002fce000f8e003f */
        /* <DEDUP_REMOVED lines=18> */
[----:B------:R-:W-:Y:S02]  /*13a0*/  ULDC UR20, c[0x0][0x1c8] ;  /* 0x0000720000147ab9 */ /* 0x000fe40000000800 */
[----:B------:R-:W-:Y:S01]  /*13b0*/  UIADD3 UR17, -UR17, URZ, URZ ;  /* 0x0000003f11117290 */ /* 0x000fe2000fffe13f */
[----:B------:R2:W3:Y:S01]  /*13c0*/  LDG.E R2, [R2.64] ;  /* 0x0000002202027981 */ /* 0x0004e2000c1e1900 */
[----:B------:R-:W4:Y:S01]  /*13d0*/  I2F.RP R6, R4 ;  /* 0x0000000400067306 */ /* 0x000f220000209400 */
[----:B------:R-:W-:-:S02]  /*13e0*/  ULOP3.LUT UR20, UR16, UR20, URZ, 0x3c, !UPT ;  /* 0x0000001410147292 */ /* 0x000fc4000f8e3c3f */
[----:B------:R-:W-:Y:S02]  /*13f0*/  ULDC.64 UR4, c[0x0][0x180] ;  /* 0x0000600000047ab9 */ /* 0x000fe40000000a00 */
[----:B------:R-:W-:Y:S02]  /*1400*/  UIMAD UR11, UR17, UR11, UR10 ;  /* 0x0000000b110b72a4 */ /* 0x000fe4000f8e020a */
[----:B------:R-:W-:Y:S02]  /*1410*/  ISETP.LE.AND P0, PT, RZ, UR20, PT ;  /* 0x00000014ff007c0c */ /* 0x000fe4000bf03270 */
[----:B------:R-:W-:Y:S01]  /*1420*/  USHF.R.S32.HI UR10, URZ, 0x1f, UR11 ;  /* 0x0000001f3f0a7899 */ /* 0x000fe2000801140b */
[----:B----4-:R-:W4:Y:S01]  /*1430*/  MUFU.RCP R6, R6 ;  /* 0x0000000600067308 */ /* 0x010f220000001000 */
[----:B-1----:R-:W-:Y:S02]  /*1440*/  IABS R0, R0 ;  /* 0x0000000000007213 */ /* 0x002fe40000000000 */
[----:B----4-:R-:W-:-:S05]  /*1450*/  IADD3 R6, R6, 0xffffffe, RZ ;  /* 0x0ffffffe06067810 */ /* 0x010fca0007ffe0ff */
[----:B------:R-:W2:Y:S02]  /*1460*/  F2I.FTZ.U32.TRUNC.NTZ R7, R6 ;  /* 0x0000000600077305 */ /* 0x000ea4000021f000 */
[----:B--2---:R-:W-:Y:S02]  /*1470*/  IMAD.MOV R3, RZ, RZ, -R7 ;  /* 0x000000ffff037224 */ /* 0x004fe400078e0a07 */
        /* <DEDUP_REMOVED lines=29> */
[----:B------:R-:W-:Y:S02]  /*1650*/  IMAD.U32 R3, RZ, RZ, UR19 ;  /* 0x00000013ff037e24 */ /* 0x000fe4000f8e00ff */
[----:B------:R-:W-:Y:S01]  /*1660*/  IMAD.U32 R2, RZ, RZ, UR18 ;  /* 0x00000012ff027e24 */ /* 0x000fe2000f8e00ff */
[----:B------:R-:W-:Y:S02]  /*1670*/  ULDC.64 UR4, c[0x0][0x188] ;  /* 0x0000620000047ab9 */ /* 0x000fe40000000a00 */
[----:B------:R-:W-:Y:S01]  /*1680*/  MOV R3, UR15 ;  /* 0x0000000f00037c02 */ /* 0x000fe20008000f00 */
[----:B------:R-:W-:Y:S02]  /*1690*/  UIMAD UR8, UR8, UR4, URZ ;  /* 0x00000004080872a4 */ /* 0x000fe4000f8e023f */
[----:B------:R-:W-:Y:S02]  /*16a0*/  UIMAD.WIDE.U32 UR18, UR9, UR4, URZ ;  /* 0x00000004091272a5 */ /* 0x000fe4000f8e003f */
[----:B------:R-:W-:Y:S01]  /*16b0*/  IMAD.WIDE.U32 R2, R12, c[0x0][0x1b0], R2 ;  /* 0x00006c000c027a25 */ /* 0x000fe200078e0002 */
[----:B------:R-:W-:-:S03]  /*16c0*/  UIMAD UR5, UR9, UR5, UR8 ;  /* 0x00000005090572a4 */ /* 0x000fc6000f8e0208 */
[----:B------:R-:W-:Y:S01]  /*16d0*/  IMAD.IADD R5, R3, 0x1, R5 ;  /* 0x0000000103057824 */ /* 0x000fe200078e0205 */
[----:B------:R-:W-:Y:S01]  /*16e0*/  MOV R20, R2 ;  /* 0x0000000200147202 */ /* 0x000fe20000000f00 */
[----:B------:R-:W-:Y:S01]  /*16f0*/  UIADD3 UR15, UR19, UR5, URZ ;  /* 0x00000005130f7290 */ /* 0x000fe2000fffe03f */
[----:B------:R-:W-:Y:S05]  /*1700*/  BRA `(.L_x_2477) ;  /* 0x000004f000007947 */ /* 0x000fea0003800000 */
.L_x_2476:
        /* <DEDUP_REMOVED lines=20> */
.L_x_2478:
        /* <DEDUP_REMOVED lines=27> */
[----:B------:R-:W-:-:S13]  /*1a00*/  ISETP.GT.U32.AND P1, PT, R3, R0, PT ;  /* 0x000000000300720c */ /* 0x000fda0003f24070 */
[-C--:B------:R-:W-:Y:S02]  /*1a10*/  @!P1 IADD3 R0, R0, -R3.reuse, RZ ;  /* 0x8000000300009210 */ /* 0x080fe40007ffe0ff */
[----:B------:R-:W-:Y:S02]  /*1a20*/  @!P1 IADD3 R12, R12, 0x1, RZ ;  /* 0x000000010c0c9810 */ /* 0x000fe40007ffe0ff */
[----:B------:R-:W-:Y:S01]  /*1a30*/  ISETP.GE.U32.AND P3, PT, R0, R3, PT ;  /* 0x000000030000720c */ /* 0x000fe20003f66070 */
[----:B------:R-:W-:Y:S01]  /*1a40*/  IMAD.U32 R3, RZ, RZ, UR19 ;  /* 0x00000013ff037e24 */ /* 0x000fe2000f8e00ff */
[----:B------:R-:W-:Y:S02]  /*1a50*/  ISETP.NE.AND P1, PT, RZ, c[0x0][0x1c8], PT ;  /* 0x00007200ff007a0c */ /* 0x000fe40003f25270 */
[----:B------:R-:W-:Y:S01]  /*1a60*/  MOV R3, UR4 ;  /* 0x0000000400037c02 */ /* 0x000fe20008000f00 */
[----:B------:R-:W-:Y:S02]  /*1a70*/  ULDC.64 UR4, c[0x0][0x1a0] ;  /* 0x0000680000047ab9 */ /* 0x000fe40000000a00 */
[----:B------:R-:W-:-:S04]  /*1a80*/  @UP0 UIMAD.WIDE.U32 UR18, UR15, UR4, URZ ;  /* 0x000000040f1202a5 */ /* 0x000fc8000f8e003f */
[----:B------:R-:W-:Y:S02]  /*1a90*/  @UP0 UIMAD UR15, UR15, UR5, UR19 ;  /* 0x000000050f0f02a4 */ /* 0x000fe4000f8e0213 */
[----:B------:R-:W-:-:S05]  /*1aa0*/  @P3 IADD3 R12, R12, 0x1, RZ ;  /* 0x000000010c0c3810 */ /* 0x000fca0007ffe0ff */
[----:B------:R-:W-:Y:S01]  /*1ab0*/  @!P2 IMAD.MOV R12, RZ, RZ, -R12 ;  /* 0x000000ffff0ca224 */ /* 0x000fe200078e0a0c */
[----:B------:R-:W-:-:S04]  /*1ac0*/  @!P1 LOP3.LUT R12, RZ, c[0x0][0x1c8], RZ, 0x33, !PT ;  /* 0x00007200ff0c9a12 */ /* 0x000fc800078e33ff */
[----:B------:R-:W-:Y:S01]  /*1ad0*/  SHF.R.S32.HI R8, RZ, 0x1f, R12 ;  /* 0x0000001fff087819 */ /* 0x000fe2000001140c */
[----:B------:R-:W-:-:S04]  /*1ae0*/  IMAD.WIDE.U32 R2, R12, c[0x0][0x1b0], R2 ;  /* 0x00006c000c027a25 */ /* 0x000fc800078e0002 */
[----:B------:R-:W-:Y:S02]  /*1af0*/  IMAD R5, R8, c[0x0][0x1b0], RZ ;  /* 0x00006c0008057a24 */ /* 0x000fe400078e02ff */
[----:B------:R-:W-:Y:S02]  /*1b00*/  IMAD.MOV.U32 R20, RZ, RZ, R2 ;  /* 0x000000ffff147224 */ /* 0x000fe400078e0002 */
        /* <DEDUP_REMOVED lines=15> */
.L_x_2477:
        /* <DEDUP_REMOVED lines=41> */
[----:B------:R-:W-:Y:S01]  /*1e90*/  ULDC.64 UR4, c[0x0][0x1a8] ;  /* 0x00006a0000047ab9 */ /* 0x000fe20000000a00 */
[----:B------:R-:W-:Y:S01]  /*1ea0*/  LOP3.LUT R4, R0, 0xfffffff8, RZ, 0xc0, !PT ;  /* 0xfffffff800047812 */ /* 0x000fe200078ec0ff */
[----:B------:R-:W-:Y:S01]  /*1eb0*/  IMAD R8, R12, c[0x0][0x1bc], R8 ;  /* 0x00006f000c087a24 */ /* 0x000fe200078e0208 */
[----:B------:R-:W-:Y:S01]  /*1ec0*/  IADD3 R24, P1, R244, UR18, RZ ;  /* 0x00000012f4187c10 */ /* 0x000fe2000ff3e0ff */
[----:B------:R-:W-:Y:S01]  /*1ed0*/  IMAD.X R21, R2, 0x1, R5, P2 ;  /* 0x0000000102157824 */ /* 0x000fe200010e0605 */
[----:B------:R-:W-:Y:S01]  /*1ee0*/  IADD3 R14, P0, R244, UR22, RZ ;  /* 0x00000016f40e7c10 */ /* 0x000fe2000ff1e0ff */
[----:B------:R-:W-:Y:S01]  /*1ef0*/  IMAD.IADD R4, R7, 0x1, -R4 ;  /* 0x0000000107047824 */ /* 0x000fe200078e0a04 */
[----:B------:R-:W-:Y:S01]  /*1f00*/  IADD3.X R25, R2, UR15, RZ, P1, !PT ;  /* 0x0000000f02197c10 */ /* 0x000fe20008ffe4ff */
[----:B------:R-:W-:Y:S01]  /*1f10*/  IMAD.SHL.U32 R0, R0, 0x40, RZ ;  /* 0x0000004000007824 */ /* 0x000fe200078e00ff */
[----:B------:R-:W-:Y:S01]  /*1f20*/  IADD3.X R15, R2, UR9, RZ, P0, !PT ;  /* 0x00000009020f7c10 */ /* 0x000fe200087fe4ff */
[----:B------:R-:W-:Y:S01]  /*1f30*/  IMAD.SHL.U32 R2, R237, 0x8, RZ ;  /* 0x00000008ed027824 */ /* 0x000fe200078e00ff */
[C---:B------:R-:W-:Y:S01]  /*1f40*/  R2P PR, R4.reuse, 0x6 ;  /* 0x0000000604007804 */ /* 0x040fe20000000000 */
[----:B------:R-:W-:Y:S01]  /*1f50*/  IMAD.SHL.U32 R4, R4, 0x40, RZ ;  /* 0x0000004004047824 */ /* 0x000fe200078e00ff */
[----:B------:R-:W-:Y:S01]  /*1f60*/  SHF.R.S32.HI R17, RZ, 0x1f, R16 ;  /* 0x0000001fff117819 */ /* 0x000fe20000011410 */
[----:B------:R-:W-:Y:S01]  /*1f70*/  USHF.R.S32.HI UR9, URZ, 0x1f, UR16 ;  /* 0x0000001f3f097899 */ /* 0x000fe20008011410 */
[----:B------:R-:W-:Y:S01]  /*1f80*/  IADD3 R170, P0, R16, UR11, RZ ;  /* 0x0000000b10aa7c10 */ /* 0x000fe2000ff1e0ff */
[----:B------:R-:W-:Y:S01]  /*1f90*/  IMAD.WIDE.U32 R12, R12, c[0x0][0x1b8], R24 ;  /* 0x00006e000c0c7a25 */ /* 0x000fe200078e0018 */
[----:B------:R-:W-:Y:S01]  /*1fa0*/  LOP3.LUT R4, R4, 0x1c0, RZ, 0xc0, !PT ;  /* 0x000001c004047812 */ /* 0x000fe200078ec0ff */
[----:B------:R-:W-:Y:S01]  /*1fb0*/  UIMAD UR4, UR9, UR4, URZ ;  /* 0x00000004090472a4 */ /* 0x000fe2000f8e023f */
[C---:B------:R-:W-:Y:S01]  /*1fc0*/  IADD3.X R168, R17.reuse, UR10, RZ, P0, !PT ;  /* 0x0000000a11a87c10 */ /* 0x040fe200087fe4ff */
[----:B------:R-:W-:Y:S01]  /*1fd0*/  IMAD R165, R17, c[0x0][0x198], RZ ;  /* 0x0000660011a57a24 */ /* 0x000fe200078e02ff */
[----:B------:R-:W-:Y:S01]  /*1fe0*/  LOP3.LUT R2, R4, 0x8, R2, 0xf8, !PT ;  /* 0x0000000804027812 */ /* 0x000fe200078ef802 */
[----:B------:R-:W-:Y:S01]  /*1ff0*/  IMAD.IADD R9, R13, 0x1, R8 ;  /* 0x000000010d097824 */ /* 0x000fe200078e0208 */
[----:B------:R-:W-:Y:S01]  /*2000*/  ISETP.GE.AND P0, PT, R16, UR21, PT ;  /* 0x0000001510007c0c */ /* 0x000fe2000bf06270 */
[----:B------:R-:W-:Y:S01]  /*2010*/  IMAD R168, R168, c[0x0][0x1a0], RZ ;  /* 0x00006800a8a87a24 */ /* 0x000fe200078e02ff */
[----:B------:R-:W-:Y:S01]  /*2020*/  SHF.R.U32.HI R4, RZ, 0x3, R4 ;  /* 0x00000003ff047819 */ /* 0x000fe20000011604 */
[----:B------:R-:W-:Y:S01]  /*2030*/  UIMAD UR4, UR16, UR5, UR4 ;  /* 0x00000005100472a4 */ /* 0x000fe2000f8e0204 */
[----:B------:R-:W-:Y:S01]  /*2040*/  LEA.HI R6, R6, R10, RZ, 0x5 ;  /* 0x0000000a06067211 */ /* 0x000fe200078f28ff */
[----:B------:R-:W-:Y:S01]  /*2050*/  IMAD R165, R16, c[0x0][0x19c], R165 ;  /* 0x0000670010a57a24 */ /* 0x000fe200078e02a5 */
[----:B------:R-:W-:Y:S01]  /*2060*/  LOP3.LUT R4, R2, R4, RZ, 0x3c, !PT ;  /* 0x0000000402047212 */ /* 0x000fe200078e3cff */
[----:B------:R-:W-:Y:S01]  /*2070*/  IMAD.WIDE.U32 R20, R16, c[0x0][0x198], R20 ;  /* 0x0000660010147a25 */ /* 0x000fe200078e0014 */
[----:B------:R-:W-:-:S02]  /*2080*/  LOP3.LUT R5, R6, 0xffffffe0, RZ, 0xc0, !PT ;  /* 0xffffffe006057812 */ /* 0x000fc400078ec0ff */
[----:B------:R-:W-:Y:S01]  /*2090*/  LOP3.LUT R4, R4, 0xfffffe00, R0, 0xf8, !PT ;  /* 0xfffffe0004047812 */ /* 0x000fe200078ef800 */
[----:B-1----:R-:W-:Y:S01]  /*20a0*/  IMAD.WIDE.U32 R18, R18, c[0x0][0x1a8], R14 ;  /* 0x00006a0012127a25 */ /* 0x002fe200078e000e */
[----:B------:R-:W-:Y:S02]  /*20b0*/  SHF.R.S32.HI R6, RZ, 0x5, R6 ;  /* 0x00000005ff067819 */ /* 0x000fe40000011406 */
[C---:B------:R-:W-:Y:S01]  /*20c0*/  IADD3 R241, R244.reuse, 0x40, RZ ;  /* 0x00000040f4f17810 */ /* 0x040fe20007ffe0ff */
[----:B------:R-:W-:Y:S01]  /*20d0*/  IMAD.MOV.U32 R8, RZ, RZ, R12 ;  /* 0x000000ffff087224 */ /* 0x000fe200078e000c */
[----:B------:R-:W-:Y:S01]  /*20e0*/  IADD3 R240, R244, 0x80, RZ ;  /* 0x00000080f4f07810 */ /* 0x000fe20007ffe0ff */
[----:B------:R-:W-:Y:S01]  /*20f0*/  IMAD R168, R170, c[0x0][0x1a4], R168 ;  /* 0x00006900aaa87a24 */ /* 0x000fe200078e02a8 */
[----:B------:R-:W-:Y:S01]  /*2100*/  IADD3 R239, R244, 0xc0, RZ ;  /* 0x000000c0f4ef7810 */ /* 0x000fe20007ffe0ff */
[----:B------:R-:W-:Y:S02]  /*2110*/  IMAD.MOV.U32 R2, RZ, RZ, 0x10 ;  /* 0x00000010ff027424 */ /* 0x000fe400078e00ff */
[----:B------:R-:W-:-:S02]  /*2120*/  IMAD.MOV.U32 R0, RZ, RZ, 0x20 ;  /* 0x00000020ff007424 */ /* 0x000fc400078e00ff */
[----:B------:R-:W-:Y:S01]  /*2130*/  IMAD.IADD R165, R21, 0x1, R165 ;  /* 0x0000000115a57824 */ /* 0x000fe200078e02a5 */
[----:B------:R-:W-:Y:S01]  /*2140*/  IADD3 R21, R19, UR4, RZ ;  /* 0x0000000413157c10 */ /* 0x000fe2000fffe0ff */
[----:B------:R-:W-:Y:S01]  /*2150*/  IMAD.WIDE.U32 R170, R170, c[0x0][0x1a0], R8 ;  /* 0x00006800aaaa7a25 */ /* 0x000fe200078e0008 */
[----:B------:R-:W-:Y:S02]  /*2160*/  SEL R2, R2, 0xfffffff0, !P1 ;  /* 0xfffffff002027807 */ /* 0x000fe40004800000 */
[----:B------:R-:W-:Y:S01]  /*2170*/  SEL R0, R0, 0xffffffe0, !P2 ;  /* 0xffffffe000007807 */ /* 0x000fe20005000000 */
[----:B--2---:R-:W-:-:S04]  /*2180*/  IMAD.WIDE R22, R22, 0x40, R16 ;  /* 0x0000004016167825 */ /* 0x004fc800078e0210 */
[----:B------:R-:W-:Y:S02]  /*2190*/  IMAD.MOV.U32 R166, RZ, RZ, R20 ;  /* 0x000000ffffa67224 */ /* 0x000fe400078e0014 */
        /* <DEDUP_REMOVED lines=42> */
.L_x_2480:
[----:B------:R-:W-:Y:S05]  /*2440*/  BSYNC B0 ;  /* 0x0000000000007941 */ /* 0x000fea0003800000 */
.L_x_2479:
        /* <DEDUP_REMOVED lines=45> */
.L_x_2482:
[----:B------:R-:W-:Y:S05]  /*2720*/  BSYNC B0 ;  /* 0x0000000000007941 */ /* 0x000fea0003800000 */
.L_x_2481:
        /* <DEDUP_REMOVED lines=45> */
.L_x_2484:
[----:B------:R-:W-:Y:S05]  /*2a00*/  BSYNC B0 ;  /* 0x0000000000007941 */ /* 0x000fea0003800000 */
.L_x_2483:
        /* <DEDUP_REMOVED lines=44> */
.L_x_2486:
[----:B------:R-:W-:Y:S05]  /*2cd0*/  BSYNC B0 ;  /* 0x0000000000007941 */ /* 0x000fea0003800000 */
.L_x_2485:
        /* <DEDUP_REMOVED lines=10> */
[C---:B-12---:R-:W-:Y:S01]  /*2d80*/  @!P5 LEA R20, P6, R166.reuse, c[0x0][0x168], 0x1 ;  /* 0x00005a00a614da11 */ /* 0x046fe200078c08ff */
        /* <DEDUP_REMOVED lines=28> */
.L_x_2488:
[----:B------:R-:W-:Y:S05]  /*2f50*/  BSYNC B0 ;  /* 0x0000000000007941 */ /* 0x000fea0003800000 */
.L_x_2487:
        /* <DEDUP_REMOVED lines=41> */
.L_x_2490:
[----:B------:R-:W-:Y:S05]  /*31f0*/  BSYNC B0 ;  /* 0x0000000000007941 */ /* 0x000fea0003800000 */
.L_x_2489:
[----:B------:R-:W-:Y:S01]  /*3200*/  ISETP.GE.AND P0, PT, R14, UR15, PT ;  /* 0x0000000f0e007c0c */ /* 0x000fe2000bf06270 */
[----:B------:R-:W-:-:S12]  /*3210*/  BSSY B0, `(.L_x_2491) ;  /* 0x0000028000007945 */ /* 0x000fd80003800000 */
[----:B------:R-:W-:Y:S05]  /*3220*/  @P0 BRA `(.L_x_2492) ;  /* 0x0000026000000947 */ /* 0x000fea0003800000 */
[----:B------:R-:W-:Y:S01]  /*3230*/  ISETP.GE.AND P5, PT, R244, c[0x0][0x220], PT ;  /* 0x00008800f4007a0c */ /* 0x000fe20003fa6270 */
[----:B-1----:R-:W-:Y:S01]  /*3240*/  IMAD.U32 R9, RZ, RZ, UR10 ;  /* 0x0000000aff097e24 */ /* 0x002fe2000f8e00ff */
[----:B------:R-:W-:Y:S01]  /*3250*/  ISETP.GE.AND P4, PT, R241, c[0x0][0x220], PT ;  /* 0x00008800f1007a0c */ /* 0x000fe20003f86270 */
[----:B------:R-:W-:Y:S01]  /*3260*/  IMAD.MOV.U32 R11, RZ, RZ, c[0x0][0x19c] ;  /* 0x00006700ff0b7624 */ /* 0x000fe200078e00ff */
[----:B------:R-:W-:Y:S01]  /*3270*/  ISETP.GE.AND P2, PT, R240, c[0x0][0x220], PT ;  /* 0x00008800f0007a0c */ /* 0x000fe20003f46270 */
[----:B------:R-:W-:Y:S01]  /*3280*/  IMAD.U32 R8, RZ, RZ, UR10 ;  /* 0x0000000aff087e24 */ /* 0x000fe2000f8e00ff */
[----:B------:R-:W-:-:S04]  /*3290*/  LEA R9, P0, R9, R166, 0x5 ;  /* 0x000000a609097211 */ /* 0x000fc800078028ff */
[----:B------:R-:W-:Y:S02]  /*32a0*/  LEA.HI.X R8, R8, R165, R11, 0x5, P0 ;  /* 0x000000a508087211 */ /* 0x000fe400000f2c0b */
        /* <DEDUP_REMOVED lines=30> */
.L_x_2492:
[----:B------:R-:W-:Y:S05]  /*3490*/  BSYNC B0 ;  /* 0x0000000000007941 */ /* 0x000fea0003800000 */
.L_x_2491:
        /* <DEDUP_REMOVED lines=8> */
[----:B------:R-:W-:Y:S01]  /*3520*/  IMAD.MOV.U32 R9, RZ, RZ, R165 ;  /* 0x000000ffff097224 */ /* 0x000fe200078e00a5 */
[----:B------:R-:W-:Y:S01]  /*3530*/  ULDC UR4, c[0x0][0x19c] ;  /* 0x0000670000047ab9 */ /* 0x000fe20000000800 */
[----:B------:R-:W-:Y:S01]  /*3540*/  ISETP.GE.AND P1, PT, R239, c[0x0][0x220], PT ;  /* 0x00008800ef007a0c */ /* 0x000fe20003f26270 */
[----:B------:R-:W-:Y:S01]  /*3550*/  UIMAD UR4, UR4, 0x30, URZ ;  /* 0x00000030040478a4 */ /* 0x000fe2000f8e023f */
[----:B------:R-:W-:-:S04]  /*3560*/  IMAD.WIDE.U32 R24, R24, 0x30, R8 ;  /* 0x0000003018187825 */ /* 0x000fc800078e0008 */
[----:B------:R1:W-:Y:S01]  /*3570*/  @P6 STS.128 [R243+0x9800], RZ ;  /* 0x009800fff3006388 */ /* 0x0003e20000000c00 */
[----:B------:R-:W-:Y:S02]  /*3580*/  IADD3 R8, R25, UR4, RZ ;  /* 0x0000000419087c10 */ /* 0x000fe4000fffe0ff */
[C---:B------:R-:W-:Y:S02]  /*3590*/  @!P6 LEA R26, P0, R24.reuse, c[0x0][0x168], 0x1 ;  /* 0x00005a00181aea11 */ /* 0x040fe400078008ff */
[C---:B------:R-:W-:Y:S02]  /*35a0*/  @!P5 LEA R22, P4, R24.reuse, c[0x0][0x168], 0x1 ;  /* 0x00005a001816da11 */ /* 0x040fe400078808ff */
        /* <DEDUP_REMOVED lines=25> */
.L_x_2494:
[----:B------:R-:W-:Y:S05]  /*3740*/  BSYNC B0 ;  /* 0x0000000000007941 */ /* 0x000fea0003800000 */
.L_x_2493:
        /* <DEDUP_REMOVED lines=12> */
[----:B-1----:R-:W-:Y:S01]  /*3810*/  IMAD.U32 R8, RZ, RZ, UR4 ;  /* 0x00000004ff087e24 */ /* 0x002fe2000f8e00ff */
[----:B------:R-:W-:-:S04]  /*3820*/  DEPBAR.LE SB0, 0x0 ;  /* 0x000080000000791a */ /* 0x000fc80000000000 */
[----:B------:R-:W-:-:S06]  /*3830*/  IMAD.U32 R9, RZ, RZ, UR5 ;  /* 0x00000005ff097e24 */ /* 0x000fcc000f8e00ff */
[----:B------:R1:W3:Y:S04]  /*3840*/  LDG.E R9, [R8.64] ;  /* 0x0000002208097981 */ /* 0x0002e8000c1e1900 */
[----:B------:R-:W-:Y:S01]  /*3850*/  BAR.SYNC.DEFER_BLOCKING 0x0 ;  /* 0x0000000000007b1d */ /* 0x000fe20000010000 */
[----:B------:R-:W-:Y:S01]  /*3860*/  ISETP.GE.AND P1, PT, R16, UR15, PT ;  /* 0x0000000f10007c0c */ /* 0x000fe2000bf26270 */
[----:B------:R-:W-:Y:S01]  /*3870*/  IMAD.SHL.U32 R242, R10, 0x2, RZ ;  /* 0x000000020af27824 */ /* 0x000fe200078e00ff */
[----:B------:R-:W-:-:S03]  /*3880*/  LEA R180, P0, R170, c[0x0][0x170], 0x1 ;  /* 0x00005c00aab47a11 */ /* 0x000fc600078008ff */
[----:B------:R-:W-:Y:S01]  /*3890*/  BSSY B0, `(.L_x_2495) ;  /* 0x000002f000007945 */ /* 0x000fe20003800000 */
[----:B------:R-:W-:Y:S02]  /*38a0*/  LOP3.LUT R242, R242, 0x6, RZ, 0xc0, !PT ;  /* 0x00000006f2f27812 */ /* 0x000fe400078ec0ff */
[----:B------:R-:W-:Y:S01]  /*38b0*/  LEA.HI.X R167, R170, c[0x0][0x174], R168, 0x1, P0 ;  /* 0x00005d00aaa77a11 */ /* 0x000fe200000f0ca8 */
[----:B-1----:R-:W3:Y:S04]  /*38c0*/  MUFU.RCP R8, c[0x0][0x238] ;  /* 0x00008e0000087b08 */ /* 0x002ee80000001000 */
[----:B------:R1:W-:Y:S04]  /*38d0*/  @P1 STS.128 [R243+0x10000], RZ ;  /* 0x010000fff3001388 */ /* 0x0003e80000000c00 */
[----:B------:R1:W-:Y:S04]  /*38e0*/  @P1 STS.128 [R243+0x12000], RZ ;  /* 0x012000fff3001388 */ /* 0x0003e80000000c00 */
[----:B------:R1:W-:Y:S04]  /*38f0*/  @P1 STS.128 [R243+0x14000], RZ ;  /* 0x014000fff3001388 */ /* 0x0003e80000000c00 */
[----:B------:R1:W-:Y:S01]  /*3900*/  @P1 STS.128 [R243+0x16000], RZ ;  /* 0x016000fff3001388 */ /* 0x0003e20000000c00 */
[----:B---3--:R-:W-:-:S04]  /*3910*/  FMUL.FTZ R8, R9, R8 ;  /* 0x0000000809087220 */ /* 0x008fc80000410000 */
[----:B------:R3:W4:Y:S02]  /*3920*/  R2UR UR4, R8 ;  /* 0x00000000080473c2 */ /* 0x00072400000e0000 */
[----:B---3--:R-:W-:-:S04]  /*3930*/  SHF.R.S32.HI R8, RZ, 0x1f, R5 ;  /* 0x0000001fff087819 */ /* 0x008fc80000011405 */
[----:B------:R-:W-:-:S04]  /*3940*/  LEA.HI R5, R8, R5, RZ, 0x2 ;  /* 0x0000000508057211 */ /* 0x000fc800078f10ff */
[----:B------:R-:W-:Y:S01]  /*3950*/  SHF.R.S32.HI R5, RZ, 0x2, R5 ;  /* 0x00000002ff057819 */ /* 0x000fe20000011405 */
[----:B------:R-:W-:Y:S05]  /*3960*/  @P1 BRA `(.L_x_2496) ;  /* 0x0000021000001947 */ /* 0x000fea0003800000 */
[----:B-1--4-:R-:W-:Y:S02]  /*3970*/  ISETP.GE.AND P3, PT, R244, c[0x0][0x220], PT ;  /* 0x00008800f4007a0c */ /* 0x012fe40003f66270 */
[----:B------:R-:W-:Y:S02]  /*3980*/  ISETP.GE.AND P2, PT, R241, c[0x0][0x220], PT ;  /* 0x00008800f1007a0c */ /* 0x000fe40003f46270 */
[----:B------:R-:W-:Y:S02]  /*3990*/  ISETP.GE.AND P1, PT, R240, c[0x0][0x220], PT ;  /* 0x00008800f0007a0c */ /* 0x000fe40003f26270 */
[----:B------:R-:W-:-:S07]  /*39a0*/  ISETP.GE.AND P0, PT, R239, c[0x0][0x220], PT ;  /* 0x00008800ef007a0c */ /* 0x000fce0003f06270 */
[--C-:B------:R-:W-:Y:S01]  /*39b0*/  @!P3 IMAD.MOV.U32 R8, RZ, RZ, R180.reuse ;  /* 0x000000ffff08b224 */ /* 0x100fe200078e00b4 */
[----:B------:R1:W-:Y:S01]  /*39c0*/  @P3 STS.128 [R243+0x10000], RZ ;  /* 0x010000fff3003388 */ /* 0x0003e20000000c00 */
[----:B------:R-:W-:Y:S01]  /*39d0*/  @!P3 IMAD.MOV.U32 R9, RZ, RZ, R167 ;  /* 0x000000ffff09b224 */ /* 0x000fe200078e00a7 */
[----:B------:R-:W-:Y:S01]  /*39e0*/  @!P2 MOV R11, R167 ;  /* 0x000000a7000ba202 */ /* 0x000fe20000000f00 */
        /* <DEDUP_REMOVED lines=11> */
[----:B---3--:R-:W-:Y:S01]  /*3aa0*/  @!P1 IMAD.MOV.U32 R8, RZ, RZ, R180 ;  /* 0x000000ffff089224 */ /* 0x008fe200078e00b4 */
[----:B------:R-:W-:-:S05]  /*3ab0*/  @!P1 MOV R9, R167 ;  /* 0x000000a700099202 */ /* 0x000fca0000000f00 */
[----:B------:R-:W-:Y:S01]  /*3ac0*/  @!PT LDS RZ, [RZ] ;  /* 0x00000000fffff984 */ /* 0x000fe20000000800 */
[----:B------:R-:W-:Y:S01]  /*3ad0*/  @!PT LDS RZ, [RZ] ;  /* 0x00000000fffff984 */ /* 0x000fe20000000800 */
[----:B------:R-:W-:Y:S01]  /*3ae0*/  @!PT LDS RZ, [RZ] ;  /* 0x00000000fffff984 */ /* 0x000fe20000000800 */
[----:B------:R1:W-:Y:S04]  /*3af0*/  @!P1 LDGSTS.E.BYPASS.LTC128B.128 [R243+0x14000], [R8.64+0x100] ;  /* 0x1400010008f39fae */ /* 0x0003e8000b901d62 */
[----:B------:R1:W-:Y:S01]  /*3b00*/  @P0 STS.128 [R243+0x16000], RZ ;  /* 0x016000fff3000388 */ /* 0x0003e20000000c00 */
[----:B------:R-:W-:Y:S05]  /*3b10*/  @P0 BRA `(.L_x_2496) ;  /* 0x0000006000000947 */ /* 0x000fea0003800000 */
[----:B-1----:R-:W-:Y:S02]  /*3b20*/  MOV R8, R180 ;  /* 0x000000b400087202 */ /* 0x002fe40000000f00 */
[----:B------:R-:W-:-:S05]  /*3b30*/  MOV R9, R167 ;  /* 0x000000a700097202 */ /* 0x000fca0000000f00 */
[----:B------:R-:W-:Y:S01]  /*3b40*/  @!PT LDS RZ, [RZ] ;  /* 0x00000000fffff984 */ /* 0x000fe20000000800 */
[----:B------:R-:W-:Y:S01]  /*3b50*/  @!PT LDS RZ, [RZ] ;  /* 0x00000000fffff984 */ /* 0x000fe20000000800 */
[----:B------:R-:W-:Y:S01]  /*3b60*/  @!PT LDS RZ, [RZ] ;  /* 0x00000000fffff984 */ /* 0x000fe20000000800 */
[----:B------:R1:W-:Y:S02]  /*3b70*/  LDGSTS.E.BYPASS.LTC128B.128 [R243+0x16000], [R8.64+0x180] ;  /* 0x1600018008f37fae */ /* 0x0003e4000b901d62 */
.L_x_2496:
[----:B-1--4-:R-:W-:Y:S05]  /*3b80*/  BSYNC B0 ;  /* 0x0000000000007941 */ /* 0x012fea0003800000 */
.L_x_2495:
        /* <DEDUP_REMOVED lines=21> */
[----:B--2---:R-:W-:Y:S01]  /*3ce0*/  @!P4 LEA R20, P3, R12, R180, 0x1 ;  /* 0x000000b40c14c211 */ /* 0x004fe200078608ff */
        /* <DEDUP_REMOVED lines=31> */
.L_x_2498:
[----:B------:R-:W-:Y:S05]  /*3ee0*/  BSYNC B0 ;  /* 0x0000000000007941 */ /* 0x000fea0003800000 */
.L_x_2497:
        /* <DEDUP_REMOVED lines=10> */
[----:B------:R-:W-:Y:S01]  /*3f90*/  IMAD.MOV.U32 R9, RZ, RZ, 0x5 ;  /* 0x00000005ff097424 */ /* 0x000fe200078e00ff */
[----:B------:R-:W-:Y:S01]  /*3fa0*/  ISETP.GE.AND P2, PT, R240, c[0x0][0x220], PT ;  /* 0x00008800f0007a0c */ /* 0x000fe20003f46270 */
[----:B------:R-:W-:Y:S01]  /*3fb0*/  IMAD.U32 R8, RZ, RZ, UR8 ;  /* 0x00000008ff087e24 */ /* 0x000fe2000f8e00ff */
[----:B------:R-:W-:Y:S01]  /*3fc0*/  ISETP.GE.AND P0, PT, R239, c[0x0][0x220], PT ;  /* 0x00008800ef007a0c */ /* 0x000fe20003f06270 */
[----:B------:R-:W-:-:S03]  /*3fd0*/  IMAD.SHL.U32 R7, R7, 0x20, RZ ;  /* 0x0000002007077824 */ /* 0x000fc600078e00ff */
[----:B------:R-:W-:-:S03]  /*3fe0*/  SHF.L.U64.HI R8, R8, R9, c[0x0][0x1a4] ;  /* 0x0000690008087619 */ /* 0x000fc60000010209 */
[CC--:B--2---:R-:W-:Y:S01]  /*3ff0*/  @!P5 LEA R18, P6, R7.reuse, R180.reuse, 0x1 ;  /* 0x000000b40712d211 */ /* 0x0c4fe200078c08ff */
[----:B------:R2:W-:Y:S01]  /*4000*/  @P5 STS.128 [R243+0x11000], RZ ;  /* 0x011000fff3005388 */ /* 0x0005e20000000c00 */
[CC--:B------:R-:W-:Y:S02]  /*4010*/  @!P4 LEA R14, P3, R7.reuse, R180.reuse, 0x1 ;  /* 0x000000b4070ec211 */ /* 0x0c0fe400078608ff */
[C---:B---3--:R-:W-:Y:S02]  /*4020*/  @!P2 LEA R10, P1, R7.reuse, R180, 0x1 ;  /* 0x000000b4070aa211 */ /* 0x048fe400078208ff */
        /* <DEDUP_REMOVED lines=19> */
[----:B--2---:R-:W-:-:S04]  /*4160*/  LEA R10, P0, R7, R180, 0x1 ;  /* 0x000000b4070a7211 */ /* 0x004fc800078008ff */
[----:B------:R-:W-:-:S05]  /*4170*/  LEA.HI.X R11, R7, R167, R8, 0x1, P0 ;  /* 0x000000a7070b7211 */ /* 0x000fca00000f0c08 */
[----:B------:R-:W-:Y:S01]  /*4180*/  @!PT LDS RZ, [RZ] ;  /* 0x00000000fffff984 */ /* 0x000fe20000000800 */
[----:B------:R-:W-:Y:S01]  /*4190*/  @!PT LDS RZ, [RZ] ;  /* 0x00000000fffff984 */ /* 0x000fe20000000800 */
[----:B------:R-:W-:Y:S01]  /*41a0*/  @!PT LDS RZ, [RZ] ;  /* 0x00000000fffff984 */ /* 0x000fe20000000800 */
[----:B------:R2:W-:Y:S04]  /*41b0*/  LDGSTS.E.BYPASS.LTC128B.128 [R243+0x17000], [R10.64+0x180] ;  /* 0x170001800af37fae */ /* 0x0005e8000b901d62 */
.L_x_2500:
[----:B------:R-:W-:Y:S05]  /*41c0*/  BSYNC B0 ;  /* 0x0000000000007941 */ /* 0x000fea0003800000 */
.L_x_2499:
        /* <DEDUP_REMOVED lines=10> */
[----:B--2---:R-:W-:Y:S02]  /*4270*/  MOV R14, UR8 ;  /* 0x00000008000e7c02 */ /* 0x004fe40008000f00 */
[----:B------:R-:W-:Y:S02]  /*4280*/  ISETP.GE.AND P1, PT, R240, c[0x0][0x220], PT ;  /* 0x00008800f0007a0c */ /* 0x000fe40003f26270 */
[----:B------:R-:W-:Y:S02]  /*4290*/  MOV R7, UR8 ;  /* 0x0000000800077c02 */ /* 0x000fe40008000f00 */
[----:B------:R-:W-:-:S03]  /*42a0*/  ISETP.GE.AND P0, PT, R239, c[0x0][0x220], PT ;  /* 0x00008800ef007a0c */ /* 0x000fc60003f06270 */
[-C--:B------:R-:W-:Y:S01]  /*42b0*/  @!P3 MOV R8, R180.reuse ;  /* 0x000000b40008b202 */ /* 0x080fe20000000f00 */
[----:B------:R-:W-:Y:S01]  /*42c0*/  @!P3 IMAD.MOV.U32 R9, RZ, RZ, R167 ;  /* 0x000000ffff09b224 */ /* 0x000fe200078e00a7 */
[----:B------:R2:W-:Y:S01]  /*42d0*/  @P3 STS.128 [R243+0x11800], RZ ;  /* 0x011800fff3003388 */ /* 0x0005e20000000c00 */
[----:B---3--:R-:W-:Y:S02]  /*42e0*/  @!P3 IMAD.MOV.U32 R10, RZ, RZ, c[0x0][0x1a4] ;  /* 0x00006900ff0ab624 */ /* 0x008fe400078e00ff */
[----:B------:R-:W-:Y:S01]  /*42f0*/  @!P3 IMAD.WIDE.U32 R14, R14, 0x60, R8 ;  /* 0x000000600e0eb825 */ /* 0x000fe200078e0008 */
[-C--:B------:R-:W-:Y:S02]  /*4300*/  @!P2 MOV R8, R180.reuse ;  /* 0x000000b40008a202 */ /* 0x080fe40000000f00 */
[----:B------:R-:W-:Y:S01]  /*4310*/  @!P1 MOV R18, R180 ;  /* 0x000000b400129202 */ /* 0x000fe20000000f00 */
[----:B------:R-:W-:Y:S02]  /*4320*/  @!P2 IMAD.MOV.U32 R9, RZ, RZ, R167 ;  /* 0x000000ffff09a224 */ /* 0x000fe400078e00a7 */
[----:B------:R-:W-:-:S02]  /*4330*/  @!P3 IMAD R10, R10, 0x60, RZ ;  /* 0x000000600a0ab824 */ /* 0x000fc400078e02ff */
[----:B------:R-:W-:Y:S01]  /*4340*/  @!P2 IMAD.WIDE.U32 R12, R12, 0x60, R8 ;  /* 0x000000600c0ca825 */ /* 0x000fe200078e0008 */
[----:B------:R-:W-:Y:S02]  /*4350*/  @!P2 MOV R9, c[0x0][0x1a4] ;  /* 0x000069000009aa02 */ /* 0x000fe40000000f00 */
[----:B------:R-:W-:Y:S01]  /*4360*/  @!P3 IADD3 R11, R15, R10, RZ ;  /* 0x0000000a0f0bb210 */ /* 0x000fe20007ffe0ff */
[----:B------:R-:W-:Y:S01]  /*4370*/  @!P1 IMAD.MOV.U32 R8, RZ, RZ, c[0x0][0x1a4] ;  /* 0x00006900ff089624 */ /* 0x000fe200078e00ff */
[----:B------:R-:W-:Y:S01]  /*4380*/  @!P3 MOV R10, R14 ;  /* 0x0000000e000ab202 */ /* 0x000fe20000000f00 */
[----:B------:R-:W-:Y:S02]  /*4390*/  @!P1 IMAD.MOV.U32 R19, RZ, RZ, R167 ;  /* 0x000000ffff139224 */ /* 0x000fe400078e00a7 */
[----:B------:R-:W-:Y:S02]  /*43a0*/  @!P2 IMAD R9, R9, 0x60, RZ ;  /* 0x000000600909a824 */ /* 0x000fe400078e02ff */
[----:B------:R-:W-:Y:S01]  /*43b0*/  @!P1 IMAD.WIDE.U32 R18, R7, 0x60, R18 ;  /* 0x0000006007129825 */ /* 0x000fe200078e0012 */
[----:B------:R-:W-:Y:S01]  /*43c0*/  @!PT LDS RZ, [RZ] ;  /* 0x00000000fffff984 */ /* 0x000fe20000000800 */
[----:B------:R-:W-:Y:S01]  /*43d0*/  @!PT LDS RZ, [RZ] ;  /* 0x00000000fffff984 */ /* 0x000fe20000000800 */
[----:B------:R-:W-:Y:S01]  /*43e0*/  @!PT LDS RZ, [RZ] ;  /* 0x00000000fffff984 */ /* 0x000fe20000000800 */
[----:B------:R2:W-:Y:S02]  /*43f0*/  @!P3 LDGSTS.E.BYPASS.LTC128B.128 [R243+0x11800], [R10.64] ;  /* 0x118000000af3bfae */ /* 0x0005e4000b901d62 */
[----:B------:R-:W-:Y:S01]  /*4400*/  @!P2 IADD3 R13, R13, R9, RZ ;  /* 0x000000090d0da210 */ /* 0x000fe20007ffe0ff */
[----:B------:R-:W-:Y:S01]  /*4410*/  @!P1 IMAD R8, R8, 0x60, RZ ;  /* 0x0000006008089824 */ /* 0x000fe200078e02ff */
[----:B------:R2:W-:Y:S03]  /*4420*/  @P2 STS.128 [R243+0x13800], RZ ;  /* 0x013800fff3002388 */ /* 0x0005e60000000c00 */
[----:B------:R-:W-:Y:S01]  /*4430*/  @!P1 IMAD.IADD R9, R19, 0x1, R8 ;  /* 0x0000000113099824 */ /* 0x000fe200078e0208 */
[----:B------:R-:W-:Y:S01]  /*4440*/  @!P1 MOV R8, R18 ;  /* 0x0000001200089202 */ /* 0x000fe20000000f00 */
        /* <DEDUP_REMOVED lines=12> */
[----:B------:R-:W-:Y:S01]  /*4510*/  ULDC UR5, c[0x0][0x1a4] ;  /* 0x0000690000057ab9 */ /* 0x000fe20000000800 */
[----:B--2---:R-:W-:Y:S01]  /*4520*/  MOV R8, R180 ;  /* 0x000000b400087202 */ /* 0x004fe20000000f00 */
[----:B------:R-:W-:Y:S01]  /*4530*/  UIMAD UR5, UR5, 0x60, URZ ;  /* 0x00000060050578a4 */ /* 0x000fe2000f8e023f */
[----:B------:R-:W-:-:S05]  /*4540*/  MOV R9, R167 ;  /* 0x000000a700097202 */ /* 0x000fca0000000f00 */
[----:B------:R-:W-:-:S05]  /*4550*/  IMAD.WIDE.U32 R8, R7, 0x60, R8 ;  /* 0x0000006007087825 */ /* 0x000fca00078e0008 */
[----:B------:R-:W-:-:S05]  /*4560*/  IADD3 R9, R9, UR5, RZ ;  /* 0x0000000509097c10 */ /* 0x000fca000fffe0ff */
[----:B------:R-:W-:Y:S01]  /*4570*/  @!PT LDS RZ, [RZ] ;  /* 0x00000000fffff984 */ /* 0x000fe20000000800 */
[----:B------:R-:W-:Y:S01]  /*4580*/  @!PT LDS RZ, [RZ] ;  /* 0x00000000fffff984 */ /* 0x000fe20000000800 */
[----:B------:R-:W-:Y:S01]  /*4590*/  @!PT LDS RZ, [RZ] ;  /* 0x00000000fffff984 */ /* 0x000fe20000000800 */
[----:B------:R2:W-:Y:S02]  /*45a0*/  LDGSTS.E.BYPASS.LTC128B.128 [R243+0x17800], [R8.64+0x180] ;  /* 0x1780018008f37fae */ /* 0x0005e4000b901d62 */
.L_x_2502:
[----:B------:R-:W-:Y:S05]  /*45b0*/  BSYNC B0 ;  /* 0x0000000000007941 */ /* 0x000fea0003800000 */
.L_x_2501:
[C---:B------:R-:W-:Y:S01]  /*45c0*/  IMAD.SHL.U32 R7, R3.reuse, 0x40, RZ ;  /* 0x0000004003077824 */ /* 0x040fe200078e00ff */
[----:B------:R-:W-:Y:S01]  /*45d0*/  R2P PR, R3, 0x6 ;  /* 0x0000000603007804 */ /* 0x000fe20000000000 */
[----:B------:R-:W-:Y:S01]  /*45e0*/  IMAD.SHL.U32 R16, R16, 0x8, RZ ;  /* 0x0000000810107824 */ /* 0x000fe200078e00ff */
[----:B------:R-:W0:Y:S01]  /*45f0*/  LDGDEPBAR ;  /* 0x00000000000079af */ /* 0x000e220000000000 */
[C---:B------:R-:W-:Y:S01]  /*4600*/  IMAD R238, R6.reuse, 0x400, R4 ;  /* 0x0000040006ee7824 */ /* 0x040fe200078e0204 */
[----:B------:R-:W-:Y:S01]  /*4610*/  LOP3.LUT R7, R7, 0x1c0, RZ, 0xc0, !PT ;  /* 0x000001c007077812 */ /* 0x000fe200078ec0ff */
[----:B------:R-:W-:Y:S01]  /*4620*/  UISETP.GE.AND UP0, UPT, UR12, 0x2, UPT ;  /* 0x000000020c00788c */ /* 0x000fe2000bf06270 */
[----:B------:R-:W-:Y:S01]  /*4630*/  LEA R6, R6, UR6, 0x4 ;  /* 0x0000000606067c11 */ /* 0x000fe2000f8e20ff */
[----:B------:R-:W-:Y:S01]  /*4640*/  IMAD.SHL.U32 R238, R238, 0x2, RZ ;  /* 0x00000002eeee7824 */ /* 0x000fe200078e00ff */
[----:B------:R-:W-:Y:S02]  /*4650*/  LOP3.LUT R16, R7, 0x8, R16, 0xf8, !PT ;  /* 0x0000000807107812 */ /* 0x000fe400078ef810 */
[----:B------:R-:W-:Y:S01]  /*4660*/  SHF.R.U32.HI R7, RZ, 0x3, R7 ;  /* 0x00000003ff077819 */ /* 0x000fe20000011607 */
[--C-:B------:R-:W-:Y:S01]  /*4670*/  IMAD R236, R2, 0x2, R238.reuse ;  /* 0x0000000202ec7824 */ /* 0x100fe200078e02ee */
[----:B------:R-:W-:Y:S01]  /*4680*/  LDSM.16.M88.4 R56, [R238] ;  /* 0x00000000ee38783b */ /* 0x000fe20000000200 */
[----:B------:R-:W-:Y:S01]  /*4690*/  IMAD R234, R0, 0x2, R238 ;  /* 0x0000000200ea7824 */ /* 0x000fe200078e02ee */
[----:B------:R-:W-:Y:S01]  /*46a0*/  LOP3.LUT R7, R16, R7, RZ, 0x3c, !PT ;  /* 0x0000000710077212 */ /* 0x000fe200078e3cff */
[----:B------:R-:W-:Y:S01]  /*46b0*/  IMAD R233, R0, 0x2, R236 ;  /* 0x0000000200e97824 */ /* 0x000fe200078e02ec */
[----:B--2---:R-:W-:Y:S01]  /*46c0*/  LDSM.16.M88.4 R24, [R236] ;  /* 0x00000000ec18783b */ /* 0x004fe20000000200 */
[----:B------:R-:W-:Y:S01]  /*46d0*/  IADD3 R6, R6, 0x1, R5 ;  /* 0x0000000106067810 */ /* 0x000fe20007ffe005 */
[----:B------:R-:W-:-:S02]  /*46e0*/  IMAD.U32 R5, RZ, RZ, UR7 ;  /* 0x00000007ff057e24 */ /* 0x000fc4000f8e00ff */
[----:B------:R-:W-:Y:S01]  /*46f0*/  IMAD R237, R237, 0x200, R7 ;  /* 0x00000200eded7824 */ /* 0x000fe200078e0207 */
[----:B------:R-:W-:Y:S01]  /*4700*/  LDSM.16.M88.4 R64, [R234] ;  /* 0x00000000ea40783b */ /* 0x000fe20000000200 */
[----:B------:R-:W-:Y:S02]  /*4710*/  IADD3 R7, R242, UR17, RZ ;  /* 0x00000011f2077c10 */ /* 0x000fe4000fffe0ff */
[----:B------:R-:W-:Y:S01]  /*4720*/  IMAD.SHL.U32 R237, R237, 0x2, RZ ;  /* 0x00000002eded7824 */ /* 0x000fe200078e00ff */
[----:B------:R-:W-:Y:S02]  /*4730*/  IADD3 R5, R5, -UR29, R6 ;  /* 0x8000001d05057c10 */ /* 0x000fe4000fffe006 */
[----:B------:R-:W-:Y:S02]  /*4740*/  IADD3 R95, R7, 0x10, RZ ;  /* 0x00000010075f7810 */ /* 0x000fe40007ffe0ff */
[----:B------:R-:W2:Y:S01]  /*4750*/  LDSM.16.M88.4 R16, [R237+0x8000] ;  /* 0x00800000ed10783b */ /* 0x000ea20000000200 */
[C---:B------:R-:W-:Y:S01]  /*4760*/  IADD3 R3, R237.reuse, 0x8000, RZ ;  /* 0x00008000ed037810 */ /* 0x040fe20007ffe0ff */
[----:B------:R-:W-:Y:S01]  /*4770*/  I2F R94, R95 ;  /* 0x0000005f005e7306 */ /* 0x000fe20000201400 */
[----:B------:R-:W-:Y:S01]  /*4780*/  IADD3 R235, R237, 0x8020, RZ ;  /* 0x00008020edeb7810 */ /* 0x000fe20007ffe0ff */
[----:B------:R-:W5:Y:S01]  /*4790*/  LDSM.16.M88.4 R36, [R237+0x8800] ;  /* 0x00880000ed24783b */ /* 0x000f620000000200 */
[----:B------:R-:W-:Y:S01]  /*47a0*/  @P1 IADD3 R235, R3, -0x20, RZ ;  /* 0xffffffe003eb1810 */ /* 0x000fe20007ffe0ff */
[----:B------:R-:W-:Y:S01]  /*47b0*/  IMAD.MOV.U32 R3, RZ, RZ, 0x40 ;  /* 0x00000040ff037424 */ /* 0x000fe200078e00ff */
[C---:B------:R-:W-:Y:S01]  /*47c0*/  IADD3 R89, R7.reuse, 0x1, RZ ;  /* 0x0000000107597810 */ /* 0x040fe20007ffe0ff */
[----:B------:R-:W1:Y:S01]  /*47d0*/  LDSM.16.M88.4 R48, [R237+0x9000] ;  /* 0x00900000ed30783b */ /* 0x000e620000000200 */
[----:B------:R-:W-:-:S02]  /*47e0*/  IADD3 R93, R7, 0x9, RZ ;  /* 0x00000009075d7810 */ /* 0x000fc40007ffe0ff */
[----:B------:R-:W-:Y:S01]  /*47f0*/  SEL R3, R3, 0xffffffc0, !P2 ;  /* 0xffffffc003037807 */ /* 0x000fe20005000000 */
[----:B------:R-:W3:Y:S01]  /*4800*/  LDSM.16.M88.4 R40, [R237+0x9800] ;  /* 0x00980000ed28783b */ /* 0x000ee20000000200 */
[----:B------:R-:W-:Y:S01]  /*4810*/  I2F R88, R89 ;  /* 0x0000005900587306 */ /* 0x000fe20000201400 */
[----:B------:R-:W-:Y:S02]  /*4820*/  IADD3 R103, R7, 0x20, RZ ;  /* 0x0000002007677810 */ /* 0x000fe40007ffe0ff */
[----:B------:R-:W4:Y:S01]  /*4830*/  LDSM.16.M88.4 R32, [R235] ;  /* 0x00000000eb20783b */ /* 0x000f220000000200 */
[----:B------:R-:W-:Y:S01]  /*4840*/  IMAD.IADD R231, R237, 0x1, R3 ;  /* 0x00000001ede77824 */ /* 0x000fe200078e0203 */
[----:B------:R-:W-:Y:S01]  /*4850*/  IADD3 R99, R7, 0x18, RZ ;  /* 0x0000001807637810 */ /* 0x000fe20007ffe0ff */
[----:B------:R-:W-:Y:S01]  /*4860*/  IMAD.IADD R224, R3, 0x1, R235 ;  /* 0x0000000103e07824 */ /* 0x000fe200078e02eb */
[----:B---3--:R-:W3:Y:S01]  /*4870*/  LDSM.16.M88.4 R8, [R235+0x800] ;  /* 0x00080000eb08783b */ /* 0x008ee20000000200 */
[----:B------:R-:W-:Y:S01]  /*4880*/  I2F R92, R93 ;  /* 0x0000005d005c7306 */ /* 0x000fe20000201400 */
[----:B------:R-:W-:-:S02]  /*4890*/  IADD3 R201, R5, c[0x0][0x2e8], RZ ;  /* 0x0000ba0005c97a10 */ /* 0x000fc40007ffe0ff */
[----:B------:R-:W1:Y:S01]  /*48a0*/  LDSM.16.M88.4 R12, [R235+0x1000] ;  /* 0x00100000eb0c783b */ /* 0x000e620000000200 */
[----:B------:R-:W-:Y:S02]  /*48b0*/  IADD3 R106, R7, 0x28, RZ ;  /* 0x00000028076a7810 */ /* 0x000fe40007ffe0ff */
[C---:B------:R-:W-:Y:S01]  /*48c0*/  IADD3 R200, R201.reuse, 0x8, RZ ;  /* 0x00000008c9c87810 */ /* 0x040fe20007ffe0ff */
[----:B------:R-:W-:Y:S01]  /*48d0*/  LDSM.16.M88.4 R76, [R231+0x8000] ;  /* 0x00800000e74c783b */ /* 0x000fe20000000200 */
[----:B------:R-:W-:Y:S01]  /*48e0*/  I2F R102, R103 ;  /* 0x0000006700667306 */ /* 0x000fe20000201400 */
[----:B------:R-:W-:Y:S02]  /*48f0*/  IMNMX R201, R201, UR7, PT ;  /* 0x00000007c9c97c17 */ /* 0x000fe4000b800200 */
[----:B------:R-:W-:Y:S01]  /*4900*/  LDSM.16.M88.4 R72, [R231+0x9800] ;  /* 0x00980000e748783b */ /* 0x000fe20000000200 */
[C---:B------:R-:W-:Y:S02]  /*4910*/  IADD3 R91, R7.reuse, 0x8, RZ ;  /* 0x00000008075b7810 */ /* 0x040fe40007ffe0ff */
[C---:B------:R-:W-:Y:S01]  /*4920*/  IADD3 R97, R7.reuse, 0x11, RZ ;  /* 0x0000001107617810 */ /* 0x040fe20007ffe0ff */
[----:B------:R-:W-:Y:S01]  /*4930*/  LDSM.16.M88.4 R60, [R224] ;  /* 0x00000000e03c783b */ /* 0x000fe20000000200 */
[----:B------:R-:W-:Y:S01]  /*4940*/  I2F R98, R99 ;  /* 0x0000006300627306 */ /* 0x000fe20000201400 */
[----:B------:R-:W-:Y:S01]  /*4950*/  IADD3 R105, R7, 0x21, RZ ;  /* 0x0000002107697810 */ /* 0x000fe20007ffe0ff */
[----:B--2---:R-:W-:Y:S01]  /*4960*/  HMMA.16816.F32.BF16 R20, R56, R16, RZ ;  /* 0x000000103814723c */ /* 0x004fe200000418ff */
[----:B------:R-:W-:Y:S01]  /*4970*/  LDSM.16.M88.4 R44, [R224+0x800] ;  /* 0x00080000e02c783b */ /* 0x000fe20000000200 */
[----:B------:R-:W-:-:S02]  /*4980*/  ISETP.GE.AND P6, PT, R89, R201, PT ;  /* 0x000000c95900720c */ /* 0x000fc40003fc6270 */
[C---:B------:R-:W-:Y:S01]  /*4990*/  IADD3 R110, R7.reuse, 0x31, RZ ;  /* 0x00000031076e7810 */ /* 0x040fe20007ffe0ff */
[----:B------:R-:W-:Y:S01]  /*49a0*/  LDSM.16.M88.4 R84, [R235+0x6800] ;  /* 0x00680000eb54783b */ /* 0x000fe20000000200 */
[----:B------:R-:W-:Y:S01]  /*49b0*/  I2F R90, R91 ;  /* 0x0000005b005a7306 */ /* 0x000fe20000201400 */
[----:B------:R-:W-:Y:S01]  /*49c0*/  IMNMX R200, R200, UR7, PT ;  /* 0x00000007c8c87c17 */ /* 0x000fe2000b800200 */
[C---:B-----5:R-:W-:Y:S01]  /*49d0*/  HMMA.16816.F32.BF16 R28, R56.reuse, R36, RZ ;  /* 0x00000024381c723c */ /* 0x060fe200000418ff */
[----:B------:R-:W-:Y:S02]  /*49e0*/  IADD3 R101, R7, 0x19, RZ ;  /* 0x0000001907657810 */ /* 0x000fe40007ffe0ff */
[----:B------:R-:W-:Y:S02]  /*49f0*/  ISETP.GE.AND P0, PT, R93, R201, PT ;  /* 0x000000c95d00720c */ /* 0x000fe40003f06270 */
[C---:B------:R-:W-:Y:S01]  /*4a00*/  IADD3 R108, R7.reuse, 0x29, RZ ;  /* 0x00000029076c7810 */ /* 0x040fe20007ffe0ff */
[----:B------:R-:W-:Y:S01]  /*4a10*/  I2F R96, R97 ;  /* 0x0000006100607306 */ /* 0x000fe20000201400 */
[----:B------:R-:W-:Y:S01]  /*4a20*/  IADD3 R109, R7, 0x30, RZ ;  /* 0x00000030076d7810 */ /* 0x000fe20007ffe0ff */
[----:B------:R-:W-:Y:S01]  /*4a30*/  HMMA.16816.F32.BF16 R16, R56, R18, RZ ;  /* 0x000000123810723c */ /* 0x000fe200000418ff */
[----:B------:R-:W-:-:S02]  /*4a40*/  ISETP.GE.AND P3, PT, R89, R200, PT ;  /* 0x000000c85900720c */ /* 0x000fc40003f66270 */
[----:B------:R-:W-:Y:S02]  /*4a50*/  IADD3 R111, R7, 0x39, RZ ;  /* 0x00000039076f7810 */ /* 0x000fe40007ffe0ff */
[CC--:B------:R-:W-:Y:S01]  /*4a60*/  ISETP.GE.AND P4, PT, R91.reuse, R201.reuse, PT ;  /* 0x000000c95b00720c */ /* 0x0c0fe20003f86270 */
[----:B------:R-:W-:Y:S01]  /*4a70*/  I2F R104, R105 ;  /* 0x0000006900687306 */ /* 0x000fe20000201400 */
[-C--:B------:R-:W-:Y:S01]  /*4a80*/  ISETP.GE.AND P1, PT, R91, R200.reuse, PT ;  /* 0x000000c85b00720c */ /* 0x080fe20003f26270 */
[C---:B------:R-:W-:Y:S01]  /*4a90*/  HMMA.16816.F32.BF16 R36, R56.reuse, R38, RZ ;  /* 0x000000263824723c */ /* 0x040fe200000418ff */
[----:B------:R-:W-:Y:S02]  /*4aa0*/  ISETP.GE.AND P5, PT, R93, R200, PT ;  /* 0x000000c85d00720c */ /* 0x000fe40003fa6270 */
[----:B------:R-:W-:Y:S02]  /*4ab0*/  ISETP.GE.AND P2, PT, R95, R201, PT ;  /* 0x000000c95f00720c */ /* 0x000fe40003f46270 */
[C---:B------:R-:W-:Y:S01]  /*4ac0*/  IADD3 R227, R235.reuse, 0x800, RZ ;  /* 0x00000800ebe37810 */ /* 0x040fe20007ffe0ff */
[----:B------:R-:W-:Y:S01]  /*4ad0*/  I2F R100, R101 ;  /* 0x0000006500647306 */ /* 0x000fe20000201400 */
[C---:B------:R-:W-:Y:S01]  /*4ae0*/  IADD3 R226, R235.reuse, 0x1000, RZ ;  /* 0x00001000ebe27810 */ /* 0x040fe20007ffe0ff */
[----:B-1----:R-:W-:Y:S01]  /*4af0*/  HMMA.16816.F32.BF16 R52, R56, R48, RZ ;  /* 0x000000303834723c */ /* 0x002fe200000418ff */
[----:B------:R-:W-:-:S02]  /*4b00*/  IADD3 R225, R235, 0x1800, RZ ;  /* 0x00001800ebe17810 */ /* 0x000fc40007ffe0ff */
[C---:B------:R-:W-:Y:S02]  /*4b10*/  IADD3 R223, R235.reuse, 0x2000, RZ ;  /* 0x00002000ebdf7810 */ /* 0x040fe40007ffe0ff */
[C---:B------:R-:W-:Y:S01]  /*4b20*/  IADD3 R222, R235.reuse, 0x2800, RZ ;  /* 0x00002800ebde7810 */ /* 0x040fe20007ffe0ff */
[----:B------:R-:W-:Y:S01]  /*4b30*/  I2F R107, R109 ;  /* 0x0000006d006b7306 */ /* 0x000fe20000201400 */
[C---:B------:R-:W-:Y:S01]  /*4b40*/  IADD3 R221, R235.reuse, 0x3000, RZ ;  /* 0x00003000ebdd7810 */ /* 0x040fe20007ffe0ff */
[C---:B------:R-:W-:Y:S01]  /*4b50*/  HMMA.16816.F32.BF16 R48, R56.reuse, R50, RZ ;  /* 0x000000323830723c */ /* 0x040fe200000418ff */
[C---:B------:R-:W-:Y:S02]  /*4b60*/  IADD3 R220, R235.reuse, 0x3800, RZ ;  /* 0x00003800ebdc7810 */ /* 0x040fe40007ffe0ff */
[C---:B------:R-:W-:Y:S02]  /*4b70*/  IADD3 R219, R235.reuse, 0x4000, RZ ;  /* 0x00004000ebdb7810 */ /* 0x040fe40007ffe0ff */
[C---:B------:R-:W-:Y:S01]  /*4b80*/  IADD3 R218, R235.reuse, 0x4800, RZ ;  /* 0x00004800ebda7810 */ /* 0x040fe20007ffe0ff */
[----:B------:R-:W-:Y:S01]  /*4b90*/  I2F R3, R7 ;  /* 0x0000000700037306 */ /* 0x000fe20000201400 */
[C---:B------:R-:W-:Y:S01]  /*4ba0*/  IADD3 R217, R235.reuse, 0x5000, RZ ;  /* 0x00005000ebd97810 */ /* 0x040fe20007ffe0ff */
[----:B------:R-:W-:Y:S01]  /*4bb0*/  HMMA.16816.F32.BF16 R68, R56, R40, RZ ;  /* 0x000000283844723c */ /* 0x000fe200000418ff */
[----:B------:R-:W-:-:S02]  /*4bc0*/  IADD3 R216, R235, 0x5800, RZ ;  /* 0x00005800ebd87810 */ /* 0x000fc40007ffe0ff */
[C---:B------:R-:W-:Y:S02]  /*4bd0*/  IADD3 R215, R235.reuse, 0x6000, RZ ;  /* 0x00006000ebd77810 */ /* 0x040fe40007ffe0ff */
[C---:B------:R-:W-:Y:S02]  /*4be0*/  IADD3 R214, R235.reuse, 0x6800, RZ ;  /* 0x00006800ebd67810 */ /* 0x040fe40007ffe0ff */
[C---:B------:R-:W-:Y:S01]  /*4bf0*/  IADD3 R213, R235.reuse, 0x7000, RZ ;  /* 0x00007000ebd57810 */ /* 0x040fe20007ffe0ff */
[----:B------:R-:W-:Y:S01]  /*4c00*/  HMMA.16816.F32.BF16 R56, R56, R42, RZ ;  /* 0x0000002a3838723c */ /* 0x000fe200000418ff */
[----:B------:R-:W1:Y:S01]  /*4c10*/  LDSM.16.M88.4 R40, [R235+0x1800] ;  /* 0x00180000eb28783b */ /* 0x000e620000000200 */
[----:B------:R-:W-:-:S06]  /*4c20*/  IADD3 R212, R235, 0x7800, RZ ;  /* 0x00007800ebd47810 */ /* 0x000fcc0007ffe0ff */
[C---:B----4-:R-:W-:Y:S08]  /*4c30*/  HMMA.16816.F32.BF16 R20, R24.reuse, R32, R20 ;  /* 0x000000201814723c */ /* 0x050ff00000041814 */
[C---:B------:R-:W-:Y:S01]  /*4c40*/  HMMA.16816.F32.BF16 R16, R24.reuse, R34, R16 ;  /* 0x000000221810723c */ /* 0x040fe20000041810 */
[----:B------:R-:W2:Y:S07]  /*4c50*/  LDSM.16.M88.4 R32, [R231+0x8800] ;  /* 0x00880000e720783b */ /* 0x000eae0000000200 */
[C---:B---3--:R-:W-:Y:S08]  /*4c60*/  HMMA.16816.F32.BF16 R28, R24.reuse, R8, R28 ;  /* 0x00000008181c723c */ /* 0x048ff0000004181c */
[C---:B------:R-:W-:Y:S01]  /*4c70*/  HMMA.16816.F32.BF16 R36, R24.reuse, R10, R36 ;  /* 0x0000000a1824723c */ /* 0x040fe20000041824 */
[----:B------:R-:W3:Y:S07]  /*4c80*/  LDSM.16.M88.4 R8, [R231+0x9000] ;  /* 0x00900000e708783b */ /* 0x000eee0000000200 */
[C---:B------:R-:W-:Y:S08]  /*4c90*/  HMMA.16816.F32.BF16 R52, R24.reuse, R12, R52 ;  /* 0x0000000c1834723c */ /* 0x040ff00000041834 */
[C---:B------:R-:W-:Y:S01]  /*4ca0*/  HMMA.16816.F32.BF16 R48, R24.reuse, R14, R48 ;  /* 0x0000000e1830723c */ /* 0x040fe20000041830 */
[----:B------:R-:W4:Y:S07]  /*4cb0*/  LDSM.16.M88.4 R12, [R233] ;  /* 0x00000000e90c783b */ /* 0x000f2e0000000200 */
[C---:B-1----:R-:W-:Y:S08]  /*4cc0*/  HMMA.16816.F32.BF16 R68, R24.reuse, R40, R68 ;  /* 0x000000281844723c */ /* 0x042ff00000041844 */
[----:B------:R-:W-:Y:S01]  /*4cd0*/  HMMA.16816.F32.BF16 R56, R24, R42, R56 ;  /* 0x0000002a1838723c */ /* 0x000fe20000041838 */
[----:B------:R-:W1:Y:S04]  /*4ce0*/  LDSM.16.M88.4 R40, [R224+0x1000] ;  /* 0x00100000e028783b */ /* 0x000e680000000200 */
[----:B------:R-:W5:Y:S03]  /*4cf0*/  LDSM.16.M88.4 R24, [R224+0x1800] ;  /* 0x00180000e018783b */ /* 0x000f660000000200 */
[C---:B------:R-:W-:Y:S08]  /*4d00*/  HMMA.16816.F32.BF16 R20, R64.reuse, R76, R20 ;  /* 0x0000004c4014723c */ /* 0x040ff00000041814 */
[C---:B------:R-:W-:Y:S01]  /*4d10*/  HMMA.16816.F32.BF16 R16, R64.reuse, R78, R16 ;  /* 0x0000004e4010723c */ /* 0x040fe20000041810 */
[----:B------:R-:W-:Y:S07]  /*4d20*/  LDSM.16.M88.4 R76, [R235+0x3800] ;  /* 0x00380000eb4c783b */ /* 0x000fee0000000200 */
        /* <DEDUP_REMOVED lines=8> */
[----:B------:R-:W3:Y:S04]  /*4db0*/  LDSM.16.M88.4 R56, [R237+0xa800] ;  /* 0x00a80000ed38783b */ /* 0x000ee80000000200 */
[----:B------:R-:W-:Y:S03]  /*4dc0*/  LDSM.16.M88.4 R72, [R236+0x2000] ;  /* 0x00200000ec48783b */ /* 0x000fe60000000200 */
[C---:B----4-:R-:W-:Y:S08]  /*4dd0*/  HMMA.16816.F32.BF16 R20, R12.reuse, R60, R20 ;  /* 0x0000003c0c14723c */ /* 0x050ff00000041814 */
[C---:B------:R-:W-:Y:S01]  /*4de0*/  HMMA.16816.F32.BF16 R16, R12.reuse, R62, R16 ;  /* 0x0000003e0c10723c */ /* 0x040fe20000041810 */
[----:B------:R-:W-:Y:S07]  /*4df0*/  LDSM.16.M88.4 R60, [R231+0xa800] ;  /* 0x00a80000e73c783b */ /* 0x000fee0000000200 */
[C---:B------:R-:W-:Y:S08]  /*4e00*/  HMMA.16816.F32.BF16 R28, R12.reuse, R44, R28 ;  /* 0x0000002c0c1c723c */ /* 0x040ff0000004181c */
[C---:B------:R-:W-:Y:S01]  /*4e10*/  HMMA.16816.F32.BF16 R36, R12.reuse, R46, R36 ;  /* 0x0000002e0c24723c */ /* 0x040fe20000041824 */
[----:B------:R-:W4:Y:S07]  /*4e20*/  LDSM.16.M88.4 R44, [R237+0xb000] ;  /* 0x00b00000ed2c783b */ /* 0x000f2e0000000200 */
[C---:B-1----:R-:W-:Y:S08]  /*4e30*/  HMMA.16816.F32.BF16 R52, R12.reuse, R40, R52 ;  /* 0x000000280c34723c */ /* 0x042ff00000041834 */
[C---:B------:R-:W-:Y:S01]  /*4e40*/  HMMA.16816.F32.BF16 R48, R12.reuse, R42, R48 ;  /* 0x0000002a0c30723c */ /* 0x040fe20000041830 */
[----:B------:R-:W1:Y:S07]  /*4e50*/  LDSM.16.M88.4 R40, [R237+0xb800] ;  /* 0x00b80000ed28783b */ /* 0x000e6e0000000200 */
[C---:B-----5:R-:W-:Y:S08]  /*4e60*/  HMMA.16816.F32.BF16 R68, R12.reuse, R24, R68 ;  /* 0x000000180c44723c */ /* 0x060ff00000041844 */
[----:B------:R-:W-:Y:S01]  /*4e70*/  HMMA.16816.F32.BF16 R64, R12, R26, R64 ;  /* 0x0000001a0c40723c */ /* 0x000fe20000041840 */
[----:B------:R-:W5:Y:S04]  /*4e80*/  LDSM.16.M88.4 R24, [R235+0x2000] ;  /* 0x00200000eb18783b */ /* 0x000f680000000200 */
[----:B------:R-:W-:Y:S03]  /*4e90*/  LDSM.16.M88.4 R12, [R235+0x3000] ;  /* 0x00300000eb0c783b */ /* 0x000fe60000000200 */
        /* <DEDUP_REMOVED lines=8> */
[----:B------:R-:W-:Y:S07]  /*4f20*/  LDSM.16.M88.4 R44, [R231+0xa000] ;  /* 0x00a00000e72c783b */ /* 0x000fee0000000200 */
[C---:B-1----:R-:W-:Y:S08]  /*4f30*/  HMMA.16816.F32.BF16 R68, R32.reuse, R40, R68 ;  /* 0x000000282044723c */ /* 0x042ff00000041844 */
[----:B------:R-:W-:Y:S01]  /*4f40*/  HMMA.16816.F32.BF16 R64, R32, R42, R64 ;  /* 0x0000002a2040723c */ /* 0x000fe20000041840 */
[----:B------:R-:W1:Y:S04]  /*4f50*/  LDSM.16.M88.4 R32, [R234+0x2000] ;  /* 0x00200000ea20783b */ /* 0x000e680000000200 */
[----:B------:R-:W-:Y:S03]  /*4f60*/  LDSM.16.M88.4 R40, [R233+0x2000] ;  /* 0x00200000e928783b */ /* 0x000fe60000000200 */
        /* <DEDUP_REMOVED lines=26> */
[C---:B------:R-:W-:Y:S08]  /*5110*/  HMMA.16816.F32.BF16 R20, R40.reuse, R24, R20 ;  /* 0x000000182814723c */ /* 0x040ff00000041814 */
[C---:B------:R-:W-:Y:S01]  /*5120*/  HMMA.16816.F32.BF16 R16, R40.reuse, R26, R16 ;  /* 0x0000001a2810723c */ /* 0x040fe20000041810 */
[----:B------:R-:W5:Y:S07]  /*5130*/  LDSM.16.M88.4 R24, [R237+0xd000] ;  /* 0x00d00000ed18783b */ /* 0x000f6e0000000200 */
[C---:B---3--:R-:W-:Y:S08]  /*5140*/  HMMA.16816.F32.BF16 R28, R40.reuse, R12, R28 ;  /* 0x0000000c281c723c */ /* 0x048ff0000004181c */
[C---:B------:R-:W-:Y:S01]  /*5150*/  HMMA.16816.F32.BF16 R36, R40.reuse, R14, R36 ;  /* 0x0000000e2824723c */ /* 0x040fe20000041824 */
[----:B------:R-:W3:Y:S07]  /*5160*/  LDSM.16.M88.4 R12, [R237+0xd800] ;  /* 0x00d80000ed0c783b */ /* 0x000eee0000000200 */
[C---:B-1----:R-:W-:Y:S08]  /*5170*/  HMMA.16816.F32.BF16 R52, R40.reuse, R44, R52 ;  /* 0x0000002c2834723c */ /* 0x042ff00000041834 */
        /* <DEDUP_REMOVED lines=9> */
[C---:B----4-:R-:W-:Y:S08]  /*5210*/  HMMA.16816.F32.BF16 R28, R8.reuse, R32, R28 ;  /* 0x00000020081c723c */ /* 0x050ff0000004181c */
[C---:B------:R-:W-:Y:S01]  /*5220*/  HMMA.16816.F32.BF16 R36, R8.reuse, R34, R36 ;  /* 0x000000220824723c */ /* 0x040fe20000041824 */
[----:B------:R-:W-:Y:S07]  /*5230*/  LDSM.16.M88.4 R32, [R234+0x4000] ;  /* 0x00400000ea20783b */ /* 0x000fee0000000200 */
[C---:B-----5:R-:W-:Y:S08]  /*5240*/  HMMA.16816.F32.BF16 R52, R8.reuse, R24, R52 ;  /* 0x000000180834723c */ /* 0x060ff00000041834 */
        /* <DEDUP_REMOVED lines=10> */
[----:B------:R-:W-:Y:S01]  /*52f0*/  HMMA.16816.F32.BF16 R36, R56, R42, R36 ;  /* 0x0000002a3824723c */ /* 0x000fe20000041824 */
[----:B------:R-:W1:Y:S07]  /*5300*/  LDSM.16.M88.4 R40, [R224+0x4000] ;  /* 0x00400000e028783b */ /* 0x000e6e0000000200 */
[----:B--2---:R-:W-:Y:S08]  /*5310*/  HMMA.16816.F32.BF16 R20, R32, R24, R20 ;  /* 0x000000182014723c */ /* 0x004ff00000041814 */
[C---:B------:R-:W-:Y:S08]  /*5320*/  HMMA.16816.F32.BF16 R52, R56.reuse, R72, R52 ;  /* 0x000000483834723c */ /* 0x040ff00000041834 */
[C---:B------:R-:W-:Y:S01]  /*5330*/  HMMA.16816.F32.BF16 R48, R56.reuse, R74, R48 ;  /* 0x0000004a3830723c */ /* 0x040fe20000041830 */
[----:B------:R-:W-:Y:S07]  /*5340*/  LDSM.16.M88.4 R72, [R237+0xe800] ;  /* 0x00e80000ed48783b */ /* 0x000fee0000000200 */
[C---:B------:R-:W-:Y:S08]  /*5350*/  HMMA.16816.F32.BF16 R68, R56.reuse, R60, R68 ;  /* 0x0000003c3844723c */ /* 0x040ff00000041844 */
[----:B------:R-:W-:Y:S01]  /*5360*/  HMMA.16816.F32.BF16 R64, R56, R62, R64 ;  /* 0x0000003e3840723c */ /* 0x000fe20000041840 */
[----:B------:R-:W-:Y:S04]  /*5370*/  LDSM.16.M88.4 R60, [R238+0x6000] ;  /* 0x00600000ee3c783b */ /* 0x000fe80000000200 */
[----:B------:R-:W-:Y:S03]  /*5380*/  LDSM.16.M88.4 R56, [R237+0xf000] ;  /* 0x00f00000ed38783b */ /* 0x000fe60000000200 */
[C---:B------:R-:W-:Y:S01]  /*5390*/  HMMA.16816.F32.BF16 R16, R32.reuse, R26, R16 ;  /* 0x0000001a2010723c */ /* 0x040fe20000041810 */
[----:B------:R-:W2:Y:S07]  /*53a0*/  LDSM.16.M88.4 R24, [R237+0xe000] ;  /* 0x00e00000ed18783b */ /* 0x000eae0000000200 */
[C---:B---3--:R-:W-:Y:S08]  /*53b0*/  HMMA.16816.F32.BF16 R28, R32.reuse, R12, R28 ;  /* 0x0000000c201c723c */ /* 0x048ff0000004181c */
[----:B------:R-:W-:Y:S01]  /*53c0*/  HMMA.16816.F32.BF16 R36, R32, R14, R36 ;  /* 0x0000000e2024723c */ /* 0x000fe20000041824 */
[----:B------:R-:W3:Y:S07]  /*53d0*/  LDSM.16.M88.4 R12, [R224+0x4800] ;  /* 0x00480000e00c783b */ /* 0x000eee0000000200 */
[----:B-1----:R-:W-:Y:S08]  /*53e0*/  HMMA.16816.F32.BF16 R20, R76, R40, R20 ;  /* 0x000000284c14723c */ /* 0x002ff00000041814 */
[C---:B------:R-:W-:Y:S08]  /*53f0*/  HMMA.16816.F32.BF16 R52, R32.reuse, R8, R52 ;  /* 0x000000082034723c */ /* 0x040ff00000041834 */
[C---:B------:R-:W-:Y:S01]  /*5400*/  HMMA.16816.F32.BF16 R48, R32.reuse, R10, R48 ;  /* 0x0000000a2030723c */ /* 0x040fe20000041830 */
[----:B------:R-:W-:Y:S07]  /*5410*/  LDSM.16.M88.4 R8, [R224+0x5000] ;  /* 0x00500000e008783b */ /* 0x000fee0000000200 */
[C---:B------:R-:W-:Y:S08]  /*5420*/  HMMA.16816.F32.BF16 R68, R32.reuse, R44, R68 ;  /* 0x0000002c2044723c */ /* 0x040ff00000041844 */
[----:B------:R-:W-:Y:S01]  /*5430*/  HMMA.16816.F32.BF16 R64, R32, R46, R64 ;  /* 0x0000002e2040723c */ /* 0x000fe20000041840 */
[----:B------:R-:W-:Y:S04]  /*5440*/  LDSM.16.M88.4 R44, [R236+0x6000] ;  /* 0x00600000ec2c783b */ /* 0x000fe80000000200 */
[----:B------:R-:W1:Y:S03]  /*5450*/  LDSM.16.M88.4 R32, [R235+0x6000] ;  /* 0x00600000eb20783b */ /* 0x000e660000000200 */
[----:B------:R-:W-:Y:S01]  /*5460*/  HMMA.16816.F32.BF16 R16, R76, R42, R16 ;  /* 0x0000002a4c10723c */ /* 0x000fe20000041810 */
[----:B------:R-:W-:Y:S07]  /*5470*/  LDSM.16.M88.4 R40, [R231+0xe000] ;  /* 0x00e00000e728783b */ /* 0x000fee0000000200 */
[----:B--2---:R-:W-:Y:S08]  /*5480*/  HMMA.16816.F32.BF16 R20, R60, R24, R20 ;  /* 0x000000183c14723c */ /* 0x004ff00000041814 */
[C---:B---3--:R-:W-:Y:S08]  /*5490*/  HMMA.16816.F32.BF16 R28, R76.reuse, R12, R28 ;  /* 0x0000000c4c1c723c */ /* 0x048ff0000004181c */
[----:B------:R-:W-:Y:S01]  /*54a0*/  HMMA.16816.F32.BF16 R36, R76, R14, R36 ;  /* 0x0000000e4c24723c */ /* 0x000fe20000041824 */
[----:B------:R-:W2:Y:S07]  /*54b0*/  LDSM.16.M88.4 R12, [R234+0x6000] ;  /* 0x00600000ea0c783b */ /* 0x000eae0000000200 */
[----:B------:R-:W-:Y:S01]  /*54c0*/  HMMA.16816.F32.BF16 R16, R60, R26, R16 ;  /* 0x0000001a3c10723c */ /* 0x000fe20000041810 */
[----:B------:R-:W-:Y:S07]  /*54d0*/  LDSM.16.M88.4 R24, [R224+0x6000] ;  /* 0x00600000e018783b */ /* 0x000fee0000000200 */
[----:B-1----:R-:W-:Y:S08]  /*54e0*/  HMMA.16816.F32.BF16 R20, R44, R32, R20 ;  /* 0x000000202c14723c */ /* 0x002ff00000041814 */
[C---:B------:R-:W-:Y:S08]  /*54f0*/  HMMA.16816.F32.BF16 R52, R76.reuse, R8, R52 ;  /* 0x000000084c34723c */ /* 0x040ff00000041834 */
[----:B------:R-:W-:Y:S01]  /*5500*/  HMMA.16816.F32.BF16 R48, R76, R10, R48 ;  /* 0x0000000a4c30723c */ /* 0x000fe20000041830 */
[----:B------:R-:W1:Y:S07]  /*5510*/  LDSM.16.M88.4 R8, [R233+0x6000] ;  /* 0x00600000e908783b */ /* 0x000e6e0000000200 */
[----:B------:R-:W-:Y:S01]  /*5520*/  HMMA.16816.F32.BF16 R16, R44, R34, R16 ;  /* 0x000000222c10723c */ /* 0x000fe20000041810 */
[----:B------:R-:W3:Y:S07]  /*5530*/  LDSM.16.M88.4 R32, [R231+0xe800] ;  /* 0x00e80000e720783b */ /* 0x000eee0000000200 */
[----:B--2---:R-:W-:Y:S08]  /*5540*/  HMMA.16816.F32.BF16 R20, R12, R40, R20 ;  /* 0x000000280c14723c */ /* 0x004ff00000041814 */
[C---:B------:R-:W-:Y:S08]  /*5550*/  HMMA.16816.F32.BF16 R28, R60.reuse, R72, R28 ;  /* 0x000000483c1c723c */ /* 0x040ff0000004181c */
[----:B------:R-:W-:Y:S01]  /*5560*/  HMMA.16816.F32.BF16 R36, R60, R74, R36 ;  /* 0x0000004a3c24723c */ /* 0x000fe20000041824 */
[----:B------:R-:W2:Y:S07]  /*5570*/  LDSM.16.M88.4 R72, [R224+0x5800] ;  /* 0x00580000e048783b */ /* 0x000eae0000000200 */
[----:B------:R-:W-:Y:S01]  /*5580*/  HMMA.16816.F32.BF16 R16, R12, R42, R16 ;  /* 0x0000002a0c10723c */ /* 0x000fe20000041810 */
[----:B------:R-:W4:Y:S07]  /*5590*/  LDSM.16.M88.4 R40, [R235+0x7000] ;  /* 0x00700000eb28783b */ /* 0x000f2e0000000200 */
[----:B-1----:R-:W-:Y:S08]  /*55a0*/  HMMA.16816.F32.BF16 R20, R8, R24, R20 ;  /* 0x000000180814723c */ /* 0x002ff00000041814 */
[----:B------:R-:W-:Y:S01]  /*55b0*/  HMMA.16816.F32.BF16 R28, R44, R84, R28 ;  /* 0x000000542c1c723c */ /* 0x000fe2000004181c */
[----:B------:R-:W-:Y:S07]  /*55c0*/  I2F R84, R106 ;  /* 0x0000006a00547306 */ /* 0x000fee0000201400 */
[----:B------:R-:W-:Y:S01]  /*55d0*/  HMMA.16816.F32.BF16 R80, R60, R56, R52 ;  /* 0x000000383c50723c */ /* 0x000fe20000041834 */
[----:B------:R-:W1:Y:S01]  /*55e0*/  LDSM.16.M88.4 R52, [R224+0x6800] ;  /* 0x00680000e034783b */ /* 0x000e620000000200 */
[----:B------:R-:W-:Y:S06]  /*55f0*/  I2F R56, R110 ;  /* 0x0000006e00387306 */ /* 0x000fec0000201400 */
[----:B------:R-:W-:Y:S01]  /*5600*/  HMMA.16816.F32.BF16 R16, R8, R26, R16 ;  /* 0x0000001a0810723c */ /* 0x000fe20000041810 */
[----:B------:R-:W5:Y:S01]  /*5610*/  LDSM.16.M88.4 R24, [R231+0xf000] ;  /* 0x00f00000e718783b */ /* 0x000f620000000200 */
[----:B------:R-:W-:Y:S01]  /*5620*/  FMUL.FTZ R20, R20, c[0x0][0x2ec] ;  /* 0x0000bb0014147a20 */ /* 0x000fe20000410000 */
[----:B------:R-:W-:Y:S01]  /*5630*/  I2F R85, R108 ;  /* 0x0000006c00557306 */ /* 0x000fe20000201400 */
[----:B------:R-:W-:-:S02]  /*5640*/  FMUL.FTZ R21, R21, c[0x0][0x2ec] ;  /* 0x0000bb0015157a20 */ /* 0x000fc40000410000 */
[----:B------:R-:W-:Y:S02]  /*5650*/  FMUL.FTZ R22, R22, c[0x0][0x2ec] ;  /* 0x0000bb0016167a20 */ /* 0x000fe40000410000 */
[----:B---3--:R-:W-:Y:S03]  /*5660*/  HMMA.16816.F32.BF16 R28, R12, R32, R28 ;  /* 0x000000200c1c723c */ /* 0x008fe6000004181c */
[----:B------:R-:W3:Y:S05]  /*5670*/  MUFU.TANH R112, R20 ;  /* 0x0000001400707308 */ /* 0x000eea0000002400 */
[----:B--2---:R-:W-:Y:S03]  /*5680*/  HMMA.16816.F32.BF16 R68, R76, R72, R68 ;  /* 0x000000484c44723c */ /* 0x004fe60000041844 */
[----:B------:R-:W-:Y:S05]  /*5690*/  MUFU.TANH R72, R21 ;  /* 0x0000001500487308 */ /* 0x000fea0000002400 */
[----:B----4-:R-:W-:Y:S01]  /*56a0*/  HMMA.16816.F32.BF16 R80, R44, R40, R80 ;  /* 0x000000282c50723c */ /* 0x010fe20000041850 */
[----:B------:R-:W-:-:S02]  /*56b0*/  FMUL.FTZ R16, R16, c[0x0][0x2ec] ;  /* 0x0000bb0010107a20 */ /* 0x000fc40000410000 */
[----:B------:R2:W-:Y:S01]  /*56c0*/  MUFU.TANH R40, R22 ;  /* 0x0000001600287308 */ /* 0x0005e20000002400 */
[----:B------:R-:W-:Y:S02]  /*56d0*/  FMUL.FTZ R17, R17, c[0x0][0x2ec] ;  /* 0x0000bb0011117a20 */ /* 0x000fe40000410000 */
[----:B------:R-:W-:Y:S02]  /*56e0*/  FMUL.FTZ R18, R18, c[0x0][0x2ec] ;  /* 0x0000bb0012127a20 */ /* 0x000fe40000410000 */
[----:B------:R-:W-:Y:S01]  /*56f0*/  FMUL.FTZ R41, R23, c[0x0][0x2ec] ;  /* 0x0000bb0017297a20 */ /* 0x000fe20000410000 */
[----:B-1----:R-:W-:Y:S01]  /*5700*/  HMMA.16816.F32.BF16 R28, R8, R52, R28 ;  /* 0x00000034081c723c */ /* 0x002fe2000004181c */
[----:B------:R-:W-:Y:S01]  /*5710*/  FMUL.FTZ R19, R19, c[0x0][0x2ec] ;  /* 0x0000bb0013137a20 */ /* 0x000fe20000410000 */
[----:B------:R-:W-:Y:S01]  /*5720*/  MUFU.TANH R52, R16 ;  /* 0x0000001000347308 */ /* 0x000fe20000002400 */
[----:B---3--:R-:W-:-:S05]  /*5730*/  FFMA.FTZ R112, R3, UR4, R112 ;  /* 0x0000000403707c23 */ /* 0x008fca0008010070 */
[----:B------:R-:W-:Y:S01]  /*5740*/  HMMA.16816.F32.BF16 R48, R60, R58, R48 ;  /* 0x0000003a3c30723c */ /* 0x000fe20000041830 */
[----:B--2---:R-:W1:Y:S01]  /*5750*/  LDSM.16.M88.4 R20, [R237+0xf800] ;  /* 0x00f80000ed14783b */ /* 0x004e620000000200 */
[----:B------:R-:W-:Y:S06]  /*5760*/  MUFU.TANH R53, R17 ;  /* 0x0000001100357308 */ /* 0x000fec0000002400 */
[----:B-----5:R-:W-:Y:S02]  /*5770*/  HMMA.16816.F32.BF16 R80, R12, R24, R80 ;  /* 0x000000180c50723c */ /* 0x020fe40000041850 */
[----:B------:R-:W-:Y:S06]  /*5780*/  MUFU.TANH R58, R18 ;  /* 0x00000012003a7308 */ /* 0x000fec0000002400 */
[----:B------:R-:W-:Y:S01]  /*5790*/  HMMA.16816.F32.BF16 R64, R76, R74, R64 ;  /* 0x0000004a4c40723c */ /* 0x000fe20000041840 */
[----:B------:R-:W-:Y:S01]  /*57a0*/  FMUL.FTZ R25, R28, c[0x0][0x2ec] ;  /* 0x0000bb001c197a20 */ /* 0x000fe20000410000 */
[----:B------:R2:W-:Y:S01]  /*57b0*/  MUFU.TANH R24, R19 ;  /* 0x0000001300187308 */ /* 0x0005e20000002400 */
[----:B------:R-:W-:-:S02]  /*57c0*/  FMUL.FTZ R28, R29, c[0x0][0x2ec] ;  /* 0x0000bb001d1c7a20 */ /* 0x000fc40000410000 */
[----:B------:R-:W-:-:S03]  /*57d0*/  FMUL.FTZ R29, R30, c[0x0][0x2ec] ;  /* 0x0000bb001e1d7a20 */ /* 0x000fc60000410000 */
[C---:B------:R-:W-:Y:S01]  /*57e0*/  HMMA.16816.F32.BF16 R36, R44.reuse, R86, R36 ;  /* 0x000000562c24723c */ /* 0x040fe20000041824 */
[----:B------:R-:W-:Y:S01]  /*57f0*/  FMUL.FTZ R30, R31, c[0x0][0x2ec] ;  /* 0x0000bb001f1e7a20 */ /* 0x000fe20000410000 */
[----:B------:R-:W3:Y:S05]  /*5800*/  MUFU.TANH R25, R25 ;  /* 0x0000001900197308 */ /* 0x000eea0000002400 */
[----:B------:R-:W-:Y:S01]  /*5810*/  IADD3 R86, R7, 0x38, RZ ;  /* 0x0000003807567810 */ /* 0x000fe20007ffe0ff */
[----:B------:R-:W-:Y:S01]  /*5820*/  HMMA.16816.F32.BF16 R48, R44, R42, R48 ;  /* 0x0000002a2c30723c */ /* 0x000fe20000041830 */
[----:B--2---:R-:W2:Y:S01]  /*5830*/  LDSM.16.M88.4 R16, [R235+0x7800] ;  /* 0x00780000eb10783b */ /* 0x004ea20000000200 */
[----:B------:R-:W4:Y:S06]  /*5840*/  MUFU.TANH R29, R29 ;  /* 0x0000001d001d7308 */ /* 0x000f2c0000002400 */
[----:B-1----:R-:W-:Y:S01]  /*5850*/  HMMA.16816.F32.BF16 R68, R60, R20, R68 ;  /* 0x000000143c44723c */ /* 0x002fe20000041844 */
[----:B---3--:R-:W-:Y:S01]  /*5860*/  FFMA.FTZ R5, R94, UR4, R25 ;  /* 0x000000045e057c23 */ /* 0x008fe20008010019 */
[----:B------:R-:W-:Y:S04]  /*5870*/  MUFU.TANH R41, R41 ;  /* 0x0000002900297308 */ /* 0x000fe80000002400 */
[----:B------:R-:W-:-:S02]  /*5880*/  FSEL R5, R5, -INF , !P2 ;  /* 0xff80000005057808 */ /* 0x000fc40005000000 */
[----:B------:R-:W-:Y:S01]  /*5890*/  HMMA.16816.F32.BF16 R64, R60, R22, R64 ;  /* 0x000000163c40723c */ /* 0x000fe20000041840 */
[----:B------:R-:W1:Y:S01]  /*58a0*/  LDSM.16.M88.4 R20, [R231+0xf800] ;  /* 0x00f80000e714783b */ /* 0x000e620000000200 */
[----:B------:R-:W-:Y:S01]  /*58b0*/  MUFU.TANH R28, R28 ;  /* 0x0000001c001c7308 */ /* 0x000fe20000002400 */
[----:B----4-:R-:W-:Y:S01]  /*58c0*/  FFMA.FTZ R29, R94, UR4, R29 ;  /* 0x000000045e1d7c23 */ /* 0x010fe2000801001d */
[----:B------:R-:W-:-:S04]  /*58d0*/  ISETP.GE.AND P2, PT, R101, R200, PT ;  /* 0x000000c86500720c */ /* 0x000fc80003f46270 */
[C---:B------:R-:W-:Y:S01]  /*58e0*/  HMMA.16816.F32.BF16 R36, R12.reuse, R34, R36 ;  /* 0x000000220c24723c */ /* 0x040fe20000041824 */
[----:B------:R-:W3:Y:S01]  /*58f0*/  LDSM.16.M88.4 R32, [R224+0x7000] ;  /* 0x00700000e020783b */ /* 0x000ee20000000200 */
[----:B------:R-:W-:Y:S06]  /*5900*/  MUFU.TANH R30, R30 ;  /* 0x0000001e001e7308 */ /* 0x000fec0000002400 */
[----:B------:R-:W-:Y:S02]  /*5910*/  HMMA.16816.F32.BF16 R48, R12, R26, R48 ;  /* 0x0000001a0c30723c */ /* 0x000fe40000041830 */
[----:B------:R-:W-:Y:S06]  /*5920*/  I2F R57, R86 ;  /* 0x0000005600397306 */ /* 0x000fec0000201400 */
[C---:B--2---:R-:W-:Y:S02]  /*5930*/  HMMA.16816.F32.BF16 R68, R44.reuse, R16, R68 ;  /* 0x000000102c44723c */ /* 0x044fe40000041844 */
[----:B------:R-:W-:Y:S06]  /*5940*/  I2F R87, R111 ;  /* 0x0000006f00577306 */ /* 0x000fec0000201400 */
[----:B------:R-:W-:Y:S01]  /*5950*/  HMMA.16816.F32.BF16 R64, R44, R18, R64 ;  /* 0x000000122c40723c */ /* 0x000fe20000041840 */
[----:B------:R-:W2:Y:S01]  /*5960*/  LDSM.16.M88.4 R16, [R224+0x7800] ;  /* 0x00780000e010783b */ /* 0x000ea20000000200 */
[----:B------:R-:W-:-:S06]  /*5970*/  DEPBAR.LE SB0, 0x0 ;  /* 0x000080000000791a */ /* 0x000fcc0000000000 */
[----:B------:R-:W-:Y:S08]  /*5980*/  HMMA.16816.F32.BF16 R36, R8, R54, R36 ;  /* 0x000000360824723c */ /* 0x000ff00000041824 */
[----:B-1----:R-:W-:Y:S07]  /*5990*/  HMMA.16816.F32.BF16 R68, R12, R20, R68 ;  /* 0x000000140c44723c */ /* 0x002fee0000041844 */
[----:B------:R-:W-:Y:S01]  /*59a0*/  FFMA.FTZ R20, R88, UR4, R72 ;  /* 0x0000000458147c23 */ /* 0x000fe20008010048 */
[----:B---3--:R-:W-:Y:S01]  /*59b0*/  HMMA.16816.F32.BF16 R80, R8, R32, R80 ;  /* 0x000000200850723c */ /* 0x008fe20000041850 */
[----:B------:R-:W-:-:S03]  /*59c0*/  FFMA.FTZ R21, R90, UR4, R52 ;  /* 0x000000045a157c23 */ /* 0x000fc60008010034 */
[----:B------:R-:W-:Y:S02]  /*59d0*/  FSEL R20, R20, -INF , !P6 ;  /* 0xff80000014147808 */ /* 0x000fe40007000000 */
[-C--:B------:R-:W-:Y:S02]  /*59e0*/  ISETP.GE.AND P6, PT, R95, R200.reuse, PT ;  /* 0x000000c85f00720c */ /* 0x080fe40003fc6270 */
[----:B------:R-:W-:Y:S01]  /*59f0*/  HMMA.16816.F32.BF16 R64, R12, R22, R64 ;  /* 0x000000160c40723c */ /* 0x000fe20000041840 */
[----:B------:R-:W-:Y:S01]  /*5a00*/  FMUL.FTZ R27, R38, c[0x0][0x2ec] ;  /* 0x0000bb00261b7a20 */ /* 0x000fe20000410000 */
[----:B------:R-:W-:Y:S01]  /*5a10*/  FSEL R21, R21, -INF , !P4 ;  /* 0xff80000015157808 */ /* 0x000fe20006000000 */
[----:B------:R-:W-:Y:S01]  /*5a20*/  FMUL.FTZ R31, R36, c[0x0][0x2ec] ;  /* 0x0000bb00241f7a20 */ /* 0x000fe20000410000 */
[----:B------:R-:W-:Y:S01]  /*5a30*/  ISETP.GE.AND P4, PT, R97, R200, PT ;  /* 0x000000c86100720c */ /* 0x000fe20003f86270 */
[----:B------:R-:W-:Y:S02]  /*5a40*/  FMUL.FTZ R37, R37, c[0x0][0x2ec] ;  /* 0x0000bb0025257a20 */ /* 0x000fe40000410000 */
[----:B------:R-:W1:Y:S01]  /*5a50*/  MUFU.TANH R27, R27 ;  /* 0x0000001b001b7308 */ /* 0x000e620000002400 */
[----:B------:R-:W-:Y:S01]  /*5a60*/  HMMA.16816.F32.BF16 R48, R8, R34, R48 ;  /* 0x000000220830723c */ /* 0x000fe20000041830 */
[----:B------:R-:W-:-:S02]  /*5a70*/  FMUL.FTZ R32, R39, c[0x0][0x2ec] ;  /* 0x0000bb0027207a20 */ /* 0x000fc40000410000 */
[C---:B------:R-:W-:Y:S02]  /*5a80*/  FFMA.FTZ R22, R92.reuse, UR4, R53 ;  /* 0x000000045c167c23 */ /* 0x040fe40008010035 */
[----:B------:R-:W-:Y:S02]  /*5a90*/  FFMA.FTZ R15, R92, UR4, R24 ;  /* 0x000000045c0f7c23 */ /* 0x000fe40008010018 */
[----:B------:R-:W-:Y:S01]  /*5aa0*/  MUFU.TANH R31, R31 ;  /* 0x0000001f001f7308 */ /* 0x000fe20000002400 */
[C---:B--2---:R-:W-:Y:S01]  /*5ab0*/  HMMA.16816.F32.BF16 R68, R8.reuse, R16, R68 ;  /* 0x000000100844723c */ /* 0x044fe20000041844 */
[----:B------:R-:W-:Y:S01]  /*5ac0*/  FMUL.FTZ R33, R80, c[0x0][0x2ec] ;  /* 0x0000bb0050217a20 */ /* 0x000fe20000410000 */
[----:B------:R-:W-:Y:S01]  /*5ad0*/  FSEL R22, R22, -INF , !P0 ;  /* 0xff80000016167808 */ /* 0x000fe20004000000 */
[----:B------:R-:W-:Y:S01]  /*5ae0*/  FMUL.FTZ R35, R83, c[0x0][0x2ec] ;  /* 0x0000bb0053237a20 */ /* 0x000fe20000410000 */
[----:B------:R-:W-:Y:S01]  /*5af0*/  ISETP.GE.AND P0, PT, R99, R200, PT ;  /* 0x000000c86300720c */ /* 0x000fe20003f06270 */
[----:B------:R-:W-:Y:S01]  /*5b00*/  FMUL.FTZ R36, R82, c[0x0][0x2ec] ;  /* 0x0000bb0052247a20 */ /* 0x000fe20000410000 */
[----:B------:R-:W-:Y:S01]  /*5b10*/  FSEL R15, R15, -INF , !P5 ;  /* 0xff8000000f0f7808 */ /* 0x000fe20006800000 */
[----:B------:R-:W2:Y:S01]  /*5b20*/  MUFU.TANH R33, R33 ;  /* 0x0000002100217308 */ /* 0x000ea20000002400 */
[----:B------:R-:W-:Y:S01]  /*5b30*/  HMMA.16816.F32.BF16 R64, R8, R18, R64 ;  /* 0x000000120840723c */ /* 0x000fe20000041840 */
[----:B------:R-:W-:Y:S01]  /*5b40*/  FMUL.FTZ R34, R81, c[0x0][0x2ec] ;  /* 0x0000bb0051227a20 */ /* 0x000fe20000410000 */
[----:B------:R-:W-:Y:S01]  /*5b50*/  ISETP.GE.AND P5, PT, R101, R201, PT ;  /* 0x000000c96500720c */ /* 0x000fe20003fa6270 */
[----:B-1----:R-:W-:-:S02]  /*5b60*/  FFMA.FTZ R13, R98, UR4, R27 ;  /* 0x00000004620d7c23 */ /* 0x002fc4000801001b */
[----:B------:R-:W-:Y:S02]  /*5b70*/  FFMA.FTZ R16, R88, UR4, R41 ;  /* 0x0000000458107c23 */ /* 0x000fe40008010029 */
[----:B------:R-:W-:Y:S01]  /*5b80*/  MUFU.TANH R35, R35 ;  /* 0x0000002300237308 */ /* 0x000fe20000002400 */
[----:B------:R-:W-:Y:S01]  /*5b90*/  FMUL.FTZ R23, R48, c[0x0][0x2ec] ;  /* 0x0000bb0030177a20 */ /* 0x000fe20000410000 */
[----:B------:R-:W-:Y:S01]  /*5ba0*/  FSEL R8, R29, -INF , !P6 ;  /* 0xff8000001d087808 */ /* 0x000fe20007000000 */
[----:B------:R-:W-:Y:S01]  /*5bb0*/  FMUL.FTZ R38, R50, c[0x0][0x2ec] ;  /* 0x0000bb0032267a20 */ /* 0x000fe20000410000 */
[-C--:B------:R-:W-:Y:S01]  /*5bc0*/  ISETP.GE.AND P6, PT, R103, R201.reuse, PT ;  /* 0x000000c96700720c */ /* 0x080fe20003fc6270 */
[----:B------:R-:W-:Y:S01]  /*5bd0*/  FMUL.FTZ R51, R51, c[0x0][0x2ec] ;  /* 0x0000bb0033337a20 */ /* 0x000fe20000410000 */
[----:B------:R-:W-:Y:S01]  /*5be0*/  FSEL R13, R13, -INF , !P0 ;  /* 0xff8000000d0d7808 */ /* 0x000fe20004000000 */
[----:B------:R-:W-:Y:S01]  /*5bf0*/  FFMA.FTZ R17, R90, UR4, R58 ;  /* 0x000000045a117c23 */ /* 0x000fe2000801003a */
[----:B------:R-:W1:Y:S01]  /*5c00*/  MUFU.TANH R23, R23 ;  /* 0x0000001700177308 */ /* 0x000e620000002400 */
[----:B------:R-:W-:Y:S01]  /*5c10*/  FMUL.FTZ R25, R71, c[0x0][0x2ec] ;  /* 0x0000bb0047197a20 */ /* 0x000fe20000410000 */
[-C--:B------:R-:W-:Y:S01]  /*5c20*/  ISETP.GE.AND P0, PT, R106, R201.reuse, PT ;  /* 0x000000c96a00720c */ /* 0x080fe20003f06270 */
[----:B--2---:R-:W-:Y:S01]  /*5c30*/  FFMA.FTZ R33, R102, UR4, R33 ;  /* 0x0000000466217c23 */ /* 0x004fe20008010021 */
[----:B------:R-:W-:Y:S01]  /*5c40*/  FSEL R16, R16, -INF , !P3 ;  /* 0xff80000010107808 */ /* 0x000fe20005800000 */
[----:B------:R-:W-:Y:S01]  /*5c50*/  FMUL.FTZ R68, R68, c[0x0][0x2ec] ;  /* 0x0000bb0044447a20 */ /* 0x000fe20000410000 */
[-C--:B------:R-:W-:Y:S01]  /*5c60*/  ISETP.GE.AND P3, PT, R97, R201.reuse, PT ;  /* 0x000000c96100720c */ /* 0x080fe20003f66270 */
[----:B------:R-:W-:Y:S01]  /*5c70*/  FMUL.FTZ R18, R69, c[0x0][0x2ec] ;  /* 0x0000bb0045127a20 */ /* 0x000fe20000410000 */
[----:B------:R-:W2:Y:S01]  /*5c80*/  MUFU.TANH R25, R25 ;  /* 0x0000001900197308 */ /* 0x000ea20000002400 */
[----:B------:R-:W-:Y:S01]  /*5c90*/  FMUL.FTZ R19, R70, c[0x0][0x2ec] ;  /* 0x0000bb0046137a20 */ /* 0x000fe20000410000 */
[----:B------:R-:W-:Y:S01]  /*5ca0*/  FSEL R186, R33, -INF , !P6 ;  /* 0xff80000021ba7808 */ /* 0x000fe20007000000 */
[----:B------:R-:W-:Y:S01]  /*5cb0*/  FMUL.FTZ R33, R65, c[0x0][0x2ec] ;  /* 0x0000bb0041217a20 */ /* 0x000fe20000410000 */
[----:B------:R-:W-:Y:S01]  /*5cc0*/  FSEL R17, R17, -INF , !P1 ;  /* 0xff80000011117808 */ /* 0x000fe20004800000 */
[----:B------:R-:W-:Y:S01]  /*5cd0*/  FMUL.FTZ R64, R64, c[0x0][0x2ec] ;  /* 0x0000bb0040407a20 */ /* 0x000fe20000410000 */
[----:B------:R-:W-:Y:S01]  /*5ce0*/  ISETP.GE.AND P1, PT, R99, R201, PT ;  /* 0x000000c96300720c */ /* 0x000fe20003f26270 */
[----:B------:R-:W-:Y:S01]  /*5cf0*/  FMUL.FTZ R66, R66, c[0x0][0x2ec] ;  /* 0x0000bb0042427a20 */ /* 0x000fe20000410000 */
[----:B------:R3:W4:Y:S01]  /*5d00*/  MUFU.TANH R26, R37 ;  /* 0x00000025001a7308 */ /* 0x0007220000002400 */
[----:B-1----:R-:W-:Y:S01]  /*5d10*/  FFMA.FTZ R23, R84, UR4, R23 ;  /* 0x0000000454177c23 */ /* 0x002fe20008010017 */
[----:B------:R-:W-:Y:S01]  /*5d20*/  ISETP.GE.AND P6, PT, R108, R200, PT ;  /* 0x000000c86c00720c */ /* 0x000fe20003fc6270 */
[----:B------:R-:W-:-:S02]  /*5d30*/  FMUL.FTZ R67, R67, c[0x0][0x2ec] ;  /* 0x0000bb0043437a20 */ /* 0x000fc40000410000 */
[----:B------:R-:W-:Y:S01]  /*5d40*/  FFMA.FTZ R10, R96, UR4, R28 ;  /* 0x00000004600a7c23 */ /* 0x000fe2000801001c */
[----:B------:R-:W-:Y:S01]  /*5d50*/  FSEL R188, R23, -INF , !P0 ;  /* 0xff80000017bc7808 */ /* 0x000fe20004000000 */
[----:B------:R-:W-:Y:S01]  /*5d60*/  FFMA.FTZ R194, R104, UR4, R35 ;  /* 0x0000000468c27c23 */ /* 0x000fe20008010023 */
[----:B------:R-:W1:Y:S01]  /*5d70*/  MUFU.TANH R36, R36 ;  /* 0x0000002400247308 */ /* 0x000e620000002400 */
[----:B--2---:R-:W-:Y:S01]  /*5d80*/  FFMA.FTZ R25, R56, UR4, R25 ;  /* 0x0000000438197c23 */ /* 0x004fe20008010019 */
[-C--:B------:R-:W-:Y:S01]  /*5d90*/  ISETP.GE.AND P0, PT, R110, R200.reuse, PT ;  /* 0x000000c86e00720c */ /* 0x080fe20003f06270 */
[----:B------:R-:W-:Y:S01]  /*5da0*/  FFMA.FTZ R14, R96, UR4, R30 ;  /* 0x00000004600e7c23 */ /* 0x000fe2000801001e */
[----:B------:R-:W-:Y:S01]  /*5db0*/  FSEL R10, R10, -INF , !P3 ;  /* 0xff8000000a0a7808 */ /* 0x000fe20005800000 */
[----:B------:R-:W-:Y:S01]  /*5dc0*/  FFMA.FTZ R6, R98, UR4, R31 ;  /* 0x0000000462067c23 */ /* 0x000fe2000801001f */
[----:B------:R-:W-:Y:S01]  /*5dd0*/  ISETP.GE.AND P3, PT, R103, R200, PT ;  /* 0x000000c86700720c */ /* 0x000fe20003f66270 */
[----:B---3--:R-:W-:Y:S01]  /*5de0*/  FMUL.FTZ R37, R49, c[0x0][0x2ec] ;  /* 0x0000bb0031257a20 */ /* 0x008fe20000410000 */
[----:B------:R-:W2:Y:S01]  /*5df0*/  MUFU.TANH R32, R32 ;  /* 0x0000002000207308 */ /* 0x000ea20000002400 */
[----:B------:R-:W-:Y:S01]  /*5e00*/  FSEL R195, R25, -INF , !P0 ;  /* 0xff80000019c37808 */ /* 0x000fe20004000000 */
[----:B----4-:R-:W-:Y:S01]  /*5e10*/  FFMA.FTZ R9, R100, UR4, R26 ;  /* 0x0000000464097c23 */ /* 0x010fe2000801001a */
[----:B------:R-:W-:-:S02]  /*5e20*/  FSEL R14, R14, -INF , !P4 ;  /* 0xff8000000e0e7808 */ /* 0x000fc40006000000 */
[----:B------:R-:W-:Y:S01]  /*5e30*/  FSEL R6, R6, -INF , !P1 ;  /* 0xff80000006067808 */ /* 0x000fe20004800000 */
[----:B-1----:R-:W-:Y:S02]  /*5e40*/  FFMA.FTZ R36, R102, UR4, R36 ;  /* 0x0000000466247c23 */ /* 0x002fe40008010024 */
[----:B------:R-:W1:Y:S01]  /*5e50*/  MUFU.TANH R34, R34 ;  /* 0x0000002200227308 */ /* 0x000e620000002400 */
[----:B------:R-:W-:Y:S02]  /*5e60*/  PLOP3.LUT P0, PT, PT, PT, UP0, 0x80, 0x0 ;  /* 0x000000000000781c */ /* 0x000fe40003f0f008 */
[CC--:B------:R-:W-:Y:S02]  /*5e70*/  ISETP.GE.AND P4, PT, R105.reuse, R201.reuse, PT ;  /* 0x000000c96900720c */ /* 0x0c0fe40003f86270 */
[----:B------:R-:W-:Y:S02]  /*5e80*/  ISETP.GE.AND P1, PT, R105, R200, PT ;  /* 0x000000c86900720c */ /* 0x000fe40003f26270 */
[----:B------:R-:W-:Y:S01]  /*5e90*/  FSEL R193, R36, -INF , !P3 ;  /* 0xff80000024c17808 */ /* 0x000fe20005800000 */
[----:B------:R-:W3:Y:S01]  /*5ea0*/  MUFU.TANH R24, R51 ;  /* 0x0000003300187308 */ /* 0x000ee20000002400 */
[----:B--2---:R-:W-:Y:S01]  /*5eb0*/  FFMA.FTZ R12, R100, UR4, R32 ;  /* 0x00000004640c7c23 */ /* 0x004fe20008010020 */
[----:B------:R-:W-:-:S02]  /*5ec0*/  ISETP.GE.AND P3, PT, R109, R201, PT ;  /* 0x000000c96d00720c */ /* 0x000fc40003f66270 */
[----:B------:R-:W-:Y:S02]  /*5ed0*/  FSEL R9, R9, -INF , !P5 ;  /* 0xff80000009097808 */ /* 0x000fe40006800000 */
[----:B------:R-:W-:Y:S02]  /*5ee0*/  FSEL R12, R12, -INF , !P2 ;  /* 0xff8000000c0c7808 */ /* 0x000fe40005000000 */
[----:B------:R-:W2:Y:S01]  /*5ef0*/  MUFU.TANH R11, R68 ;  /* 0x00000044000b7308 */ /* 0x000ea20000002400 */
[----:B-1----:R-:W-:Y:S01]  /*5f00*/  FFMA.FTZ R34, R104, UR4, R34 ;  /* 0x0000000468227c23 */ /* 0x002fe20008010022 */
[----:B------:R-:W-:Y:S02]  /*5f10*/  FSEL R194, R194, -INF , !P1 ;  /* 0xff800000c2c27808 */ /* 0x000fe40004800000 */
[----:B------:R-:W-:Y:S02]  /*5f20*/  ISETP.GE.AND P5, PT, R106, R200, PT ;  /* 0x000000c86a00720c */ /* 0x000fe40003fa6270 */
[----:B------:R-:W-:-:S02]  /*5f30*/  FSEL R187, R34, -INF , !P4 ;  /* 0xff80000022bb7808 */ /* 0x000fc40006000000 */
[----:B------:R-:W1:Y:S01]  /*5f40*/  MUFU.TANH R37, R37 ;  /* 0x0000002500257308 */ /* 0x000e620000002400 */
[----:B---3--:R-:W-:Y:S01]  /*5f50*/  FFMA.FTZ R24, R85, UR4, R24 ;  /* 0x0000000455187c23 */ /* 0x008fe20008010018 */
[-C--:B------:R-:W-:Y:S02]  /*5f60*/  ISETP.GE.AND P2, PT, R108, R201.reuse, PT ;  /* 0x000000c96c00720c */ /* 0x080fe40003f46270 */
[----:B------:R-:W-:Y:S02]  /*5f70*/  ISETP.GE.AND P4, PT, R109, R200, PT ;  /* 0x000000c86d00720c */ /* 0x000fe40003f86270 */
[----:B------:R-:W-:Y:S02]  /*5f80*/  ISETP.GE.AND P1, PT, R110, R201, PT ;  /* 0x000000c96e00720c */ /* 0x000fe40003f26270 */
[----:B------:R-:W3:Y:S01]  /*5f90*/  MUFU.TANH R38, R38 ;  /* 0x0000002600267308 */ /* 0x000ee20000002400 */
[----:B--2---:R-:W-:Y:S01]  /*5fa0*/  FFMA.FTZ R11, R107, UR4, R11 ;  /* 0x000000046b0b7c23 */ /* 0x004fe2000801000b */
[----:B------:R-:W-:-:S02]  /*5fb0*/  FSEL R197, R24, -INF , !P6 ;  /* 0xff80000018c57808 */ /* 0x000fc40007000000 */
[----:B------:R-:W-:Y:S02]  /*5fc0*/  ISETP.GE.AND P6, PT, R7, R201, PT ;  /* 0x000000c90700720c */ /* 0x000fe40003fc6270 */
[----:B------:R-:W-:Y:S02]  /*5fd0*/  FSEL R199, R11, -INF , !P3 ;  /* 0xff8000000bc77808 */ /* 0x000fe40005800000 */
[----:B------:R-:W2:Y:S01]  /*5fe0*/  MUFU.TANH R18, R18 ;  /* 0x0000001200127308 */ /* 0x000ea20000002400 */
[----:B-1----:R-:W-:Y:S01]  /*5ff0*/  FFMA.FTZ R37, R85, UR4, R37 ;  /* 0x0000000455257c23 */ /* 0x002fe20008010025 */
[----:B------:R-:W-:Y:S01]  /*6000*/  ISETP.GE.AND P3, PT, R7, R200, PT ;  /* 0x000000c80700720c */ /* 0x000fe20003f66270 */
[----:B------:R-:W-:Y:S01]  /*6010*/  FFMA.FTZ R7, R3, UR4, R40 ;  /* 0x0000000403077c23 */ /* 0x000fe20008010028 */
[----:B------:R-:W-:Y:S02]  /*6020*/  FSEL R3, R112, -INF , !P6 ;  /* 0xff80000070037808 */ /* 0x000fe40007000000 */
[----:B------:R-:W-:-:S02]  /*6030*/  FSEL R192, R37, -INF , !P2 ;  /* 0xff80000025c07808 */ /* 0x000fc40005000000 */
[----:B------:R-:W1:Y:S01]  /*6040*/  MUFU.TANH R19, R19 ;  /* 0x0000001300137308 */ /* 0x000e620000002400 */
[----:B---3--:R-:W-:Y:S01]  /*6050*/  FFMA.FTZ R38, R84, UR4, R38 ;  /* 0x0000000454267c23 */ /* 0x008fe20008010026 */
[----:B------:R-:W-:Y:S02]  /*6060*/  ISETP.GE.AND P2, PT, R86, R200, PT ;  /* 0x000000c85600720c */ /* 0x000fe40003f46270 */
[----:B------:R-:W-:Y:S02]  /*6070*/  FSEL R7, R7, -INF , !P3 ;  /* 0xff80000007077808 */ /* 0x000fe40005800000 */
[----:B------:R-:W-:Y:S02]  /*6080*/  FSEL R196, R38, -INF , !P5 ;  /* 0xff80000026c47808 */ /* 0x000fe40006800000 */
[----:B------:R-:W3:Y:S01]  /*6090*/  MUFU.TANH R35, R64 ;  /* 0x0000004000237308 */ /* 0x000ee20000002400 */
[----:B--2---:R-:W-:Y:S01]  /*60a0*/  FFMA.FTZ R18, R56, UR4, R18 ;  /* 0x0000000438127c23 */ /* 0x004fe20008010012 */
[----:B------:R-:W-:Y:S01]  /*60b0*/  BAR.SYNC.DEFER_BLOCKING 0x0 ;  /* 0x0000000000007b1d */ /* 0x000fe20000010000 */
[----:B------:R-:W-:-:S03]  /*60c0*/  ISETP.GE.AND P5, PT, R86, R201, PT ;  /* 0x000000c95600720c */ /* 0x000fc60003fa6270 */
[----:B------:R-:W-:Y:S02]  /*60d0*/  FSEL R198, R18, -INF , !P1 ;  /* 0xff80000012c67808 */ /* 0x000fe40004800000 */
[----:B------:R-:W2:Y:S01]  /*60e0*/  MUFU.TANH R33, R33 ;  /* 0x0000002100217308 */ /* 0x000ea20000002400 */
[----:B-1----:R-:W-:Y:S01]  /*60f0*/  FFMA.FTZ R19, R107, UR4, R19 ;  /* 0x000000046b137c23 */ /* 0x002fe20008010013 */
[----:B------:R-:W-:-:S04]  /*6100*/  ISETP.GE.AND P1, PT, R111, R200, PT ;  /* 0x000000c86f00720c */ /* 0x000fc80003f26270 */
[----:B------:R-:W-:Y:S02]  /*6110*/  FSEL R32, R19, -INF , !P4 ;  /* 0xff80000013207808 */ /* 0x000fe40006000000 */
[----:B------:R-:W1:Y:S01]  /*6120*/  MUFU.TANH R190, R66 ;  /* 0x0000004200be7308 */ /* 0x000e620000002400 */
[----:B---3--:R-:W-:Y:S01]  /*6130*/  FFMA.FTZ R35, R57, UR4, R35 ;  /* 0x0000000439237c23 */ /* 0x008fe20008010023 */
[----:B------:R-:W-:-:S04]  /*6140*/  ISETP.GE.AND P4, PT, R111, R201, PT ;  /* 0x000000c96f00720c */ /* 0x000fc80003f86270 */
[----:B------:R-:W-:Y:S02]  /*6150*/  FSEL R35, R35, -INF , !P5 ;  /* 0xff80000023237808 */ /* 0x000fe40006800000 */
[----:B------:R-:W3:Y:S01]  /*6160*/  MUFU.TANH R189, R67 ;  /* 0x0000004300bd7308 */ /* 0x000ee20000002400 */
[----:B--2---:R-:W-:-:S05]  /*6170*/  FFMA.FTZ R33, R87, UR4, R33 ;  /* 0x0000000457217c23 */ /* 0x004fca0008010021 */
[----:B------:R-:W-:Y:S01]  /*6180*/  FSEL R33, R33, -INF , !P4 ;  /* 0xff80000021217808 */ /* 0x000fe20006000000 */
[----:B-1----:R-:W-:-:S05]  /*6190*/  FFMA.FTZ R190, R57, UR4, R190 ;  /* 0x0000000439be7c23 */ /* 0x002fca00080100be */
[----:B------:R-:W-:Y:S01]  /*61a0*/  FSEL R190, R190, -INF , !P2 ;  /* 0xff800000bebe7808 */ /* 0x000fe20005000000 */
[----:B---3--:R-:W-:-:S05]  /*61b0*/  FFMA.FTZ R189, R87, UR4, R189 ;  /* 0x0000000457bd7c23 */ /* 0x008fca00080100bd */
        /* <DEDUP_REMOVED lines=8> */
[----:B------:R-:W-:-:S04]  /*6240*/  IABS R18, R18 ;  /* 0x0000001200127213 */ /* 0x000fc80000000000 */
[----:B------:R-:W2:Y:S01]  /*6250*/  R2UR UR9, R18 ;  /* 0x00000000120973c2 */ /* 0x000ea200000e0000 */
[----:B-1----:R-:W1:Y:S02]  /*6260*/  MUFU.RCP R11, R11 ;  /* 0x0000000b000b7308 */ /* 0x002e640000001000 */
[----:B-1----:R-:W-:-:S06]  /*6270*/  IADD3 R11, R11, 0xffffffe, RZ ;  /* 0x0ffffffe0b0b7810 */ /* 0x002fcc0007ffe0ff */
[----:B------:R-:W1:Y:S02]  /*6280*/  F2I.FTZ.U32.TRUNC.NTZ R11, R11 ;  /* 0x0000000b000b7305 */ /* 0x000e64000021f000 */
[----:B-1----:R1:W3:Y:S02]  /*6290*/  R2UR UR19, R11 ;  /* 0x000000000b1373c2 */ /* 0x0022e400000e0000 */
[----:B-1----:R-:W-:Y:S01]  /*62a0*/  IMAD.U32 R11, RZ, RZ, UR14 ;  /* 0x0000000eff0b7e24 */ /* 0x002fe2000f8e00ff */
[----:B---3--:R-:W-:-:S04]  /*62b0*/  UIADD3 UR5, URZ, -UR19, URZ ;  /* 0x800000133f057290 */ /* 0x008fc8000fffe03f */
[----:B------:R-:W-:Y:S01]  /*62c0*/  IABS R11, R11 ;  /* 0x0000000b000b7213 */ /* 0x000fe20000000000 */
[----:B------:R-:W-:-:S03]  /*62d0*/  UIMAD UR5, UR5, UR13, URZ ;  /* 0x0000000d050572a4 */ /* 0x000fc6000f8e023f */
[----:B------:R-:W1:Y:S01]  /*62e0*/  R2UR UR6, R11 ;  /* 0x000000000b0673c2 */ /* 0x000e6200000e0000 */
[----:B------:R-:W-:-:S04]  /*62f0*/  UIMAD.WIDE.U32 UR18, UR19, UR5, UR18 ;  /* 0x00000005131272a5 */ /* 0x000fc8000f8e0012 */
[----:B--2---:R-:W-:-:S07]  /*6300*/  UIMAD.WIDE.U32 UR22, UR19, UR9, URZ ;  /* 0x00000009131672a5 */ /* 0x004fce000f8e003f */
[----:B------:R-:W-:Y:S02]  /*6310*/  UMOV UR15, UR23 ;  /* 0x00000017000f7c82 */ /* 0x000fe40008000000 */
[----:B------:R-:W-:-:S04]  /*6320*/  UIADD3 UR7, -UR15, URZ, URZ ;  /* 0x0000003f0f077290 */ /* 0x000fc8000fffe13f */
[----:B------:R-:W-:-:S04]  /*6330*/  UIMAD UR7, UR13, UR7, UR9 ;  /* 0x000000070d0772a4 */ /* 0x000fc8000f8e0209 */
[----:B------:R-:W-:Y:S02]  /*6340*/  UISETP.GT.U32.AND UP2, UPT, UR13, UR7, UPT ;  /* 0x000000070d00728c */ /* 0x000fe4000bf44070 */
[----:B-1----:R-:W-:-:S07]  /*6350*/  UIMAD.WIDE.U32 UR18, UR19, UR6, URZ ;  /* 0x00000006131272a5 */ /* 0x002fce000f8e003f */
[----:B------:R-:W-:Y:S02]  /*6360*/  UMOV UR11, UR19 ;  /* 0x00000013000b7c82 */ /* 0x000fe40008000000 */
[----:B------:R-:W-:Y:S02]  /*6370*/  UIADD3 UR5, -UR11, URZ, URZ ;  /* 0x0000003f0b057290 */ /* 0x000fe4000fffe13f */
[----:B------:R-:W-:Y:S02]  /*6380*/  @!UP2 UIADD3 UR7, UR7, -UR13, URZ ;  /* 0x8000000d0707a290 */ /* 0x000fe4000fffe03f */
[----:B------:R-:W-:Y:S02]  /*6390*/  UIMAD UR6, UR13, UR5, UR6 ;  /* 0x000000050d0672a4 */ /* 0x000fe4000f8e0206 */
[----:B------:R-:W-:Y:S02]  /*63a0*/  UISETP.GE.U32.AND UP4, UPT, UR7, UR13, UPT ;  /* 0x0000000d0700728c */ /* 0x000fe4000bf86070 */
[----:B------:R-:W-:-:S02]  /*63b0*/  UISETP.GT.U32.AND UP0, UPT, UR13, UR6, UPT ;  /* 0x000000060d00728c */ /* 0x000fc4000bf04070 */
[----:B------:R-:W-:Y:S02]  /*63c0*/  ULDC UR5, c[0x0][0x2d0] ;  /* 0x0000b40000057ab9 */ /* 0x000fe40000000800 */
[----:B------:R-:W-:Y:S02]  /*63d0*/  ULOP3.LUT UR17, UR17, UR5, URZ, 0x3c, !UPT ;  /* 0x0000000511117292 */ /* 0x000fe4000f8e3c3f */
[----:B------:R-:W-:Y:S02]  /*63e0*/  ULOP3.LUT UR14, UR14, UR5, URZ, 0x3c, !UPT ;  /* 0x000000050e0e7292 */ /* 0x000fe4000f8e3c3f */
[----:B------:R-:W-:Y:S02]  /*63f0*/  UISETP.GE.AND UP1, UPT, UR17, URZ, UPT ;  /* 0x0000003f1100728c */ /* 0x000fe4000bf26270 */
[----:B------:R-:W-:Y:S02]  /*6400*/  @!UP2 UIADD3 UR15, UR15, 0x1, URZ ;  /* 0x000000010f0fa890 */ /* 0x000fe4000fffe03f */
[----:B------:R-:W-:-:S02]  /*6410*/  @!UP0 UIADD3 UR6, UR6, -UR13, URZ ;  /* 0x8000000d06068290 */ /* 0x000fc4000fffe03f */
[----:B------:R-:W-:Y:S02]  /*6420*/  @!UP0 UIADD3 UR11, UR11, 0x1, URZ ;  /* 0x000000010b0b8890 */ /* 0x000fe4000fffe03f */
[----:B------:R-:W-:Y:S02]  /*6430*/  UISETP.GE.U32.AND UP3, UPT, UR6, UR13, UPT ;  /* 0x0000000d0600728c */ /* 0x000fe4000bf66070 */
[----:B------:R-:W-:Y:S02]  /*6440*/  UISETP.GE.AND UP0, UPT, UR14, URZ, UPT ;  /* 0x0000003f0e00728c */ /* 0x000fe4000bf06270 */
[----:B------:R-:W-:Y:S02]  /*6450*/  @UP4 UIADD3 UR15, UR15, 0x1, URZ ;  /* 0x000000010f0f4890 */ /* 0x000fe4000fffe03f */
[----:B------:R-:W-:Y:S02]  /*6460*/  UISETP.NE.AND UP2, UPT, URZ, UR5, UPT ;  /* 0x000000053f00728c */ /* 0x000fe4000bf45270 */
[----:B------:R-:W-:-:S02]  /*6470*/  ULOP3.LUT UR6, URZ, UR5, URZ, 0x33, !UPT ;  /* 0x000000053f067292 */ /* 0x000fc4000f8e333f */
[----:B------:R-:W-:Y:S02]  /*6480*/  @!UP1 UIADD3 UR15, -UR15, URZ, URZ ;  /* 0x0000003f0f0f9290 */ /* 0x000fe4000fffe13f */
[----:B------:R-:W-:Y:S02]  /*6490*/  @UP3 UIADD3 UR11, UR11, 0x1, URZ ;  /* 0x000000010b0b3890 */ /* 0x000fe4000fffe03f */
[----:B------:R-:W-:Y:S02]  /*64a0*/  USEL UR15, UR6, UR15, !UP2 ;  /* 0x0000000f060f7287 */ /* 0x000fe4000d000000 */
[----:B------:R-:W-:Y:S02]  /*64b0*/  @!UP0 UIADD3 UR11, -UR11, URZ, URZ ;  /* 0x0000003f0b0b8290 */ /* 0x000fe4000fffe13f */
[----:B------:R-:W-:Y:S02]  /*64c0*/  UIMAD.WIDE UR16, UR15, 0x4, UR32 ;  /* 0x000000040f1078a5 */ /* 0x000fe4000f8e0220 */
[----:B------:R-:W-:-:S04]  /*64d0*/  USEL UR6, UR6, UR11, !UP2 ;  /* 0x0000000b06067287 */ /* 0x000fc8000d000000 */
[----:B------:R-:W-:Y:S01]  /*64e0*/  UIMAD.WIDE UR18, UR6, 0x4, UR32 ;  /* 0x00000004061278a5 */ /* 0x000fe2000f8e0220 */
[----:B------:R-:W-:Y:S01]  /*64f0*/  MOV R18, UR16 ;  /* 0x0000001000127c02 */ /* 0x000fe20008000f00 */
[----:B------:R-:W-:-:S04]  /*6500*/  IMAD.U32 R19, RZ, RZ, UR17 ;  /* 0x00000011ff137e24 */ /* 0x000fc8000f8e00ff */
[----:B------:R-:W-:Y:S01]  /*6510*/  MOV R24, UR18 ;  /* 0x0000001200187c02 */ /* 0x000fe20008000f00 */
[----:B------:R-:W-:Y:S01]  /*6520*/  IMAD.U32 R25, RZ, RZ, UR19 ;  /* 0x00000013ff197e24 */ /* 0x000fe2000f8e00ff */
[----:B------:R1:W2:Y:S04]  /*6530*/  LDG.E R18, [R18.64] ;  /* 0x0000002212127981 */ /* 0x0002a8000c1e1900 */
[----:B------:R-:W2:Y:S01]  /*6540*/  LDG.E R11, [R24.64] ;  /* 0x00000022180b7981 */ /* 0x000ea2000c1e1900 */
[----:B------:R-:W-:Y:S02]  /*6550*/  UIADD3 UR15, UR15, -UR6, URZ ;  /* 0x800000060f0f7290 */ /* 0x000fe4000fffe03f */
[----:B------:R-:W-:Y:S02]  /*6560*/  UMOV UR9, 0x40 ;  /* 0x0000004000097882 */ /* 0x000fe40000000000 */
[----:B------:R-:W-:-:S02]  /*6570*/  UIMAD UR9, UR15, UR5, -UR9 ;  /* 0x000000050f0972a4 */ /* 0x000fc4000f8e0a09 */
[----:B------:R-:W-:Y:S02]  /*6580*/  ULDC.64 UR6, c[0x0][0x198] ;  /* 0x0000660000067ab9 */ /* 0x000fe40000000a00 */
[----:B------:R-:W-:Y:S02]  /*6590*/  USHF.R.S32.HI UR5, URZ, 0x1f, UR9 ;  /* 0x0000001f3f057899 */ /* 0x000fe40008011409 */
[----:B------:R-:W-:Y:S02]  /*65a0*/  UIMAD.WIDE.U32 UR14, UR9, UR6, URZ ;  /* 0x00000006090e72a5 */ /* 0x000fe4000f8e003f */
[----:B------:R-:W-:-:S04]  /*65b0*/  UIMAD UR5, UR5, UR6, URZ ;  /* 0x00000006050572a4 */ /* 0x000fc8000f8e023f */
[----:B------:R-:W-:-:S04]  /*65c0*/  UIMAD UR5, UR9, UR7, UR5 ;  /* 0x00000007090572a4 */ /* 0x000fc8000f8e0205 */
[----:B------:R-:W-:Y:S01]  /*65d0*/  UIADD3 UR5, UR15, UR5, URZ ;  /* 0x000000050f057290 */ /* 0x000fe2000fffe03f */
[----:B-1----:R-:W-:-:S05]  /*65e0*/  MOV R19, UR15 ;  /* 0x0000000f00137c02 */ /* 0x002fca0008000f00 */
[----:B------:R-:W-:Y:S01]  /*65f0*/  IMAD.U32 R19, RZ, RZ, UR5 ;  /* 0x00000005ff137e24 */ /* 0x000fe2000f8e00ff */
[----:B--2---:R-:W-:Y:S01]  /*6600*/  IADD3 R11, -R18, R11, RZ ;  /* 0x0000000b120b7210 */ /* 0x004fe20007ffe1ff */
[----:B------:R-:W-:-:S03]  /*6610*/  IMAD.U32 R18, RZ, RZ, UR14 ;  /* 0x0000000eff127e24 */ /* 0x000fc6000f8e00ff */
[----:B------:R-:W-:Y:S01]  /*6620*/  SHF.R.S32.HI R25, RZ, 0x1f, R11 ;  /* 0x0000001fff197819 */ /* 0x000fe2000001140b */
[----:B------:R-:W-:-:S04]  /*6630*/  IMAD.WIDE.U32 R18, R11, c[0x0][0x180], R18 ;  /* 0x000060000b127a25 */ /* 0x000fc800078e0012 */
[----:B------:R-:W-:Y:S01]  /*6640*/  IMAD R25, R25, c[0x0][0x180], RZ ;  /* 0x0000600019197a24 */ /* 0x000fe200078e02ff */
[----:B------:R-:W-:-:S03]  /*6650*/  MOV R26, R18 ;  /* 0x00000012001a7202 */ /* 0x000fc60000000f00 */
[----:B------:R-:W-:-:S05]  /*6660*/  IMAD R25, R11, c[0x0][0x184], R25 ;  /* 0x000061000b197a24 */ /* 0x000fca00078e0219 */
[----:B------:R-:W-:Y:S01]  /*6670*/  IADD3 R25, R19, R25, RZ ;  /* 0x0000001913197210 */ /* 0x000fe20007ffe0ff */
[----:B------:R-:W-:Y:S05]  /*6680*/  BRA `(.L_x_2505) ;  /* 0x0000004000007947 */ /* 0x000fea0003800000 */
.L_x_2504:
[----:B------:R-:W-:-:S04]  /*6690*/  ULEA UR5, -UR10, URZ, 0x6 ;  /* 0x0000003f0a057291 */ /* 0x000fc8000f8e313f */
[----:B------:R-:W-:Y:S02]  /*66a0*/  USHF.R.S32.HI UR6, URZ, 0x1f, UR5 ;  /* 0x0000001f3f067899 */ /* 0x000fe40008011405 */
[----:B------:R-:W-:-:S04]  /*66b0*/  MOV R26, UR5 ;  /* 0x00000005001a7c02 */ /* 0x000fc80008000f00 */
[----:B------:R-:W-:Y:S02]  /*66c0*/  MOV R25, UR6 ;  /* 0x0000000600197c02 */ /* 0x000fe40008000f00 */
.L_x_2505:
        /* <DEDUP_REMOVED lines=20> */
[----:B------:R-:W-:Y:S01]  /*6810*/  @!P4 IMAD.X R11, R25, 0x1, R165, P1 ;  /* 0x00000001190bc824 */ /* 0x000fe200008e06a5 */
        /* <DEDUP_REMOVED lines=70> */
[--C-:B------:R-:W-:Y:S01]  /*6c80*/  @!P4 IMAD.X R18, R23, 0x1, R165.reuse, P1 ;  /* 0x000000011712c824 */ /* 0x100fe200008e06a5 */
        /* <DEDUP_REMOVED lines=19> */
[C---:B------:R-:W-:Y:S01]  /*6dc0*/  @!P6 IMAD.X R11, R23.reuse, 0x1, R165, P1 ;  /* 0x00000001170be824 */ /* 0x040fe200008e06a5 */
        /* <DEDUP_REMOVED lines=44> */
.L_x_2507:
[----:B------:R-:W-:Y:S05]  /*7090*/  BSYNC B0 ;  /* 0x0000000000007941 */ /* 0x000fea0003800000 */
.L_x_2506:
[----:B------:R-:W0:Y:S01]  /*70a0*/  LDGDEPBAR ;  /* 0x00000000000079af */ /* 0x000e220000000000 */
[----:B------:R-:W-:-:S04]  /*70b0*/  IADD3 R166, P1, R26, R166, RZ ;  /* 0x000000a61aa67210 */ /* 0x000fc80007f3e0ff */
[----:B------:R-:W-:Y:S02]  /*70c0*/  IADD3.X R165, R25, R165, RZ, P1, !PT ;  /* 0x000000a519a57210 */ /* 0x000fe40000ffe4ff */
.L_x_2503:
        /* <DEDUP_REMOVED lines=31> */
[----:B--2---:R-:W2:Y:S03]  /*72c0*/  SHFL.BFLY PT, R19, R23, 0x2, 0x1f ;  /* 0x0c401f0017137f89 */ /* 0x004ea600000e0000 */
[-C--:B------:R-:W-:Y:S01]  /*72d0*/  LEA R230, R2, R232.reuse, 0x1 ;  /* 0x000000e802e67211 */ /* 0x080fe200078e08ff */
[----:B------:R-:W3:Y:S01]  /*72e0*/  SHFL.BFLY PT, R18, R11, 0x2, 0x1f ;  /* 0x0c401f000b127f89 */ /* 0x000ee200000e0000 */
[C---:B------:R-:W-:Y:S02]  /*72f0*/  LEA R229, R0.reuse, R232, 0x1 ;  /* 0x000000e800e57211 */ /* 0x040fe400078e08ff */
[----:B------:R-:W-:Y:S01]  /*7300*/  LEA R228, R0, R230, 0x1 ;  /* 0x000000e600e47211 */ /* 0x000fe200078e08ff */
[----:B------:R-:W-:Y:S04]  /*7310*/  LDSM.16.MT88.4 R156, [R232+0x10000] ;  /* 0x01000000e89c783b */ /* 0x000fe80000004200 */
[----:B------:R-:W-:Y:S04]  /*7320*/  LDSM.16.MT88.4 R148, [R230+0x10000] ;  /* 0x01000000e694783b */ /* 0x000fe80000004200 */
[----:B------:R-:W-:Y:S04]  /*7330*/  LDSM.16.MT88.4 R140, [R229+0x10000] ;  /* 0x01000000e58c783b */ /* 0x000fe80000004200 */
[----:B------:R-:W-:Y:S01]  /*7340*/  LDSM.16.MT88.4 R132, [R228+0x10000] ;  /* 0x01000000e484783b */ /* 0x000fe20000004200 */
[----:B--2---:R-:W-:-:S03]  /*7350*/  FMNMX.FTZ R19, R23, R19, !PT ;  /* 0x0000001317137209 */ /* 0x004fc60007810000 */
[----:B-1----:R-:W-:Y:S01]  /*7360*/  LDSM.16.MT88.4 R40, [R232+0x12000] ;  /* 0x01200000e828783b */ /* 0x002fe20000004200 */
[----:B---3--:R-:W-:-:S03]  /*7370*/  FMNMX.FTZ R18, R11, R18, !PT ;  /* 0x000000120b127209 */ /* 0x008fc60007810000 */
        /* <DEDUP_REMOVED lines=8> */
[C---:B------:R-:W-:Y:S01]  /*7400*/  FSETP.NEU.FTZ.AND P1, PT, R164.reuse, -INF , PT ;  /* 0xff800000a400780b */ /* 0x040fe20003f3d000 */
[----:B------:R-:W-:Y:S02]  /*7410*/  FMUL.FTZ R34, R164, c[0x0][0x23c] ;  /* 0x00008f00a4227a20 */ /* 0x000fe40000410000 */
[----:B------:R-:W1:Y:S03]  /*7420*/  LDSM.16.MT88.4 R88, [R229+0x14000] ;  /* 0x01400000e558783b */ /* 0x000e660000004200 */
[----:B------:R-:W-:Y:S01]  /*7430*/  FSEL R34, R34, RZ, P1 ;  /* 0x000000ff22227208 */ /* 0x000fe20000800000 */
[----:B------:R-:W1:Y:S04]  /*7440*/  LDSM.16.MT88.4 R96, [R228+0x14000] ;  /* 0x01400000e460783b */ /* 0x000e680000004200 */
[--C-:B------:R-:W-:Y:S01]  /*7450*/  FFMA.FTZ R185, R3, c[0x0][0x23c], -R34.reuse ;  /* 0x00008f0003b97a23 */ /* 0x100fe20000010822 */
[----:B--2---:R-:W-:Y:S01]  /*7460*/  FMNMX.FTZ R3, R18, R11, !PT ;  /* 0x0000000b12037209 */ /* 0x004fe20007810000 */
[--C-:B------:R-:W-:Y:S01]  /*7470*/  FFMA.FTZ R184, R20, c[0x0][0x23c], -R34.reuse ;  /* 0x00008f0014b87a23 */ /* 0x100fe20000010822 */
[----:B------:R-:W2:Y:S01]  /*7480*/  LDSM.16.MT88.4 R104, [R232+0x16000] ;  /* 0x01600000e868783b */ /* 0x000ea20000004200 */
        /* <DEDUP_REMOVED lines=8> */
[----:B------:R-:W1:Y:S01]  /*7510*/  LDSM.16.MT88.4 R120, [R229+0x16000] ;  /* 0x01600000e578783b */ /* 0x000e620000004200 */
[--C-:B------:R-:W-:Y:S01]  /*7520*/  FFMA.FTZ R173, R6, c[0x0][0x23c], -R34.reuse ;  /* 0x00008f0006ad7a23 */ /* 0x100fe20000010822 */
[----:B------:R-:W-:Y:S01]  /*7530*/  LEA R249, P1, R166, c[0x0][0x168], 0x1 ;  /* 0x00005a00a6f97a11 */ /* 0x000fe200078208ff */
[--C-:B------:R-:W-:Y:S01]  /*7540*/  FFMA.FTZ R176, R10, c[0x0][0x23c], -R34.reuse ;  /* 0x00008f000ab07a23 */ /* 0x100fe20000010822 */
[----:B------:R-:W-:Y:S01]  /*7550*/  LDSM.16.MT88.4 R28, [R230+0x10800] ;  /* 0x01080000e61c783b */ /* 0x000fe20000004200 */
[--C-:B------:R-:W-:Y:S01]  /*7560*/  FFMA.FTZ R178, R7, c[0x0][0x23c], -R191.reuse ;  /* 0x00008f0007b27a23 */ /* 0x100fe200000108bf */
[----:B------:R-:W3:Y:S01]  /*7570*/  MUFU.EX2 R184, R184 ;  /* 0x000000b800b87308 */ /* 0x000ee20000000800 */
[--C-:B------:R-:W-:Y:S01]  /*7580*/  FFMA.FTZ R182, R16, c[0x0][0x23c], -R191.reuse ;  /* 0x00008f0010b67a23 */ /* 0x100fe200000108bf */
[----:B------:R-:W1:Y:S01]  /*7590*/  LDSM.16.MT88.4 R4, [R228+0x16000] ;  /* 0x01600000e404783b */ /* 0x000e620000004200 */
[----:B------:R-:W-:Y:S01]  /*75a0*/  FFMA.FTZ R183, R17, c[0x0][0x23c], -R191 ;  /* 0x00008f0011b77a23 */ /* 0x000fe200000108bf */
[----:B------:R-:W-:Y:S01]  /*75b0*/  LEA.HI.X R248, R166, c[0x0][0x16c], R165, 0x1, P1 ;  /* 0x00005b00a6f87a11 */ /* 0x000fe200008f0ca5 */
[--C-:B------:R-:W-:Y:S01]  /*75c0*/  FFMA.FTZ R175, R15, c[0x0][0x23c], -R191.reuse ;  /* 0x00008f000faf7a23 */ /* 0x100fe200000108bf */
[----:B------:R-:W-:Y:S01]  /*75d0*/  LDSM.16.MT88.4 R16, [R228+0x10800] ;  /* 0x01080000e410783b */ /* 0x000fe20000004200 */
[----:B------:R-:W-:Y:S01]  /*75e0*/  FFMA.FTZ R172, R9, c[0x0][0x23c], -R34 ;  /* 0x00008f0009ac7a23 */ /* 0x000fe20000010822 */
[----:B------:R-:W-:Y:S01]  /*75f0*/  MUFU.EX2 R181, R181 ;  /* 0x000000b500b57308 */ /* 0x000fe20000000800 */
[--C-:B------:R-:W-:Y:S01]  /*7600*/  FFMA.FTZ R174, R8, c[0x0][0x23c], -R191.reuse ;  /* 0x00008f0008ae7a23 */ /* 0x100fe200000108bf */
[----:B------:R-:W-:Y:S01]  /*7610*/  LDSM.16.MT88.4 R24, [R229+0x10800] ;  /* 0x01080000e518783b */ /* 0x000fe20000004200 */
[----:B------:R-:W-:-:S02]  /*7620*/  FFMA.FTZ R169, R14, c[0x0][0x23c], -R191 ;  /* 0x00008f000ea97a23 */ /* 0x000fc400000108bf */
[--C-:B------:R-:W-:Y:S01]  /*7630*/  FFMA.FTZ R2, R13, c[0x0][0x23c], -R191.reuse ;  /* 0x00008f000d027a23 */ /* 0x100fe200000108bf */
[----:B------:R-:W1:Y:S01]  /*7640*/  LDSM.16.MT88.4 R8, [R232+0x10800] ;  /* 0x01080000e808783b */ /* 0x000e620000004200 */
[----:B------:R-:W-:Y:S01]  /*7650*/  FFMA.FTZ R0, R12, c[0x0][0x23c], -R191 ;  /* 0x00008f000c007a23 */ /* 0x000fe200000108bf */
[----:B------:R-:W2:Y:S01]  /*7660*/  MUFU.EX2 R179, R179 ;  /* 0x000000b300b37308 */ /* 0x000ea20000000800 */
        /* <DEDUP_REMOVED lines=11> */
[----:B------:R-:W4:Y:S01]  /*7720*/  MUFU.EX2 R182, R182 ;  /* 0x000000b600b67308 */ /* 0x000f220000000800 */
[----:B--2---:R-:W-:Y:S01]  /*7730*/  F2FP.BF16.PACK_AB R130, R179, R181 ;  /* 0x000000b5b382723e */ /* 0x004fe200000010ff */
        /* <DEDUP_REMOVED lines=8> */
[----:B------:R-:W2:Y:S01]  /*77c0*/  MUFU.EX2 R175, R175 ;  /* 0x000000af00af7308 */ /* 0x000ea20000000800 */
[----:B----4-:R-:W-:Y:S01]  /*77d0*/  F2FP.BF16.PACK_AB R129, R182, R178 ;  /* 0x000000b2b681723e */ /* 0x010fe200000010ff */
[--C-:B------:R-:W-:Y:S01]  /*77e0*/  FFMA.FTZ R190, R190, c[0x0][0x23c], -R191.reuse ;  /* 0x00008f00bebe7a23 */ /* 0x100fe200000108bf */
[----:B------:R-:W-:Y:S01]  /*77f0*/  LDSM.16.MT88.4 R32, [R232+0x11800] ;  /* 0x01180000e820783b */ /* 0x000fe20000004200 */
[----:B------:R-:W-:-:S02]  /*7800*/  FFMA.FTZ R250, R189, c[0x0][0x23c], -R191 ;  /* 0x00008f00bdfa7a23 */ /* 0x000fc400000108bf */
[----:B------:R-:W-:Y:S02]  /*7810*/  FADD.FTZ R184, R185, R184 ;  /* 0x000000b8b9b87221 */ /* 0x000fe40000010000 */
[----:B------:R-:W4:Y:S01]  /*7820*/  MUFU.EX2 R177, R177 ;  /* 0x000000b100b17308 */ /* 0x000f220000000800 */
[----:B------:R-:W-:Y:S02]  /*7830*/  FADD.FTZ R178, R178, R182 ;  /* 0x000000b6b2b27221 */ /* 0x000fe40000010000 */
[----:B------:R-:W-:-:S04]  /*7840*/  FADD.FTZ R184, R181, R184 ;  /* 0x000000b8b5b87221 */ /* 0x000fc80000010000 */
[----:B------:R-:W-:Y:S01]  /*7850*/  FADD.FTZ R179, R179, R184 ;  /* 0x000000b8b3b37221 */ /* 0x000fe20000010000 */
[----:B--2---:R-:W-:Y:S01]  /*7860*/  F2FP.BF16.PACK_AB R131, R175, R183 ;  /* 0x000000b7af83723e */ /* 0x004fe200000010ff */
[----:B------:R-:W2:Y:S01]  /*7870*/  MUFU.EX2 R176, R176 ;  /* 0x000000b000b07308 */ /* 0x000ea20000000800 */
[----:B------:R-:W-:-:S04]  /*7880*/  FADD.FTZ R183, R183, R178 ;  /* 0x000000b2b7b77221 */ /* 0x000fc80000010000 */
[----:B------:R-:W-:Y:S01]  /*7890*/  FADD.FTZ R183, R175, R183 ;  /* 0x000000b7afb77221 */ /* 0x000fe20000010000 */
[C---:B------:R-:W-:Y:S01]  /*78a0*/  HMMA.16816.F32.BF16 R160, R128.reuse, R156, RZ ;  /* 0x0000009c80a0723c */ /* 0x040fe200000418ff */
[----:B----4-:R-:W-:Y:S01]  /*78b0*/  FADD.FTZ R179, R177, R179 ;  /* 0x000000b3b1b37221 */ /* 0x010fe20000010000 */
        /* <DEDUP_REMOVED lines=94> */
[----:B------:R-:W1:Y:S07]  /*7ea0*/  LDSM.16.MT88.4 R16, [R230+0x16800] ;  /* 0x01680000e610783b */ /* 0x000e6e0000004200 */
        /* <DEDUP_REMOVED lines=28> */
[C---:B---3--:R-:W-:Y:S01]  /*8070*/  HMMA.16816.F32.BF16 R144, R4.reuse, R12, R144 ;  /* 0x0000000c0490723c */ /* 0x048fe20000041890 */
[----:B------:R-:W-:Y:S02]  /*8080*/  FADD.FTZ R192, R199, R192 ;  /* 0x000000c0c7c07221 */ /* 0x000fe40000010000 */
[----:B------:R-:W-:Y:S02]  /*8090*/  FADD.FTZ R196, R197, R196 ;  /* 0x000000c4c5c47221 */ /* 0x000fe40000010000 */
[----:B------:R-:W-:Y:S02]  /*80a0*/  FADD.FTZ R192, R198, R192 ;  /* 0x000000c0c6c07221 */ /* 0x000fe40000010000 */
[----:B------:R-:W-:Y:S01]  /*80b0*/  FADD.FTZ R196, R203, R196 ;  /* 0x000000c4cbc47221 */ /* 0x000fe20000010000 */
[----:B------:R-:W-:Y:S01]  /*80c0*/  HMMA.16816.F32.BF16 R140, R4, R14, R140 ;  /* 0x0000000e048c723c */ /* 0x000fe2000004188c */
[----:B------:R-:W3:Y:S01]  /*80d0*/  LDSM.16.MT88.4 R12, [R228+0x13000] ;  /* 0x01300000e40c783b */ /* 0x000ee20000004200 */
[----:B------:R-:W-:-:S02]  /*80e0*/  FADD.FTZ R192, R202, R192 ;  /* 0x000000c0cac07221 */ /* 0x000fc40000010000 */
[----:B------:R-:W-:-:S04]  /*80f0*/  FADD.FTZ R196, R195, R196 ;  /* 0x000000c4c3c47221 */ /* 0x000fc80000010000 */
[----:B--2---:R-:W-:Y:S01]  /*8100*/  HMMA.16816.F32.BF16 R36, R4, R8, R36 ;  /* 0x000000080424723c */ /* 0x004fe20000041824 */
[----:B------:R-:W-:-:S07]  /*8110*/  FADD.FTZ R196, R190, R196 ;  /* 0x000000c4bec47221 */ /* 0x000fce0000010000 */
        /* <DEDUP_REMOVED lines=32> */
[C---:B-----5:R-:W-:Y:S08]  /*8320*/  HMMA.16816.F32.BF16 R68, R4.reuse, R28, R68 ;  /* 0x0000001c0444723c */ /* 0x060ff00000041844 */
        /* <DEDUP_REMOVED lines=11> */
[----:B------:R-:W-:-:S02]  /*83e0*/  F2FP.BF16.PACK_AB R4, R198, R199 ;  /* 0x000000c7c604723e */ /* 0x000fc400000010ff */
[----:B------:R-:W-:Y:S02]  /*83f0*/  F2FP.BF16.PACK_AB R5, R195, R203 ;  /* 0x000000cbc305723e */ /* 0x000fe400000010ff */
[C---:B------:R-:W-:Y:S01]  /*8400*/  F2FP.BF16.PACK_AB R6, R251.reuse, R202 ;  /* 0x000000cafb06723e */ /* 0x040fe200000010ff */
[----:B------:R-:W-:Y:S01]  /*8410*/  FADD.FTZ R251, R251, R192 ;  /* 0x000000c0fbfb7221 */ /* 0x000fe20000010000 */
[C---:B------:R-:W-:Y:S01]  /*8420*/  F2FP.BF16.PACK_AB R7, R250.reuse, R190 ;  /* 0x000000befa07723e */ /* 0x040fe200000010ff */
[----:B------:R-:W-:-:S06]  /*8430*/  FADD.FTZ R250, R250, R196 ;  /* 0x000000c4fafa7221 */ /* 0x000fcc0000010000 */
        /* <DEDUP_REMOVED lines=28> */
[C---:B------:R-:W-:Y:S08]  /*8600*/  HMMA.16816.F32.BF16 R64, R4.reuse, R34, R64 ;  /* 0x000000220440723c */ /* 0x040ff00000041840 */
[C---:B-----5:R-:W-:Y:S08]  /*8610*/  HMMA.16816.F32.BF16 R76, R4.reuse, R28, R76 ;  /* 0x0000001c044c723c */ /* 0x060ff0000004184c */
[C---:B------:R-:W-:Y:S08]  /*8620*/  HMMA.16816.F32.BF16 R80, R4.reuse, R30, R80 ;  /* 0x0000001e0450723c */ /* 0x040ff00000041850 */
[C---:B------:R-:W-:Y:S08]  /*8630*/  HMMA.16816.F32.BF16 R84, R4.reuse, R24, R84 ;  /* 0x000000180454723c */ /* 0x040ff00000041854 */
[C---:B------:R-:W-:Y:S08]  /*8640*/  HMMA.16816.F32.BF16 R88, R4.reuse, R26, R88 ;  /* 0x0000001a0458723c */ /* 0x040ff00000041858 */
[C---:B----4-:R-:W-:Y:S08]  /*8650*/  HMMA.16816.F32.BF16 R92, R4.reuse, R20, R92 ;  /* 0x00000014045c723c */ /* 0x050ff0000004185c */
[C---:B------:R-:W-:Y:S08]  /*8660*/  HMMA.16816.F32.BF16 R96, R4.reuse, R22, R96 ;  /* 0x000000160460723c */ /* 0x040ff00000041860 */
[C---:B-1----:R-:W-:Y:S08]  /*8670*/  HMMA.16816.F32.BF16 R108, R4.reuse, R16, R108 ;  /* 0x00000010046c723c */ /* 0x042ff0000004186c */
[C---:B------:R-:W-:Y:S08]  /*8680*/  HMMA.16816.F32.BF16 R112, R4.reuse, R18, R112 ;  /* 0x000000120470723c */ /* 0x040ff00000041870 */
[C---:B---3--:R-:W-:Y:S08]  /*8690*/  HMMA.16816.F32.BF16 R116, R4.reuse, R12, R116 ;  /* 0x0000000c0474723c */ /* 0x048ff00000041874 */
[C---:B------:R-:W-:Y:S08]  /*86a0*/  HMMA.16816.F32.BF16 R120, R4.reuse, R14, R120 ;  /* 0x0000000e0478723c */ /* 0x040ff00000041878 */
[C---:B--2---:R-:W-:Y:S08]  /*86b0*/  HMMA.16816.F32.BF16 R124, R4.reuse, R8, R124 ;  /* 0x00000008047c723c */ /* 0x044ff0000004187c */
        /* <DEDUP_REMOVED lines=10> */
[----:B------:R-:W-:-:S06]  /*8760*/  UIADD3 UR14, UR5, 0x40, URZ ;  /* 0x00000040050e7890 */ /* 0x000fcc000fffe03f */
[----:B------:R-:W-:Y:S01]  /*8770*/  IMAD.U32 R2, RZ, RZ, UR14 ;  /* 0x0000000eff027e24 */ /* 0x000fe2000f8e00ff */
[----:B-1----:R-:W1:Y:S04]  /*8780*/  MUFU.RCP R0, R0 ;  /* 0x0000000000007308 */ /* 0x002e680000001000 */
[----:B------:R-:W-:-:S04]  /*8790*/  IABS R2, R2 ;  /* 0x0000000200027213 */ /* 0x000fc80000000000 */
[----:B------:R-:W2:Y:S01]  /*87a0*/  R2UR UR11, R2 ;  /* 0x00000000020b73c2 */ /* 0x000ea200000e0000 */
        /* <DEDUP_REMOVED lines=9> */
[----:B--2---:R-:W-:-:S04]  /*8840*/  UIMAD.WIDE.U32 UR16, UR19, UR11, URZ ;  /* 0x0000000b131072a5 */ /* 0x004fc8000f8e003f */
[----:B------:R-:W-:-:S04]  /*8850*/  UIADD3 UR9, -UR17, URZ, URZ ;  /* 0x0000003f11097290 */ /* 0x000fc8000fffe13f */
[----:B------:R-:W-:-:S04]  /*8860*/  UIMAD UR9, UR13, UR9, UR11 ;  /* 0x000000090d0972a4 */ /* 0x000fc8000f8e020b */
[----:B------:R-:W-:Y:S02]  /*8870*/  UISETP.GT.U32.AND UP2, UPT, UR13, UR9, UPT ;  /* 0x000000090d00728c */ /* 0x000fe4000bf44070 */
[----:B-1----:R-:W-:-:S09]  /*8880*/  UIMAD.WIDE.U32 UR18, UR19, UR7, URZ ;  /* 0x00000007131272a5 */ /* 0x002fd2000f8e003f */
[----:B------:R-:W-:Y:S02]  /*8890*/  @!UP2 UIADD3 UR9, UR9, -UR13, URZ ;  /* 0x8000000d0909a290 */ /* 0x000fe4000fffe03f */
[----:B------:R-:W-:Y:S02]  /*88a0*/  @!UP2 UIADD3 UR17, UR17, 0x1, URZ ;  /* 0x000000011111a890 */ /* 0x000fe4000fffe03f */
[----:B------:R-:W-:Y:S02]  /*88b0*/  UMOV UR15, UR19 ;  /* 0x00000013000f7c82 */ /* 0x000fe40008000000 */
[----:B------:R-:W-:Y:S02]  /*88c0*/  UIADD3 UR6, -UR15, URZ, URZ ;  /* 0x0000003f0f067290 */ /* 0x000fe4000fffe13f */
[----:B------:R-:W-:Y:S02]  /*88d0*/  UISETP.GE.U32.AND UP4, UPT, UR9, UR13, UPT ;  /* 0x0000000d0900728c */ /* 0x000fe4000bf86070 */
[----:B------:R-:W-:-:S03]  /*88e0*/  UIMAD UR7, UR13, UR6, UR7 ;  /* 0x000000060d0772a4 */ /* 0x000fc6000f8e0207 */
[----:B------:R-:W-:Y:S02]  /*88f0*/  ULDC UR6, c[0x0][0x2d0] ;  /* 0x0000b40000067ab9 */ /* 0x000fe40000000800 */
[----:B------:R-:W-:Y:S02]  /*8900*/  UISETP.GT.U32.AND UP1, UPT, UR13, UR7, UPT ;  /* 0x000000070d00728c */ /* 0x000fe4000bf24070 */
[----:B------:R-:W-:Y:S02]  /*8910*/  ULOP3.LUT UR14, UR14, UR6, URZ, 0x3c, !UPT ;  /* 0x000000060e0e7292 */ /* 0x000fe4000f8e3c3f */
[----:B------:R-:W-:Y:S02]  /*8920*/  ULOP3.LUT UR5, UR5, UR6, URZ, 0x3c, !UPT ;  /* 0x0000000605057292 */ /* 0x000fe4000f8e3c3f */
[----:B------:R-:W-:Y:S02]  /*8930*/  @UP4 UIADD3 UR17, UR17, 0x1, URZ ;  /* 0x0000000111114890 */ /* 0x000fe4000fffe03f */
[----:B------:R-:W-:-:S02]  /*8940*/  UISETP.GE.AND UP0, UPT, UR5, URZ, UPT ;  /* 0x0000003f0500728c */ /* 0x000fc4000bf06270 */
[----:B------:R-:W-:Y:S02]  /*8950*/  UISETP.NE.AND UP2, UPT, URZ, UR6, UPT ;  /* 0x000000063f00728c */ /* 0x000fe4000bf45270 */
[----:B------:R-:W-:Y:S02]  /*8960*/  @!UP1 UIADD3 UR7, UR7, -UR13, URZ ;  /* 0x8000000d07079290 */ /* 0x000fe4000fffe03f */
[----:B------:R-:W-:Y:S02]  /*8970*/  @!UP1 UIADD3 UR15, UR15, 0x1, URZ ;  /* 0x000000010f0f9890 */ /* 0x000fe4000fffe03f */
[----:B------:R-:W-:Y:S02]  /*8980*/  UISETP.GE.U32.AND UP3, UPT, UR7, UR13, UPT ;  /* 0x0000000d0700728c */ /* 0x000fe4000bf66070 */
[----:B------:R-:W-:Y:S02]  /*8990*/  UISETP.GE.AND UP1, UPT, UR14, URZ, UPT ;  /* 0x0000003f0e00728c */ /* 0x000fe4000bf26270 */
[----:B------:R-:W-:-:S07]  /*89a0*/  ULOP3.LUT UR5, URZ, UR6, URZ, 0x33, !UPT ;  /* 0x000000063f057292 */ /* 0x000fce000f8e333f */
[----:B------:R-:W-:Y:S02]  /*89b0*/  @UP3 UIADD3 UR15, UR15, 0x1, URZ ;  /* 0x000000010f0f3890 */ /* 0x000fe4000fffe03f */
[----:B------:R-:W-:Y:S02]  /*89c0*/  @!UP1 UIADD3 UR17, -UR17, URZ, URZ ;  /* 0x0000003f11119290 */ /* 0x000fe4000fffe13f */
[----:B------:R-:W-:Y:S02]  /*89d0*/  @!UP0 UIADD3 UR15, -UR15, URZ, URZ ;  /* 0x0000003f0f0f8290 */ /* 0x000fe4000fffe13f */
[----:B------:R-:W-:Y:S02]  /*89e0*/  USEL UR17, UR5, UR17, !UP2 ;  /* 0x0000001105117287 */ /* 0x000fe4000d000000 */
[----:B------:R-:W-:Y:S02]  /*89f0*/  USEL UR5, UR5, UR15, !UP2 ;  /* 0x0000000f05057287 */ /* 0x000fe4000d000000 */
[----:B------:R-:W-:-:S02]  /*8a00*/  UIMAD.WIDE UR14, UR17, 0x4, UR32 ;  /* 0x00000004110e78a5 */ /* 0x000fc4000f8e0220 */
        /* <DEDUP_REMOVED lines=22> */
[----:B------:R-:W-:-:S04]  /*8b70*/  IMAD R0, R0, c[0x0][0x188], RZ ;  /* 0x0000620000007a24 */ /* 0x000fc800078e02ff */
[----:B------:R-:W-:Y:S01]  /*8b80*/  IMAD R0, R2, c[0x0][0x18c], R0 ;  /* 0x0000630002007a24 */ /* 0x000fe200078e0200 */
[----:B------:R-:W-:-:S04]  /*8b90*/  MOV R2, R4 ;  /* 0x0000000400027202 */ /* 0x000fc80000000f00 */
[----:B------:R-:W-:Y:S01]  /*8ba0*/  IADD3 R0, R5, R0, RZ ;  /* 0x0000000005007210 */ /* 0x000fe20007ffe0ff */
[----:B------:R-:W-:Y:S05]  /*8bb0*/  BRA `(.L_x_2510) ;  /* 0x0000004000007947 */ /* 0x000fea0003800000 */
.L_x_2509:
[----:B------:R-:W-:-:S04]  /*8bc0*/  ULEA UR5, -UR8, URZ, 0x6 ;  /* 0x0000003f08057291 */ /* 0x000fc8000f8e313f */
[----:B------:R-:W-:Y:S02]  /*8bd0*/  USHF.R.S32.HI UR6, URZ, 0x1f, UR5 ;  /* 0x0000001f3f067899 */ /* 0x000fe40008011405 */
[----:B------:R-:W-:-:S04]  /*8be0*/  MOV R2, UR5 ;  /* 0x0000000500027c02 */ /* 0x000fc80008000f00 */
[----:B------:R-:W-:Y:S02]  /*8bf0*/  MOV R0, UR6 ;  /* 0x0000000600007c02 */ /* 0x000fe40008000f00 */
.L_x_2510:
        /* <DEDUP_REMOVED lines=12> */
[C---:B------:R-:W-:Y:S02]  /*8cc0*/  @!P2 LEA R16, P5, R5.reuse, c[0x0][0x170], 0x1 ;  /* 0x00005c000510aa11 */ /* 0x040fe400078a08ff */
[C---:B------:R-:W-:Y:S02]  /*8cd0*/  IADD3 R6, P6, R2.reuse, UR27, RZ ;  /* 0x0000001b02067c10 */ /* 0x040fe4000ffde0ff */
[----:B------:R-:W-:Y:S02]  /*8ce0*/  @!P1 IADD3 R2, P0, R2, R170, RZ ;  /* 0x000000aa02029210 */ /* 0x000fe40007f1e0ff */
[----:B------:R-:W-:Y:S02]  /*8cf0*/  ISETP.GE.AND P4, PT, R244, c[0x0][0x220], PT ;  /* 0x00008800f4007a0c */ /* 0x000fe40003f86270 */
[----:B------:R-:W-:-:S02]  /*8d00*/  @!P2 LEA.HI.X R17, R5, c[0x0][0x174], R4, 0x1, P5 ;  /* 0x00005d000511aa11 */ /* 0x000fc400028f0c04 */
[C---:B------:R-:W-:Y:S01]  /*8d10*/  IADD3.X R5, R0.reuse, UR26, RZ, P6, !PT ;  /* 0x0000001a00057c10 */ /* 0x040fe2000b7fe4ff */
[----:B------:R-:W-:Y:S01]  /*8d20*/  @!P1 IMAD.X R0, R0, 0x1, R168, P0 ;  /* 0x0000000100009824 */ /* 0x000fe200000e06a8 */
        /* <DEDUP_REMOVED lines=9> */
[C---:B------:R-:W-:Y:S01]  /*8dc0*/  @!P2 IMAD.X R0, R5.reuse, 0x1, R168, P0 ;  /* 0x000000010500a824 */ /* 0x040fe200000e06a8 */
        /* <DEDUP_REMOVED lines=10> */
[C---:B------:R-:W-:Y:S01]  /*8e70*/  @!P1 IMAD.X R0, R5.reuse, 0x1, R168, P0 ;  /* 0x0000000105009824 */ /* 0x040fe200000e06a8 */
[----:B------:R-:W-:Y:S01]  /*8e80*/  IADD3.X R5, R5, UR26, RZ, P6, !PT ;  /* 0x0000001a05057c10 */ /* 0x000fe2000b7fe4ff */
[----:B------:R-:W-:Y:S01]  /*8e90*/  @!PT LDS RZ, [RZ] ;  /* 0x00000000fffff984 */ /* 0x000fe20000000800 */
[----:B------:R-:W-:Y:S01]  /*8ea0*/  @!PT LDS RZ, [RZ] ;  /* 0x00000000fffff984 */ /* 0x000fe20000000800 */
[----:B------:R-:W-:Y:S01]  /*8eb0*/  @!PT LDS RZ, [RZ] ;  /* 0x00000000fffff984 */ /* 0x000fe20000000800 */
[----:B------:R2:W-:Y:S01]  /*8ec0*/  @!P3 LDGSTS.E.BYPASS.LTC128B.128 [R243+0x12000], [R26.64+0x80] ;  /* 0x120000801af3bfae */ /* 0x0005e2000b901d62 */
[----:B------:R-:W-:-:S02]  /*8ed0*/  @!P1 LEA R10, P0, R4, c[0x0][0x170], 0x1 ;  /* 0x00005c00040a9a11 */ /* 0x000fc400078008ff */
[-C--:B------:R-:W-:Y:S01]  /*8ee0*/  @!P3 IADD3 R2, P5, R6, R170.reuse, RZ ;  /* 0x000000aa0602b210 */ /* 0x080fe20007fbe0ff */
[----:B------:R-:W-:Y:S01]  /*8ef0*/  @P2 STS.128 [R243+0x14000], RZ ;  /* 0x014000fff3002388 */ /* 0x000fe20000000c00 */
[----:B------:R-:W-:Y:S02]  /*8f00*/  @!P1 LEA.HI.X R11, R4, c[0x0][0x174], R0, 0x1, P0 ;  /* 0x00005d00040b9a11 */ /* 0x000fe400000f0c00 */
[----:B------:R-:W-:Y:S01]  /*8f10*/  @!P2 IADD3 R4, P0, R6, R170, RZ ;  /* 0x000000aa0604a210 */ /* 0x000fe20007f1e0ff */
[C---:B------:R-:W-:Y:S01]  /*8f20*/  @!P3 IMAD.X R0, R5.reuse, 0x1, R168, P5 ;  /* 0x000000010500b824 */ /* 0x040fe200028e06a8 */
[----:B------:R-:W-:Y:S01]  /*8f30*/  @!P3 LEA R18, P5, R2, c[0x0][0x170], 0x1 ;  /* 0x00005c000212ba11 */ /* 0x000fe200078a08ff */
[----:B------:R-:W-:Y:S01]  /*8f40*/  @!PT LDS RZ, [RZ] ;  /* 0x00000000fffff984 */ /* 0x000fe20000000800 */
[----:B------:R-:W-:Y:S01]  /*8f50*/  @!PT LDS RZ, [RZ] ;  /* 0x00000000fffff984 */ /* 0x000fe20000000800 */
[----:B------:R-:W-:Y:S01]  /*8f60*/  @!PT LDS RZ, [RZ] ;  /* 0x00000000fffff984 */ /* 0x000fe20000000800 */
[----:B------:R3:W-:Y:S01]  /*8f70*/  @!P2 LDGSTS.E.BYPASS.LTC128B.128 [R243+0x14000], [R16.64+0x100] ;  /* 0x1400010010f3afae */ /* 0x0007e2000b901d62 */
[----:B------:R-:W-:Y:S02]  /*8f80*/  @!P4 LEA R20, P6, R6, R180, 0x1 ;  /* 0x000000b40614c211 */ /* 0x000fe400078c08ff */
[----:B------:R-:W-:Y:S01]  /*8f90*/  @!P3 LEA.HI.X R19, R2, c[0x0][0x174], R0, 0x1, P5 ;  /* 0x00005d000213ba11 */ /* 0x000fe200028f0c00 */
[----:B------:R-:W-:Y:S01]  /*8fa0*/  @!P2 IMAD.X R2, R5, 0x1, R168, P0 ;  /* 0x000000010502a824 */ /* 0x000fe200000e06a8 */
[----:B------:R-:W-:Y:S01]  /*8fb0*/  @!P2 LEA R8, P0, R4, c[0x0][0x170], 0x1 ;  /* 0x00005c000408aa11 */ /* 0x000fe200078008ff */
[----:B------:R-:W-:Y:S01]  /*8fc0*/  @P1 STS.128 [R243+0x16000], RZ ;  /* 0x016000fff3001388 */ /* 0x000fe20000000c00 */
[----:B------:R-:W-:-:S02]  /*8fd0*/  @!P1 IADD3 R0, P5, R6, R170, RZ ;  /* 0x000000aa06009210 */ /* 0x000fc40007fbe0ff */
[----:B------:R-:W-:Y:S01]  /*8fe0*/  @!P2 LEA.HI.X R9, R4, c[0x0][0x174], R2, 0x1, P0 ;  /* 0x00005d000409aa11 */ /* 0x000fe200000f0c02 */
[----:B------:R-:W-:Y:S01]  /*8ff0*/  @!PT LDS RZ, [RZ] ;  /* 0x00000000fffff984 */ /* 0x000fe20000000800 */
[----:B------:R-:W-:Y:S01]  /*9000*/  @!PT LDS RZ, [RZ] ;  /* 0x00000000fffff984 */ /* 0x000fe20000000800 */
[----:B------:R-:W-:Y:S01]  /*9010*/  @!PT LDS RZ, [RZ] ;  /* 0x00000000fffff984 */ /* 0x000fe20000000800 */
[----:B------:R4:W-:Y:S01]  /*9020*/  @!P1 LDGSTS.E.BYPASS.LTC128B.128 [R243+0x16000], [R14.64+0x180] ;  /* 0x160001800ef39fae */ /* 0x0009e2000b901d62 */
[C---:B------:R-:W-:Y:S01]  /*9030*/  @!P4 LEA.HI.X R21, R6.reuse, R167, R5, 0x1, P6 ;  /* 0x000000a70615c211 */ /* 0x040fe200030f0c05 */
[C---:B------:R-:W-:Y:S01]  /*9040*/  @!P1 IMAD.X R2, R5.reuse, 0x1, R168, P5 ;  /* 0x0000000105029824 */ /* 0x040fe200028e06a8 */
        /* <DEDUP_REMOVED lines=9> */
[----:B------:R-:W-:Y:S01]  /*90e0*/  @!P1 LEA.HI.X R29, R0, c[0x0][0x174], R2, 0x1, P5 ;  /* 0x00005d00001d9a11 */ /* 0x000fe200028f0c02 */
[----:B------:R-:W-:Y:S01]  /*90f0*/  @P3 STS.128 [R243+0x12800], RZ ;  /* 0x012800fff3003388 */ /* 0x000fe20000000c00 */
[CC--:B------:R-:W-:Y:S02]  /*9100*/  @!P3 IADD3 R2, P6, R6.reuse, R170.reuse, RZ ;  /* 0x000000aa0602b210 */ /* 0x0c0fe40007fde0ff */
[CC--:B------:R-:W-:Y:S01]  /*9110*/  @!P2 IADD3 R0, P5, R6.reuse, R170.reuse, RZ ;  /* 0x000000aa0600a210 */ /* 0x0c0fe20007fbe0ff */
[----:B------:R-:W-:Y:S01]  /*9120*/  @!PT LDS RZ, [RZ] ;  /* 0x00000000fffff984 */ /* 0x000fe20000000800 */
[----:B------:R-:W-:Y:S01]  /*9130*/  @!PT LDS RZ, [RZ] ;  /* 0x00000000fffff984 */ /* 0x000fe20000000800 */
[----:B------:R-:W-:Y:S01]  /*9140*/  @!PT LDS RZ, [RZ] ;  /* 0x00000000fffff984 */ /* 0x000fe20000000800 */
[----:B------:R5:W-:Y:S01]  /*9150*/  @!P3 LDGSTS.E.BYPASS.LTC128B.128 [R243+0x12800], [R22.64+0x80] ;  /* 0x1280008016f3bfae */ /* 0x000be2000b901d62 */
[C---:B------:R-:W-:Y:S01]  /*9160*/  @!P4 LEA.HI.X R31, R6.reuse, R167, R5, 0x1, P0 ;  /* 0x000000a7061fc211 */ /* 0x040fe200000f0c05 */
[C-C-:B------:R-:W-:Y:S01]  /*9170*/  @!P3 IMAD.X R7, R5.reuse, 0x1, R168.reuse, P6 ;  /* 0x000000010507b824 */ /* 0x140fe200030e06a8 */
[----:B------:R-:W-:Y:S01]  /*9180*/  @!P1 IADD3 R6, P0, R6, R170, RZ ;  /* 0x000000aa06069210 */ /* 0x000fe20007f1e0ff */
[----:B------:R-:W-:Y:S01]  /*9190*/  @P2 STS.128 [R243+0x14800], RZ ;  /* 0x014800fff3002388 */ /* 0x000fe20000000c00 */
[----:B------:R-:W-:Y:S01]  /*91a0*/  @!P2 IMAD.X R4, R5, 0x1, R168, P5 ;  /* 0x000000010504a824 */ /* 0x000fe200028e06a8 */
[----:B------:R-:W-:-:S02]  /*91b0*/  @!P2 LEA R34, P5, R0, c[0x0][0x170], 0x1 ;  /* 0x00005c000022aa11 */ /* 0x000fc400078a08ff */
[----:B------:R-:W-:Y:S01]  /*91c0*/  @!PT LDS RZ, [RZ] ;  /* 0x00000000fffff984 */ /* 0x000fe20000000800 */
[----:B------:R-:W-:Y:S01]  /*91d0*/  @!PT LDS RZ, [RZ] ;  /* 0x00000000fffff984 */ /* 0x000fe20000000800 */
[----:B------:R-:W-:Y:S01]  /*91e0*/  @!PT LDS RZ, [RZ] ;  /* 0x00000000fffff984 */ /* 0x000fe20000000800 */
[----:B------:R4:W-:Y:S01]  /*91f0*/  @!P2 LDGSTS.E.BYPASS.LTC128B.128 [R243+0x14800], [R12.64+0x100] ;  /* 0x148001000cf3afae */ /* 0x0009e2000b901d62 */
[----:B------:R-:W-:Y:S01]  /*9200*/  @!P1 IMAD.X R5, R5, 0x1, R168, P0 ;  /* 0x0000000105059824 */ /* 0x000fe200000e06a8 */
[----:B------:R-:W-:Y:S02]  /*9210*/  @!P3 LEA R168, P6, R2, c[0x0][0x170], 0x1 ;  /* 0x00005c0002a8ba11 */ /* 0x000fe400078c08ff */
[----:B------:R-:W-:Y:S01]  /*9220*/  @P1 STS.128 [R243+0x16800], RZ ;  /* 0x016800fff3001388 */ /* 0x000fe20000000c00 */
        /* <DEDUP_REMOVED lines=8> */
[----:B------:R-:W-:Y:S01]  /*92b0*/  @!P1 LEA.HI.X R33, R6, c[0x0][0x174], R5, 0x1, P0 ;  /* 0x00005d0006219a11 */ /* 0x000fe200000f0c05 */
[----:B------:R-:W-:Y:S02]  /*92c0*/  @P4 STS.128 [R243+0x11000], RZ ;  /* 0x011000fff3004388 */ /* 0x000fe40000000c00 */
[----:B------:R-:W-:-:S02]  /*92d0*/  IMAD R2, R2, 0x40, R242 ;  /* 0x0000004002027824 */ /* 0x000fc400078e02f2 */
[----:B------:R-:W-:Y:S01]  /*92e0*/  @!PT LDS RZ, [RZ] ;  /* 0x00000000fffff984 */ /* 0x000fe20000000800 */
[----:B------:R-:W-:Y:S01]  /*92f0*/  @!PT LDS RZ, [RZ] ;  /* 0x00000000fffff984 */ /* 0x000fe20000000800 */
[----:B------:R-:W-:Y:S01]  /*9300*/  @!PT LDS RZ, [RZ] ;  /* 0x00000000fffff984 */ /* 0x000fe20000000800 */
[----:B------:R5:W-:Y:S02]  /*9310*/  @!P4 LDGSTS.E.BYPASS.LTC128B.128 [R243+0x11000], [R20.64] ;  /* 0x1100000014f3cfae */ /* 0x000be4000b901d62 */
[----:B------:R-:W-:Y:S01]  /*9320*/  I2F R0, R2 ;  /* 0x0000000200007306 */ /* 0x000fe20000201400 */
[C---:B------:R-:W-:Y:S01]  /*9330*/  IADD3 R205, R2.reuse, 0x29, RZ ;  /* 0x0000002902cd7810 */ /* 0x040fe20007ffe0ff */
        /* <DEDUP_REMOVED lines=35> */
[----:B--2---:R-:W-:Y:S04]  /*9570*/  LDSM.16.M88.4 R24, [R238] ;  /* 0x00000000ee18783b */ /* 0x004fe80000000200 */
[----:B------:R-:W2:Y:S04]  /*9580*/  LDSM.16.M88.4 R4, [R237+0x8000] ;  /* 0x00800000ed04783b */ /* 0x000ea80000000200 */
[----:B------:R-:W2:Y:S04]  /*9590*/  LDSM.16.M88.4 R172, [R237+0x8800] ;  /* 0x00880000edac783b */ /* 0x000ea80000000200 */
[----:B----4-:R-:W-:Y:S04]  /*95a0*/  LDSM.16.M88.4 R12, [R237+0x9800] ;  /* 0x00980000ed0c783b */ /* 0x010fe80000000200 */
[----:B---3--:R-:W-:Y:S04]  /*95b0*/  LDSM.16.M88.4 R16, [R236] ;  /* 0x00000000ec10783b */ /* 0x008fe80000000200 */
[----:B------:R-:W-:Y:S04]  /*95c0*/  LDSM.16.M88.4 R188, [R235] ;  /* 0x00000000ebbc783b */ /* 0x000fe80000000200 */
[----:B-1----:R-:W1:Y:S04]  /*95d0*/  LDSM.16.M88.4 R32, [R237+0x9000] ;  /* 0x00900000ed20783b */ /* 0x002e680000000200 */
[----:B------:R-:W3:Y:S04]  /*95e0*/  LDSM.16.M88.4 R184, [R227] ;  /* 0x00000000e3b8783b */ /* 0x000ee80000000200 */
[----:B------:R-:W4:Y:S04]  /*95f0*/  LDSM.16.M88.4 R180, [R226] ;  /* 0x00000000e2b4783b */ /* 0x000f280000000200 */
[----:B-----5:R-:W5:Y:S04]  /*9600*/  LDSM.16.M88.4 R20, [R225] ;  /* 0x00000000e114783b */ /* 0x020f680000000200 */
[----:B------:R-:W-:Y:S01]  /*9610*/  LDSM.16.M88.4 R192, [R231+0x8000] ;  /* 0x00800000e7c0783b */ /* 0x000fe20000000200 */
[C---:B--2---:R-:W-:Y:S03]  /*9620*/  HMMA.16816.F32.BF16 R8, R24.reuse, R4, RZ ;  /* 0x000000041808723c */ /* 0x044fe600000418ff */
[----:B------:R-:W-:Y:S04]  /*9630*/  LDSM.16.M88.4 R196, [R224+0x800] ;  /* 0x00080000e0c4783b */ /* 0x000fe80000000200 */
[----:B------:R-:W0:Y:S01]  /*9640*/  LDGDEPBAR ;  /* 0x00000000000079af */ /* 0x000e220000000000 */
[C---:B------:R-:W-:Y:S08]  /*9650*/  HMMA.16816.F32.BF16 R176, R24.reuse, R172, RZ ;  /* 0x000000ac18b0723c */ /* 0x040ff000000418ff */
[C---:B------:R-:W-:Y:S08]  /*9660*/  HMMA.16816.F32.BF16 R4, R24.reuse, R6, RZ ;  /* 0x000000061804723c */ /* 0x040ff000000418ff */
[C---:B-1----:R-:W-:Y:S08]  /*9670*/  HMMA.16816.F32.BF16 R168, R24.reuse, R32, RZ ;  /* 0x0000002018a8723c */ /* 0x042ff000000418ff */
[C---:B------:R-:W-:Y:S08]  /*9680*/  HMMA.16816.F32.BF16 R172, R24.reuse, R174, RZ ;  /* 0x000000ae18ac723c */ /* 0x040ff000000418ff */
[C---:B------:R-:W-:Y:S08]  /*9690*/  HMMA.16816.F32.BF16 R32, R24.reuse, R34, RZ ;  /* 0x000000221820723c */ /* 0x040ff000000418ff */
[C---:B------:R-:W-:Y:S08]  /*96a0*/  HMMA.16816.F32.BF16 R28, R24.reuse, R12, RZ ;  /* 0x0000000c181c723c */ /* 0x040ff000000418ff */
[----:B------:R-:W-:Y:S01]  /*96b0*/  HMMA.16816.F32.BF16 R24, R24, R14, RZ ;  /* 0x0000000e1818723c */ /* 0x000fe200000418ff */
[----:B------:R-:W1:Y:S07]  /*96c0*/  LDSM.16.M88.4 R12, [R234] ;  /* 0x00000000ea0c783b */ /* 0x000e6e0000000200 */
[C---:B------:R-:W-:Y:S08]  /*96d0*/  HMMA.16816.F32.BF16 R8, R16.reuse, R188, R8 ;  /* 0x000000bc1008723c */ /* 0x040ff00000041808 */
[C---:B------:R-:W-:Y:S01]  /*96e0*/  HMMA.16816.F32.BF16 R4, R16.reuse, R190, R4 ;  /* 0x000000be1004723c */ /* 0x040fe20000041804 */
[----:B------:R-:W2:Y:S07]  /*96f0*/  LDSM.16.M88.4 R188, [R231+0x8800] ;  /* 0x00880000e7bc783b */ /* 0x000eae0000000200 */
        /* <DEDUP_REMOVED lines=9> */
[----:B------:R-:W5:Y:S03]  /*9790*/  LDSM.16.M88.4 R20, [R224] ;  /* 0x00000000e014783b */ /* 0x000f660000000200 */
        /* <DEDUP_REMOVED lines=8> */
[----:B------:R-:W-:Y:S07]  /*9820*/  LDSM.16.M88.4 R180, [R237+0xa800] ;  /* 0x00a80000edb4783b */ /* 0x000fee0000000200 */
[C---:B----4-:R-:W-:Y:S08]  /*9830*/  HMMA.16816.F32.BF16 R28, R12.reuse, R16, R28 ;  /* 0x000000100c1c723c */ /* 0x050ff0000004181c */
[----:B------:R-:W-:Y:S01]  /*9840*/  HMMA.16816.F32.BF16 R24, R12, R18, R24 ;  /* 0x000000120c18723c */ /* 0x000fe20000041818 */
[----:B------:R-:W-:Y:S04]  /*9850*/  LDSM.16.M88.4 R16, [R238+0x2000] ;  /* 0x00200000ee10783b */ /* 0x000fe80000000200 */
[----:B------:R-:W3:Y:S03]  /*9860*/  LDSM.16.M88.4 R12, [R237+0xa000] ;  /* 0x00a00000ed0c783b */ /* 0x000ee60000000200 */
[C---:B-----5:R-:W-:Y:S08]  /*9870*/  HMMA.16816.F32.BF16 R8, R184.reuse, R20, R8 ;  /* 0x00000014b808723c */ /* 0x060ff00000041808 */
[C---:B------:R-:W-:Y:S01]  /*9880*/  HMMA.16816.F32.BF16 R4, R184.reuse, R22, R4 ;  /* 0x00000016b804723c */ /* 0x040fe20000041804 */
[----:B------:R-:W4:Y:S07]  /*9890*/  LDSM.16.M88.4 R20, [R237+0xb000] ;  /* 0x00b00000ed14783b */ /* 0x000f2e0000000200 */
        /* <DEDUP_REMOVED lines=8> */
[----:B------:R-:W-:Y:S04]  /*9920*/  LDSM.16.M88.4 R188, [R223] ;  /* 0x00000000dfbc783b */ /* 0x000fe80000000200 */
[----:B------:R-:W-:Y:S03]  /*9930*/  LDSM.16.M88.4 R184, [R222] ;  /* 0x00000000deb8783b */ /* 0x000fe60000000200 */
[C---:B---3--:R-:W-:Y:S08]  /*9940*/  HMMA.16816.F32.BF16 R8, R16.reuse, R12, R8 ;  /* 0x0000000c1008723c */ /* 0x048ff00000041808 */
[C---:B------:R-:W-:Y:S01]  /*9950*/  HMMA.16816.F32.BF16 R4, R16.reuse, R14, R4 ;  /* 0x0000000e1004723c */ /* 0x040fe20000041804 */
[----:B------:R-:W2:Y:S07]  /*9960*/  LDSM.16.M88.4 R12, [R236+0x2000] ;  /* 0x00200000ec0c783b */ /* 0x000eae0000000200 */
[C---:B------:R-:W-:Y:S08]  /*9970*/  HMMA.16816.F32.BF16 R176, R16.reuse, R180, R176 ;  /* 0x000000b410b0723c */ /* 0x040ff000000418b0 */
[C---:B------:R-:W-:Y:S01]  /*9980*/  HMMA.16816.F32.BF16 R172, R16.reuse, R182, R172 ;  /* 0x000000b610ac723c */ /* 0x040fe200000418ac */
[----:B------:R-:W3:Y:S07]  /*9990*/  LDSM.16.M88.4 R180, [R221] ;  /* 0x00000000ddb4783b */ /* 0x000eee0000000200 */
[C---:B----4-:R-:W-:Y:S08]  /*99a0*/  HMMA.16816.F32.BF16 R168, R16.reuse, R20, R168 ;  /* 0x0000001410a8723c */ /* 0x050ff000000418a8 */
[C---:B------:R-:W-:Y:S01]  /*99b0*/  HMMA.16816.F32.BF16 R32, R16.reuse, R22, R32 ;  /* 0x000000161020723c */ /* 0x040fe20000041820 */
[----:B------:R-:W4:Y:S07]  /*99c0*/  LDSM.16.M88.4 R20, [R220] ;  /* 0x00000000dc14783b */ /* 0x000f2e0000000200 */
[C---:B-1----:R-:W-:Y:S08]  /*99d0*/  HMMA.16816.F32.BF16 R28, R16.reuse, R192, R28 ;  /* 0x000000c0101c723c */ /* 0x042ff0000004181c */
[----:B------:R-:W-:Y:S01]  /*99e0*/  HMMA.16816.F32.BF16 R24, R16, R194, R24 ;  /* 0x000000c21018723c */ /* 0x000fe20000041818 */
[----:B------:R-:W1:Y:S04]  /*99f0*/  LDSM.16.M88.4 R16, [R234+0x2000] ;  /* 0x00200000ea10783b */ /* 0x000e680000000200 */
[----:B------:R-:W5:Y:S03]  /*9a00*/  LDSM.16.M88.4 R192, [R231+0xa800] ;  /* 0x00a80000e7c0783b */ /* 0x000f660000000200 */
        /* <DEDUP_REMOVED lines=15> */
[----:B------:R-:W1:Y:S07]  /*9b00*/  LDSM.16.M88.4 R196, [R224+0x3000] ;  /* 0x00300000e0c4783b */ /* 0x000e6e0000000200 */
[C---:B-----5:R-:W-:Y:S08]  /*9b10*/  HMMA.16816.F32.BF16 R176, R16.reuse, R192, R176 ;  /* 0x000000c010b0723c */ /* 0x060ff000000418b0 */
[C---:B------:R-:W-:Y:S01]  /*9b20*/  HMMA.16816.F32.BF16 R172, R16.reuse, R194, R172 ;  /* 0x000000c210ac723c */ /* 0x040fe200000418ac */
[----:B------:R-:W5:Y:S07]  /*9b30*/  LDSM.16.M88.4 R192, [R224+0x3800] ;  /* 0x00380000e0c0783b */ /* 0x000f6e0000000200 */
[C---:B--2---:R-:W-:Y:S08]  /*9b40*/  HMMA.16816.F32.BF16 R168, R16.reuse, R188, R168 ;  /* 0x000000bc10a8723c */ /* 0x044ff000000418a8 */
[C---:B------:R-:W-:Y:S01]  /*9b50*/  HMMA.16816.F32.BF16 R32, R16.reuse, R190, R32 ;  /* 0x000000be1020723c */ /* 0x040fe20000041820 */
        /* <DEDUP_REMOVED lines=13> */
[----:B------:R-:W-:Y:S07]  /*9c30*/  LDSM.16.M88.4 R196, [R224+0x5000] ;  /* 0x00500000e0c4783b */ /* 0x000fee0000000200 */
[C---:B-----5:R-:W-:Y:S08]  /*9c40*/  HMMA.16816.F32.BF16 R28, R180.reuse, R192, R28 ;  /* 0x000000c0b41c723c */ /* 0x060ff0000004181c */
[----:B------:R-:W-:Y:S01]  /*9c50*/  HMMA.16816.F32.BF16 R24, R180, R194, R24 ;  /* 0x000000c2b418723c */ /* 0x000fe20000041818 */
[----:B------:R-:W-:Y:S04]  /*9c60*/  LDSM.16.M88.4 R180, [R236+0x4000] ;  /* 0x00400000ecb4783b */ /* 0x000fe80000000200 */
[----:B------:R-:W1:Y:S03]  /*9c70*/  LDSM.16.M88.4 R192, [R219] ;  /* 0x00000000dbc0783b */ /* 0x000e660000000200 */
[C---:B--2---:R-:W-:Y:S08]  /*9c80*/  HMMA.16816.F32.BF16 R8, R12.reuse, R184, R8 ;  /* 0x000000b80c08723c */ /* 0x044ff00000041808 */
[C---:B------:R-:W-:Y:S01]  /*9c90*/  HMMA.16816.F32.BF16 R4, R12.reuse, R186, R4 ;  /* 0x000000ba0c04723c */ /* 0x040fe20000041804 */
[----:B------:R-:W2:Y:S07]  /*9ca0*/  LDSM.16.M88.4 R184, [R218] ;  /* 0x00000000dab8783b */ /* 0x000eae0000000200 */
[C---:B------:R-:W-:Y:S08]  /*9cb0*/  HMMA.16816.F32.BF16 R176, R12.reuse, R16, R176 ;  /* 0x000000100cb0723c */ /* 0x040ff000000418b0 */
[C---:B------:R-:W-:Y:S01]  /*9cc0*/  HMMA.16816.F32.BF16 R172, R12.reuse, R18, R172 ;  /* 0x000000120cac723c */ /* 0x040fe200000418ac */
[----:B------:R-:W4:Y:S07]  /*9cd0*/  LDSM.16.M88.4 R16, [R217] ;  /* 0x00000000d910783b */ /* 0x000f2e0000000200 */
[C---:B------:R-:W-:Y:S08]  /*9ce0*/  HMMA.16816.F32.BF16 R168, R12.reuse, R188, R168 ;  /* 0x000000bc0ca8723c */ /* 0x040ff000000418a8 */
[C---:B------:R-:W-:Y:S01]  /*9cf0*/  HMMA.16816.F32.BF16 R32, R12.reuse, R190, R32 ;  /* 0x000000be0c20723c */ /* 0x040fe20000041820 */
[----:B------:R-:W5:Y:S07]  /*9d00*/  LDSM.16.M88.4 R188, [R216] ;  /* 0x00000000d8bc783b */ /* 0x000f6e0000000200 */
[C---:B---3--:R-:W-:Y:S08]  /*9d10*/  HMMA.16816.F32.BF16 R28, R12.reuse, R20, R28 ;  /* 0x000000140c1c723c */ /* 0x048ff0000004181c */
[----:B------:R-:W-:Y:S01]  /*9d20*/  HMMA.16816.F32.BF16 R24, R12, R22, R24 ;  /* 0x000000160c18723c */ /* 0x000fe20000041818 */
[----:B------:R-:W-:Y:S04]  /*9d30*/  LDSM.16.M88.4 R12, [R234+0x4000] ;  /* 0x00400000ea0c783b */ /* 0x000fe80000000200 */
[----:B------:R-:W3:Y:S03]  /*9d40*/  LDSM.16.M88.4 R20, [R231+0xc000] ;  /* 0x00c00000e714783b */ /* 0x000ee60000000200 */
[C---:B-1----:R-:W-:Y:S08]  /*9d50*/  HMMA.16816.F32.BF16 R8, R180.reuse, R192, R8 ;  /* 0x000000c0b408723c */ /* 0x042ff00000041808 */
[C---:B------:R-:W-:Y:S01]  /*9d60*/  HMMA.16816.F32.BF16 R4, R180.reuse, R194, R4 ;  /* 0x000000c2b404723c */ /* 0x040fe20000041804 */
[----:B------:R-:W1:Y:S07]  /*9d70*/  LDSM.16.M88.4 R192, [R231+0xc800] ;  /* 0x00c80000e7c0783b */ /* 0x000e6e0000000200 */
        /* <DEDUP_REMOVED lines=8> */
[----:B------:R-:W-:Y:S04]  /*9e00*/  LDSM.16.M88.4 R188, [R233+0x4000] ;  /* 0x00400000e9bc783b */ /* 0x000fe80000000200 */
[----:B------:R-:W5:Y:S03]  /*9e10*/  LDSM.16.M88.4 R180, [R224+0x4000] ;  /* 0x00400000e0b4783b */ /* 0x000f660000000200 */
[C---:B---3--:R-:W-:Y:S08]  /*9e20*/  HMMA.16816.F32.BF16 R8, R12.reuse, R20, R8 ;  /* 0x000000140c08723c */ /* 0x048ff00000041808 */
[C---:B------:R-:W-:Y:S01]  /*9e30*/  HMMA.16816.F32.BF16 R4, R12.reuse, R22, R4 ;  /* 0x000000160c04723c */ /* 0x040fe20000041804 */
[----:B------:R-:W3:Y:S07]  /*9e40*/  LDSM.16.M88.4 R20, [R224+0x4800] ;  /* 0x00480000e014783b */ /* 0x000eee0000000200 */
[C---:B-1----:R-:W-:Y:S08]  /*9e50*/  HMMA.16816.F32.BF16 R176, R12.reuse, R192, R176 ;  /* 0x000000c00cb0723c */ /* 0x042ff000000418b0 */
[C---:B------:R-:W-:Y:S01]  /*9e60*/  HMMA.16816.F32.BF16 R172, R12.reuse, R194, R172 ;  /* 0x000000c20cac723c */ /* 0x040fe200000418ac */
[----:B------:R-:W1:Y:S07]  /*9e70*/  LDSM.16.M88.4 R192, [R224+0x5800] ;  /* 0x00580000e0c0783b */ /* 0x000e6e0000000200 */
[C---:B--2---:R-:W-:Y:S08]  /*9e80*/  HMMA.16816.F32.BF16 R168, R12.reuse, R184, R168 ;  /* 0x000000b80ca8723c */ /* 0x044ff000000418a8 */
[C---:B------:R-:W-:Y:S01]  /*9e90*/  HMMA.16816.F32.BF16 R32, R12.reuse, R186, R32 ;  /* 0x000000ba0c20723c */ /* 0x040fe20000041820 */
[----:B------:R-:W-:Y:S07]  /*9ea0*/  LDSM.16.M88.4 R184, [R237+0xe800] ;  /* 0x00e80000edb8783b */ /* 0x000fee0000000200 */
[C---:B----4-:R-:W-:Y:S08]  /*9eb0*/  HMMA.16816.F32.BF16 R28, R12.reuse, R16, R28 ;  /* 0x000000100c1c723c */ /* 0x050ff0000004181c */
[----:B------:R-:W-:Y:S01]  /*9ec0*/  HMMA.16816.F32.BF16 R24, R12, R18, R24 ;  /* 0x000000120c18723c */ /* 0x000fe20000041818 */
[----:B------:R-:W-:Y:S04]  /*9ed0*/  LDSM.16.M88.4 R16, [R238+0x6000] ;  /* 0x00600000ee10783b */ /* 0x000fe80000000200 */
[----:B------:R-:W2:Y:S03]  /*9ee0*/  LDSM.16.M88.4 R12, [R237+0xe000] ;  /* 0x00e00000ed0c783b */ /* 0x000ea60000000200 */
[C---:B-----5:R-:W-:Y:S08]  /*9ef0*/  HMMA.16816.F32.BF16 R8, R188.reuse, R180, R8 ;  /* 0x000000b4bc08723c */ /* 0x060ff00000041808 */
[C---:B------:R-:W-:Y:S01]  /*9f00*/  HMMA.16816.F32.BF16 R4, R188.reuse, R182, R4 ;  /* 0x000000b6bc04723c */ /* 0x040fe20000041804 */
[----:B------:R-:W4:Y:S07]  /*9f10*/  LDSM.16.M88.4 R180, [R237+0xf000] ;  /* 0x00f00000edb4783b */ /* 0x000f2e0000000200 */
[C---:B---3--:R-:W-:Y:S08]  /*9f20*/  HMMA.16816.F32.BF16 R176, R188.reuse, R20, R176 ;  /* 0x00000014bcb0723c */ /* 0x048ff000000418b0 */
[C---:B------:R-:W-:Y:S01]  /*9f30*/  HMMA.16816.F32.BF16 R172, R188.reuse, R22, R172 ;  /* 0x00000016bcac723c */ /* 0x040fe200000418ac */
[----:B------:R-:W3:Y:S07]  /*9f40*/  LDSM.16.M88.4 R20, [R237+0xf800] ;  /* 0x00f80000ed14783b */ /* 0x000eee0000000200 */
[C---:B------:R-:W-:Y:S08]  /*9f50*/  HMMA.16816.F32.BF16 R168, R188.reuse, R196, R168 ;  /* 0x000000c4bca8723c */ /* 0x040ff000000418a8 */
[C---:B------:R-:W-:Y:S08]  /*9f60*/  HMMA.16816.F32.BF16 R32, R188.reuse, R198, R32 ;  /* 0x000000c6bc20723c */ /* 0x040ff00000041820 */
[C---:B-1----:R-:W-:Y:S08]  /*9f70*/  HMMA.16816.F32.BF16 R28, R188.reuse, R192, R28 ;  /* 0x000000c0bc1c723c */ /* 0x042ff0000004181c */
[----:B------:R-:W-:Y:S01]  /*9f80*/  HMMA.16816.F32.BF16 R24, R188, R194, R24 ;  /* 0x000000c2bc18723c */ /* 0x000fe20000041818 */
[----:B------:R-:W-:Y:S04]  /*9f90*/  LDSM.16.M88.4 R192, [R236+0x6000] ;  /* 0x00600000ecc0783b */ /* 0x000fe80000000200 */
[----:B------:R-:W-:Y:S03]  /*9fa0*/  LDSM.16.M88.4 R188, [R214] ;  /* 0x00000000d6bc783b */ /* 0x000fe60000000200 */
[C---:B--2---:R-:W-:Y:S08]  /*9fb0*/  HMMA.16816.F32.BF16 R8, R16.reuse, R12, R8 ;  /* 0x0000000c1008723c */ /* 0x044ff00000041808 */
[C---:B------:R-:W-:Y:S01]  /*9fc0*/  HMMA.16816.F32.BF16 R4, R16.reuse, R14, R4 ;  /* 0x0000000e1004723c */ /* 0x040fe20000041804 */
[----:B------:R-:W1:Y:S07]  /*9fd0*/  LDSM.16.M88.4 R12, [R215] ;  /* 0x00000000d70c783b */ /* 0x000e6e0000000200 */
[C---:B------:R-:W-:Y:S08]  /*9fe0*/  HMMA.16816.F32.BF16 R176, R16.reuse, R184, R176 ;  /* 0x000000b810b0723c */ /* 0x040ff000000418b0 */
[C---:B------:R-:W-:Y:S01]  /*9ff0*/  HMMA.16816.F32.BF16 R172, R16.reuse, R186, R172 ;  /* 0x000000ba10ac723c */ /* 0x040fe200000418ac */
[----:B------:R-:W2:Y:S07]  /*a000*/  LDSM.16.M88.4 R184, [R213] ;  /* 0x00000000d5b8783b */ /* 0x000eae0000000200 */
[C---:B----4-:R-:W-:Y:S08]  /*a010*/  HMMA.16816.F32.BF16 R168, R16.reuse, R180, R168 ;  /* 0x000000b410a8723c */ /* 0x050ff000000418a8 */
[C---:B------:R-:W-:Y:S01]  /*a020*/  HMMA.16816.F32.BF16 R32, R16.reuse, R182, R32 ;  /* 0x000000b61020723c */ /* 0x040fe20000041820 */
[----:B------:R-:W-:Y:S07]  /*a030*/  LDSM.16.M88.4 R180, [R212] ;  /* 0x00000000d4b4783b */ /* 0x000fee0000000200 */
[C---:B---3--:R-:W-:Y:S08]  /*a040*/  HMMA.16816.F32.BF16 R28, R16.reuse, R20, R28 ;  /* 0x00000014101c723c */ /* 0x048ff0000004181c */
[----:B------:R-:W-:Y:S01]  /*a050*/  HMMA.16816.F32.BF16 R24, R16, R22, R24 ;  /* 0x000000161018723c */ /* 0x000fe20000041818 */
[----:B------:R-:W-:Y:S04]  /*a060*/  LDSM.16.M88.4 R20, [R234+0x6000] ;  /* 0x00600000ea14783b */ /* 0x000fe80000000200 */
[----:B------:R-:W3:Y:S03]  /*a070*/  LDSM.16.M88.4 R16, [R231+0xe000] ;  /* 0x00e00000e710783b */ /* 0x000ee60000000200 */
[C---:B-1----:R-:W-:Y:S08]  /*a080*/  HMMA.16816.F32.BF16 R8, R192.reuse, R12, R8 ;  /* 0x0000000cc008723c */ /* 0x042ff00000041808 */
[C---:B------:R-:W-:Y:S01]  /*a090*/  HMMA.16816.F32.BF16 R4, R192.reuse, R14, R4 ;  /* 0x0000000ec004723c */ /* 0x040fe20000041804 */
[----:B------:R-:W1:Y:S07]  /*a0a0*/  LDSM.16.M88.4 R12, [R231+0xe800] ;  /* 0x00e80000e70c783b */ /* 0x000e6e0000000200 */
[C---:B------:R-:W-:Y:S08]  /*a0b0*/  HMMA.16816.F32.BF16 R176, R192.reuse, R188, R176 ;  /* 0x000000bcc0b0723c */ /* 0x040ff000000418b0 */
[C---:B------:R-:W-:Y:S01]  /*a0c0*/  HMMA.16816.F32.BF16 R172, R192.reuse, R190, R172 ;  /* 0x000000bec0ac723c */ /* 0x040fe200000418ac */
[----:B------:R-:W4:Y:S07]  /*a0d0*/  LDSM.16.M88.4 R188, [R231+0xf000] ;  /* 0x00f00000e7bc783b */ /* 0x000f2e0000000200 */
[C---:B--2---:R-:W-:Y:S08]  /*a0e0*/  HMMA.16816.F32.BF16 R168, R192.reuse, R184, R168 ;  /* 0x000000b8c0a8723c */ /* 0x044ff000000418a8 */
[----:B------:R-:W-:Y:S01]  /*a0f0*/  HMMA.16816.F32.BF16 R32, R192, R186, R32 ;  /* 0x000000bac020723c */ /* 0x000fe20000041820 */
[----:B------:R-:W-:Y:S07]  /*a100*/  LDSM.16.M88.4 R184, [R233+0x6000] ;  /* 0x00600000e9b8783b */ /* 0x000fee0000000200 */
[C---:B---3--:R-:W-:Y:S08]  /*a110*/  HMMA.16816.F32.BF16 R8, R20.reuse, R16, R8 ;  /* 0x000000101408723c */ /* 0x048ff00000041808 */
[C---:B------:R-:W-:Y:S01]  /*a120*/  HMMA.16816.F32.BF16 R4, R20.reuse, R18, R4 ;  /* 0x000000121404723c */ /* 0x040fe20000041804 */
[----:B------:R-:W2:Y:S07]  /*a130*/  LDSM.16.M88.4 R16, [R224+0x6000] ;  /* 0x00600000e010783b */ /* 0x000eae0000000200 */
[C---:B-1----:R-:W-:Y:S08]  /*a140*/  HMMA.16816.F32.BF16 R176, R20.reuse, R12, R176 ;  /* 0x0000000c14b0723c */ /* 0x042ff000000418b0 */
[----:B------:R-:W-:Y:S01]  /*a150*/  HMMA.16816.F32.BF16 R172, R20, R14, R172 ;  /* 0x0000000e14ac723c */ /* 0x000fe200000418ac */
[----:B------:R-:W1:Y:S07]  /*a160*/  LDSM.16.M88.4 R12, [R224+0x6800] ;  /* 0x00680000e00c783b */ /* 0x000e6e0000000200 */
[C---:B------:R-:W-:Y:S08]  /*a170*/  HMMA.16816.F32.BF16 R28, R192.reuse, R180, R28 ;  /* 0x000000b4c01c723c */ /* 0x040ff0000004181c */
[----:B------:R-:W-:Y:S01]  /*a180*/  HMMA.16816.F32.BF16 R24, R192, R182, R24 ;  /* 0x000000b6c018723c */ /* 0x000fe20000041818 */
[----:B------:R-:W3:Y:S06]  /*a190*/  LDSM.16.M88.4 R180, [R231+0xf800] ;  /* 0x00f80000e7b4783b */ /* 0x000eec0000000200 */
[C---:B------:R-:W-:Y:S01]  /*a1a0*/  IADD3 R192, R2.reuse, 0x1, RZ ;  /* 0x0000000102c07810 */ /* 0x040fe20007ffe0ff */
[----:B----4-:R-:W-:Y:S01]  /*a1b0*/  HMMA.16816.F32.BF16 R168, R20, R188, R168 ;  /* 0x000000bc14a8723c */ /* 0x010fe200000418a8 */
[----:B------:R-:W-:-:S02]  /*a1c0*/  IADD3 R194, R2, 0x11, RZ ;  /* 0x0000001102c27810 */ /* 0x000fc40007ffe0ff */
[----:B------:R-:W-:Y:S01]  /*a1d0*/  I2F R167, R192 ;  /* 0x000000c000a77306 */ /* 0x000fe20000201400 */
[C---:B------:R-:W-:Y:S02]  /*a1e0*/  ISETP.GE.AND P6, PT, R192.reuse, R200, PT ;  /* 0x000000c8c000720c */ /* 0x040fe40003fc6270 */
[-C--:B------:R-:W-:Y:S02]  /*a1f0*/  ISETP.GE.AND P5, PT, R192, R201.reuse, PT ;  /* 0x000000c9c000720c */ /* 0x080fe40003fa6270 */
[----:B--2---:R-:W-:Y:S01]  /*a200*/  HMMA.16816.F32.BF16 R4, R184, R18, R4 ;  /* 0x00000012b804723c */ /* 0x004fe20000041804 */
[----:B------:R-:W-:Y:S02]  /*a210*/  IADD3 R189, R2, 0x8, RZ ;  /* 0x0000000802bd7810 */ /* 0x000fe40007ffe0ff */
[----:B------:R-:W-:Y:S02]  /*a220*/  I2F R193, R194 ;  /* 0x000000c200c17306 */ /* 0x000fe40000201400 */
[----:B------:R-:W-:-:S02]  /*a230*/  ISETP.GE.AND P0, PT, R189, R201, PT ;  /* 0x000000c9bd00720c */ /* 0x000fc40003f06270 */
[C---:B------:R-:W-:Y:S01]  /*a240*/  IADD3 R19, R2.reuse, 0x21, RZ ;  /* 0x0000002102137810 */ /* 0x040fe20007ffe0ff */
[----:B------:R-:W-:Y:S03]  /*a250*/  HMMA.16816.F32.BF16 R32, R20, R190, R32 ;  /* 0x000000be1420723c */ /* 0x000fe60000041820 */
[----:B------:R-:W-:Y:S04]  /*a260*/  I2F R188, R189 ;  /* 0x000000bd00bc7306 */ /* 0x000fe80000201400 */
[----:B------:R-:W-:Y:S01]  /*a270*/  IADD3 R191, R2, 0x9, RZ ;  /* 0x0000000902bf7810 */ /* 0x000fe20007ffe0ff */
[C---:B-1----:R-:W-:Y:S03]  /*a280*/  HMMA.16816.F32.BF16 R176, R184.reuse, R12, R176 ;  /* 0x0000000cb8b0723c */ /* 0x042fe600000418b0 */
[----:B------:R-:W-:Y:S05]  /*a290*/  I2F R190, R191 ;  /* 0x000000bf00be7306 */ /* 0x000fea0000201400 */
[----:B------:R-:W-:Y:S01]  /*a2a0*/  HMMA.16816.F32.BF16 R172, R184, R14, R172 ;  /* 0x0000000eb8ac723c */ /* 0x000fe200000418ac */
[----:B------:R-:W-:Y:S01]  /*a2b0*/  FMUL.FTZ R4, R4, c[0x0][0x2ec] ;  /* 0x0000bb0004047a20 */ /* 0x000fe20000410000 */
[----:B------:R-:W1:Y:S01]  /*a2c0*/  LDSM.16.M88.4 R12, [R224+0x7000] ;  /* 0x00700000e00c783b */ /* 0x000e620000000200 */
[----:B------:R-:W-:Y:S01]  /*a2d0*/  FMUL.FTZ R5, R5, c[0x0][0x2ec] ;  /* 0x0000bb0005057a20 */ /* 0x000fe20000410000 */
[----:B------:R-:W-:Y:S01]  /*a2e0*/  I2F R18, R19 ;  /* 0x0000001300127306 */ /* 0x000fe20000201400 */
[----:B------:R-:W-:-:S02]  /*a2f0*/  FMUL.FTZ R6, R6, c[0x0][0x2ec] ;  /* 0x0000bb0006067a20 */ /* 0x000fc40000410000 */
[----:B------:R-:W-:Y:S01]  /*a300*/  FMUL.FTZ R7, R7, c[0x0][0x2ec] ;  /* 0x0000bb0007077a20 */ /* 0x000fe20000410000 */
[C---:B---3--:R-:W-:Y:S04]  /*a310*/  HMMA.16816.F32.BF16 R28, R20.reuse, R180, R28 ;  /* 0x000000b4141c723c */ /* 0x048fe8000004181c */
[----:B------:R-:W-:Y:S03]  /*a320*/  MUFU.TANH R195, R6 ;  /* 0x0000000600c37308 */ /* 0x000fe60000002400 */
[----:B------:R-:W-:Y:S01]  /*a330*/  IADD3 R181, R2, 0x10, RZ ;  /* 0x0000001002b57810 */ /* 0x000fe20007ffe0ff */
[----:B------:R-:W-:Y:S01]  /*a340*/  HMMA.16816.F32.BF16 R24, R20, R182, R24 ;  /* 0x000000b61418723c */ /* 0x000fe20000041818 */
[----:B------:R-:W-:-:S03]  /*a350*/  FMUL.FTZ R176, R176, c[0x0][0x2ec] ;  /* 0x0000bb00b0b07a20 */ /* 0x000fc60000410000 */
[----:B------:R-:W-:Y:S03]  /*a360*/  MUFU.TANH R22, R4 ;  /* 0x0000000400167308 */ /* 0x000fe60000002400 */
[----:B------:R-:W-:Y:S01]  /*a370*/  IADD3 R23, R2, 0x19, RZ ;  /* 0x0000001902177810 */ /* 0x000fe20007ffe0ff */
[----:B------:R-:W-:Y:S01]  /*a380*/  HMMA.16816.F32.BF16 R8, R184, R16, R8 ;  /* 0x00000010b808723c */ /* 0x000fe20000041808 */
[----:B------:R-:W-:Y:S01]  /*a390*/  FMUL.FTZ R172, R172, c[0x0][0x2ec] ;  /* 0x0000bb00acac7a20 */ /* 0x000fe20000410000 */
[----:B------:R-:W-:Y:S01]  /*a3a0*/  IADD3 R182, R2, 0x20, RZ ;  /* 0x0000002002b67810 */ /* 0x000fe20007ffe0ff */
[----:B------:R-:W-:Y:S01]  /*a3b0*/  FMUL.FTZ R174, R174, c[0x0][0x2ec] ;  /* 0x0000bb00aeae7a20 */ /* 0x000fe20000410000 */
[----:B------:R-:W2:Y:S03]  /*a3c0*/  MUFU.TANH R20, R5 ;  /* 0x0000000500147308 */ /* 0x000ea60000002400 */
[----:B------:R-:W-:-:S05]  /*a3d0*/  IADD3 R16, R2, 0x18, RZ ;  /* 0x0000001802107810 */ /* 0x000fca0007ffe0ff */
[----:B------:R3:W-:Y:S01]  /*a3e0*/  MUFU.TANH R196, R7 ;  /* 0x0000000700c47308 */ /* 0x0007e20000002400 */
[----:B-1----:R-:W-:Y:S07]  /*a3f0*/  HMMA.16816.F32.BF16 R168, R184, R12, R168 ;  /* 0x0000000cb8a8723c */ /* 0x002fee00000418a8 */
[----:B------:R1:W-:Y:S04]  /*a400*/  MUFU.TANH R197, R176 ;  /* 0x000000b000c57308 */ /* 0x0003e80000002400 */
[----:B------:R-:W-:-:S02]  /*a410*/  FMUL.FTZ R11, R11, c[0x0][0x2ec] ;  /* 0x0000bb000b0b7a20 */ /* 0x000fc40000410000 */
[----:B------:R-:W-:Y:S01]  /*a420*/  FMUL.FTZ R9, R9, c[0x0][0x2ec] ;  /* 0x0000bb0009097a20 */ /* 0x000fe20000410000 */
[----:B------:R-:W-:Y:S01]  /*a430*/  HMMA.16816.F32.BF16 R32, R184, R14, R32 ;  /* 0x0000000eb820723c */ /* 0x000fe20000041820 */
[----:B---3--:R-:W3:Y:S01]  /*a440*/  LDSM.16.M88.4 R4, [R224+0x7800] ;  /* 0x00780000e004783b */ /* 0x008ee20000000200 */
[----:B------:R-:W-:Y:S01]  /*a450*/  I2F R180, R181 ;  /* 0x000000b500b47306 */ /* 0x000fe20000201400 */
[----:B------:R-:W-:Y:S01]  /*a460*/  FMUL.FTZ R12, R173, c[0x0][0x2ec] ;  /* 0x0000bb00ad0c7a20 */ /* 0x000fe20000410000 */
[----:B------:R-:W-:-:S04]  /*a470*/  DEPBAR.LE SB0, 0x0 ;  /* 0x000080000000791a */ /* 0x000fc80000000000 */
[----:B--2---:R-:W-:Y:S02]  /*a480*/  FFMA.FTZ R14, R190, UR4, R20 ;  /* 0x00000004be0e7c23 */ /* 0x004fe40008010014 */
[----:B------:R-:W-:Y:S01]  /*a490*/  MUFU.TANH R11, R11 ;  /* 0x0000000b000b7308 */ /* 0x000fe20000002400 */
[----:B-1----:R-:W-:Y:S02]  /*a4a0*/  FMUL.FTZ R176, R177, c[0x0][0x2ec] ;  /* 0x0000bb00b1b07a20 */ /* 0x002fe40000410000 */
[----:B------:R-:W-:Y:S02]  /*a4b0*/  FMUL.FTZ R177, R178, c[0x0][0x2ec] ;  /* 0x0000bb00b2b17a20 */ /* 0x000fe40000410000 */
[----:B------:R-:W-:Y:S02]  /*a4c0*/  FMUL.FTZ R178, R179, c[0x0][0x2ec] ;  /* 0x0000bb00b3b27a20 */ /* 0x000fe40000410000 */
[----:B------:R-:W-:Y:S01]  /*a4d0*/  FMUL.FTZ R15, R169, c[0x0][0x2ec] ;  /* 0x0000bb00a90f7a20 */ /* 0x000fe20000410000 */
[----:B------:R-:W1:Y:S01]  /*a4e0*/  MUFU.TANH R9, R9 ;  /* 0x0000000900097308 */ /* 0x000e620000002400 */
[----:B------:R-:W-:Y:S01]  /*a4f0*/  FMUL.FTZ R168, R168, c[0x0][0x2ec] ;  /* 0x0000bb00a8a87a20 */ /* 0x000fe20000410000 */
[----:B------:R-:W-:Y:S01]  /*a500*/  IADD3 R169, R2, 0x28, RZ ;  /* 0x0000002802a97810 */ /* 0x000fe20007ffe0ff */
[----:B------:R-:W-:-:S02]  /*a510*/  FFMA.FTZ R13, R188, UR4, R195 ;  /* 0x00000004bc0d7c23 */ /* 0x000fc400080100c3 */
[----:B------:R-:W-:Y:S02]  /*a520*/  FMUL.FTZ R170, R170, c[0x0][0x2ec] ;  /* 0x0000bb00aaaa7a20 */ /* 0x000fe40000410000 */
[----:B------:R-:W-:Y:S01]  /*a530*/  FMUL.FTZ R33, R33, c[0x0][0x2ec] ;  /* 0x0000bb0021217a20 */ /* 0x000fe20000410000 */
[----:B------:R-:W-:Y:S01]  /*a540*/  MUFU.TANH R176, R176 ;  /* 0x000000b000b07308 */ /* 0x000fe20000002400 */
[----:B------:R-:W-:Y:S02]  /*a550*/  FMUL.FTZ R34, R34, c[0x0][0x2ec] ;  /* 0x0000bb0022227a20 */ /* 0x000fe40000410000 */
[----:B------:R-:W-:Y:S02]  /*a560*/  FMUL.FTZ R171, R171, c[0x0][0x2ec] ;  /* 0x0000bb00abab7a20 */ /* 0x000fe40000410000 */
[----:B------:R-:W-:Y:S02]  /*a570*/  FMUL.FTZ R32, R32, c[0x0][0x2ec] ;  /* 0x0000bb0020207a20 */ /* 0x000fe40000410000 */
[----:B------:R-:W-:Y:S01]  /*a580*/  FMUL.FTZ R35, R35, c[0x0][0x2ec] ;  /* 0x0000bb0023237a20 */ /* 0x000fe20000410000 */
[----:B------:R-:W2:Y:S01]  /*a590*/  MUFU.TANH R177, R177 ;  /* 0x000000b100b17308 */ /* 0x000ea20000002400 */
[----:B-1----:R-:W-:-:S02]  /*a5a0*/  FFMA.FTZ R9, R167, UR4, R9 ;  /* 0x00000004a7097c23 */ /* 0x002fc40008010009 */
[----:B------:R-:W-:Y:S02]  /*a5b0*/  FMUL.FTZ R8, R8, c[0x0][0x2ec] ;  /* 0x0000bb0008087a20 */ /* 0x000fe40000410000 */
[----:B------:R-:W-:Y:S01]  /*a5c0*/  FMUL.FTZ R10, R10, c[0x0][0x2ec] ;  /* 0x0000bb000a0a7a20 */ /* 0x000fe20000410000 */
[----:B------:R-:W-:Y:S01]  /*a5d0*/  FSEL R9, R9, -INF , !P5 ;  /* 0xff80000009097808 */ /* 0x000fe20006800000 */
[C---:B---3--:R-:W-:Y:S01]  /*a5e0*/  HMMA.16816.F32.BF16 R28, R184.reuse, R4, R28 ;  /* 0x00000004b81c723c */ /* 0x048fe2000004181c */
[----:B------:R1:W-:Y:S01]  /*a5f0*/  MUFU.TANH R198, R174 ;  /* 0x000000ae00c67308 */ /* 0x0003e20000002400 */
[----:B------:R-:W-:Y:S02]  /*a600*/  ISETP.GE.AND P5, PT, R189, R200, PT ;  /* 0x000000c8bd00720c */ /* 0x000fe40003fa6270 */
[----:B------:R-:W-:Y:S02]  /*a610*/  IADD3 R189, R2, 0x30, RZ ;  /* 0x0000003002bd7810 */ /* 0x000fe40007ffe0ff */
[----:B------:R-:W-:Y:S01]  /*a620*/  FSEL R13, R13, -INF , !P5 ;  /* 0xff8000000d0d7808 */ /* 0x000fe20006800000 */
[----:B------:R-:W-:Y:S01]  /*a630*/  FFMA.FTZ R5, R167, UR4, R11 ;  /* 0x00000004a7057c23 */ /* 0x000fe2000801000b */
[----:B------:R-:W-:Y:S01]  /*a640*/  HMMA.16816.F32.BF16 R24, R184, R6, R24 ;  /* 0x00000006b818723c */ /* 0x000fe20000041818 */
[----:B------:R-:W3:Y:S01]  /*a650*/  I2F R183, R16 ;  /* 0x0000001000b77306 */ /* 0x000ee20000201400 */
[----:B------:R-:W-:Y:S01]  /*a660*/  FFMA.FTZ R11, R188, UR4, R22 ;  /* 0x00000004bc0b7c23 */ /* 0x000fe20008010016 */
[-C--:B------:R-:W-:Y:S01]  /*a670*/  ISETP.GE.AND P5, PT, R181, R201.reuse, PT ;  /* 0x000000c9b500720c */ /* 0x080fe20003fa6270 */
[----:B------:R-:W-:Y:S01]  /*a680*/  FFMA.FTZ R4, R190, UR4, R196 ;  /* 0x00000004be047c23 */ /* 0x000fe200080100c4 */
[----:B------:R-:W-:Y:S01]  /*a690*/  FSEL R5, R5, -INF , !P6 ;  /* 0xff80000005057808 */ /* 0x000fe20007000000 */
[----:B--2---:R-:W-:Y:S01]  /*a6a0*/  FFMA.FTZ R22, R180, UR4, R177 ;  /* 0x00000004b4167c23 */ /* 0x004fe200080100b1 */
[----:B------:R-:W-:Y:S01]  /*a6b0*/  FSEL R11, R11, -INF , !P0 ;  /* 0xff8000000b0b7808 */ /* 0x000fe20004000000 */
[----:B-1----:R-:W-:Y:S01]  /*a6c0*/  FMUL.FTZ R174, R175, c[0x0][0x2ec] ;  /* 0x0000bb00afae7a20 */ /* 0x002fe20000410000 */
[----:B------:R-:W1:Y:S01]  /*a6d0*/  MUFU.TANH R178, R178 ;  /* 0x000000b200b27308 */ /* 0x000e620000002400 */
[----:B------:R-:W-:-:S02]  /*a6e0*/  ISETP.GE.AND P6, PT, R191, R201, PT ;  /* 0x000000c9bf00720c */ /* 0x000fc40003fc6270 */
[-C--:B------:R-:W-:Y:S02]  /*a6f0*/  ISETP.GE.AND P0, PT, R191, R200.reuse, PT ;  /* 0x000000c8bf00720c */ /* 0x080fe40003f06270 */
[----:B------:R-:W-:Y:S02]  /*a700*/  FSEL R14, R14, -INF , !P6 ;  /* 0xff8000000e0e7808 */ /* 0x000fe40007000000 */
[----:B------:R-:W-:Y:S01]  /*a710*/  FMUL.FTZ R7, R30, c[0x0][0x2ec] ;  /* 0x0000bb001e077a20 */ /* 0x000fe20000410000 */
[----:B------:R-:W-:Y:S01]  /*a720*/  FSEL R4, R4, -INF , !P0 ;  /* 0xff80000004047808 */ /* 0x000fe20004000000 */
[----:B------:R-:W-:Y:S01]  /*a730*/  MUFU.TANH R172, R172 ;  /* 0x000000ac00ac7308 */ /* 0x000fe20000002400 */
[----:B------:R-:W-:Y:S01]  /*a740*/  ISETP.GE.AND P6, PT, R181, R200, PT ;  /* 0x000000c8b500720c */ /* 0x000fe20003fc6270 */
[----:B---3--:R-:W-:Y:S01]  /*a750*/  FFMA.FTZ R198, R183, UR4, R198 ;  /* 0x00000004b7c67c23 */ /* 0x008fe200080100c6 */
[-C--:B------:R-:W-:Y:S01]  /*a760*/  ISETP.GE.AND P0, PT, R194, R201.reuse, PT ;  /* 0x000000c9c200720c */ /* 0x080fe20003f06270 */
[----:B------:R-:W-:Y:S01]  /*a770*/  FMUL.FTZ R6, R29, c[0x0][0x2ec] ;  /* 0x0000bb001d067a20 */ /* 0x000fe20000410000 */
[----:B------:R-:W-:Y:S01]  /*a780*/  FSEL R22, R22, -INF , !P6 ;  /* 0xff80000016167808 */ /* 0x000fe20007000000 */
[----:B------:R-:W-:Y:S01]  /*a790*/  FMUL.FTZ R25, R25, c[0x0][0x2ec] ;  /* 0x0000bb0019197a20 */ /* 0x000fe20000410000 */
[----:B------:R-:W-:Y:S01]  /*a7a0*/  ISETP.GE.AND P6, PT, R16, R201, PT ;  /* 0x000000c91000720c */ /* 0x000fe20003fc6270 */
[----:B------:R-:W-:Y:S01]  /*a7b0*/  I2F R21, R23 ;  /* 0x0000001700157306 */ /* 0x000fe20000201400 */
[----:B-1----:R-:W-:Y:S01]  /*a7c0*/  FFMA.FTZ R20, R193, UR4, R178 ;  /* 0x00000004c1147c23 */ /* 0x002fe200080100b2 */
[----:B------:R-:W-:-:S02]  /*a7d0*/  IADD3 R167, R2, 0x31, RZ ;  /* 0x0000003102a77810 */ /* 0x000fc40007ffe0ff */
[C---:B------:R-:W-:Y:S02]  /*a7e0*/  IADD3 R181, R2.reuse, 0x38, RZ ;  /* 0x0000003802b57810 */ /* 0x040fe40007ffe0ff */
[----:B------:R-:W-:Y:S02]  /*a7f0*/  IADD3 R190, R2, 0x39, RZ ;  /* 0x0000003902be7810 */ /* 0x000fe40007ffe0ff */
[----:B------:R-:W1:Y:S08]  /*a800*/  MUFU.TANH R12, R12 ;  /* 0x0000000c000c7308 */ /* 0x000e700000002400 */
[----:B------:R-:W-:Y:S08]  /*a810*/  MUFU.TANH R174, R174 ;  /* 0x000000ae00ae7308 */ /* 0x000ff00000002400 */
[----:B------:R-:W-:Y:S01]  /*a820*/  I2F R17, R182 ;  /* 0x000000b600117306 */ /* 0x000fe20000201400 */
[----:B-1----:R-:W-:-:S07]  /*a830*/  FFMA.FTZ R12, R21, UR4, R12 ;  /* 0x00000004150c7c23 */ /* 0x002fce000801000c */
[----:B------:R-:W1:Y:S08]  /*a840*/  MUFU.TANH R173, R168 ;  /* 0x000000a800ad7308 */ /* 0x000e700000002400 */
[----:B------:R2:W-:Y:S08]  /*a850*/  MUFU.TANH R206, R33 ;  /* 0x0000002100ce7308 */ /* 0x0005f00000002400 */
[----:B------:R-:W3:Y:S01]  /*a860*/  MUFU.TANH R15, R15 ;  /* 0x0000000f000f7308 */ /* 0x000ee20000002400 */
[----:B-1----:R-:W-:-:S07]  /*a870*/  FFMA.FTZ R173, R17, UR4, R173 ;  /* 0x0000000411ad7c23 */ /* 0x002fce00080100ad */
[----:B------:R1:W-:Y:S01]  /*a880*/  MUFU.TANH R195, R34 ;  /* 0x0000002200c37308 */ /* 0x0003e20000002400 */
[----:B--2---:R-:W-:-:S05]  /*a890*/  FFMA.FTZ R33, R193, UR4, R176 ;  /* 0x00000004c1217c23 */ /* 0x004fca00080100b0 */
[----:B------:R-:W-:Y:S02]  /*a8a0*/  FSEL R33, R33, -INF , !P0 ;  /* 0xff80000021217808 */ /* 0x000fe40004000000 */
[----:B------:R-:W2:Y:S01]  /*a8b0*/  MUFU.TANH R175, R170 ;  /* 0x000000aa00af7308 */ /* 0x000ea20000002400 */
[----:B------:R-:W-:Y:S01]  /*a8c0*/  ISETP.GE.AND P0, PT, R16, R200, PT ;  /* 0x000000c81000720c */ /* 0x000fe20003f06270 */
[----:B------:R-:W-:Y:S02]  /*a8d0*/  FMUL.FTZ R16, R28, c[0x0][0x2ec] ;  /* 0x0000bb001c107a20 */ /* 0x000fe40000410000 */
[----:B------:R-:W-:Y:S01]  /*a8e0*/  FFMA.FTZ R28, R21, UR4, R174 ;  /* 0x00000004151c7c23 */ /* 0x000fe200080100ae */
[----:B------:R-:W-:Y:S01]  /*a8f0*/  FSEL R21, R198, -INF , !P0 ;  /* 0xff800000c6157808 */ /* 0x000fe20004000000 */
[----:B---3--:R-:W-:Y:S01]  /*a900*/  FFMA.FTZ R15, R18, UR4, R15 ;  /* 0x00000004120f7c23 */ /* 0x008fe2000801000f */
[----:B------:R-:W-:Y:S01]  /*a910*/  ISETP.GE.AND P0, PT, R182, R201, PT ;  /* 0x000000c9b600720c */ /* 0x000fe20003f06270 */
[----:B-1----:R-:W-:Y:S01]  /*a920*/  FFMA.FTZ R34, R180, UR4, R197 ;  /* 0x00000004b4227c23 */ /* 0x002fe200080100c5 */
[----:B------:R-:W1:Y:S01]  /*a930*/  MUFU.TANH R171, R171 ;  /* 0x000000ab00ab7308 */ /* 0x000e620000002400 */
[----:B------:R-:W-:Y:S01]  /*a940*/  IMAD.MOV.U32 R180, RZ, RZ, R202 ;  /* 0x000000ffffb47224 */ /* 0x000fe200078e00ca */
[----:B------:R-:W-:-:S02]  /*a950*/  FSEL R204, R173, -INF , !P0 ;  /* 0xff800000adcc7808 */ /* 0x000fc40004000000 */
[----:B------:R-:W-:Y:S02]  /*a960*/  FSEL R34, R34, -INF , !P5 ;  /* 0xff80000022227808 */ /* 0x000fe40006800000 */
[-C--:B------:R-:W-:Y:S01]  /*a970*/  ISETP.GE.AND P5, PT, R194, R200.reuse, PT ;  /* 0x000000c8c200720c */ /* 0x080fe20003fa6270 */
[----:B--2---:R-:W-:Y:S01]  /*a980*/  FFMA.FTZ R175, R17, UR4, R175 ;  /* 0x0000000411af7c23 */ /* 0x004fe200080100af */
[----:B------:R2:W-:Y:S01]  /*a990*/  MUFU.TANH R170, R32 ;  /* 0x0000002000aa7308 */ /* 0x0005e20000002400 */
[----:B------:R-:W-:Y:S01]  /*a9a0*/  ISETP.GE.AND P0, PT, R19, R200, PT ;  /* 0x000000c81300720c */ /* 0x000fe20003f06270 */
[----:B------:R-:W-:Y:S01]  /*a9b0*/  FMUL.FTZ R17, R26, c[0x0][0x2ec] ;  /* 0x0000bb001a117a20 */ /* 0x000fe20000410000 */
[----:B------:R-:W-:Y:S02]  /*a9c0*/  FSEL R20, R20, -INF , !P5 ;  /* 0xff80000014147808 */ /* 0x000fe40006800000 */
[----:B------:R-:W-:-:S03]  /*a9d0*/  ISETP.GE.AND P5, PT, R23, R201, PT ;  /* 0x000000c91700720c */ /* 0x000fc60003fa6270 */
[----:B------:R-:W3:Y:S01]  /*a9e0*/  I2F R168, R169 ;  /* 0x000000a900a87306 */ /* 0x000ee20000201400 */
[----:B-1----:R-:W-:-:S07]  /*a9f0*/  FFMA.FTZ R171, R18, UR4, R171 ;  /* 0x0000000412ab7c23 */ /* 0x002fce00080100ab */
[----:B------:R-:W-:Y:S01]  /*aa00*/  I2F R192, R189 ;  /* 0x000000bd00c07306 */ /* 0x000fe20000201400 */
[----:B--2---:R-:W-:-:S05]  /*aa10*/  FFMA.FTZ R32, R183, UR4, R172 ;  /* 0x00000004b7207c23 */ /* 0x004fca00080100ac */
[----:B------:R-:W-:Y:S02]  /*aa20*/  FSEL R32, R32, -INF , !P6 ;  /* 0xff80000020207808 */ /* 0x000fe40007000000 */
[----:B------:R-:W1:Y:S01]  /*aa30*/  MUFU.TANH R7, R7 ;  /* 0x0000000700077308 */ /* 0x000e620000002400 */
[-C--:B------:R-:W-:Y:S01]  /*aa40*/  ISETP.GE.AND P6, PT, R23, R200.reuse, PT ;  /* 0x000000c81700720c */ /* 0x080fe20003fc6270 */
[----:B---3--:R-:W-:Y:S01]  /*aa50*/  FFMA.FTZ R170, R168, UR4, R170 ;  /* 0x00000004a8aa7c23 */ /* 0x008fe200080100aa */
[----:B------:R-:W-:Y:S01]  /*aa60*/  FSEL R23, R12, -INF , !P5 ;  /* 0xff8000000c177808 */ /* 0x000fe20006800000 */
[----:B------:R-:W-:Y:S01]  /*aa70*/  FMUL.FTZ R12, R31, c[0x0][0x2ec] ;  /* 0x0000bb001f0c7a20 */ /* 0x000fe20000410000 */
[----:B------:R-:W-:Y:S01]  /*aa80*/  FSEL R28, R28, -INF , !P6 ;  /* 0xff8000001c1c7808 */ /* 0x000fe20007000000 */
[----:B------:R-:W-:Y:S01]  /*aa90*/  FFMA.FTZ R194, R168, UR4, R195 ;  /* 0x00000004a8c27c23 */ /* 0x000fe200080100c3 */
[----:B------:R-:W-:Y:S01]  /*aaa0*/  ISETP.GE.AND P6, PT, R19, R201, PT ;  /* 0x000000c91300720c */ /* 0x000fe20003fc6270 */
[----:B------:R-:W2:Y:S01]  /*aab0*/  I2F R179, R205 ;  /* 0x000000cd00b37306 */ /* 0x000ea20000201400 */
[----:B------:R-:W-:-:S02]  /*aac0*/  ISETP.GE.AND P5, PT, R182, R200, PT ;  /* 0x000000c8b600720c */ /* 0x000fc40003fa6270 */
[----:B------:R-:W-:Y:S01]  /*aad0*/  FSEL R199, R15, -INF , !P6 ;  /* 0xff8000000fc77808 */ /* 0x000fe20007000000 */
[----:B------:R-:W-:Y:S01]  /*aae0*/  FMUL.FTZ R15, R24, c[0x0][0x2ec] ;  /* 0x0000bb00180f7a20 */ /* 0x000fe20000410000 */
[----:B------:R-:W-:Y:S02]  /*aaf0*/  FSEL R196, R175, -INF , !P5 ;  /* 0xff800000afc47808 */ /* 0x000fe40006800000 */
[----:B------:R-:W-:Y:S01]  /*ab00*/  ISETP.GE.AND P6, PT, R169, R200, PT ;  /* 0x000000c8a900720c */ /* 0x000fe20003fc6270 */
[----:B------:R-:W3:Y:S01]  /*ab10*/  MUFU.TANH R16, R16 ;  /* 0x0000001000107308 */ /* 0x000ee20000002400 */
[----:B-1----:R-:W-:Y:S01]  /*ab20*/  FFMA.FTZ R168, R192, UR4, R7 ;  /* 0x00000004c0a87c23 */ /* 0x002fe20008010007 */
[----:B------:R-:W-:Y:S02]  /*ab30*/  FSEL R195, R171, -INF , !P0 ;  /* 0xff800000abc37808 */ /* 0x000fe40004000000 */
[-C--:B------:R-:W-:Y:S02]  /*ab40*/  ISETP.GE.AND P5, PT, R169, R201.reuse, PT ;  /* 0x000000c9a900720c */ /* 0x080fe40003fa6270 */
[----:B------:R-:W-:-:S02]  /*ab50*/  ISETP.GE.AND P0, PT, R205, R201, PT ;  /* 0x000000c9cd00720c */ /* 0x000fc40003f06270 */
[----:B------:R-:W1:Y:S01]  /*ab60*/  MUFU.TANH R35, R35 ;  /* 0x0000002300237308 */ /* 0x000e620000002400 */
[----:B--2---:R-:W-:Y:S01]  /*ab70*/  FFMA.FTZ R197, R179, UR4, R206 ;  /* 0x00000004b3c57c23 */ /* 0x004fe200080100ce */
[----:B------:R-:W-:Y:S02]  /*ab80*/  FSEL R194, R194, -INF , !P6 ;  /* 0xff800000c2c27808 */ /* 0x000fe40007000000 */
[----:B------:R-:W-:Y:S02]  /*ab90*/  FSEL R198, R170, -INF , !P5 ;  /* 0xff800000aac67808 */ /* 0x000fe40006800000 */
[----:B------:R-:W-:Y:S02]  /*aba0*/  ISETP.GE.AND P6, PT, R189, R201, PT ;  /* 0x000000c9bd00720c */ /* 0x000fe40003fc6270 */
[----:B------:R-:W-:Y:S01]  /*abb0*/  I2F R188, R167 ;  /* 0x000000a700bc7306 */ /* 0x000fe20000201400 */
[----:B---3--:R-:W-:Y:S01]  /*abc0*/  FFMA.FTZ R16, R192, UR4, R16 ;  /* 0x00000004c0107c23 */ /* 0x008fe20008010010 */
[----:B------:R-:W-:-:S02]  /*abd0*/  FSEL R197, R197, -INF , !P0 ;  /* 0xff800000c5c57808 */ /* 0x000fc40004000000 */
[-C--:B------:R-:W-:Y:S02]  /*abe0*/  ISETP.GE.AND P5, PT, R205, R200.reuse, PT ;  /* 0x000000c8cd00720c */ /* 0x080fe40003fa6270 */
[----:B------:R-:W-:Y:S02]  /*abf0*/  ISETP.GE.AND P0, PT, R189, R200, PT ;  /* 0x000000c8bd00720c */ /* 0x000fe40003f06270 */
[----:B------:R-:W2:Y:S01]  /*ac00*/  MUFU.TANH R6, R6 ;  /* 0x0000000600067308 */ /* 0x000ea20000002400 */
[----:B-1----:R-:W-:Y:S01]  /*ac10*/  FFMA.FTZ R35, R179, UR4, R35 ;  /* 0x00000004b3237c23 */ /* 0x002fe20008010023 */
[----:B------:R-:W-:Y:S02]  /*ac20*/  FSEL R184, R16, -INF , !P6 ;  /* 0xff80000010b87808 */ /* 0x000fe40007000000 */
[----:B------:R-:W-:Y:S02]  /*ac30*/  ISETP.GE.AND P6, PT, R167, R201, PT ;  /* 0x000000c9a700720c */ /* 0x000fe40003fc6270 */
[----:B------:R-:W-:-:S02]  /*ac40*/  FSEL R193, R35, -INF , !P5 ;  /* 0xff80000023c17808 */ /* 0x000fc40006800000 */
[----:B------:R-:W1:Y:S01]  /*ac50*/  MUFU.TANH R8, R8 ;  /* 0x0000000800087308 */ /* 0x000e620000002400 */
[----:B------:R-:W-:Y:S02]  /*ac60*/  FSEL R168, R168, -INF , !P0 ;  /* 0xff800000a8a87808 */ /* 0x000fe40004000000 */
[C---:B------:R-:W-:Y:S02]  /*ac70*/  ISETP.GE.AND P5, PT, R2.reuse, R201, PT ;  /* 0x000000c90200720c */ /* 0x040fe40003fa6270 */
[----:B------:R-:W-:-:S03]  /*ac80*/  ISETP.GE.AND P0, PT, R2, R200, PT ;  /* 0x000000c80200720c */ /* 0x000fc60003f06270 */
[----:B------:R3:W4:Y:S01]  /*ac90*/  MUFU.TANH R7, R10 ;  /* 0x0000000a00077308 */ /* 0x0007220000002400 */
[----:B--2---:R-:W-:-:S05]  /*aca0*/  FFMA.FTZ R183, R188, UR4, R6 ;  /* 0x00000004bcb77c23 */ /* 0x004fca0008010006 */
[----:B------:R-:W-:Y:S02]  /*acb0*/  FSEL R183, R183, -INF , !P6 ;  /* 0xff800000b7b77808 */ /* 0x000fe40007000000 */
[----:B------:R-:W2:Y:S01]  /*acc0*/  MUFU.TANH R12, R12 ;  /* 0x0000000c000c7308 */ /* 0x000ea20000002400 */
[----:B-1----:R-:W-:Y:S01]  /*acd0*/  FFMA.FTZ R2, R0, UR4, R8 ;  /* 0x0000000400027c23 */ /* 0x002fe20008010008 */
[----:B------:R-:W-:Y:S01]  /*ace0*/  ISETP.GE.AND P6, PT, R167, R200, PT ;  /* 0x000000c8a700720c */ /* 0x000fe20003fc6270 */
[----:B------:R-:W-:-:S03]  /*acf0*/  IMAD.MOV.U32 R167, RZ, RZ, R203 ;  /* 0x000000ffffa77224 */ /* 0x000fc600078e00cb */
[----:B------:R-:W-:Y:S02]  /*ad00*/  FSEL R2, R2, -INF , !P5 ;  /* 0xff80000002027808 */ /* 0x000fe40006800000 */
[----:B------:R-:W-:Y:S01]  /*ad10*/  I2F R191, R181 ;  /* 0x000000b500bf7306 */ /* 0x000fe20000201400 */
[----:B---3--:R-:W-:Y:S01]  /*ad20*/  FMUL.FTZ R10, R27, c[0x0][0x2ec] ;  /* 0x0000bb001b0a7a20 */ /* 0x008fe20000410000 */
[----:B------:R-:W-:Y:S01]  /*ad30*/  ISETP.GE.AND P5, PT, R190, R200, PT ;  /* 0x000000c8be00720c */ /* 0x000fe20003fa6270 */
[----:B----4-:R-:W-:-:S05]  /*ad40*/  FFMA.FTZ R0, R0, UR4, R7 ;  /* 0x0000000400007c23 */ /* 0x010fca0008010007 */
[----:B------:R-:W1:Y:S01]  /*ad50*/  MUFU.TANH R15, R15 ;  /* 0x0000000f000f7308 */ /* 0x000e620000002400 */
[----:B--2---:R-:W-:Y:S01]  /*ad60*/  FFMA.FTZ R12, R188, UR4, R12 ;  /* 0x00000004bc0c7c23 */ /* 0x004fe2000801000c */
[----:B------:R-:W-:Y:S01]  /*ad70*/  FSEL R0, R0, -INF , !P0 ;  /* 0xff80000000007808 */ /* 0x000fe20004000000 */
[----:B------:R-:W-:Y:S01]  /*ad80*/  BAR.SYNC.DEFER_BLOCKING 0x0 ;  /* 0x0000000000007b1d */ /* 0x000fe20000010000 */
[----:B------:R-:W-:Y:S02]  /*ad90*/  PLOP3.LUT P0, PT, PT, PT, UP0, 0x80, 0x0 ;  /* 0x000000000000781c */ /* 0x000fe40003f0f008 */
[----:B------:R-:W-:Y:S02]  /*ada0*/  FSEL R182, R12, -INF , !P6 ;  /* 0xff8000000cb67808 */ /* 0x000fe40007000000 */
[----:B------:R-:W-:Y:S01]  /*adb0*/  ISETP.GE.AND P6, PT, R181, R201, PT ;  /* 0x000000c9b500720c */ /* 0x000fe20003fc6270 */
[----:B------:R-:W2:Y:S01]  /*adc0*/  MUFU.TANH R17, R17 ;  /* 0x0000001100117308 */ /* 0x000ea20000002400 */
[----:B-1----:R-:W-:-:S07]  /*add0*/  FFMA.FTZ R15, R191, UR4, R15 ;  /* 0x00000004bf0f7c23 */ /* 0x002fce000801000f */
[----:B------:R-:W-:Y:S01]  /*ade0*/  I2F R177, R190 ;  /* 0x000000be00b17306 */ /* 0x000fe20000201400 */
[----:B------:R-:W-:Y:S02]  /*adf0*/  FSEL R170, R15, -INF , !P6 ;  /* 0xff8000000faa7808 */ /* 0x000fe40007000000 */
[----:B------:R-:W-:-:S05]  /*ae00*/  ISETP.GE.AND P6, PT, R181, R200, PT ;  /* 0x000000c8b500720c */ /* 0x000fca0003fc6270 */
[----:B------:R-:W1:Y:S01]  /*ae10*/  MUFU.TANH R6, R25 ;  /* 0x0000001900067308 */ /* 0x000e620000002400 */
[----:B--2---:R-:W-:-:S05]  /*ae20*/  FFMA.FTZ R17, R191, UR4, R17 ;  /* 0x00000004bf117c23 */ /* 0x004fca0008010011 */
[----:B------:R-:W-:Y:S02]  /*ae30*/  FSEL R178, R17, -INF , !P6 ;  /* 0xff80000011b27808 */ /* 0x000fe40007000000 */
[----:B------:R-:W2:Y:S01]  /*ae40*/  MUFU.TANH R10, R10 ;  /* 0x0000000a000a7308 */ /* 0x000ea20000002400 */
[----:B------:R-:W-:Y:S01]  /*ae50*/  ISETP.GE.AND P6, PT, R190, R201, PT ;  /* 0x000000c9be00720c */ /* 0x000fe20003fc6270 */
[----:B-1----:R-:W-:-:S05]  /*ae60*/  FFMA.FTZ R6, R177, UR4, R6 ;  /* 0x00000004b1067c23 */ /* 0x002fca0008010006 */
[----:B------:R-:W-:Y:S01]  /*ae70*/  FSEL R169, R6, -INF , !P6 ;  /* 0xff80000006a97808 */ /* 0x000fe20007000000 */
[----:B--2---:R-:W-:-:S05]  /*ae80*/  FFMA.FTZ R10, R177, UR4, R10 ;  /* 0x00000004b10a7c23 */ /* 0x004fca000801000a */
        /* <DEDUP_REMOVED lines=8> */
[----:B------:R-:W-:-:S05]  /*af10*/  IMAD.U32 R7, RZ, RZ, UR5 ;  /* 0x00000005ff077e24 */ /* 0x000fca000f8e00ff */
[----:B------:R-:W-:Y:S01]  /*af20*/  IABS R7, R7 ;  /* 0x0000000700077213 */ /* 0x000fe20000000000 */
[----:B-1----:R-:W1:Y:S03]  /*af30*/  MUFU.RCP R6, R6 ;  /* 0x0000000600067308 */ /* 0x002e660000001000 */
        /* <DEDUP_REMOVED lines=14> */
[----:B-1----:R-:W-:-:S04]  /*b020*/  UIMAD.WIDE.U32 UR14, UR15, UR7, URZ ;  /* 0x000000070f0e72a5 */ /* 0x002fc8000f8e003f */
[----:B------:R-:W-:-:S05]  /*b030*/  UIADD3 UR6, -UR15, URZ, URZ ;  /* 0x0000003f0f067290 */ /* 0x000fca000fffe13f */
[----:B------:R-:W-:Y:S02]  /*b040*/  @!UP2 UIADD3 UR9, UR9, -UR13, URZ ;  /* 0x8000000d0909a290 */ /* 0x000fe4000fffe03f */
[----:B------:R-:W-:Y:S02]  /*b050*/  UIMAD UR7, UR13, UR6, UR7 ;  /* 0x000000060d0772a4 */ /* 0x000fe4000f8e0207 */
[----:B------:R-:W-:Y:S02]  /*b060*/  UISETP.GE.U32.AND UP4, UPT, UR9, UR13, UPT ;  /* 0x0000000d0900728c */ /* 0x000fe4000bf86070 */
[----:B------:R-:W-:Y:S02]  /*b070*/  UISETP.GT.U32.AND UP0, UPT, UR13, UR7, UPT ;  /* 0x000000070d00728c */ /* 0x000fe4000bf04070 */
[----:B------:R-:W-:Y:S02]  /*b080*/  ULDC UR6, c[0x0][0x2d0] ;  /* 0x0000b40000067ab9 */ /* 0x000fe40000000800 */
[----:B------:R-:W-:-:S02]  /*b090*/  ULOP3.LUT UR5, UR5, UR6, URZ, 0x3c, !UPT ;  /* 0x0000000605057292 */ /* 0x000fc4000f8e3c3f */
[----:B------:R-:W-:Y:S02]  /*b0a0*/  ULOP3.LUT UR12, UR12, UR6, URZ, 0x3c, !UPT ;  /* 0x000000060c0c7292 */ /* 0x000fe4000f8e3c3f */
[----:B------:R-:W-:Y:S02]  /*b0b0*/  UISETP.GE.AND UP1, UPT, UR5, URZ, UPT ;  /* 0x0000003f0500728c */ /* 0x000fe4000bf26270 */
[----:B------:R-:W-:Y:S02]  /*b0c0*/  @!UP2 UIADD3 UR17, UR17, 0x1, URZ ;  /* 0x000000011111a890 */ /* 0x000fe4000fffe03f */
[----:B------:R-:W-:Y:S02]  /*b0d0*/  @!UP0 UIADD3 UR7, UR7, -UR13, URZ ;  /* 0x8000000d07078290 */ /* 0x000fe4000fffe03f */
[----:B------:R-:W-:Y:S02]  /*b0e0*/  @!UP0 UIADD3 UR15, UR15, 0x1, URZ ;  /* 0x000000010f0f8890 */ /* 0x000fe4000fffe03f */
[----:B------:R-:W-:-:S02]  /*b0f0*/  UISETP.GE.U32.AND UP3, UPT, UR7, UR13, UPT ;  /* 0x0000000d0700728c */ /* 0x000fc4000bf66070 */
[----:B------:R-:W-:Y:S02]  /*b100*/  UISETP.GE.AND UP0, UPT, UR12, URZ, UPT ;  /* 0x0000003f0c00728c */ /* 0x000fe4000bf06270 */
[----:B------:R-:W-:Y:S02]  /*b110*/  @UP4 UIADD3 UR17, UR17, 0x1, URZ ;  /* 0x0000000111114890 */ /* 0x000fe4000fffe03f */
[----:B------:R-:W-:Y:S02]  /*b120*/  UISETP.NE.AND UP2, UPT, URZ, UR6, UPT ;  /* 0x000000063f00728c */ /* 0x000fe4000bf45270 */
[----:B------:R-:W-:Y:S02]  /*b130*/  ULOP3.LUT UR5, URZ, UR6, URZ, 0x33, !UPT ;  /* 0x000000063f057292 */ /* 0x000fe4000f8e333f */
[----:B------:R-:W-:Y:S02]  /*b140*/  @!UP1 UIADD3 UR17, -UR17, URZ, URZ ;  /* 0x0000003f11119290 */ /* 0x000fe4000fffe13f */
[----:B------:R-:W-:-:S02]  /*b150*/  @UP3 UIADD3 UR15, UR15, 0x1, URZ ;  /* 0x000000010f0f3890 */ /* 0x000fc4000fffe03f */
[----:B------:R-:W-:Y:S02]  /*b160*/  USEL UR7, UR5, UR17, !UP2 ;  /* 0x0000001105077287 */ /* 0x000fe4000d000000 */
[----:B------:R-:W-:Y:S02]  /*b170*/  @!UP0 UIADD3 UR15, -UR15, URZ, URZ ;  /* 0x0000003f0f0f8290 */ /* 0x000fe4000fffe13f */
[----:B------:R-:W-:Y:S02]  /*b180*/  UIMAD.WIDE UR12, UR7, 0x4, UR32 ;  /* 0x00000004070c78a5 */ /* 0x000fe4000f8e0220 */
[----:B------:R-:W-:-:S04]  /*b190*/  USEL UR11, UR5, UR15, !UP2 ;  /* 0x0000000f050b7287 */ /* 0x000fc8000d000000 */
[----:B------:R-:W-:Y:S01]  /*b1a0*/  UIMAD.WIDE UR14, UR11, 0x4, UR32 ;  /* 0x000000040b0e78a5 */ /* 0x000fe2000f8e0220 */
[----:B------:R-:W-:Y:S01]  /*b1b0*/  IMAD.U32 R7, RZ, RZ, UR13 ;  /* 0x0000000dff077e24 */ /* 0x000fe2000f8e00ff */
[----:B------:R-:W-:-:S04]  /*b1c0*/  MOV R6, UR12 ;  /* 0x0000000c00067c02 */ /* 0x000fc80008000f00 */
[----:B------:R-:W-:Y:S01]  /*b1d0*/  MOV R16, UR14 ;  /* 0x0000000e00107c02 */ /* 0x000fe20008000f00 */
[----:B------:R-:W-:Y:S01]  /*b1e0*/  IMAD.U32 R17, RZ, RZ, UR15 ;  /* 0x0000000fff117e24 */ /* 0x000fe2000f8e00ff */
[----:B------:R1:W2:Y:S04]  /*b1f0*/  LDG.E R7, [R6.64] ;  /* 0x0000002206077981 */ /* 0x0002a8000c1e1900 */
[----:B-1----:R-:W3:Y:S01]  /*b200*/  LDG.E R6, [R16.64] ;  /* 0x0000002210067981 */ /* 0x002ee2000c1e1900 */
        /* <DEDUP_REMOVED lines=19> */
.L_x_2512:
[----:B------:R-:W-:-:S04]  /*b340*/  ULEA UR12, -UR10, URZ, 0x6 ;  /* 0x0000003f0a0c7291 */ /* 0x000fc8000f8e313f */
[----:B------:R-:W-:Y:S02]  /*b350*/  USHF.R.S32.HI UR7, URZ, 0x1f, UR12 ;  /* 0x0000001f3f077899 */ /* 0x000fe4000801140c */
.L_x_2513:
[C---:B------:R-:W-:Y:S01]  /*b360*/  @!P3 IADD3 R10, P0, R166.reuse, UR12, RZ ;  /* 0x0000000ca60abc10 */ /* 0x040fe2000ff1e0ff */
[----:B------:R-:W-:Y:S01]  /*b370*/  UIADD3 UR5, UP1, UP0, UR25, UR12, UR25 ;  /* 0x0000000c19057290 */ /* 0x000fe2000f83e019 */
[----:B------:R-:W-:Y:S01]  /*b380*/  @!P2 IADD3 R7, P5, R166, UR12, RZ ;  /* 0x0000000ca607ac10 */ /* 0x000fe2000ffbe0ff */
[----:B------:R1:W-:Y:S01]  /*b390*/  @P4 STS.128 [R243+0x8000], RZ ;  /* 0x008000fff3004388 */ /* 0x0003e20000000c00 */
[C---:B------:R-:W-:Y:S01]  /*b3a0*/  @!P3 IADD3.X R8, R165.reuse, UR7, RZ, P0, !PT ;  /* 0x00000007a508bc10 */ /* 0x040fe200087fe4ff */
[----:B------:R-:W-:Y:S01]  /*b3b0*/  UIADD3.X UR6, UR24, UR7, UR24, UP1, UP0 ;  /* 0x0000000718067290 */ /* 0x000fe20008fe0418 */
[----:B------:R-:W-:Y:S01]  /*b3c0*/  @!P3 LEA R186, P0, R10, c[0x0][0x168], 0x1 ;  /* 0x00005a000ababa11 */ /* 0x000fe200078008ff */
[----:B------:R-:W-:Y:S01]  /*b3d0*/  BSSY B0, `(.L_x_2514) ;  /* 0x0000093000007945 */ /* 0x000fe20003800000 */
[----:B------:R-:W-:Y:S01]  /*b3e0*/  @!P2 IADD3.X R6, R165, UR7, RZ, P5, !PT ;  /* 0x00000007a506ac10 */ /* 0x000fe2000affe4ff */
[----:B------:R-:W-:Y:S01]  /*b3f0*/  VOTEU.ALL UP0, P4 ;  /* 0x00000000003f7886 */ /* 0x000fe20002000000 */
[----:B------:R-:W-:-:S02]  /*b400*/  @!P2 LEA R30, P5, R7, c[0x0][0x168], 0x1 ;  /* 0x00005a00071eaa11 */ /* 0x000fc400078a08ff */
[----:B------:R-:W-:Y:S01]  /*b410*/  @!P3 LEA.HI.X R187, R10, c[0x0][0x16c], R8, 0x1, P0 ;  /* 0x00005b000abbba11 */ /* 0x000fe200000f0c08 */
[----:B------:R-:W-:Y:S01]  /*b420*/  IMAD.U32 R8, RZ, RZ, UR12 ;  /* 0x0000000cff087e24 */ /* 0x000fe2000f8e00ff */
[----:B------:R-:W-:Y:S01]  /*b430*/  @!P1 IADD3 R10, P0, R166, UR12, RZ ;  /* 0x0000000ca60a9c10 */ /* 0x000fe2000ff1e0ff */
[----:B------:R-:W-:Y:S01]  /*b440*/  @!UP0 UIADD3 UR11, UP1, UR25, UR12, URZ ;  /* 0x0000000c190b8290 */ /* 0x000fe2000ff3e03f */
[----:B------:R-:W-:Y:S01]  /*b450*/  @!P2 LEA.HI.X R31, R7, c[0x0][0x16c], R6, 0x1, P5 ;  /* 0x00005b00071faa11 */ /* 0x000fe200028f0c06 */
[----:B------:R-:W-:Y:S01]  /*b460*/  IMAD.U32 R6, RZ, RZ, UR7 ;  /* 0x00000007ff067e24 */ /* 0x000fe2000f8e00ff */
[----:B------:R-:W-:Y:S01]  /*b470*/  @!P1 IADD3.X R7, R165, UR7, RZ, P0, !PT ;  /* 0x00000007a5079c10 */ /* 0x000fe200087fe4ff */
[----:B------:R-:W-:Y:S01]  /*b480*/  @!UP0 UIADD3.X UR9, UR24, UR7, URZ, UP1, !UPT ;  /* 0x0000000718098290 */ /* 0x000fe20008ffe43f */
[----:B------:R-:W-:Y:S02]  /*b490*/  @!P1 LEA R26, P0, R10, c[0x0][0x168], 0x1 ;  /* 0x00005a000a1a9a11 */ /* 0x000fe400078008ff */
[----:B------:R-:W-:-:S02]  /*b4a0*/  @!P3 IADD3 R16, P6, P5, R166, UR25, R8 ;  /* 0x00000019a610bc10 */ /* 0x000fc4000fdde008 */
[----:B------:R-:W-:Y:S01]  /*b4b0*/  @!P1 LEA.HI.X R27, R10, c[0x0][0x16c], R7, 0x1, P0 ;  /* 0x00005b000a1b9a11 */ /* 0x000fe200000f0c07 */
[----:B------:R-:W-:Y:S01]  /*b4c0*/  IMAD.U32 R7, RZ, RZ, UR7 ;  /* 0x00000007ff077e24 */ /* 0x000fe2000f8e00ff */
[C---:B------:R-:W-:Y:S02]  /*b4d0*/  @!P3 IADD3.X R15, R165.reuse, UR24, R6, P6, P5 ;  /* 0x00000018a50fbc10 */ /* 0x040fe4000b7ea406 */
[----:B------:R-:W-:Y:S02]  /*b4e0*/  @!P2 IADD3 R12, P5, P0, R166, UR25, R8 ;  /* 0x00000019a60cac10 */ /* 0x000fe4000f8be008 */
[----:B------:R-:W-:Y:S02]  /*b4f0*/  @!P3 LEA R176, P6, R16, c[0x0][0x168], 0x1 ;  /* 0x00005a0010b0ba11 */ /* 0x000fe400078c08ff */
[----:B------:R-:W-:Y:S02]  /*b500*/  @!P2 IADD3.X R10, R165, UR24, R6, P5, P0 ;  /* 0x00000018a50aac10 */ /* 0x000fe4000afe0406 */
[----:B------:R-:W-:-:S02]  /*b510*/  @!P2 LEA R24, P0, R12, c[0x0][0x168], 0x1 ;  /* 0x00005a000c18aa11 */ /* 0x000fc400078008ff */
[----:B------:R-:W-:Y:S02]  /*b520*/  @!P4 LEA R188, P5, R8, R249, 0x1 ;  /* 0x000000f908bcc211 */ /* 0x000fe400078a08ff */
[----:B------:R-:W-:Y:S01]  /*b530*/  @!P2 LEA.HI.X R25, R12, c[0x0][0x16c], R10, 0x1, P0 ;  /* 0x00005b000c19aa11 */ /* 0x000fe200000f0c0a */
[----:B------:R-:W-:Y:S01]  /*b540*/  IMAD.U32 R10, RZ, RZ, UR5 ;  /* 0x00000005ff0a7e24 */ /* 0x000fe2000f8e00ff */
[----:B------:R-:W-:Y:S02]  /*b550*/  @!P4 LEA.HI.X R189, R8, R248, R7, 0x1, P5 ;  /* 0x000000f808bdc211 */ /* 0x000fe400028f0c07 */
[----:B------:R-:W-:Y:S01]  /*b560*/  @!P1 IADD3 R7, P5, P0, R166, UR25, R8 ;  /* 0x00000019a6079c10 */ /* 0x000fe2000f8be008 */
[----:B------:R-:W-:Y:S01]  /*b570*/  IMAD.U32 R8, RZ, RZ, UR6 ;  /* 0x00000006ff087e24 */ /* 0x000fe2000f8e00ff */
[----:B------:R-:W-:Y:S01]  /*b580*/  @!P3 LEA.HI.X R177, R16, c[0x0][0x16c], R15, 0x1, P6 ;  /* 0x00005b0010b1ba11 */ /* 0x000fe200030f0c0f */
[----:B------:R-:W-:Y:S01]  /*b590*/  @!PT LDS RZ, [RZ] ;  /* 0x00000000fffff984 */ /* 0x000fe20000000800 */
[----:B------:R-:W-:Y:S01]  /*b5a0*/  @!PT LDS RZ, [RZ] ;  /* 0x00000000fffff984 */ /* 0x000fe20000000800 */
[----:B------:R-:W-:Y:S01]  /*b5b0*/  @!PT LDS RZ, [RZ] ;  /* 0x00000000fffff984 */ /* 0x000fe20000000800 */
[----:B------:R2:W-:Y:S01]  /*b5c0*/  @!P4 LDGSTS.E.BYPASS.LTC128B.128 [R243+0x8000], [R188.64] ;  /* 0x08000000bcf3cfae */ /* 0x0005e2000b901d62 */
[----:B------:R-:W-:-:S02]  /*b5d0*/  @!P1 IADD3.X R6, R165, UR24, R6, P5, P0 ;  /* 0x00000018a5069c10 */ /* 0x000fc4000afe0406 */
[C---:B------:R-:W-:Y:S01]  /*b5e0*/  @!P4 LEA R174, P6, R10.reuse, R249, 0x1 ;  /* 0x000000f90aaec211 */ /* 0x040fe200078c08ff */
[----:B------:R1:W-:Y:S01]  /*b5f0*/  @P3 STS.128 [R243+0xa000], RZ ;  /* 0x00a000fff3003388 */ /* 0x0003e20000000c00 */
[C---:B------:R-:W-:Y:S02]  /*b600*/  @!P1 LEA R18, P0, R7.reuse, c[0x0][0x168], 0x1 ;  /* 0x00005a0007129a11 */ /* 0x040fe400078008ff */
        /* <DEDUP_REMOVED lines=15> */
[C---:B------:R-:W-:Y:S01]  /*b700*/  @!P3 LEA R172, P5, R10.reuse, c[0x0][0x168], 0x1 ;  /* 0x00005a000aacba11 */ /* 0x040fe200078a08ff */
[----:B------:R1:W-:Y:S01]  /*b710*/  @P1 STS.128 [R243+0xe000], RZ ;  /* 0x00e000fff3001388 */ /* 0x0003e20000000c00 */
[C---:B------:R-:W-:Y:S02]  /*b720*/  @!P2 LEA R16, P0, R7.reuse, c[0x0][0x168], 0x1 ;  /* 0x00005a000710aa11 */ /* 0x040fe400078008ff */
        /* <DEDUP_REMOVED lines=12> */
[CC--:B------:R-:W-:Y:S01]  /*b7f0*/  @!P4 LEA R200, P5, R7.reuse, R249.reuse, 0x1 ;  /* 0x000000f907c8c211 */ /* 0x0c0fe200078a08ff */
[----:B------:R-:W-:Y:S01]  /*b800*/  UIADD3.X UR6, UR24, UR6, URZ, UP0, !UPT ;  /* 0x0000000618067290 */ /* 0x000fe200087fe43f */
[C---:B------:R-:W-:Y:S02]  /*b810*/  @!P1 LEA R190, P0, R10.reuse, c[0x0][0x168], 0x1 ;  /* 0x00005a000abe9a11 */ /* 0x040fe400078008ff */
[----:B------:R-:W-:Y:S01]  /*b820*/  @!P4 LEA.HI.X R201, R7, R248, R6, 0x1, P5 ;  /* 0x000000f807c9c211 */ /* 0x000fe200028f0c06 */
[----:B------:R-:W-:Y:S01]  /*b830*/  IMAD.U32 R7, RZ, RZ, UR5 ;  /* 0x00000005ff077e24 */ /* 0x000fe2000f8e00ff */
[----:B------:R-:W-:Y:S01]  /*b840*/  @!P1 LEA.HI.X R191, R10, c[0x0][0x16c], R8, 0x1, P0 ;  /* 0x00005b000abf9a11 */ /* 0x000fe200000f0c08 */
[----:B------:R-:W-:Y:S01]  /*b850*/  IMAD.U32 R6, RZ, RZ, UR6 ;  /* 0x00000006ff067e24 */ /* 0x000fe2000f8e00ff */
[----:B------:R-:W-:Y:S01]  /*b860*/  @!P3 IADD3 R10, P5, R166, UR5, RZ ;  /* 0x00000005a60abc10 */ /* 0x000fe2000ffbe0ff */
[----:B------:R-:W-:Y:S01]  /*b870*/  @!PT LDS RZ, [RZ] ;  /* 0x00000000fffff984 */ /* 0x000fe20000000800 */
[----:B------:R-:W-:Y:S01]  /*b880*/  @!PT LDS RZ, [RZ] ;  /* 0x00000000fffff984 */ /* 0x000fe20000000800 */
[----:B------:R-:W-:Y:S01]  /*b890*/  @!PT LDS RZ, [RZ] ;  /* 0x00000000fffff984 */ /* 0x000fe20000000800 */
[----:B------:R1:W-:Y:S01]  /*b8a0*/  @!P4 LDGSTS.E.BYPASS.LTC128B.128 [R243+0x8800], [R200.64] ;  /* 0x08800000c8f3cfae */ /* 0x0003e2000b901d62 */
[----:B------:R-:W-:-:S02]  /*b8b0*/  @!P4 LEA R202, P6, R7, R249, 0x1 ;  /* 0x000000f907cac211 */ /* 0x000fc400078c08ff */
[----:B------:R-:W-:Y:S01]  /*b8c0*/  @!P2 IADD3 R8, P0, R166, UR5, RZ ;  /* 0x00000005a608ac10 */ /* 0x000fe2000ff1e0ff */
[----:B------:R1:W-:Y:S01]  /*b8d0*/  @P3 STS.128 [R243+0xa800], RZ ;  /* 0x00a800fff3003388 */ /* 0x0003e20000000c00 */
[----:B------:R-:W-:Y:S02]  /*b8e0*/  @!P4 LEA.HI.X R203, R7, R248, R6, 0x1, P6 ;  /* 0x000000f807cbc211 */ /* 0x000fe400030f0c06 */
[C---:B------:R-:W-:Y:S01]  /*b8f0*/  @!P3 IADD3.X R7, R165.reuse, UR6, RZ, P5, !PT ;  /* 0x00000006a507bc10 */ /* 0x040fe2000affe4ff */
[----:B------:R-:W-:Y:S01]  /*b900*/  @!PT LDS RZ, [RZ] ;  /* 0x00000000fffff984 */ /* 0x000fe20000000800 */
[----:B------:R-:W-:Y:S01]  /*b910*/  @!PT LDS RZ, [RZ] ;  /* 0x00000000fffff984 */ /* 0x000fe20000000800 */
[----:B------:R-:W-:Y:S01]  /*b920*/  @!PT LDS RZ, [RZ] ;  /* 0x00000000fffff984 */ /* 0x000fe20000000800 */
[----:B------:R1:W-:Y:S01]  /*b930*/  @!P3 LDGSTS.E.BYPASS.LTC128B.128 [R243+0xa800], [R176.64+0x80] ;  /* 0x0a800080b0f3bfae */ /* 0x0003e2000b901d62 */
[----:B------:R-:W-:Y:S02]  /*b940*/  @!P3 LEA R206, P5, R10, c[0x0][0x168], 0x1 ;  /* 0x00005a000aceba11 */ /* 0x000fe400078a08ff */
[----:B------:R-:W-:Y:S01]  /*b950*/  @!P2 IADD3.X R6, R165, UR6, RZ, P0, !PT ;  /* 0x00000006a506ac10 */ /* 0x000fe200087fe4ff */
[----:B------:R1:W-:Y:S01]  /*b960*/  @P2 STS.128 [R243+0xc800], RZ ;  /* 0x00c800fff3002388 */ /* 0x0003e20000000c00 */
[----:B--2---:R-:W-:-:S02]  /*b970*/  @!P2 LEA R188, P0, R8, c[0x0][0x168], 0x1 ;  /* 0x00005a0008bcaa11 */ /* 0x004fc400078008ff */
        /* <DEDUP_REMOVED lines=56> */
.L_x_2515:
[----:B------:R-:W-:Y:S05]  /*bd00*/  BSYNC B0 ;  /* 0x0000000000007941 */ /* 0x000fea0003800000 */
.L_x_2514:
[----:B------:R-:W0:Y:S01]  /*bd10*/  LDGDEPBAR ;  /* 0x00000000000079af */ /* 0x000e220000000000 */
[----:B--2---:R-:W-:Y:S02]  /*bd20*/  IMAD.U32 R7, RZ, RZ, UR12 ;  /* 0x0000000cff077e24 */ /* 0x004fe4000f8e00ff */
[----:B------:R-:W-:-:S03]  /*bd30*/  IMAD.U32 R6, RZ, RZ, UR7 ;  /* 0x00000007ff067e24 */ /* 0x000fc6000f8e00ff */
[----:B------:R-:W-:-:S04]  /*bd40*/  LEA R249, P0, R7, R249, 0x1 ;  /* 0x000000f907f97211 */ /* 0x000fc800078008ff */
[----:B------:R-:W-:Y:S02]  /*bd50*/  LEA.HI.X R248, R7, R248, R6, 0x1, P0 ;  /* 0x000000f807f87211 */ /* 0x000fe400000f0c06 */
.L_x_2511:
        /* <DEDUP_REMOVED lines=46> */
[----:B------:R-:W-:-:S04]  /*c040*/  FSEL R171, R171, RZ, P1 ;  /* 0x000000ffabab7208 */ /* 0x000fc80000800000 */
[----:B------:R-:W-:Y:S01]  /*c050*/  FSEL R181, R181, RZ, P0 ;  /* 0x000000ffb5b57208 */ /* 0x000fe20000000000 */
[--C-:B------:R-:W-:Y:S02]  /*c060*/  FFMA.FTZ R174, R2, c[0x0][0x23c], -R171.reuse ;  /* 0x00008f0002ae7a23 */ /* 0x100fe400000108ab */
[----:B------:R-:W-:Y:S02]  /*c070*/  FFMA.FTZ R166, R14, c[0x0][0x23c], -R171 ;  /* 0x00008f000ea67a23 */ /* 0x000fe400000108ab */
[--C-:B------:R-:W-:Y:S01]  /*c080*/  FFMA.FTZ R2, R5, c[0x0][0x23c], -R181.reuse ;  /* 0x00008f0005027a23 */ /* 0x100fe200000108b5 */
[----:B------:R-:W-:Y:S01]  /*c090*/  FSEL R5, R176, RZ, P1 ;  /* 0x000000ffb0057208 */ /* 0x000fe20000800000 */
[--C-:B------:R-:W-:Y:S01]  /*c0a0*/  FFMA.FTZ R165, R0, c[0x0][0x23c], -R181.reuse ;  /* 0x00008f0000a57a23 */ /* 0x100fe200000108b5 */
[----:B------:R-:W-:Y:S01]  /*c0b0*/  MUFU.EX2 R174, R174 ;  /* 0x000000ae00ae7308 */ /* 0x000fe20000000800 */
[----:B------:R-:W-:Y:S02]  /*c0c0*/  FFMA.FTZ R0, R13, c[0x0][0x23c], -R181 ;  /* 0x00008f000d007a23 */ /* 0x000fe400000108b5 */
[----:B------:R-:W1:Y:S01]  /*c0d0*/  LDSM.16.MT88.4 R12, [R232+0x10000] ;  /* 0x01000000e80c783b */ /* 0x000e620000004200 */
[----:B------:R-:W-:-:S02]  /*c0e0*/  FADD.FTZ R5, R164, -R5 ;  /* 0x80000005a4057221 */ /* 0x000fc40000010000 */
[----:B------:R-:W-:Y:S01]  /*c0f0*/  FFMA.FTZ R164, R4, c[0x0][0x23c], -R181 ;  /* 0x00008f0004a47a23 */ /* 0x000fe200000108b5 */
[----:B------:R-:W-:Y:S01]  /*c100*/  FSEL R4, R175, RZ, P0 ;  /* 0x000000ffaf047208 */ /* 0x000fe20000000000 */
[--C-:B------:R-:W-:Y:S01]  /*c110*/  FFMA.FTZ R173, R9, c[0x0][0x23c], -R171.reuse ;  /* 0x00008f0009ad7a23 */ /* 0x100fe200000108ab */
[----:B------:R-:W-:Y:S01]  /*c120*/  MUFU.EX2 R166, R166 ;  /* 0x000000a600a67308 */ /* 0x000fe20000000800 */
[--C-:B------:R-:W-:Y:S02]  /*c130*/  FFMA.FTZ R172, R11, c[0x0][0x23c], -R171.reuse ;  /* 0x00008f000bac7a23 */ /* 0x100fe400000108ab */
[----:B------:R-:W-:Y:S01]  /*c140*/  FADD.FTZ R4, R3, -R4 ;  /* 0x8000000403047221 */ /* 0x000fe20000010000 */
[----:B------:R-:W2:Y:S01]  /*c150*/  LDSM.16.MT88.4 R8, [R229+0x10000] ;  /* 0x01000000e508783b */ /* 0x000ea20000004200 */
[----:B------:R-:W-:Y:S02]  /*c160*/  FMUL.FTZ R5, R5, c[0x0][0x23c] ;  /* 0x00008f0005057a20 */ /* 0x000fe40000410000 */
[----:B------:R-:W-:Y:S01]  /*c170*/  FMUL.FTZ R3, R4, c[0x0][0x23c] ;  /* 0x00008f0004037a20 */ /* 0x000fe20000410000 */
[----:B------:R-:W3:Y:S01]  /*c180*/  MUFU.EX2 R173, R173 ;  /* 0x000000ad00ad7308 */ /* 0x000ee20000000800 */
[----:B------:R-:W-:-:S02]  /*c190*/  FFMA.FTZ R188, R23, c[0x0][0x23c], -R171 ;  /* 0x00008f0017bc7a23 */ /* 0x000fc400000108ab */
[--C-:B------:R-:W-:Y:S02]  /*c1a0*/  FFMA.FTZ R189, R22, c[0x0][0x23c], -R181.reuse ;  /* 0x00008f0016bd7a23 */ /* 0x100fe400000108b5 */
[--C-:B------:R-:W-:Y:S02]  /*c1b0*/  FFMA.FTZ R190, R20, c[0x0][0x23c], -R181.reuse ;  /* 0x00008f0014be7a23 */ /* 0x100fe400000108b5 */
[----:B------:R-:W-:Y:S01]  /*c1c0*/  FFMA.FTZ R191, R21, c[0x0][0x23c], -R181 ;  /* 0x00008f0015bf7a23 */ /* 0x000fe200000108b5 */
[----:B------:R-:W4:Y:S01]  /*c1d0*/  MUFU.EX2 R172, R172 ;  /* 0x000000ac00ac7308 */ /* 0x000f220000000800 */
[----:B------:R-:W-:Y:S01]  /*c1e0*/  LDSM.16.MT88.4 R20, [R230+0x10800] ;  /* 0x01080000e614783b */ /* 0x000fe20000004200 */
[--C-:B------:R-:W-:Y:S02]  /*c1f0*/  FFMA.FTZ R185, R34, c[0x0][0x23c], -R171.reuse ;  /* 0x00008f0022b97a23 */ /* 0x100fe400000108ab */
[--C-:B------:R-:W-:Y:S02]  /*c200*/  FFMA.FTZ R186, R33, c[0x0][0x23c], -R171.reuse ;  /* 0x00008f0021ba7a23 */ /* 0x100fe400000108ab */
[----:B------:R-:W-:-:S02]  /*c210*/  FFMA.FTZ R187, R32, c[0x0][0x23c], -R171 ;  /* 0x00008f0020bb7a23 */ /* 0x000fc400000108ab */
[----:B------:R-:W-:Y:S01]  /*c220*/  MUFU.EX2 R165, R165 ;  /* 0x000000a500a57308 */ /* 0x000fe20000000800 */
[----:B---3--:R-:W-:Y:S01]  /*c230*/  F2FP.BF16.PACK_AB R4, R173, R174 ;  /* 0x000000aead04723e */ /* 0x008fe200000010ff */
[----:B------:R-:W-:Y:S01]  /*c240*/  FFMA.FTZ R192, R28, c[0x0][0x23c], -R181 ;  /* 0x00008f001cc07a23 */ /* 0x000fe200000108b5 */
[----:B------:R-:W-:Y:S01]  /*c250*/  LDSM.16.MT88.4 R32, [R229+0x12800] ;  /* 0x01280000e520783b */ /* 0x000fe20000004200 */
[--C-:B------:R-:W-:Y:S02]  /*c260*/  FFMA.FTZ R200, R204, c[0x0][0x23c], -R171.reuse ;  /* 0x00008f00ccc87a23 */ /* 0x100fe400000108ab */
[--C-:B------:R-:W-:Y:S01]  /*c270*/  FFMA.FTZ R199, R199, c[0x0][0x23c], -R171.reuse ;  /* 0x00008f00c7c77a23 */ /* 0x100fe200000108ab */
[----:B------:R-:W-:Y:S01]  /*c280*/  LDSM.16.MT88.4 R28, [R232+0x12800] ;  /* 0x01280000e81c783b */ /* 0x000fe20000004200 */
[----:B------:R-:W-:Y:S01]  /*c290*/  MUFU.EX2 R2, R2 ;  /* 0x0000000200027308 */ /* 0x000fe20000000800 */
[----:B----4-:R-:W-:Y:S01]  /*c2a0*/  F2FP.BF16.PACK_AB R6, R166, R172 ;  /* 0x000000aca606723e */ /* 0x010fe200000010ff */
[----:B------:R-:W-:-:S02]  /*c2b0*/  FFMA.FTZ R198, R198, c[0x0][0x23c], -R171 ;  /* 0x00008f00c6c67a23 */ /* 0x000fc400000108ab */
[----:B------:R-:W-:Y:S02]  /*c2c0*/  FFMA.FTZ R197, R197, c[0x0][0x23c], -R171 ;  /* 0x00008f00c5c57a23 */ /* 0x000fe400000108ab */
[--C-:B------:R-:W-:Y:S02]  /*c2d0*/  FFMA.FTZ R196, R196, c[0x0][0x23c], -R181.reuse ;  /* 0x00008f00c4c47a23 */ /* 0x100fe400000108b5 */
[----:B------:R-:W-:Y:S01]  /*c2e0*/  MUFU.EX2 R0, R0 ;  /* 0x0000000000007308 */ /* 0x000fe20000000800 */
[--C-:B------:R-:W-:Y:S02]  /*c2f0*/  FFMA.FTZ R195, R195, c[0x0][0x23c], -R181.reuse ;  /* 0x00008f00c3c37a23 */ /* 0x100fe400000108b5 */
[--C-:B------:R-:W-:Y:S02]  /*c300*/  FFMA.FTZ R194, R194, c[0x0][0x23c], -R181.reuse ;  /* 0x00008f00c2c27a23 */ /* 0x100fe400000108b5 */
[----:B------:R-:W-:Y:S02]  /*c310*/  FFMA.FTZ R193, R193, c[0x0][0x23c], -R181 ;  /* 0x00008f00c1c17a23 */ /* 0x000fe400000108b5 */
[--C-:B------:R-:W-:Y:S01]  /*c320*/  FFMA.FTZ R184, R184, c[0x0][0x23c], -R171.reuse ;  /* 0x00008f00b8b87a23 */ /* 0x100fe200000108ab */
[----:B------:R-:W3:Y:S01]  /*c330*/  MUFU.EX2 R164, R164 ;  /* 0x000000a400a47308 */ /* 0x000ee20000000800 */
[----:B------:R-:W-:-:S02]  /*c340*/  FFMA.FTZ R183, R183, c[0x0][0x23c], -R171 ;  /* 0x00008f00b7b77a23 */ /* 0x000fc400000108ab */
[--C-:B------:R-:W-:Y:S02]  /*c350*/  FFMA.FTZ R201, R170, c[0x0][0x23c], -R171.reuse ;  /* 0x00008f00aac97a23 */ /* 0x100fe400000108ab */
[----:B------:R-:W-:Y:S02]  /*c360*/  FFMA.FTZ R202, R169, c[0x0][0x23c], -R171 ;  /* 0x00008f00a9ca7a23 */ /* 0x000fe400000108ab */
[--C-:B------:R-:W-:Y:S01]  /*c370*/  FFMA.FTZ R203, R168, c[0x0][0x23c], -R181.reuse ;  /* 0x00008f00a8cb7a23 */ /* 0x100fe200000108b5 */
[----:B------:R4:W5:Y:S01]  /*c380*/  MUFU.EX2 R177, R5 ;  /* 0x0000000500b17308 */ /* 0x0009620000000800 */
[--C-:B------:R-:W-:Y:S01]  /*c390*/  FFMA.FTZ R182, R182, c[0x0][0x23c], -R181.reuse ;  /* 0x00008f00b6b67a23 */ /* 0x100fe200000108b5 */
[----:B------:R-:W-:Y:S01]  /*c3a0*/  LDSM.16.MT88.4 R168, [R232+0x11800] ;  /* 0x01180000e8a8783b */ /* 0x000fe20000004200 */
[--C-:B------:R-:W-:Y:S02]  /*c3b0*/  FFMA.FTZ R178, R178, c[0x0][0x23c], -R181.reuse ;  /* 0x00008f00b2b27a23 */ /* 0x100fe400000108b5 */
[----:B------:R-:W-:-:S03]  /*c3c0*/  FFMA.FTZ R179, R179, c[0x0][0x23c], -R181 ;  /* 0x00008f00b3b37a23 */ /* 0x000fc600000108b5 */
[----:B------:R-:W1:Y:S01]  /*c3d0*/  MUFU.EX2 R3, R3 ;  /* 0x0000000300037308 */ /* 0x000e620000000800 */
[----:B---3--:R-:W-:Y:S02]  /*c3e0*/  F2FP.BF16.PACK_AB R7, R164, R0 ;  /* 0x00000000a407723e */ /* 0x008fe400000010ff */
[----:B----4-:R-:W-:Y:S01]  /*c3f0*/  F2FP.BF16.PACK_AB R5, R2, R165 ;  /* 0x000000a50205723e */ /* 0x010fe200000010ff */
[----:B-----5:R-:W-:-:S04]  /*c400*/  FMUL.FTZ R160, R160, R177 ;  /* 0x000000b1a0a07220 */ /* 0x020fc80000410000 */
[----:B------:R-:W3:Y:S01]  /*c410*/  MUFU.EX2 R185, R185 ;  /* 0x000000b900b97308 */ /* 0x000ee20000000800 */
[-C--:B------:R-:W-:Y:S02]  /*c420*/  FMUL.FTZ R161, R161, R177.reuse ;  /* 0x000000b1a1a17220 */ /* 0x080fe40000410000 */
[-C--:B------:R-:W-:Y:S02]  /*c430*/  FMUL.FTZ R156, R156, R177.reuse ;  /* 0x000000b19c9c7220 */ /* 0x080fe40000410000 */
[----:B------:R-:W-:Y:S02]  /*c440*/  FMUL.FTZ R157, R157, R177 ;  /* 0x000000b19d9d7220 */ /* 0x000fe40000410000 */
[-C--:B-1----:R-:W-:Y:S01]  /*c450*/  FMUL.FTZ R162, R162, R3.reuse ;  /* 0x00000003a2a27220 */ /* 0x082fe20000410000 */
[----:B------:R-:W-:Y:S01]  /*c460*/  MUFU.EX2 R186, R186 ;  /* 0x000000ba00ba7308 */ /* 0x000fe20000000800 */
[-C--:B------:R-:W-:Y:S02]  /*c470*/  FMUL.FTZ R163, R163, R3.reuse ;  /* 0x00000003a3a37220 */ /* 0x080fe40000410000 */
[----:B------:R-:W-:-:S02]  /*c480*/  FMUL.FTZ R158, R158, R3 ;  /* 0x000000039e9e7220 */ /* 0x000fc40000410000 */
[----:B------:R-:W-:Y:S02]  /*c490*/  FMUL.FTZ R159, R159, R3 ;  /* 0x000000039f9f7220 */ /* 0x000fe40000410000 */
[-C--:B------:R-:W-:Y:S01]  /*c4a0*/  FMUL.FTZ R152, R152, R177.reuse ;  /* 0x000000b198987220 */ /* 0x080fe20000410000 */
[C---:B------:R-:W-:Y:S01]  /*c4b0*/  HMMA.16816.F32.BF16 R160, R4.reuse, R12, R160 ;  /* 0x0000000c04a0723c */ /* 0x040fe200000418a0 */
        /* <DEDUP_REMOVED lines=11> */
[-C--:B------:R-:W-:Y:S01]  /*c570*/  FMUL.FTZ R144, R144, R177.reuse ;  /* 0x000000b190907220 */ /* 0x080fe20000410000 */
[C---:B------:R-:W-:Y:S01]  /*c580*/  HMMA.16816.F32.BF16 R152, R4.reuse, R16, R152 ;  /* 0x000000100498723c */ /* 0x040fe20000041898 */
[----:B------:R-:W-:Y:S01]  /*c590*/  FMUL.FTZ R145, R145, R177 ;  /* 0x000000b191917220 */ /* 0x000fe20000410000 */
[----:B------:R-:W4:Y:S01]  /*c5a0*/  MUFU.EX2 R189, R189 ;  /* 0x000000bd00bd7308 */ /* 0x000f220000000800 */
[-C--:B------:R-:W-:Y:S02]  /*c5b0*/  FMUL.FTZ R146, R146, R3.reuse ;  /* 0x0000000392927220 */ /* 0x080fe40000410000 */
[----:B------:R-:W-:Y:S02]  /*c5c0*/  FMUL.FTZ R147, R147, R3 ;  /* 0x0000000393937220 */ /* 0x000fe40000410000 */
[-C--:B------:R-:W-:Y:S01]  /*c5d0*/  FMUL.FTZ R140, R140, R177.reuse ;  /* 0x000000b18c8c7220 */ /* 0x080fe20000410000 */
[----:B------:R-:W-:Y:S01]  /*c5e0*/  HMMA.16816.F32.BF16 R148, R4, R18, R148 ;  /* 0x000000120494723c */ /* 0x000fe20000041894 */
[----:B------:R-:W-:Y:S01]  /*c5f0*/  FMUL.FTZ R141, R141, R177 ;  /* 0x000000b18d8d7220 */ /* 0x000fe20000410000 */
[----:B------:R-:W5:Y:S01]  /*c600*/  LDSM.16.MT88.4 R16, [R232+0x12000] ;  /* 0x01200000e810783b */ /* 0x000f620000004200 */
[-C--:B------:R-:W-:Y:S01]  /*c610*/  FMUL.FTZ R142, R142, R3.reuse ;  /* 0x000000038e8e7220 */ /* 0x080fe20000410000 */
[----:B------:R-:W1:Y:S01]  /*c620*/  MUFU.EX2 R190, R190 ;  /* 0x000000be00be7308 */ /* 0x000e620000000800 */
[----:B------:R-:W-:-:S02]  /*c630*/  FMUL.FTZ R143, R143, R3 ;  /* 0x000000038f8f7220 */ /* 0x000fc40000410000 */
[-C--:B------:R-:W-:Y:S01]  /*c640*/  FMUL.FTZ R136, R136, R177.reuse ;  /* 0x000000b188887220 */ /* 0x080fe20000410000 */
[C---:B--2---:R-:W-:Y:S01]  /*c650*/  HMMA.16816.F32.BF16 R144, R4.reuse, R8, R144 ;  /* 0x000000080490723c */ /* 0x044fe20000041890 */
[----:B------:R-:W-:Y:S02]  /*c660*/  FMUL.FTZ R137, R137, R177 ;  /* 0x000000b189897220 */ /* 0x000fe40000410000 */
[-C--:B------:R-:W-:Y:S01]  /*c670*/  FMUL.FTZ R138, R138, R3.reuse ;  /* 0x000000038a8a7220 */ /* 0x080fe20000410000 */
[----:B------:R-:W-:Y:S01]  /*c680*/  MUFU.EX2 R191, R191 ;  /* 0x000000bf00bf7308 */ /* 0x000fe20000000800 */
[----:B------:R-:W-:Y:S02]  /*c690*/  FMUL.FTZ R139, R139, R3 ;  /* 0x000000038b8b7220 */ /* 0x000fe40000410000 */
[-C--:B------:R-:W-:Y:S01]  /*c6a0*/  FMUL.FTZ R132, R132, R177.reuse ;  /* 0x000000b184847220 */ /* 0x080fe20000410000 */
[----:B------:R-:W-:Y:S01]  /*c6b0*/  HMMA.16816.F32.BF16 R140, R4, R10, R140 ;  /* 0x0000000a048c723c */ /* 0x000fe2000004188c */
[----:B------:R-:W-:Y:S01]  /*c6c0*/  FMUL.FTZ R133, R133, R177 ;  /* 0x000000b185857220 */ /* 0x000fe20000410000 */
[----:B------:R-:W2:Y:S01]  /*c6d0*/  LDSM.16.MT88.4 R8, [R230+0x12000] ;  /* 0x01200000e608783b */ /* 0x000ea20000004200 */
[-C--:B------:R-:W-:Y:S01]  /*c6e0*/  FMUL.FTZ R134, R134, R3.reuse ;  /* 0x0000000386867220 */ /* 0x080fe20000410000 */
[----:B------:R-:W2:Y:S01]  /*c6f0*/  MUFU.EX2 R192, R192 ;  /* 0x000000c000c07308 */ /* 0x000ea20000000800 */
[----:B------:R-:W-:-:S02]  /*c700*/  FMUL.FTZ R135, R135, R3 ;  /* 0x0000000387877220 */ /* 0x000fc40000410000 */
[-C--:B------:R-:W-:Y:S01]  /*c710*/  FMUL.FTZ R36, R36, R177.reuse ;  /* 0x000000b124247220 */ /* 0x080fe20000410000 */
[C---:B-1----:R-:W-:Y:S01]  /*c720*/  HMMA.16816.F32.BF16 R136, R4.reuse, R12, R136 ;  /* 0x0000000c0488723c */ /* 0x042fe20000041888 */
[----:B------:R-:W-:Y:S02]  /*c730*/  FMUL.FTZ R37, R37, R177 ;  /* 0x000000b125257220 */ /* 0x000fe40000410000 */
[-C--:B------:R-:W-:Y:S01]  /*c740*/  FMUL.FTZ R38, R38, R3.reuse ;  /* 0x0000000326267220 */ /* 0x080fe20000410000 */
[----:B------:R-:W1:Y:S01]  /*c750*/  MUFU.EX2 R200, R200 ;  /* 0x000000c800c87308 */ /* 0x000e620000000800 */
[----:B------:R-:W-:Y:S02]  /*c760*/  FMUL.FTZ R39, R39, R3 ;  /* 0x0000000327277220 */ /* 0x000fe40000410000 */
[-C--:B------:R-:W-:Y:S01]  /*c770*/  FMUL.FTZ R40, R40, R177.reuse ;  /* 0x000000b128287220 */ /* 0x080fe20000410000 */
[----:B------:R-:W-:Y:S01]  /*c780*/  HMMA.16816.F32.BF16 R132, R4, R14, R132 ;  /* 0x0000000e0484723c */ /* 0x000fe20000041884 */
[----:B------:R-:W1:Y:S01]  /*c790*/  LDSM.16.MT88.4 R12, [R229+0x12000] ;  /* 0x01200000e50c783b */ /* 0x000e620000004200 */
[----:B------:R-:W-:-:S02]  /*c7a0*/  FMUL.FTZ R41, R41, R177 ;  /* 0x000000b129297220 */ /* 0x000fc40000410000 */
[-C--:B------:R-:W-:Y:S01]  /*c7b0*/  FMUL.FTZ R42, R42, R3.reuse ;  /* 0x000000032a2a7220 */ /* 0x080fe20000410000 */
[----:B------:R-:W-:Y:S01]  /*c7c0*/  MUFU.EX2 R199, R199 ;  /* 0x000000c700c77308 */ /* 0x000fe20000000800 */
[----:B------:R-:W-:Y:S02]  /*c7d0*/  FMUL.FTZ R43, R43, R3 ;  /* 0x000000032b2b7220 */ /* 0x000fe40000410000 */
[-C--:B------:R-:W-:Y:S02]  /*c7e0*/  FMUL.FTZ R44, R44, R177.reuse ;  /* 0x000000b12c2c7220 */ /* 0x080fe40000410000 */
[----:B------:R-:W-:Y:S01]  /*c7f0*/  FMUL.FTZ R45, R45, R177 ;  /* 0x000000b12d2d7220 */ /* 0x000fe20000410000 */
[----:B-----5:R-:W-:Y:S01]  /*c800*/  HMMA.16816.F32.BF16 R36, R4, R16, R36 ;  /* 0x000000100424723c */ /* 0x020fe20000041824 */
[-C--:B------:R-:W-:Y:S01]  /*c810*/  FMUL.FTZ R46, R46, R3.reuse ;  /* 0x000000032e2e7220 */ /* 0x080fe20000410000 */
[----:B------:R-:W-:Y:S01]  /*c820*/  MUFU.EX2 R198, R198 ;  /* 0x000000c600c67308 */ /* 0x000fe20000000800 */
[----:B------:R-:W-:-:S02]  /*c830*/  FMUL.FTZ R47, R47, R3 ;  /* 0x000000032f2f7220 */ /* 0x000fc40000410000 */
[-C--:B------:R-:W-:Y:S02]  /*c840*/  FMUL.FTZ R48, R48, R177.reuse ;  /* 0x000000b130307220 */ /* 0x080fe40000410000 */
[----:B------:R-:W-:Y:S01]  /*c850*/  FMUL.FTZ R49, R49, R177 ;  /* 0x000000b131317220 */ /* 0x000fe20000410000 */
[C---:B------:R-:W-:Y:S01]  /*c860*/  HMMA.16816.F32.BF16 R40, R4.reuse, R18, R40 ;  /* 0x000000120428723c */ /* 0x040fe20000041828 */
[-C--:B------:R-:W-:Y:S01]  /*c870*/  FMUL.FTZ R50, R50, R3.reuse ;  /* 0x0000000332327220 */ /* 0x080fe20000410000 */
[----:B------:R-:W5:Y:S01]  /*c880*/  LDSM.16.MT88.4 R16, [R228+0x12000] ;  /* 0x01200000e410783b */ /* 0x000f620000004200 */
[----:B------:R-:W-:Y:S01]  /*c890*/  FMUL.FTZ R51, R51, R3 ;  /* 0x0000000333337220 */ /* 0x000fe20000410000 */
[----:B------:R-:W-:Y:S01]  /*c8a0*/  MUFU.EX2 R197, R197 ;  /* 0x000000c500c57308 */ /* 0x000fe20000000800 */
[-C--:B------:R-:W-:Y:S02]  /*c8b0*/  FMUL.FTZ R52, R52, R177.reuse ;  /* 0x000000b134347220 */ /* 0x080fe40000410000 */
[----:B------:R-:W-:Y:S01]  /*c8c0*/  FMUL.FTZ R53, R53, R177 ;  /* 0x000000b135357220 */ /* 0x000fe20000410000 */
[----:B--2---:R-:W-:Y:S01]  /*c8d0*/  HMMA.16816.F32.BF16 R44, R4, R8, R44 ;  /* 0x00000008042c723c */ /* 0x004fe2000004182c */
[----:B------:R-:W-:-:S02]  /*c8e0*/  FMUL.FTZ R54, R54, R3 ;  /* 0x0000000336367220 */ /* 0x000fc40000410000 */
[----:B------:R-:W-:Y:S01]  /*c8f0*/  FMUL.FTZ R55, R55, R3 ;  /* 0x0000000337377220 */ /* 0x000fe20000410000 */
[----:B------:R-:W2:Y:S01]  /*c900*/  MUFU.EX2 R196, R196 ;  /* 0x000000c400c47308 */ /* 0x000ea20000000800 */
[-C--:B------:R-:W-:Y:S02]  /*c910*/  FMUL.FTZ R56, R56, R177.reuse ;  /* 0x000000b138387220 */ /* 0x080fe40000410000 */
[----:B------:R-:W-:Y:S01]  /*c920*/  FMUL.FTZ R57, R57, R177 ;  /* 0x000000b139397220 */ /* 0x000fe20000410000 */
[----:B------:R-:W-:Y:S01]  /*c930*/  HMMA.16816.F32.BF16 R48, R4, R10, R48 ;  /* 0x0000000a0430723c */ /* 0x000fe20000041830 */
[-C--:B------:R-:W-:Y:S01]  /*c940*/  FMUL.FTZ R58, R58, R3.reuse ;  /* 0x000000033a3a7220 */ /* 0x080fe20000410000 */
[----:B------:R-:W2:Y:S01]  /*c950*/  LDSM.16.MT88.4 R8, [R232+0x14000] ;  /* 0x01400000e808783b */ /* 0x000ea20000004200 */
[----:B------:R-:W-:Y:S01]  /*c960*/  FMUL.FTZ R59, R59, R3 ;  /* 0x000000033b3b7220 */ /* 0x000fe20000410000 */
[----:B------:R-:W2:Y:S01]  /*c970*/  MUFU.EX2 R195, R195 ;  /* 0x000000c300c37308 */ /* 0x000ea20000000800 */
[----:B------:R-:W-:-:S02]  /*c980*/  FMUL.FTZ R60, R60, R177 ;  /* 0x000000b13c3c7220 */ /* 0x000fc40000410000 */
[----:B------:R-:W-:Y:S01]  /*c990*/  FMUL.FTZ R61, R61, R177 ;  /* 0x000000b13d3d7220 */ /* 0x000fe20000410000 */
[C---:B-1----:R-:W-:Y:S01]  /*c9a0*/  HMMA.16816.F32.BF16 R52, R4.reuse, R12, R52 ;  /* 0x0000000c0434723c */ /* 0x042fe20000041834 */
[-C--:B------:R-:W-:Y:S02]  /*c9b0*/  FMUL.FTZ R62, R62, R3.reuse ;  /* 0x000000033e3e7220 */ /* 0x080fe40000410000 */
[----:B------:R-:W-:Y:S01]  /*c9c0*/  FMUL.FTZ R63, R63, R3 ;  /* 0x000000033f3f7220 */ /* 0x000fe20000410000 */
[----:B------:R-:W-:Y:S01]  /*c9d0*/  MUFU.EX2 R194, R194 ;  /* 0x000000c200c27308 */ /* 0x000fe20000000800 */
[-C--:B------:R-:W-:Y:S02]  /*c9e0*/  FMUL.FTZ R64, R64, R177.reuse ;  /* 0x000000b140407220 */ /* 0x080fe40000410000 */
[----:B------:R-:W-:Y:S01]  /*c9f0*/  FMUL.FTZ R65, R65, R177 ;  /* 0x000000b141417220 */ /* 0x000fe20000410000 */
[----:B------:R-:W-:Y:S01]  /*ca00*/  HMMA.16816.F32.BF16 R56, R4, R14, R56 ;  /* 0x0000000e0438723c */ /* 0x000fe20000041838 */
[----:B------:R-:W1:Y:S01]  /*ca10*/  LDSM.16.MT88.4 R12, [R230+0x14000] ;  /* 0x01400000e60c783b */ /* 0x000e620000004200 */
[----:B------:R-:W-:-:S02]  /*ca20*/  FMUL.FTZ R66, R66, R3 ;  /* 0x0000000342427220 */ /* 0x000fc40000410000 */
[----:B------:R-:W-:Y:S01]  /*ca30*/  FMUL.FTZ R67, R67, R3 ;  /* 0x0000000343437220 */ /* 0x000fe20000410000 */
[----:B------:R-:W1:Y:S01]  /*ca40*/  MUFU.EX2 R193, R193 ;  /* 0x000000c100c17308 */ /* 0x000e620000000800 */
[-C--:B------:R-:W-:Y:S02]  /*ca50*/  FMUL.FTZ R68, R68, R177.reuse ;  /* 0x000000b144447220 */ /* 0x080fe40000410000 */
[----:B------:R-:W-:Y:S02]  /*ca60*/  FMUL.FTZ R69, R69, R177 ;  /* 0x000000b145457220 */ /* 0x000fe40000410000 */
[-C--:B------:R-:W-:Y:S01]  /*ca70*/  FMUL.FTZ R70, R70, R3.reuse ;  /* 0x0000000346467220 */ /* 0x080fe20000410000 */
[----:B-----5:R-:W-:Y:S01]  /*ca80*/  HMMA.16816.F32.BF16 R60, R4, R16, R60 ;  /* 0x00000010043c723c */ /* 0x020fe2000004183c */
[----:B------:R-:W-:Y:S01]  /*ca90*/  FMUL.FTZ R71, R71, R3 ;  /* 0x0000000347477220 */ /* 0x000fe20000410000 */
[----:B------:R-:W5:Y:S01]  /*caa0*/  MUFU.EX2 R184, R184 ;  /* 0x000000b800b87308 */ /* 0x000f620000000800 */
[----:B------:R-:W-:-:S02]  /*cab0*/  FMUL.FTZ R72, R72, R177 ;  /* 0x000000b148487220 */ /* 0x000fc40000410000 */
[----:B------:R-:W-:Y:S02]  /*cac0*/  FMUL.FTZ R73, R73, R177 ;  /* 0x000000b149497220 */ /* 0x000fe40000410000 */
[-C--:B------:R-:W-:Y:S01]  /*cad0*/  FMUL.FTZ R74, R74, R3.reuse ;  /* 0x000000034a4a7220 */ /* 0x080fe20000410000 */
[C---:B------:R-:W-:Y:S01]  /*cae0*/  HMMA.16816.F32.BF16 R64, R4.reuse, R18, R64 ;  /* 0x000000120440723c */ /* 0x040fe20000041840 */
[----:B------:R-:W-:Y:S01]  /*caf0*/  FMUL.FTZ R75, R75, R3 ;  /* 0x000000034b4b7220 */ /* 0x000fe20000410000 */
[----:B------:R-:W3:Y:S01]  /*cb00*/  LDSM.16.MT88.4 R16, [R229+0x14000] ;  /* 0x01400000e510783b */ /* 0x000ee20000004200 */
[-C--:B------:R-:W-:Y:S01]  /*cb10*/  FMUL.FTZ R76, R76, R177.reuse ;  /* 0x000000b14c4c7220 */ /* 0x080fe20000410000 */
[----:B------:R-:W-:Y:S01]  /*cb20*/  MUFU.EX2 R183, R183 ;  /* 0x000000b700b77308 */ /* 0x000fe20000000800 */
[----:B------:R-:W-:Y:S02]  /*cb30*/  FMUL.FTZ R77, R77, R177 ;  /* 0x000000b14d4d7220 */ /* 0x000fe40000410000 */
[-C--:B------:R-:W-:Y:S01]  /*cb40*/  FMUL.FTZ R78, R78, R3.reuse ;  /* 0x000000034e4e7220 */ /* 0x080fe20000410000 */
[----:B--2---:R-:W-:Y:S01]  /*cb50*/  HMMA.16816.F32.BF16 R68, R4, R8, R68 ;  /* 0x000000080444723c */ /* 0x004fe20000041844 */
[----:B------:R-:W-:-:S02]  /*cb60*/  FMUL.FTZ R79, R79, R3 ;  /* 0x000000034f4f7220 */ /* 0x000fc40000410000 */
        /* <DEDUP_REMOVED lines=8> */
[----:B------:R-:W-:Y:S01]  /*cbf0*/  MUFU.EX2 R202, R202 ;  /* 0x000000ca00ca7308 */ /* 0x000fe20000000800 */
        /* <DEDUP_REMOVED lines=12> */
[----:B------:R-:W1:Y:S01]  /*ccc0*/  MUFU.EX2 R182, R182 ;  /* 0x000000b600b67308 */ /* 0x000e620000000800 */
[----:B------:R-:W-:Y:S02]  /*ccd0*/  FMUL.FTZ R93, R93, R177 ;  /* 0x000000b15d5d7220 */ /* 0x000fe40000410000 */
[-C--:B------:R-:W-:Y:S02]  /*cce0*/  FMUL.FTZ R94, R94, R3.reuse ;  /* 0x000000035e5e7220 */ /* 0x080fe40000410000 */
[----:B------:R-:W-:Y:S01]  /*ccf0*/  FMUL.FTZ R95, R95, R3 ;  /* 0x000000035f5f7220 */ /* 0x000fe20000410000 */
[----:B---3--:R-:W-:Y:S01]  /*cd00*/  HMMA.16816.F32.BF16 R84, R4, R16, R84 ;  /* 0x000000100454723c */ /* 0x008fe20000041854 */
[-C--:B------:R-:W-:Y:S01]  /*cd10*/  FMUL.FTZ R96, R96, R177.reuse ;  /* 0x000000b160607220 */ /* 0x080fe20000410000 */
[----:B------:R-:W3:Y:S01]  /*cd20*/  MUFU.EX2 R178, R178 ;  /* 0x000000b200b27308 */ /* 0x000ee20000000800 */
[----:B------:R-:W-:-:S02]  /*cd30*/  FMUL.FTZ R97, R97, R177 ;  /* 0x000000b161617220 */ /* 0x000fc40000410000 */
[-C--:B------:R-:W-:Y:S02]  /*cd40*/  FMUL.FTZ R98, R98, R3.reuse ;  /* 0x0000000362627220 */ /* 0x080fe40000410000 */
[----:B------:R-:W-:Y:S01]  /*cd50*/  FMUL.FTZ R99, R99, R3 ;  /* 0x0000000363637220 */ /* 0x000fe20000410000 */
[C---:B------:R-:W-:Y:S01]  /*cd60*/  HMMA.16816.F32.BF16 R88, R4.reuse, R18, R88 ;  /* 0x000000120458723c */ /* 0x040fe20000041858 */
[-C--:B------:R-:W-:Y:S01]  /*cd70*/  FMUL.FTZ R100, R100, R177.reuse ;  /* 0x000000b164647220 */ /* 0x080fe20000410000 */
[----:B------:R-:W3:Y:S01]  /*cd80*/  LDSM.16.MT88.4 R16, [R230+0x16000] ;  /* 0x01600000e610783b */ /* 0x000ee20000004200 */
[----:B------:R-:W-:Y:S01]  /*cd90*/  FMUL.FTZ R101, R101, R177 ;  /* 0x000000b165657220 */ /* 0x000fe20000410000 */
[----:B------:R-:W1:Y:S01]  /*cda0*/  MUFU.EX2 R179, R179 ;  /* 0x000000b300b37308 */ /* 0x000e620000000800 */
[-C--:B------:R-:W-:Y:S02]  /*cdb0*/  FMUL.FTZ R102, R102, R3.reuse ;  /* 0x0000000366667220 */ /* 0x080fe40000410000 */
[----:B------:R-:W-:Y:S01]  /*cdc0*/  FMUL.FTZ R103, R103, R3 ;  /* 0x0000000367677220 */ /* 0x000fe20000410000 */
[----:B--2---:R-:W-:Y:S01]  /*cdd0*/  HMMA.16816.F32.BF16 R92, R4, R8, R92 ;  /* 0x00000008045c723c */ /* 0x004fe2000004185c */
[----:B------:R-:W-:-:S02]  /*cde0*/  FMUL.FTZ R104, R104, R177 ;  /* 0x000000b168687220 */ /* 0x000fc40000410000 */
[----:B------:R-:W-:Y:S02]  /*cdf0*/  FMUL.FTZ R105, R105, R177 ;  /* 0x000000b169697220 */ /* 0x000fe40000410000 */
[-C--:B------:R-:W-:Y:S02]  /*ce00*/  FMUL.FTZ R106, R106, R3.reuse ;  /* 0x000000036a6a7220 */ /* 0x080fe40000410000 */
[----:B------:R-:W-:Y:S01]  /*ce10*/  FMUL.FTZ R107, R107, R3 ;  /* 0x000000036b6b7220 */ /* 0x000fe20000410000 */
[----:B------:R-:W-:Y:S01]  /*ce20*/  HMMA.16816.F32.BF16 R96, R4, R10, R96 ;  /* 0x0000000a0460723c */ /* 0x000fe20000041860 */
[----:B------:R-:W2:Y:S01]  /*ce30*/  LDSM.16.MT88.4 R8, [R229+0x16000] ;  /* 0x01600000e508783b */ /* 0x000ea20000004200 */
[-C--:B------:R-:W-:Y:S02]  /*ce40*/  FMUL.FTZ R108, R108, R177.reuse ;  /* 0x000000b16c6c7220 */ /* 0x080fe40000410000 */
[----:B------:R-:W-:Y:S02]  /*ce50*/  FMUL.FTZ R109, R109, R177 ;  /* 0x000000b16d6d7220 */ /* 0x000fe40000410000 */
[----:B------:R-:W-:-:S02]  /*ce60*/  FMUL.FTZ R110, R110, R3 ;  /* 0x000000036e6e7220 */ /* 0x000fc40000410000 */
[C---:B-1----:R-:W-:Y:S01]  /*ce70*/  HMMA.16816.F32.BF16 R100, R4.reuse, R12, R100 ;  /* 0x0000000c0464723c */ /* 0x042fe20000041864 */
[----:B------:R-:W-:Y:S02]  /*ce80*/  FMUL.FTZ R111, R111, R3 ;  /* 0x000000036f6f7220 */ /* 0x000fe40000410000 */
[-C--:B------:R-:W-:Y:S02]  /*ce90*/  FMUL.FTZ R112, R112, R177.reuse ;  /* 0x000000b170707220 */ /* 0x080fe40000410000 */
[----:B------:R-:W-:Y:S02]  /*cea0*/  FMUL.FTZ R113, R113, R177 ;  /* 0x000000b171717220 */ /* 0x000fe40000410000 */
[-C--:B------:R-:W-:Y:S01]  /*ceb0*/  FMUL.FTZ R114, R114, R3.reuse ;  /* 0x0000000372727220 */ /* 0x080fe20000410000 */
[----:B------:R-:W-:Y:S01]  /*cec0*/  HMMA.16816.F32.BF16 R104, R4, R14, R104 ;  /* 0x0000000e0468723c */ /* 0x000fe20000041868 */
[----:B------:R-:W1:Y:S01]  /*ced0*/  LDSM.16.MT88.4 R12, [R228+0x16000] ;  /* 0x01600000e40c783b */ /* 0x000e620000004200 */
[----:B------:R-:W-:-:S02]  /*cee0*/  FMUL.FTZ R115, R115, R3 ;  /* 0x0000000373737220 */ /* 0x000fc40000410000 */
[-C--:B------:R-:W-:Y:S02]  /*cef0*/  FMUL.FTZ R116, R116, R177.reuse ;  /* 0x000000b174747220 */ /* 0x080fe40000410000 */
[----:B------:R-:W-:Y:S02]  /*cf00*/  FMUL.FTZ R117, R117, R177 ;  /* 0x000000b175757220 */ /* 0x000fe40000410000 */
[-C--:B------:R-:W-:Y:S02]  /*cf10*/  FMUL.FTZ R118, R118, R3.reuse ;  /* 0x0000000376767220 */ /* 0x080fe40000410000 */
[----:B------:R-:W-:Y:S01]  /*cf20*/  FMUL.FTZ R119, R119, R3 ;  /* 0x0000000377777220 */ /* 0x000fe20000410000 */
[----:B---3--:R-:W-:Y:S01]  /*cf30*/  HMMA.16816.F32.BF16 R108, R4, R16, R108 ;  /* 0x00000010046c723c */ /* 0x008fe2000004186c */
[-C--:B------:R-:W-:Y:S02]  /*cf40*/  FMUL.FTZ R120, R120, R177.reuse ;  /* 0x000000b178787220 */ /* 0x080fe40000410000 */
[----:B------:R-:W-:-:S02]  /*cf50*/  FMUL.FTZ R121, R121, R177 ;  /* 0x000000b179797220 */ /* 0x000fc40000410000 */
[-C--:B------:R-:W-:Y:S02]  /*cf60*/  FMUL.FTZ R122, R122, R3.reuse ;  /* 0x000000037a7a7220 */ /* 0x080fe40000410000 */
[----:B------:R-:W-:Y:S01]  /*cf70*/  FMUL.FTZ R123, R123, R3 ;  /* 0x000000037b7b7220 */ /* 0x000fe20000410000 */
[C---:B------:R-:W-:Y:S01]  /*cf80*/  HMMA.16816.F32.BF16 R112, R4.reuse, R18, R112 ;  /* 0x000000120470723c */ /* 0x040fe20000041870 */
[-C--:B------:R-:W-:Y:S01]  /*cf90*/  FMUL.FTZ R124, R124, R177.reuse ;  /* 0x000000b17c7c7220 */ /* 0x080fe20000410000 */
[----:B------:R-:W3:Y:S01]  /*cfa0*/  LDSM.16.MT88.4 R16, [R229+0x10800] ;  /* 0x01080000e510783b */ /* 0x000ee20000004200 */
[----:B------:R-:W-:Y:S02]  /*cfb0*/  FMUL.FTZ R125, R125, R177 ;  /* 0x000000b17d7d7220 */ /* 0x000fe40000410000 */
        /* <DEDUP_REMOVED lines=9> */
[----:B------:R-:W-:Y:S02]  /*d050*/  FFMA.FTZ R174, R251, R177, R174 ;  /* 0x000000b1fbae7223 */ /* 0x000fe400000100ae */
[----:B------:R-:W-:Y:S02]  /*d060*/  FFMA.FTZ R3, R250, R3, R165 ;  /* 0x00000003fa037223 */ /* 0x000fe400000100a5 */
[----:B------:R-:W-:-:S02]  /*d070*/  FADD.FTZ R173, R173, R174 ;  /* 0x000000aeadad7221 */ /* 0x000fc40000010000 */
[C---:B-1----:R-:W-:Y:S01]  /*d080*/  HMMA.16816.F32.BF16 R124, R4.reuse, R12, R124 ;  /* 0x0000000c047c723c */ /* 0x042fe2000004187c */
        /* <DEDUP_REMOVED lines=21> */
[----:B------:R-:W-:Y:S01]  /*d1e0*/  HMMA.16816.F32.BF16 R152, R4, R20, R152 ;  /* 0x000000140498723c */ /* 0x000fe20000041898 */
[----:B------:R-:W-:Y:S02]  /*d1f0*/  FADD.FTZ R188, R200, R188 ;  /* 0x000000bcc8bc7221 */ /* 0x000fe40000010000 */
[----:B------:R-:W-:-:S05]  /*d200*/  FADD.FTZ R192, R196, R192 ;  /* 0x000000c0c4c07221 */ /* 0x000fca0000010000 */
        /* <DEDUP_REMOVED lines=44> */
[C---:B--2---:R-:W-:Y:S08]  /*d4d0*/  HMMA.16816.F32.BF16 R124, R4.reuse, R8, R124 ;  /* 0x00000008047c723c */ /* 0x044ff0000004187c */
        /* <DEDUP_REMOVED lines=12> */
[C---:B-1----:R-:W-:Y:S01]  /*d5a0*/  HMMA.16816.F32.BF16 R36, R4.reuse, R20, R36 ;  /* 0x000000140424723c */ /* 0x042fe20000041824 */
        /* <DEDUP_REMOVED lines=98> */
[----:B------:R-:W-:Y:S08]  /*dbd0*/  HMMA.16816.F32.BF16 R128, R4, R14, R128 ;  /* 0x0000000e0480723c */ /* 0x000ff00000041880 */
.L_x_2508:
[----:B------:R-:W-:-:S06]  /*dbe0*/  UISETP.GE.AND UP0, UPT, UR28, 0x1, UPT ;  /* 0x000000011c00788c */ /* 0x000fcc000bf06270 */
[----:B------:R-:W-:-:S13]  /*dbf0*/  PLOP3.LUT P0, PT, PT, PT, UP0, 0x80, 0x0 ;  /* 0x000000000000781c */ /* 0x000fda0003f0f008 */
[----:B------:R-:W-:Y:S05]  /*dc00*/  @!P0 BRA `(.L_x_2516) ;  /* 0x0000515000008947 */ /* 0x000fea0003800000 */
[----:B------:R-:W-:Y:S01]  /*dc10*/  IABS R2, c[0x0][0x2d0] ;  /* 0x0000b40000027a13 */ /* 0x000fe20000000000 */
[----:B------:R-:W-:Y:S01]  /*dc20*/  ULEA UR6, -UR8, URZ, 0x6 ;  /* 0x0000003f08067291 */ /* 0x000fe2000f8e313f */
[----:B------:R-:W-:Y:S01]  /*dc30*/  IABS R0, c[0x0][0x2d0] ;  /* 0x0000b40000007a13 */ /* 0x000fe20000000000 */
[----:B------:R-:W-:Y:S01]  /*dc40*/  ULEA UR20, -UR10, URZ, 0x6 ;  /* 0x0000003f0a147291 */ /* 0x000fe2000f8e313f */
[----:B------:R-:W1:Y:S01]  /*dc50*/  R2UR UR18, R2 ;  /* 0x00000000021273c2 */ /* 0x000e6200000e0000 */
[----:B------:R-:W-:Y:S02]  /*dc60*/  UMOV UR8, URZ ;  /* 0x0000003f00087c82 */ /* 0x000fe40008000000 */
[----:B------:R-:W-:Y:S01]  /*dc70*/  UMOV UR10, URZ ;  /* 0x0000003f000a7c82 */ /* 0x000fe20008000000 */
[----:B------:R-:W-:Y:S01]  /*dc80*/  IMAD.U32 R247, RZ, RZ, UR6 ;  /* 0x00000006fff77e24 */ /* 0x000fe2000f8e00ff */
[----:B------:R-:W-:Y:S02]  /*dc90*/  USHF.R.S32.HI UR7, URZ, 0x1f, UR6 ;  /* 0x0000001f3f077899 */ /* 0x000fe40008011406 */
[----:B------:R-:W-:Y:S01]  /*dca0*/  ULDC UR12, c[0x0][0x2d0] ;  /* 0x0000b400000c7ab9 */ /* 0x000fe20000000800 */
[----:B------:R-:W2:Y:S01]  /*dcb0*/  R2UR UR16, R0 ;  /* 0x00000000001073c2 */ /* 0x000ea200000e0000 */
[----:B------:R-:W-:-:S02]  /*dcc0*/  ULDC UR5, c[0x0][0x2d0] ;  /* 0x0000b40000057ab9 */ /* 0x000fc40000000800 */
[----:B------:R-:W-:Y:S01]  /*dcd0*/  IMAD.U32 R246, RZ, RZ, UR7 ;  /* 0x00000007fff67e24 */ /* 0x000fe2000f8e00ff */
[----:B------:R-:W-:Y:S02]  /*dce0*/  UISETP.NE.AND UP1, UPT, URZ, UR12, UPT ;  /* 0x0000000c3f00728c */ /* 0x000fe4000bf25270 */
[----:B------:R-:W-:Y:S02]  /*dcf0*/  ULOP3.LUT UR17, URZ, UR12, URZ, 0x33, !UPT ;  /* 0x0000000c3f117292 */ /* 0x000fe4000f8e333f */
[----:B------:R-:W-:Y:S02]  /*dd00*/  USHF.R.S32.HI UR13, URZ, 0x1f, UR20 ;  /* 0x0000001f3f0d7899 */ /* 0x000fe40008011414 */
[----:B------:R-:W-:Y:S02]  /*dd10*/  UISETP.NE.AND UP0, UPT, URZ, UR5, UPT ;  /* 0x000000053f00728c */ /* 0x000fe4000bf05270 */
        /* <DEDUP_REMOVED lines=10> */
[----:B-1----:R1:W3:Y:S08]  /*ddc0*/  R2UR UR11, R2 ;  /* 0x00000000020b73c2 */ /* 0x0022f000000e0000 */
[----:B--2---:R2:W4:Y:S01]  /*ddd0*/  R2UR UR9, R0 ;  /* 0x00000000000973c2 */ /* 0x00452200000e0000 */
[----:B-1----:R-:W-:Y:S01]  /*dde0*/  IMAD.MOV.U32 R2, RZ, RZ, R164 ;  /* 0x000000ffff027224 */ /* 0x002fe200078e00a4 */
[----:B---3--:R-:W-:-:S04]  /*ddf0*/  UIADD3 UR36, URZ, -UR11, URZ ;  /* 0x8000000b3f247290 */ /* 0x008fc8000fffe03f */
[----:B------:R-:W-:Y:S01]  /*de00*/  UIMAD UR36, UR36, UR18, URZ ;  /* 0x00000012242472a4 */ /* 0x000fe2000f8e023f */
[----:B--2---:R-:W-:Y:S01]  /*de10*/  IMAD.MOV.U32 R0, RZ, RZ, R3 ;  /* 0x000000ffff007224 */ /* 0x004fe200078e0003 */
[----:B----4-:R-:W-:Y:S02]  /*de20*/  UIADD3 UR22, URZ, -UR9, URZ ;  /* 0x800000093f167290 */ /* 0x010fe4000fffe03f */
[----:B------:R-:W-:Y:S02]  /*de30*/  UIMAD.WIDE.U32 UR36, UR11, UR36, UR10 ;  /* 0x000000240b2472a5 */ /* 0x000fe4000f8e000a */
[----:B------:R-:W-:Y:S02]  /*de40*/  UIMAD UR22, UR22, UR16, URZ ;  /* 0x00000010161672a4 */ /* 0x000fe4000f8e023f */
[----:B------:R-:W-:Y:S02]  /*de50*/  ULDC.64 UR10, c[0x0][0x1a0] ;  /* 0x00006800000a7ab9 */ /* 0x000fe40000000a00 */
[----:B------:R-:W-:-:S02]  /*de60*/  UIMAD.WIDE.U32 UR22, UR9, UR22, UR8 ;  /* 0x00000016091672a5 */ /* 0x000fc4000f8e0008 */
[----:B------:R-:W-:Y:S02]  /*de70*/  UMOV UR19, UR37 ;  /* 0x0000002500137c82 */ /* 0x000fe40008000000 */
[----:B------:R-:W-:-:S03]  /*de80*/  ULDC.64 UR8, c[0x0][0x198] ;  /* 0x0000660000087ab9 */ /* 0x000fc60000000a00 */
[----:B------:R-:W-:Y:S02]  /*de90*/  UMOV UR15, UR23 ;  /* 0x00000017000f7c82 */ /* 0x000fe40008000000 */
.L_x_2520:
        /* <DEDUP_REMOVED lines=60> */
[----:B------:R1:W2:Y:S03]  /*e260*/  LDG.E R3, [R4.64] ;  /* 0x0000002204037981 */ /* 0x0002a6000c1e1900 */
[----:B------:R-:W-:Y:S01]  /*e270*/  UIMAD UR22, UR23, UR10, UR22 ;  /* 0x0000000a171672a4 */ /* 0x000fe2000f8e0216 */
[----:B----4-:R-:W-:Y:S01]  /*e280*/  MOV R7, UR37 ;  /* 0x0000002500077c02 */ /* 0x010fe20008000f00 */
[----:B------:R-:W-:Y:S02]  /*e290*/  UIMAD.WIDE.U32 UR36, UR10, UR36, URZ ;  /* 0x000000240a2472a5 */ /* 0x000fe4000f8e003f */
[----:B------:R-:W-:Y:S02]  /*e2a0*/  UMOV UR23, UR10 ;  /* 0x0000000a00177c82 */ /* 0x000fe40008000000 */
        /* <DEDUP_REMOVED lines=13> */
.L_x_2517:
[----:B------:R-:W-:Y:S01]  /*e380*/  ISETP.GE.AND P6, PT, R244, c[0x0][0x220], PT ;  /* 0x00008800f4007a0c */ /* 0x000fe20003fc6270 */
[----:B------:R-:W-:Y:S01]  /*e390*/  UISETP.GE.AND UP2, UPT, UR28, 0x2, UPT ;  /* 0x000000021c00788c */ /* 0x000fe2000bf46270 */
[-C--:B------:R-:W-:Y:S02]  /*e3a0*/  LEA R196, P0, R7, R180.reuse, 0x1 ;  /* 0x000000b407c47211 */ /* 0x080fe400078008ff */
[----:B------:R-:W-:Y:S02]  /*e3b0*/  ISETP.GE.AND P5, PT, R241, c[0x0][0x220], PT ;  /* 0x00008800f1007a0c */ /* 0x000fe40003fa6270 */
[-C--:B------:R-:W-:Y:S02]  /*e3c0*/  LEA.HI.X R197, R7, R167.reuse, R3, 0x1, P0 ;  /* 0x000000a707c57211 */ /* 0x080fe400000f0c03 */
[----:B------:R-:W-:Y:S02]  /*e3d0*/  ISETP.GE.AND P4, PT, R240, c[0x0][0x220], PT ;  /* 0x00008800f0007a0c */ /* 0x000fe40003f86270 */
[----:B------:R-:W-:Y:S02]  /*e3e0*/  ISETP.GE.AND P3, PT, R239, c[0x0][0x220], PT ;  /* 0x00008800ef007a0c */ /* 0x000fe40003f66270 */
[----:B------:R-:W-:Y:S01]  /*e3f0*/  IADD3 R6, P1, R7, UR27, RZ ;  /* 0x0000001b07067c10 */ /* 0x000fe2000ff3e0ff */
[----:B------:R-:W-:Y:S03]  /*e400*/  @P6 STS.128 [R243+0x10000], RZ ;  /* 0x010000fff3006388 */ /* 0x000fe60000000c00 */
[----:B------:R-:W-:Y:S01]  /*e410*/  IADD3.X R5, R3, UR26, RZ, P1, !PT ;  /* 0x0000001a03057c10 */ /* 0x000fe20008ffe4ff */
[--C-:B------:R-:W-:Y:S01]  /*e420*/  @!P5 IMAD.MOV.U32 R28, RZ, RZ, R196.reuse ;  /* 0x000000ffff1cd224 */ /* 0x100fe200078e00c4 */
[----:B------:R-:W-:Y:S01]  /*e430*/  @!PT LDS RZ, [RZ] ;  /* 0x00000000fffff984 */ /* 0x000fe20000000800 */
[----:B------:R-:W-:Y:S01]  /*e440*/  @!PT LDS RZ, [RZ] ;  /* 0x00000000fffff984 */ /* 0x000fe20000000800 */
[----:B------:R-:W-:Y:S01]  /*e450*/  @!PT LDS RZ, [RZ] ;  /* 0x00000000fffff984 */ /* 0x000fe20000000800 */
[----:B------:R1:W-:Y:S01]  /*e460*/  @!P6 LDGSTS.E.BYPASS.LTC128B.128 [R243+0x10000], [R196.64] ;  /* 0x10000000c4f3efae */ /* 0x0003e2000b901d62 */
[----:B------:R-:W-:Y:S01]  /*e470*/  @!P5 IMAD.MOV.U32 R29, RZ, RZ, R197 ;  /* 0x000000ffff1dd224 */ /* 0x000fe200078e00c5 */
[CC--:B------:R-:W-:Y:S02]  /*e480*/  @!P6 LEA R16, P1, R6.reuse, R180.reuse, 0x1 ;  /* 0x000000b40610e211 */ /* 0x0c0fe400078208ff */
[CC--:B------:R-:W-:Y:S01]  /*e490*/  @!P5 LEA R12, P0, R6.reuse, R180.reuse, 0x1 ;  /* 0x000000b4060cd211 */ /* 0x0c0fe200078008ff */
[----:B------:R-:W-:Y:S01]  /*e4a0*/  @P5 STS.128 [R243+0x12000], RZ ;  /* 0x012000fff3005388 */ /* 0x000fe20000000c00 */
[CCC-:B------:R-:W-:Y:S02]  /*e4b0*/  @!P6 LEA.HI.X R17, R6.reuse, R167.reuse, R5.reuse, 0x1, P1 ;  /* 0x000000a70611e211 */ /* 0x1c0fe400008f0c05 */
[CCC-:B------:R-:W-:Y:S02]  /*e4c0*/  @!P5 LEA.HI.X R13, R6.reuse, R167.reuse, R5.reuse, 0x1, P0 ;  /* 0x000000a7060dd211 */ /* 0x1c0fe400000f0c05 */
[----:B------:R-:W-:Y:S01]  /*e4d0*/  @!PT LDS RZ, [RZ] ;  /* 0x00000000fffff984 */ /* 0x000fe20000000800 */
[----:B------:R-:W-:Y:S01]  /*e4e0*/  @!PT LDS RZ, [RZ] ;  /* 0x00000000fffff984 */ /* 0x000fe20000000800 */
[----:B------:R-:W-:Y:S01]  /*e4f0*/  @!PT LDS RZ, [RZ] ;  /* 0x00000000fffff984 */ /* 0x000fe20000000800 */
[----:B------:R2:W-:Y:S01]  /*e500*/  @!P5 LDGSTS.E.BYPASS.LTC128B.128 [R243+0x12000], [R28.64+0x80] ;  /* 0x120000801cf3dfae */ /* 0x0005e2000b901d62 */
[C---:B------:R-:W-:Y:S02]  /*e510*/  IADD3 R4, P2, R6.reuse, UR27, RZ ;  /* 0x0000001b06047c10 */ /* 0x040fe4000ff5e0ff */
[CC--:B------:R-:W-:Y:S02]  /*e520*/  @!P3 LEA R8, P1, R6.reuse, R180.reuse, 0x1 ;  /* 0x000000b40608b211 */ /* 0x0c0fe400078208ff */
[----:B------:R-:W-:Y:S01]  /*e530*/  @P4 STS.128 [R243+0x14000], RZ ;  /* 0x014000fff3004388 */ /* 0x000fe20000000c00 */
[----:B------:R-:W-:Y:S02]  /*e540*/  IADD3.X R3, R5, UR26, RZ, P2, !PT ;  /* 0x0000001a05037c10 */ /* 0x000fe400097fe4ff */
[CC--:B------:R-:W-:Y:S02]  /*e550*/  @!P4 LEA R10, P2, R6.reuse, R180.reuse, 0x1 ;  /* 0x000000b4060ac211 */ /* 0x0c0fe400078408ff */
[CCC-:B------:R-:W-:Y:S02]  /*e560*/  @!P3 LEA.HI.X R9, R6.reuse, R167.reuse, R5.reuse, 0x1, P1 ;  /* 0x000000a70609b211 */ /* 0x1c0fe400008f0c05 */
[-C--:B------:R-:W-:Y:S02]  /*e570*/  @!P4 LEA.HI.X R11, R6, R167.reuse, R5, 0x1, P2 ;  /* 0x000000a7060bc211 */ /* 0x080fe400010f0c05 */
[CC--:B------:R-:W-:Y:S02]  /*e580*/  @!P6 LEA R14, P0, R4.reuse, R180.reuse, 0x1 ;  /* 0x000000b4040ee211 */ /* 0x0c0fe400078008ff */
[CC--:B------:R-:W-:Y:S02]  /*e590*/  @!P5 LEA R20, P2, R4.reuse, R180.reuse, 0x1 ;  /* 0x000000b40414d211 */ /* 0x0c0fe400078408ff */
[CCC-:B------:R-:W-:Y:S02]  /*e5a0*/  @!P6 LEA.HI.X R15, R4.reuse, R167.reuse, R3.reuse, 0x1, P0 ;  /* 0x000000a7040fe211 */ /* 0x1c0fe400000f0c03 */
[CCC-:B------:R-:W-:Y:S02]  /*e5b0*/  @!P5 LEA.HI.X R21, R4.reuse, R167.reuse, R3.reuse, 0x1, P2 ;  /* 0x000000a70415d211 */ /* 0x1c0fe400010f0c03 */
[CC--:B------:R-:W-:Y:S02]  /*e5c0*/  @!P4 LEA R18, P1, R4.reuse, R180.reuse, 0x1 ;  /* 0x000000b40412c211 */ /* 0x0c0fe400078208ff */
[C---:B------:R-:W-:Y:S02]  /*e5d0*/  @!P3 LEA R6, P0, R4.reuse, R180, 0x1 ;  /* 0x000000b40406b211 */ /* 0x040fe400078008ff */
[CC--:B------:R-:W-:Y:S01]  /*e5e0*/  @!P4 LEA.HI.X R19, R4.reuse, R167.reuse, R3, 0x1, P1 ;  /* 0x000000a70413c211 */ /* 0x0c0fe200008f0c03 */
[----:B--2---:R-:W-:Y:S01]  /*e5f0*/  @!P4 IMAD.MOV.U32 R29, RZ, RZ, R197 ;  /* 0x000000ffff1dc224 */ /* 0x004fe200078e00c5 */
[----:B------:R-:W-:Y:S02]  /*e600*/  @!P4 MOV R28, R196 ;  /* 0x000000c4001cc202 */ /* 0x000fe40000000f00 */
[CC--:B------:R-:W-:Y:S02]  /*e610*/  @!P3 LEA.HI.X R7, R4.reuse, R167.reuse, R3, 0x1, P0 ;  /* 0x000000a70407b211 */ /* 0x0c0fe400000f0c03 */
[----:B------:R-:W-:Y:S01]  /*e620*/  IADD3 R5, P2, R4, UR27, RZ ;  /* 0x0000001b04057c10 */ /* 0x000fe2000ff5e0ff */
[----:B------:R-:W-:Y:S01]  /*e630*/  @!PT LDS RZ, [RZ] ;  /* 0x00000000fffff984 */ /* 0x000fe20000000800 */
[----:B------:R-:W-:Y:S01]  /*e640*/  @!PT LDS RZ, [RZ] ;  /* 0x00000000fffff984 */ /* 0x000fe20000000800 */
[----:B------:R-:W-:Y:S01]  /*e650*/  @!PT LDS RZ, [RZ] ;  /* 0x00000000fffff984 */ /* 0x000fe20000000800 */
[----:B------:R2:W-:Y:S03]  /*e660*/  @!P4 LDGSTS.E.BYPASS.LTC128B.128 [R243+0x14000], [R28.64+0x100] ;  /* 0x140001001cf3cfae */ /* 0x0005e6000b901d62 */
[-C--:B------:R-:W-:Y:S02]  /*e670*/  @!P6 LEA R26, P0, R5, R180.reuse, 0x1 ;  /* 0x000000b4051ae211 */ /* 0x080fe400078008ff */
[----:B------:R-:W-:Y:S01]  /*e680*/  @P3 STS.128 [R243+0x16000], RZ ;  /* 0x016000fff3003388 */ /* 0x000fe20000000c00 */
[----:B------:R-:W-:Y:S02]  /*e690*/  IADD3.X R3, R3, UR26, RZ, P2, !PT ;  /* 0x0000001a03037c10 */ /* 0x000fe400097fe4ff */
[CC--:B------:R-:W-:Y:S02]  /*e6a0*/  @!P5 LEA R24, P2, R5.reuse, R180.reuse, 0x1 ;  /* 0x000000b40518d211 */ /* 0x0c0fe400078408ff */
[CCC-:B------:R-:W-:Y:S02]  /*e6b0*/  @!P6 LEA.HI.X R27, R5.reuse, R167.reuse, R3.reuse, 0x1, P0 ;  /* 0x000000a7051be211 */ /* 0x1c0fe400000f0c03 */
[CCC-:B------:R-:W-:Y:S02]  /*e6c0*/  @!P5 LEA.HI.X R25, R5.reuse, R167.reuse, R3.reuse, 0x1, P2 ;  /* 0x000000a70519d211 */ /* 0x1c0fe400010f0c03 */
[CC--:B------:R-:W-:Y:S02]  /*e6d0*/  @!P4 LEA R22, P1, R5.reuse, R180.reuse, 0x1 ;  /* 0x000000b40516c211 */ /* 0x0c0fe400078208ff */
[C---:B------:R-:W-:Y:S02]  /*e6e0*/  @!P3 LEA R4, P0, R5.reuse, R180, 0x1 ;  /* 0x000000b40504b211 */ /* 0x040fe400078008ff */
[CCC-:B------:R-:W-:Y:S02]  /*e6f0*/  @!P4 LEA.HI.X R23, R5.reuse, R167.reuse, R3.reuse, 0x1, P1 ;  /* 0x000000a70517c211 */ /* 0x1c0fe400008f0c03 */
[----:B------:R-:W-:Y:S02]  /*e700*/  @!P3 LEA.HI.X R5, R5, R167, R3, 0x1, P0 ;  /* 0x000000a70505b211 */ /* 0x000fe400000f0c03 */
[----:B------:R-:W-:Y:S01]  /*e710*/  PLOP3.LUT P0, PT, PT, PT, UP2, 0x80, 0x0 ;  /* 0x000000000000781c */ /* 0x000fe20003f0f028 */
[--C-:B--2---:R-:W-:Y:S01]  /*e720*/  @!P3 IMAD.MOV.U32 R28, RZ, RZ, R196.reuse ;  /* 0x000000ffff1cb224 */ /* 0x104fe200078e00c4 */
[-C--:B------:R-:W-:Y:S05]  /*e730*/  @!P3 MOV R29, R197.reuse ;  /* 0x000000c5001db202 */ /* 0x080fea0000000f00 */
        /* <DEDUP_REMOVED lines=65> */
[----:B-----5:R-:W2:Y:S05]  /*eb50*/  LDSM.16.M88.4 R8, [R237+0x8000] ;  /* 0x00800000ed08783b */ /* 0x020eaa0000000200 */
[----:B---3--:R-:W4:Y:S05]  /*eb60*/  LDSM.16.M88.4 R16, [R237+0x8800] ;  /* 0x00880000ed10783b */ /* 0x008f2a0000000200 */
[----:B-1----:R-:W1:Y:S05]  /*eb70*/  LDSM.16.M88.4 R24, [R237+0x9000] ;  /* 0x00900000ed18783b */ /* 0x002e6a0000000200 */
[----:B------:R-:W0:Y:S05]  /*eb80*/  LDGDEPBAR ;  /* 0x00000000000079af */ /* 0x000e2a0000000000 */
        /* <DEDUP_REMOVED lines=10> */
[----:B------:R-:W4:Y:S05]  /*ec30*/  LDSM.16.M88.4 R192, [R231+0x8000] ;  /* 0x00800000e7c0783b */ /* 0x000f2a0000000200 */
[----:B------:R-:W-:Y:S02]  /*ec40*/  LDSM.16.M88.4 R200, [R231+0x9800] ;  /* 0x00980000e7c8783b */ /* 0x000fe40000000200 */
[C---:B------:R-:W-:Y:S03]  /*ec50*/  HMMA.16816.F32.BF16 R16, R32.reuse, R18, RZ ;  /* 0x000000122010723c */ /* 0x040fe600000418ff */
[----:B------:R-:W-:Y:S05]  /*ec60*/  LDSM.16.M88.4 R204, [R233] ;  /* 0x00000000e9cc783b */ /* 0x000fea0000000200 */
[C---:B-1----:R-:W-:Y:S01]  /*ec70*/  HMMA.16816.F32.BF16 R20, R32.reuse, R24, RZ ;  /* 0x000000182014723c */ /* 0x042fe200000418ff */
[----:B------:R-:W-:Y:S07]  /*ec80*/  LDSM.16.M88.4 R208, [R224] ;  /* 0x00000000e0d0783b */ /* 0x000fee0000000200 */
[C---:B------:R-:W-:Y:S08]  /*ec90*/  HMMA.16816.F32.BF16 R24, R32.reuse, R26, RZ ;  /* 0x0000001a2018723c */ /* 0x040ff000000418ff */
[C---:B---3--:R-:W-:Y:S08]  /*eca0*/  HMMA.16816.F32.BF16 R28, R32.reuse, R164, RZ ;  /* 0x000000a4201c723c */ /* 0x048ff000000418ff */
[----:B------:R-:W-:Y:S01]  /*ecb0*/  HMMA.16816.F32.BF16 R32, R32, R166, RZ ;  /* 0x000000a62020723c */ /* 0x000fe200000418ff */
[----:B------:R-:W1:Y:S07]  /*ecc0*/  LDSM.16.M88.4 R164, [R231+0x8800] ;  /* 0x00880000e7a4783b */ /* 0x000e6e0000000200 */
[C---:B-----5:R-:W-:Y:S07]  /*ecd0*/  HMMA.16816.F32.BF16 R4, R168.reuse, R172, R4 ;  /* 0x000000aca804723c */ /* 0x060fee0000041804 */
[----:B------:R-:W-:Y:S01]  /*ece0*/  IMAD.MOV.U32 R172, RZ, RZ, R196 ;  /* 0x000000ffffac7224 */ /* 0x000fe200078e00c4 */
[C---:B------:R-:W-:Y:S04]  /*ecf0*/  HMMA.16816.F32.BF16 R8, R168.reuse, R174, R8 ;  /* 0x000000aea808723c */ /* 0x040fe80000041808 */
[----:B------:R-:W-:Y:S02]  /*ed00*/  MOV R173, R197 ;  /* 0x000000c500ad7202 */ /* 0x000fe40000000f00 */
[----:B------:R-:W3:Y:S02]  /*ed10*/  LDSM.16.M88.4 R196, [R231+0x9000] ;  /* 0x00900000e7c4783b */ /* 0x000ee40000000200 */
        /* <DEDUP_REMOVED lines=8> */
[----:B------:R-:W2:Y:S05]  /*eda0*/  LDSM.16.M88.4 R168, [R224+0x800] ;  /* 0x00080000e0a8783b */ /* 0x000eaa0000000200 */
[----:B------:R-:W-:Y:S02]  /*edb0*/  LDSM.16.M88.4 R184, [R237+0xa000] ;  /* 0x00a00000edb8783b */ /* 0x000fe40000000200 */
[C---:B----4-:R-:W-:Y:S07]  /*edc0*/  HMMA.16816.F32.BF16 R4, R188.reuse, R192, R4 ;  /* 0x000000c0bc04723c */ /* 0x050fee0000041804 */
[----:B------:R-:W-:Y:S01]  /*edd0*/  IMAD.MOV.U32 R192, RZ, RZ, R172 ;  /* 0x000000ffffc07224 */ /* 0x000fe200078e00ac */
[C---:B------:R-:W-:Y:S04]  /*ede0*/  HMMA.16816.F32.BF16 R8, R188.reuse, R194, R8 ;  /* 0x000000c2bc08723c */ /* 0x040fe80000041808 */
[----:B------:R-:W-:Y:S02]  /*edf0*/  MOV R193, R173 ;  /* 0x000000ad00c17202 */ /* 0x000fe40000000f00 */
[----:B------:R-:W4:Y:S02]  /*ee00*/  LDSM.16.M88.4 R172, [R224+0x1000] ;  /* 0x00100000e0ac783b */ /* 0x000f240000000200 */
        /* <DEDUP_REMOVED lines=8> */
[----:B------:R-:W3:Y:S05]  /*ee90*/  LDSM.16.M88.4 R188, [R237+0xb000] ;  /* 0x00b00000edbc783b */ /* 0x000eea0000000200 */
[----:B------:R-:W-:Y:S02]  /*eea0*/  LDSM.16.M88.4 R200, [R223] ;  /* 0x00000000dfc8783b */ /* 0x000fe40000000200 */
[C---:B------:R-:W-:Y:S07]  /*eeb0*/  HMMA.16816.F32.BF16 R4, R204.reuse, R208, R4 ;  /* 0x000000d0cc04723c */ /* 0x040fee0000041804 */
[----:B------:R-:W-:Y:S01]  /*eec0*/  IMAD.MOV.U32 R208, RZ, RZ, R192 ;  /* 0x000000ffffd07224 */ /* 0x000fe200078e00c0 */
[C---:B------:R-:W-:Y:S04]  /*eed0*/  HMMA.16816.F32.BF16 R8, R204.reuse, R210, R8 ;  /* 0x000000d2cc08723c */ /* 0x040fe80000041808 */
[----:B------:R-:W-:Y:S02]  /*eee0*/  MOV R209, R193 ;  /* 0x000000c100d17202 */ /* 0x000fe40000000f00 */
[----:B------:R-:W5:Y:S02]  /*eef0*/  LDSM.16.M88.4 R192, [R237+0xb800] ;  /* 0x00b80000edc0783b */ /* 0x000f640000000200 */
[C---:B--2---:R-:W-:Y:S08]  /*ef00*/  HMMA.16816.F32.BF16 R12, R204.reuse, R168, R12 ;  /* 0x000000a8cc0c723c */ /* 0x044ff0000004180c */
[C---:B------:R-:W-:Y:S01]  /*ef10*/  HMMA.16816.F32.BF16 R16, R204.reuse, R170, R16 ;  /* 0x000000aacc10723c */ /* 0x040fe20000041810 */
[----:B------:R-:W2:Y:S07]  /*ef20*/  LDSM.16.M88.4 R168, [R222] ;  /* 0x00000000dea8783b */ /* 0x000eae0000000200 */
[C---:B----4-:R-:W-:Y:S08]  /*ef30*/  HMMA.16816.F32.BF16 R20, R204.reuse, R172, R20 ;  /* 0x000000accc14723c */ /* 0x050ff00000041814 */
[C---:B------:R-:W-:Y:S01]  /*ef40*/  HMMA.16816.F32.BF16 R24, R204.reuse, R174, R24 ;  /* 0x000000aecc18723c */ /* 0x040fe20000041818 */
[----:B------:R-:W4:Y:S07]  /*ef50*/  LDSM.16.M88.4 R172, [R221] ;  /* 0x00000000ddac783b */ /* 0x000f2e0000000200 */
[C---:B------:R-:W-:Y:S08]  /*ef60*/  HMMA.16816.F32.BF16 R28, R204.reuse, R176, R28 ;  /* 0x000000b0cc1c723c */ /* 0x040ff0000004181c */
[----:B------:R-:W-:Y:S01]  /*ef70*/  HMMA.16816.F32.BF16 R32, R204, R178, R32 ;  /* 0x000000b2cc20723c */ /* 0x000fe20000041820 */
[----:B------:R-:W2:Y:S05]  /*ef80*/  LDSM.16.M88.4 R176, [R220] ;  /* 0x00000000dcb0783b */ /* 0x000eaa0000000200 */
[----:B------:R-:W-:Y:S02]  /*ef90*/  LDSM.16.M88.4 R204, [R234+0x2000] ;  /* 0x00200000eacc783b */ /* 0x000fe40000000200 */
[C---:B------:R-:W-:Y:S07]  /*efa0*/  HMMA.16816.F32.BF16 R4, R180.reuse, R184, R4 ;  /* 0x000000b8b404723c */ /* 0x040fee0000041804 */
[----:B------:R-:W-:Y:S01]  /*efb0*/  IMAD.MOV.U32 R184, RZ, RZ, R208 ;  /* 0x000000ffffb87224 */ /* 0x000fe200078e00d0 */
[C---:B------:R-:W-:Y:S04]  /*efc0*/  HMMA.16816.F32.BF16 R8, R180.reuse, R186, R8 ;  /* 0x000000bab408723c */ /* 0x040fe80000041808 */
[----:B------:R-:W-:Y:S02]  /*efd0*/  MOV R185, R209 ;  /* 0x000000d100b97202 */ /* 0x000fe40000000f00 */
[----:B------:R-:W2:Y:S02]  /*efe0*/  LDSM.16.M88.4 R208, [R231+0xa000] ;  /* 0x00a00000e7d0783b */ /* 0x000ea40000000200 */
[C---:B-1----:R-:W-:Y:S08]  /*eff0*/  HMMA.16816.F32.BF16 R12, R180.reuse, R164, R12 ;  /* 0x000000a4b40c723c */ /* 0x042ff0000004180c */
[C---:B------:R-:W-:Y:S01]  /*f000*/  HMMA.16816.F32.BF16 R16, R180.reuse, R166, R16 ;  /* 0x000000a6b410723c */ /* 0x040fe20000041810 */
[----:B------:R-:W1:Y:S07]  /*f010*/  LDSM.16.M88.4 R164, [R231+0xa800] ;  /* 0x00a80000e7a4783b */ /* 0x000e6e0000000200 */
[C---:B---3--:R-:W-:Y:S08]  /*f020*/  HMMA.16816.F32.BF16 R20, R180.reuse, R188, R20 ;  /* 0x000000bcb414723c */ /* 0x048ff00000041814 */
[C---:B------:R-:W-:Y:S01]  /*f030*/  HMMA.16816.F32.BF16 R24, R180.reuse, R190, R24 ;  /* 0x000000beb418723c */ /* 0x040fe20000041818 */
[----:B------:R-:W-:Y:S07]  /*f040*/  LDSM.16.M88.4 R188, [R233+0x2000] ;  /* 0x00200000e9bc783b */ /* 0x000fee0000000200 */
[C---:B-----5:R-:W-:Y:S08]  /*f050*/  HMMA.16816.F32.BF16 R28, R180.reuse, R192, R28 ;  /* 0x000000c0b41c723c */ /* 0x060ff0000004181c */
[----:B------:R-:W-:Y:S01]  /*f060*/  HMMA.16816.F32.BF16 R32, R180, R194, R32 ;  /* 0x000000c2b420723c */ /* 0x000fe20000041820 */
[----:B------:R-:W3:Y:S05]  /*f070*/  LDSM.16.M88.4 R180, [R231+0xb000] ;  /* 0x00b00000e7b4783b */ /* 0x000eea0000000200 */
[----:B------:R-:W-:Y:S02]  /*f080*/  LDSM.16.M88.4 R192, [R224+0x2000] ;  /* 0x00200000e0c0783b */ /* 0x000fe40000000200 */
[C---:B------:R-:W-:Y:S07]  /*f090*/  HMMA.16816.F32.BF16 R4, R196.reuse, R200, R4 ;  /* 0x000000c8c404723c */ /* 0x040fee0000041804 */
[----:B------:R-:W-:Y:S01]  /*f0a0*/  IMAD.MOV.U32 R200, RZ, RZ, R184 ;  /* 0x000000ffffc87224 */ /* 0x000fe200078e00b8 */
[C---:B------:R-:W-:Y:S04]  /*f0b0*/  HMMA.16816.F32.BF16 R8, R196.reuse, R202, R8 ;  /* 0x000000cac408723c */ /* 0x040fe80000041808 */
[----:B------:R-:W-:Y:S02]  /*f0c0*/  MOV R201, R185 ;  /* 0x000000b900c97202 */ /* 0x000fe40000000f00 */
[----:B------:R-:W5:Y:S02]  /*f0d0*/  LDSM.16.M88.4 R184, [R231+0xb800] ;  /* 0x00b80000e7b8783b */ /* 0x000f640000000200 */
[C---:B--2---:R-:W-:Y:S08]  /*f0e0*/  HMMA.16816.F32.BF16 R12, R196.reuse, R168, R12 ;  /* 0x000000a8c40c723c */ /* 0x044ff0000004180c */
[C---:B------:R-:W-:Y:S01]  /*f0f0*/  HMMA.16816.F32.BF16 R16, R196.reuse, R170, R16 ;  /* 0x000000aac410723c */ /* 0x040fe20000041810 */
[----:B------:R-:W2:Y:S07]  /*f100*/  LDSM.16.M88.4 R168, [R224+0x2800] ;  /* 0x00280000e0a8783b */ /* 0x000eae0000000200 */
[C---:B----4-:R-:W-:Y:S08]  /*f110*/  HMMA.16816.F32.BF16 R20, R196.reuse, R172, R20 ;  /* 0x000000acc414723c */ /* 0x050ff00000041814 */
[C---:B------:R-:W-:Y:S01]  /*f120*/  HMMA.16816.F32.BF16 R24, R196.reuse, R174, R24 ;  /* 0x000000aec418723c */ /* 0x040fe20000041818 */
[----:B------:R-:W4:Y:S07]  /*f130*/  LDSM.16.M88.4 R172, [R224+0x3000] ;  /* 0x00300000e0ac783b */ /* 0x000f2e0000000200 */
[C---:B------:R-:W-:Y:S08]  /*f140*/  HMMA.16816.F32.BF16 R28, R196.reuse, R176, R28 ;  /* 0x000000b0c41c723c */ /* 0x040ff0000004181c */
[----:B------:R-:W-:Y:S01]  /*f150*/  HMMA.16816.F32.BF16 R32, R196, R178, R32 ;  /* 0x000000b2c420723c */ /* 0x000fe20000041820 */
[----:B------:R-:W2:Y:S05]  /*f160*/  LDSM.16.M88.4 R176, [R224+0x3800] ;  /* 0x00380000e0b0783b */ /* 0x000eaa0000000200 */
        /* <DEDUP_REMOVED lines=11> */
[----:B------:R-:W3:Y:S07]  /*f220*/  LDSM.16.M88.4 R180, [R237+0xd000] ;  /* 0x00d00000edb4783b */ /* 0x000eee0000000200 */
[C---:B-----5:R-:W-:Y:S08]  /*f230*/  HMMA.16816.F32.BF16 R28, R204.reuse, R184, R28 ;  /* 0x000000b8cc1c723c */ /* 0x060ff0000004181c */
[----:B------:R-:W-:Y:S01]  /*f240*/  HMMA.16816.F32.BF16 R32, R204, R186, R32 ;  /* 0x000000bacc20723c */ /* 0x000fe20000041820 */
[----:B------:R-:W5:Y:S05]  /*f250*/  LDSM.16.M88.4 R184, [R237+0xd800] ;  /* 0x00d80000edb8783b */ /* 0x000f6a0000000200 */
[----:B------:R-:W-:Y:S02]  /*f260*/  LDSM.16.M88.4 R204, [R236+0x4000] ;  /* 0x00400000eccc783b */ /* 0x000fe40000000200 */
[C---:B------:R-:W-:Y:S07]  /*f270*/  HMMA.16816.F32.BF16 R4, R188.reuse, R192, R4 ;  /* 0x000000c0bc04723c */ /* 0x040fee0000041804 */
[----:B------:R-:W-:Y:S01]  /*f280*/  IMAD.MOV.U32 R192, RZ, RZ, R208 ;  /* 0x000000ffffc07224 */ /* 0x000fe200078e00d0 */
[C---:B------:R-:W-:Y:S04]  /*f290*/  HMMA.16816.F32.BF16 R8, R188.reuse, R194, R8 ;  /* 0x000000c2bc08723c */ /* 0x040fe80000041808 */
[----:B------:R-:W-:Y:S02]  /*f2a0*/  MOV R193, R209 ;  /* 0x000000d100c17202 */ /* 0x000fe40000000f00 */
[----:B------:R-:W1:Y:S02]  /*f2b0*/  LDSM.16.M88.4 R208, [R219] ;  /* 0x00000000dbd0783b */ /* 0x000e640000000200 */
        /* <DEDUP_REMOVED lines=29> */
[----:B------:R-:W1:Y:S02]  /*f490*/  LDSM.16.M88.4 R200, [R224+0x4000] ;  /* 0x00400000e0c8783b */ /* 0x000e640000000200 */
        /* <DEDUP_REMOVED lines=57> */
[----:B------:R-:W-:Y:S01]  /*f830*/  MOV R193, R209 ;  /* 0x000000d100c17202 */ /* 0x000fe20000000f00 */
[C---:B------:R-:W-:Y:S01]  /*f840*/  HMMA.16816.F32.BF16 R8, R188.reuse, R194, R8 ;  /* 0x000000c2bc08723c */ /* 0x040fe20000041808 */
[----:B------:R-:W1:Y:S06]  /*f850*/  LDSM.16.M88.4 R208, [R224+0x6000] ;  /* 0x00600000e0d0783b */ /* 0x000e6c0000000200 */
[----:B------:R-:W-:Y:S01]  /*f860*/  IMAD.MOV.U32 R194, RZ, RZ, R192 ;  /* 0x000000ffffc27224 */ /* 0x000fe200078e00c0 */
[C---:B--2---:R-:W-:Y:S04]  /*f870*/  HMMA.16816.F32.BF16 R12, R188.reuse, R168, R12 ;  /* 0x000000a8bc0c723c */ /* 0x044fe8000004180c */
[----:B------:R-:W-:Y:S04]  /*f880*/  MOV R195, R193 ;  /* 0x000000c100c37202 */ /* 0x000fe80000000f00 */
[C---:B------:R-:W-:Y:S08]  /*f890*/  HMMA.16816.F32.BF16 R16, R188.reuse, R170, R16 ;  /* 0x000000aabc10723c */ /* 0x040ff00000041810 */
[C---:B----4-:R-:W-:Y:S08]  /*f8a0*/  HMMA.16816.F32.BF16 R20, R188.reuse, R172, R20 ;  /* 0x000000acbc14723c */ /* 0x050ff00000041814 */
[C---:B------:R-:W-:Y:S08]  /*f8b0*/  HMMA.16816.F32.BF16 R24, R188.reuse, R174, R24 ;  /* 0x000000aebc18723c */ /* 0x040ff00000041818 */
[C---:B------:R-:W-:Y:S08]  /*f8c0*/  HMMA.16816.F32.BF16 R28, R188.reuse, R176, R28 ;  /* 0x000000b0bc1c723c */ /* 0x040ff0000004181c */
[----:B------:R-:W-:Y:S08]  /*f8d0*/  HMMA.16816.F32.BF16 R32, R188, R178, R32 ;  /* 0x000000b2bc20723c */ /* 0x000ff00000041820 */
[C---:B------:R-:W-:Y:S08]  /*f8e0*/  HMMA.16816.F32.BF16 R4, R196.reuse, R200, R4 ;  /* 0x000000c8c404723c */ /* 0x040ff00000041804 */
[C---:B------:R-:W-:Y:S08]  /*f8f0*/  HMMA.16816.F32.BF16 R8, R196.reuse, R202, R8 ;  /* 0x000000cac408723c */ /* 0x040ff00000041808 */
[C---:B-1----:R-:W-:Y:S08]  /*f900*/  HMMA.16816.F32.BF16 R12, R196.reuse, R164, R12 ;  /* 0x000000a4c40c723c */ /* 0x042ff0000004180c */
[C---:B------:R-:W-:Y:S01]  /*f910*/  HMMA.16816.F32.BF16 R16, R196.reuse, R166, R16 ;  /* 0x000000a6c410723c */ /* 0x040fe20000041810 */
[----:B------:R-:W1:Y:S07]  /*f920*/  LDSM.16.M88.4 R164, [R224+0x6800] ;  /* 0x00680000e0a4783b */ /* 0x000e6e0000000200 */
[C---:B---3--:R-:W-:Y:S07]  /*f930*/  HMMA.16816.F32.BF16 R20, R196.reuse, R180, R20 ;  /* 0x000000b4c414723c */ /* 0x048fee0000041814 */
[----:B------:R-:W-:Y:S01]  /*f940*/  IMAD.MOV.U32 R180, RZ, RZ, R194 ;  /* 0x000000ffffb47224 */ /* 0x000fe200078e00c2 */
[C---:B------:R-:W-:Y:S08]  /*f950*/  HMMA.16816.F32.BF16 R24, R196.reuse, R182, R24 ;  /* 0x000000b6c418723c */ /* 0x040ff00000041818 */
[C---:B-----5:R-:W-:Y:S08]  /*f960*/  HMMA.16816.F32.BF16 R28, R196.reuse, R184, R28 ;  /* 0x000000b8c41c723c */ /* 0x060ff0000004181c */
        /* <DEDUP_REMOVED lines=8> */
[----:B------:R-:W-:Y:S01]  /*f9f0*/  FMUL.FTZ R7, R7, c[0x0][0x2ec] ;  /* 0x0000bb0007077a20 */ /* 0x000fe20000410000 */
[----:B------:R-:W-:Y:S01]  /*fa00*/  MOV R167, R195 ;  /* 0x000000c300a77202 */ /* 0x000fe20000000f00 */
        /* <DEDUP_REMOVED lines=8> */
[----:B------:R3:W4:Y:S01]  /*fa90*/  MUFU.TANH R182, R7 ;  /* 0x0000000700b67308 */ /* 0x0007220000002400 */
[----:B------:R-:W-:Y:S02]  /*faa0*/  FMUL.FTZ R14, R14, c[0x0][0x2ec] ;  /* 0x0000bb000e0e7a20 */ /* 0x000fe40000410000 */
[----:B------:R-:W-:Y:S02]  /*fab0*/  FMUL.FTZ R15, R15, c[0x0][0x2ec] ;  /* 0x0000bb000f0f7a20 */ /* 0x000fe40000410000 */
[----:B------:R-:W-:Y:S02]  /*fac0*/  FMUL.FTZ R16, R16, c[0x0][0x2ec] ;  /* 0x0000bb0010107a20 */ /* 0x000fe40000410000 */
[----:B------:R-:W-:Y:S02]  /*fad0*/  FMUL.FTZ R17, R17, c[0x0][0x2ec] ;  /* 0x0000bb0011117a20 */ /* 0x000fe40000410000 */
[----:B------:R-:W-:Y:S01]  /*fae0*/  FMUL.FTZ R18, R18, c[0x0][0x2ec] ;  /* 0x0000bb0012127a20 */ /* 0x000fe20000410000 */
[----:B------:R-:W1:Y:S01]  /*faf0*/  MUFU.TANH R183, R8 ;  /* 0x0000000800b77308 */ /* 0x000e620000002400 */
[----:B------:R-:W-:Y:S09]  /*fb00*/  FMUL.FTZ R19, R19, c[0x0][0x2ec] ;  /* 0x0000bb0013137a20 */ /* 0x000ff20000410000 */
[----:B------:R-:W1:Y:S01]  /*fb10*/  MUFU.TANH R164, R9 ;  /* 0x0000000900a47308 */ /* 0x000e620000002400 */
[----:B---3--:R-:W3:Y:S09]  /*fb20*/  LDSM.16.M88.4 R4, [R224+0x7000] ;  /* 0x00700000e004783b */ /* 0x008ef20000000200 */
[----:B------:R-:W1:Y:S10]  /*fb30*/  MUFU.TANH R184, R10 ;  /* 0x0000000a00b87308 */ /* 0x000e740000002400 */
[----:B------:R5:W1:Y:S10]  /*fb40*/  MUFU.TANH R185, R11 ;  /* 0x0000000b00b97308 */ /* 0x000a740000002400 */
[----:B------:R1:W1:Y:S10]  /*fb50*/  MUFU.TANH R171, R12 ;  /* 0x0000000c00ab7308 */ /* 0x0002740000002400 */
[----:B------:R-:W1:Y:S01]  /*fb60*/  MUFU.TANH R170, R13 ;  /* 0x0000000d00aa7308 */ /* 0x000e620000002400 */
[----:B-----5:R-:W5:Y:S01]  /*fb70*/  LDSM.16.M88.4 R8, [R224+0x7800] ;  /* 0x00780000e008783b */ /* 0x020f620000000200 */
[----:B------:R-:W-:Y:S08]  /*fb80*/  DEPBAR.LE SB0, 0x0 ;  /* 0x000080000000791a */ /* 0x000ff00000000000 */
[----:B------:R1:W1:Y:S01]  /*fb90*/  MUFU.TANH R175, R14 ;  /* 0x0000000e00af7308 */ /* 0x0002620000002400 */
[----:B------:R-:W-:Y:S01]  /*fba0*/  BAR.SYNC.DEFER_BLOCKING 0x0 ;  /* 0x0000000000007b1d */ /* 0x000fe20000010000 */
[C---:B---3--:R-:W-:Y:S08]  /*fbb0*/  HMMA.16816.F32.BF16 R20, R204.reuse, R4, R20 ;  /* 0x00000004cc14723c */ /* 0x048ff00000041814 */
[----:B------:R-:W3:Y:S01]  /*fbc0*/  MUFU.TANH R3, R3 ;  /* 0x0000000300037308 */ /* 0x000ee20000002400 */
[C---:B------:R-:W-:Y:S09]  /*fbd0*/  HMMA.16816.F32.BF16 R24, R204.reuse, R6, R24 ;  /* 0x00000006cc18723c */ /* 0x040ff20000041818 */
[----:B------:R2:W2:Y:S06]  /*fbe0*/  MUFU.TANH R174, R15 ;  /* 0x0000000f00ae7308 */ /* 0x0004ac0000002400 */
[----:B------:R-:W-:Y:S02]  /*fbf0*/  FMUL.FTZ R5, R20, c[0x0][0x2ec] ;  /* 0x0000bb0014057a20 */ /* 0x000fe40000410000 */
[----:B-1----:R-:W-:Y:S02]  /*fc00*/  FMUL.FTZ R12, R23, c[0x0][0x2ec] ;  /* 0x0000bb00170c7a20 */ /* 0x002fe40000410000 */
[----:B------:R1:W1:Y:S01]  /*fc10*/  MUFU.TANH R169, R16 ;  /* 0x0000001000a97308 */ /* 0x0002620000002400 */
[----:B------:R-:W-:Y:S02]  /*fc20*/  FMUL.FTZ R21, R21, c[0x0][0x2ec] ;  /* 0x0000bb0015157a20 */ /* 0x000fe40000410000 */
[----:B------:R-:W-:Y:S01]  /*fc30*/  FMUL.FTZ R22, R22, c[0x0][0x2ec] ;  /* 0x0000bb0016167a20 */ /* 0x000fe20000410000 */
[C---:B-----5:R-:W-:Y:S03]  /*fc40*/  HMMA.16816.F32.BF16 R28, R204.reuse, R8, R28 ;  /* 0x00000008cc1c723c */ /* 0x060fe6000004181c */
[----:B------:R-:W-:Y:S02]  /*fc50*/  FMUL.FTZ R14, R26, c[0x0][0x2ec] ;  /* 0x0000bb001a0e7a20 */ /* 0x000fe40000410000 */
[----:B------:R-:W-:Y:S01]  /*fc60*/  FMUL.FTZ R13, R27, c[0x0][0x2ec] ;  /* 0x0000bb001b0d7a20 */ /* 0x000fe20000410000 */
[----:B------:R1:W1:Y:S01]  /*fc70*/  MUFU.TANH R168, R17 ;  /* 0x0000001100a87308 */ /* 0x0002620000002400 */
[----:B------:R-:W-:Y:S01]  /*fc80*/  FMUL.FTZ R24, R24, c[0x0][0x2ec] ;  /* 0x0000bb0018187a20 */ /* 0x000fe20000410000 */
[----:B------:R-:W-:Y:S04]  /*fc90*/  HMMA.16816.F32.BF16 R32, R204, R10, R32 ;  /* 0x0000000acc20723c */ /* 0x000fe80000041820 */
[----:B------:R-:W-:Y:S04]  /*fca0*/  FMUL.FTZ R25, R25, c[0x0][0x2ec] ;  /* 0x0000bb0019197a20 */ /* 0x000fe80000410000 */
        /* <DEDUP_REMOVED lines=8> */
[----:B------:R-:W1:Y:S01]  /*fd30*/  MUFU.TANH R5, R5 ;  /* 0x0000000500057308 */ /* 0x000e620000002400 */
[----:B------:R-:W-:Y:S02]  /*fd40*/  FMUL.FTZ R34, R34, c[0x0][0x2ec] ;  /* 0x0000bb0022227a20 */ /* 0x000fe40000410000 */
[----:B------:R-:W-:Y:S07]  /*fd50*/  FMUL.FTZ R35, R35, c[0x0][0x2ec] ;  /* 0x0000bb0023237a20 */ /* 0x000fee0000410000 */
[----:B------:R1:W1:Y:S10]  /*fd60*/  MUFU.TANH R203, R21 ;  /* 0x0000001500cb7308 */ /* 0x0002740000002400 */
[----:B------:R1:W1:Y:S10]  /*fd70*/  MUFU.TANH R208, R22 ;  /* 0x0000001600d07308 */ /* 0x0002740000002400 */
[----:B------:R-:W1:Y:S10]  /*fd80*/  MUFU.TANH R12, R12 ;  /* 0x0000000c000c7308 */ /* 0x000e740000002400 */
[----:B------:R1:W1:Y:S10]  /*fd90*/  MUFU.TANH R202, R24 ;  /* 0x0000001800ca7308 */ /* 0x0002740000002400 */
[----:B------:R1:W1:Y:S10]  /*fda0*/  MUFU.TANH R201, R25 ;  /* 0x0000001900c97308 */ /* 0x0002740000002400 */
[----:B------:R-:W1:Y:S10]  /*fdb0*/  MUFU.TANH R14, R14 ;  /* 0x0000000e000e7308 */ /* 0x000e740000002400 */
[----:B------:R-:W1:Y:S10]  /*fdc0*/  MUFU.TANH R13, R13 ;  /* 0x0000000d000d7308 */ /* 0x000e740000002400 */
        /* <DEDUP_REMOVED lines=9> */
[----:B--234-:R-:W-:Y:S01]  /*fe60*/  ULDC.64 UR10, c[0x0][0x198] ;  /* 0x00006600000a7ab9 */ /* 0x01cfe20000000a00 */
        /* <DEDUP_REMOVED lines=40> */
[----:B------:R-:W-:Y:S01]  /*100f0*/  MOV R7, UR37 ;  /* 0x0000002500077c02 */ /* 0x000fe20008000f00 */
[----:B------:R-:W-:Y:S01]  /*10100*/  IMAD.U32 R4, RZ, RZ, UR39 ;  /* 0x00000027ff047e24 */ /* 0x000fe2000f8e00ff */
[----:B------:R-:W-:Y:S01]  /*10110*/  MOV R6, UR39 ;  /* 0x0000002700067c02 */ /* 0x000fe20008000f00 */
[----:B------:R-:W-:Y:S01]  /*10120*/  UIADD3 UR36, UR39, -UR37, URZ ;  /* 0x8000002527247290 */ /* 0x000fe2000fffe03f */
[----:B------:R-:W-:Y:S02]  /*10130*/  LEA R8, P1, R8, UR32, 0x2 ;  /* 0x0000002008087c11 */ /* 0x000fe4000f8210ff */
[----:B------:R-:W-:Y:S01]  /*10140*/  LEA R10, P0, R6, UR32, 0x2 ;  /* 0x00000020060a7c11 */ /* 0x000fe2000f8010ff */
[----:B------:R-:W-:Y:S01]  /*10150*/  UIMAD UR36, UR36, UR5, -0x40 ;  /* 0xffffffc0242474a4 */ /* 0x000fe2000f8e0205 */
[----:B------:R-:W2:Y:S01]  /*10160*/  R2UR UR40, R8 ;  /* 0x00000000082873c2 */ /* 0x000ea200000e0000 */
[----:B------:R-:W-:Y:S02]  /*10170*/  LEA.HI.X.SX32 R9, R7, UR33, 0x2, P1 ;  /* 0x0000002107097c11 */ /* 0x000fe400088f16ff */
[----:B------:R-:W-:Y:S05]  /*10180*/  LEA.HI.X.SX32 R11, R4, UR33, 0x2, P0 ;  /* 0x00000021040b7c11 */ /* 0x000fea00080f16ff */
[----:B------:R-:W3:Y:S08]  /*10190*/  R2UR UR10, R10 ;  /* 0x000000000a0a73c2 */ /* 0x000ef000000e0000 */
[----:B------:R-:W4:Y:S01]  /*101a0*/  R2UR UR11, R11 ;  /* 0x000000000b0b73c2 */ /* 0x000f2200000e0000 */
[----:B--2---:R-:W-:Y:S07]  /*101b0*/  IMAD.U32 R8, RZ, RZ, UR40 ;  /* 0x00000028ff087e24 */ /* 0x004fee000f8e00ff */
[----:B------:R-:W2:Y:S01]  /*101c0*/  R2UR UR41, R9 ;  /* 0x00000000092973c2 */ /* 0x000ea200000e0000 */
[----:B---3--:R-:W-:Y:S01]  /*101d0*/  IMAD.U32 R6, RZ, RZ, UR10 ;  /* 0x0000000aff067e24 */ /* 0x008fe2000f8e00ff */
[----:B------:R-:W-:Y:S01]  /*101e0*/  UIMAD UR10, UR9, UR36, URZ ;  /* 0x00000024090a72a4 */ /* 0x000fe2000f8e023f */
[----:B----4-:R-:W-:Y:S01]  /*101f0*/  MOV R7, UR11 ;  /* 0x0000000b00077c02 */ /* 0x010fe20008000f00 */
[----:B------:R-:W-:Y:S02]  /*10200*/  USHF.R.S32.HI UR11, URZ, 0x1f, UR36 ;  /* 0x0000001f3f0b7899 */ /* 0x000fe40008011424 */
[----:B------:R-:W-:Y:S02]  /*10210*/  UIMAD.WIDE.U32 UR36, UR8, UR36, URZ ;  /* 0x00000024082472a5 */ /* 0x000fe4000f8e003f */
[----:B------:R3:W4:Y:S01]  /*10220*/  LDG.E R4, [R6.64] ;  /* 0x0000002206047981 */ /* 0x000722000c1e1900 */
[----:B------:R-:W-:Y:S01]  /*10230*/  UIMAD UR10, UR11, UR8, UR10 ;  /* 0x000000080b0a72a4 */ /* 0x000fe2000f8e020a */
[----:B--2---:R-:W-:Y:S03]  /*10240*/  MOV R9, UR41 ;  /* 0x0000002900097c02 */ /* 0x004fe60008000f00 */
[----:B------:R-:W-:Y:S02]  /*10250*/  UIADD3 UR10, UR37, UR10, URZ ;  /* 0x0000000a250a7290 */ /* 0x000fe4000fffe03f */
[----:B------:R-:W-:Y:S01]  /*10260*/  UMOV UR11, UR9 ;  /* 0x00000009000b7c82 */ /* 0x000fe20008000000 */
[----:B------:R-:W4:Y:S01]  /*10270*/  LDG.E R8, [R8.64] ;  /* 0x0000002208087981 */ /* 0x000f22000c1e1900 */
[----:B---3--:R-:W-:Y:S01]  /*10280*/  IMAD.U32 R7, RZ, RZ, UR37 ;  /* 0x00000025ff077e24 */ /* 0x008fe2000f8e00ff */
[----:B------:R-:W-:Y:S02]  /*10290*/  MOV R6, UR36 ;  /* 0x0000002400067c02 */ /* 0x000fe40008000f00 */
[----:B------:R-:W-:Y:S01]  /*102a0*/  MOV R7, UR10 ;  /* 0x0000000a00077c02 */ /* 0x000fe20008000f00 */
[----:B------:R-:W-:Y:S01]  /*102b0*/  UMOV UR10, UR8 ;  /* 0x00000008000a7c82 */ /* 0x000fe20008000000 */
[----:B----4-:R-:W-:Y:S04]  /*102c0*/  IMAD.IADD R8, R8, 0x1, -R4 ;  /* 0x0000000108087824 */ /* 0x010fe800078e0a04 */
[----:B------:R-:W-:Y:S01]  /*102d0*/  IMAD.WIDE.U32 R6, R8, c[0x0][0x180], R6 ;  /* 0x0000600008067a25 */ /* 0x000fe200078e0006 */
[----:B------:R-:W-:Y:S03]  /*102e0*/  SHF.R.S32.HI R4, RZ, 0x1f, R8 ;  /* 0x0000001fff047819 */ /* 0x000fe60000011408 */
[----:B------:R-:W-:Y:S02]  /*102f0*/  IMAD.MOV.U32 R9, RZ, RZ, R6 ;  /* 0x000000ffff097224 */ /* 0x000fe400078e0006 */
[----:B------:R-:W-:Y:S04]  /*10300*/  IMAD R4, R4, c[0x0][0x180], RZ ;  /* 0x0000600004047a24 */ /* 0x000fe800078e02ff */
[----:B------:R-:W-:Y:S05]  /*10310*/  IMAD R4, R8, c[0x0][0x184], R4 ;  /* 0x0000610008047a24 */ /* 0x000fea00078e0204 */
[----:B------:R-:W-:Y:S02]  /*10320*/  IADD3 R4, R7, R4, RZ ;  /* 0x0000000407047210 */ /* 0x000fe40007ffe0ff */
.L_x_2519:
[----:B------:R2:W-:Y:S01]  /*10330*/  @P6 STS.128 [R243+0x8000], RZ ;  /* 0x008000fff3006388 */ /* 0x0005e20000000c00 */
[CC--:B-1----:R-:W-:Y:S01]  /*10340*/  LEA R24, P0, R9.reuse, R249.reuse, 0x1 ;  /* 0x000000f909187211 */ /* 0x0c2fe200078008ff */
[----:B------:R-:W-:Y:S01]  /*10350*/  UMOV UR8, UR10 ;  /* 0x0000000a00087c82 */ /* 0x000fe20008000000 */
[C---:B------:R-:W-:Y:S01]  /*10360*/  IADD3 R8, P1, R9.reuse, UR25, RZ ;  /* 0x0000001909087c10 */ /* 0x040fe2000ff3e0ff */
[----:B------:R-:W-:Y:S01]  /*10370*/  UMOV UR9, UR11 ;  /* 0x0000000b00097c82 */ /* 0x000fe20008000000 */
[-C--:B------:R-:W-:Y:S02]  /*10380*/  LEA.HI.X R25, R9, R248.reuse, R4, 0x1, P0 ;  /* 0x000000f809197211 */ /* 0x080fe400000f0c04 */
[-C--:B------:R-:W-:Y:S02]  /*10390*/  @!P5 LEA R18, P0, R8, R249.reuse, 0x1 ;  /* 0x000000f90812d211 */ /* 0x080fe400078008ff */
        /* <DEDUP_REMOVED lines=15> */
[-CC-:B------:R-:W-:Y:S01]  /*10490*/  @!P3 LEA.HI.X R11, R8, R248.reuse, R7.reuse, 0x1, P1 ;  /* 0x000000f8080bb211 */ /* 0x180fe200008f0c07 */
        /* <DEDUP_REMOVED lines=10> */
[-CC-:B------:R-:W-:Y:S02]  /*10540*/  @!P6 LEA.HI.X R21, R6, R248.reuse, R4.reuse, 0x1, P0 ;  /* 0x000000f80615e211 */ /* 0x180fe400000f0c04 */
        /* <DEDUP_REMOVED lines=18> */
[CC--:B------:R-:W-:Y:S01]  /*10670*/  @!P4 LEA R30, P1, R7.reuse, R249.reuse, 0x1 ;  /* 0x000000f9071ec211 */ /* 0x0c0fe200078208ff */
        /* <DEDUP_REMOVED lines=64> */
.L_x_2518:
[----:B--234-:R-:W-:Y:S01]  /*10a80*/  UIADD3 UR31, UR28, -0x1, URZ ;  /* 0xffffffff1c1f7890 */ /* 0x01cfe2000fffe03f */
[----:B-1----:R-:W-:Y:S01]  /*10a90*/  LDSM.16.MT88.4 R28, [R229+0x10000] ;  /* 0x01000000e51c783b */ /* 0x002fe20000004200 */
[----:B------:R-:W-:Y:S02]  /*10aa0*/  UISETP.GT.AND UP2, UPT, UR28, 0x1, UPT ;  /* 0x000000011c00788c */ /* 0x000fe4000bf44270 */
[----:B------:R-:W-:Y:S02]  /*10ab0*/  UMOV UR10, UR23 ;  /* 0x00000017000a7c82 */ /* 0x000fe40008000000 */
[----:B------:R-:W-:Y:S01]  /*10ac0*/  MOV R4, UR31 ;  /* 0x0000001f00047c02 */ /* 0x000fe20008000f00 */
[----:B------:R-:W-:Y:S02]  /*10ad0*/  UMOV UR11, UR22 ;  /* 0x00000016000b7c82 */ /* 0x000fe40008000000 */
[----:B------:R-:W-:Y:S01]  /*10ae0*/  UMOV UR28, UR31 ;  /* 0x0000001f001c7c82 */ /* 0x000fe20008000000 */
[----:B------:R-:W-:Y:S04]  /*10af0*/  LEA R4, R4, R242, 0x6 ;  /* 0x000000f204047211 */ /* 0x000fe800078e30ff */
        /* <DEDUP_REMOVED lines=15> */
[----:B------:R-:W-:Y:S07]  /*10bf0*/  IADD3 R10, R4, 0x29, RZ ;  /* 0x00000029040a7810 */ /* 0x000fee0007ffe0ff */
        /* <DEDUP_REMOVED lines=11> */
[----:B------:R-:W-:Y:S04]  /*10cb0*/  FFMA.FTZ R7, R7, UR4, R3 ;  /* 0x0000000407077c23 */ /* 0x000fe80008010003 */
[----:B------:R1:W2:Y:S01]  /*10cc0*/  I2F R3, R20 ;  /* 0x0000001400037306 */ /* 0x0002a20000201400 */
[C---:B------:R-:W-:Y:S02]  /*10cd0*/  FFMA.FTZ R175, R16.reuse, UR4, R175 ;  /* 0x0000000410af7c23 */ /* 0x040fe400080100af */
[----:B------:R-:W-:Y:S02]  /*10ce0*/  FFMA.FTZ R171, R16, UR4, R171 ;  /* 0x0000000410ab7c23 */ /* 0x000fe400080100ab */
[C---:B------:R-:W-:Y:S02]  /*10cf0*/  FFMA.FTZ R182, R8.reuse, UR4, R182 ;  /* 0x0000000408b67c23 */ /* 0x040fe400080100b6 */
[----:B------:R-:W-:Y:S02]  /*10d00*/  FFMA.FTZ R8, R8, UR4, R179 ;  /* 0x0000000408087c23 */ /* 0x000fe400080100b3 */
[C---:B------:R-:W-:Y:S01]  /*10d10*/  FFMA.FTZ R184, R9.reuse, UR4, R184 ;  /* 0x0000000409b87c23 */ /* 0x040fe200080100b8 */
[----:B------:R3:W4:Y:S01]  /*10d20*/  I2F R16, R21 ;  /* 0x0000001500107306 */ /* 0x0007220000201400 */
[----:B------:R-:W-:Y:S02]  /*10d30*/  FFMA.FTZ R9, R9, UR4, R183 ;  /* 0x0000000409097c23 */ /* 0x000fe400080100b7 */
[C---:B------:R-:W-:Y:S02]  /*10d40*/  FFMA.FTZ R185, R6.reuse, UR4, R185 ;  /* 0x0000000406b97c23 */ /* 0x040fe400080100b9 */
[----:B------:R-:W-:Y:S02]  /*10d50*/  FFMA.FTZ R6, R6, UR4, R164 ;  /* 0x0000000406067c23 */ /* 0x000fe400080100a4 */
[C---:B------:R-:W-:Y:S02]  /*10d60*/  FFMA.FTZ R174, R19.reuse, UR4, R174 ;  /* 0x0000000413ae7c23 */ /* 0x040fe400080100ae */
[----:B------:R-:W-:Y:S02]  /*10d70*/  FFMA.FTZ R170, R19, UR4, R170 ;  /* 0x0000000413aa7c23 */ /* 0x000fe400080100aa */
[C---:B------:R-:W-:Y:S02]  /*10d80*/  FFMA.FTZ R173, R17.reuse, UR4, R173 ;  /* 0x0000000411ad7c23 */ /* 0x040fe400080100ad */
[----:B------:R-:W-:Y:S01]  /*10d90*/  FFMA.FTZ R169, R17, UR4, R169 ;  /* 0x0000000411a97c23 */ /* 0x000fe200080100a9 */
[----:B-1----:R-:W-:Y:S01]  /*10da0*/  FMNMX.FTZ R20, R181, R0, !PT ;  /* 0x00000000b5147209 */ /* 0x002fe20007810000 */
[C---:B------:R-:W-:Y:S02]  /*10db0*/  FFMA.FTZ R172, R18.reuse, UR4, R172 ;  /* 0x0000000412ac7c23 */ /* 0x040fe400080100ac */
[----:B------:R-:W-:Y:S01]  /*10dc0*/  FFMA.FTZ R168, R18, UR4, R168 ;  /* 0x0000000412a87c23 */ /* 0x000fe200080100a8 */
[----:B------:R-:W-:Y:S01]  /*10dd0*/  FMNMX.FTZ R20, R182, R20, !PT ;  /* 0x00000014b6147209 */ /* 0x000fe20007810000 */
[----:B------:R-:W-:Y:S02]  /*10de0*/  FFMA.FTZ R208, R204, UR4, R208 ;  /* 0x00000004ccd07c23 */ /* 0x000fe400080100d0 */
[----:B------:R-:W-:Y:S01]  /*10df0*/  FFMA.FTZ R207, R15, UR4, R12 ;  /* 0x000000040fcf7c23 */ /* 0x000fe2000801000c */
[----:B------:R-:W-:Y:S01]  /*10e00*/  FMNMX.FTZ R20, R184, R20, !PT ;  /* 0x00000014b8147209 */ /* 0x000fe20007810000 */
[----:B------:R-:W-:Y:S01]  /*10e10*/  FFMA.FTZ R204, R204, UR4, R5 ;  /* 0x00000004cccc7c23 */ /* 0x000fe20008010005 */
[----:B---3--:R-:W-:Y:S01]  /*10e20*/  FMNMX.FTZ R21, R7, R2, !PT ;  /* 0x0000000207157209 */ /* 0x008fe20007810000 */
[----:B------:R-:W-:Y:S01]  /*10e30*/  FFMA.FTZ R206, R11, UR4, R14 ;  /* 0x000000040bce7c23 */ /* 0x000fe2000801000e */
[----:B------:R-:W-:Y:S01]  /*10e40*/  FMNMX.FTZ R19, R185, R20, !PT ;  /* 0x00000014b9137209 */ /* 0x000fe20007810000 */
[----:B------:R-:W-:Y:S01]  /*10e50*/  FFMA.FTZ R203, R15, UR4, R203 ;  /* 0x000000040fcb7c23 */ /* 0x000fe200080100cb */
[----:B------:R-:W-:Y:S01]  /*10e60*/  FMNMX.FTZ R22, R8, R21, !PT ;  /* 0x0000001508167209 */ /* 0x000fe20007810000 */
[----:B------:R-:W-:Y:S01]  /*10e70*/  FFMA.FTZ R202, R11, UR4, R202 ;  /* 0x000000040bca7c23 */ /* 0x000fe200080100ca */
[----:B------:R-:W-:Y:S01]  /*10e80*/  FMNMX.FTZ R19, R175, R19, !PT ;  /* 0x00000013af137209 */ /* 0x000fe20007810000 */
[----:B------:R-:W-:Y:S01]  /*10e90*/  FFMA.FTZ R201, R10, UR4, R201 ;  /* 0x000000040ac97c23 */ /* 0x000fe200080100c9 */
[----:B------:R-:W-:Y:S01]  /*10ea0*/  FMNMX.FTZ R20, R9, R22, !PT ;  /* 0x0000001609147209 */ /* 0x000fe20007810000 */
[C---:B--2---:R-:W-:Y:S01]  /*10eb0*/  FFMA.FTZ R192, R3.reuse, UR4, R192 ;  /* 0x0000000403c07c23 */ /* 0x044fe200080100c0 */
[----:B------:R-:W-:Y:S01]  /*10ec0*/  FMNMX.FTZ R19, R174, R19, !PT ;  /* 0x00000013ae137209 */ /* 0x000fe20007810000 */
[----:B----4-:R-:W-:Y:S01]  /*10ed0*/  FFMA.FTZ R190, R16, UR4, R190 ;  /* 0x0000000410be7c23 */ /* 0x010fe200080100be */
[----:B------:R-:W-:Y:S01]  /*10ee0*/  FMNMX.FTZ R20, R6, R20, !PT ;  /* 0x0000001406147209 */ /* 0x000fe20007810000 */
[----:B------:R-:W-:Y:S01]  /*10ef0*/  FFMA.FTZ R189, R3, UR4, R189 ;  /* 0x0000000403bd7c23 */ /* 0x000fe200080100bd */
[----:B------:R-:W-:Y:S01]  /*10f00*/  IADD3 R21, R4, 0x38, RZ ;  /* 0x0000003804157810 */ /* 0x000fe20007ffe0ff */
[----:B------:R-:W-:Y:S01]  /*10f10*/  FFMA.FTZ R178, R16, UR4, R178 ;  /* 0x0000000410b27c23 */ /* 0x000fe200080100b2 */
[----:B------:R-:W-:Y:S01]  /*10f20*/  FMNMX.FTZ R20, R171, R20, !PT ;  /* 0x00000014ab147209 */ /* 0x000fe20007810000 */
[----:B------:R-:W-:Y:S01]  /*10f30*/  LDSM.16.MT88.4 R12, [R232+0x10000] ;  /* 0x01000000e80c783b */ /* 0x000fe20000004200 */
[----:B------:R-:W-:Y:S01]  /*10f40*/  FMNMX.FTZ R19, R173, R19, !PT ;  /* 0x00000013ad137209 */ /* 0x000fe20007810000 */
[----:B------:R-:W1:Y:S01]  /*10f50*/  I2F R17, R21 ;  /* 0x0000001500117306 */ /* 0x000e620000201400 */
[----:B------:R-:W-:Y:S02]  /*10f60*/  FMNMX.FTZ R20, R170, R20, !PT ;  /* 0x00000014aa147209 */ /* 0x000fe40007810000 */
[----:B------:R-:W-:Y:S02]  /*10f70*/  IADD3 R4, R4, 0x39, RZ ;  /* 0x0000003904047810 */ /* 0x000fe40007ffe0ff */
[----:B------:R-:W-:Y:S02]  /*10f80*/  FMNMX.FTZ R19, R172, R19, !PT ;  /* 0x00000013ac137209 */ /* 0x000fe40007810000 */
[----:B------:R-:W-:Y:S02]  /*10f90*/  FMNMX.FTZ R20, R169, R20, !PT ;  /* 0x00000014a9147209 */ /* 0x000fe40007810000 */
[----:B------:R-:W-:Y:S01]  /*10fa0*/  FMNMX.FTZ R19, R208, R19, !PT ;  /* 0x00000013d0137209 */ /* 0x000fe20007810000 */
[----:B------:R-:W2:Y:S01]  /*10fb0*/  I2F R4, R4 ;  /* 0x0000000400047306 */ /* 0x000ea20000201400 */
[----:B------:R-:W-:Y:S02]  /*10fc0*/  FMNMX.FTZ R20, R168, R20, !PT ;  /* 0x00000014a8147209 */ /* 0x000fe40007810000 */
[----:B------:R-:W-:Y:S02]  /*10fd0*/  FMNMX.FTZ R19, R207, R19, !PT ;  /* 0x00000013cf137209 */ /* 0x000fe40007810000 */
[----:B------:R-:W-:Y:S02]  /*10fe0*/  FMNMX.FTZ R20, R204, R20, !PT ;  /* 0x00000014cc147209 */ /* 0x000fe40007810000 */
[----:B------:R-:W-:Y:S02]  /*10ff0*/  FMNMX.FTZ R19, R206, R19, !PT ;  /* 0x00000013ce137209 */ /* 0x000fe40007810000 */
[----:B------:R-:W-:Y:S02]  /*11000*/  FMNMX.FTZ R20, R203, R20, !PT ;  /* 0x00000014cb147209 */ /* 0x000fe40007810000 */
[----:B------:R-:W-:Y:S02]  /*11010*/  FMNMX.FTZ R19, R205, R19, !PT ;  /* 0x00000013cd137209 */ /* 0x000fe40007810000 */
[----:B------:R-:W-:Y:S01]  /*11020*/  FMNMX.FTZ R20, R202, R20, !PT ;  /* 0x00000014ca147209 */ /* 0x000fe20007810000 */
[C---:B-1----:R-:W-:Y:S01]  /*11030*/  FFMA.FTZ R166, R17.reuse, UR4, R166 ;  /* 0x0000000411a67c23 */ /* 0x042fe200080100a6 */
[----:B------:R-:W-:Y:S01]  /*11040*/  FMNMX.FTZ R19, R192, R19, !PT ;  /* 0x00000013c0137209 */ /* 0x000fe20007810000 */
[----:B------:R-:W-:Y:S01]  /*11050*/  FFMA.FTZ R177, R17, UR4, R177 ;  /* 0x0000000411b17c23 */ /* 0x000fe200080100b1 */
[----:B------:R-:W-:Y:S02]  /*11060*/  FMNMX.FTZ R20, R201, R20, !PT ;  /* 0x00000014c9147209 */ /* 0x000fe40007810000 */
[----:B------:R-:W-:Y:S02]  /*11070*/  FMNMX.FTZ R3, R190, R19, !PT ;  /* 0x00000013be037209 */ /* 0x000fe40007810000 */
[----:B------:R-:W-:Y:S02]  /*11080*/  FMNMX.FTZ R20, R189, R20, !PT ;  /* 0x00000014bd147209 */ /* 0x000fe40007810000 */
[----:B------:R-:W-:Y:S01]  /*11090*/  FMNMX.FTZ R3, R166, R3, !PT ;  /* 0x00000003a6037209 */ /* 0x000fe20007810000 */
[----:B--2---:R-:W-:Y:S01]  /*110a0*/  FFMA.FTZ R165, R4, UR4, R165 ;  /* 0x0000000404a57c23 */ /* 0x004fe200080100a5 */
[----:B------:R-:W-:Y:S01]  /*110b0*/  FMNMX.FTZ R20, R178, R20, !PT ;  /* 0x00000014b2147209 */ /* 0x000fe20007810000 */
[----:B------:R-:W-:Y:S03]  /*110c0*/  FFMA.FTZ R176, R4, UR4, R176 ;  /* 0x0000000404b07c23 */ /* 0x000fe600080100b0 */
[----:B------:R-:W-:Y:S02]  /*110d0*/  FMNMX.FTZ R10, R177, R20, !PT ;  /* 0x00000014b10a7209 */ /* 0x000fe40007810000 */
[----:B------:R-:W-:Y:S01]  /*110e0*/  FMNMX.FTZ R3, R165, R3, !PT ;  /* 0x00000003a5037209 */ /* 0x000fe20007810000 */
[----:B------:R-:W-:Y:S01]  /*110f0*/  LDSM.16.MT88.4 R20, [R230+0x10000] ;  /* 0x01000000e614783b */ /* 0x000fe20000004200 */
[----:B------:R-:W-:Y:S07]  /*11100*/  FMNMX.FTZ R10, R176, R10, !PT ;  /* 0x0000000ab00a7209 */ /* 0x000fee0007810000 */
[----:B------:R-:W1:Y:S08]  /*11110*/  SHFL.BFLY PT, R4, R3, 0x2, 0x1f ;  /* 0x0c401f0003047f89 */ /* 0x000e7000000e0000 */
        /* <DEDUP_REMOVED lines=13> */
[C---:B------:R-:W-:Y:S02]  /*111f0*/  FMUL.FTZ R179, R164.reuse, c[0x0][0x23c] ;  /* 0x00008f00a4b37a20 */ /* 0x040fe40000410000 */
[----:B------:R-:W-:Y:S02]  /*11200*/  FADD.FTZ R2, -R164, R2 ;  /* 0x00000002a4027221 */ /* 0x000fe40000010100 */
[--C-:B------:R-:W-:Y:S01]  /*11210*/  FFMA.FTZ R187, R181, c[0x0][0x23c], -R191.reuse ;  /* 0x00008f00b5bb7a23 */ /* 0x100fe200000108bf */
[----:B------:R-:W-:Y:S01]  /*11220*/  FSEL R179, R179, RZ, P0 ;  /* 0x000000ffb3b37208 */ /* 0x000fe20000000000 */
[----:B------:R-:W-:Y:S01]  /*11230*/  FMUL.FTZ R2, R2, c[0x0][0x23c] ;  /* 0x00008f0002027a20 */ /* 0x000fe20000410000 */
[----:B------:R-:W1:Y:S01]  /*11240*/  MUFU.EX2 R0, R0 ;  /* 0x0000000000007308 */ /* 0x000e620000000800 */
[----:B------:R-:W-:Y:S01]  /*11250*/  FFMA.FTZ R183, R182, c[0x0][0x23c], -R191 ;  /* 0x00008f00b6b77a23 */ /* 0x000fe200000108bf */
[----:B------:R-:W-:Y:S01]  /*11260*/  PLOP3.LUT P0, PT, PT, PT, UP2, 0x80, 0x0 ;  /* 0x000000000000781c */ /* 0x000fe20003f0f028 */
[--C-:B------:R-:W-:Y:S02]  /*11270*/  FFMA.FTZ R188, R7, c[0x0][0x23c], -R179.reuse ;  /* 0x00008f0007bc7a23 */ /* 0x100fe400000108b3 */
[----:B------:R-:W-:Y:S02]  /*11280*/  FFMA.FTZ R186, R8, c[0x0][0x23c], -R179 ;  /* 0x00008f0008ba7a23 */ /* 0x000fe400000108b3 */
[----:B------:R-:W-:Y:S02]  /*11290*/  FFMA.FTZ R182, R184, c[0x0][0x23c], -R191 ;  /* 0x00008f00b8b67a23 */ /* 0x000fe400000108bf */
[----:B------:R-:W-:Y:S01]  /*112a0*/  FFMA.FTZ R184, R6, c[0x0][0x23c], -R179 ;  /* 0x00008f0006b87a23 */ /* 0x000fe200000108b3 */
[----:B------:R-:W2:Y:S01]  /*112b0*/  MUFU.EX2 R2, R2 ;  /* 0x0000000200027308 */ /* 0x000ea20000000800 */
[----:B------:R-:W-:Y:S02]  /*112c0*/  FFMA.FTZ R181, R185, c[0x0][0x23c], -R191 ;  /* 0x00008f00b9b57a23 */ /* 0x000fe400000108bf */
[----:B------:R-:W-:Y:S02]  /*112d0*/  FFMA.FTZ R185, R9, c[0x0][0x23c], -R179 ;  /* 0x00008f0009b97a23 */ /* 0x000fe400000108b3 */
[--C-:B------:R-:W-:Y:S02]  /*112e0*/  FFMA.FTZ R193, R175, c[0x0][0x23c], -R191.reuse ;  /* 0x00008f00afc17a23 */ /* 0x100fe400000108bf */
[--C-:B------:R-:W-:Y:S02]  /*112f0*/  FFMA.FTZ R194, R174, c[0x0][0x23c], -R191.reuse ;  /* 0x00008f00aec27a23 */ /* 0x100fe400000108bf */
[--C-:B------:R-:W-:Y:S01]  /*11300*/  FFMA.FTZ R195, R173, c[0x0][0x23c], -R191.reuse ;  /* 0x00008f00adc37a23 */ /* 0x100fe200000108bf */
[----:B------:R-:W-:Y:S01]  /*11310*/  MUFU.EX2 R187, R187 ;  /* 0x000000bb00bb7308 */ /* 0x000fe20000000800 */
[----:B------:R-:W-:Y:S02]  /*11320*/  FFMA.FTZ R196, R172, c[0x0][0x23c], -R191 ;  /* 0x00008f00acc47a23 */ /* 0x000fe400000108bf */
[----:B------:R-:W-:Y:S01]  /*11330*/  LDSM.16.MT88.4 R172, [R232+0x14800] ;  /* 0x01480000e8ac783b */ /* 0x000fe20000004200 */
[C---:B-1----:R-:W-:Y:S02]  /*11340*/  FMUL.FTZ R6, R0.reuse, R162 ;  /* 0x000000a200067220 */ /* 0x042fe40000410000 */
[C---:B------:R-:W-:Y:S02]  /*11350*/  FMUL.FTZ R7, R0.reuse, R163 ;  /* 0x000000a300077220 */ /* 0x040fe40000410000 */
[C---:B------:R-:W-:Y:S02]  /*11360*/  FMUL.FTZ R10, R0.reuse, R158 ;  /* 0x0000009e000a7220 */ /* 0x040fe40000410000 */
        /* <DEDUP_REMOVED lines=16> */
[C---:B------:R-:W-:Y:S01]  /*11470*/  FMUL.FTZ R24, R2.reuse, R140 ;  /* 0x0000008c02187220 */ /* 0x040fe20000410000 */
[----:B-1----:R-:W-:Y:S01]  /*11480*/  F2FP.BF16.PACK_AB R161, R183, R187 ;  /* 0x000000bbb7a1723e */ /* 0x002fe200000010ff */
[----:B------:R-:W-:Y:S02]  /*11490*/  FMUL.FTZ R25, R2, R141 ;  /* 0x0000008d02197220 */ /* 0x000fe40000410000 */
[C---:B------:R-:W-:Y:S02]  /*114a0*/  FMUL.FTZ R34, R0.reuse, R134 ;  /* 0x0000008600227220 */ /* 0x040fe40000410000 */
[----:B------:R-:W-:Y:S01]  /*114b0*/  FMUL.FTZ R35, R0, R135 ;  /* 0x0000008700237220 */ /* 0x000fe20000410000 */
[----:B------:R-:W-:Y:S01]  /*114c0*/  MUFU.EX2 R188, R188 ;  /* 0x000000bc00bc7308 */ /* 0x000fe20000000800 */
[----:B------:R-:W-:Y:S01]  /*114d0*/  LDSM.16.MT88.4 R140, [R228+0x12000] ;  /* 0x01200000e48c783b */ /* 0x000fe20000004200 */
[C---:B------:R-:W-:Y:S02]  /*114e0*/  FMUL.FTZ R32, R2.reuse, R132 ;  /* 0x0000008402207220 */ /* 0x040fe40000410000 */
[----:B------:R-:W-:Y:S02]  /*114f0*/  FMUL.FTZ R33, R2, R133 ;  /* 0x0000008502217220 */ /* 0x000fe40000410000 */
[--C-:B------:R-:W-:Y:S02]  /*11500*/  FFMA.FTZ R198, R171, c[0x0][0x23c], -R179.reuse ;  /* 0x00008f00abc67a23 */ /* 0x100fe400000108b3 */
[--C-:B------:R-:W-:Y:S01]  /*11510*/  FFMA.FTZ R197, R170, c[0x0][0x23c], -R179.reuse ;  /* 0x00008f00aac57a23 */ /* 0x100fe200000108b3 */
[----:B------:R-:W-:Y:S01]  /*11520*/  LDSM.16.MT88.4 R132, [R229+0x12000] ;  /* 0x01200000e584783b */ /* 0x000fe20000004200 */
[----:B------:R-:W1:Y:S01]  /*11530*/  MUFU.EX2 R186, R186 ;  /* 0x000000ba00ba7308 */ /* 0x000e620000000800 */
[--C-:B------:R-:W-:Y:S02]  /*11540*/  FFMA.FTZ R199, R169, c[0x0][0x23c], -R179.reuse ;  /* 0x00008f00a9c77a23 */ /* 0x100fe400000108b3 */
[--C-:B------:R-:W-:Y:S01]  /*11550*/  FFMA.FTZ R200, R168, c[0x0][0x23c], -R179.reuse ;  /* 0x00008f00a8c87a23 */ /* 0x100fe200000108b3 */
[----:B--2---:R-:W-:Y:S01]  /*11560*/  F2FP.BF16.PACK_AB R163, R181, R182 ;  /* 0x000000b6b5a3723e */ /* 0x004fe200000010ff */
[--C-:B------:R-:W-:Y:S02]  /*11570*/  FFMA.FTZ R209, R177, c[0x0][0x23c], -R179.reuse ;  /* 0x00008f00b1d17a23 */ /* 0x100fe400000108b3 */
[----:B------:R-:W-:Y:S01]  /*11580*/  LDSM.16.MT88.4 R168, [R228+0x12800] ;  /* 0x01280000e4a8783b */ /* 0x000fe20000004200 */
        /* <DEDUP_REMOVED lines=24> */
[C---:B------:R-:W-:Y:S02]  /*11710*/  FMUL.FTZ R52, R2.reuse, R52 ;  /* 0x0000003402347220 */ /* 0x040fe40000410000 */
[----:B------:R-:W-:Y:S02]  /*11720*/  FMUL.FTZ R53, R2, R53 ;  /* 0x0000003502357220 */ /* 0x000fe40000410000 */
[C---:B------:R-:W-:Y:S01]  /*11730*/  FMUL.FTZ R58, R0.reuse, R58 ;  /* 0x0000003a003a7220 */ /* 0x040fe20000410000 */
[----:B------:R-:W-:Y:S01]  /*11740*/  MUFU.EX2 R195, R195 ;  /* 0x000000c300c37308 */ /* 0x000fe20000000800 */
[C---:B------:R-:W-:Y:S05]  /*11750*/  HMMA.16816.F32.BF16 R4, R160.reuse, R12, R4 ;  /* 0x0000000ca004723c */ /* 0x040fea0000041804 */
[----:B------:R-:W-:Y:S02]  /*11760*/  FMUL.FTZ R59, R0, R59 ;  /* 0x0000003b003b7220 */ /* 0x000fe40000410000 */
[C---:B------:R-:W-:Y:S01]  /*11770*/  FMUL.FTZ R12, R2.reuse, R152 ;  /* 0x00000098020c7220 */ /* 0x040fe20000410000 */
[C---:B------:R-:W-:Y:S01]  /*11780*/  HMMA.16816.F32.BF16 R8, R160.reuse, R14, R8 ;  /* 0x0000000ea008723c */ /* 0x040fe20000041808 */
[----:B------:R-:W-:Y:S03]  /*11790*/  MUFU.EX2 R196, R196 ;  /* 0x000000c400c47308 */ /* 0x000fe60000000800 */
[C---:B------:R-:W-:Y:S02]  /*117a0*/  FMUL.FTZ R13, R2.reuse, R153 ;  /* 0x00000099020d7220 */ /* 0x040fe40000410000 */
[----:B------:R-:W-:Y:S02]  /*117b0*/  FMUL.FTZ R56, R2, R56 ;  /* 0x0000003802387220 */ /* 0x000fe40000410000 */
[C---:B------:R-:W-:Y:S03]  /*117c0*/  FMUL.FTZ R14, R0.reuse, R154 ;  /* 0x0000009a000e7220 */ /* 0x040fe60000410000 */
[----:B------:R-:W-:Y:S01]  /*117d0*/  MUFU.EX2 R198, R198 ;  /* 0x000000c600c67308 */ /* 0x000fe20000000800 */
[----:B------:R-:W-:Y:S02]  /*117e0*/  FMUL.FTZ R15, R0, R155 ;  /* 0x0000009b000f7220 */ /* 0x000fe40000410000 */
[----:B------:R-:W2:Y:S01]  /*117f0*/  LDSM.16.MT88.4 R152, [R228+0x10000] ;  /* 0x01000000e498783b */ /* 0x000ea20000004200 */
[----:B------:R-:W-:Y:S02]  /*11800*/  FMUL.FTZ R57, R2, R57 ;  /* 0x0000003902397220 */ /* 0x000fe40000410000 */
[C---:B------:R-:W-:Y:S02]  /*11810*/  FMUL.FTZ R62, R0.reuse, R62 ;  /* 0x0000003e003e7220 */ /* 0x040fe40000410000 */
[C---:B------:R-:W-:Y:S02]  /*11820*/  HMMA.16816.F32.BF16 R12, R160.reuse, R20, R12 ;  /* 0x00000014a00c723c */ /* 0x040fe4000004180c */
[----:B------:R-:W3:Y:S01]  /*11830*/  MUFU.EX2 R197, R197 ;  /* 0x000000c500c57308 */ /* 0x000ee20000000800 */
[----:B------:R-:W-:Y:S02]  /*11840*/  FMUL.FTZ R63, R0, R63 ;  /* 0x0000003f003f7220 */ /* 0x000fe40000410000 */
[C---:B------:R-:W-:Y:S02]  /*11850*/  FMUL.FTZ R60, R2.reuse, R60 ;  /* 0x0000003c023c7220 */ /* 0x040fe40000410000 */
[C---:B------:R-:W-:Y:S01]  /*11860*/  FMUL.FTZ R20, R2.reuse, R144 ;  /* 0x0000009002147220 */ /* 0x040fe20000410000 */
[C---:B------:R-:W-:Y:S04]  /*11870*/  HMMA.16816.F32.BF16 R16, R160.reuse, R22, R16 ;  /* 0x00000016a010723c */ /* 0x040fe80000041810 */
[C---:B------:R-:W-:Y:S01]  /*11880*/  FMUL.FTZ R21, R2.reuse, R145 ;  /* 0x0000009102157220 */ /* 0x040fe20000410000 */
[----:B------:R-:W-:Y:S01]  /*11890*/  MUFU.EX2 R199, R199 ;  /* 0x000000c700c77308 */ /* 0x000fe20000000800 */
[----:B------:R-:W-:Y:S02]  /*118a0*/  FMUL.FTZ R61, R2, R61 ;  /* 0x0000003d023d7220 */ /* 0x000fe40000410000 */
[C---:B------:R-:W-:Y:S04]  /*118b0*/  FMUL.FTZ R22, R0.reuse, R146 ;  /* 0x0000009200167220 */ /* 0x040fe80000410000 */
[C---:B------:R-:W-:Y:S02]  /*118c0*/  FMUL.FTZ R23, R0.reuse, R147 ;  /* 0x0000009300177220 */ /* 0x040fe40000410000 */
[----:B------:R-:W4:Y:S01]  /*118d0*/  LDSM.16.MT88.4 R144, [R232+0x12000] ;  /* 0x01200000e890783b */ /* 0x000f220000004200 */
[C---:B------:R-:W-:Y:S01]  /*118e0*/  FMUL.FTZ R66, R0.reuse, R66 ;  /* 0x0000004200427220 */ /* 0x040fe20000410000 */
[----:B------:R-:W5:Y:S01]  /*118f0*/  MUFU.EX2 R200, R200 ;  /* 0x000000c800c87308 */ /* 0x000f620000000800 */
[----:B------:R-:W-:Y:S02]  /*11900*/  FMUL.FTZ R67, R0, R67 ;  /* 0x0000004300437220 */ /* 0x000fe40000410000 */
[C---:B------:R-:W-:Y:S03]  /*11910*/  HMMA.16816.F32.BF16 R20, R160.reuse, R28, R20 ;  /* 0x0000001ca014723c */ /* 0x040fe60000041814 */
[C---:B------:R-:W-:Y:S02]  /*11920*/  FMUL.FTZ R64, R2.reuse, R64 ;  /* 0x0000004002407220 */ /* 0x040fe40000410000 */
        /* <DEDUP_REMOVED lines=99> */
[----:B------:R-:W-:Y:S02]  /*11f60*/  FMUL.FTZ R127, R0, R127 ;  /* 0x0000007f007f7220 */ /* 0x000fe40000410000 */
[C---:B------:R-:W-:Y:S01]  /*11f70*/  FMUL.FTZ R124, R2.reuse, R124 ;  /* 0x0000007c027c7220 */ /* 0x040fe20000410000 */
[C---:B------:R-:W-:Y:S01]  /*11f80*/  HMMA.16816.F32.BF16 R120, R160.reuse, R138, R120 ;  /* 0x0000008aa078723c */ /* 0x040fe20000041878 */
[----:B------:R-:W1:Y:S02]  /*11f90*/  LDSM.16.MT88.4 R136, [R230+0x10800] ;  /* 0x01080000e688783b */ /* 0x000e640000004200 */
[----:B------:R-:W-:Y:S02]  /*11fa0*/  FMUL.FTZ R125, R2, R125 ;  /* 0x0000007d027d7220 */ /* 0x000fe40000410000 */
[C---:B------:R-:W-:Y:S02]  /*11fb0*/  FMUL.FTZ R130, R0.reuse, R130 ;  /* 0x0000008200827220 */ /* 0x040fe40000410000 */
[----:B------:R-:W-:Y:S02]  /*11fc0*/  FMUL.FTZ R131, R0, R131 ;  /* 0x0000008300837220 */ /* 0x000fe40000410000 */
[C---:B------:R-:W-:Y:S01]  /*11fd0*/  FMUL.FTZ R128, R2.reuse, R128 ;  /* 0x0000008002807220 */ /* 0x040fe20000410000 */
[C---:B--2---:R-:W-:Y:S03]  /*11fe0*/  HMMA.16816.F32.BF16 R124, R160.reuse, R132, R124 ;  /* 0x00000084a07c723c */ /* 0x044fe6000004187c */
[----:B------:R-:W-:Y:S02]  /*11ff0*/  FMUL.FTZ R129, R2, R129 ;  /* 0x0000008102817220 */ /* 0x000fe40000410000 */
[--C-:B------:R-:W-:Y:S02]  /*12000*/  FFMA.FTZ R204, R204, c[0x0][0x23c], -R179.reuse ;  /* 0x00008f00cccc7a23 */ /* 0x100fe400000108b3 */
[----:B------:R-:W-:Y:S01]  /*12010*/  F2FP.BF16.PACK_AB R133, R194, R193 ;  /* 0x000000c1c285723e */ /* 0x000fe200000010ff */
[--C-:B------:R-:W-:Y:S01]  /*12020*/  FFMA.FTZ R203, R203, c[0x0][0x23c], -R179.reuse ;  /* 0x00008f00cbcb7a23 */ /* 0x100fe200000108b3 */
[----:B---3--:R-:W-:Y:S01]  /*12030*/  F2FP.BF16.PACK_AB R132, R197, R198 ;  /* 0x000000c6c584723e */ /* 0x008fe200000010ff */
[----:B------:R-:W-:Y:S01]  /*12040*/  HMMA.16816.F32.BF16 R128, R160, R134, R128 ;  /* 0x00000086a080723c */ /* 0x000fe20000041880 */
[----:B------:R-:W2:Y:S01]  /*12050*/  LDSM.16.MT88.4 R160, [R229+0x12800] ;  /* 0x01280000e5a0783b */ /* 0x000ea20000004200 */
[----:B------:R-:W-:Y:S01]  /*12060*/  MUFU.EX2 R204, R204 ;  /* 0x000000cc00cc7308 */ /* 0x000fe20000000800 */
[--C-:B------:R-:W-:Y:S02]  /*12070*/  FFMA.FTZ R202, R202, c[0x0][0x23c], -R179.reuse ;  /* 0x00008f00caca7a23 */ /* 0x100fe400000108b3 */
[----:B------:R-:W-:Y:S02]  /*12080*/  FFMA.FTZ R201, R201, c[0x0][0x23c], -R179 ;  /* 0x00008f00c9c97a23 */ /* 0x000fe400000108b3 */
[----:B------:R-:W-:Y:S01]  /*12090*/  F2FP.BF16.PACK_AB R135, R196, R195 ;  /* 0x000000c3c487723e */ /* 0x000fe200000010ff */
[--C-:B------:R-:W-:Y:S01]  /*120a0*/  FFMA.FTZ R208, R208, c[0x0][0x23c], -R191.reuse ;  /* 0x00008f00d0d07a23 */ /* 0x100fe200000108bf */
[----:B-----5:R-:W-:Y:S03]  /*120b0*/  F2FP.BF16.PACK_AB R134, R200, R199 ;  /* 0x000000c7c886723e */ /* 0x020fe600000010ff */
[----:B------:R-:W-:Y:S01]  /*120c0*/  MUFU.EX2 R203, R203 ;  /* 0x000000cb00cb7308 */ /* 0x000fe20000000800 */
[--C-:B------:R-:W-:Y:S02]  /*120d0*/  FFMA.FTZ R207, R207, c[0x0][0x23c], -R191.reuse ;  /* 0x00008f00cfcf7a23 */ /* 0x100fe400000108bf */
[--C-:B------:R-:W-:Y:S01]  /*120e0*/  FFMA.FTZ R206, R206, c[0x0][0x23c], -R191.reuse ;  /* 0x00008f00cece7a23 */ /* 0x100fe200000108bf */
[C---:B----4-:R-:W-:Y:S05]  /*120f0*/  HMMA.16816.F32.BF16 R4, R132.reuse, R140, R4 ;  /* 0x0000008c8404723c */ /* 0x050fea0000041804 */
[--C-:B------:R-:W-:Y:S01]  /*12100*/  FFMA.FTZ R205, R205, c[0x0][0x23c], -R191.reuse ;  /* 0x00008f00cdcd7a23 */ /* 0x100fe200000108bf */
[----:B------:R-:W-:Y:S01]  /*12110*/  MUFU.EX2 R208, R208 ;  /* 0x000000d000d07308 */ /* 0x000fe20000000800 */
[--C-:B------:R-:W-:Y:S01]  /*12120*/  FFMA.FTZ R192, R192, c[0x0][0x23c], -R191.reuse ;  /* 0x00008f00c0c07a23 */ /* 0x100fe200000108bf */
[C---:B------:R-:W-:Y:S01]  /*12130*/  HMMA.16816.F32.BF16 R8, R132.reuse, R142, R8 ;  /* 0x0000008e8408723c */ /* 0x040fe20000041808 */
[----:B------:R-:W3:Y:S03]  /*12140*/  LDSM.16.MT88.4 R140, [R230+0x14800] ;  /* 0x01480000e68c783b */ /* 0x000ee60000004200 */
[--C-:B------:R-:W-:Y:S02]  /*12150*/  FFMA.FTZ R190, R190, c[0x0][0x23c], -R191.reuse ;  /* 0x00008f00bebe7a23 */ /* 0x100fe400000108bf */
[--C-:B------:R-:W-:Y:S02]  /*12160*/  FFMA.FTZ R166, R166, c[0x0][0x23c], -R191.reuse ;  /* 0x00008f00a6a67a23 */ /* 0x100fe400000108bf */
[C---:B-1----:R-:W-:Y:S01]  /*12170*/  HMMA.16816.F32.BF16 R12, R132.reuse, R136, R12 ;  /* 0x00000088840c723c */ /* 0x042fe2000004180c */
[----:B------:R-:W-:Y:S03]  /*12180*/  MUFU.EX2 R207, R207 ;  /* 0x000000cf00cf7308 */ /* 0x000fe60000000800 */
[----:B------:R-:W-:Y:S02]  /*12190*/  FFMA.FTZ R191, R165, c[0x0][0x23c], -R191 ;  /* 0x00008f00a5bf7a23 */ /* 0x000fe400000108bf */
[--C-:B------:R-:W-:Y:S02]  /*121a0*/  FFMA.FTZ R165, R189, c[0x0][0x23c], -R179.reuse ;  /* 0x00008f00bda57a23 */ /* 0x100fe400000108b3 */
[C---:B------:R-:W-:Y:S01]  /*121b0*/  HMMA.16816.F32.BF16 R16, R132.reuse, R138, R16 ;  /* 0x0000008a8410723c */ /* 0x040fe20000041810 */
[----:B------:R-:W1:Y:S02]  /*121c0*/  LDSM.16.MT88.4 R136, [R229+0x14800] ;  /* 0x01480000e588783b */ /* 0x000e640000004200 */
[----:B------:R-:W-:Y:S01]  /*121d0*/  MUFU.EX2 R206, R206 ;  /* 0x000000ce00ce7308 */ /* 0x000fe20000000800 */
[--C-:B------:R-:W-:Y:S02]  /*121e0*/  FFMA.FTZ R189, R178, c[0x0][0x23c], -R179.reuse ;  /* 0x00008f00b2bd7a23 */ /* 0x100fe400000108b3 */
[----:B------:R-:W-:Y:S02]  /*121f0*/  FFMA.FTZ R179, R176, c[0x0][0x23c], -R179 ;  /* 0x00008f00b0b37a23 */ /* 0x000fe400000108b3 */
[C---:B------:R-:W-:Y:S04]  /*12200*/  HMMA.16816.F32.BF16 R20, R132.reuse, R144, R20 ;  /* 0x000000908414723c */ /* 0x040fe80000041814 */
[----:B------:R-:W-:Y:S01]  /*12210*/  FFMA.FTZ R187, R0, R250, R187 ;  /* 0x000000fa00bb7223 */ /* 0x000fe200000100bb */
[----:B------:R4:W-:Y:S01]  /*12220*/  MUFU.EX2 R210, R179 ;  /* 0x000000b300d27308 */ /* 0x0009e20000000800 */
[----:B------:R-:W-:Y:S01]  /*12230*/  MOV R0, R3 ;  /* 0x0000000300007202 */ /* 0x000fe20000000f00 */
[----:B------:R-:W-:Y:S01]  /*12240*/  FFMA.FTZ R188, R2, R251, R188 ;  /* 0x000000fb02bc7223 */ /* 0x000fe200000100bc */
[C---:B------:R-:W-:Y:S01]  /*12250*/  HMMA.16816.F32.BF16 R24, R132.reuse, R146, R24 ;  /* 0x000000928418723c */ /* 0x040fe20000041818 */
[----:B------:R-:W5:Y:S03]  /*12260*/  LDSM.16.MT88.4 R144, [R228+0x14800] ;  /* 0x01480000e490783b */ /* 0x000f660000004200 */
[----:B------:R-:W-:Y:S01]  /*12270*/  FADD.FTZ R187, R183, R187 ;  /* 0x000000bbb7bb7221 */ /* 0x000fe20000010000 */
[----:B------:R-:W-:Y:S01]  /*12280*/  MOV R2, R164 ;  /* 0x000000a400027202 */ /* 0x000fe20000000f00 */
[----:B------:R-:W-:Y:S01]  /*12290*/  FADD.FTZ R188, R186, R188 ;  /* 0x000000bcbabc7221 */ /* 0x000fe20000010000 */
[----:B------:R-:W-:Y:S01]  /*122a0*/  MUFU.EX2 R205, R205 ;  /* 0x000000cd00cd7308 */ /* 0x000fe20000000800 */
        /* <DEDUP_REMOVED lines=10> */
[----:B------:R-:W-:Y:S01]  /*12350*/  MUFU.EX2 R201, R201 ;  /* 0x000000c900c97308 */ /* 0x000fe20000000800 */
        /* <DEDUP_REMOVED lines=12> */
[----:B------:R-:W4:Y:S02]  /*12420*/  MUFU.EX2 R190, R190 ;  /* 0x000000be00be7308 */ /* 0x000f240000000800 */
[----:B------:R-:W-:Y:S02]  /*12430*/  FADD.FTZ R195, R196, R195 ;  /* 0x000000c3c4c37221 */ /* 0x000fe40000010000 */
[----:B------:R-:W-:Y:S02]  /*12440*/  FADD.FTZ R199, R200, R199 ;  /* 0x000000c7c8c77221 */ /* 0x000fe40000010000 */
[C---:B--2---:R-:W-:Y:S04]  /*12450*/  HMMA.16816.F32.BF16 R52, R132.reuse, R160, R52 ;  /* 0x000000a08434723c */ /* 0x044fe80000041834 */
[----:B------:R-:W-:Y:S04]  /*12460*/  MUFU.EX2 R166, R166 ;  /* 0x000000a600a67308 */ /* 0x000fe80000000800 */
[C---:B------:R-:W-:Y:S01]  /*12470*/  HMMA.16816.F32.BF16 R56, R132.reuse, R162, R56 ;  /* 0x000000a28438723c */ /* 0x040fe20000041838 */
[----:B------:R-:W-:Y:S05]  /*12480*/  LDSM.16.MT88.4 R160, [R230+0x15000] ;  /* 0x01500000e6a0783b */ /* 0x000fea0000004200 */
[----:B------:R-:W2:Y:S02]  /*12490*/  MUFU.EX2 R191, R191 ;  /* 0x000000bf00bf7308 */ /* 0x000ea40000000800 */
[C---:B------:R-:W-:Y:S07]  /*124a0*/  HMMA.16816.F32.BF16 R60, R132.reuse, R168, R60 ;  /* 0x000000a8843c723c */ /* 0x040fee000004183c */
[----:B----4-:R-:W-:Y:S01]  /*124b0*/  F2FP.BF16.PACK_AB R169, R190, R192 ;  /* 0x000000c0bea9723e */ /* 0x010fe200000010ff */
[C---:B------:R-:W-:Y:S01]  /*124c0*/  HMMA.16816.F32.BF16 R64, R132.reuse, R170, R64 ;  /* 0x000000aa8440723c */ /* 0x040fe20000041840 */
[----:B------:R-:W-:Y:S06]  /*124d0*/  MUFU.EX2 R165, R165 ;  /* 0x000000a500a57308 */ /* 0x000fec0000000800 */
[----:B------:R-:W-:Y:S01]  /*124e0*/  F2FP.BF16.PACK_AB R170, R210, R209 ;  /* 0x000000d1d2aa723e */ /* 0x000fe200000010ff */
[C---:B------:R-:W-:Y:S03]  /*124f0*/  HMMA.16816.F32.BF16 R68, R132.reuse, R172, R68 ;  /* 0x000000ac8444723c */ /* 0x040fe60000041844 */
[----:B------:R-:W4:Y:S01]  /*12500*/  MUFU.EX2 R189, R189 ;  /* 0x000000bd00bd7308 */ /* 0x000f220000000800 */
[----:B--2---:R-:W-:Y:S04]  /*12510*/  F2FP.BF16.PACK_AB R171, R191, R166 ;  /* 0x000000a6bfab723e */ /* 0x004fe800000010ff */
[C---:B------:R-:W-:Y:S01]  /*12520*/  HMMA.16816.F32.BF16 R72, R132.reuse, R174, R72 ;  /* 0x000000ae8448723c */ /* 0x040fe20000041848 */
[----:B------:R-:W-:Y:S07]  /*12530*/  LDSM.16.MT88.4 R172, [R228+0x11800] ;  /* 0x01180000e4ac783b */ /* 0x000fee0000004200 */
[C---:B---3--:R-:W-:Y:S08]  /*12540*/  HMMA.16816.F32.BF16 R76, R132.reuse, R140, R76 ;  /* 0x0000008c844c723c */ /* 0x048ff0000004184c */
[C---:B------:R-:W-:Y:S01]  /*12550*/  HMMA.16816.F32.BF16 R80, R132.reuse, R142, R80 ;  /* 0x0000008e8450723c */ /* 0x040fe20000041850 */
[----:B------:R-:W2:Y:S03]  /*12560*/  LDSM.16.MT88.4 R140, [R230+0x16800] ;  /* 0x01680000e68c783b */ /* 0x000ea60000004200 */
[----:B----4-:R-:W-:Y:S04]  /*12570*/  F2FP.BF16.PACK_AB R168, R189, R165 ;  /* 0x000000a5bda8723e */ /* 0x010fe800000010ff */
[C---:B-1----:R-:W-:Y:S08]  /*12580*/  HMMA.16816.F32.BF16 R84, R132.reuse, R136, R84 ;  /* 0x000000888454723c */ /* 0x042ff00000041854 */
[C---:B------:R-:W-:Y:S01]  /*12590*/  HMMA.16816.F32.BF16 R88, R132.reuse, R138, R88 ;  /* 0x0000008a8458723c */ /* 0x040fe20000041858 */
[----:B------:R-:W1:Y:S07]  /*125a0*/  LDSM.16.MT88.4 R136, [R229+0x16800] ;  /* 0x01680000e588783b */ /* 0x000e6e0000004200 */
[C---:B-----5:R-:W-:Y:S08]  /*125b0*/  HMMA.16816.F32.BF16 R92, R132.reuse, R144, R92 ;  /* 0x00000090845c723c */ /* 0x060ff0000004185c */
        /* <DEDUP_REMOVED lines=12> */
[----:B------:R-:W-:Y:S01]  /*12680*/  HMMA.16816.F32.BF16 R128, R132, R146, R128 ;  /* 0x000000928480723c */ /* 0x000fe20000041880 */
[----:B------:R-:W3:Y:S06]  /*12690*/  LDSM.16.MT88.4 R144, [R228+0x11000] ;  /* 0x01100000e490783b */ /* 0x000eec0000004200 */
[----:B------:R-:W-:Y:S01]  /*126a0*/  F2FP.BF16.PACK_AB R133, R207, R208 ;  /* 0x000000d0cf85723e */ /* 0x000fe200000010ff */
[----:B------:R-:W-:Y:S01]  /*126b0*/  FADD.FTZ R208, R208, R195 ;  /* 0x000000c3d0d07221 */ /* 0x000fe20000010000 */
[----:B------:R-:W-:Y:S03]  /*126c0*/  F2FP.BF16.PACK_AB R135, R205, R206 ;  /* 0x000000cecd87723e */ /* 0x000fe600000010ff */
[----:B------:R-:W-:Y:S01]  /*126d0*/  F2FP.BF16.PACK_AB R132, R203, R204 ;  /* 0x000000cccb84723e */ /* 0x000fe200000010ff */
[----:B------:R-:W-:Y:S01]  /*126e0*/  FADD.FTZ R204, R204, R199 ;  /* 0x000000c7cccc7221 */ /* 0x000fe20000010000 */
[----:B------:R-:W-:Y:S01]  /*126f0*/  F2FP.BF16.PACK_AB R134, R201, R202 ;  /* 0x000000cac986723e */ /* 0x000fe200000010ff */
[----:B------:R-:W-:Y:S02]  /*12700*/  FADD.FTZ R208, R207, R208 ;  /* 0x000000d0cfd07221 */ /* 0x000fe40000010000 */
[----:B------:R-:W-:Y:S02]  /*12710*/  FADD.FTZ R204, R203, R204 ;  /* 0x000000cccbcc7221 */ /* 0x000fe40000010000 */
[----:B------:R-:W-:Y:S02]  /*12720*/  FADD.FTZ R206, R206, R208 ;  /* 0x000000d0cece7221 */ /* 0x000fe40000010000 */
[C---:B----4-:R-:W-:Y:S03]  /*12730*/  HMMA.16816.F32.BF16 R4, R132.reuse, R148, R4 ;  /* 0x000000948404723c */ /* 0x050fe60000041804 */
[----:B------:R-:W-:Y:S02]  /*12740*/  FADD.FTZ R202, R202, R204 ;  /* 0x000000cccaca7221 */ /* 0x000fe40000010000 */
[----:B------:R-:W-:Y:S02]  /*12750*/  FADD.FTZ R206, R205, R206 ;  /* 0x000000cecdce7221 */ /* 0x000fe40000010000 */
[----:B------:R-:W-:Y:S01]  /*12760*/  FADD.FTZ R202, R201, R202 ;  /* 0x000000cac9ca7221 */ /* 0x000fe20000010000 */
[C---:B------:R-:W-:Y:S01]  /*12770*/  HMMA.16816.F32.BF16 R8, R132.reuse, R150, R8 ;  /* 0x000000968408723c */ /* 0x040fe20000041808 */
[----:B------:R-:W4:Y:S03]  /*12780*/  LDSM.16.MT88.4 R148, [R229+0x13000] ;  /* 0x01300000e594783b */ /* 0x000f260000004200 */
[----:B------:R-:W-:Y:S02]  /*12790*/  FADD.FTZ R192, R192, R206 ;  /* 0x000000cec0c07221 */ /* 0x000fe40000010000 */
[----:B------:R-:W-:Y:S02]  /*127a0*/  FADD.FTZ R165, R165, R202 ;  /* 0x000000caa5a57221 */ /* 0x000fe40000010000 */
[C---:B--2---:R-:W-:Y:S04]  /*127b0*/  HMMA.16816.F32.BF16 R12, R132.reuse, R140, R12 ;  /* 0x0000008c840c723c */ /* 0x044fe8000004180c */
[----:B------:R-:W-:Y:S02]  /*127c0*/  FADD.FTZ R192, R190, R192 ;  /* 0x000000c0bec07221 */ /* 0x000fe40000010000 */
[----:B------:R-:W-:Y:S02]  /*127d0*/  FADD.FTZ R165, R189, R165 ;  /* 0x000000a5bda57221 */ /* 0x000fe40000010000 */
        /* <DEDUP_REMOVED lines=15> */
[C---:B------:R-:W-:Y:S01]  /*128d0*/  HMMA.16816.F32.BF16 R48, R132.reuse, R158, R48 ;  /* 0x0000009e8430723c */ /* 0x040fe20000041830 */
[----:B------:R-:W-:Y:S07]  /*128e0*/  LDSM.16.MT88.4 R156, [R232+0x11800] ;  /* 0x01180000e89c783b */ /* 0x000fee0000004200 */
[C---:B----4-:R-:W-:Y:S08]  /*128f0*/  HMMA.16816.F32.BF16 R52, R132.reuse, R148, R52 ;  /* 0x000000948434723c */ /* 0x050ff00000041834 */
[C---:B------:R-:W-:Y:S01]  /*12900*/  HMMA.16816.F32.BF16 R56, R132.reuse, R150, R56 ;  /* 0x000000968438723c */ /* 0x040fe20000041838 */
[----:B------:R-:W4:Y:S07]  /*12910*/  LDSM.16.MT88.4 R148, [R228+0x15000] ;  /* 0x01500000e494783b */ /* 0x000f2e0000004200 */
[C---:B--2---:R-:W-:Y:S08]  /*12920*/  HMMA.16816.F32.BF16 R60, R132.reuse, R140, R60 ;  /* 0x0000008c843c723c */ /* 0x044ff0000004183c */
[C---:B------:R-:W-:Y:S01]  /*12930*/  HMMA.16816.F32.BF16 R64, R132.reuse, R142, R64 ;  /* 0x0000008e8440723c */ /* 0x040fe20000041840 */
[----:B------:R-:W-:Y:S07]  /*12940*/  LDSM.16.MT88.4 R140, [R230+0x17000] ;  /* 0x01700000e68c783b */ /* 0x000fee0000004200 */
[C---:B-1----:R-:W-:Y:S08]  /*12950*/  HMMA.16816.F32.BF16 R68, R132.reuse, R136, R68 ;  /* 0x000000888444723c */ /* 0x042ff00000041844 */
[C---:B------:R-:W-:Y:S01]  /*12960*/  HMMA.16816.F32.BF16 R72, R132.reuse, R138, R72 ;  /* 0x0000008a8448723c */ /* 0x040fe20000041848 */
[----:B------:R-:W1:Y:S07]  /*12970*/  LDSM.16.MT88.4 R136, [R232+0x17000] ;  /* 0x01700000e888783b */ /* 0x000e6e0000004200 */
[C---:B------:R-:W-:Y:S08]  /*12980*/  HMMA.16816.F32.BF16 R76, R132.reuse, R160, R76 ;  /* 0x000000a0844c723c */ /* 0x040ff0000004184c */
[C---:B------:R-:W-:Y:S08]  /*12990*/  HMMA.16816.F32.BF16 R80, R132.reuse, R162, R80 ;  /* 0x000000a28450723c */ /* 0x040ff00000041850 */
[C---:B---3--:R-:W-:Y:S08]  /*129a0*/  HMMA.16816.F32.BF16 R84, R132.reuse, R144, R84 ;  /* 0x000000908454723c */ /* 0x048ff00000041854 */
        /* <DEDUP_REMOVED lines=12> */
[C---:B------:R-:W-:Y:S08]  /*12a70*/  HMMA.16816.F32.BF16 R120, R132.reuse, R146, R120 ;  /* 0x000000928478723c */ /* 0x040ff00000041878 */
[C---:B---3--:R-:W-:Y:S08]  /*12a80*/  HMMA.16816.F32.BF16 R124, R132.reuse, R148, R124 ;  /* 0x00000094847c723c */ /* 0x048ff0000004187c */
[----:B------:R-:W-:Y:S08]  /*12a90*/  HMMA.16816.F32.BF16 R128, R132, R150, R128 ;  /* 0x000000968480723c */ /* 0x000ff00000041880 */
[C---:B------:R-:W-:Y:S01]  /*12aa0*/  HMMA.16816.F32.BF16 R160, R168.reuse, R156, R4 ;  /* 0x0000009ca8a0723c */ /* 0x040fe20000041804 */
[----:B------:R-:W2:Y:S07]  /*12ab0*/  LDSM.16.MT88.4 R4, [R232+0x13800] ;  /* 0x01380000e804783b */ /* 0x000eae0000004200 */
[C---:B------:R-:W-:Y:S01]  /*12ac0*/  HMMA.16816.F32.BF16 R156, R168.reuse, R158, R8 ;  /* 0x0000009ea89c723c */ /* 0x040fe20000041808 */
[----:B------:R-:W3:Y:S07]  /*12ad0*/  LDSM.16.MT88.4 R8, [R230+0x13800] ;  /* 0x01380000e608783b */ /* 0x000eee0000004200 */
[C---:B-1----:R-:W-:Y:S01]  /*12ae0*/  HMMA.16816.F32.BF16 R152, R168.reuse, R136, R12 ;  /* 0x00000088a898723c */ /* 0x042fe2000004180c */
[----:B------:R-:W1:Y:S07]  /*12af0*/  LDSM.16.MT88.4 R12, [R229+0x13800] ;  /* 0x01380000e50c783b */ /* 0x000e6e0000004200 */
[C---:B------:R-:W-:Y:S01]  /*12b00*/  HMMA.16816.F32.BF16 R148, R168.reuse, R138, R16 ;  /* 0x0000008aa894723c */ /* 0x040fe20000041810 */
[----:B------:R-:W5:Y:S07]  /*12b10*/  LDSM.16.MT88.4 R16, [R228+0x13800] ;  /* 0x01380000e410783b */ /* 0x000f6e0000004200 */
[C---:B----4-:R-:W-:Y:S01]  /*12b20*/  HMMA.16816.F32.BF16 R144, R168.reuse, R140, R20 ;  /* 0x0000008ca890723c */ /* 0x050fe20000041814 */
[----:B------:R-:W4:Y:S07]  /*12b30*/  LDSM.16.MT88.4 R20, [R230+0x15800] ;  /* 0x01580000e614783b */ /* 0x000f2e0000004200 */
[C---:B------:R-:W-:Y:S01]  /*12b40*/  HMMA.16816.F32.BF16 R140, R168.reuse, R142, R24 ;  /* 0x0000008ea88c723c */ /* 0x040fe20000041818 */
[----:B------:R-:W1:Y:S07]  /*12b50*/  LDSM.16.MT88.4 R24, [R229+0x15800] ;  /* 0x01580000e518783b */ /* 0x000e6e0000004200 */
        /* <DEDUP_REMOVED lines=29> */
[C---:B-1----:R-:W-:Y:S08]  /*12d30*/  HMMA.16816.F32.BF16 R124, R168.reuse, R12, R124 ;  /* 0x0000000ca87c723c */ /* 0x042ff0000004187c */
[----:B------:R-:W-:Y:S01]  /*12d40*/  HMMA.16816.F32.BF16 R128, R168, R14, R128 ;  /* 0x0000000ea880723c */ /* 0x000fe20000041880 */
[----:B------:R-:W-:-:S07]  /*12d50*/  @P0 BRA `(.L_x_2520) ;  /* 0xffffb14000000947 */ /* 0x000fce000383ffff */
.L_x_2516:
[----:B------:R-:W1:Y:S01]  /*12d60*/  SHFL.BFLY PT, R2, R251, 0x2, 0x1f ;  /* 0x0c401f00fb027f89 */ /* 0x000e6200000e0000 */
[----:B------:R-:W-:Y:S01]  /*12d70*/  MOV R4, 0x3f800000 ;  /* 0x3f80000000047802 */ /* 0x000fe20000000f00 */
[----:B------:R-:W-:Y:S01]  /*12d80*/  ULDC.U8 UR4, c[0x0][0x328] ;  /* 0x0000ca0000047ab9 */ /* 0x000fe20000000000 */
[----:B------:R-:W-:Y:S01]  /*12d90*/  MOV R5, 0x3f800000 ;  /* 0x3f80000000057802 */ /* 0x000fe20000000f00 */
[----:B------:R-:W2:Y:S04]  /*12da0*/  SHFL.BFLY PT, R0, R250, 0x2, 0x1f ;  /* 0x0c401f00fa007f89 */ /* 0x000ea800000e0000 */
[----:B------:R-:W3:Y:S01]  /*12db0*/  S2R R6, SR_TID.X ;  /* 0x0000000000067919 */ /* 0x000ee20000002100 */
[----:B-1----:R-:W-:-:S02]  /*12dc0*/  FADD.FTZ R251, R2, R251 ;  /* 0x000000fb02fb7221 */ /* 0x002fc40000010000 */
[----:B--2---:R-:W-:-:S03]  /*12dd0*/  FADD.FTZ R250, R0, R250 ;  /* 0x000000fa00fa7221 */ /* 0x004fc60000010000 */
[----:B------:R-:W1:Y:S01]  /*12de0*/  SHFL.BFLY PT, R2, R251, 0x1, 0x1f ;  /* 0x0c201f00fb027f89 */ /* 0x000e6200000e0000 */
[----:B---3--:R-:W-:-:S03]  /*12df0*/  SHF.R.S32.HI R7, RZ, 0x1f, R6 ;  /* 0x0000001fff077819 */ /* 0x008fc60000011406 */
[----:B------:R-:W2:Y:S01]  /*12e00*/  SHFL.BFLY PT, R0, R250, 0x1, 0x1f ;  /* 0x0c201f00fa007f89 */ /* 0x000ea200000e0000 */
[----:B------:R-:W-:-:S04]  /*12e10*/  LEA.HI R8, R7, R6, RZ, 0x2 ;  /* 0x0000000607087211 */ /* 0x000fc800078f10ff */
[--C-:B------:R-:W-:Y:S02]  /*12e20*/  SHF.R.S32.HI R10, RZ, 0x2, R8.reuse ;  /* 0x00000002ff0a7819 */ /* 0x100fe40000011408 */
[----:B------:R-:W-:Y:S02]  /*12e30*/  SHF.R.S32.HI R9, RZ, 0x1f, R8 ;  /* 0x0000001fff097819 */ /* 0x000fe40000011408 */
[----:B------:R-:W-:Y:S02]  /*12e40*/  LOP3.LUT R8, R8, 0x3ffffffc, RZ, 0xc0, !PT ;  /* 0x3ffffffc08087812 */ /* 0x000fe400078ec0ff */
[----:B------:R-:W-:Y:S02]  /*12e50*/  LEA.HI R9, R9, R10, RZ, 0x3 ;  /* 0x0000000a09097211 */ /* 0x000fe400078f18ff */
[----:B------:R-:W-:Y:S02]  /*12e60*/  IADD3 R8, -R8, R6, RZ ;  /* 0x0000000608087210 */ /* 0x000fe40007ffe1ff */
[----:B------:R-:W-:Y:S01]  /*12e70*/  LOP3.LUT R9, R9, 0xfffffff8, RZ, 0xc0, !PT ;  /* 0xfffffff809097812 */ /* 0x000fe200078ec0ff */
[----:B-1----:R-:W-:-:S03]  /*12e80*/  FADD.FTZ R2, R251, R2 ;  /* 0x00000002fb027221 */ /* 0x002fc60000010000 */
[----:B------:R-:W-:Y:S02]  /*12e90*/  IADD3 R9, R10, -R9, RZ ;  /* 0x800000090a097210 */ /* 0x000fe40007ffe0ff */
[----:B------:R-:W-:Y:S01]  /*12ea0*/  LEA.HI R10, R7, R6, RZ, 0x5 ;  /* 0x00000006070a7211 */ /* 0x000fe200078f28ff */
[----:B--2---:R-:W-:Y:S01]  /*12eb0*/  FADD.FTZ R0, R250, R0 ;  /* 0x00000000fa007221 */ /* 0x004fe20000010000 */
[----:B------:R-:W-:Y:S02]  /*12ec0*/  FSETP.NE.FTZ.AND P4, PT, R2, RZ, PT ;  /* 0x000000ff0200720b */ /* 0x000fe40003f95000 */
[----:B------:R-:W-:Y:S02]  /*12ed0*/  SHF.L.U32 R12, R9, 0x6, RZ ;  /* 0x00000006090c7819 */ /* 0x000fe400000006ff */
[----:B------:R-:W-:Y:S02]  /*12ee0*/  FSETP.NE.FTZ.AND P3, PT, R0, RZ, PT ;  /* 0x000000ff0000720b */ /* 0x000fe40003f75000 */
[----:B------:R-:W-:-:S02]  /*12ef0*/  SHF.R.S32.HI R11, RZ, 0x5, R10 ;  /* 0x00000005ff0b7819 */ /* 0x000fc4000001140a */
[----:B------:R-:W-:Y:S02]  /*12f00*/  LOP3.LUT R12, R12, 0x1c0, RZ, 0xc0, !PT ;  /* 0x000001c00c0c7812 */ /* 0x000fe400078ec0ff */
[----:B------:R-:W-:Y:S02]  /*12f10*/  LOP3.LUT R13, R9, 0x1, RZ, 0xc0, !PT ;  /* 0x00000001090d7812 */ /* 0x000fe400078ec0ff */
[----:B------:R-:W-:Y:S01]  /*12f20*/  LEA R8, R11, R8, 0x9 ;  /* 0x000000080b087211 */ /* 0x000fe200078e48ff */
[----:B------:R-:W1:Y:S01]  /*12f30*/  @P4 MUFU.RCP R4, R2 ;  /* 0x0000000200044308 */ /* 0x000e620000001000 */
[----:B------:R-:W-:Y:S02]  /*12f40*/  LEA.HI R12, R12, R12, RZ, 0x1d ;  /* 0x0000000c0c0c7211 */ /* 0x000fe400078fe8ff */
[----:B------:R-:W-:Y:S02]  /*12f50*/  ISETP.NE.U32.AND P0, PT, R13, 0x1, PT ;  /* 0x000000010d00780c */ /* 0x000fe40003f05070 */
[----:B------:R-:W-:-:S02]  /*12f60*/  LEA R8, R8, R12, 0x1 ;  /* 0x0000000c08087211 */ /* 0x000fc400078e08ff */
[----:B------:R-:W-:Y:S01]  /*12f70*/  R2P PR, R9, 0x6 ;  /* 0x0000000609007804 */ /* 0x000fe20000000000 */
[----:B------:R-:W2:Y:S01]  /*12f80*/  @P3 MUFU.RCP R5, R0 ;  /* 0x0000000000053308 */ /* 0x000ea20000001000 */
[----:B------:R-:W-:Y:S02]  /*12f90*/  SHF.L.U32 R8, R8, 0x1, RZ ;  /* 0x0000000108087819 */ /* 0x000fe400000006ff */
[----:B------:R-:W-:Y:S02]  /*12fa0*/  MOV R9, 0x20 ;  /* 0x0000002000097802 */ /* 0x000fe40000000f00 */
[----:B------:R-:W-:Y:S02]  /*12fb0*/  MOV R13, 0x40 ;  /* 0x00000040000d7802 */ /* 0x000fe40000000f00 */
[----:B------:R-:W-:Y:S01]  /*12fc0*/  IADD3 R12, R8, -0x10, RZ ;  /* 0xfffffff0080c7810 */ /* 0x000fe20007ffe0ff */
[C---:B-1----:R-:W-:Y:S01]  /*12fd0*/  FMUL.FTZ R160, R4.reuse, R160 ;  /* 0x000000a004a07220 */ /* 0x042fe20000410000 */
[----:B------:R-:W-:Y:S01]  /*12fe0*/  SEL R9, R9, 0xffffffe0, !P1 ;  /* 0xffffffe009097807 */ /* 0x000fe20004800000 */
[----:B------:R-:W-:Y:S01]  /*12ff0*/  FMUL.FTZ R161, R4, R161 ;  /* 0x000000a104a17220 */ /* 0x000fe20000410000 */
[----:B------:R-:W-:Y:S01]  /*13000*/  @P0 IADD3 R12, R8, 0x10, RZ ;  /* 0x00000010080c0810 */ /* 0x000fe20007ffe0ff */
[C---:B------:R-:W-:Y:S01]  /*13010*/  FMUL.FTZ R156, R4.reuse, R156 ;  /* 0x0000009c049c7220 */ /* 0x040fe20000410000 */
[----:B------:R-:W-:Y:S01]  /*13020*/  SEL R13, R13, 0xffffffc0, !P2 ;  /* 0xffffffc00d0d7807 */ /* 0x000fe20005000000 */
[----:B------:R-:W-:Y:S01]  /*13030*/  FMUL.FTZ R157, R4, R157 ;  /* 0x0000009d049d7220 */ /* 0x000fe20000410000 */
[----:B------:R-:W-:Y:S01]  /*13040*/  F2FP.BF16.PACK_AB R160, R161, R160 ;  /* 0x000000a0a1a0723e */ /* 0x000fe200000010ff */
[C---:B--2---:R-:W-:Y:S01]  /*13050*/  FMUL.FTZ R163, R5.reuse, R163 ;  /* 0x000000a305a37220 */ /* 0x044fe20000410000 */
[----:B------:R-:W-:Y:S01]  /*13060*/  IADD3 R14, R8, R9, RZ ;  /* 0x00000009080e7210 */ /* 0x000fe20007ffe0ff */
[----:B------:R-:W-:Y:S01]  /*13070*/  FMUL.FTZ R162, R5, R162 ;  /* 0x000000a205a27220 */ /* 0x000fe20000410000 */
[----:B------:R-:W-:Y:S01]  /*13080*/  F2FP.BF16.PACK_AB R156, R157, R156 ;  /* 0x0000009c9d9c723e */ /* 0x000fe200000010ff */
[----:B------:R-:W-:Y:S01]  /*13090*/  FMUL.FTZ R159, R5, R159 ;  /* 0x0000009f059f7220 */ /* 0x000fe20000410000 */
[----:B------:R-:W-:Y:S01]  /*130a0*/  IADD3 R9, R9, R12, RZ ;  /* 0x0000000c09097210 */ /* 0x000fe20007ffe0ff */
[----:B------:R-:W-:Y:S01]  /*130b0*/  FMUL.FTZ R158, R5, R158 ;  /* 0x0000009e059e7220 */ /* 0x000fe20000410000 */
[----:B------:R-:W-:Y:S01]  /*130c0*/  F2FP.BF16.PACK_AB R162, R163, R162 ;  /* 0x000000a2a3a2723e */ /* 0x000fe200000010ff */
[----:B------:R-:W-:Y:S01]  /*130d0*/  FMUL.FTZ R152, R4, R152 ;  /* 0x0000009804987220 */ /* 0x000fe20000410000 */
[----:B------:R-:W-:Y:S01]  /*130e0*/  IADD3 R15, R8, R13, RZ ;  /* 0x0000000d080f7210 */ /* 0x000fe20007ffe0ff */
[C---:B------:R-:W-:Y:S01]  /*130f0*/  FMUL.FTZ R153, R4.reuse, R153 ;  /* 0x0000009904997220 */ /* 0x040fe20000410000 */
[----:B------:R-:W-:Y:S01]  /*13100*/  F2FP.BF16.PACK_AB R158, R159, R158 ;  /* 0x0000009e9f9e723e */ /* 0x000fe200000010ff */
[C---:B------:R-:W-:Y:S01]  /*13110*/  FMUL.FTZ R155, R5.reuse, R155 ;  /* 0x0000009b059b7220 */ /* 0x040fe20000410000 */
[----:B------:R-:W-:Y:S01]  /*13120*/  STS [R8], R160 ;  /* 0x000000a008007388 */ /* 0x000fe20000000800 */
[----:B------:R-:W-:Y:S01]  /*13130*/  FMUL.FTZ R154, R5, R154 ;  /* 0x0000009a059a7220 */ /* 0x000fe20000410000 */
[----:B------:R-:W-:Y:S01]  /*13140*/  F2FP.BF16.PACK_AB R152, R153, R152 ;  /* 0x000000989998723e */ /* 0x000fe200000010ff */
[C---:B------:R-:W-:Y:S01]  /*13150*/  FMUL.FTZ R148, R4.reuse, R148 ;  /* 0x0000009404947220 */ /* 0x040fe20000410000 */
[----:B------:R-:W-:Y:S01]  /*13160*/  STS [R8+0x400], R162 ;  /* 0x000400a208007388 */ /* 0x000fe20000000800 */
[C---:B------:R-:W-:Y:S01]  /*13170*/  FMUL.FTZ R149, R4.reuse, R149 ;  /* 0x0000009504957220 */ /* 0x040fe20000410000 */
[----:B------:R-:W-:Y:S01]  /*13180*/  F2FP.BF16.PACK_AB R154, R155, R154 ;  /* 0x0000009a9b9a723e */ /* 0x000fe200000010ff */
[----:B------:R-:W-:Y:S01]  /*13190*/  FMUL.FTZ R151, R5, R151 ;  /* 0x0000009705977220 */ /* 0x000fe20000410000 */
[----:B------:R-:W-:Y:S01]  /*131a0*/  IADD3 R16, R13, R12, RZ ;  /* 0x0000000c0d107210 */ /* 0x000fe20007ffe0ff */
[----:B------:R-:W-:Y:S01]  /*131b0*/  FMUL.FTZ R150, R5, R150 ;  /* 0x0000009605967220 */ /* 0x000fe20000410000 */
[----:B------:R-:W-:Y:S01]  /*131c0*/  F2FP.BF16.PACK_AB R148, R149, R148 ;  /* 0x000000949594723e */ /* 0x000fe200000010ff */
[C---:B------:R-:W-:Y:S01]  /*131d0*/  FMUL.FTZ R144, R4.reuse, R144 ;  /* 0x0000009004907220 */ /* 0x040fe20000410000 */
[----:B------:R-:W-:Y:S01]  /*131e0*/  STS [R12], R156 ;  /* 0x0000009c0c007388 */ /* 0x000fe20000000800 */
[C---:B------:R-:W-:Y:S01]  /*131f0*/  FMUL.FTZ R145, R4.reuse, R145 ;  /* 0x0000009104917220 */ /* 0x040fe20000410000 */
[----:B------:R-:W-:Y:S01]  /*13200*/  F2FP.BF16.PACK_AB R150, R151, R150 ;  /* 0x000000969796723e */ /* 0x000fe200000010ff */
[C---:B------:R-:W-:Y:S01]  /*13210*/  FMUL.FTZ R147, R5.reuse, R147 ;  /* 0x0000009305937220 */ /* 0x040fe20000410000 */
[----:B------:R-:W-:Y:S01]  /*13220*/  STS [R12+0x400], R158 ;  /* 0x0004009e0c007388 */ /* 0x000fe20000000800 */
        /* <DEDUP_REMOVED lines=191> */
[----:B------:R1:W-:Y:S01]  /*13e20*/  STS [R8+0x6400], R102 ;  /* 0x0064006608007388 */ /* 0x0003e20000000800 */
        /* <DEDUP_REMOVED lines=20> */
[----:B------:R-:W-:Y:S01]  /*13f70*/  FMUL.FTZ R131, R5, R131 ;  /* 0x0000008305837220 */ /* 0x000fe20000410000 */
[----:B------:R-:W-:Y:S01]  /*13f80*/  ISETP.NE.AND P0, PT, RZ, UR4, PT ;  /* 0x00000004ff007c0c */ /* 0x000fe2000bf05270 */
[----:B------:R-:W-:Y:S01]  /*13f90*/  FMUL.FTZ R4, R4, R129 ;  /* 0x0000008104047220 */ /* 0x000fe20000410000 */
[----:B------:R-:W-:Y:S01]  /*13fa0*/  F2FP.BF16.PACK_AB R126, R127, R126 ;  /* 0x0000007e7f7e723e */ /* 0x000fe200000010ff */
[----:B------:R-:W-:Y:S01]  /*13fb0*/  FMUL.FTZ R5, R5, R130 ;  /* 0x0000008205057220 */ /* 0x000fe20000410000 */
[----:B------:R2:W-:Y:S01]  /*13fc0*/  STS [R9+0x6400], R114 ;  /* 0x0064007209007388 */ /* 0x0005e20000000800 */
[----:B-1----:R-:W1:Y:S01]  /*13fd0*/  @P4 MUFU.LG2 R8, R2 ;  /* 0x0000000200084308 */ /* 0x002e620000000c00 */
[----:B------:R-:W-:-:S02]  /*13fe0*/  F2FP.BF16.PACK_AB R4, R4, R128 ;  /* 0x000000800404723e */ /* 0x000fc400000010ff */
[----:B------:R-:W-:Y:S01]  /*13ff0*/  F2FP.BF16.PACK_AB R5, R131, R5 ;  /* 0x000000058305723e */ /* 0x000fe200000010ff */
[----:B------:R3:W-:Y:S04]  /*14000*/  STS [R15+0x6000], R116 ;  /* 0x006000740f007388 */ /* 0x0007e80000000800 */
[----:B------:R3:W-:Y:S04]  /*14010*/  STS [R15+0x6400], R118 ;  /* 0x006400760f007388 */ /* 0x0007e80000000800 */
[----:B------:R3:W-:Y:S04]  /*14020*/  STS [R16+0x6000], R120 ;  /* 0x0060007810007388 */ /* 0x0007e80000000800 */
[----:B------:R3:W-:Y:S01]  /*14030*/  STS [R16+0x6400], R122 ;  /* 0x0064007a10007388 */ /* 0x0007e20000000800 */
[----:B-1----:R-:W-:Y:S01]  /*14040*/  @P4 FMUL.FTZ R8, R8, 0.69314718246459960938 ;  /* 0x3f31721808084820 */ /* 0x002fe20000410000 */
[----:B------:R-:W-:-:S02]  /*14050*/  MOV R2, 0x7f800000 ;  /* 0x7f80000000027802 */ /* 0x000fc40000000f00 */
[----:B------:R3:W-:Y:S04]  /*14060*/  STS [R17+0x6000], R124 ;  /* 0x0060007c11007388 */ /* 0x0007e80000000800 */
[----:B------:R3:W-:Y:S01]  /*14070*/  STS [R17+0x6400], R126 ;  /* 0x0064007e11007388 */ /* 0x0007e20000000800 */
[----:B--2---:R-:W1:Y:S03]  /*14080*/  @P3 MUFU.LG2 R9, R0 ;  /* 0x0000000000093308 */ /* 0x004e660000000c00 */
[----:B------:R3:W-:Y:S04]  /*14090*/  STS [R13+0x6000], R4 ;  /* 0x006000040d007388 */ /* 0x0007e80000000800 */
[----:B------:R3:W-:Y:S01]  /*140a0*/  STS [R13+0x6400], R5 ;  /* 0x006400050d007388 */ /* 0x0007e20000000800 */
[----:B-1----:R-:W-:Y:S01]  /*140b0*/  @P3 FMUL.FTZ R9, R9, 0.69314718246459960938 ;  /* 0x3f31721809093820 */ /* 0x002fe20000410000 */
[----:B------:R-:W-:Y:S01]  /*140c0*/  MOV R0, 0x7f800000 ;  /* 0x7f80000000007802 */ /* 0x000fe20000000f00 */
[----:B------:R-:W-:-:S02]  /*140d0*/  @P4 FFMA.FTZ R0, R164, c[0x0][0x238], R8 ;  /* 0x00008e00a4004a23 */ /* 0x000fc40000010008 */
[----:B------:R-:W-:Y:S01]  /*140e0*/  @P3 FFMA.FTZ R2, R3, c[0x0][0x238], R9 ;  /* 0x00008e0003023a23 */ /* 0x000fe20000010009 */
[----:B------:R-:W-:Y:S05]  /*140f0*/  @!P0 BRA `(.L_x_2521) ;  /* 0x0000009000008947 */ /* 0x000fea0003800000 */
[----:B------:R-:W1:Y:S01]  /*14100*/  S2UR UR6, SR_CTAID.Y ;  /* 0x00000000000679c3 */ /* 0x000e620000002600 */
[----:B------:R-:W-:Y:S02]  /*14110*/  ULDC UR4, c[0x0][0x214] ;  /* 0x0000850000047ab9 */ /* 0x000fe40000000800 */
[----:B------:R-:W-:Y:S02]  /*14120*/  UISETP.NE.AND UP0, UPT, UR30, -0x1, UPT ;  /* 0xffffffff1e00788c */ /* 0x000fe4000bf05270 */
[----:B------:R-:W-:-:S03]  /*14130*/  ULDC UR8, c[0x0][0x234] ;  /* 0x00008d0000087ab9 */ /* 0x000fc60000000800 */
[----:B------:R-:W2:Y:S01]  /*14140*/  S2UR UR7, SR_CTAID.Z ;  /* 0x00000000000779c3 */ /* 0x000ea20000002700 */
[----:B-1----:R-:W-:-:S04]  /*14150*/  UIMAD UR4, UR6, UR4, URZ ;  /* 0x00000004060472a4 */ /* 0x002fc8000f8e023f */
[----:B------:R-:W-:-:S04]  /*14160*/  USEL UR4, UR4, UR30, !UP0 ;  /* 0x0000001e04047287 */ /* 0x000fc8000c000000 */
[----:B--2---:R-:W-:Y:S01]  /*14170*/  UIMAD UR8, UR7, UR8, UR4 ;  /* 0x00000008070872a4 */ /* 0x004fe2000f8e0204 */
[----:B------:R-:W-:Y:S05]  /*14180*/  BRA `(.L_x_2522) ;  /* 0x0000006000007947 */ /* 0x000fea0003800000 */
.L_x_2521:
[----:B------:R-:W1:Y:S01]  /*14190*/  S2UR UR7, SR_CTAID.Z ;  /* 0x00000000000779c3 */ /* 0x000e620000002700 */
[----:B------:R-:W-:Y:S02]  /*141a0*/  ULDC UR4, c[0x0][0x1c0] ;  /* 0x0000700000047ab9 */ /* 0x000fe40000000800 */
[----:B------:R-:W-:-:S05]  /*141b0*/  ULDC UR8, c[0x0][0x214] ;  /* 0x0000850000087ab9 */ /* 0x000fca0000000800 */
[----:B------:R-:W1:Y:S02]  /*141c0*/  S2UR UR6, SR_CTAID.Y ;  /* 0x00000000000679c3 */ /* 0x000e640000002600 */
[----:B-1----:R-:W-:-:S04]  /*141d0*/  UIMAD UR4, UR6, UR4, UR7 ;  /* 0x00000004060472a4 */ /* 0x002fc8000f8e0207 */
[----:B------:R-:W-:Y:S02]  /*141e0*/  UIMAD UR8, UR4, UR8, URZ ;  /* 0x00000008040872a4 */ /* 0x000fe4000f8e023f */
.L_x_2522:
[----:B------:R-:W-:Y:S01]  /*141f0*/  BAR.SYNC.DEFER_BLOCKING 0x0 ;  /* 0x0000000000007b1d */ /* 0x000fe20000010000 */
[----:B---3--:R-:W-:Y:S01]  /*14200*/  LOP3.LUT R5, R10, 0xffffffe0, RZ, 0xc0, !PT ;  /* 0xffffffe00a057812 */ /* 0x008fe200078ec0ff */
[----:B------:R-:W-:Y:S01]  /*14210*/  USHF.R.S32.HI UR10, URZ, 0x1f, UR6 ;  /* 0x0000001f3f0a7899 */ /* 0x000fe20008011406 */
[----:B------:R-:W-:Y:S01]  /*14220*/  SHF.R.S32.HI R9, RZ, 0x1f, R11 ;  /* 0x0000001fff097819 */ /* 0x000fe2000001140b */
[----:B------:R-:W-:Y:S02]  /*14230*/  UISETP.NE.AND UP0, UPT, UR30, -0x1, UPT ;  /* 0xffffffff1e00788c */ /* 0x000fe4000bf05270 */
[----:B------:R-:W1:Y:S01]  /*14240*/  S2R R3, SR_TID.X ;  /* 0x0000000000037919 */ /* 0x000e620000002100 */
[----:B------:R-:W-:Y:S01]  /*14250*/  IMAD.IADD R4, R6, 0x1, -R5 ;  /* 0x0000000106047824 */ /* 0x000fe200078e0a05 */
[----:B------:R-:W-:Y:S01]  /*14260*/  ULDC.64 UR4, c[0x0][0x1e8] ;  /* 0x00007a0000047ab9 */ /* 0x000fe20000000a00 */
[----:B------:R-:W-:Y:S01]  /*14270*/  LEA.HI R9, R9, R11, RZ, 0x2 ;  /* 0x0000000b09097211 */ /* 0x000fe200078f10ff */
[----:B------:R-:W-:Y:S01]  /*14280*/  UIMAD.WIDE.U32 UR12, UR30, UR4, URZ ;  /* 0x000000041e0c72a5 */ /* 0x000fe2000f8e003f */
[----:B------:R-:W-:Y:S01]  /*14290*/  BSSY B0, `(.L_x_2523) ;  /* 0x0000030000007945 */ /* 0x000fe20003800000 */
[----:B------:R-:W-:-:S02]  /*142a0*/  LOP3.LUT P0, RZ, R4, 0x3, RZ, 0xc0, !PT ;  /* 0x0000000304ff7812 */ /* 0x000fc4000780c0ff */
[----:B------:R-:W-:Y:S01]  /*142b0*/  UIMAD UR9, UR30, UR5, UR13 ;  /* 0x000000051e0972a4 */ /* 0x000fe2000f8e020d */
[----:B------:R-:W-:Y:S02]  /*142c0*/  LOP3.LUT R9, R9, 0xffffffc, RZ, 0xc0, !PT ;  /* 0x0ffffffc09097812 */ /* 0x000fe400078ec0ff */
[----:B------:R-:W-:Y:S02]  /*142d0*/  ULDC.64 UR4, c[0x0][0x1e0] ;  /* 0x0000780000047ab9 */ /* 0x000fe40000000a00 */
[----:B------:R-:W-:Y:S01]  /*142e0*/  UIMAD UR10, UR10, UR4, URZ ;  /* 0x000000040a0a72a4 */ /* 0x000fe2000f8e023f */
[----:B------:R-:W-:Y:S01]  /*142f0*/  IMAD.IADD R9, R11, 0x1, -R9 ;  /* 0x000000010b097824 */ /* 0x000fe200078e0a09 */
[----:B------:R-:W-:Y:S02]  /*14300*/  UIMAD.WIDE.U32 UR14, UR6, UR4, URZ ;  /* 0x00000004060e72a5 */ /* 0x000fe4000f8e003f */
[----:B------:R-:W-:Y:S01]  /*14310*/  UIMAD UR5, UR6, UR5, UR10 ;  /* 0x00000005060572a4 */ /* 0x000fe2000f8e020a */
[----:B------:R2:W3:Y:S01]  /*14320*/  LDS.128 R68, [R243] ;  /* 0x00000000f3447984 */ /* 0x0004e20000000c00 */
[----:B------:R-:W-:-:S02]  /*14330*/  USEL UR12, UR14, UR12, !UP0 ;  /* 0x0000000c0e0c7287 */ /* 0x000fc4000c000000 */
[----:B------:R-:W-:Y:S01]  /*14340*/  @!UP0 UIADD3 UR9, UR15, UR5, URZ ;  /* 0x000000050f098290 */ /* 0x000fe2000fffe03f */
[----:B------:R2:W4:Y:S01]  /*14350*/  LDS.128 R64, [R243+0x800] ;  /* 0x00080000f3407984 */ /* 0x0005220000000c00 */
[----:B-1----:R-:W-:-:S03]  /*14360*/  SHF.R.S32.HI R8, RZ, 0x1f, R3 ;  /* 0x0000001fff087819 */ /* 0x002fc60000011403 */
[----:B------:R2:W1:Y:S01]  /*14370*/  LDS.128 R60, [R243+0x1000] ;  /* 0x00100000f33c7984 */ /* 0x0004620000000c00 */
        /* <DEDUP_REMOVED lines=33> */
.L_x_2524:
[----:B---34-:R-:W-:Y:S05]  /*14590*/  BSYNC B0 ;  /* 0x0000000000007941 */ /* 0x018fea0003800000 */
.L_x_2523:
        /* <DEDUP_REMOVED lines=40> */
.L_x_2526:
[----:B------:R-:W-:Y:S05]  /*14820*/  BSYNC B0 ;  /* 0x0000000000007941 */ /* 0x000fea0003800000 */
.L_x_2525:
        /* <DEDUP_REMOVED lines=14> */
[----:B-1-3--:R-:W-:-:S03]  /*14910*/  LEA R20, P4, R10, c[0x0][0x1d0], 0x1 ;  /* 0x000074000a147a11 */ /* 0x00afc600078808ff */
[----:B------:R-:W-:-:S04]  /*14920*/  IMAD R2, R3, c[0x0][0x1ec], R2 ;  /* 0x00007b0003027a24 */ /* 0x000fc800078e0202 */
[----:B------:R-:W-:-:S05]  /*14930*/  IMAD.IADD R2, R2, 0x1, R11 ;  /* 0x0000000102027824 */ /* 0x000fca00078e020b */
[----:B------:R-:W-:-:S05]  /*14940*/  LEA.HI.X R21, R10, c[0x0][0x1d4], R2, 0x1, P4 ;  /* 0x000075000a157a11 */ /* 0x000fca00020f0c02 */
[----:B------:R1:W-:Y:S04]  /*14950*/  @!P3 STG.E.128 [R20.64], R64 ;  /* 0x000000401400b986 */ /* 0x0003e8000c101d22 */
[----:B------:R1:W-:Y:S04]  /*14960*/  @!P2 STG.E.128 [R20.64+0x80], R48 ;  /* 0x000080301400a986 */ /* 0x0003e8000c101d22 */
[----:B------:R1:W-:Y:S04]  /*14970*/  @!P1 STG.E.128 [R20.64+0x100], R32 ;  /* 0x0001002014009986 */ /* 0x0003e8000c101d22 */
[----:B------:R1:W-:Y:S02]  /*14980*/  @!P0 STG.E.128 [R20.64+0x180], R16 ;  /* 0x0001801014008986 */ /* 0x0003e4000c101d22 */
.L_x_2528:
[----:B------:R-:W-:Y:S05]  /*14990*/  BSYNC B0 ;  /* 0x0000000000007941 */ /* 0x000fea0003800000 */
.L_x_2527:
        /* <DEDUP_REMOVED lines=18> */
[----:B------:R1:W-:Y:S04]  /*14ac0*/  @!P3 STG.E.128 [R16.64], R60 ;  /* 0x0000003c1000b986 */ /* 0x0003e8000c101d22 */
[----:B------:R1:W-:Y:S04]  /*14ad0*/  @!P2 STG.E.128 [R16.64+0x80], R44 ;  /* 0x0000802c1000a986 */ /* 0x0003e8000c101d22 */
[----:B------:R1:W-:Y:S04]  /*14ae0*/  @!P1 STG.E.128 [R16.64+0x100], R28 ;  /* 0x0001001c10009986 */ /* 0x0003e8000c101d22 */
[----:B------:R1:W-:Y:S02]  /*14af0*/  @!P0 STG.E.128 [R16.64+0x180], R12 ;  /* 0x0001800c10008986 */ /* 0x0003e4000c101d22 */
.L_x_2530:
[----:B------:R-:W-:Y:S05]  /*14b00*/  BSYNC B0 ;  /* 0x0000000000007941 */ /* 0x000fea0003800000 */
.L_x_2529:
[----:B------:R-:W-:-:S04]  /*14b10*/  IADD3 R2, R6, 0x30, RZ ;  /* 0x0000003006027810 */ /* 0x000fc80007ffe0ff */
[----:B------:R-:W-:-:S13]  /*14b20*/  ISETP.GE.AND P0, PT, R2, UR21, PT ;  /* 0x0000001502007c0c */ /* 0x000fda000bf06270 */
[----:B------:R-:W-:Y:S05]  /*14b30*/  @P0 EXIT ;  /* 0x000000000000094d */ /* 0x000fea0003800000 */
[----:B------:R-:W-:Y:S01]  /*14b40*/  IADD3 R6, P0, R6, 0x30, RZ ;  /* 0x0000003006067810 */ /* 0x000fe20007f1e0ff */
[----:B------:R-:W-:Y:S01]  /*14b50*/  IMAD.MOV.U32 R2, RZ, RZ, R4 ;  /* 0x000000ffff027224 */ /* 0x000fe200078e0004 */
[----:B------:R-:W-:Y:S01]  /*14b60*/  ISETP.GE.AND P2, PT, R244, c[0x0][0x220], PT ;  /* 0x00008800f4007a0c */ /* 0x000fe20003f46270 */
[----:B------:R-:W-:Y:S01]  /*14b70*/  IMAD.MOV.U32 R3, RZ, RZ, R9 ;  /* 0x000000ffff037224 */ /* 0x000fe200078e0009 */
        /* <DEDUP_REMOVED lines=16> */
.L_x_2531:
        /* <DEDUP_REMOVED lines=16> */
.L_x_4923:


//--------------------- .text._ZN5flash24flash_fwd_splitkv_kernelI23Flash_fwd_kernel_traitsILi256ELi64ELi64ELi4ELb0ELb0EN7cutlass10bfloat16_tE19Flash_kernel_traitsILi256ELi64ELi64ELi4ES3_EELb1ELb0ELb0ELb0ELb1ELb0ELb0ELb1EEEvNS_16Flash_fwd_paramsE --------------------------
	.section	.text._ZN5flash24flash_fwd_splitkv_kernelI23Flash_fwd_kernel_traitsILi256ELi64ELi64ELi4ELb0ELb0EN7cutlass10bfloat16_tE19Flash_kernel_traitsILi256ELi64ELi64ELi4ES3_EELb1ELb0ELb0ELb0ELb1ELb0ELb0ELb1EEEvNS_16Flash_fwd_paramsE,"ax",@progbits
	.sectioninfo	@"SHI_REGISTERS=255"
	.align	128
        .global         _ZN5flash24flash_fwd_splitkv_kernelI23Flash_fwd_kernel_traitsILi256ELi64ELi64ELi4ELb0ELb0EN7cutlass10bfloat16_tE19Flash_kernel_traitsILi256ELi64ELi64ELi4ES3_EELb1ELb0ELb0ELb0ELb1ELb0ELb0ELb1EEEvNS_16Flash_fwd_paramsE
        .type           _ZN5flash24flash_fwd_splitkv_kernelI23Flash_fwd_kernel_traitsILi256ELi64ELi64ELi4ELb0ELb0EN7cutlass10bfloat16_tE19Flash_kernel_traitsILi256ELi64ELi64ELi4ES3_EELb1ELb0ELb0ELb0ELb1ELb0ELb0ELb1EEEvNS_16Flash_fwd_paramsE,@function
        .size           _ZN5flash24flash_fwd_splitkv_kernelI23Flash_fwd_kernel_traitsILi256ELi64ELi64ELi4ELb0ELb0EN7cutlass10bfloat16_tE19Flash_kernel_traitsILi256ELi64ELi64ELi4ES3_EELb1ELb0ELb0ELb0ELb1ELb0ELb0ELb1EEEvNS_16Flash_fwd_paramsE,(.L_x_4883 - _ZN5flash24flash_fwd_splitkv_kernelI23Flash_fwd_kernel_traitsILi256ELi64ELi64ELi4ELb0ELb0EN7cutlass10bfloat16_tE19Flash_kernel_traitsILi256ELi64ELi64ELi4ES3_EELb1ELb0ELb0ELb0ELb1ELb0ELb0ELb1EEEvNS_16Flash_fwd_paramsE)
        .other          _ZN5flash24flash_fwd_splitkv_kernelI23Flash_fwd_kernel_traitsILi256ELi64ELi64ELi4ELb0ELb0EN7cutlass10bfloat16_tE19Flash_kernel_traitsILi256ELi64ELi64ELi4ES3_EELb1ELb0ELb0ELb0ELb1ELb0ELb0ELb1EEEvNS_16Flash_fwd_paramsE,@"STO_CUDA_ENTRY STV_DEFAULT"
_ZN5flash24flash_fwd_splitkv_kernelI23Flash_fwd_kernel_traitsILi256ELi64ELi64ELi4ELb0ELb0EN7cutlass10bfloat16_tE19Flash_kernel_traitsILi256ELi64ELi64ELi4ES3_EELb1ELb0ELb0ELb0ELb1ELb0ELb0ELb1EEEvNS_16Flash_fwd_paramsE:
.text._ZN5flash24flash_fwd_splitkv_kernelI23Flash_fwd_kernel_traitsILi256ELi64ELi64ELi4ELb0ELb0EN7cutlass10bfloat16_tE19Flash_kernel_traitsILi256ELi64ELi64ELi4ES3_EELb1ELb0ELb0ELb0ELb1ELb0ELb0ELb1EEEvNS_16Flash_fwd_paramsE:
        /* <DEDUP_REMOVED lines=10> */
[----:B-123--:R-:W-:Y:S05]  /*00a0*/  CALL.REL.NOINC `($_ZN5flash24flash_fwd_splitkv_kernelI23Flash_fwd_kernel_traitsILi256ELi64ELi64ELi4ELb0ELb0EN7cutlass10bfloat16_tE19Flash_kernel_traitsILi256ELi64ELi64ELi4ES3_EELb1ELb0ELb0ELb0ELb1ELb0ELb0ELb1EEEvNS_16Flash_fwd_paramsE$_ZN5flash30compute_attn_1rowblock_splitkvI23Flash_fwd_kernel_traitsILi256ELi64ELi64ELi4ELb0ELb0EN7cutlass10bfloat16_tE19Flash_kernel_traitsILi256ELi64ELi64ELi4ES3_EELb1ELb0ELb0ELb0ELb1ELb0ELb0ELb1ENS_16Flash_fwd_paramsEEEvRKT8_iiiii) ;  /* 0x0000002000007944 */ /* 0x00efea0003c00000 */
[----:B------:R-:W-:Y:S05]  /*00b0*/  BSYNC B3 ;  /* 0x0000000000037941 */ /* 0x000fea0003800000 */
.L_x_2532:
[----:B------:R-:W-:Y:S05]  /*00c0*/  EXIT ;  /* 0x000000000000794d */ /* 0x000fea0003800000 */
        .type           $_ZN5flash24flash_fwd_splitkv_kernelI23Flash_fwd_kernel_traitsILi256ELi64ELi64ELi4ELb0ELb0EN7cutlass10bfloat16_tE19Flash_kernel_traitsILi256ELi64ELi64ELi4ES3_EELb1ELb0ELb0ELb0ELb1ELb0ELb0ELb1EEEvNS_16Flash_fwd_paramsE$_ZN5flash30compute_attn_1rowblock_splitkvI23Flash_fwd_kernel_traitsILi256ELi64ELi64ELi4ELb0ELb0EN7cutlass10bfloat16_tE19Flash_kernel_traitsILi256ELi64ELi64ELi4ES3_EELb1ELb0ELb0ELb0ELb1ELb0ELb0ELb1ENS_16Flash_fwd_paramsEEEvRKT8_iiiii,@function
        .size           $_ZN5flash24flash_fwd_splitkv_kernelI23Flash_fwd_kernel_traitsILi256ELi64ELi64ELi4ELb0ELb0EN7cutlass10bfloat16_tE19Flash_kernel_traitsILi256ELi64ELi64ELi4ES3_EELb1ELb0ELb0ELb0ELb1ELb0ELb0ELb1EEEvNS_16Flash_fwd_paramsE$_ZN5flash30compute_attn_1rowblock_splitkvI23Flash_fwd_kernel_traitsILi256ELi64ELi64ELi4ELb0ELb0EN7cutlass10bfloat16_tE19Flash_kernel_traitsILi256ELi64ELi64ELi4ES3_EELb1ELb0ELb0ELb0ELb1ELb0ELb0ELb1ENS_16Flash_fwd_paramsEEEvRKT8_iiiii,($__internal_18_$__cuda_sm70_shflsync_bfly_p - $_ZN5flash24flash_fwd_splitkv_kernelI23Flash_fwd_kernel_traitsILi256ELi64ELi64ELi4ELb0ELb0EN7cutlass10bfloat16_tE19Flash_kernel_traitsILi256ELi64ELi64ELi4ES3_EELb1ELb0ELb0ELb0ELb1ELb0ELb0ELb1EEEvNS_16Flash_fwd_paramsE$_ZN5flash30compute_attn_1rowblock_splitkvI23Flash_fwd_kernel_traitsILi256ELi64ELi64ELi4ELb0ELb0EN7cutlass10bfloat16_tE19Flash_kernel_traitsILi256ELi64ELi64ELi4ES3_EELb1ELb0ELb0ELb0ELb1ELb0ELb0ELb1ENS_16Flash_fwd_paramsEEEvRKT8_iiiii)
$_ZN5flash24flash_fwd_splitkv_kernelI23Flash_fwd_kernel_traitsILi256ELi64ELi64ELi4ELb0ELb0EN7cutlass10bfloat16_tE19Flash_kernel_traitsILi256ELi64ELi64ELi4ES3_EELb1ELb0ELb0ELb0ELb1ELb0ELb0ELb1EEEvNS_16Flash_fwd_paramsE$_ZN5flash30compute_attn_1rowblock_splitkvI23Flash_fwd_kernel_traitsILi256ELi64ELi64ELi4ELb0ELb0EN7cutlass10bfloat16_tE19Flash_kernel_traitsILi256ELi64ELi64ELi4ES3_EELb1ELb0ELb0ELb0ELb1ELb0ELb0ELb1ENS_16Flash_fwd_paramsEEEvRKT8_iiiii:
        /* <DEDUP_REMOVED lines=12> */
[----:B------:R-:W-:Y:S01]  /*0190*/  IMAD.MOV.U32 R13, RZ, RZ, -0x1 ;  /* 0xffffffffff0d7424 */ /* 0x000fe200078e00ff */
[----:B------:R-:W2:Y:S01]  /*01a0*/  S2R R55, SR_TID.X ;  /* 0x0000000000377919 */ /* 0x000ea20000002100 */
[----:B------:R-:W-:Y:S01]  /*01b0*/  ISETP.NE.AND.EX P1, PT, R5, RZ, PT, P1 ;  /* 0x000000ff0500720c */ /* 0x000fe20003f25310 */
[----:B------:R-:W-:-:S12]  /*01c0*/  IMAD.WIDE R4, R238, 0x4, R4 ;  /* 0x00000004ee047825 */ /* 0x000fd800078e0204 */
[----:B------:R-:W-:Y:S05]  /*01d0*/  @!P1 BRA `(.L_x_2534) ;  /* 0x0000004000009947 */ /* 0x000fea0003800000 */
[----:B------:R-:W3:Y:S02]  /*01e0*/  LD.E.U8 R0, [R28.64+0x1b2] ;  /* 0x0001b2061c007980 */ /* 0x000ee4000c101100 */
[----:B---3--:R-:W-:-:S13]  /*01f0*/  ISETP.NE.AND P0, PT, R0, RZ, PT ;  /* 0x000000ff0000720c */ /* 0x008fda0003f05270 */
[----:B------:R-:W-:Y:S05]  /*0200*/  @!P0 BRA `(.L_x_2534) ;  /* 0x0000001000008947 */ /* 0x000fea0003800000 */
[----:B------:R3:W5:Y:S02]  /*0210*/  LD.E R13, [R4.64] ;  /* 0x00000006040d7980 */ /* 0x000764000c101900 */
.L_x_2534:
[----:B------:R-:W-:Y:S05]  /*0220*/  BSYNC B0 ;  /* 0x0000000000007941 */ /* 0x000fea0003800000 */
.L_x_2533:
[----:B------:R-:W4:Y:S04]  /*0230*/  LD.E.64 R30, [R28.64+0xf0] ;  /* 0x0000f0061c1e7980 */ /* 0x000f28000c101b00 */
[----:B-1-3--:R-:W3:Y:S01]  /*0240*/  @P2 LD.E R3, [R2.64+0x4] ;  /* 0x0000040602032980 */ /* 0x00aee2000c101900 */
[----:B------:R-:W-:Y:S01]  /*0250*/  IMAD.MOV.U32 R12, RZ, RZ, RZ ;  /* 0x000000ffff0c7224 */ /* 0x000fe200078e00ff */
[----:B----4-:R-:W-:-:S04]  /*0260*/  ISETP.NE.U32.AND P0, PT, R30, RZ, PT ;  /* 0x000000ff1e00720c */ /* 0x010fc80003f05070 */
[----:B------:R-:W-:Y:S01]  /*0270*/  ISETP.NE.AND.EX P0, PT, R31, RZ, PT, P0 ;  /* 0x000000ff1f00720c */ /* 0x000fe20003f05300 */
[----:B------:R-:W-:Y:S01]  /*0280*/  IMAD.WIDE R30, R238, 0x4, R30 ;  /* 0x00000004ee1e7825 */ /* 0x000fe200078e021e */
[----:B---3-5:R-:W-:-:S06]  /*0290*/  @P2 IADD3 R240, -R242, R3, RZ ;  /* 0x00000003f2f02210 */ /* 0x028fcc0007ffe1ff */
        /* <DEDUP_REMOVED lines=10> */
.L_x_2536:
[----:B------:R3:W5:Y:S02]  /*0340*/  LD.E R3, [R28.64+0xb8] ;  /* 0x0000b8061c037980 */ /* 0x000764000c101900 */
.L_x_2537:
[----:B------:R-:W-:Y:S05]  /*0350*/  BSYNC B0 ;  /* 0x0000000000007941 */ /* 0x000fea0003800000 */
.L_x_2535:
[----:B---3--:R-:W3:Y:S01]  /*0360*/  LD.E.64 R4, [R28.64+0xf8] ;  /* 0x0000f8061c047980 */ /* 0x008ee2000c101b00 */
[----:B------:R-:W-:Y:S01]  /*0370*/  BSSY B1, `(.L_x_2538) ;  /* 0x0000012000017945 */ /* 0x000fe20003800000 */
[----:B-----5:R-:W-:Y:S01]  /*0380*/  IMAD.IADD R70, R3, 0x1, -R12 ;  /* 0x0000000103467824 */ /* 0x020fe200078e0a0c */
[----:B---3--:R-:W-:-:S04]  /*0390*/  ISETP.NE.U32.AND P1, PT, R4, RZ, PT ;  /* 0x000000ff0400720c */ /* 0x008fc80003f25070 */
[----:B------:R-:W-:-:S13]  /*03a0*/  ISETP.NE.AND.EX P1, PT, R5, RZ, PT, P1 ;  /* 0x000000ff0500720c */ /* 0x000fda0003f25310 */
[----:B------:R-:W-:Y:S05]  /*03b0*/  @!P1 BRA `(.L_x_2539) ;  /* 0x0000004000009947 */ /* 0x000fea0003800000 */
[----:B------:R-:W-:-:S05]  /*03c0*/  IMAD.WIDE R4, R238, 0x4, R4 ;  /* 0x00000004ee047825 */ /* 0x000fca00078e0204 */
[----:B------:R-:W3:Y:S02]  /*03d0*/  LD.E R53, [R4.64] ;  /* 0x0000000604357980 */ /* 0x000ee4000c101900 */
[----:B---3--:R-:W-:Y:S01]  /*03e0*/  IADD3 R53, R53, -R12, RZ ;  /* 0x8000000c35357210 */ /* 0x008fe20007ffe0ff */
[----:B------:R-:W-:Y:S05]  /*03f0*/  BRA `(.L_x_2540) ;  /* 0x0000009000007947 */ /* 0x000fea0003800000 */
.L_x_2539:
[----:B------:R-:W3:Y:S01]  /*0400*/  LD.E.64 R2, [R28.64+0x108] ;  /* 0x000108061c027980 */ /* 0x000ee2000c101b00 */
[----:B------:R-:W-:Y:S01]  /*0410*/  BSSY B0, `(.L_x_2541) ;  /* 0x0000006000007945 */ /* 0x000fe20003800000 */
[----:B------:R-:W-:Y:S01]  /*0420*/  IMAD.MOV.U32 R53, RZ, RZ, RZ ;  /* 0x000000ffff357224 */ /* 0x000fe200078e00ff */
[----:B---3--:R-:W-:-:S04]  /*0430*/  ISETP.NE.U32.AND P1, PT, R2, RZ, PT ;  /* 0x000000ff0200720c */ /* 0x008fc80003f25070 */
[----:B------:R-:W-:-:S13]  /*0440*/  ISETP.NE.AND.EX P1, PT, R3, RZ, PT, P1 ;  /* 0x000000ff0300720c */ /* 0x000fda0003f25310 */
[----:B------:R-:W-:Y:S05]  /*0450*/  @!P1 BRA `(.L_x_2542) ;  /* 0x0000001000009947 */ /* 0x000fea0003800000 */
[----:B------:R3:W5:Y:S02]  /*0460*/  LD.E R53, [R28.64+0xbc] ;  /* 0x0000bc061c357980 */ /* 0x000764000c101900 */
.L_x_2542:
[----:B------:R-:W-:Y:S05]  /*0470*/  BSYNC B0 ;  /* 0x0000000000007941 */ /* 0x000fea0003800000 */
.L_x_2541:
[----:B-----5:R-:W-:Y:S02]  /*0480*/  IADD3 R53, R70, R53, RZ ;  /* 0x0000003546357210 */ /* 0x020fe40007ffe0ff */
.L_x_2540:
[----:B------:R-:W-:Y:S05]  /*0490*/  BSYNC B1 ;  /* 0x0000000000017941 */ /* 0x000fea0003800000 */
.L_x_2538:
[----:B------:R-:W-:Y:S01]  /*04a0*/  IMAD.SHL.U32 R61, R239, 0x40, RZ ;  /* 0x00000040ef3d7824 */ /* 0x000fe200078e00ff */
[----:B------:R-:W-:Y:S01]  /*04b0*/  MOV R2, R236 ;  /* 0x000000ec00027202 */ /* 0x000fe20000000f00 */
[----:B------:R-:W-:-:S03]  /*04c0*/  IMAD.MOV.U32 R3, RZ, RZ, 0x0 ;  /* 0x00000000ff037424 */ /* 0x000fc600078e00ff */
[----:B------:R-:W-:-:S13]  /*04d0*/  ISETP.GT.AND P1, PT, R240, R61, PT ;  /* 0x0000003df000720c */ /* 0x000fda0003f24270 */
[----:B------:R-:W-:Y:S05]  /*04e0*/  @!P1 RET.REL.NODEC R2 `(_ZN5flash24flash_fwd_splitkv_kernelI23Flash_fwd_kernel_traitsILi256ELi64ELi64ELi4ELb0ELb0EN7cutlass10bfloat16_tE19Flash_kernel_traitsILi256ELi64ELi64ELi4ES3_EELb1ELb0ELb0ELb0ELb1ELb0ELb0ELb1EEEvNS_16Flash_fwd_paramsE) ;  /* 0xfffffb1002009950 */ /* 0x000fea0003c3ffff */
[----:B------:R-:W4:Y:S04]  /*04f0*/  LD.E R7, [R28.64+0xb8] ;  /* 0x0000b8061c077980 */ /* 0x000f28000c101900 */
[----:B------:R-:W5:Y:S01]  /*0500*/  LD.E R0, [R28.64+0x188] ;  /* 0x000188061c007980 */ /* 0x000f62000c101900 */
[----:B------:R-:W-:Y:S02]  /*0510*/  IADD3 R3, -R240, 0x7f, R61 ;  /* 0x0000007ff0037810 */ /* 0x000fe40007ffe13d */
[----:B------:R-:W-:-:S04]  /*0520*/  IADD3 R5, R53, 0x3f, RZ ;  /* 0x0000003f35057810 */ /* 0x000fc80007ffe0ff */
        /* <DEDUP_REMOVED lines=15> */
[----:B------:R-:W-:Y:S01]  /*0620*/  ISETP.NE.AND P0, PT, R242, -0x1, PT ;  /* 0xfffffffff200780c */ /* 0x000fe20003f05270 */
[----:B------:R-:W4:Y:S04]  /*0630*/  LD.E.64 R14, [R28.64+0x88] ;  /* 0x000088061c0e7980 */ /* 0x000f28000c101b00 */
[----:B---3--:R-:W3:Y:S04]  /*0640*/  LD.E.64 R6, [R28.64+0x90] ;  /* 0x000090061c067980 */ /* 0x008ee8000c101b00 */
[----:B--2---:R-:W2:Y:S04]  /*0650*/  LD.E R2, [R28.64+0x60] ;  /* 0x000060061c027980 */ /* 0x004ea8000c101900 */
[----:B------:R-:W2:Y:S04]  /*0660*/  @!P0 LD.E.64 R12, [R28.64+0x80] ;  /* 0x000080061c0c8980 */ /* 0x000ea8000c101b00 */
[----:B------:R-:W3:Y:S04]  /*0670*/  LD.E R0, [R28.64+0xb4] ;  /* 0x0000b4061c007980 */ /* 0x000ee8000c101900 */
[----:B------:R1:W5:Y:S04]  /*0680*/  LD.E.64 R10, [R28.64+0x70] ;  /* 0x000070061c0a7980 */ /* 0x000368000c101b00 */
[----:B------:R1:W5:Y:S01]  /*0690*/  LD.E.64 R18, [R28.64+0xa0] ;  /* 0x0000a0061c127980 */ /* 0x000362000c101b00 */
[----:B------:R-:W-:-:S04]  /*06a0*/  SHF.R.S32.HI R8, RZ, 0x1f, R55 ;  /* 0x0000001fff087819 */ /* 0x000fc80000011437 */
[----:B------:R-:W-:-:S04]  /*06b0*/  LEA.HI R8, R8, R55, RZ, 0x3 ;  /* 0x0000003708087211 */ /* 0x000fc800078f18ff */
[----:B------:R-:W-:-:S04]  /*06c0*/  LOP3.LUT R16, R8, 0x1ffffff8, RZ, 0xc0, !PT ;  /* 0x1ffffff808107812 */ /* 0x000fc800078ec0ff */
[----:B------:R-:W-:Y:S02]  /*06d0*/  IADD3 R5, -R16, R55, RZ ;  /* 0x0000003710057210 */ /* 0x000fe40007ffe1ff */
[----:B------:R-:W-:Y:S02]  /*06e0*/  @!P0 SHF.R.S32.HI R4, RZ, 0x1f, R238 ;  /* 0x0000001fff048819 */ /* 0x000fe400000114ee */
[----:B------:R-:W-:-:S04]  /*06f0*/  SHF.L.U32 R20, R5, 0x3, RZ ;  /* 0x0000000305147819 */ /* 0x000fc800000006ff */
[----:B------:R-:W-:Y:S02]  /*0700*/  SHF.R.S32.HI R21, RZ, 0x1f, R20 ;  /* 0x0000001fff157819 */ /* 0x000fe40000011414 */
[----:B------:R-:W-:Y:S01]  /*0710*/  IADD3 R240, -R61, R240, RZ ;  /* 0x000000f03df07210 */ /* 0x000fe20007ffe1ff */
[----:B------:R-:W-:Y:S01]  /*0720*/  BSSY B0, `(.L_x_2544) ;  /* 0x0000025000007945 */ /* 0x000fe20003800000 */
[-C--:B----4-:R-:W-:Y:S02]  /*0730*/  @P0 IMAD R3, R15, R242.reuse, RZ ;  /* 0x000000f20f030224 */ /* 0x090fe400078e02ff */
[----:B------:R-:W-:-:S04]  /*0740*/  @P0 IMAD.WIDE.U32 R16, R14, R242, RZ ;  /* 0x000000f20e100225 */ /* 0x000fc800078e00ff */
[----:B--2---:R-:W-:-:S04]  /*0750*/  @!P0 IMAD R9, R13, R238, RZ ;  /* 0x000000ee0d098224 */ /* 0x004fc800078e02ff */
[C---:B------:R-:W-:Y:S02]  /*0760*/  @!P0 IMAD R4, R12.reuse, R4, R9 ;  /* 0x000000040c048224 */ /* 0x040fe400078e0209 */
[----:B------:R-:W-:Y:S01]  /*0770*/  @!P0 IMAD.WIDE.U32 R12, R12, R238, RZ ;  /* 0x000000ee0c0c8225 */ /* 0x000fe200078e00ff */
[----:B------:R-:W-:-:S03]  /*0780*/  SHF.R.S32.HI R9, RZ, 0x1f, R61 ;  /* 0x0000001fff097819 */ /* 0x000fc6000001143d */
[----:B------:R-:W-:Y:S01]  /*0790*/  IMAD R5, R15, R61, RZ ;  /* 0x0000003d0f057224 */ /* 0x000fe200078e02ff */
[----:B------:R-:W-:Y:S01]  /*07a0*/  @!P0 MOV R16, R12 ;  /* 0x0000000c00108202 */ /* 0x000fe20000000f00 */
[----:B------:R-:W-:-:S04]  /*07b0*/  IMAD.WIDE.U32 R20, R61, R14, R20 ;  /* 0x0000000e3d147225 */ /* 0x000fc800078e0014 */
[----:B------:R-:W-:Y:S02]  /*07c0*/  @P0 IMAD.IADD R3, R17, 0x1, R3 ;  /* 0x0000000111030824 */ /* 0x000fe400078e0203 */
[----:B------:R-:W-:Y:S02]  /*07d0*/  IMAD R12, R14, R9, R5 ;  /* 0x000000090e0c7224 */ /* 0x000fe400078e0205 */
[----:B------:R-:W-:Y:S01]  /*07e0*/  @!P0 IMAD.IADD R3, R13, 0x1, R4 ;  /* 0x000000010d038824 */ /* 0x000fe200078e0204 */
[----:B------:R-:W-:Y:S02]  /*07f0*/  IADD3 R16, P0, R16, R20, RZ ;  /* 0x0000001410107210 */ /* 0x000fe40007f1e0ff */
[----:B------:R-:W-:Y:S02]  /*0800*/  SHF.R.S32.HI R5, RZ, 0x3, R8 ;  /* 0x00000003ff057819 */ /* 0x000fe40000011408 */
[----:B------:R-:W-:Y:S02]  /*0810*/  IADD3.X R17, R3, R21, R12, P0, !PT ;  /* 0x0000001503117210 */ /* 0x000fe400007fe40c */
[----:B------:R-:W-:Y:S01]  /*0820*/  ISETP.GE.AND P0, PT, R5, R240, PT ;  /* 0x000000f00500720c */ /* 0x000fe20003f06270 */
[----:B---3--:R-:W-:Y:S01]  /*0830*/  IMAD R3, R7, R237, RZ ;  /* 0x000000ed07037224 */ /* 0x008fe200078e02ff */
[--C-:B------:R-:W-:Y:S01]  /*0840*/  SHF.R.S32.HI R4, RZ, 0x1f, R237.reuse ;  /* 0x0000001fff047819 */ /* 0x100fe200000114ed */
[----:B------:R-:W-:-:S02]  /*0850*/  IMAD R2, R238, R2, R237 ;  /* 0x00000002ee027224 */ /* 0x000fc400078e02ed */
[----:B------:R-:W-:-:S04]  /*0860*/  IMAD.WIDE.U32 R16, R237, R6, R16 ;  /* 0x00000006ed107225 */ /* 0x000fc800078e0010 */
[----:B------:R-:W-:Y:S01]  /*0870*/  IMAD R3, R6, R4, R3 ;  /* 0x0000000406037224 */ /* 0x000fe200078e0203 */
[----:B------:R-:W-:Y:S01]  /*0880*/  SHF.R.S32.HI R7, RZ, 0x1f, R5 ;  /* 0x0000001fff077819 */ /* 0x000fe20000011405 */
[----:B------:R-:W-:Y:S02]  /*0890*/  IMAD R0, R0, R2, R61 ;  /* 0x0000000200007224 */ /* 0x000fe400078e023d */
[----:B------:R-:W-:Y:S01]  /*08a0*/  IMAD.IADD R25, R17, 0x1, R3 ;  /* 0x0000000111197824 */ /* 0x000fe200078e0203 */
[----:B------:R-:W-:Y:S05]  /*08b0*/  @P0 BRA `(.L_x_2545) ;  /* 0x000000b000000947 */ /* 0x000fea0003800000 */
[----:B-1----:R-:W-:Y:S01]  /*08c0*/  MOV R24, R16 ;  /* 0x0000001000187202 */ /* 0x002fe20000000f00 */
[----:B------:R-:W-:-:S04]  /*08d0*/  IMAD R2, R15, R5, RZ ;  /* 0x000000050f027224 */ /* 0x000fc800078e02ff */
[----:B------:R-:W-:-:S04]  /*08e0*/  IMAD.WIDE.U32 R8, R14, R5, R24 ;  /* 0x000000050e087225 */ /* 0x000fc800078e0018 */
[----:B------:R-:W-:-:S05]  /*08f0*/  IMAD R2, R14, R7, R2 ;  /* 0x000000070e027224 */ /* 0x000fca00078e0202 */
[----:B------:R-:W-:Y:S02]  /*0900*/  IADD3 R3, R9, R2, RZ ;  /* 0x0000000209037210 */ /* 0x000fe40007ffe0ff */
[----:B-----5:R-:W-:-:S04]  /*0910*/  LEA R2, P0, R8, R10, 0x1 ;  /* 0x0000000a08027211 */ /* 0x020fc800078008ff */
[----:B------:R-:W-:-:S05]  /*0920*/  LEA.HI.X R3, R8, R11, R3, 0x1, P0 ;  /* 0x0000000b08037211 */ /* 0x000fca00000f0c03 */
[----:B------:R1:W-:Y:S04]  /*0930*/  ST.E.128 [R2.64], RZ ;  /* 0x000000ff02007985 */ /* 0x0003e8000c101d06 */
[----:B------:R1:W-:Y:S04]  /*0940*/  ST.E.128 [R2.64+0x80], RZ ;  /* 0x000080ff02007985 */ /* 0x0003e8000c101d06 */
[----:B------:R1:W-:Y:S04]  /*0950*/  ST.E.128 [R2.64+0x100], RZ ;  /* 0x000100ff02007985 */ /* 0x0003e8000c101d06 */
[----:B------:R1:W-:Y:S02]  /*0960*/  ST.E.128 [R2.64+0x180], RZ ;  /* 0x000180ff02007985 */ /* 0x0003e4000c101d06 */
.L_x_2545:
[----:B-1----:R-:W-:Y:S05]  /*0970*/  BSYNC B0 ;  /* 0x0000000000007941 */ /* 0x002fea0003800000 */
.L_x_2544:
        /* <DEDUP_REMOVED lines=8> */
[----:B------:R-:W-:-:S04]  /*0a00*/  IMAD.WIDE.U32 R12, R14, R9, R12 ;  /* 0x000000090e0c7225 */ /* 0x000fc800078e000c */
[----:B------:R-:W-:Y:S01]  /*0a10*/  IMAD R3, R3, R14, RZ ;  /* 0x0000000e03037224 */ /* 0x000fe200078e02ff */
[----:B-----5:R-:W-:-:S03]  /*0a20*/  LEA R2, P0, R12, R10, 0x1 ;  /* 0x0000000a0c027211 */ /* 0x020fc600078008ff */
[----:B------:R-:W-:-:S05]  /*0a30*/  IMAD R3, R15, R9, R3 ;  /* 0x000000090f037224 */ /* 0x000fca00078e0203 */
[----:B------:R-:W-:-:S04]  /*0a40*/  IADD3 R3, R13, R3, RZ ;  /* 0x000000030d037210 */ /* 0x000fc80007ffe0ff */
[----:B------:R-:W-:-:S05]  /*0a50*/  LEA.HI.X R3, R12, R11, R3, 0x1, P0 ;  /* 0x0000000b0c037211 */ /* 0x000fca00000f0c03 */
[----:B------:R1:W-:Y:S04]  /*0a60*/  ST.E.128 [R2.64], RZ ;  /* 0x000000ff02007985 */ /* 0x0003e8000c101d06 */
[----:B------:R1:W-:Y:S04]  /*0a70*/  ST.E.128 [R2.64+0x80], RZ ;  /* 0x000080ff02007985 */ /* 0x0003e8000c101d06 */
[----:B------:R1:W-:Y:S04]  /*0a80*/  ST.E.128 [R2.64+0x100], RZ ;  /* 0x000100ff02007985 */ /* 0x0003e8000c101d06 */
[----:B------:R1:W-:Y:S02]  /*0a90*/  ST.E.128 [R2.64+0x180], RZ ;  /* 0x000180ff02007985 */ /* 0x0003e4000c101d06 */
.L_x_2547:
[----:B------:R-:W-:Y:S05]  /*0aa0*/  BSYNC B0 ;  /* 0x0000000000007941 */ /* 0x000fea0003800000 */
.L_x_2546:
[----:B------:R-:W-:Y:S01]  /*0ab0*/  IADD3 R21, R5, 0x20, RZ ;  /* 0x0000002005157810 */ /* 0x000fe20007ffe0ff */
[----:B------:R-:W-:Y:S03]  /*0ac0*/  BSSY B0, `(.L_x_2548) ;  /* 0x0000011000007945 */ /* 0x000fe60003800000 */
[----:B------:R-:W-:-:S13]  /*0ad0*/  ISETP.GE.AND P0, PT, R21, R240, PT ;  /* 0x000000f01500720c */ /* 0x000fda0003f06270 */
[----:B------:R-:W-:Y:S05]  /*0ae0*/  @P0 BRA `(.L_x_2549) ;  /* 0x000000e000000947 */ /* 0x000fea0003800000 */
[----:B------:R-:W-:Y:S01]  /*0af0*/  IADD3 R9, P0, R5, 0x20, RZ ;  /* 0x0000002005097810 */ /* 0x000fe20007f1e0ff */
[----:B------:R-:W-:Y:S01]  /*0b00*/  IMAD.MOV.U32 R12, RZ, RZ, R16 ;  /* 0x000000ffff0c7224 */ /* 0x000fe200078e0010 */
[----:B------:R-:W-:-:S03]  /*0b10*/  MOV R13, R25 ;  /* 0x00000019000d7202 */ /* 0x000fc60000000f00 */
[----:B-1----:R-:W-:Y:S02]  /*0b20*/  IMAD.X R3, RZ, RZ, R7, P0 ;  /* 0x000000ffff037224 */ /* 0x002fe400000e0607 */
        /* <DEDUP_REMOVED lines=10> */
.L_x_2549:
[----:B------:R-:W-:Y:S05]  /*0bd0*/  BSYNC B0 ;  /* 0x0000000000007941 */ /* 0x000fea0003800000 */
.L_x_2548:
[----:B------:R-:W-:Y:S01]  /*0be0*/  IADD3 R13, R5, 0x30, RZ ;  /* 0x00000030050d7810 */ /* 0x000fe20007ffe0ff */
[----:B------:R-:W-:Y:S03]  /*0bf0*/  BSSY B0, `(.L_x_2550) ;  /* 0x0000010000007945 */ /* 0x000fe60003800000 */
[----:B------:R-:W-:-:S13]  /*0c00*/  ISETP.GE.AND P0, PT, R13, R240, PT ;  /* 0x000000f00d00720c */ /* 0x000fda0003f06270 */
[----:B------:R-:W-:Y:S05]  /*0c10*/  @P0 BRA `(.L_x_2551) ;  /* 0x000000d000000947 */ /* 0x000fea0003800000 */
[----:B------:R-:W-:Y:S02]  /*0c20*/  IADD3 R9, P0, R5, 0x30, RZ ;  /* 0x0000003005097810 */ /* 0x000fe40007f1e0ff */
[----:B------:R-:W-:Y:S02]  /*0c30*/  MOV R17, R25 ;  /* 0x0000001900117202 */ /* 0x000fe40000000f00 */
[----:B-1----:R-:W-:-:S03]  /*0c40*/  IADD3.X R3, RZ, R7, RZ, P0, !PT ;  /* 0x00000007ff037210 */ /* 0x002fc600007fe4ff */
        /* <DEDUP_REMOVED lines=10> */
.L_x_2551:
[----:B------:R-:W-:Y:S05]  /*0cf0*/  BSYNC B0 ;  /* 0x0000000000007941 */ /* 0x000fea0003800000 */
.L_x_2550:
[----:B------:R-:W-:Y:S01]  /*0d00*/  LOP3.LUT P4, RZ, R55, 0x7, RZ, 0xc0, !PT ;  /* 0x0000000737ff7812 */ /* 0x000fe2000788c0ff */
[----:B------:R-:W-:-:S03]  /*0d10*/  IMAD.MOV.U32 R237, RZ, RZ, 0x0 ;  /* 0x00000000ffed7424 */ /* 0x000fc600078e00ff */
[-C--:B------:R-:W-:Y:S02]  /*0d20*/  ISETP.GE.OR P3, PT, R5, R240.reuse, P4 ;  /* 0x000000f00500720c */ /* 0x080fe40002766670 */
[-C--:B------:R-:W-:Y:S02]  /*0d30*/  ISETP.GE.OR P2, PT, R23, R240.reuse, P4 ;  /* 0x000000f01700720c */ /* 0x080fe40002746670 */
[-C--:B------:R-:W-:Y:S02]  /*0d40*/  ISETP.GE.OR P1, PT, R21, R240.reuse, P4 ;  /* 0x000000f01500720c */ /* 0x080fe40002726670 */
[C---:B------:R-:W-:Y:S02]  /*0d50*/  IADD3 R5, P0, R0.reuse, R5, RZ ;  /* 0x0000000500057210 */ /* 0x040fe40007f1e0ff */
[----:B------:R-:W-:Y:S02]  /*0d60*/  ISETP.GE.OR P4, PT, R13, R240, P4 ;  /* 0x000000f00d00720c */ /* 0x000fe40002786670 */
[----:B------:R-:W-:-:S02]  /*0d70*/  LEA.HI.X.SX32 R0, R0, R7, 0x1, P0 ;  /* 0x0000000700007211 */ /* 0x000fc400000f0eff */
[C---:B-1---5:R-:W-:Y:S01]  /*0d80*/  LEA R2, P0, R5.reuse, R18, 0x2 ;  /* 0x0000001205027211 */ /* 0x062fe200078010ff */
[----:B------:R-:W-:Y:S02]  /*0d90*/  @!P3 IMAD.MOV.U32 R9, RZ, RZ, 0x7f800000 ;  /* 0x7f800000ff09b424 */ /* 0x000fe400078e00ff */
[----:B------:R-:W-:Y:S01]  /*0da0*/  @!P2 IMAD.MOV.U32 R7, RZ, RZ, 0x7f800000 ;  /* 0x7f800000ff07a424 */ /* 0x000fe200078e00ff */
[----:B------:R-:W-:Y:S01]  /*0db0*/  LEA.HI.X R3, R5, R19, R0, 0x2, P0 ;  /* 0x0000001305037211 */ /* 0x000fe200000f1400 */
[----:B------:R-:W-:-:S04]  /*0dc0*/  @!P1 IMAD.MOV.U32 R5, RZ, RZ, 0x7f800000 ;  /* 0x7f800000ff059424 */ /* 0x000fc800078e00ff */
[----:B------:R1:W-:Y:S04]  /*0dd0*/  @!P3 ST.E [R2.64], R9 ;  /* 0x000000090200b985 */ /* 0x0003e8000c101906 */
[----:B------:R1:W-:Y:S04]  /*0de0*/  @!P2 ST.E [R2.64+0x40], R7 ;  /* 0x000040070200a985 */ /* 0x0003e8000c101906 */
[----:B------:R1:W-:Y:S01]  /*0df0*/  @!P1 ST.E [R2.64+0x80], R5 ;  /* 0x0000800502009985 */ /* 0x0003e2000c101906 */
[----:B------:R-:W-:Y:S05]  /*0e00*/  @P4 RET.REL.NODEC R236 `(_ZN5flash24flash_fwd_splitkv_kernelI23Flash_fwd_kernel_traitsILi256ELi64ELi64ELi4ELb0ELb0EN7cutlass10bfloat16_tE19Flash_kernel_traitsILi256ELi64ELi64ELi4ES3_EELb1ELb0ELb0ELb0ELb1ELb0ELb0ELb1EEEvNS_16Flash_fwd_paramsE) ;  /* 0xfffff1f0ec004950 */ /* 0x000fea0003c3ffff */
[----:B-1----:R-:W-:Y:S02]  /*0e10*/  MOV R5, 0x7f800000 ;  /* 0x7f80000000057802 */ /* 0x002fe40000000f00 */
[----:B------:R-:W-:-:S03]  /*0e20*/  MOV R237, 0x0 ;  /* 0x0000000000ed7802 */ /* 0x000fc60000000f00 */
[----:B------:R1:W-:Y:S01]  /*0e30*/  ST.E [R2.64+0xc0], R5 ;  /* 0x0000c00502007985 */ /* 0x0003e2000c101906 */
[----:B------:R-:W-:Y:S05]  /*0e40*/  RET.REL.NODEC R236 `(_ZN5flash24flash_fwd_splitkv_kernelI23Flash_fwd_kernel_traitsILi256ELi64ELi64ELi4ELb0ELb0EN7cutlass10bfloat16_tE19Flash_kernel_traitsILi256ELi64ELi64ELi4ES3_EELb1ELb0ELb0ELb0ELb1ELb0ELb0ELb1EEEvNS_16Flash_fwd_paramsE) ;  /* 0xfffff1b0ec007950 */ /* 0x000fea0003c3ffff */
.L_x_2543:
[----:B------:R-:W4:Y:S04]  /*0e50*/  LD.E.64 R6, [R28.64+0x160] ;  /* 0x000160061c067980 */ /* 0x000f28000c101b00 */
[----:B---3--:R-:W3:Y:S01]  /*0e60*/  LD.E.64 R8, [R28.64+0x158] ;  /* 0x000158061c087980 */ /* 0x008ee2000c101b00 */
[----:B----4-:R-:W-:-:S04]  /*0e70*/  ISETP.NE.U32.AND P2, PT, R6, RZ, PT ;  /* 0x000000ff0600720c */ /* 0x010fc80003f45070 */
[----:B------:R-:W-:-:S13]  /*0e80*/  ISETP.NE.AND.EX P2, PT, R7, RZ, PT, P2 ;  /* 0x000000ff0700720c */ /* 0x000fda0003f45320 */
[----:B------:R-:W4:Y:S01]  /*0e90*/  @P2 LD.E.64 R4, [R28.64+0x168] ;  /* 0x000168061c042980 */ /* 0x000f22000c101b00 */
[----:B---3--:R-:W-:Y:S01]  /*0ea0*/  ISETP.NE.U32.AND P1, PT, R8, RZ, PT ;  /* 0x000000ff0800720c */ /* 0x008fe20003f25070 */
        /* <DEDUP_REMOVED lines=16> */
[----:B---3--:R-:W3:Y:S04]  /*0fb0*/  LD.E R6, [R28.64+0x170] ;  /* 0x000170061c067980 */ /* 0x008ee8000c101900 */
        /* <DEDUP_REMOVED lines=61> */
[----:B------:R-:W-:Y:S02]  /*1390*/  @!P1 IMAD.MOV R4, RZ, RZ, -R4 ;  /* 0x000000ffff049224 */ /* 0x000fe400078e0a04 */
[----:B------:R-:W-:-:S05]  /*13a0*/  @!P2 LOP3.LUT R4, RZ, R8, RZ, 0x33, !PT ;  /* 0x00000008ff04a212 */ /* 0x000fca00078e33ff */
[----:B------:R-:W-:Y:S01]  /*13b0*/  IMAD R8, R13, R4, RZ ;  /* 0x000000040d087224 */ /* 0x000fe200078e02ff */
[----:B---3--:R-:W-:Y:S01]  /*13c0*/  SHF.R.S32.HI R0, RZ, 0x1f, R2 ;  /* 0x0000001fff007819 */ /* 0x008fe20000011402 */
[-C--:B------:R-:W-:Y:S02]  /*13d0*/  IMAD R3, R17, R2.reuse, RZ ;  /* 0x0000000211037224 */ /* 0x080fe400078e02ff */
[----:B------:R-:W-:-:S04]  /*13e0*/  IMAD.WIDE.U32 R14, R16, R2, RZ ;  /* 0x00000002100e7225 */ /* 0x000fc800078e00ff */
[----:B------:R-:W-:-:S05]  /*13f0*/  IMAD R3, R16, R0, R3 ;  /* 0x0000000010037224 */ /* 0x000fca00078e0203 */
[----:B------:R-:W-:-:S05]  /*1400*/  IADD3 R15, R15, R3, RZ ;  /* 0x000000030f0f7210 */ /* 0x000fca0007ffe0ff */
[----:B------:R-:W-:-:S04]  /*1410*/  IMAD.WIDE.U32 R14, R6, R168, R14 ;  /* 0x000000a8060e7225 */ /* 0x000fc800078e000e */
[-C--:B------:R-:W-:Y:S01]  /*1420*/  IMAD R3, R11, R2.reuse, RZ ;  /* 0x000000020b037224 */ /* 0x080fe200078e02ff */
[----:B------:R-:W-:Y:S02]  /*1430*/  IADD3 R15, R15, R9, RZ ;  /* 0x000000090f0f7210 */ /* 0x000fe40007ffe0ff */
[----:B------:R-:W-:Y:S01]  /*1440*/  SHF.R.S32.HI R11, RZ, 0x1f, R4 ;  /* 0x0000001fff0b7819 */ /* 0x000fe20000011404 */
[----:B------:R-:W-:-:S04]  /*1450*/  IMAD.WIDE.U32 R16, R10, R2, RZ ;  /* 0x000000020a107225 */ /* 0x000fc800078e00ff */
[----:B------:R-:W-:Y:S02]  /*1460*/  IMAD R3, R10, R0, R3 ;  /* 0x000000000a037224 */ /* 0x000fe400078e0203 */
[----:B------:R-:W-:-:S04]  /*1470*/  IMAD.WIDE.U32 R14, R4, R12, R14 ;  /* 0x0000000c040e7225 */ /* 0x000fc800078e000e */
[----:B------:R-:W-:Y:S01]  /*1480*/  IMAD R8, R12, R11, R8 ;  /* 0x0000000b0c087224 */ /* 0x000fe200078e0208 */
[----:B------:R-:W-:Y:S01]  /*1490*/  IADD3 R13, R17, R3, RZ ;  /* 0x00000003110d7210 */ /* 0x000fe20007ffe0ff */
[----:B------:R-:W-:Y:S01]  /*14a0*/  IMAD.MOV.U32 R10, RZ, RZ, R16 ;  /* 0x000000ffff0a7224 */ /* 0x000fe200078e0010 */
[----:B------:R-:W-:Y:S01]  /*14b0*/  MOV R2, R14 ;  /* 0x0000000e00027202 */ /* 0x000fe20000000f00 */
[----:B------:R-:W-:Y:S01]  /*14c0*/  IMAD.IADD R3, R15, 0x1, R8 ;  /* 0x000000010f037824 */ /* 0x000fe200078e0208 */
[----:B------:R-:W-:Y:S05]  /*14d0*/  BRA `(.L_x_2554) ;  /* 0x0000052000007947 */ /* 0x000fea0003800000 */
.L_x_2553:
[----:B---3--:R-:W3:Y:S01]  /*14e0*/  LD.E R4, [R28.64+0x68] ;  /* 0x000068061c047980 */ /* 0x008ee2000c101900 */
        /* <DEDUP_REMOVED lines=27> */
[----:B------:R-:W-:Y:S01]  /*16a0*/  @!P1 IMAD.IADD R0, R0, 0x1, -R3 ;  /* 0x0000000100009824 */ /* 0x000fe200078e0a03 */
[----:B------:R-:W-:Y:S01]  /*16b0*/  @!P4 IADD3 R21, R21, R5, RZ ;  /* 0x000000051515c210 */ /* 0x000fe20007ffe0ff */
[----:B------:R-:W-:Y:S02]  /*16c0*/  @P4 IMAD.IADD R7, R12, 0x1, R13 ;  /* 0x000000010c074824 */ /* 0x000fe400078e020d */
[----:B--2---:R-:W-:Y:S01]  /*16d0*/  @!P4 IMAD R5, R19, R11, RZ ;  /* 0x0000000b1305c224 */ /* 0x004fe200078e02ff */
[----:B------:R-:W-:Y:S01]  /*16e0*/  ISETP.GE.U32.AND P3, PT, R0, R3, PT ;  /* 0x000000030000720c */ /* 0x000fe20003f66070 */
[----:B------:R-:W-:Y:S01]  /*16f0*/  @P4 IMAD.WIDE.U32 R22, R168, R7, RZ ;  /* 0x00000007a8164225 */ /* 0x000fe200078e00ff */
[----:B------:R-:W-:-:S03]  /*1700*/  LOP3.LUT R0, R237, R4, RZ, 0x3c, !PT ;  /* 0x00000004ed007212 */ /* 0x000fc600078e3cff */
[C---:B------:R-:W-:Y:S02]  /*1710*/  @!P4 IMAD R5, R18.reuse, R6, R5 ;  /* 0x000000061205c224 */ /* 0x040fe400078e0205 */
[----:B------:R-:W-:Y:S02]  /*1720*/  @P4 IMAD R9, R169, R7, RZ ;  /* 0x00000007a9094224 */ /* 0x000fe400078e02ff */
[----:B------:R-:W-:Y:S01]  /*1730*/  @!P4 IMAD.WIDE.U32 R18, R18, R11, R20 ;  /* 0x0000000b1212c225 */ /* 0x000fe200078e0014 */
[----:B------:R-:W-:Y:S02]  /*1740*/  @P4 MOV R10, R22 ;  /* 0x00000016000a4202 */ /* 0x000fe40000000f00 */
[----:B------:R-:W-:Y:S01]  /*1750*/  @!P4 SHF.R.S32.HI R3, RZ, 0x1f, R12 ;  /* 0x0000001fff03c819 */ /* 0x000fe2000001140c */
[----:B------:R-:W-:Y:S01]  /*1760*/  @P4 IMAD.IADD R9, R23, 0x1, R9 ;  /* 0x0000000117094824 */ /* 0x000fe200078e0209 */
[----:B------:R-:W-:Y:S01]  /*1770*/  ISETP.GE.AND P2, PT, R0, RZ, PT ;  /* 0x000000ff0000720c */ /* 0x000fe20003f46270 */
[----:B------:R-:W-:Y:S01]  /*1780*/  @!P4 IMAD.MOV.U32 R10, RZ, RZ, R18 ;  /* 0x000000ffff0ac224 */ /* 0x000fe200078e0012 */
[----:B------:R-:W-:Y:S01]  /*1790*/  @!P1 IADD3 R2, R2, 0x1, RZ ;  /* 0x0000000102029810 */ /* 0x000fe20007ffe0ff */
[----:B------:R-:W-:Y:S01]  /*17a0*/  @!P4 IMAD R6, R171, R12, RZ ;  /* 0x0000000cab06c224 */ /* 0x000fe200078e02ff */
[----:B------:R-:W-:-:S02]  /*17b0*/  @!P4 IADD3 R9, R19, R5, RZ ;  /* 0x000000051309c210 */ /* 0x000fc40007ffe0ff */
[----:B------:R-:W-:Y:S02]  /*17c0*/  ISETP.NE.AND P1, PT, R4, RZ, PT ;  /* 0x000000ff0400720c */ /* 0x000fe40003f25270 */
[----:B------:R-:W-:Y:S01]  /*17d0*/  LEA R5, R165, 0xffffffc0, 0x6 ;  /* 0xffffffc0a5057811 */ /* 0x000fe200078e30ff */
[----:B------:R-:W-:Y:S01]  /*17e0*/  @!P4 IMAD R3, R3, R170, R6 ;  /* 0x000000aa0303c224 */ /* 0x000fe200078e0206 */
[----:B------:R-:W-:Y:S01]  /*17f0*/  @P3 IADD3 R2, R2, 0x1, RZ ;  /* 0x0000000102023810 */ /* 0x000fe20007ffe0ff */
[----:B------:R-:W-:Y:S01]  /*1800*/  @!P4 IMAD.WIDE.U32 R18, R170, R12, RZ ;  /* 0x0000000caa12c225 */ /* 0x000fe200078e00ff */
[----:B------:R-:W-:Y:S02]  /*1810*/  SHF.R.S32.HI R7, RZ, 0x1f, R5 ;  /* 0x0000001fff077819 */ /* 0x000fe40000011405 */
[----:B------:R-:W-:Y:S01]  /*1820*/  MOV R20, R10 ;  /* 0x0000000a00147202 */ /* 0x000fe20000000f00 */
[----:B------:R-:W-:Y:S02]  /*1830*/  IMAD R8, R169, R5, RZ ;  /* 0x00000005a9087224 */ /* 0x000fe400078e02ff */
[----:B------:R-:W-:Y:S01]  /*1840*/  IMAD.MOV.U32 R21, RZ, RZ, R9 ;  /* 0x000000ffff157224 */ /* 0x000fe200078e0009 */
[----:B------:R-:W-:Y:S01]  /*1850*/  @!P4 IADD3 R19, R19, R3, RZ ;  /* 0x000000031313c210 */ /* 0x000fe20007ffe0ff */
[----:B------:R-:W-:Y:S01]  /*1860*/  IMAD.MOV.U32 R0, RZ, RZ, R2 ;  /* 0x000000ffff007224 */ /* 0x000fe200078e0002 */
[----:B------:R-:W-:Y:S01]  /*1870*/  @!P4 SHF.R.S32.HI R3, RZ, 0x1f, R11 ;  /* 0x0000001fff03c819 */ /* 0x000fe2000001140b */
[----:B------:R-:W-:-:S02]  /*1880*/  IMAD R8, R7, R168, R8 ;  /* 0x000000a807087224 */ /* 0x000fc400078e0208 */
[----:B------:R-:W-:Y:S01]  /*1890*/  IMAD.WIDE.U32 R20, R168, R5, R20 ;  /* 0x00000005a8147225 */ /* 0x000fe200078e0014 */
[----:B------:R-:W-:-:S03]  /*18a0*/  @P4 IADD3 R12, R12, R13, RZ ;  /* 0x0000000d0c0c4210 */ /* 0x000fc60007ffe0ff */
[----:B------:R-:W-:Y:S02]  /*18b0*/  @!P4 IMAD R2, R17, R11, RZ ;  /* 0x0000000b1102c224 */ /* 0x000fe400078e02ff */
[----:B------:R-:W-:Y:S01]  /*18c0*/  @!P2 IMAD.MOV R0, RZ, RZ, -R0 ;  /* 0x000000ffff00a224 */ /* 0x000fe200078e0a00 */
[----:B------:R-:W-:Y:S01]  /*18d0*/  @!P1 LOP3.LUT R0, RZ, R4, RZ, 0x33, !PT ;  /* 0x00000004ff009212 */ /* 0x000fe200078e33ff */
[C---:B------:R-:W-:Y:S01]  /*18e0*/  @!P4 IMAD R2, R16.reuse, R3, R2 ;  /* 0x000000031002c224 */ /* 0x040fe200078e0202 */
[----:B------:R-:W-:Y:S01]  /*18f0*/  IADD3 R9, R21, R8, RZ ;  /* 0x0000000815097210 */ /* 0x000fe20007ffe0ff */
[----:B------:R-:W-:Y:S01]  /*1900*/  @!P4 IMAD.WIDE.U32 R16, R16, R11, R18 ;  /* 0x0000000b1010c225 */ /* 0x000fe200078e0012 */
[----:B------:R-:W-:Y:S02]  /*1910*/  MOV R8, R20 ;  /* 0x0000001400087202 */ /* 0x000fe40000000f00 */
[----:B------:R-:W-:Y:S01]  /*1920*/  SHF.R.S32.HI R11, RZ, 0x1f, R0 ;  /* 0x0000001fff0b7819 */ /* 0x000fe20000011400 */
[----:B------:R-:W-:-:S02]  /*1930*/  IMAD R3, R15, R0, RZ ;  /* 0x000000000f037224 */ /* 0x000fc400078e02ff */
[-C--:B------:R-:W-:Y:S02]  /*1940*/  @P4 IMAD R13, R171, R12.reuse, RZ ;  /* 0x0000000cab0d4224 */ /* 0x080fe400078e02ff */
        /* <DEDUP_REMOVED lines=11> */
.L_x_2554:
[----:B-1----:R-:W-:Y:S05]  /*1a00*/  BSYNC B0 ;  /* 0x0000000000007941 */ /* 0x002fea0003800000 */
.L_x_2552:
[----:B------:R-:W-:Y:S01]  /*1a10*/  ISETP.NE.AND P1, PT, R242, -0x1, PT ;  /* 0xfffffffff200780c */ /* 0x000fe20003f25270 */
[----:B------:R-:W2:Y:S04]  /*1a20*/  LD.E.64 R152, [R28.64+0x30] ;  /* 0x000030061c987980 */ /* 0x000ea8000c101b00 */
[----:B------:R-:W3:Y:S04]  /*1a30*/  LD.E.64 R20, [R28.64+0x48] ;  /* 0x000048061c147980 */ /* 0x000ee8000c101b00 */
[----:B------:R-:W4:Y:S04]  /*1a40*/  LD.E.64 R16, [R28.64+0x8] ;  /* 0x000008061c107980 */ /* 0x000f28000c101b00 */
[----:B------:R-:W3:Y:S04]  /*1a50*/  @!P1 LD.E.64 R14, [R28.64+0x18] ;  /* 0x000018061c0e9980 */ /* 0x000ee8000c101b00 */
[----:B------:R-:W4:Y:S04]  /*1a60*/  LD.E.64 R8, [R28.64+0x10] ;  /* 0x000010061c087980 */ /* 0x000f28000c101b00 */
[----:B------:R1:W5:Y:S04]  /*1a70*/  @P0 LD.E R12, [R30.64] ;  /* 0x000000061e0c0980 */ /* 0x000368000c101900 */
[----:B------:R1:W5:Y:S01]  /*1a80*/  LD.E.64 R154, [R28.64] ;  /* 0x000000061c9a7980 */ /* 0x000362000c101b00 */
[----:B------:R-:W-:-:S04]  /*1a90*/  SHF.R.S32.HI R0, RZ, 0x1f, R55 ;  /* 0x0000001fff007819 */ /* 0x000fc80000011437 */
[----:B------:R-:W-:-:S04]  /*1aa0*/  LEA.HI R146, R0, R55, RZ, 0x3 ;  /* 0x0000003700927211 */ /* 0x000fc800078f18ff */
[----:B------:R-:W-:-:S05]  /*1ab0*/  LOP3.LUT R62, R146, 0xfffffff8, RZ, 0xc0, !PT ;  /* 0xfffffff8923e7812 */ /* 0x000fca00078ec0ff */
[----:B------:R-:W-:-:S04]  /*1ac0*/  IMAD.IADD R62, R55, 0x1, -R62 ;  /* 0x00000001373e7824 */ /* 0x000fc800078e0a3e */
[----:B------:R-:W-:-:S05]  /*1ad0*/  IMAD.SHL.U32 R24, R62, 0x8, RZ ;  /* 0x000000083e187824 */ /* 0x000fca00078e00ff */
[----:B------:R-:W-:Y:S02]  /*1ae0*/  IADD3 R18, P2, R24, R10, RZ ;  /* 0x0000000a18127210 */ /* 0x000fe40007f5e0ff */
[----:B------:R-:W-:Y:S01]  /*1af0*/  SHF.R.S32.HI R25, RZ, 0x1f, R24 ;  /* 0x0000001fff197819 */ /* 0x000fe20000011418 */
[----:B------:R-:W-:Y:S01]  /*1b00*/  IMAD R22, R7, R170, RZ ;  /* 0x000000aa07167224 */ /* 0x000fe200078e02ff */
[----:B------:R-:W-:Y:S02]  /*1b10*/  LEA.HI R69, R0, R55, RZ, 0x4 ;  /* 0x0000003700457211 */ /* 0x000fe400078f20ff */
[----:B------:R-:W-:Y:S01]  /*1b20*/  IADD3.X R19, R25, R13, RZ, P2, !PT ;  /* 0x0000000d19137210 */ /* 0x000fe200017fe4ff */
[----:B------:R-:W-:Y:S01]  /*1b30*/  IMAD R22, R6, R171, R22 ;  /* 0x000000ab06167224 */ /* 0x000fe200078e0216 */
[----:B------:R-:W-:-:S03]  /*1b40*/  LOP3.LUT R10, R69, 0xfffffff0, RZ, 0xc0, !PT ;  /* 0xfffffff0450a7812 */ /* 0x000fc600078ec0ff */
[----:B------:R-:W-:Y:S01]  /*1b50*/  IMAD.WIDE.U32 R18, R6, R170, R18 ;  /* 0x000000aa06127225 */ /* 0x000fe200078e0012 */
[----:B------:R-:W-:-:S03]  /*1b60*/  SHF.R.S32.HI R71, RZ, 0x1f, R238 ;  /* 0x0000001fff477819 */ /* 0x000fc600000114ee */
[----:B------:R-:W-:Y:S01]  /*1b70*/  IMAD.IADD R23, R19, 0x1, R22 ;  /* 0x0000000113177824 */ /* 0x000fe200078e0216 */
[----:B------:R-:W-:Y:S02]  /*1b80*/  IADD3 R19, -R10, R55, RZ ;  /* 0x000000370a137210 */ /* 0x000fe40007ffe1ff */
[----:B------:R-:W-:-:S05]  /*1b90*/  SHF.R.S32.HI R146, RZ, 0x3, R146 ;  /* 0x00000003ff927819 */ /* 0x000fca0000011492 */
[----:B------:R-:W-:-:S05]  /*1ba0*/  IMAD.SHL.U32 R7, R146, 0x40, RZ ;  /* 0x0000004092077824 */ /* 0x000fca00078e00ff */
[----:B------:R-:W-:-:S04]  /*1bb0*/  LOP3.LUT R7, R7, 0x1c0, RZ, 0xc0, !PT ;  /* 0x000001c007077812 */ /* 0x000fc800078ec0ff */
[----:B------:R-:W-:Y:S02]  /*1bc0*/  LOP3.LUT R142, R7, 0x38, R24, 0xf8, !PT ;  /* 0x00000038078e7812 */ /* 0x000fe400078ef818 */
[----:B------:R-:W-:Y:S02]  /*1bd0*/  SHF.R.U32.HI R13, RZ, 0x3, R7 ;  /* 0x00000003ff0d7819 */ /* 0x000fe40000011607 */
[----:B------:R-:W-:Y:S01]  /*1be0*/  LEA.HI R7, R0, R55, RZ, 0x6 ;  /* 0x0000003700077211 */ /* 0x000fe200078f30ff */
[----:B------:R-:W-:Y:S01]  /*1bf0*/  IMAD.MOV.U32 R22, RZ, RZ, R18 ;  /* 0x000000ffff167224 */ /* 0x000fe200078e0012 */
[----:B------:R-:W-:Y:S01]  /*1c00*/  LOP3.LUT R142, R142, R13, RZ, 0x3c, !PT ;  /* 0x0000000d8e8e7212 */ /* 0x000fe200078e3cff */
[----:B------:R-:W-:Y:S02]  /*1c10*/  IMAD R18, R27, R4, RZ ;  /* 0x000000041b127224 */ /* 0x000fe400078e02ff */
[----:B------:R-:W-:Y:S01]  /*1c20*/  IMAD.SHL.U32 R7, R7, 0x8, RZ ;  /* 0x0000000807077824 */ /* 0x000fe200078e00ff */
[----:B------:R-:W-:Y:S01]  /*1c30*/  SHF.R.S32.HI R147, RZ, 0x1f, R146 ;  /* 0x0000001fff937819 */ /* 0x000fe20000011492 */
[----:B------:R-:W-:-:S03]  /*1c40*/  IMAD.WIDE.U32 R22, R4, R26, R22 ;  /* 0x0000001a04167225 */ /* 0x000fc600078e0016 */
[----:B------:R-:W-:Y:S01]  /*1c50*/  LOP3.LUT R142, R142, 0xfffffe00, R7, 0xf8, !PT ;  /* 0xfffffe008e8e7812 */ /* 0x000fe200078ef807 */
[----:B------:R-:W-:Y:S02]  /*1c60*/  IMAD R7, R11, R26, R18 ;  /* 0x0000001a0b077224 */ /* 0x000fe400078e0212 */
[----:B------:R-:W-:-:S04]  /*1c70*/  IMAD R235, R169, R146, RZ ;  /* 0x00000092a9eb7224 */ /* 0x000fc800078e02ff */
[----:B------:R-:W-:Y:S01]  /*1c80*/  IMAD R235, R147, R168, R235 ;  /* 0x000000a893eb7224 */ /* 0x000fe200078e02eb */
[----:B------:R-:W-:Y:S01]  /*1c90*/  LEA.HI R60, R0, R55, RZ, 0x5 ;  /* 0x00000037003c7211 */ /* 0x000fe200078f28ff */
[----:B------:R-:W-:Y:S02]  /*1ca0*/  IMAD.MOV.U32 R54, RZ, RZ, 0x10 ;  /* 0x00000010ff367424 */ /* 0x000fe400078e00ff */
[----:B------:R-:W-:Y:S01]  /*1cb0*/  IMAD.MOV.U32 R52, RZ, RZ, 0x20 ;  /* 0x00000020ff347424 */ /* 0x000fe200078e00ff */
[----:B------:R-:W-:Y:S01]  /*1cc0*/  SHF.L.U64.HI R67, R168, 0x4, R169 ;  /* 0x00000004a8437819 */ /* 0x000fe200000102a9 */
[----:B------:R-:W-:Y:S01]  /*1cd0*/  IMAD.SHL.U32 R63, R170, 0x10, RZ ;  /* 0x00000010aa3f7824 */ /* 0x000fe200078e00ff */
[----:B------:R-:W-:Y:S02]  /*1ce0*/  SHF.L.U32 R66, R168, 0x4, RZ ;  /* 0x00000004a8427819 */ /* 0x000fe400000006ff */
[----:B------:R-:W-:Y:S02]  /*1cf0*/  SHF.L.U64.HI R64, R170, 0x4, R171 ;  /* 0x00000004aa407819 */ /* 0x000fe400000102ab */
[----:B------:R-:W-:-:S02]  /*1d00*/  SHF.R.S32.HI R60, RZ, 0x5, R60 ;  /* 0x00000005ff3c7819 */ /* 0x000fc4000001143c */
[----:B------:R-:W-:Y:S01]  /*1d10*/  SHF.L.U32 R72, R62, 0x2, RZ ;  /* 0x000000023e487819 */ /* 0x000fe200000006ff */
[----:B--2---:R-:W-:-:S04]  /*1d20*/  @P1 IMAD.WIDE.U32 R32, R152, R242, RZ ;  /* 0x000000f298201225 */ /* 0x004fc800078e00ff */
[----:B------:R-:W-:Y:S02]  /*1d30*/  @P1 IMAD.MOV.U32 R10, RZ, RZ, R32 ;  /* 0x000000ffff0a1224 */ /* 0x000fe400078e0020 */
[-C--:B---3--:R-:W-:Y:S02]  /*1d40*/  @!P1 IMAD R6, R15, R238.reuse, RZ ;  /* 0x000000ee0f069224 */ /* 0x088fe400078e02ff */
[----:B-1----:R-:W-:-:S04]  /*1d50*/  @!P1 IMAD.WIDE.U32 R30, R14, R238, RZ ;  /* 0x000000ee0e1e9225 */ /* 0x002fc800078e00ff */
[----:B------:R-:W-:Y:S01]  /*1d60*/  @!P1 IMAD R6, R14, R71, R6 ;  /* 0x000000470e069224 */ /* 0x000fe200078e0206 */
[----:B------:R-:W-:Y:S01]  /*1d70*/  SHF.R.S32.HI R14, RZ, 0x1f, R19 ;  /* 0x0000001fff0e7819 */ /* 0x000fe20000011413 */
[----:B------:R-:W-:Y:S02]  /*1d80*/  @P1 IMAD R15, R153, R242, RZ ;  /* 0x000000f2990f1224 */ /* 0x000fe400078e02ff */
[----:B------:R-:W-:Y:S01]  /*1d90*/  @!P1 IMAD.MOV.U32 R10, RZ, RZ, R30 ;  /* 0x000000ffff0a9224 */ /* 0x000fe200078e001e */
[----:B------:R-:W-:Y:S01]  /*1da0*/  LEA.HI R65, R14, R19, RZ, 0x3 ;  /* 0x000000130e417211 */ /* 0x000fe200078f18ff */
[----:B------:R-:W-:Y:S01]  /*1db0*/  @P1 IMAD.IADD R15, R33, 0x1, R15 ;  /* 0x00000001210f1824 */ /* 0x000fe200078e020f */
[----:B------:R-:W-:Y:S02]  /*1dc0*/  @!P1 IADD3 R15, R31, R6, RZ ;  /* 0x000000061f0f9210 */ /* 0x000fe40007ffe0ff */
[----:B------:R-:W-:-:S05]  /*1dd0*/  IADD3 R14, P2, R24, R10, RZ ;  /* 0x0000000a180e7210 */ /* 0x000fca0007f5e0ff */
[----:B------:R-:W-:-:S04]  /*1de0*/  IMAD.X R15, R25, 0x1, R15, P2 ;  /* 0x00000001190f7824 */ /* 0x000fc800010e060f */
[----:B------:R-:W-:Y:S01]  /*1df0*/  IMAD.WIDE.U32 R148, R237, R20, R14 ;  /* 0x00000014ed947225 */ /* 0x000fe200078e000e */
[----:B------:R-:W-:Y:S02]  /*1e00*/  IADD3 R14, P1, R24, R2, RZ ;  /* 0x00000002180e7210 */ /* 0x000fe40007f3e0ff */
[----:B------:R-:W-:Y:S01]  /*1e10*/  SHF.R.S32.HI R6, RZ, 0x1f, R237 ;  /* 0x0000001fff067819 */ /* 0x000fe200000114ed */
[----:B------:R-:W-:Y:S02]  /*1e20*/  IMAD R13, R21, R237, RZ ;  /* 0x000000ed150d7224 */ /* 0x000fe400078e02ff */
[----:B------:R-:W-:Y:S02]  /*1e30*/  IMAD.X R15, R25, 0x1, R3, P1 ;  /* 0x00000001190f7824 */ /* 0x000fe400008e0603 */
[----:B------:R-:W-:Y:S02]  /*1e40*/  IMAD R3, R171, R146, RZ ;  /* 0x00000092ab037224 */ /* 0x000fe400078e02ff */
[----:B------:R-:W-:Y:S01]  /*1e50*/  IMAD R6, R20, R6, R13 ;  /* 0x0000000614067224 */ /* 0x000fe200078e020d */
[----:B------:R-:W-:Y:S01]  /*1e60*/  MOV R20, R22 ;  /* 0x0000001600147202 */ /* 0x000fe20000000f00 */
[----:B------:R-:W-:Y:S01]  /*1e70*/  IMAD R2, R147, R170, R3 ;  /* 0x000000aa93027224 */ /* 0x000fe200078e0203 */
[----:B------:R-:W-:Y:S01]  /*1e80*/  SHF.R.S32.HI R3, RZ, 0x1f, R70 ;  /* 0x0000001fff037819 */ /* 0x000fe20000011446 */
[----:B------:R-:W-:Y:S01]  /*1e90*/  IMAD.IADD R21, R23, 0x1, R7 ;  /* 0x0000000117157824 */ /* 0x000fe200078e0207 */
[----:B------:R-:W-:Y:S01]  /*1ea0*/  LOP3.LUT R68, R65, 0xfffffff8, RZ, 0xc0, !PT ;  /* 0xfffffff841447812 */ /* 0x000fe200078ec0ff */
[----:B------:R-:W-:Y:S01]  /*1eb0*/  IMAD.IADD R149, R149, 0x1, R6 ;  /* 0x0000000195957824 */ /* 0x000fe200078e0206 */
[----:B------:R-:W-:Y:S01]  /*1ec0*/  LEA.HI R82, R3, R70, RZ, 0x6 ;  /* 0x0000004603527211 */ /* 0x000fe200078f30ff */
[----:B------:R-:W-:-:S04]  /*1ed0*/  IMAD.WIDE.U32 R14, R146, R168, R14 ;  /* 0x000000a8920e7225 */ /* 0x000fc800078e000e */
[----:B------:R-:W-:Y:S01]  /*1ee0*/  IMAD.WIDE.U32 R6, R146, R170, R20 ;  /* 0x000000aa92067225 */ /* 0x000fe200078e0014 */
[----:B------:R-:W-:Y:S02]  /*1ef0*/  SHF.R.S32.HI R82, RZ, 0x6, R82 ;  /* 0x00000006ff527819 */ /* 0x000fe40000011452 */
[----:B----4-:R-:W-:Y:S01]  /*1f00*/  LEA R234, P2, R14, R16, 0x1 ;  /* 0x000000100eea7211 */ /* 0x010fe200078408ff */
[----:B------:R-:W-:Y:S01]  /*1f10*/  IMAD.IADD R235, R15, 0x1, R235 ;  /* 0x000000010feb7824 */ /* 0x000fe200078e02eb */
[----:B------:R-:W-:Y:S01]  /*1f20*/  IADD3 R2, R7, R2, RZ ;  /* 0x0000000207027210 */ /* 0x000fe20007ffe0ff */
[----:B------:R-:W-:Y:S01]  /*1f30*/  IMAD.IADD R68, R19, 0x1, -R68 ;  /* 0x0000000113447824 */ /* 0x000fe200078e0a44 */
[----:B------:R-:W-:Y:S02]  /*1f40*/  LEA R246, P1, R6, R8, 0x1 ;  /* 0x0000000806f67211 */ /* 0x000fe400078208ff */
[----:B------:R-:W-:Y:S02]  /*1f50*/  IMNMX R82, RZ, R82, !PT ;  /* 0x00000052ff527217 */ /* 0x000fe40007800200 */
[----:B------:R-:W-:-:S02]  /*1f60*/  LEA.HI.X R235, R14, R17, R235, 0x1, P2 ;  /* 0x000000110eeb7211 */ /* 0x000fc400010f0ceb */
[----:B------:R-:W-:Y:S02]  /*1f70*/  LEA.HI.X R247, R6, R9, R2, 0x1, P1 ;  /* 0x0000000906f77211 */ /* 0x000fe400008f0c02 */
[----:B------:R-:W-:Y:S02]  /*1f80*/  R2P PR, R68, 0x6 ;  /* 0x0000000644007804 */ /* 0x000fe40000000000 */
[----:B------:R-:W-:Y:S01]  /*1f90*/  ISETP.GT.AND P3, PT, R165, R82, PT ;  /* 0x00000052a500720c */ /* 0x000fe20003f64270 */
[----:B------:R-:W-:-:S04]  /*1fa0*/  IMAD.WIDE R18, R239, 0x40, R146 ;  /* 0x00000040ef127825 */ /* 0x000fc800078e0292 */
[-C--:B------:R-:W-:Y:S02]  /*1fb0*/  IMAD R151, R19, R152.reuse, RZ ;  /* 0x0000009813977224 */ /* 0x080fe400078e02ff */
[----:B------:R-:W-:-:S04]  /*1fc0*/  IMAD.WIDE.U32 R148, R18, R152, R148 ;  /* 0x0000009812947225 */ /* 0x000fc800078e0094 */
[----:B------:R-:W-:Y:S01]  /*1fd0*/  IMAD R151, R18, R153, R151 ;  /* 0x0000009912977224 */ /* 0x000fe200078e0297 */
[----:B------:R-:W-:Y:S01]  /*1fe0*/  SEL R54, R54, 0xfffffff0, !P1 ;  /* 0xfffffff036367807 */ /* 0x000fe20004800000 */
[----:B------:R-:W-:Y:S01]  /*1ff0*/  @!P0 IMAD.MOV.U32 R12, RZ, RZ, RZ ;  /* 0x000000ffff0c8224 */ /* 0x000fe200078e00ff */
[----:B------:R-:W-:Y:S01]  /*2000*/  SEL R52, R52, 0xffffffe0, !P2 ;  /* 0xffffffe034347807 */ /* 0x000fe20005000000 */
        /* <DEDUP_REMOVED lines=14> */
[----:B------:R-:W-:Y:S01]  /*20f0*/  IMAD.WIDE.U32 R156, R170, 0x60, RZ ;  /* 0x00000060aa9c7825 */ /* 0x000fe200078e00ff */
[----:B------:R-:W-:-:S02]  /*2100*/  SHF.R.S32.HI R13, RZ, 0x1f, R70 ;  /* 0x0000001fff0d7819 */ /* 0x000fc40000011446 */
[C---:B------:R-:W-:Y:S01]  /*2110*/  SHF.L.U64.HI R78, R170.reuse, 0x5, R171 ;  /* 0x00000005aa4e7819 */ /* 0x040fe200000102ab */
[----:B------:R-:W-:Y:S01]  /*2120*/  IMAD.SHL.U32 R77, R170, 0x20, RZ ;  /* 0x00000020aa4d7824 */ /* 0x000fe200078e00ff */
[C---:B------:R-:W-:Y:S01]  /*2130*/  IADD3 R75, R146.reuse, 0x10, RZ ;  /* 0x00000010924b7810 */ /* 0x040fe20007ffe0ff */
[----:B------:R-:W-:Y:S01]  /*2140*/  IMAD.MOV.U32 R118, RZ, RZ, R246 ;  /* 0x000000ffff767224 */ /* 0x000fe200078e00f6 */
[C---:B------:R-:W-:Y:S01]  /*2150*/  IADD3 R74, R146.reuse, 0x20, RZ ;  /* 0x00000020924a7810 */ /* 0x040fe20007ffe0ff */
[----:B------:R-:W-:Y:S01]  /*2160*/  IMAD.MOV.U32 R119, RZ, RZ, R247 ;  /* 0x000000ffff777224 */ /* 0x000fe200078e00f7 */
[C---:B------:R-:W-:Y:S01]  /*2170*/  SHF.L.U64.HI R78, R77.reuse, 0x1, R78 ;  /* 0x000000014d4e7819 */ /* 0x040fe2000001024e */
[----:B------:R-:W-:Y:S01]  /*2180*/  IMAD.SHL.U32 R77, R77, 0x2, RZ ;  /* 0x000000024d4d7824 */ /* 0x000fe200078e00ff */
[----:B------:R-:W-:Y:S01]  /*2190*/  IADD3 R73, R146, 0x30, RZ ;  /* 0x0000003092497810 */ /* 0x000fe20007ffe0ff */
[----:B------:R-:W-:Y:S01]  /*21a0*/  IMAD.MOV.U32 R160, RZ, RZ, R234 ;  /* 0x000000ffffa07224 */ /* 0x000fe200078e00ea */
[C---:B------:R-:W-:Y:S01]  /*21b0*/  SHF.L.U64.HI R80, R168.reuse, 0x5, R169 ;  /* 0x00000005a8507819 */ /* 0x040fe200000102a9 */
[----:B------:R-:W-:Y:S01]  /*21c0*/  IMAD.MOV.U32 R161, RZ, RZ, R235 ;  /* 0x000000ffffa17224 */ /* 0x000fe200078e00eb */
[----:B------:R-:W-:Y:S01]  /*21d0*/  SHF.L.U32 R79, R168, 0x5, RZ ;  /* 0x00000005a84f7819 */ /* 0x000fe200000006ff */
[----:B--2---:R-:W-:-:S02]  /*21e0*/  IMAD R2, R27, R238, RZ ;  /* 0x000000ee1b027224 */ /* 0x004fc400078e02ff */
[----:B---3--:R-:W-:Y:S02]  /*21f0*/  IMAD R0, R31, R238, RZ ;  /* 0x000000ee1f007224 */ /* 0x008fe400078e02ff */
[-C--:B------:R-:W-:Y:S02]  /*2200*/  IMAD R2, R26, R71.reuse, R2 ;  /* 0x000000471a027224 */ /* 0x080fe400078e0202 */
[----:B------:R-:W-:Y:S01]  /*2210*/  IMAD.WIDE.U32 R26, R238, R26, R24 ;  /* 0x0000001aee1a7225 */ /* 0x000fe200078e0018 */
[C---:B----4-:R-:W-:Y:S02]  /*2220*/  SHF.L.U32 R99, R158.reuse, 0x4, RZ ;  /* 0x000000049e637819 */ /* 0x050fe400000006ff */
[----:B------:R-:W-:Y:S01]  /*2230*/  SHF.L.U64.HI R100, R158, 0x5, R159 ;  /* 0x000000059e647819 */ /* 0x000fe2000001029f */
[----:B------:R-:W-:Y:S01]  /*2240*/  IMAD.WIDE.U32 R22, R238, R30, R24 ;  /* 0x0000001eee167225 */ /* 0x000fe200078e0018 */
[C-C-:B------:R-:W-:Y:S02]  /*2250*/  SHF.L.U64.HI R81, R162.reuse, 0x4, R163.reuse ;  /* 0x00000004a2517819 */ /* 0x140fe400000102a3 */
[----:B------:R-:W-:Y:S01]  /*2260*/  SHF.L.U64.HI R83, R162, 0x5, R163 ;  /* 0x00000005a2537819 */ /* 0x000fe200000102a3 */
[----:B------:R-:W-:-:S02]  /*2270*/  IMAD R0, R30, R71, R0 ;  /* 0x000000471e007224 */ /* 0x000fc400078e0200 */
[----:B------:R-:W-:Y:S02]  /*2280*/  IMAD.IADD R27, R27, 0x1, R2 ;  /* 0x000000011b1b7824 */ /* 0x000fe400078e0202 */
[----:B------:R-:W-:Y:S02]  /*2290*/  IMAD.IADD R23, R23, 0x1, R0 ;  /* 0x0000000117177824 */ /* 0x000fe400078e0200 */
[-C--:B------:R-:W-:Y:S02]  /*22a0*/  IMAD R2, R159, R5.reuse, RZ ;  /* 0x000000059f027224 */ /* 0x080fe400078e02ff */
[----:B------:R-:W-:Y:S01]  /*22b0*/  IMAD R0, R163, R5, RZ ;  /* 0x00000005a3007224 */ /* 0x000fe200078e02ff */
[----:B------:R-:W-:Y:S01]  /*22c0*/  LEA.HI R141, R10, R10, RZ, 0x1 ;  /* 0x0000000a0a8d7211 */ /* 0x000fe200078f08ff */
[C---:B------:R-:W-:Y:S02]  /*22d0*/  IMAD R2, R158.reuse, R3, R2 ;  /* 0x000000039e027224 */ /* 0x040fe400078e0202 */
[----:B------:R-:W-:Y:S01]  /*22e0*/  IMAD.WIDE.U32 R26, R158, R5, R26 ;  /* 0x000000059e1a7225 */ /* 0x000fe200078e001a */
[----:B------:R-:W-:-:S03]  /*22f0*/  SHF.R.S32.HI R141, RZ, 0x1, R141 ;  /* 0x00000001ff8d7819 */ /* 0x000fc6000001148d */
[----:B------:R-:W-:Y:S01]  /*2300*/  IMAD R0, R162, R3, R0 ;  /* 0x00000003a2007224 */ /* 0x000fe200078e0200 */
[----:B------:R-:W-:Y:S01]  /*2310*/  IADD3 R3, P0, -R70, R146, RZ ;  /* 0x0000009246037210 */ /* 0x000fe20007f1e1ff */
[----:B------:R-:W-:-:S04]  /*2320*/  IMAD.WIDE.U32 R22, R162, R5, R22 ;  /* 0x00000005a2167225 */ /* 0x000fc800078e0016 */
[----:B------:R-:W-:Y:S02]  /*2330*/  IMAD.IADD R27, R27, 0x1, R2 ;  /* 0x000000011b1b7824 */ /* 0x000fe400078e0202 */
[----:B------:R-:W-:Y:S02]  /*2340*/  IMAD.IADD R23, R23, 0x1, R0 ;  /* 0x0000000117177824 */ /* 0x000fe400078e0200 */
[-C--:B------:R-:W-:Y:S02]  /*2350*/  IMAD R2, R21, R4.reuse, RZ ;  /* 0x0000000415027224 */ /* 0x080fe400078e02ff */
[----:B------:R-:W-:Y:S02]  /*2360*/  IMAD R0, R19, R4, RZ ;  /* 0x0000000413007224 */ /* 0x000fe400078e02ff */
[-C--:B------:R-:W-:Y:S02]  /*2370*/  IMAD R2, R20, R11.reuse, R2 ;  /* 0x0000000b14027224 */ /* 0x080fe400078e0202 */
[----:B------:R-:W-:-:S02]  /*2380*/  IMAD R0, R18, R11, R0 ;  /* 0x0000000b12007224 */ /* 0x000fc400078e0200 */
[----:B------:R-:W-:-:S04]  /*2390*/  IMAD.WIDE.U32 R20, R20, R4, R26 ;  /* 0x0000000414147225 */ /* 0x000fc800078e001a */
[----:B------:R-:W-:-:S04]  /*23a0*/  IMAD.WIDE.U32 R18, R18, R4, R22 ;  /* 0x0000000412127225 */ /* 0x000fc800078e0016 */
[----:B-----5:R-:W-:Y:S01]  /*23b0*/  IMAD.IADD R4, R12, 0x1, R5 ;  /* 0x000000010c047824 */ /* 0x020fe200078e0205 */
[----:B------:R-:W-:Y:S01]  /*23c0*/  IADD3 R19, R19, R0, RZ ;  /* 0x0000000013137210 */ /* 0x000fe20007ffe0ff */
[----:B------:R-:W-:Y:S02]  /*23d0*/  IMAD.X R13, R147, 0x1, ~R13, P0 ;  /* 0x00000001930d7824 */ /* 0x000fe400000e0e0d */
[----:B------:R-:W-:Y:S02]  /*23e0*/  IMAD R4, R141, R4, RZ ;  /* 0x000000048d047224 */ /* 0x000fe400078e02ff */
[----:B------:R-:W-:Y:S02]  /*23f0*/  IMAD R5, R146, R141, R72 ;  /* 0x0000008d92057224 */ /* 0x000fe400078e0248 */
[----:B------:R-:W-:Y:S01]  /*2400*/  IMAD.IADD R21, R21, 0x1, R2 ;  /* 0x0000000115157824 */ /* 0x000fe200078e0202 */
[----:B------:R-:W-:Y:S01]  /*2410*/  SHF.R.S32.HI R2, RZ, 0x1f, R4 ;  /* 0x0000001fff027819 */ /* 0x000fe20000011404 */
[C---:B------:R-:W-:Y:S01]  /*2420*/  IMAD R109, R13.reuse, R158, RZ ;  /* 0x0000009e0d6d7224 */ /* 0x040fe200078e02ff */
[----:B------:R-:W-:Y:S01]  /*2430*/  IADD3 R0, P3, R4, R5, RZ ;  /* 0x0000000504007210 */ /* 0x000fe20007f7e0ff */
[----:B------:R-:W-:-:S02]  /*2440*/  IMAD R113, R13, R162, RZ ;  /* 0x000000a20d717224 */ /* 0x000fc400078e02ff */
[-C--:B------:R-:W-:Y:S02]  /*2450*/  IMAD R109, R159, R3.reuse, R109 ;  /* 0x000000039f6d7224 */ /* 0x080fe400078e026d */
[----:B------:R-:W-:Y:S01]  /*2460*/  IMAD.WIDE.U32 R10, R158, R3, R20 ;  /* 0x000000039e0a7225 */ /* 0x000fe200078e0014 */
[----:B------:R-:W-:-:S03]  /*2470*/  IADD3 R20, R24, 0x40, RZ ;  /* 0x0000004018147810 */ /* 0x000fc60007ffe0ff */
[-C--:B------:R-:W-:Y:S01]  /*2480*/  IMAD R113, R163, R3.reuse, R113 ;  /* 0x00000003a3717224 */ /* 0x080fe200078e0271 */
[----:B------:R-:W-:Y:S01]  /*2490*/  LEA R110, P1, R10, R16, 0x1 ;  /* 0x000000100a6e7211 */ /* 0x000fe200078208ff */
[----:B------:R-:W-:Y:S01]  /*24a0*/  IMAD.WIDE.U32 R12, R162, R3, R18 ;  /* 0x00000003a20c7225 */ /* 0x000fe200078e0012 */
[C---:B------:R-:W-:Y:S02]  /*24b0*/  IADD3 R19, R24.reuse, 0x80, RZ ;  /* 0x0000008018137810 */ /* 0x040fe40007ffe0ff */
[----:B------:R-:W-:Y:S01]  /*24c0*/  IADD3 R18, R24, 0xc0, RZ ;  /* 0x000000c018127810 */ /* 0x000fe20007ffe0ff */
[----:B------:R-:W-:Y:S01]  /*24d0*/  IMAD.IADD R3, R72, 0x1, R5 ;  /* 0x0000000148037824 */ /* 0x000fe200078e0205 */
[----:B------:R-:W-:Y:S01]  /*24e0*/  LEA R112, P0, R12, R14, 0x1 ;  /* 0x0000000e0c707211 */ /* 0x000fe200078008ff */
[----:B------:R-:W-:Y:S01]  /*24f0*/  IMAD.IADD R109, R11, 0x1, R109 ;  /* 0x000000010b6d7824 */ /* 0x000fe200078e026d */
[-C--:B------:R-:W-:Y:S01]  /*2500*/  LEA.HI.X.SX32 R5, R5, R2.reuse, 0x1, P3 ;  /* 0x0000000205057211 */ /* 0x080fe200018f0eff */
[----:B------:R-:W-:Y:S01]  /*2510*/  IMAD.IADD R113, R13, 0x1, R113 ;  /* 0x000000010d717824 */ /* 0x000fe200078e0271 */
[----:B------:R-:W-:Y:S01]  /*2520*/  IADD3 R117, P2, R4, R3, RZ ;  /* 0x0000000304757210 */ /* 0x000fe20007f5e0ff */
[----:B------:R-:W-:Y:S01]  /*2530*/  IMAD.SHL.U32 R26, R0, 0x2, RZ ;  /* 0x00000002001a7824 */ /* 0x000fe200078e00ff */
[----:B------:R-:W-:Y:S01]  /*2540*/  LEA.HI.X R109, R10, R17, R109, 0x1, P1 ;  /* 0x000000110a6d7211 */ /* 0x000fe200008f0c6d */
[----:B------:R-:W-:Y:S01]  /*2550*/  IMAD.SHL.U32 R84, R162, 0x10, RZ ;  /* 0x00000010a2547824 */ /* 0x000fe200078e00ff */
[----:B------:R-:W-:Y:S01]  /*2560*/  LEA.HI.X R113, R12, R15, R113, 0x1, P0 ;  /* 0x0000000f0c717211 */ /* 0x000fe200000f0c71 */
[----:B------:R-:W-:Y:S01]  /*2570*/  IMAD.SHL.U32 R86, R162, 0x20, RZ ;  /* 0x00000020a2567824 */ /* 0x000fe200078e00ff */
[----:B------:R-:W-:Y:S01]  /*2580*/  LEA.HI.X.SX32 R2, R3, R2, 0x1, P2 ;  /* 0x0000000203027211 */ /* 0x000fe200010f0eff */
[----:B------:R-:W-:Y:S01]  /*2590*/  IMAD.SHL.U32 R145, R141, 0x10, RZ ;  /* 0x000000108d917824 */ /* 0x000fe200078e00ff */
[----:B------:R-:W-:Y:S01]  /*25a0*/  SHF.L.U32 R116, R117, 0x1, RZ ;  /* 0x0000000175747819 */ /* 0x000fe200000006ff */
[----:B------:R-:W-:Y:S01]  /*25b0*/  IMAD R3, R171, 0x60, RZ ;  /* 0x00000060ab037824 */ /* 0x000fe200078e02ff */
[-C--:B------:R-:W-:Y:S01]  /*25c0*/  IADD3 R56, P1, R8, R26.reuse, RZ ;  /* 0x0000001a08387210 */ /* 0x080fe20007f3e0ff */
[----:B------:R-:W-:Y:S01]  /*25d0*/  IMAD.SHL.U32 R101, R158, 0x20, RZ ;  /* 0x000000209e657824 */ /* 0x000fe200078e00ff */
[----:B------:R-:W-:Y:S01]  /*25e0*/  SHF.L.U64.HI R0, R0, 0x1, R5 ;  /* 0x0000000100007819 */ /* 0x000fe20000010205 */
[----:B------:R-:W-:Y:S01]  /*25f0*/  IMAD.IADD R76, R157, 0x1, R3 ;  /* 0x000000019d4c7824 */ /* 0x000fe200078e0203 */
[----:B------:R-:W-:Y:S01]  /*2600*/  IADD3 R26, P0, R6, R26, RZ ;  /* 0x0000001a061a7210 */ /* 0x000fe20007f1e0ff */
[----:B------:R-:W-:Y:S01]  /*2610*/  IMAD R3, R159, 0x60, RZ ;  /* 0x000000609f037824 */ /* 0x000fe200078e02ff */
[----:B------:R-:W-:Y:S01]  /*2620*/  SHF.L.U64.HI R117, R117, 0x1, R2 ;  /* 0x0000000175757819 */ /* 0x000fe20000010202 */
[--C-:B------:R-:W-:Y:S01]  /*2630*/  IMAD.X R57, R9, 0x1, R0.reuse, P1 ;  /* 0x0000000109397824 */ /* 0x100fe200008e0600 */
[-C--:B------:R-:W-:Y:S01]  /*2640*/  IADD3 R114, P3, R8, R116.reuse, RZ ;  /* 0x0000007408727210 */ /* 0x080fe20007f7e0ff */
[----:B------:R-:W-:Y:S01]  /*2650*/  IMAD.X R27, R7, 0x1, R0, P0 ;  /* 0x00000001071b7824 */ /* 0x000fe200000e0600 */
[----:B------:R-:W-:Y:S01]  /*2660*/  IADD3 R116, P2, R6, R116, RZ ;  /* 0x0000007406747210 */ /* 0x000fe20007f5e0ff */
[----:B------:R-:W-:Y:S01]  /*2670*/  IMAD.SHL.U32 R143, R141, 0x20, RZ ;  /* 0x000000208d8f7824 */ /* 0x000fe200078e00ff */
[----:B------:R-:W-:Y:S01]  /*2680*/  IADD3 R91, P1, P0, R84, R84, R84 ;  /* 0x00000054545b7210 */ /* 0x000fe2000783e054 */
[--C-:B------:R-:W-:Y:S01]  /*2690*/  IMAD.X R115, R9, 0x1, R117.reuse, P3 ;  /* 0x0000000109737824 */ /* 0x100fe200018e0675 */
[----:B------:R-:W-:Y:S01]  /*26a0*/  IADD3 R140, R145, 0x40, RZ ;  /* 0x00000040918c7810 */ /* 0x000fe20007ffe0ff */
[----:B------:R-:W-:Y:S01]  /*26b0*/  IMAD.X R117, R7, 0x1, R117, P2 ;  /* 0x0000000107757824 */ /* 0x000fe200010e0675 */
[----:B------:R-:W-:Y:S01]  /*26c0*/  IADD3.X R94, R81, R81, R81, P1, P0 ;  /* 0x00000051515e7210 */ /* 0x000fe20000fe0451 */
[----:B------:R-:W-:Y:S01]  /*26d0*/  IMAD R141, R141, 0x30, RZ ;  /* 0x000000308d8d7824 */ /* 0x000fe200078e02ff */
[C---:B------:R-:W-:Y:S01]  /*26e0*/  IADD3 R85, P5, P4, -R86.reuse, 0x40, R91 ;  /* 0x0000004056557810 */ /* 0x040fe20007cbe15b */
[----:B------:R-:W-:Y:S01]  /*26f0*/  IMAD.MOV.U32 R17, RZ, RZ, R165 ;  /* 0x000000ffff117224 */ /* 0x000fe200078e00a5 */
[----:B------:R-:W-:-:S02]  /*2700*/  IADD3 R87, P3, P2, -R86, 0x80, R91 ;  /* 0x0000008056577810 */ /* 0x000fc40007a7e15b */
[----:B------:R-:W-:Y:S02]  /*2710*/  IADD3 R91, P1, P0, -R86, 0xc0, R91 ;  /* 0x000000c0565b7810 */ /* 0x000fe4000783e15b */
[C-C-:B------:R-:W-:Y:S02]  /*2720*/  IADD3.X R88, ~R83.reuse, RZ, R94.reuse, P5, P4 ;  /* 0x000000ff53587210 */ /* 0x140fe40002fe855e */
[C-C-:B------:R-:W-:Y:S02]  /*2730*/  IADD3.X R90, ~R83.reuse, RZ, R94.reuse, P3, P2 ;  /* 0x000000ff535a7210 */ /* 0x140fe40001fe455e */
[----:B------:R-:W-:Y:S02]  /*2740*/  IADD3.X R94, ~R83, RZ, R94, P1, P0 ;  /* 0x000000ff535e7210 */ /* 0x000fe40000fe055e */
[-C--:B------:R-:W-:Y:S02]  /*2750*/  IADD3 R89, P2, R85, R84.reuse, RZ ;  /* 0x0000005455597210 */ /* 0x080fe40007f5e0ff */
[----:B------:R-:W-:-:S02]  /*2760*/  IADD3 R93, P1, R87, R84, RZ ;  /* 0x00000054575d7210 */ /* 0x000fc40007f3e0ff */
[-C--:B------:R-:W-:Y:S01]  /*2770*/  IADD3 R95, P0, R91, R84.reuse, RZ ;  /* 0x000000545b5f7210 */ /* 0x080fe20007f1e0ff */
[--C-:B------:R-:W-:Y:S01]  /*2780*/  IMAD.X R92, R88, 0x1, R81.reuse, P2 ;  /* 0x00000001585c7824 */ /* 0x100fe200010e0651 */
[C---:B------:R-:W-:Y:S01]  /*2790*/  IADD3 R139, R145.reuse, 0x80, RZ ;  /* 0x00000080918b7810 */ /* 0x040fe20007ffe0ff */
[--C-:B------:R-:W-:Y:S01]  /*27a0*/  IMAD.X R96, R90, 0x1, R81.reuse, P1 ;  /* 0x000000015a607824 */ /* 0x100fe200008e0651 */
[----:B------:R-:W-:Y:S01]  /*27b0*/  IADD3 R137, R145, 0xc0, RZ ;  /* 0x000000c091897810 */ /* 0x000fe20007ffe0ff */
[----:B------:R-:W-:Y:S01]  /*27c0*/  IMAD.X R98, R94, 0x1, R81, P0 ;  /* 0x000000015e627824 */ /* 0x000fe200000e0651 */
[-C--:B------:R-:W-:Y:S01]  /*27d0*/  IADD3 R104, P2, R89, R84.reuse, RZ ;  /* 0x0000005459687210 */ /* 0x080fe20007f5e0ff */
[----:B------:R-:W-:Y:S01]  /*27e0*/  IMAD.IADD R136, R145, 0x1, R139 ;  /* 0x0000000191887824 */ /* 0x000fe200078e028b */
[----:B------:R-:W-:Y:S01]  /*27f0*/  IADD3 R106, P1, R93, R84, RZ ;  /* 0x000000545d6a7210 */ /* 0x000fe20007f3e0ff */
[C---:B------:R-:W-:Y:S01]  /*2800*/  IMAD.IADD R134, R145.reuse, 0x1, R137 ;  /* 0x0000000191867824 */ /* 0x040fe200078e0289 */
[----:B------:R-:W-:Y:S01]  /*2810*/  IADD3 R138, R145, R140, RZ ;  /* 0x0000008c918a7210 */ /* 0x000fe20007ffe0ff */
[--C-:B------:R-:W-:Y:S01]  /*2820*/  IMAD.X R103, R92, 0x1, R81.reuse, P2 ;  /* 0x000000015c677824 */ /* 0x100fe200010e0651 */
[----:B------:R-:W-:Y:S01]  /*2830*/  IADD3 R108, P0, R95, R84, RZ ;  /* 0x000000545f6c7210 */ /* 0x000fe20007f1e0ff */
[----:B------:R-:W-:Y:S01]  /*2840*/  IMAD.X R105, R96, 0x1, R81, P1 ;  /* 0x0000000160697824 */ /* 0x000fe200008e0651 */
[C---:B------:R-:W-:Y:S01]  /*2850*/  SHF.L.U64.HI R0, R158.reuse, 0x4, R159 ;  /* 0x000000049e007819 */ /* 0x040fe2000001029f */
[----:B------:R-:W-:Y:S01]  /*2860*/  IMAD.WIDE.U32 R158, R158, 0x60, RZ ;  /* 0x000000609e9e7825 */ /* 0x000fe200078e00ff */
[----:B------:R-:W-:-:S02]  /*2870*/  IADD3.X R107, R98, R81, RZ, P0, !PT ;  /* 0x00000051626b7210 */ /* 0x000fc400007fe4ff */
[C---:B------:R-:W-:Y:S01]  /*2880*/  IADD3 R133, R145.reuse, R136, RZ ;  /* 0x0000008891857210 */ /* 0x040fe20007ffe0ff */
[----:B------:R-:W-:Y:S01]  /*2890*/  IMAD.IADD R135, R145, 0x1, R138 ;  /* 0x0000000191877824 */ /* 0x000fe200078e028a */
[----:B------:R-:W-:Y:S01]  /*28a0*/  SHF.L.U64.HI R97, R99, 0x1, R0 ;  /* 0x0000000163617819 */ /* 0x000fe20000010200 */
[----:B------:R-:W-:Y:S01]  /*28b0*/  IMAD.IADD R132, R145, 0x1, R134 ;  /* 0x0000000191847824 */ /* 0x000fe200078e0286 */
[----:B------:R-:W-:Y:S01]  /*28c0*/  SHF.L.U64.HI R100, R101, 0x1, R100 ;  /* 0x0000000165647819 */ /* 0x000fe20000010264 */
[----:B------:R-:W-:Y:S01]  /*28d0*/  IMAD.SHL.U32 R99, R99, 0x2, RZ ;  /* 0x0000000263637824 */ /* 0x000fe200078e00ff */
[----:B------:R-:W-:Y:S01]  /*28e0*/  SHF.L.U64.HI R103, R104, 0x1, R103 ;  /* 0x0000000168677819 */ /* 0x000fe20000010267 */
[----:B------:R-:W-:Y:S01]  /*28f0*/  IMAD.SHL.U32 R101, R101, 0x2, RZ ;  /* 0x0000000265657824 */ /* 0x000fe200078e00ff */
[----:B------:R-:W-:Y:S01]  /*2900*/  SHF.L.U64.HI R105, R106, 0x1, R105 ;  /* 0x000000016a697819 */ /* 0x000fe20000010269 */
[----:B------:R-:W-:Y:S01]  /*2910*/  IMAD.SHL.U32 R104, R104, 0x2, RZ ;  /* 0x0000000268687824 */ /* 0x000fe200078e00ff */
[----:B------:R-:W-:Y:S01]  /*2920*/  SHF.L.U64.HI R107, R108, 0x1, R107 ;  /* 0x000000016c6b7819 */ /* 0x000fe2000001026b */
[----:B------:R-:W-:Y:S01]  /*2930*/  IMAD.SHL.U32 R106, R106, 0x2, RZ ;  /* 0x000000026a6a7824 */ /* 0x000fe200078e00ff */
[----:B------:R-:W-:Y:S01]  /*2940*/  IADD3 R102, R159, R3, RZ ;  /* 0x000000039f667210 */ /* 0x000fe20007ffe0ff */
[----:B------:R-:W-:Y:S01]  /*2950*/  IMAD.SHL.U32 R108, R108, 0x2, RZ ;  /* 0x000000026c6c7824 */ /* 0x000fe200078e00ff */
        /* <DEDUP_REMOVED lines=11> */
[----:B------:R-:W-:Y:S02]  /*2a10*/  SHF.R.S32.HI R120, RZ, 0x1f, R132 ;  /* 0x0000001fff787819 */ /* 0x000fe40000011484 */
.L_x_2611:
[----:B------:R-:W-:Y:S01]  /*2a20*/  IMAD.SHL.U32 R22, R17, 0x40, RZ ;  /* 0x0000004011167824 */ /* 0x000fe200078e00ff */
[----:B------:R-:W-:Y:S01]  /*2a30*/  BSSY B2, `(.L_x_2556) ;  /* 0x0000933000027945 */ /* 0x000fe20003800000 */
[----:B------:R-:W-:Y:S03]  /*2a40*/  IMAD.MOV.U32 R111, RZ, RZ, R109 ;  /* 0x000000ffff6f7224 */ /* 0x000fe600078e006d */
[----:B------:R-:W-:Y:S05]  /*2a50*/  IADD3 R21, R22, -0x40, RZ ;  /* 0xffffffc016157810 */ /* 0x000fea0007ffe0ff */
[--C-:B------:R-:W-:Y:S02]  /*2a60*/  IMAD.IADD R164, R53, 0x1, -R21.reuse ;  /* 0x0000000135a47824 */ /* 0x100fe400078e0a15 */
[----:B------:R-:W-:Y:S03]  /*2a70*/  IMAD.IADD R144, R70, 0x1, -R21 ;  /* 0x0000000146907824 */ /* 0x000fe600078e0a15 */
[CC--:B------:R-:W-:Y:S02]  /*2a80*/  ISETP.GE.AND P3, PT, R146.reuse, R164.reuse, PT ;  /* 0x000000a49200720c */ /* 0x0c0fe40003f66270 */
[C---:B------:R-:W-:Y:S02]  /*2a90*/  ISETP.GE.AND P2, PT, R75.reuse, R164, PT ;  /* 0x000000a44b00720c */ /* 0x040fe40003f46270 */
[-C--:B------:R-:W-:Y:S02]  /*2aa0*/  ISETP.GE.AND P3, PT, R146, R144.reuse, !P3 ;  /* 0x000000909200720c */ /* 0x080fe40005f66270 */
[----:B------:R-:W-:Y:S02]  /*2ab0*/  ISETP.GE.AND P2, PT, R75, R144, !P2 ;  /* 0x000000904b00720c */ /* 0x000fe40005746270 */
[C---:B------:R-:W-:Y:S04]  /*2ac0*/  ISETP.GE.AND P1, PT, R74.reuse, R164, PT ;  /* 0x000000a44a00720c */ /* 0x040fe80003f26270 */
[----:B------:R-:W-:Y:S05]  /*2ad0*/  ISETP.GE.AND P1, PT, R74, R144, !P1 ;  /* 0x000000904a00720c */ /* 0x000fea0004f26270 */
[----:B---3--:R-:W2:Y:S02]  /*2ae0*/  @P3 LD.E.128 R12, [R110.64] ;  /* 0x000000066e0c3980 */ /* 0x008ea4000c101d00 */
[C---:B------:R-:W-:Y:S05]  /*2af0*/  @P2 IADD3 R2, P0, R110.reuse, R99, RZ ;  /* 0x000000636e022210 */ /* 0x040fea0007f1e0ff */
[----:B------:R-:W-:Y:S01]  /*2b00*/  @P2 IMAD.X R3, R111, 0x1, R97, P0 ;  /* 0x000000016f032824 */ /* 0x000fe200000e0661 */
[C---:B------:R-:W-:Y:S04]  /*2b10*/  @P2 LEA R30, P0, R63.reuse, R118, 0x1 ;  /* 0x000000763f1e2211 */ /* 0x040fe800078008ff */
[----:B------:R-:W-:Y:S02]  /*2b20*/  @P2 LEA.HI.X R31, R63, R119, R64, 0x1, P0 ;  /* 0x000000773f1f2211 */ /* 0x000fe400000f0c40 */
[----:B------:R-:W-:Y:S05]  /*2b30*/  @P1 IADD3 R40, P0, R110, R101, RZ ;  /* 0x000000656e281210 */ /* 0x000fea0007f1e0ff */
[----:B------:R-:W-:Y:S01]  /*2b40*/  @P1 IMAD.X R41, R111, 0x1, R100, P0 ;  /* 0x000000016f291824 */ /* 0x000fe200000e0664 */
[----:B------:R-:W-:Y:S05]  /*2b50*/  @P1 IADD3 R42, P0, R118, R77, RZ ;  /* 0x0000004d762a1210 */ /* 0x000fea0007f1e0ff */
[----:B------:R-:W-:Y:S01]  /*2b60*/  @P1 IMAD.X R43, R119, 0x1, R78, P0 ;  /* 0x00000001772b1824 */ /* 0x000fe200000e064e */
[C---:B------:R-:W-:Y:S04]  /*2b70*/  ISETP.GE.AND P0, PT, R73.reuse, R164, PT ;  /* 0x000000a44900720c */ /* 0x040fe80003f06270 */
[----:B------:R-:W-:Y:S01]  /*2b80*/  ISETP.GE.AND P0, PT, R73, R144, !P0 ;  /* 0x000000904900720c */ /* 0x000fe20004706270 */
[----:B--2---:R1:W-:Y:S04]  /*2b90*/  @P3 ST.E.128 [R118.64], R12 ;  /* 0x0000000c76003985 */ /* 0x0043e8000c101d06 */
[----:B------:R-:W2:Y:S04]  /*2ba0*/  @P3 LD.E.128 R8, [R110.64+0x80] ;  /* 0x000080066e083980 */ /* 0x000ea8000c101d00 */
[----:B--2---:R2:W-:Y:S04]  /*2bb0*/  @P3 ST.E.128 [R118.64+0x80], R8 ;  /* 0x0000800876003985 */ /* 0x0045e8000c101d06 */
[----:B------:R-:W3:Y:S04]  /*2bc0*/  @P3 LD.E.128 R4, [R110.64+0x100] ;  /* 0x000100066e043980 */ /* 0x000ee8000c101d00 */
[----:B---3--:R3:W-:Y:S04]  /*2bd0*/  @P3 ST.E.128 [R118.64+0x100], R4 ;  /* 0x0001000476003985 */ /* 0x0087e8000c101d06 */
[----:B------:R-:W4:Y:S04]  /*2be0*/  @P3 LD.E.128 R36, [R110.64+0x180] ;  /* 0x000180066e243980 */ /* 0x000f28000c101d00 */
[----:B----4-:R-:W-:Y:S04]  /*2bf0*/  @P3 ST.E.128 [R118.64+0x180], R36 ;  /* 0x0001802476003985 */ /* 0x010fe8000c101d06 */
[----:B-1----:R-:W4:Y:S04]  /*2c00*/  @P2 LD.E.128 R12, [R2.64] ;  /* 0x00000006020c2980 */ /* 0x002f28000c101d00 */
[----:B----4-:R1:W-:Y:S04]  /*2c10*/  @P2 ST.E.128 [R30.64], R12 ;  /* 0x0000000c1e002985 */ /* 0x0103e8000c101d06 */
[----:B--2---:R-:W2:Y:S04]  /*2c20*/  @P2 LD.E.128 R8, [R2.64+0x80] ;  /* 0x0000800602082980 */ /* 0x004ea8000c101d00 */
[----:B--2---:R2:W-:Y:S04]  /*2c30*/  @P2 ST.E.128 [R30.64+0x80], R8 ;  /* 0x000080081e002985 */ /* 0x0045e8000c101d06 */
[----:B---3--:R-:W3:Y:S04]  /*2c40*/  @P2 LD.E.128 R4, [R2.64+0x100] ;  /* 0x0001000602042980 */ /* 0x008ee8000c101d00 */
[----:B---3--:R3:W-:Y:S04]  /*2c50*/  @P2 ST.E.128 [R30.64+0x100], R4 ;  /* 0x000100041e002985 */ /* 0x0087e8000c101d06 */
[----:B------:R4:W5:Y:S02]  /*2c60*/  @P2 LD.E.128 R32, [R2.64+0x180] ;  /* 0x0001800602202980 */ /* 0x000964000c101d00 */
[----:B----4-:R-:W-:Y:S05]  /*2c70*/  @P0 IADD3 R2, P4, R110, R158, RZ ;  /* 0x0000009e6e020210 */ /* 0x010fea0007f9e0ff */
[----:B------:R-:W-:Y:S01]  /*2c80*/  @P0 IMAD.X R3, R111, 0x1, R102, P4 ;  /* 0x000000016f030824 */ /* 0x000fe200020e0666 */
[----:B-----5:R4:W-:Y:S04]  /*2c90*/  @P2 ST.E.128 [R30.64+0x180], R32 ;  /* 0x000180201e002985 */ /* 0x0209e8000c101d06 */
[----:B-1----:R-:W5:Y:S04]  /*2ca0*/  @P1 LD.E.128 R12, [R40.64] ;  /* 0x00000006280c1980 */ /* 0x002f68000c101d00 */
[----:B-----5:R1:W-:Y:S04]  /*2cb0*/  @P1 ST.E.128 [R42.64], R12 ;  /* 0x0000000c2a001985 */ /* 0x0203e8000c101d06 */
[----:B--2---:R-:W2:Y:S04]  /*2cc0*/  @P1 LD.E.128 R8, [R40.64+0x80] ;  /* 0x0000800628081980 */ /* 0x004ea8000c101d00 */
[----:B--2---:R2:W-:Y:S04]  /*2cd0*/  @P1 ST.E.128 [R42.64+0x80], R8 ;  /* 0x000080082a001985 */ /* 0x0045e8000c101d06 */
[----:B---3--:R-:W3:Y:S04]  /*2ce0*/  @P1 LD.E.128 R4, [R40.64+0x100] ;  /* 0x0001000628041980 */ /* 0x008ee8000c101d00 */
[----:B---3--:R3:W-:Y:S04]  /*2cf0*/  @P1 ST.E.128 [R42.64+0x100], R4 ;  /* 0x000100042a001985 */ /* 0x0087e8000c101d06 */
[----:B------:R-:W5:Y:S04]  /*2d00*/  @P1 LD.E.128 R36, [R40.64+0x180] ;  /* 0x0001800628241980 */ /* 0x000f68000c101d00 */
[----:B-----5:R1:W-:Y:S01]  /*2d10*/  @P1 ST.E.128 [R42.64+0x180], R36 ;  /* 0x000180242a001985 */ /* 0x0203e2000c101d06 */
[----:B----4-:R-:W-:Y:S03]  /*2d20*/  @P0 IADD3 R30, P1, R118, R156, RZ ;  /* 0x0000009c761e0210 */ /* 0x010fe60007f3e0ff */
[----:B------:R-:W4:Y:S02]  /*2d30*/  @P0 LD.E.128 R32, [R2.64] ;  /* 0x0000000602200980 */ /* 0x000f24000c101d00 */
[----:B------:R-:W-:Y:S05]  /*2d40*/  @P0 IMAD.X R31, R119, 0x1, R76, P1 ;  /* 0x00000001771f0824 */ /* 0x000fea00008e064c */
[----:B----4-:R4:W-:Y:S04]  /*2d50*/  @P0 ST.E.128 [R30.64], R32 ;  /* 0x000000201e000985 */ /* 0x0109e8000c101d06 */
[----:B-1----:R-:W5:Y:S04]  /*2d60*/  @P0 LD.E.128 R12, [R2.64+0x80] ;  /* 0x00008006020c0980 */ /* 0x002f68000c101d00 */
[----:B-----5:R4:W-:Y:S04]  /*2d70*/  @P0 ST.E.128 [R30.64+0x80], R12 ;  /* 0x0000800c1e000985 */ /* 0x0209e8000c101d06 */
[----:B--2---:R-:W2:Y:S04]  /*2d80*/  @P0 LD.E.128 R8, [R2.64+0x100] ;  /* 0x0001000602080980 */ /* 0x004ea8000c101d00 */
[----:B--2---:R4:W-:Y:S04]  /*2d90*/  @P0 ST.E.128 [R30.64+0x100], R8 ;  /* 0x000100081e000985 */ /* 0x0049e8000c101d06 */
[----:B---3--:R-:W2:Y:S04]  /*2da0*/  @P0 LD.E.128 R4, [R2.64+0x180] ;  /* 0x0001800602040980 */ /* 0x008ea8000c101d00 */
[----:B--2---:R4:W-:Y:S04]  /*2db0*/  @P0 ST.E.128 [R30.64+0x180], R4 ;  /* 0x000180041e000985 */ /* 0x0049e8000c101d06 */
[----:B------:R-:W2:Y:S04]  /*2dc0*/  LD.E R23, [R28.64+0xd0] ;  /* 0x0000d0061c177980 */ /* 0x000ea8000c101900 */
[----:B------:R-:W3:Y:S01]  /*2dd0*/  LD.E R109, [R28.64+0x130] ;  /* 0x000130061c6d7980 */ /* 0x000ee2000c101900 */
[----:B--2---:R-:W-:Y:S01]  /*2de0*/  ISETP.NE.AND P1, PT, R23, RZ, PT ;  /* 0x000000ff1700720c */ /* 0x004fe20003f25270 */
[----:B---3--:R-:W-:Y:S05]  /*2df0*/  IMAD.U32 R109, R109, -0x40, RZ ;  /* 0xffffffc06d6d7824 */ /* 0x008fea00078e00ff */
[C---:B------:R-:W-:Y:S04]  /*2e00*/  LEA R110, P0, R109.reuse, R110, 0x1 ;  /* 0x0000006e6d6e7211 */ /* 0x040fe800078008ff */
[----:B------:R-:W-:Y:S03]  /*2e10*/  LEA.HI.X.SX32 R109, R109, R111, 0x1, P0 ;  /* 0x0000006f6d6d7211 */ /* 0x000fe600000f0eff */
[----:B------:R-:W-:-:S05]  /*2e20*/  @!P1 BRA `(.L_x_2557) ;  /* 0x00008bf000009947 */ /* 0x000fca0003800000 */
[----:B----4-:R-:W2:Y:S02]  /*2e30*/  LD.E.U8 R0, [R28.64+0x1b3] ;  /* 0x0001b3061c007980 */ /* 0x010ea4000c101100 */
[----:B--2---:R-:W-:Y:S11]  /*2e40*/  ISETP.NE.AND P0, PT, R0, RZ, PT ;  /* 0x000000ff0000720c */ /* 0x004ff60003f05270 */
[----:B------:R-:W-:Y:S02]  /*2e50*/  @!UPT UIADD3 URZ, URZ, URZ, URZ ;  /* 0x0000003f3f3ff290 */ /* 0x000fe4000fffe03f */
[----:B------:R-:W-:-:S05]  /*2e60*/  @!P0 BRA `(.L_x_2558) ;  /* 0x0000309000008947 */ /* 0x000fca0003800000 */
[----:B------:R-:W-:Y:S01]  /*2e70*/  BSSY B0, `(.L_x_2559) ;  /* 0x00000b6000007945 */ /* 0x000fe20003800000 */
[----:B------:R-:W-:-:S05]  /*2e80*/  @!P3 BRA `(.L_x_2560) ;  /* 0x00000b400000b947 */ /* 0x000fca0003800000 */
[-C--:B------:R-:W-:Y:S01]  /*2e90*/  ISETP.GE.AND P0, PT, R24, R23.reuse, PT ;  /* 0x000000171800720c */ /* 0x080fe20003f06270 */
[----:B------:R-:W2:Y:S01]  /*2ea0*/  LD.E.128 R36, [R112.64] ;  /* 0x0000000670247980 */ /* 0x000ea2000c101d00 */
[----:B------:R-:W-:Y:S11]  /*2eb0*/  ISETP.GE.AND P1, PT, R20, R23, PT ;  /* 0x000000171400720c */ /* 0x000ff60003f26270 */
[----:B------:R-:W3:Y:S06]  /*2ec0*/  @!P0 LD.E.64 R48, [R56.64] ;  /* 0x0000000638308980 */ /* 0x000eec000c101b00 */
[----:B------:R-:W4:Y:S01]  /*2ed0*/  @!P0 LD.E.64 R30, [R26.64] ;  /* 0x000000061a1e8980 */ /* 0x000f22000c101b00 */
[----:B---3--:R-:W-:Y:S01]  /*2ee0*/  @!P0 IMAD.U32 R46, R49, 0x10000, RZ ;  /* 0x00010000312e8824 */ /* 0x008fe200078e00ff */
[----:B------:R-:W-:Y:S02]  /*2ef0*/  @!P0 SHF.L.U32 R43, R48, 0x10, RZ ;  /* 0x00000010302b8819 */ /* 0x000fe400000006ff */
[C---:B--2---:R-:W-:Y:S02]  /*2f00*/  @!P0 LOP3.LUT R34, R36.reuse, 0xffff0000, RZ, 0xc0, !PT ;  /* 0xffff000024228812 */ /* 0x044fe400078ec0ff */
[----:B------:R-:W-:Y:S02]  /*2f10*/  @!P0 SHF.L.U32 R44, R36, 0x10, RZ ;  /* 0x00000010242c8819 */ /* 0x000fe400000006ff */
[----:B----4-:R-:W-:Y:S01]  /*2f20*/  @!P0 SHF.L.U32 R33, R30, 0x10, RZ ;  /* 0x000000101e218819 */ /* 0x010fe200000006ff */
[----:B------:R-:W-:Y:S01]  /*2f30*/  @!P0 FMUL.FTZ R51, R34, R43 ;  /* 0x0000002b22338220 */ /* 0x000fe20000410000 */
[----:B------:R-:W-:Y:S01]  /*2f40*/  @!P0 LOP3.LUT R32, R30, 0xffff0000, RZ, 0xc0, !PT ;  /* 0xffff00001e208812 */ /* 0x000fe200078ec0ff */
[----:B------:R-:W-:Y:S01]  /*2f50*/  @!P0 IMAD.U32 R30, R31, 0x10000, RZ ;  /* 0x000100001f1e8824 */ /* 0x000fe200078e00ff */
[----:B------:R-:W-:Y:S01]  /*2f60*/  @!P0 LOP3.LUT R35, R37, 0xffff0000, RZ, 0xc0, !PT ;  /* 0xffff000025238812 */ /* 0x000fe200078ec0ff */
[-C--:B------:R-:W-:Y:S01]  /*2f70*/  @!P0 FMUL.FTZ R0, R34, R33.reuse ;  /* 0x0000002122008220 */ /* 0x080fe20000410000 */
[----:B------:R-:W-:Y:S01]  /*2f80*/  @!P0 LOP3.LUT R31, R31, 0xffff0000, RZ, 0xc0, !PT ;  /* 0xffff00001f1f8812 */ /* 0x000fe200078ec0ff */
[----:B------:R-:W-:Y:S01]  /*2f90*/  @!P0 FFMA.FTZ R51, R44, R33, -R51 ;  /* 0x000000212c338223 */ /* 0x000fe20000010833 */
[----:B------:R-:W-:Y:S01]  /*2fa0*/  @!P0 LOP3.LUT R33, R38, 0xffff0000, RZ, 0xc0, !PT ;  /* 0xffff000026218812 */ /* 0x000fe200078ec0ff */
[----:B------:R-:W-:Y:S01]  /*2fb0*/  @!P0 FFMA.FTZ R0, R43, R44, R0 ;  /* 0x0000002c2b008223 */ /* 0x000fe20000010000 */
[----:B------:R-:W-:Y:S01]  /*2fc0*/  @!P0 LOP3.LUT R45, R48, 0xffff0000, RZ, 0xc0, !PT ;  /* 0xffff0000302d8812 */ /* 0x000fe200078ec0ff */
[----:B------:R-:W-:Y:S01]  /*2fd0*/  @!P0 IMAD.U32 R43, R37, 0x10000, RZ ;  /* 0x00010000252b8824 */ /* 0x000fe200078e00ff */
[----:B------:R-:W-:Y:S01]  /*2fe0*/  @!P0 LOP3.LUT R49, R49, 0xffff0000, RZ, 0xc0, !PT ;  /* 0xffff000031318812 */ /* 0x000fe200078ec0ff */
[----:B------:R-:W-:Y:S01]  /*2ff0*/  @!P0 FMUL.FTZ R2, R35, R32 ;  /* 0x0000002023028220 */ /* 0x000fe20000410000 */
[----:B------:R-:W-:Y:S01]  /*3000*/  @!P0 LOP3.LUT R34, R39, 0xffff0000, RZ, 0xc0, !PT ;  /* 0xffff000027228812 */ /* 0x000fe200078ec0ff */
[----:B------:R-:W-:Y:S01]  /*3010*/  @!P0 FMUL.FTZ R3, R33, R30 ;  /* 0x0000001e21038220 */ /* 0x000fe20000410000 */
[----:B------:R-:W-:Y:S01]  /*3020*/  @!P0 SHF.L.U32 R47, R38, 0x10, RZ ;  /* 0x00000010262f8819 */ /* 0x000fe200000006ff */
[----:B------:R-:W-:Y:S01]  /*3030*/  @!P0 FMUL.FTZ R59, R35, R45 ;  /* 0x0000002d233b8220 */ /* 0x000fe20000410000 */
[----:B------:R-:W-:Y:S01]  /*3040*/  @!P0 F2FP.BF16.PACK_AB R51, R0, R51 ;  /* 0x000000330033823e */ /* 0x000fe200000010ff */
[----:B------:R-:W-:Y:S02]  /*3050*/  @!P0 IMAD.U32 R44, R39, 0x10000, RZ ;  /* 0x00010000272c8824 */ /* 0x000fe400078e00ff */
[C---:B------:R-:W-:Y:S01]  /*3060*/  @!P0 FMUL.FTZ R58, R34.reuse, R49 ;  /* 0x00000031223a8220 */ /* 0x040fe20000410000 */
[----:B------:R-:W-:Y:S01]  /*3070*/  @!P0 MOV R36, R51 ;  /* 0x0000003300248202 */ /* 0x000fe20000000f00 */
[----:B------:R-:W-:Y:S02]  /*3080*/  @!P0 FMUL.FTZ R4, R34, R31 ;  /* 0x0000001f22048220 */ /* 0x000fe40000410000 */
[----:B------:R-:W-:Y:S02]  /*3090*/  @!P0 FFMA.FTZ R2, R45, R43, R2 ;  /* 0x0000002b2d028223 */ /* 0x000fe40000010002 */
[----:B------:R-:W-:Y:S02]  /*30a0*/  @!P0 FMUL.FTZ R50, R33, R46 ;  /* 0x0000002e21328220 */ /* 0x000fe40000410000 */
[----:B------:R-:W-:Y:S02]  /*30b0*/  @!P0 FFMA.FTZ R3, R46, R47, R3 ;  /* 0x0000002f2e038223 */ /* 0x000fe40000010003 */
[----:B------:R-:W-:Y:S02]  /*30c0*/  @!P0 FFMA.FTZ R59, R43, R32, -R59 ;  /* 0x000000202b3b8223 */ /* 0x000fe4000001083b */
[----:B------:R-:W-:Y:S02]  /*30d0*/  @!P0 FFMA.FTZ R58, R44, R31, -R58 ;  /* 0x0000001f2c3a8223 */ /* 0x000fe4000001083a */
[----:B------:R-:W-:Y:S01]  /*30e0*/  @!P0 FFMA.FTZ R4, R49, R44, R4 ;  /* 0x0000002c31048223 */ /* 0x000fe20000010004 */
[----:B------:R-:W-:Y:S01]  /*30f0*/  @!P0 F2FP.BF16.PACK_AB R166, R2, R59 ;  /* 0x0000003b02a6823e */ /* 0x000fe200000010ff */
[----:B------:R-:W-:Y:S03]  /*3100*/  @!P0 FFMA.FTZ R50, R47, R30, -R50 ;  /* 0x0000001e2f328223 */ /* 0x000fe60000010832 */
[----:B------:R-:W-:Y:S01]  /*3110*/  @!P0 F2FP.BF16.PACK_AB R59, R4, R58 ;  /* 0x0000003a043b823e */ /* 0x000fe200000010ff */
[----:B------:R-:W-:Y:S01]  /*3120*/  @!P0 IMAD.MOV.U32 R37, RZ, RZ, R166 ;  /* 0x000000ffff258224 */ /* 0x000fe200078e00a6 */
[----:B------:R-:W-:Y:S03]  /*3130*/  @!P0 F2FP.BF16.PACK_AB R50, R3, R50 ;  /* 0x000000320332823e */ /* 0x000fe600000010ff */
[----:B------:R-:W-:Y:S01]  /*3140*/  @!P0 IMAD.MOV.U32 R39, RZ, RZ, R59 ;  /* 0x000000ffff278224 */ /* 0x000fe200078e003b */
[----:B------:R-:W-:Y:S02]  /*3150*/  @!P0 MOV R38, R50 ;  /* 0x0000003200268202 */ /* 0x000fe40000000f00 */
[----:B------:R-:W-:Y:S03]  /*3160*/  ISETP.GE.AND P0, PT, R19, R23, PT ;  /* 0x000000171300720c */ /* 0x000fe60003f06270 */
[----:B------:R1:W-:Y:S08]  /*3170*/  ST.E.128 [R160.64], R36 ;  /* 0x00000024a0007985 */ /* 0x0003f0000c101d06 */
[----:B------:R-:W2:Y:S06]  /*3180*/  @!P1 LD.E.64 R30, [R26.64+0x40] ;  /* 0x000040061a1e9980 */ /* 0x000eac000c101b00 */
[----:B------:R-:W3:Y:S08]  /*3190*/  LD.E.128 R32, [R112.64+0x80] ;  /* 0x0000800670207980 */ /* 0x000ef0000c101d00 */
[----:B------:R-:W4:Y:S01]  /*31a0*/  @!P1 LD.E.64 R48, [R56.64+0x40] ;  /* 0x0000400638309980 */ /* 0x000f22000c101b00 */
[C---:B--2---:R-:W-:Y:S02]  /*31b0*/  @!P1 SHF.L.U32 R41, R30.reuse, 0x10, RZ ;  /* 0x000000101e299819 */ /* 0x044fe400000006ff */
[----:B------:R-:W-:Y:S01]  /*31c0*/  @!P1 LOP3.LUT R40, R30, 0xffff0000, RZ, 0xc0, !PT ;  /* 0xffff00001e289812 */ /* 0x000fe200078ec0ff */
[C---:B------:R-:W-:Y:S01]  /*31d0*/  @!P1 IMAD.U32 R30, R31.reuse, 0x10000, RZ ;  /* 0x000100001f1e9824 */ /* 0x040fe200078e00ff */
[----:B------:R-:W-:Y:S01]  /*31e0*/  @!P1 LOP3.LUT R31, R31, 0xffff0000, RZ, 0xc0, !PT ;  /* 0xffff00001f1f9812 */ /* 0x000fe200078ec0ff */
[----:B---3--:R-:W-:Y:S01]  /*31f0*/  @!P1 IMAD.U32 R47, R34, 0x10000, RZ ;  /* 0x00010000222f9824 */ /* 0x008fe200078e00ff */
[C---:B------:R-:W-:Y:S02]  /*3200*/  @!P1 LOP3.LUT R42, R32.reuse, 0xffff0000, RZ, 0xc0, !PT ;  /* 0xffff0000202a9812 */ /* 0x040fe400078ec0ff */
[----:B------:R-:W-:Y:S02]  /*3210*/  @!P1 SHF.L.U32 R44, R32, 0x10, RZ ;  /* 0x00000010202c9819 */ /* 0x000fe400000006ff */
[----:B-1----:R-:W-:Y:S01]  /*3220*/  @!P1 LOP3.LUT R37, R33, 0xffff0000, RZ, 0xc0, !PT ;  /* 0xffff000021259812 */ /* 0x002fe200078ec0ff */
[----:B------:R-:W-:Y:S01]  /*3230*/  @!P1 FMUL.FTZ R5, R42, R41 ;  /* 0x000000292a059220 */ /* 0x000fe20000410000 */
[----:B------:R-:W-:Y:S01]  /*3240*/  @!P1 LOP3.LUT R39, R34, 0xffff0000, RZ, 0xc0, !PT ;  /* 0xffff000022279812 */ /* 0x000fe200078ec0ff */
[----:B----4-:R-:W-:Y:S01]  /*3250*/  @!P1 IMAD.U32 R46, R49, 0x10000, RZ ;  /* 0x00010000312e9824 */ /* 0x010fe200078e00ff */
[C---:B------:R-:W-:Y:S01]  /*3260*/  @!P1 SHF.L.U32 R43, R48.reuse, 0x10, RZ ;  /* 0x00000010302b9819 */ /* 0x040fe200000006ff */
[----:B------:R-:W-:Y:S01]  /*3270*/  @!P1 FMUL.FTZ R6, R37, R40 ;  /* 0x0000002825069220 */ /* 0x000fe20000410000 */
[----:B------:R-:W-:Y:S01]  /*3280*/  @!P1 LOP3.LUT R45, R48, 0xffff0000, RZ, 0xc0, !PT ;  /* 0xffff0000302d9812 */ /* 0x000fe200078ec0ff */
        /* <DEDUP_REMOVED lines=8> */
[----:B------:R-:W-:Y:S02]  /*3310*/  @!P1 FMUL.FTZ R51, R37, R45 ;  /* 0x0000002d25339220 */ /* 0x000fe40000410000 */
[----:B------:R-:W-:Y:S01]  /*3320*/  @!P1 FMUL.FTZ R58, R39, R46 ;  /* 0x0000002e273a9220 */ /* 0x000fe20000410000 */
[----:B------:R-:W-:Y:S01]  /*3330*/  @!P1 F2FP.BF16.PACK_AB R50, R5, R50 ;  /* 0x000000320532923e */ /* 0x000fe200000010ff */
[C---:B------:R-:W-:Y:S02]  /*3340*/  @!P1 FMUL.FTZ R59, R36.reuse, R49 ;  /* 0x00000031243b9220 */ /* 0x040fe40000410000 */
[----:B------:R-:W-:Y:S01]  /*3350*/  @!P1 FMUL.FTZ R8, R36, R31 ;  /* 0x0000001f24089220 */ /* 0x000fe20000410000 */
[----:B------:R-:W-:Y:S01]  /*3360*/  @!P1 MOV R32, R50 ;  /* 0x0000003200209202 */ /* 0x000fe20000000f00 */
        /* <DEDUP_REMOVED lines=11> */
[----:B------:R-:W-:Y:S02]  /*3420*/  @!P1 MOV R35, R59 ;  /* 0x0000003b00239202 */ /* 0x000fe40000000f00 */
[----:B------:R-:W-:Y:S03]  /*3430*/  ISETP.GE.AND P1, PT, R18, R23, PT ;  /* 0x000000171200720c */ /* 0x000fe60003f26270 */
[----:B------:R1:W-:Y:S08]  /*3440*/  ST.E.128 [R160.64+0x80], R32 ;  /* 0x00008020a0007985 */ /* 0x0003f0000c101d06 */
[----:B------:R-:W2:Y:S08]  /*3450*/  LD.E.128 R36, [R112.64+0x100] ;  /* 0x0001000670247980 */ /* 0x000eb0000c101d00 */
[----:B------:R-:W3:Y:S06]  /*3460*/  @!P0 LD.E.64 R30, [R26.64+0x80] ;  /* 0x000080061a1e8980 */ /* 0x000eec000c101b00 */
[----:B------:R-:W4:Y:S01]  /*3470*/  @!P0 LD.E.64 R48, [R56.64+0x80] ;  /* 0x0000800638308980 */ /* 0x000f22000c101b00 */
[----:B--2---:R-:W-:Y:S01]  /*3480*/  @!P0 LOP3.LUT R42, R36, 0xffff0000, RZ, 0xc0, !PT ;  /* 0xffff0000242a8812 */ /* 0x004fe200078ec0ff */
[----:B------:R-:W-:Y:S01]  /*3490*/  @!P0 IMAD.U32 R47, R38, 0x10000, RZ ;  /* 0x00010000262f8824 */ /* 0x000fe200078e00ff */
[----:B------:R-:W-:Y:S02]  /*34a0*/  @!P0 SHF.L.U32 R44, R36, 0x10, RZ ;  /* 0x00000010242c8819 */ /* 0x000fe400000006ff */
[----:B-1----:R-:W-:Y:S02]  /*34b0*/  @!P0 LOP3.LUT R33, R37, 0xffff0000, RZ, 0xc0, !PT ;  /* 0xffff000025218812 */ /* 0x002fe400078ec0ff */
[----:B------:R-:W-:Y:S01]  /*34c0*/  @!P0 LOP3.LUT R35, R38, 0xffff0000, RZ, 0xc0, !PT ;  /* 0xffff000026238812 */ /* 0x000fe200078ec0ff */
[C---:B---3--:R-:W-:Y:S01]  /*34d0*/  @!P0 IMAD.U32 R41, R30.reuse, 0x10000, RZ ;  /* 0x000100001e298824 */ /* 0x048fe200078e00ff */
[----:B------:R-:W-:Y:S02]  /*34e0*/  @!P0 LOP3.LUT R32, R39, 0xffff0000, RZ, 0xc0, !PT ;  /* 0xffff000027208812 */ /* 0x000fe400078ec0ff */
[----:B------:R-:W-:Y:S01]  /*34f0*/  @!P0 LOP3.LUT R40, R30, 0xffff0000, RZ, 0xc0, !PT ;  /* 0xffff00001e288812 */ /* 0x000fe200078ec0ff */
[----:B------:R-:W-:Y:S01]  /*3500*/  @!P0 FMUL.FTZ R9, R42, R41 ;  /* 0x000000292a098220 */ /* 0x000fe20000410000 */
[----:B------:R-:W-:Y:S01]  /*3510*/  @!P0 SHF.L.U32 R30, R31, 0x10, RZ ;  /* 0x000000101f1e8819 */ /* 0x000fe200000006ff */
        /* <DEDUP_REMOVED lines=75> */
.L_x_2560:
[----:B------:R-:W-:Y:S05]  /*39d0*/  BSYNC B0 ;  /* 0x0000000000007941 */ /* 0x000fea0003800000 */
.L_x_2559:
[----:B------:R-:W-:Y:S01]  /*39e0*/  BSSY B0, `(.L_x_2561) ;  /* 0x00000c0000007945 */ /* 0x000fe20003800000 */
[----:B------:R-:W-:-:S05]  /*39f0*/  @!P2 BRA `(.L_x_2562) ;  /* 0x00000be00000a947 */ /* 0x000fca0003800000 */
[----:B------:R-:W-:Y:S02]  /*3a00*/  ISETP.GE.AND P0, PT, R24, R23, PT ;  /* 0x000000171800720c */ /* 0x000fe40003f06270 */
[C---:B------:R-:W-:Y:S02]  /*3a10*/  LEA R172, P1, R84.reuse, R112, 0x1 ;  /* 0x0000007054ac7211 */ /* 0x040fe400078208ff */
[C---:B------:R-:W-:Y:S02]  /*3a20*/  SHF.L.U32 R167, R145.reuse, 0x1, RZ ;  /* 0x0000000191a77819 */ /* 0x040fe400000006ff */
[----:B------:R-:W-:Y:S02]  /*3a30*/  LEA.HI.X R173, R84, R113, R81, 0x1, P1 ;  /* 0x0000007154ad7211 */ /* 0x000fe400008f0c51 */
[-C--:B------:R-:W-:Y:S02]  /*3a40*/  IADD3 R58, P1, R56, R167.reuse, RZ ;  /* 0x000000a7383a7210 */ /* 0x080fe40007f3e0ff */
[----:B------:R-:W-:Y:S01]  /*3a50*/  SHF.L.U64.HI R111, R145, 0x1, R131 ;  /* 0x00000001916f7819 */ /* 0x000fe20000010283 */
[----:B------:R-:W2:Y:S01]  /*3a60*/  LD.E.128 R36, [R172.64] ;  /* 0x00000006ac247980 */ /* 0x000ea2000c101d00 */
[----:B------:R-:W-:Y:S02]  /*3a70*/  IADD3 R40, P2, R26, R167, RZ ;  /* 0x000000a71a287210 */ /* 0x000fe40007f5e0ff */
[----:B------:R-:W-:Y:S02]  /*3a80*/  IADD3.X R59, R57, R111, RZ, P1, !PT ;  /* 0x0000006f393b7210 */ /* 0x000fe40000ffe4ff */
[----:B------:R-:W-:Y:S01]  /*3a90*/  ISETP.GE.AND P1, PT, R20, R23, PT ;  /* 0x000000171400720c */ /* 0x000fe20003f26270 */
[----:B------:R-:W-:Y:S01]  /*3aa0*/  IMAD.X R41, R27, 0x1, R111, P2 ;  /* 0x000000011b297824 */ /* 0x000fe200010e066f */
[----:B------:R-:W-:Y:S01]  /*3ab0*/  LEA R166, P2, R66, R160, 0x1 ;  /* 0x000000a042a67211 */ /* 0x000fe200078408ff */
[----:B------:R-:W3:Y:S06]  /*3ac0*/  @!P0 LD.E.64 R50, [R58.64] ;  /* 0x000000063a328980 */ /* 0x000eec000c101b00 */
[----:B------:R-:W4:Y:S01]  /*3ad0*/  @!P0 LD.E.64 R30, [R40.64] ;  /* 0x00000006281e8980 */ /* 0x000f22000c101b00 */
[----:B--2---:R-:W-:Y:S01]  /*3ae0*/  @!P0 IMAD.U32 R49, R38, 0x10000, RZ ;  /* 0x0001000026318824 */ /* 0x004fe200078e00ff */
[C---:B-1----:R-:W-:Y:S02]  /*3af0*/  @!P0 LOP3.LUT R34, R36.reuse, 0xffff0000, RZ, 0xc0, !PT ;  /* 0xffff000024228812 */ /* 0x042fe400078ec0ff */
[----:B------:R-:W-:Y:S02]  /*3b00*/  @!P0 LOP3.LUT R35, R37, 0xffff0000, RZ, 0xc0, !PT ;  /* 0xffff000025238812 */ /* 0x000fe400078ec0ff */
[----:B------:R-:W-:Y:S01]  /*3b10*/  @!P0 SHF.L.U32 R46, R36, 0x10, RZ ;  /* 0x00000010242e8819 */ /* 0x000fe200000006ff */
[C---:B---3--:R-:W-:Y:S01]  /*3b20*/  @!P0 IMAD.U32 R45, R50.reuse, 0x10000, RZ ;  /* 0x00010000322d8824 */ /* 0x048fe200078e00ff */
[----:B------:R-:W-:Y:S01]  /*3b30*/  @!P0 LOP3.LUT R47, R50, 0xffff0000, RZ, 0xc0, !PT ;  /* 0xffff0000322f8812 */ /* 0x000fe200078ec0ff */
[C---:B------:R-:W-:Y:S01]  /*3b40*/  @!P0 IMAD.U32 R48, R51.reuse, 0x10000, RZ ;  /* 0x0001000033308824 */ /* 0x040fe200078e00ff */
[----:B------:R-:W-:Y:S01]  /*3b50*/  @!P0 LOP3.LUT R51, R51, 0xffff0000, RZ, 0xc0, !PT ;  /* 0xffff000033338812 */ /* 0x000fe200078ec0ff */
[----:B------:R-:W-:Y:S02]  /*3b60*/  @!P0 FMUL.FTZ R111, R34, R45 ;  /* 0x0000002d226f8220 */ /* 0x000fe40000410000 */
[C---:B----4-:R-:W-:Y:S01]  /*3b70*/  @!P0 IMAD.U32 R33, R30.reuse, 0x10000, RZ ;  /* 0x000100001e218824 */ /* 0x050fe200078e00ff */
[----:B------:R-:W-:Y:S01]  /*3b80*/  @!P0 LOP3.LUT R32, R30, 0xffff0000, RZ, 0xc0, !PT ;  /* 0xffff00001e208812 */ /* 0x000fe200078ec0ff */
[----:B------:R-:W-:Y:S01]  /*3b90*/  @!P0 FMUL.FTZ R167, R35, R47 ;  /* 0x0000002f23a78220 */ /* 0x000fe20000410000 */
[C---:B------:R-:W-:Y:S01]  /*3ba0*/  @!P0 SHF.L.U32 R30, R31.reuse, 0x10, RZ ;  /* 0x000000101f1e8819 */ /* 0x040fe200000006ff */
[-C--:B------:R-:W-:Y:S01]  /*3bb0*/  @!P0 FMUL.FTZ R0, R34, R33.reuse ;  /* 0x0000002122008220 */ /* 0x080fe20000410000 */
[----:B------:R-:W-:Y:S01]  /*3bc0*/  @!P0 LOP3.LUT R31, R31, 0xffff0000, RZ, 0xc0, !PT ;  /* 0xffff00001f1f8812 */ /* 0x000fe200078ec0ff */
[----:B------:R-:W-:Y:S01]  /*3bd0*/  @!P0 FFMA.FTZ R111, R46, R33, -R111 ;  /* 0x000000212e6f8223 */ /* 0x000fe2000001086f */
[----:B------:R-:W-:Y:S01]  /*3be0*/  @!P0 LOP3.LUT R33, R38, 0xffff0000, RZ, 0xc0, !PT ;  /* 0xffff000026218812 */ /* 0x000fe200078ec0ff */
[----:B------:R-:W-:Y:S01]  /*3bf0*/  @!P0 FFMA.FTZ R0, R45, R46, R0 ;  /* 0x0000002e2d008223 */ /* 0x000fe20000010000 */
[----:B------:R-:W-:Y:S01]  /*3c00*/  @!P0 LOP3.LUT R34, R39, 0xffff0000, RZ, 0xc0, !PT ;  /* 0xffff000027228812 */ /* 0x000fe200078ec0ff */
[----:B------:R-:W-:Y:S01]  /*3c10*/  @!P0 FMUL.FTZ R2, R35, R32 ;  /* 0x0000002023028220 */ /* 0x000fe20000410000 */
[----:B------:R-:W-:Y:S01]  /*3c20*/  @!P0 SHF.L.U32 R45, R37, 0x10, RZ ;  /* 0x00000010252d8819 */ /* 0x000fe200000006ff */
[----:B------:R-:W-:Y:S01]  /*3c30*/  @!P0 FMUL.FTZ R3, R33, R30 ;  /* 0x0000001e21038220 */ /* 0x000fe20000410000 */
[----:B------:R-:W-:Y:S01]  /*3c40*/  @!P0 SHF.L.U32 R46, R39, 0x10, RZ ;  /* 0x00000010272e8819 */ /* 0x000fe200000006ff */
[----:B------:R-:W-:Y:S01]  /*3c50*/  @!P0 FMUL.FTZ R174, R33, R48 ;  /* 0x0000003021ae8220 */ /* 0x000fe20000410000 */
[----:B------:R-:W-:Y:S01]  /*3c60*/  @!P0 F2FP.BF16.PACK_AB R111, R0, R111 ;  /* 0x0000006f006f823e */ /* 0x000fe200000010ff */
        /* <DEDUP_REMOVED lines=11> */
[----:B------:R-:W-:Y:S01]  /*3d20*/  LEA.HI.X R167, R66, R161, R67, 0x1, P2 ;  /* 0x000000a142a77211 */ /* 0x000fe200010f0c43 */
[----:B------:R-:W-:Y:S01]  /*3d30*/  @!P0 IMAD.MOV.U32 R38, RZ, RZ, R174 ;  /* 0x000000ffff268224 */ /* 0x000fe200078e00ae */
[----:B------:R-:W-:Y:S02]  /*3d40*/  @!P0 F2FP.BF16.PACK_AB R175, R4, R175 ;  /* 0x000000af04af823e */ /* 0x000fe400000010ff */
[----:B------:R-:W-:Y:S02]  /*3d50*/  @!P0 MOV R37, R176 ;  /* 0x000000b000258202 */ /* 0x000fe40000000f00 */
[----:B------:R-:W-:Y:S02]  /*3d60*/  @!P0 MOV R39, R175 ;  /* 0x000000af00278202 */ /* 0x000fe40000000f00 */
[----:B------:R-:W-:Y:S03]  /*3d70*/  ISETP.GE.AND P0, PT, R19, R23, PT ;  /* 0x000000171300720c */ /* 0x000fe60003f06270 */
[----:B------:R1:W-:Y:S08]  /*3d80*/  ST.E.128 [R166.64], R36 ;  /* 0x00000024a6007985 */ /* 0x0003f0000c101d06 */
[----:B------:R-:W2:Y:S08]  /*3d90*/  LD.E.128 R32, [R172.64+0x80] ;  /* 0x00008006ac207980 */ /* 0x000eb0000c101d00 */
[----:B------:R-:W3:Y:S06]  /*3da0*/  @!P1 LD.E.64 R30, [R40.64+0x40] ;  /* 0x00004006281e9980 */ /* 0x000eec000c101b00 */
[----:B------:R-:W4:Y:S01]  /*3db0*/  @!P1 LD.E.64 R50, [R58.64+0x40] ;  /* 0x000040063a329980 */ /* 0x000f22000c101b00 */
[C---:B--2---:R-:W-:Y:S01]  /*3dc0*/  @!P1 IMAD.U32 R46, R32.reuse, 0x10000, RZ ;  /* 0x00010000202e9824 */ /* 0x044fe200078e00ff */
[----:B------:R-:W-:Y:S01]  /*3dd0*/  @!P1 LOP3.LUT R44, R32, 0xffff0000, RZ, 0xc0, !PT ;  /* 0xffff0000202c9812 */ /* 0x000fe200078ec0ff */
[C---:B------:R-:W-:Y:S01]  /*3de0*/  @!P1 IMAD.U32 R49, R34.reuse, 0x10000, RZ ;  /* 0x0001000022319824 */ /* 0x040fe200078e00ff */
[----:B-1----:R-:W-:Y:S02]  /*3df0*/  @!P1 LOP3.LUT R37, R33, 0xffff0000, RZ, 0xc0, !PT ;  /* 0xffff000021259812 */ /* 0x002fe400078ec0ff */
[----:B------:R-:W-:Y:S02]  /*3e00*/  @!P1 LOP3.LUT R39, R34, 0xffff0000, RZ, 0xc0, !PT ;  /* 0xffff000022279812 */ /* 0x000fe400078ec0ff */
[----:B------:R-:W-:Y:S01]  /*3e10*/  @!P1 LOP3.LUT R36, R35, 0xffff0000, RZ, 0xc0, !PT ;  /* 0xffff000023249812 */ /* 0x000fe200078ec0ff */
[C---:B---3--:R-:W-:Y:S01]  /*3e20*/  @!P1 IMAD.U32 R43, R30.reuse, 0x10000, RZ ;  /* 0x000100001e2b9824 */ /* 0x048fe200078e00ff */
[----:B------:R-:W-:Y:S02]  /*3e30*/  @!P1 LOP3.LUT R42, R30, 0xffff0000, RZ, 0xc0, !PT ;  /* 0xffff00001e2a9812 */ /* 0x000fe400078ec0ff */
[C---:B------:R-:W-:Y:S01]  /*3e40*/  @!P1 SHF.L.U32 R30, R31.reuse, 0x10, RZ ;  /* 0x000000101f1e9819 */ /* 0x040fe200000006ff */
[----:B------:R-:W-:Y:S01]  /*3e50*/  @!P1 FMUL.FTZ R5, R44, R43 ;  /* 0x0000002b2c059220 */ /* 0x000fe20000410000 */
[----:B------:R-:W-:Y:S01]  /*3e60*/  @!P1 LOP3.LUT R31, R31, 0xffff0000, RZ, 0xc0, !PT ;  /* 0xffff00001f1f9812 */ /* 0x000fe200078ec0ff */
[C---:B----4-:R-:W-:Y:S01]  /*3e70*/  @!P1 IMAD.U32 R45, R50.reuse, 0x10000, RZ ;  /* 0x00010000322d9824 */ /* 0x050fe200078e00ff */
[----:B------:R-:W-:Y:S01]  /*3e80*/  @!P1 SHF.L.U32 R48, R51, 0x10, RZ ;  /* 0x0000001033309819 */ /* 0x000fe200000006ff */
[----:B------:R-:W-:Y:S01]  /*3e90*/  @!P1 FMUL.FTZ R6, R37, R42 ;  /* 0x0000002a25069220 */ /* 0x000fe20000410000 */
[----:B------:R-:W-:Y:S01]  /*3ea0*/  @!P1 LOP3.LUT R47, R50, 0xffff0000, RZ, 0xc0, !PT ;  /* 0xffff0000322f9812 */ /* 0x000fe200078ec0ff */
[----:B------:R-:W-:Y:S01]  /*3eb0*/  @!P1 FMUL.FTZ R174, R44, R45 ;  /* 0x0000002d2cae9220 */ /* 0x000fe20000410000 */
[----:B------:R-:W-:Y:S01]  /*3ec0*/  @!P1 LOP3.LUT R51, R51, 0xffff0000, RZ, 0xc0, !PT ;  /* 0xffff000033339812 */ /* 0x000fe200078ec0ff */
[----:B------:R-:W-:Y:S01]  /*3ed0*/  @!P1 FFMA.FTZ R5, R45, R46, R5 ;  /* 0x0000002e2d059223 */ /* 0x000fe20000010005 */
[----:B------:R-:W-:Y:S01]  /*3ee0*/  @!P1 SHF.L.U32 R45, R33, 0x10, RZ ;  /* 0x00000010212d9819 */ /* 0x000fe200000006ff */
[----:B------:R-:W-:Y:S02]  /*3ef0*/  @!P1 FMUL.FTZ R7, R39, R30 ;  /* 0x0000001e27079220 */ /* 0x000fe40000410000 */
[----:B------:R-:W-:Y:S01]  /*3f00*/  @!P1 FFMA.FTZ R174, R46, R43, -R174 ;  /* 0x0000002b2eae9223 */ /* 0x000fe200000108ae */
[----:B------:R-:W-:Y:S01]  /*3f10*/  @!P1 SHF.L.U32 R46, R35, 0x10, RZ ;  /* 0x00000010232e9819 */ /* 0x000fe200000006ff */
[----:B------:R-:W-:Y:S02]  /*3f20*/  @!P1 FMUL.FTZ R176, R39, R48 ;  /* 0x0000003027b09220 */ /* 0x000fe40000410000 */
        /* <DEDUP_REMOVED lines=12> */
[----:B------:R-:W-:Y:S02]  /*3ff0*/  @!P1 IMAD.MOV.U32 R32, RZ, RZ, R174 ;  /* 0x000000ffff209224 */ /* 0x000fe400078e00ae */
        /* <DEDUP_REMOVED lines=35> */
[-C--:B------:R-:W-:Y:S02]  /*4230*/  @!P0 FMUL.FTZ R12, R32, R31.reuse ;  /* 0x0000001f200c8220 */ /* 0x080fe40000410000 */
[----:B------:R-:W-:Y:S02]  /*4240*/  @!P0 FFMA.FTZ R176, R49, R30, -R176 ;  /* 0x0000001e31b08223 */ /* 0x000fe400000108b0 */
[----:B------:R-:W-:Y:S02]  /*4250*/  @!P0 FFMA.FTZ R175, R46, R31, -R175 ;  /* 0x0000001f2eaf8223 */ /* 0x000fe400000108af */
[----:B------:R-:W-:Y:S02]  /*4260*/  @!P0 FFMA.FTZ R10, R47, R45, R10 ;  /* 0x0000002d2f0a8223 */ /* 0x000fe4000001000a */
[----:B------:R-:W-:Y:S02]  /*4270*/  @!P0 FFMA.FTZ R11, R48, R49, R11 ;  /* 0x00000031300b8223 */ /* 0x000fe4000001000b */
[----:B------:R-:W-:Y:S02]  /*4280*/  @!P0 FFMA.FTZ R111, R45, R42, -R111 ;  /* 0x0000002a2d6f8223 */ /* 0x000fe4000001086f */
[----:B------:R-:W-:Y:S01]  /*4290*/  @!P0 FFMA.FTZ R12, R51, R46, R12 ;  /* 0x0000002e330c8223 */ /* 0x000fe2000001000c */
[----:B------:R-:W-:Y:S01]  /*42a0*/  @!P0 F2FP.BF16.PACK_AB R176, R11, R176 ;  /* 0x000000b00bb0823e */ /* 0x000fe200000010ff */
[----:B------:R-:W-:Y:S01]  /*42b0*/  @!P0 IMAD.MOV.U32 R36, RZ, RZ, R174 ;  /* 0x000000ffff248224 */ /* 0x000fe200078e00ae */
[----:B------:R-:W-:Y:S02]  /*42c0*/  @!P0 F2FP.BF16.PACK_AB R111, R10, R111 ;  /* 0x0000006f0a6f823e */ /* 0x000fe400000010ff */
[----:B------:R-:W-:Y:S01]  /*42d0*/  @!P0 F2FP.BF16.PACK_AB R175, R12, R175 ;  /* 0x000000af0caf823e */ /* 0x000fe200000010ff */
[----:B------:R-:W-:Y:S01]  /*42e0*/  @!P0 IMAD.MOV.U32 R38, RZ, RZ, R176 ;  /* 0x000000ffff268224 */ /* 0x000fe200078e00b0 */
        /* <DEDUP_REMOVED lines=47> */
.L_x_2562:
[----:B------:R-:W-:Y:S05]  /*45e0*/  BSYNC B0 ;  /* 0x0000000000007941 */ /* 0x000fea0003800000 */
.L_x_2561:
[C---:B------:R-:W-:Y:S01]  /*45f0*/  ISETP.GE.AND P0, PT, R74.reuse, R164, PT ;  /* 0x000000a44a00720c */ /* 0x040fe20003f06270 */
[----:B------:R-:W-:Y:S03]  /*4600*/  BSSY B0, `(.L_x_2563) ;  /* 0x00000c2000007945 */ /* 0x000fe60003800000 */
[----:B------:R-:W-:Y:S11]  /*4610*/  ISETP.GE.AND P0, PT, R74, R144, !P0 ;  /* 0x000000904a00720c */ /* 0x000ff60004706270 */
[----:B------:R-:W-:Y:S02]  /*4620*/  @!UPT UIADD3 URZ, URZ, URZ, URZ ;  /* 0x0000003f3f3ff290 */ /* 0x000fe4000fffe03f */
[----:B------:R-:W-:-:S05]  /*4630*/  @!P0 BRA `(.L_x_2564) ;  /* 0x00000be000008947 */ /* 0x000fca0003800000 */
[----:B------:R-:W-:Y:S02]  /*4640*/  ISETP.GE.AND P0, PT, R24, R23, PT ;  /* 0x000000171800720c */ /* 0x000fe40003f06270 */
[C---:B------:R-:W-:Y:S02]  /*4650*/  LEA R172, P1, R86.reuse, R112, 0x1 ;  /* 0x0000007056ac7211 */ /* 0x040fe400078208ff */
[C---:B-1----:R-:W-:Y:S02]  /*4660*/  SHF.L.U32 R167, R143.reuse, 0x1, RZ ;  /* 0x000000018fa77819 */ /* 0x042fe400000006ff */
        /* <DEDUP_REMOVED lines=12> */
[C---:B------:R-:W-:Y:S02]  /*4730*/  @!P0 LOP3.LUT R34, R36.reuse, 0xffff0000, RZ, 0xc0, !PT ;  /* 0xffff000024228812 */ /* 0x040fe400078ec0ff */
        /* <DEDUP_REMOVED lines=174> */
.L_x_2564:
[----:B------:R-:W-:Y:S05]  /*5220*/  BSYNC B0 ;  /* 0x0000000000007941 */ /* 0x000fea0003800000 */
.L_x_2563:
[C---:B------:R-:W-:Y:S01]  /*5230*/  ISETP.GE.AND P0, PT, R73.reuse, R164, PT ;  /* 0x000000a44900720c */ /* 0x040fe20003f06270 */
[----:B------:R-:W-:Y:S03]  /*5240*/  BSSY B0, `(.L_x_2565) ;  /* 0x00000c4000007945 */ /* 0x000fe60003800000 */
[----:B------:R-:W-:Y:S11]  /*5250*/  ISETP.GE.AND P0, PT, R73, R144, !P0 ;  /* 0x000000904900720c */ /* 0x000ff60004706270 */
[----:B------:R-:W-:Y:S02]  /*5260*/  @!UPT UIADD3 URZ, URZ, URZ, URZ ;  /* 0x0000003f3f3ff290 */ /* 0x000fe4000fffe03f */
[----:B------:R-:W-:-:S05]  /*5270*/  @!P0 BRA `(.L_x_2566) ;  /* 0x00000c0000008947 */ /* 0x000fca0003800000 */
[----:B-1----:R-:W-:Y:S01]  /*5280*/  IMAD R167, R163, 0x60, RZ ;  /* 0x00000060a3a77824 */ /* 0x002fe200078e02ff */
[----:B------:R-:W-:Y:S01]  /*5290*/  SHF.L.U32 R175, R141, 0x1, RZ ;  /* 0x000000018daf7819 */ /* 0x000fe200000006ff */
[----:B------:R-:W-:Y:S01]  /*52a0*/  IMAD.WIDE.U32 R172, R162, 0x60, R112 ;  /* 0x00000060a2ac7825 */ /* 0x000fe200078e0070 */
[----:B------:R-:W-:Y:S02]  /*52b0*/  ISETP.GE.AND P0, PT, R24, R23, PT ;  /* 0x000000171800720c */ /* 0x000fe40003f06270 */
[-C--:B------:R-:W-:Y:S01]  /*52c0*/  IADD3 R58, P1, R56, R175.reuse, RZ ;  /* 0x000000af383a7210 */ /* 0x080fe20007f3e0ff */
[----:B------:R-:W-:Y:S01]  /*52d0*/  IMAD R179, R169, 0x60, RZ ;  /* 0x00000060a9b37824 */ /* 0x000fe200078e02ff */
[----:B------:R-:W-:Y:S02]  /*52e0*/  SHF.L.U64.HI R111, R141, 0x1, R128 ;  /* 0x000000018d6f7819 */ /* 0x000fe40000010280 */
[----:B------:R-:W-:Y:S02]  /*52f0*/  IADD3 R40, P2, R26, R175, RZ ;  /* 0x000000af1a287210 */ /* 0x000fe40007f5e0ff */
[----:B------:R-:W-:Y:S01]  /*5300*/  IADD3 R173, R173, R167, RZ ;  /* 0x000000a7adad7210 */ /* 0x000fe20007ffe0ff */
[--C-:B------:R-:W-:Y:S01]  /*5310*/  IMAD.X R59, R57, 0x1, R111.reuse, P1 ;  /* 0x00000001393b7824 */ /* 0x100fe200008e066f */
[----:B------:R-:W-:Y:S01]  /*5320*/  ISETP.GE.AND P1, PT, R20, R23, PT ;  /* 0x000000171400720c */ /* 0x000fe20003f26270 */
[----:B------:R-:W-:Y:S02]  /*5330*/  IMAD.X R41, R27, 0x1, R111, P2 ;  /* 0x000000011b297824 */ /* 0x000fe400010e066f */
[----:B------:R-:W-:Y:S01]  /*5340*/  IMAD.WIDE.U32 R166, R168, 0x60, R160 ;  /* 0x00000060a8a67825 */ /* 0x000fe200078e00a0 */
[----:B------:R-:W2:Y:S04]  /*5350*/  @!P0 LD.E.64 R50, [R58.64] ;  /* 0x000000063a328980 */ /* 0x000ea8000c101b00 */
[----:B------:R-:W-:Y:S02]  /*5360*/  IADD3 R167, R167, R179, RZ ;  /* 0x000000b3a7a77210 */ /* 0x000fe40007ffe0ff */
[----:B------:R-:W3:Y:S08]  /*5370*/  LD.E.128 R32, [R172.64] ;  /* 0x00000006ac207980 */ /* 0x000ef0000c101d00 */
[----:B------:R-:W4:Y:S01]  /*5380*/  @!P0 LD.E.64 R30, [R40.64] ;  /* 0x00000006281e8980 */ /* 0x000f22000c101b00 */
[C---:B--2---:R-:W-:Y:S01]  /*5390*/  @!P0 IMAD.U32 R48, R51.reuse, 0x10000, RZ ;  /* 0x0001000033308824 */ /* 0x044fe200078e00ff */
[C---:B------:R-:W-:Y:S02]  /*53a0*/  @!P0 SHF.L.U32 R45, R50.reuse, 0x10, RZ ;  /* 0x00000010322d8819 */ /* 0x040fe400000006ff */
[----:B------:R-:W-:Y:S02]  /*53b0*/  @!P0 LOP3.LUT R47, R50, 0xffff0000, RZ, 0xc0, !PT ;  /* 0xffff0000322f8812 */ /* 0x000fe400078ec0ff */
[----:B------:R-:W-:Y:S02]  /*53c0*/  @!P0 LOP3.LUT R51, R51, 0xffff0000, RZ, 0xc0, !PT ;  /* 0xffff000033338812 */ /* 0x000fe400078ec0ff */
[C---:B---3--:R-:W-:Y:S02]  /*53d0*/  @!P0 LOP3.LUT R38, R32.reuse, 0xffff0000, RZ, 0xc0, !PT ;  /* 0xffff000020268812 */ /* 0x048fe400078ec0ff */
[----:B------:R-:W-:Y:S02]  /*53e0*/  @!P0 SHF.L.U32 R46, R32, 0x10, RZ ;  /* 0x00000010202e8819 */ /* 0x000fe400000006ff */
[----:B------:R-:W-:Y:S01]  /*53f0*/  @!P0 LOP3.LUT R39, R33, 0xffff0000, RZ, 0xc0, !PT ;  /* 0xffff000021278812 */ /* 0x000fe200078ec0ff */
[----:B------:R-:W-:Y:S01]  /*5400*/  @!P0 FMUL.FTZ R111, R38, R45 ;  /* 0x0000002d266f8220 */ /* 0x000fe20000410000 */
[----:B------:R-:W-:Y:S02]  /*5410*/  @!P0 SHF.L.U32 R49, R34, 0x10, RZ ;  /* 0x0000001022318819 */ /* 0x000fe400000006ff */
[C---:B----4-:R-:W-:Y:S01]  /*5420*/  @!P0 SHF.L.U32 R37, R30.reuse, 0x10, RZ ;  /* 0x000000101e258819 */ /* 0x050fe200000006ff */
[----:B------:R-:W-:Y:S01]  /*5430*/  @!P0 FMUL.FTZ R175, R39, R47 ;  /* 0x0000002f27af8220 */ /* 0x000fe20000410000 */
[----:B------:R-:W-:Y:S01]  /*5440*/  @!P0 LOP3.LUT R36, R30, 0xffff0000, RZ, 0xc0, !PT ;  /* 0xffff00001e248812 */ /* 0x000fe200078ec0ff */
[C---:B------:R-:W-:Y:S01]  /*5450*/  @!P0 IMAD.U32 R30, R31.reuse, 0x10000, RZ ;  /* 0x000100001f1e8824 */ /* 0x040fe200078e00ff */
[----:B------:R-:W-:Y:S01]  /*5460*/  @!P0 LOP3.LUT R31, R31, 0xffff0000, RZ, 0xc0, !PT ;  /* 0xffff00001f1f8812 */ /* 0x000fe200078ec0ff */
[-C--:B------:R-:W-:Y:S01]  /*5470*/  @!P0 FMUL.FTZ R0, R38, R37.reuse ;  /* 0x0000002526008220 */ /* 0x080fe20000410000 */
[----:B------:R-:W-:Y:S01]  /*5480*/  @!P0 LOP3.LUT R38, R35, 0xffff0000, RZ, 0xc0, !PT ;  /* 0xffff000023268812 */ /* 0x000fe200078ec0ff */
[----:B------:R-:W-:Y:S01]  /*5490*/  @!P0 FFMA.FTZ R111, R46, R37, -R111 ;  /* 0x000000252e6f8223 */ /* 0x000fe2000001086f */
[----:B------:R-:W-:Y:S01]  /*54a0*/  @!P0 LOP3.LUT R37, R34, 0xffff0000, RZ, 0xc0, !PT ;  /* 0xffff000022258812 */ /* 0x000fe200078ec0ff */
[----:B------:R-:W-:Y:S02]  /*54b0*/  @!P0 FFMA.FTZ R0, R45, R46, R0 ;  /* 0x0000002e2d008223 */ /* 0x000fe40000010000 */
[----:B------:R-:W-:Y:S02]  /*54c0*/  @!P0 IMAD.U32 R45, R33, 0x10000, RZ ;  /* 0x00010000212d8824 */ /* 0x000fe400078e00ff */
[----:B------:R-:W-:Y:S01]  /*54d0*/  @!P0 FMUL.FTZ R2, R39, R36 ;  /* 0x0000002427028220 */ /* 0x000fe20000410000 */
[----:B------:R-:W-:Y:S01]  /*54e0*/  @!P0 F2FP.BF16.PACK_AB R111, R0, R111 ;  /* 0x0000006f006f823e */ /* 0x000fe200000010ff */
[C---:B------:R-:W-:Y:S02]  /*54f0*/  @!P0 FMUL.FTZ R3, R37.reuse, R30 ;  /* 0x0000001e25038220 */ /* 0x040fe40000410000 */
[----:B------:R-:W-:Y:S02]  /*5500*/  @!P0 FMUL.FTZ R144, R37, R48 ;  /* 0x0000003025908220 */ /* 0x000fe40000410000 */
        /* <DEDUP_REMOVED lines=63> */
[----:B------:R-:W2:Y:S06]  /*5900*/  @!P0 LD.E.64 R48, [R58.64+0x80] ;  /* 0x000080063a308980 */ /* 0x000eac000c101b00 */
[----:B------:R-:W3:Y:S08]  /*5910*/  LD.E.128 R32, [R172.64+0x100] ;  /* 0x00010006ac207980 */ /* 0x000ef0000c101d00 */
[----:B------:R-:W4:Y:S01]  /*5920*/  @!P0 LD.E.64 R30, [R40.64+0x80] ;  /* 0x00008006281e8980 */ /* 0x000f22000c101b00 */
[C---:B--2---:R-:W-:Y:S02]  /*5930*/  @!P0 SHF.L.U32 R46, R48.reuse, 0x10, RZ ;  /* 0x00000010302e8819 */ /* 0x044fe400000006ff */
[----:B------:R-:W-:Y:S01]  /*5940*/  @!P0 LOP3.LUT R47, R48, 0xffff0000, RZ, 0xc0, !PT ;  /* 0xffff0000302f8812 */ /* 0x000fe200078ec0ff */
[C---:B------:R-:W-:Y:S01]  /*5950*/  @!P0 IMAD.U32 R48, R49.reuse, 0x10000, RZ ;  /* 0x0001000031308824 */ /* 0x040fe200078e00ff */
[----:B------:R-:W-:Y:S02]  /*5960*/  @!P0 LOP3.LUT R49, R49, 0xffff0000, RZ, 0xc0, !PT ;  /* 0xffff000031318812 */ /* 0x000fe400078ec0ff */
[----:B---3--:R-:W-:Y:S02]  /*5970*/  @!P0 LOP3.LUT R43, R32, 0xffff0000, RZ, 0xc0, !PT ;  /* 0xffff0000202b8812 */ /* 0x008fe400078ec0ff */
[----:B-1----:R-:W-:Y:S02]  /*5980*/  @!P0 LOP3.LUT R37, R33, 0xffff0000, RZ, 0xc0, !PT ;  /* 0xffff000021258812 */ /* 0x002fe400078ec0ff */
[----:B------:R-:W-:Y:S01]  /*5990*/  @!P0 LOP3.LUT R38, R34, 0xffff0000, RZ, 0xc0, !PT ;  /* 0xffff000022268812 */ /* 0x000fe200078ec0ff */
[----:B------:R-:W-:Y:S01]  /*59a0*/  @!P0 FMUL.FTZ R144, R43, R46 ;  /* 0x0000002e2b908220 */ /* 0x000fe20000410000 */
[----:B------:R-:W-:Y:S01]  /*59b0*/  @!P0 LOP3.LUT R36, R35, 0xffff0000, RZ, 0xc0, !PT ;  /* 0xffff000023248812 */ /* 0x000fe200078ec0ff */
[----:B------:R-:W-:Y:S01]  /*59c0*/  @!P0 FMUL.FTZ R111, R37, R47 ;  /* 0x0000002f256f8220 */ /* 0x000fe20000410000 */
[----:B------:R-:W-:Y:S01]  /*59d0*/  @!P0 SHF.L.U32 R45, R32, 0x10, RZ ;  /* 0x00000010202d8819 */ /* 0x000fe200000006ff */
[C---:B----4-:R-:W-:Y:S01]  /*59e0*/  @!P0 IMAD.U32 R42, R30.reuse, 0x10000, RZ ;  /* 0x000100001e2a8824 */ /* 0x050fe200078e00ff */
[----:B------:R-:W-:Y:S01]  /*59f0*/  @!P0 LOP3.LUT R30, R30, 0xffff0000, RZ, 0xc0, !PT ;  /* 0xffff00001e1e8812 */ /* 0x000fe200078ec0ff */
[----:B------:R-:W-:Y:S01]  /*5a00*/  @!P0 FMUL.FTZ R164, R38, R48 ;  /* 0x0000003026a48220 */ /* 0x000fe20000410000 */
[----:B------:R-:W-:Y:S01]  /*5a10*/  @!P0 SHF.L.U32 R23, R31, 0x10, RZ ;  /* 0x000000101f178819 */ /* 0x000fe200000006ff */
[-C--:B------:R-:W-:Y:S01]  /*5a20*/  @!P0 FMUL.FTZ R9, R43, R42.reuse ;  /* 0x0000002a2b098220 */ /* 0x080fe20000410000 */
[----:B------:R-:W-:Y:S01]  /*5a30*/  @!P0 LOP3.LUT R31, R31, 0xffff0000, RZ, 0xc0, !PT ;  /* 0xffff00001f1f8812 */ /* 0x000fe200078ec0ff */
[----:B------:R-:W-:Y:S01]  /*5a40*/  @!P0 FFMA.FTZ R144, R45, R42, -R144 ;  /* 0x0000002a2d908223 */ /* 0x000fe20000010890 */
[----:B------:R-:W-:Y:S01]  /*5a50*/  @!P0 SHF.L.U32 R50, R35, 0x10, RZ ;  /* 0x0000001023328819 */ /* 0x000fe200000006ff */
[----:B------:R-:W-:Y:S01]  /*5a60*/  @!P0 FFMA.FTZ R9, R46, R45, R9 ;  /* 0x0000002d2e098223 */ /* 0x000fe20000010009 */
[----:B------:R-:W-:Y:S01]  /*5a70*/  @!P0 SHF.L.U32 R45, R33, 0x10, RZ ;  /* 0x00000010212d8819 */ /* 0x000fe200000006ff */
[----:B------:R-:W-:Y:S02]  /*5a80*/  @!P0 FMUL.FTZ R10, R37, R30 ;  /* 0x0000001e250a8220 */ /* 0x000fe40000410000 */
[----:B------:R-:W-:Y:S01]  /*5a90*/  @!P0 FMUL.FTZ R11, R38, R23 ;  /* 0x00000017260b8220 */ /* 0x000fe20000410000 */
[----:B------:R-:W-:Y:S01]  /*5aa0*/  @!P0 F2FP.BF16.PACK_AB R144, R9, R144 ;  /* 0x000000900990823e */ /* 0x000fe200000010ff */
[C---:B------:R-:W-:Y:S02]  /*5ab0*/  @!P0 FMUL.FTZ R174, R36.reuse, R49 ;  /* 0x0000003124ae8220 */ /* 0x040fe40000410000 */
[-C--:B------:R-:W-:Y:S01]  /*5ac0*/  @!P0 FMUL.FTZ R12, R36, R31.reuse ;  /* 0x0000001f240c8220 */ /* 0x080fe20000410000 */
[----:B------:R-:W-:Y:S01]  /*5ad0*/  @!P0 MOV R32, R144 ;  /* 0x0000009000208202 */ /* 0x000fe20000000f00 */
[----:B------:R-:W-:Y:S02]  /*5ae0*/  @!P0 FFMA.FTZ R111, R45, R30, -R111 ;  /* 0x0000001e2d6f8223 */ /* 0x000fe4000001086f */
[----:B------:R-:W-:Y:S02]  /*5af0*/  @!P0 FFMA.FTZ R174, R50, R31, -R174 ;  /* 0x0000001f32ae8223 */ /* 0x000fe400000108ae */
[----:B------:R-:W-:Y:S02]  /*5b00*/  @!P0 IMAD.U32 R46, R34, 0x10000, RZ ;  /* 0x00010000222e8824 */ /* 0x000fe400078e00ff */
[----:B------:R-:W-:Y:S02]  /*5b10*/  @!P0 FFMA.FTZ R10, R47, R45, R10 ;  /* 0x0000002d2f0a8223 */ /* 0x000fe4000001000a */
[----:B------:R-:W-:Y:S02]  /*5b20*/  @!P0 FFMA.FTZ R11, R48, R46, R11 ;  /* 0x0000002e300b8223 */ /* 0x000fe4000001000b */
[----:B------:R-:W-:Y:S01]  /*5b30*/  @!P0 FFMA.FTZ R164, R46, R23, -R164 ;  /* 0x000000172ea48223 */ /* 0x000fe200000108a4 */
[----:B------:R-:W-:Y:S01]  /*5b40*/  @!P0 F2FP.BF16.PACK_AB R111, R10, R111 ;  /* 0x0000006f0a6f823e */ /* 0x000fe200000010ff */
[----:B------:R-:W-:Y:S03]  /*5b50*/  @!P0 FFMA.FTZ R12, R49, R50, R12 ;  /* 0x00000032310c8223 */ /* 0x000fe6000001000c */
[----:B------:R-:W-:Y:S01]  /*5b60*/  @!P0 F2FP.BF16.PACK_AB R164, R11, R164 ;  /* 0x000000a40ba4823e */ /* 0x000fe200000010ff */
[----:B------:R-:W-:Y:S01]  /*5b70*/  @!P0 IMAD.MOV.U32 R33, RZ, RZ, R111 ;  /* 0x000000ffff218224 */ /* 0x000fe200078e006f */
[----:B------:R-:W-:Y:S02]  /*5b80*/  @!P0 F2FP.BF16.PACK_AB R175, R12, R174 ;  /* 0x000000ae0caf823e */ /* 0x000fe400000010ff */
[----:B------:R-:W-:Y:S02]  /*5b90*/  @!P0 MOV R34, R164 ;  /* 0x000000a400228202 */ /* 0x000fe40000000f00 */
[----:B------:R-:W-:Y:S05]  /*5ba0*/  @!P0 MOV R35, R175 ;  /* 0x000000af00238202 */ /* 0x000fea0000000f00 */
[----:B------:R1:W-:Y:S08]  /*5bb0*/  ST.E.128 [R166.64+0x100], R32 ;  /* 0x00010020a6007985 */ /* 0x0003f0000c101d06 */
[----:B------:R-:W2:Y:S06]  /*5bc0*/  @!P1 LD.E.64 R58, [R58.64+0xc0] ;  /* 0x0000c0063a3a9980 */ /* 0x000eac000c101b00 */
[----:B------:R-:W3:Y:S08]  /*5bd0*/  LD.E.128 R36, [R172.64+0x180] ;  /* 0x00018006ac247980 */ /* 0x000ef0000c101d00 */
[----:B------:R-:W4:Y:S01]  /*5be0*/  @!P1 LD.E.64 R30, [R40.64+0xc0] ;  /* 0x0000c006281e9980 */ /* 0x000f22000c101b00 */
[C---:B--2---:R-:W-:Y:S01]  /*5bf0*/  @!P1 SHF.L.U32 R46, R58.reuse, 0x10, RZ ;  /* 0x000000103a2e9819 */ /* 0x044fe200000006ff */
[C---:B------:R-:W-:Y:S01]  /*5c00*/  @!P1 IMAD.U32 R48, R59.reuse, 0x10000, RZ ;  /* 0x000100003b309824 */ /* 0x040fe200078e00ff */
[----:B------:R-:W-:Y:S02]  /*5c10*/  @!P1 LOP3.LUT R47, R58, 0xffff0000, RZ, 0xc0, !PT ;  /* 0xffff00003a2f9812 */ /* 0x000fe400078ec0ff */
[----:B------:R-:W-:Y:S02]  /*5c20*/  @!P1 LOP3.LUT R49, R59, 0xffff0000, RZ, 0xc0, !PT ;  /* 0xffff00003b319812 */ /* 0x000fe400078ec0ff */
[C---:B---3--:R-:W-:Y:S02]  /*5c30*/  @!P1 LOP3.LUT R43, R36.reuse, 0xffff0000, RZ, 0xc0, !PT ;  /* 0xffff0000242b9812 */ /* 0x048fe400078ec0ff */
[----:B------:R-:W-:Y:S02]  /*5c40*/  @!P1 SHF.L.U32 R45, R36, 0x10, RZ ;  /* 0x00000010242d9819 */ /* 0x000fe400000006ff */
[----:B-1----:R-:W-:Y:S01]  /*5c50*/  @!P1 LOP3.LUT R33, R37, 0xffff0000, RZ, 0xc0, !PT ;  /* 0xffff000025219812 */ /* 0x002fe200078ec0ff */
[----:B------:R-:W-:Y:S01]  /*5c60*/  @!P1 FMUL.FTZ R144, R43, R46 ;  /* 0x0000002e2b909220 */ /* 0x000fe20000410000 */
[----:B------:R-:W-:Y:S01]  /*5c70*/  @!P1 LOP3.LUT R34, R38, 0xffff0000, RZ, 0xc0, !PT ;  /* 0xffff000026229812 */ /* 0x000fe200078ec0ff */
        /* <DEDUP_REMOVED lines=10> */
[----:B------:R-:W-:Y:S01]  /*5d20*/  @!P1 FMUL.FTZ R14, R33, R30 ;  /* 0x0000001e210e9220 */ /* 0x000fe20000410000 */
[----:B------:R-:W-:Y:S01]  /*5d30*/  @!P1 LOP3.LUT R31, R31, 0xffff0000, RZ, 0xc0, !PT ;  /* 0xffff00001f1f9812 */ /* 0x000fe200078ec0ff */
[----:B------:R-:W-:Y:S01]  /*5d40*/  @!P1 IMAD.U32 R46, R38, 0x10000, RZ ;  /* 0x00010000262e9824 */ /* 0x000fe200078e00ff */
[----:B------:R-:W-:Y:S01]  /*5d50*/  @!P1 F2FP.BF16.PACK_AB R144, R13, R144 ;  /* 0x000000900d90923e */ /* 0x000fe200000010ff */
[C---:B------:R-:W-:Y:S02]  /*5d60*/  @!P1 FMUL.FTZ R15, R34.reuse, R23 ;  /* 0x00000017220f9220 */ /* 0x040fe40000410000 */
        /* <DEDUP_REMOVED lines=17> */
.L_x_2566:
[----:B------:R-:W-:Y:S05]  /*5e80*/  BSYNC B0 ;  /* 0x0000000000007941 */ /* 0x000fea0003800000 */
.L_x_2565:
[----:B------:R-:W2:Y:S02]  /*5e90*/  LD.E R3, [R28.64+0xd0] ;  /* 0x0000d0061c037980 */ /* 0x000ea4000c101900 */
[----:B--2---:R-:W-:Y:S05]  /*5ea0*/  IMAD.U32 R3, R3, -0x20, RZ ;  /* 0xffffffe003037824 */ /* 0x004fea00078e00ff */
[C---:B------:R-:W-:Y:S02]  /*5eb0*/  LEA R26, P1, R3.reuse, R26, 0x1 ;  /* 0x0000001a031a7211 */ /* 0x040fe400078208ff */
[C---:B------:R-:W-:Y:S02]  /*5ec0*/  LEA R56, P0, R3.reuse, R56, 0x1 ;  /* 0x0000003803387211 */ /* 0x040fe400078008ff */
[C---:B------:R-:W-:Y:S02]  /*5ed0*/  LEA.HI.X.SX32 R27, R3.reuse, R27, 0x1, P1 ;  /* 0x0000001b031b7211 */ /* 0x040fe400008f0eff */
[----:B------:R-:W-:Y:S01]  /*5ee0*/  LEA.HI.X.SX32 R57, R3, R57, 0x1, P0 ;  /* 0x0000003903397211 */ /* 0x000fe200000f0eff */
[----:B------:R-:W-:-:S05]  /*5ef0*/  BRA `(.L_x_2567) ;  /* 0x00005e6000007947 */ /* 0x000fca0003800000 */
.L_x_2558:
[----:B------:R-:W-:Y:S01]  /*5f00*/  BSSY B1, `(.L_x_2568) ;  /* 0x0000155000017945 */ /* 0x000fe20003800000 */
[----:B------:R-:W-:-:S05]  /*5f10*/  @!P3 BRA `(.L_x_2569) ;  /* 0x000015300000b947 */ /* 0x000fca0003800000 */
[----:B------:R1:W5:Y:S01]  /*5f20*/  LD.E.128 R40, [R112.64] ;  /* 0x0000000670287980 */ /* 0x000362000c101d00 */
[----:B------:R-:W-:Y:S01]  /*5f30*/  ISETP.GE.AND P0, PT, R24, R23, PT ;  /* 0x000000171800720c */ /* 0x000fe20003f06270 */
[----:B------:R-:W-:Y:S01]  /*5f40*/  @!UPT UIADD3 URZ, URZ, URZ, URZ ;  /* 0x0000003f3f3ff290 */ /* 0x000fe2000fffe03f */
[----:B------:R-:W-:Y:S11]  /*5f50*/  BSSY B0, `(.L_x_2570) ;  /* 0x0000050000007945 */ /* 0x000ff60003800000 */
[----:B------:R-:W-:-:S05]  /*5f60*/  @P0 BRA `(.L_x_2571) ;  /* 0x000004e000000947 */ /* 0x000fca0003800000 */
[----:B------:R-:W-:Y:S01]  /*5f70*/  LEA.HI R5, R23, R23, RZ, 0x1 ;  /* 0x0000001717057211 */ /* 0x000fe200078f08ff */
[----:B-----5:R-:W-:Y:S01]  /*5f80*/  IMAD.U32 R33, R40, 0x10000, RZ ;  /* 0x0001000028217824 */ /* 0x020fe200078e00ff */
[----:B------:R-:W-:Y:S01]  /*5f90*/  MOV R3, RZ ;  /* 0x000000ff00037202 */ /* 0x000fe20000000f00 */
[----:B------:R-:W-:Y:S01]  /*5fa0*/  IMAD.U32 R34, R42, 0x10000, RZ ;  /* 0x000100002a227824 */ /* 0x000fe200078e00ff */
[----:B------:R-:W-:Y:S02]  /*5fb0*/  SHF.R.S32.HI R5, RZ, 0x1, R5 ;  /* 0x00000001ff057819 */ /* 0x000fe40000011405 */
[----:B------:R-:W-:Y:S02]  /*5fc0*/  LOP3.LUT R35, R40, 0xffff0000, RZ, 0xc0, !PT ;  /* 0xffff000028237812 */ /* 0x000fe400078ec0ff */
[----:B------:R-:W-:Y:S01]  /*5fd0*/  ISETP.GE.AND P1, PT, R24, R5, PT ;  /* 0x000000051800720c */ /* 0x000fe20003f26270 */
[--C-:B------:R-:W-:Y:S01]  /*5fe0*/  IMAD.MOV.U32 R7, RZ, RZ, R5.reuse ;  /* 0x000000ffff077224 */ /* 0x100fe200078e0005 */
[C---:B------:R-:W-:Y:S02]  /*5ff0*/  SHF.L.U32 R30, R41.reuse, 0x10, RZ ;  /* 0x00000010291e7819 */ /* 0x040fe400000006ff */
        /* <DEDUP_REMOVED lines=8> */
[C---:B------:R-:W-:Y:S03]  /*6080*/  LEA R48, P0, R3.reuse, R114, 0x1 ;  /* 0x0000007203307211 */ /* 0x040fe600078008ff */
[----:B------:R-:W2:Y:S01]  /*6090*/  LD.E.128 R12, [R10.64] ;  /* 0x000000060a0c7980 */ /* 0x000ea2000c101d00 */
[----:B------:R-:W-:Y:S01]  /*60a0*/  LEA.HI.X.SX32 R49, R3, R115, 0x1, P0 ;  /* 0x0000007303317211 */ /* 0x000fe200000f0eff */
[----:B------:R-:W-:Y:S01]  /*60b0*/  IMAD.MOV.U32 R3, RZ, RZ, RZ ;  /* 0x000000ffff037224 */ /* 0x000fe200078e00ff */
[----:B------:R-:W-:Y:S04]  /*60c0*/  @P1 IADD3 R3, -R5, RZ, RZ ;  /* 0x000000ff05031210 */ /* 0x000fe80007ffe1ff */
[C---:B------:R-:W-:Y:S01]  /*60d0*/  LEA R44, P0, R3.reuse, R116, 0x1 ;  /* 0x00000074032c7211 */ /* 0x040fe200078008ff */
[----:B------:R-:W3:Y:S03]  /*60e0*/  LD.E.128 R48, [R48.64] ;  /* 0x0000000630307980 */ /* 0x000ee6000c101d00 */
[----:B------:R-:W-:Y:S06]  /*60f0*/  LEA.HI.X.SX32 R45, R3, R117, 0x1, P0 ;  /* 0x00000075032d7211 */ /* 0x000fec00000f0eff */
[----:B------:R-:W4:Y:S01]  /*6100*/  LD.E.128 R44, [R44.64] ;  /* 0x000000062c2c7980 */ /* 0x000f22000c101d00 */
[----:B--2---:R-:W-:Y:S01]  /*6110*/  IMAD.U32 R5, R14, 0x10000, RZ ;  /* 0x000100000e057824 */ /* 0x004fe200078e00ff */
[C---:B------:R-:W-:Y:S01]  /*6120*/  SHF.L.U32 R7, R15.reuse, 0x10, RZ ;  /* 0x000000100f077819 */ /* 0x040fe200000006ff */
[----:B------:R-:W-:Y:S01]  /*6130*/  IMAD.U32 R0, R12, 0x10000, RZ ;  /* 0x000100000c007824 */ /* 0x000fe200078e00ff */
[----:B------:R-:W-:Y:S02]  /*6140*/  LOP3.LUT R9, R15, 0xffff0000, RZ, 0xc0, !PT ;  /* 0xffff00000f097812 */ /* 0x000fe400078ec0ff */
[----:B------:R-:W-:Y:S02]  /*6150*/  LOP3.LUT R6, R14, 0xffff0000, RZ, 0xc0, !PT ;  /* 0xffff00000e067812 */ /* 0x000fe400078ec0ff */
[----:B------:R-:W-:Y:S01]  /*6160*/  LOP3.LUT R2, R12, 0xffff0000, RZ, 0xc0, !PT ;  /* 0xffff00000c027812 */ /* 0x000fe200078ec0ff */
[----:B---3--:R-:W-:Y:S01]  /*6170*/  IMAD.U32 R31, R48, 0x10000, RZ ;  /* 0x00010000301f7824 */ /* 0x008fe200078e00ff */
[----:B------:R-:W-:Y:S01]  /*6180*/  LOP3.LUT R8, R51, 0xffff0000, RZ, 0xc0, !PT ;  /* 0xffff000033087812 */ /* 0x000fe200078ec0ff */
[----:B------:R-:W-:Y:S01]  /*6190*/  IMAD.U32 R12, R50, 0x10000, RZ ;  /* 0x00010000320c7824 */ /* 0x000fe200078e00ff */
[----:B------:R-:W-:Y:S01]  /*61a0*/  LOP3.LUT R15, R48, 0xffff0000, RZ, 0xc0, !PT ;  /* 0xffff0000300f7812 */ /* 0x000fe200078ec0ff */
[----:B------:R-:W-:Y:S01]  /*61b0*/  @!P1 FADD.FTZ R31, -R31, -RZ ;  /* 0x800000ff1f1f9221 */ /* 0x000fe20000010100 */
[----:B------:R-:W-:Y:S01]  /*61c0*/  SHF.L.U32 R14, R49, 0x10, RZ ;  /* 0x00000010310e7819 */ /* 0x000fe200000006ff */
[----:B------:R-:W-:Y:S01]  /*61d0*/  @!P1 FADD.FTZ R8, -R8, -RZ ;  /* 0x800000ff08089221 */ /* 0x000fe20000010100 */
[----:B------:R-:W-:Y:S01]  /*61e0*/  SHF.L.U32 R3, R13, 0x10, RZ ;  /* 0x000000100d037819 */ /* 0x000fe200000006ff */
[----:B------:R-:W-:Y:S01]  /*61f0*/  @!P1 FADD.FTZ R15, -R15, -RZ ;  /* 0x800000ff0f0f9221 */ /* 0x000fe20000010100 */
[----:B------:R-:W-:Y:S01]  /*6200*/  LOP3.LUT R4, R13, 0xffff0000, RZ, 0xc0, !PT ;  /* 0xffff00000d047812 */ /* 0x000fe200078ec0ff */
[----:B------:R-:W-:Y:S01]  /*6210*/  @!P1 FADD.FTZ R14, -R14, -RZ ;  /* 0x800000ff0e0e9221 */ /* 0x000fe20000010100 */
[----:B------:R-:W-:Y:S01]  /*6220*/  LOP3.LUT R13, R49, 0xffff0000, RZ, 0xc0, !PT ;  /* 0xffff0000310d7812 */ /* 0x000fe200078ec0ff */
[----:B------:R-:W-:Y:S01]  /*6230*/  FMUL.FTZ R0, R0, R31 ;  /* 0x0000001f00007220 */ /* 0x000fe20000410000 */
[----:B------:R-:W-:Y:S01]  /*6240*/  LOP3.LUT R11, R50, 0xffff0000, RZ, 0xc0, !PT ;  /* 0xffff0000320b7812 */ /* 0x000fe200078ec0ff */
[----:B------:R-:W-:Y:S01]  /*6250*/  FMUL.FTZ R8, R9, R8 ;  /* 0x0000000809087220 */ /* 0x000fe20000410000 */
[C---:B----4-:R-:W-:Y:S01]  /*6260*/  LOP3.LUT R16, R44.reuse, 0xffff0000, RZ, 0xc0, !PT ;  /* 0xffff00002c107812 */ /* 0x050fe200078ec0ff */
[----:B------:R-:W-:Y:S01]  /*6270*/  IMAD.U32 R9, R44, 0x10000, RZ ;  /* 0x000100002c097824 */ /* 0x000fe200078e00ff */
[----:B------:R-:W-:Y:S01]  /*6280*/  SHF.L.U32 R10, R51, 0x10, RZ ;  /* 0x00000010330a7819 */ /* 0x000fe200000006ff */
[----:B------:R-:W-:Y:S01]  /*6290*/  @!P1 FADD.FTZ R13, -R13, -RZ ;  /* 0x800000ff0d0d9221 */ /* 0x000fe20000010100 */
[C---:B------:R-:W-:Y:S01]  /*62a0*/  SHF.L.U32 R31, R45.reuse, 0x10, RZ ;  /* 0x000000102d1f7819 */ /* 0x040fe200000006ff */
        /* <DEDUP_REMOVED lines=15> */
[----:B------:R-:W-:Y:S02]  /*63a0*/  FMUL.FTZ R6, R6, R11 ;  /* 0x0000000b06067220 */ /* 0x000fe40000410000 */
[----:B------:R-:W-:Y:S02]  /*63b0*/  FFMA.FTZ R4, R37, R32, R4 ;  /* 0x0000002025047223 */ /* 0x000fe40000010004 */
[----:B------:R-:W-:Y:S02]  /*63c0*/  FMUL.FTZ R7, R7, R10 ;  /* 0x0000000a07077220 */ /* 0x000fe40000410000 */
[----:B------:R-:W-:Y:S02]  /*63d0*/  FFMA.FTZ R5, R34, R36, R5 ;  /* 0x0000002422057223 */ /* 0x000fe40000010005 */
[----:B------:R-:W-:Y:S02]  /*63e0*/  FFMA.FTZ R6, R39, R38, R6 ;  /* 0x0000002627067223 */ /* 0x000fe40000010006 */
[----:B------:R-:W-:Y:S01]  /*63f0*/  FFMA.FTZ R7, R40, R41, R7 ;  /* 0x0000002928077223 */ /* 0x000fe20000010007 */
[----:B------:R-:W-:Y:S01]  /*6400*/  F2FP.BF16.PACK_AB R40, R2, R0 ;  /* 0x000000000228723e */ /* 0x000fe200000010ff */
[----:B------:R-:W-:Y:S01]  /*6410*/  FFMA.FTZ R8, R43, R42, R8 ;  /* 0x0000002a2b087223 */ /* 0x000fe20000010008 */
[----:B------:R-:W-:Y:S02]  /*6420*/  F2FP.BF16.PACK_AB R41, R4, R3 ;  /* 0x000000030429723e */ /* 0x000fe400000010ff */
[----:B------:R-:W-:Y:S02]  /*6430*/  F2FP.BF16.PACK_AB R42, R6, R5 ;  /* 0x00000005062a723e */ /* 0x000fe400000010ff */
[----:B------:R-:W-:Y:S02]  /*6440*/  F2FP.BF16.PACK_AB R43, R8, R7 ;  /* 0x00000007082b723e */ /* 0x000fe400000010ff */
.L_x_2571:
[----:B------:R-:W-:Y:S05]  /*6450*/  BSYNC B0 ;  /* 0x0000000000007941 */ /* 0x000fea0003800000 */
.L_x_2570:
[----:B-----5:R2:W-:Y:S01]  /*6460*/  ST.E.128 [R160.64], R40 ;  /* 0x00000028a0007985 */ /* 0x0205e2000c101d06 */
[----:B------:R-:W-:Y:S01]  /*6470*/  ISETP.GE.AND P0, PT, R20, R23, PT ;  /* 0x000000171400720c */ /* 0x000fe20003f06270 */
[----:B------:R-:W-:Y:S02]  /*6480*/  BSSY B0, `(.L_x_2572) ;  /* 0x0000052000007945 */ /* 0x000fe40003800000 */
[----:B------:R2:W5:Y:S10]  /*6490*/  LD.E.128 R8, [R112.64+0x80] ;  /* 0x0000800670087980 */ /* 0x000574000c101d00 */
[----:B------:R-:W-:-:S05]  /*64a0*/  @P0 BRA `(.L_x_2573) ;  /* 0x000004f000000947 */ /* 0x000fca0003800000 */
[----:B------:R-:W-:Y:S01]  /*64b0*/  LEA.HI R13, R23, R23, RZ, 0x1 ;  /* 0x00000017170d7211 */ /* 0x000fe200078f08ff */
[----:B-----5:R-:W-:Y:S01]  /*64c0*/  IMAD.U32 R16, R9, 0x10000, RZ ;  /* 0x0001000009107824 */ /* 0x020fe200078e00ff */
[----:B------:R-:W-:Y:S01]  /*64d0*/  MOV R15, RZ ;  /* 0x000000ff000f7202 */ /* 0x000fe20000000f00 */
[----:B------:R-:W-:Y:S01]  /*64e0*/  IMAD.U32 R33, R8, 0x10000, RZ ;  /* 0x0001000008217824 */ /* 0x000fe200078e00ff */
[----:B------:R-:W-:Y:S01]  /*64f0*/  SHF.R.S32.HI R13, RZ, 0x1, R13 ;  /* 0x00000001ff0d7819 */ /* 0x000fe2000001140d */
[----:B------:R-:W-:Y:S01]  /*6500*/  IMAD.U32 R32, R11, 0x10000, RZ ;  /* 0x000100000b207824 */ /* 0x000fe200078e00ff */
[----:B------:R-:W-:Y:S02]  /*6510*/  LOP3.LUT R37, R9, 0xffff0000, RZ, 0xc0, !PT ;  /* 0xffff000009257812 */ /* 0x000fe400078ec0ff */
[----:B------:R-:W-:Y:S01]  /*6520*/  ISETP.GE.AND P1, PT, R20, R13, PT ;  /* 0x0000000d1400720c */ /* 0x000fe20003f26270 */
[--C-:B------:R-:W-:Y:S01]  /*6530*/  IMAD.MOV.U32 R5, RZ, RZ, R13.reuse ;  /* 0x000000ffff057224 */ /* 0x100fe200078e000d */
[----:B------:R-:W-:Y:S02]  /*6540*/  LOP3.LUT R35, R8, 0xffff0000, RZ, 0xc0, !PT ;  /* 0xffff000008237812 */ /* 0x000fe400078ec0ff */
[C---:B------:R-:W-:Y:S02]  /*6550*/  SHF.L.U32 R30, R10.reuse, 0x10, RZ ;  /* 0x000000100a1e7819 */ /* 0x040fe400000006ff */
[----:B------:R-:W-:Y:S02]  /*6560*/  LOP3.LUT R39, R10, 0xffff0000, RZ, 0xc0, !PT ;  /* 0xffff00000a277812 */ /* 0x000fe400078ec0ff */
[----:B--2---:R-:W-:Y:S05]  /*6570*/  LOP3.LUT R41, R11, 0xffff0000, RZ, 0xc0, !PT ;  /* 0xffff00000b297812 */ /* 0x004fea00078ec0ff */
[--C-:B------:R-:W-:Y:S02]  /*6580*/  @P1 IMAD.MOV R5, RZ, RZ, -R13.reuse ;  /* 0x000000ffff051224 */ /* 0x100fe400078e0a0d */
[----:B------:R-:W-:Y:S03]  /*6590*/  @P1 IMAD.MOV R15, RZ, RZ, -R13 ;  /* 0x000000ffff0f1224 */ /* 0x000fe600078e0a0d */
[C---:B------:R-:W-:Y:S04]  /*65a0*/  LEA R2, P0, R5.reuse, R112, 0x1 ;  /* 0x0000007005027211 */ /* 0x040fe800078008ff */
[----:B------:R-:W-:Y:S02]  /*65b0*/  LEA.HI.X.SX32 R3, R5, R113, 0x1, P0 ;  /* 0x0000007105037211 */ /* 0x000fe400000f0eff */
[C---:B------:R-:W-:Y:S03]  /*65c0*/  LEA R48, P0, R15.reuse, R114, 0x1 ;  /* 0x000000720f307211 */ /* 0x040fe600078008ff */
[----:B------:R-:W2:Y:S01]  /*65d0*/  LD.E.128 R4, [R2.64+0x80] ;  /* 0x0000800602047980 */ /* 0x000ea2000c101d00 */
[----:B------:R-:W-:Y:S01]  /*65e0*/  LEA.HI.X.SX32 R49, R15, R115, 0x1, P0 ;  /* 0x000000730f317211 */ /* 0x000fe200000f0eff */
[----:B------:R-:W-:Y:S01]  /*65f0*/  IMAD.MOV.U32 R15, RZ, RZ, RZ ;  /* 0x000000ffff0f7224 */ /* 0x000fe200078e00ff */
[----:B------:R-:W-:Y:S04]  /*6600*/  @P1 IADD3 R15, -R13, RZ, RZ ;  /* 0x000000ff0d0f1210 */ /* 0x000fe80007ffe1ff */
[C---:B------:R-:W-:Y:S01]  /*6610*/  LEA R12, P0, R15.reuse, R116, 0x1 ;  /* 0x000000740f0c7211 */ /* 0x040fe200078008ff */
[----:B------:R-:W3:Y:S03]  /*6620*/  LD.E.128 R48, [R48.64+0x80] ;  /* 0x0000800630307980 */ /* 0x000ee6000c101d00 */
[----:B------:R-:W-:Y:S05]  /*6630*/  LEA.HI.X.SX32 R13, R15, R117, 0x1, P0 ;  /* 0x000000750f0d7211 */ /* 0x000fea00000f0eff */
[----:B------:R4:W4:Y:S01]  /*6640*/  LD.E.128 R44, [R12.64+0x80] ;  /* 0x000080060c2c7980 */ /* 0x000922000c101d00 */
[C---:B--2---:R-:W-:Y:S01]  /*6650*/  IMAD.U32 R8, R7.reuse, 0x10000, RZ ;  /* 0x0001000007087824 */ /* 0x044fe200078e00ff */
        /* <DEDUP_REMOVED lines=12> */
[C---:B------:R-:W-:Y:S01]  /*6720*/  LOP3.LUT R11, R50.reuse, 0xffff0000, RZ, 0xc0, !PT ;  /* 0xffff0000320b7812 */ /* 0x040fe200078ec0ff */
[----:B------:R-:W-:Y:S01]  /*6730*/  @!P1 FADD.FTZ R31, -R31, -RZ ;  /* 0x800000ff1f1f9221 */ /* 0x000fe20000010100 */
[----:B----4-:R-:W-:Y:S01]  /*6740*/  SHF.L.U32 R12, R50, 0x10, RZ ;  /* 0x00000010320c7819 */ /* 0x010fe200000006ff */
[----:B------:R-:W-:Y:S01]  /*6750*/  @!P1 FADD.FTZ R15, -R15, -RZ ;  /* 0x800000ff0f0f9221 */ /* 0x000fe20000010100 */
[----:B------:R-:W-:Y:S01]  /*6760*/  LOP3.LUT R13, R49, 0xffff0000, RZ, 0xc0, !PT ;  /* 0xffff0000310d7812 */ /* 0x000fe200078ec0ff */
[----:B------:R-:W-:Y:S01]  /*6770*/  FMUL.FTZ R7, R8, R7 ;  /* 0x0000000708077220 */ /* 0x000fe20000410000 */
[----:B------:R-:W-:Y:S01]  /*6780*/  SHF.L.U32 R5, R6, 0x10, RZ ;  /* 0x0000001006057819 */ /* 0x000fe200000006ff */
[----:B------:R-:W-:Y:S01]  /*6790*/  FMUL.FTZ R8, R10, R9 ;  /* 0x000000090a087220 */ /* 0x000fe20000410000 */
[----:B------:R-:W-:Y:S01]  /*67a0*/  LOP3.LUT R6, R6, 0xffff0000, RZ, 0xc0, !PT ;  /* 0xffff000006067812 */ /* 0x000fe200078ec0ff */
[----:B------:R-:W-:Y:S01]  /*67b0*/  @!P1 FADD.FTZ R14, -R14, -RZ ;  /* 0x800000ff0e0e9221 */ /* 0x000fe20000010100 */
[----:B------:R-:W-:Y:S01]  /*67c0*/  SHF.L.U32 R9, R44, 0x10, RZ ;  /* 0x000000102c097819 */ /* 0x000fe200000006ff */
[----:B------:R-:W-:Y:S01]  /*67d0*/  FMUL.FTZ R0, R0, R31 ;  /* 0x0000001f00007220 */ /* 0x000fe20000410000 */
[----:B------:R-:W-:Y:S01]  /*67e0*/  LOP3.LUT R10, R44, 0xffff0000, RZ, 0xc0, !PT ;  /* 0xffff00002c0a7812 */ /* 0x000fe200078ec0ff */
[----:B------:R-:W-:Y:S01]  /*67f0*/  @!P1 FADD.FTZ R11, -R11, -RZ ;  /* 0x800000ff0b0b9221 */ /* 0x000fe20000010100 */
[----:B------:R-:W-:Y:S01]  /*6800*/  LOP3.LUT R31, R47, 0xffff0000, RZ, 0xc0, !PT ;  /* 0xffff00002f1f7812 */ /* 0x000fe200078ec0ff */
[----:B------:R-:W-:Y:S02]  /*6810*/  @!P1 FADD.FTZ R12, -R12, -RZ ;  /* 0x800000ff0c0c9221 */ /* 0x000fe40000010100 */
[----:B------:R-:W-:Y:S02]  /*6820*/  @!P1 FADD.FTZ R13, -R13, -RZ ;  /* 0x800000ff0d0d9221 */ /* 0x000fe40000010100 */
[----:B------:R-:W-:Y:S02]  /*6830*/  FMUL.FTZ R2, R2, R15 ;  /* 0x0000000f02027220 */ /* 0x000fe40000410000 */
[----:B------:R-:W-:Y:S01]  /*6840*/  FMUL.FTZ R3, R3, R14 ;  /* 0x0000000e03037220 */ /* 0x000fe20000410000 */
[----:B------:R-:W-:Y:S01]  /*6850*/  LOP3.LUT R14, R46, 0xffff0000, RZ, 0xc0, !PT ;  /* 0xffff00002e0e7812 */ /* 0x000fe200078ec0ff */
[----:B------:R-:W-:Y:S02]  /*6860*/  FMUL.FTZ R6, R6, R11 ;  /* 0x0000000b06067220 */ /* 0x000fe40000410000 */
[----:B------:R-:W-:Y:S02]  /*6870*/  IMAD.U32 R11, R45, 0x10000, RZ ;  /* 0x000100002d0b7824 */ /* 0x000fe400078e00ff */
[----:B------:R-:W-:Y:S02]  /*6880*/  FFMA.FTZ R0, R33, R9, R0 ;  /* 0x0000000921007223 */ /* 0x000fe40000010000 */
[----:B------:R-:W-:Y:S01]  /*6890*/  FMUL.FTZ R5, R5, R12 ;  /* 0x0000000c05057220 */ /* 0x000fe20000410000 */
[----:B------:R-:W-:Y:S01]  /*68a0*/  LOP3.LUT R12, R45, 0xffff0000, RZ, 0xc0, !PT ;  /* 0xffff00002d0c7812 */ /* 0x000fe200078ec0ff */
[----:B------:R-:W-:Y:S01]  /*68b0*/  FMUL.FTZ R4, R4, R13 ;  /* 0x0000000d04047220 */ /* 0x000fe20000410000 */
[----:B------:R-:W-:Y:S01]  /*68c0*/  SHF.L.U32 R13, R46, 0x10, RZ ;  /* 0x000000102e0d7819 */ /* 0x000fe200000006ff */
[----:B------:R-:W-:Y:S02]  /*68d0*/  FFMA.FTZ R2, R35, R10, R2 ;  /* 0x0000000a23027223 */ /* 0x000fe40000010002 */
[----:B------:R-:W-:Y:S02]  /*68e0*/  FFMA.FTZ R3, R16, R11, R3 ;  /* 0x0000000b10037223 */ /* 0x000fe40000010003 */
[----:B------:R-:W-:Y:S01]  /*68f0*/  FFMA.FTZ R4, R37, R12, R4 ;  /* 0x0000000c25047223 */ /* 0x000fe20000010004 */
[----:B------:R-:W-:Y:S01]  /*6900*/  F2FP.BF16.PACK_AB R0, R2, R0 ;  /* 0x000000000200723e */ /* 0x000fe200000010ff */
[----:B------:R-:W-:Y:S02]  /*6910*/  IMAD.U32 R15, R47, 0x10000, RZ ;  /* 0x000100002f0f7824 */ /* 0x000fe400078e00ff */
[----:B------:R-:W-:Y:S01]  /*6920*/  FFMA.FTZ R5, R30, R13, R5 ;  /* 0x0000000d1e057223 */ /* 0x000fe20000010005 */
[----:B------:R-:W-:Y:S01]  /*6930*/  F2FP.BF16.PACK_AB R9, R4, R3 ;  /* 0x000000030409723e */ /* 0x000fe200000010ff */
[----:B------:R-:W-:Y:S02]  /*6940*/  FFMA.FTZ R6, R39, R14, R6 ;  /* 0x0000000e27067223 */ /* 0x000fe40000010006 */
[----:B------:R-:W-:Y:S02]  /*6950*/  FFMA.FTZ R7, R32, R15, R7 ;  /* 0x0000000f20077223 */ /* 0x000fe40000010007 */
[----:B------:R-:W-:Y:S01]  /*6960*/  FFMA.FTZ R8, R41, R31, R8 ;  /* 0x0000001f29087223 */ /* 0x000fe20000010008 */
[----:B------:R-:W-:Y:S04]  /*6970*/  F2FP.BF16.PACK_AB R10, R6, R5 ;  /* 0x00000005060a723e */ /* 0x000fe800000010ff */
[----:B------:R-:W-:Y:S02]  /*6980*/  F2FP.BF16.PACK_AB R11, R8, R7 ;  /* 0x00000007080b723e */ /* 0x000fe400000010ff */
[----:B------:R-:W-:Y:S02]  /*6990*/  MOV R8, R0 ;  /* 0x0000000000087202 */ /* 0x000fe40000000f00 */
.L_x_2573:
[----:B------:R-:W-:Y:S05]  /*69a0*/  BSYNC B0 ;  /* 0x0000000000007941 */ /* 0x000fea0003800000 */
.L_x_2572:
[----:B-----5:R3:W-:Y:S01]  /*69b0*/  ST.E.128 [R160.64+0x80], R8 ;  /* 0x00008008a0007985 */ /* 0x0207e2000c101d06 */
[----:B------:R-:W-:Y:S01]  /*69c0*/  ISETP.GE.AND P0, PT, R19, R23, PT ;  /* 0x000000171300720c */ /* 0x000fe20003f06270 */
[----:B------:R-:W-:Y:S02]  /*69d0*/  BSSY B0, `(.L_x_2574) ;  /* 0x0000051000007945 */ /* 0x000fe40003800000 */
[----:B------:R3:W5:Y:S10]  /*69e0*/  LD.E.128 R12, [R112.64+0x100] ;  /* 0x00010006700c7980 */ /* 0x000774000c101d00 */
[----:B------:R-:W-:-:S05]  /*69f0*/  @P0 BRA `(.L_x_2575) ;  /* 0x000004e000000947 */ /* 0x000fca0003800000 */
[----:B------:R-:W-:Y:S01]  /*6a00*/  LEA.HI R0, R23, R23, RZ, 0x1 ;  /* 0x0000001717007211 */ /* 0x000fe200078f08ff */
[----:B---3--:R-:W-:Y:S01]  /*6a10*/  IMAD.MOV.U32 R11, RZ, RZ, RZ ;  /* 0x000000ffff0b7224 */ /* 0x008fe200078e00ff */
[----:B------:R-:W-:Y:S01]  /*6a20*/  MOV R9, RZ ;  /* 0x000000ff00097202 */ /* 0x000fe20000000f00 */
[----:B-----5:R-:W-:Y:S01]  /*6a30*/  IMAD.U32 R30, R14, 0x10000, RZ ;  /* 0x000100000e1e7824 */ /* 0x020fe200078e00ff */
[----:B------:R-:W-:Y:S01]  /*6a40*/  SHF.R.S32.HI R0, RZ, 0x1, R0 ;  /* 0x00000001ff007819 */ /* 0x000fe20000011400 */
[----:B------:R-:W-:Y:S01]  /*6a50*/  IMAD.U32 R33, R12, 0x10000, RZ ;  /* 0x000100000c217824 */ /* 0x000fe200078e00ff */
[----:B------:R-:W-:Y:S02]  /*6a60*/  SHF.L.U32 R32, R15, 0x10, RZ ;  /* 0x000000100f207819 */ /* 0x000fe400000006ff */
[----:B------:R-:W-:Y:S01]  /*6a70*/  ISETP.GE.AND P1, PT, R19, R0, PT ;  /* 0x000000001300720c */ /* 0x000fe20003f26270 */
[--C-:B------:R-:W-:Y:S01]  /*6a80*/  IMAD.MOV.U32 R5, RZ, RZ, R0.reuse ;  /* 0x000000ffff057224 */ /* 0x100fe200078e0000 */
[----:B--2---:R-:W-:Y:S02]  /*6a90*/  LOP3.LUT R41, R15, 0xffff0000, RZ, 0xc0, !PT ;  /* 0xffff00000f297812 */ /* 0x004fe400078ec0ff */
[----:B------:R-:W-:Y:S02]  /*6aa0*/  LOP3.LUT R39, R14, 0xffff0000, RZ, 0xc0, !PT ;  /* 0xffff00000e277812 */ /* 0x000fe400078ec0ff */
[----:B------:R-:W-:Y:S02]  /*6ab0*/  LOP3.LUT R35, R12, 0xffff0000, RZ, 0xc0, !PT ;  /* 0xffff00000c237812 */ /* 0x000fe400078ec0ff */
[C---:B------:R-:W-:Y:S02]  /*6ac0*/  SHF.L.U32 R16, R13.reuse, 0x10, RZ ;  /* 0x000000100d107819 */ /* 0x040fe400000006ff */
[----:B------:R-:W-:Y:S03]  /*6ad0*/  LOP3.LUT R37, R13, 0xffff0000, RZ, 0xc0, !PT ;  /* 0xffff00000d257812 */ /* 0x000fe600078ec0ff */
[--C-:B------:R-:W-:Y:S01]  /*6ae0*/  @P1 IMAD.MOV R5, RZ, RZ, -R0.reuse ;  /* 0x000000ffff051224 */ /* 0x100fe200078e0a00 */
[----:B------:R-:W-:Y:S01]  /*6af0*/  @P1 IADD3 R11, -R0, RZ, RZ ;  /* 0x000000ff000b1210 */ /* 0x000fe20007ffe1ff */
[----:B------:R-:W-:Y:S03]  /*6b00*/  @P1 IMAD.MOV R9, RZ, RZ, -R0 ;  /* 0x000000ffff091224 */ /* 0x000fe600078e0a00 */
[C---:B------:R-:W-:Y:S04]  /*6b10*/  LEA R2, P0, R5.reuse, R112, 0x1 ;  /* 0x0000007005027211 */ /* 0x040fe800078008ff */
[----:B------:R-:W-:Y:S02]  /*6b20*/  LEA.HI.X.SX32 R3, R5, R113, 0x1, P0 ;  /* 0x0000007105037211 */ /* 0x000fe400000f0eff */
[C---:B------:R-:W-:Y:S03]  /*6b30*/  LEA R48, P0, R9.reuse, R114, 0x1 ;  /* 0x0000007209307211 */ /* 0x040fe600078008ff */
[----:B------:R-:W2:Y:S01]  /*6b40*/  LD.E.128 R4, [R2.64+0x100] ;  /* 0x0001000602047980 */ /* 0x000ea2000c101d00 */
[----:B------:R-:W-:Y:S02]  /*6b50*/  LEA.HI.X.SX32 R49, R9, R115, 0x1, P0 ;  /* 0x0000007309317211 */ /* 0x000fe400000f0eff */
[C---:B------:R-:W-:Y:S04]  /*6b60*/  LEA R8, P0, R11.reuse, R116, 0x1 ;  /* 0x000000740b087211 */ /* 0x040fe800078008ff */
[----:B------:R-:W-:Y:S01]  /*6b70*/  LEA.HI.X.SX32 R9, R11, R117, 0x1, P0 ;  /* 0x000000750b097211 */ /* 0x000fe200000f0eff */
[----:B------:R-:W3:Y:S08]  /*6b80*/  LD.E.128 R48, [R48.64+0x100] ;  /* 0x0001000630307980 */ /* 0x000ef0000c101d00 */
[----:B------:R4:W3:Y:S01]  /*6b90*/  LD.E.128 R44, [R8.64+0x100] ;  /* 0x00010006082c7980 */ /* 0x0008e2000c101d00 */
[C---:B--2---:R-:W-:Y:S01]  /*6ba0*/  IMAD.U32 R0, R4.reuse, 0x10000, RZ ;  /* 0x0001000004007824 */ /* 0x044fe200078e00ff */
[C---:B----4-:R-:W-:Y:S02]  /*6bb0*/  SHF.L.U32 R8, R7.reuse, 0x10, RZ ;  /* 0x0000001007087819 */ /* 0x050fe400000006ff */
[----:B------:R-:W-:Y:S02]  /*6bc0*/  LOP3.LUT R10, R7, 0xffff0000, RZ, 0xc0, !PT ;  /* 0xffff0000070a7812 */ /* 0x000fe400078ec0ff */
[----:B------:R-:W-:Y:S02]  /*6bd0*/  LOP3.LUT R2, R4, 0xffff0000, RZ, 0xc0, !PT ;  /* 0xffff000004027812 */ /* 0x000fe400078ec0ff */
[----:B------:R-:W-:Y:S01]  /*6be0*/  SHF.L.U32 R3, R5, 0x10, RZ ;  /* 0x0000001005037819 */ /* 0x000fe200000006ff */
[----:B---3--:R-:W-:Y:S01]  /*6bf0*/  IMAD.U32 R31, R48, 0x10000, RZ ;  /* 0x00010000301f7824 */ /* 0x008fe200078e00ff */
        /* <DEDUP_REMOVED lines=13> */
[C---:B------:R-:W-:Y:S01]  /*6cd0*/  IMAD.U32 R5, R6.reuse, 0x10000, RZ ;  /* 0x0001000006057824 */ /* 0x040fe200078e00ff */
[----:B------:R-:W-:Y:S01]  /*6ce0*/  LOP3.LUT R6, R6, 0xffff0000, RZ, 0xc0, !PT ;  /* 0xffff000006067812 */ /* 0x000fe200078ec0ff */
[----:B------:R-:W-:Y:S02]  /*6cf0*/  @!P1 FADD.FTZ R14, -R14, -RZ ;  /* 0x800000ff0e0e9221 */ /* 0x000fe40000010100 */
[----:B------:R-:W-:Y:S01]  /*6d00*/  FMUL.FTZ R0, R0, R31 ;  /* 0x0000001f00007220 */ /* 0x000fe20000410000 */
[----:B------:R-:W-:Y:S01]  /*6d10*/  LOP3.LUT R31, R47, 0xffff0000, RZ, 0xc0, !PT ;  /* 0xffff00002f1f7812 */ /* 0x000fe200078ec0ff */
[----:B------:R-:W-:Y:S02]  /*6d20*/  FMUL.FTZ R7, R8, R7 ;  /* 0x0000000708077220 */ /* 0x000fe40000410000 */
[----:B------:R-:W-:Y:S01]  /*6d30*/  FMUL.FTZ R8, R10, R9 ;  /* 0x000000090a087220 */ /* 0x000fe20000410000 */
[C---:B------:R-:W-:Y:S01]  /*6d40*/  LOP3.LUT R10, R44.reuse, 0xffff0000, RZ, 0xc0, !PT ;  /* 0xffff00002c0a7812 */ /* 0x040fe200078ec0ff */
[----:B------:R-:W-:Y:S02]  /*6d50*/  IMAD.U32 R9, R44, 0x10000, RZ ;  /* 0x000100002c097824 */ /* 0x000fe400078e00ff */
[----:B------:R-:W-:Y:S02]  /*6d60*/  @!P1 FADD.FTZ R12, -R12, -RZ ;  /* 0x800000ff0c0c9221 */ /* 0x000fe40000010100 */
[----:B------:R-:W-:Y:S02]  /*6d70*/  @!P1 FADD.FTZ R13, -R13, -RZ ;  /* 0x800000ff0d0d9221 */ /* 0x000fe40000010100 */
[----:B------:R-:W-:Y:S01]  /*6d80*/  FMUL.FTZ R2, R2, R15 ;  /* 0x0000000f02027220 */ /* 0x000fe20000410000 */
[----:B------:R-:W-:Y:S01]  /*6d90*/  SHF.L.U32 R15, R47, 0x10, RZ ;  /* 0x000000102f0f7819 */ /* 0x000fe200000006ff */
[----:B------:R-:W-:Y:S01]  /*6da0*/  FMUL.FTZ R6, R6, R11 ;  /* 0x0000000b06067220 */ /* 0x000fe20000410000 */
[----:B------:R-:W-:Y:S01]  /*6db0*/  SHF.L.U32 R11, R45, 0x10, RZ ;  /* 0x000000102d0b7819 */ /* 0x000fe200000006ff */
[----:B------:R-:W-:Y:S01]  /*6dc0*/  FMUL.FTZ R3, R3, R14 ;  /* 0x0000000e03037220 */ /* 0x000fe20000410000 */
[----:B------:R-:W-:Y:S01]  /*6dd0*/  LOP3.LUT R14, R46, 0xffff0000, RZ, 0xc0, !PT ;  /* 0xffff00002e0e7812 */ /* 0x000fe200078ec0ff */
[----:B------:R-:W-:Y:S02]  /*6de0*/  FFMA.FTZ R0, R33, R9, R0 ;  /* 0x0000000921007223 */ /* 0x000fe40000010000 */
[----:B------:R-:W-:Y:S01]  /*6df0*/  FMUL.FTZ R5, R5, R12 ;  /* 0x0000000c05057220 */ /* 0x000fe20000410000 */
[----:B------:R-:W-:Y:S01]  /*6e00*/  LOP3.LUT R12, R45, 0xffff0000, RZ, 0xc0, !PT ;  /* 0xffff00002d0c7812 */ /* 0x000fe200078ec0ff */
[----:B------:R-:W-:Y:S02]  /*6e10*/  FMUL.FTZ R4, R4, R13 ;  /* 0x0000000d04047220 */ /* 0x000fe40000410000 */
[----:B------:R-:W-:Y:S02]  /*6e20*/  FFMA.FTZ R2, R35, R10, R2 ;  /* 0x0000000a23027223 */ /* 0x000fe40000010002 */
[----:B------:R-:W-:Y:S02]  /*6e30*/  IMAD.U32 R13, R46, 0x10000, RZ ;  /* 0x000100002e0d7824 */ /* 0x000fe400078e00ff */
        /* <DEDUP_REMOVED lines=10> */
.L_x_2575:
[----:B------:R-:W-:Y:S05]  /*6ee0*/  BSYNC B0 ;  /* 0x0000000000007941 */ /* 0x000fea0003800000 */
.L_x_2574:
[----:B-----5:R4:W-:Y:S01]  /*6ef0*/  ST.E.128 [R160.64+0x100], R12 ;  /* 0x0001000ca0007985 */ /* 0x0209e2000c101d06 */
[----:B------:R-:W-:Y:S01]  /*6f00*/  ISETP.GE.AND P0, PT, R18, R23, PT ;  /* 0x000000171200720c */ /* 0x000fe20003f06270 */
[----:B------:R-:W-:Y:S02]  /*6f10*/  BSSY B0, `(.L_x_2576) ;  /* 0x0000052000007945 */ /* 0x000fe40003800000 */
[----:B---3--:R4:W5:Y:S10]  /*6f20*/  LD.E.128 R8, [R112.64+0x180] ;  /* 0x0001800670087980 */ /* 0x008974000c101d00 */
[----:B------:R-:W-:-:S05]  /*6f30*/  @P0 BRA `(.L_x_2577) ;  /* 0x000004f000000947 */ /* 0x000fca0003800000 */
[----:B----4-:R-:W-:Y:S01]  /*6f40*/  LEA.HI R13, R23, R23, RZ, 0x1 ;  /* 0x00000017170d7211 */ /* 0x010fe200078f08ff */
[----:B------:R-:W-:Y:S01]  /*6f50*/  IMAD.MOV.U32 R7, RZ, RZ, RZ ;  /* 0x000000ffff077224 */ /* 0x000fe200078e00ff */
[C---:B--2--5:R-:W-:Y:S01]  /*6f60*/  LOP3.LUT R41, R9.reuse, 0xffff0000, RZ, 0xc0, !PT ;  /* 0xffff000009297812 */ /* 0x064fe200078ec0ff */
[----:B------:R-:W-:Y:S01]  /*6f70*/  IMAD.MOV.U32 R15, RZ, RZ, RZ ;  /* 0x000000ffff0f7224 */ /* 0x000fe200078e00ff */
[----:B------:R-:W-:Y:S01]  /*6f80*/  SHF.R.S32.HI R13, RZ, 0x1, R13 ;  /* 0x00000001ff0d7819 */ /* 0x000fe2000001140d */
[----:B------:R-:W-:Y:S01]  /*6f90*/  IMAD.U32 R30, R9, 0x10000, RZ ;  /* 0x00010000091e7824 */ /* 0x000fe200078e00ff */
[----:B------:R-:W-:Y:S01]  /*6fa0*/  SHF.L.U32 R32, R10, 0x10, RZ ;  /* 0x000000100a207819 */ /* 0x000fe200000006ff */
[C---:B------:R-:W-:Y:S01]  /*6fb0*/  IMAD.U32 R34, R11.reuse, 0x10000, RZ ;  /* 0x000100000b227824 */ /* 0x040fe200078e00ff */
[-C--:B------:R-:W-:Y:S01]  /*6fc0*/  ISETP.GE.AND P1, PT, R18, R13.reuse, PT ;  /* 0x0000000d1200720c */ /* 0x080fe20003f26270 */
[----:B------:R-:W-:Y:S01]  /*6fd0*/  IMAD.U32 R37, R8, 0x10000, RZ ;  /* 0x0001000008257824 */ /* 0x000fe200078e00ff */
[----:B------:R-:W-:Y:S02]  /*6fe0*/  MOV R5, R13 ;  /* 0x0000000d00057202 */ /* 0x000fe40000000f00 */
[----:B------:R-:W-:Y:S02]  /*6ff0*/  LOP3.LUT R43, R10, 0xffff0000, RZ, 0xc0, !PT ;  /* 0xffff00000a2b7812 */ /* 0x000fe400078ec0ff */
[----:B------:R-:W-:Y:S02]  /*7000*/  LOP3.LUT R45, R11, 0xffff0000, RZ, 0xc0, !PT ;  /* 0xffff00000b2d7812 */ /* 0x000fe400078ec0ff */
[----:B------:R-:W-:Y:S05]  /*7010*/  LOP3.LUT R39, R8, 0xffff0000, RZ, 0xc0, !PT ;  /* 0xffff000008277812 */ /* 0x000fea00078ec0ff */
[--C-:B------:R-:W-:Y:S01]  /*7020*/  @P1 IMAD.MOV R7, RZ, RZ, -R13.reuse ;  /* 0x000000ffff071224 */ /* 0x100fe200078e0a0d */
[----:B------:R-:W-:Y:S01]  /*7030*/  @P1 IADD3 R15, -R13, RZ, RZ ;  /* 0x000000ff0d0f1210 */ /* 0x000fe20007ffe1ff */
[----:B------:R-:W-:Y:S03]  /*7040*/  @P1 IMAD.MOV R5, RZ, RZ, -R13 ;  /* 0x000000ffff051224 */ /* 0x000fe600078e0a0d */
[C---:B------:R-:W-:Y:S04]  /*7050*/  LEA R172, P0, R7.reuse, R114, 0x1 ;  /* 0x0000007207ac7211 */ /* 0x040fe800078008ff */
[----:B------:R-:W-:Y:S02]  /*7060*/  LEA.HI.X.SX32 R173, R7, R115, 0x1, P0 ;  /* 0x0000007307ad7211 */ /* 0x000fe400000f0eff */
[C---:B------:R-:W-:Y:S04]  /*7070*/  LEA R2, P0, R5.reuse, R112, 0x1 ;  /* 0x0000007005027211 */ /* 0x040fe800078008ff */
[----:B------:R-:W-:Y:S01]  /*7080*/  LEA.HI.X.SX32 R3, R5, R113, 0x1, P0 ;  /* 0x0000007105037211 */ /* 0x000fe200000f0eff */
[----:B------:R-:W2:Y:S01]  /*7090*/  LD.E.128 R172, [R172.64+0x180] ;  /* 0x00018006acac7980 */ /* 0x000ea2000c101d00 */
[C---:B------:R-:W-:Y:S04]  /*70a0*/  LEA R12, P0, R15.reuse, R116, 0x1 ;  /* 0x000000740f0c7211 */ /* 0x040fe800078008ff */
[----:B------:R-:W-:Y:S03]  /*70b0*/  LEA.HI.X.SX32 R13, R15, R117, 0x1, P0 ;  /* 0x000000750f0d7211 */ /* 0x000fe600000f0eff */
[----:B------:R3:W4:Y:S08]  /*70c0*/  LD.E.128 R4, [R2.64+0x180] ;  /* 0x0001800602047980 */ /* 0x000730000c101d00 */
[----:B------:R4:W4:Y:S01]  /*70d0*/  LD.E.128 R48, [R12.64+0x180] ;  /* 0x000180060c307980 */ /* 0x000922000c101d00 */
[----:B--2---:R-:W-:Y:S01]  /*70e0*/  IMAD.U32 R9, R175, 0x10000, RZ ;  /* 0x00010000af097824 */ /* 0x004fe200078e00ff */
[----:B------:R-:W-:Y:S01]  /*70f0*/  SHF.L.U32 R0, R172, 0x10, RZ ;  /* 0x00000010ac007819 */ /* 0x000fe200000006ff */
[----:B---3--:R-:W-:Y:S01]  /*7100*/  IMAD.U32 R3, R173, 0x10000, RZ ;  /* 0x00010000ad037824 */ /* 0x008fe200078e00ff */
[----:B------:R-:W-:Y:S01]  /*7110*/  LOP3.LUT R10, R174, 0xffff0000, RZ, 0xc0, !PT ;  /* 0xffff0000ae0a7812 */ /* 0x000fe200078ec0ff */
[----:B------:R-:W-:Y:S01]  /*7120*/  @!P1 FADD.FTZ R9, -R9, -RZ ;  /* 0x800000ff09099221 */ /* 0x000fe20000010100 */
[----:B------:R-:W-:Y:S01]  /*7130*/  LOP3.LUT R2, R172, 0xffff0000, RZ, 0xc0, !PT ;  /* 0xffff0000ac027812 */ /* 0x000fe200078ec0ff */
[----:B------:R-:W-:Y:S01]  /*7140*/  @!P1 FADD.FTZ R0, -R0, -RZ ;  /* 0x800000ff00009221 */ /* 0x000fe20000010100 */
[----:B------:R-:W-:Y:S01]  /*7150*/  SHF.L.U32 R11, R174, 0x10, RZ ;  /* 0x00000010ae0b7819 */ /* 0x000fe200000006ff */
[----:B----4-:R-:W-:Y:S01]  /*7160*/  IMAD.U32 R12, R7, 0x10000, RZ ;  /* 0x00010000070c7824 */ /* 0x010fe200078e00ff */
[----:B------:R-:W-:Y:S01]  /*7170*/  SHF.L.U32 R35, R4, 0x10, RZ ;  /* 0x0000001004237819 */ /* 0x000fe200000006ff */
[----:B------:R-:W-:Y:S01]  /*7180*/  @!P1 FADD.FTZ R10, -R10, -RZ ;  /* 0x800000ff0a0a9221 */ /* 0x000fe20000010100 */
[----:B------:R-:W-:Y:S01]  /*7190*/  LOP3.LUT R31, R6, 0xffff0000, RZ, 0xc0, !PT ;  /* 0xffff0000061f7812 */ /* 0x000fe200078ec0ff */
[----:B------:R-:W-:Y:S01]  /*71a0*/  @!P1 FADD.FTZ R2, -R2, -RZ ;  /* 0x800000ff02029221 */ /* 0x000fe20000010100 */
[----:B------:R-:W-:Y:S01]  /*71b0*/  LOP3.LUT R13, R173, 0xffff0000, RZ, 0xc0, !PT ;  /* 0xffff0000ad0d7812 */ /* 0x000fe200078ec0ff */
[----:B------:R-:W-:Y:S01]  /*71c0*/  @!P1 FADD.FTZ R3, -R3, -RZ ;  /* 0x800000ff03039221 */ /* 0x000fe20000010100 */
[----:B------:R-:W-:Y:S01]  /*71d0*/  LOP3.LUT R33, R4, 0xffff0000, RZ, 0xc0, !PT ;  /* 0xffff000004217812 */ /* 0x000fe200078ec0ff */
[----:B------:R-:W-:Y:S01]  /*71e0*/  IMAD.U32 R4, R5, 0x10000, RZ ;  /* 0x0001000005047824 */ /* 0x000fe200078e00ff */
[----:B------:R-:W-:Y:S01]  /*71f0*/  SHF.L.U32 R14, R6, 0x10, RZ ;  /* 0x00000010060e7819 */ /* 0x000fe200000006ff */
[----:B------:R-:W-:Y:S01]  /*7200*/  FMUL.FTZ R0, R35, R0 ;  /* 0x0000000023007220 */ /* 0x000fe20000410000 */
[----:B------:R-:W-:Y:S01]  /*7210*/  LOP3.LUT R15, R7, 0xffff0000, RZ, 0xc0, !PT ;  /* 0xffff0000070f7812 */ /* 0x000fe200078ec0ff */
[----:B------:R-:W-:Y:S01]  /*7220*/  FMUL.FTZ R7, R12, R9 ;  /* 0x000000090c077220 */ /* 0x000fe20000410000 */
[C---:B------:R-:W-:Y:S01]  /*7230*/  SHF.L.U32 R9, R48.reuse, 0x10, RZ ;  /* 0x0000001030097819 */ /* 0x040fe200000006ff */
[----:B------:R-:W-:Y:S01]  /*7240*/  @!P1 FADD.FTZ R11, -R11, -RZ ;  /* 0x800000ff0b0b9221 */ /* 0x000fe20000010100 */
[----:B------:R-:W-:Y:S01]  /*7250*/  LOP3.LUT R16, R5, 0xffff0000, RZ, 0xc0, !PT ;  /* 0xffff000005107812 */ /* 0x000fe200078ec0ff */
[----:B------:R-:W-:Y:S01]  /*7260*/  FMUL.FTZ R6, R31, R10 ;  /* 0x0000000a1f067220 */ /* 0x000fe20000410000 */
[----:B------:R-:W-:Y:S01]  /*7270*/  LOP3.LUT R10, R48, 0xffff0000, RZ, 0xc0, !PT ;  /* 0xffff0000300a7812 */ /* 0x000fe200078ec0ff */
[----:B------:R-:W-:Y:S01]  /*7280*/  @!P1 FADD.FTZ R13, -R13, -RZ ;  /* 0x800000ff0d0d9221 */ /* 0x000fe20000010100 */
[----:B------:R-:W-:Y:S01]  /*7290*/  LOP3.LUT R8, R175, 0xffff0000, RZ, 0xc0, !PT ;  /* 0xffff0000af087812 */ /* 0x000fe200078ec0ff */
[----:B------:R-:W-:Y:S01]  /*72a0*/  FMUL.FTZ R2, R33, R2 ;  /* 0x0000000221027220 */ /* 0x000fe20000410000 */
[C---:B------:R-:W-:Y:S01]  /*72b0*/  LOP3.LUT R12, R49.reuse, 0xffff0000, RZ, 0xc0, !PT ;  /* 0xffff0000310c7812 */ /* 0x040fe200078ec0ff */
[----:B------:R-:W-:Y:S02]  /*72c0*/  FMUL.FTZ R3, R4, R3 ;  /* 0x0000000304037220 */ /* 0x000fe40000410000 */
[----:B------:R-:W-:Y:S01]  /*72d0*/  FMUL.FTZ R5, R14, R11 ;  /* 0x0000000b0e057220 */ /* 0x000fe20000410000 */
[----:B------:R-:W-:Y:S01]  /*72e0*/  LOP3.LUT R14, R50, 0xffff0000, RZ, 0xc0, !PT ;  /* 0xffff0000320e7812 */ /* 0x000fe200078ec0ff */
[----:B------:R-:W-:Y:S02]  /*72f0*/  IMAD.U32 R11, R49, 0x10000, RZ ;  /* 0x00010000310b7824 */ /* 0x000fe400078e00ff */
[----:B------:R-:W-:Y:S02]  /*7300*/  FFMA.FTZ R0, R37, R9, R0 ;  /* 0x0000000925007223 */ /* 0x000fe40000010000 */
[----:B------:R-:W-:Y:S01]  /*7310*/  FMUL.FTZ R4, R16, R13 ;  /* 0x0000000d10047220 */ /* 0x000fe20000410000 */
[----:B------:R-:W-:Y:S01]  /*7320*/  SHF.L.U32 R13, R50, 0x10, RZ ;  /* 0x00000010320d7819 */ /* 0x000fe200000006ff */
[----:B------:R-:W-:Y:S01]  /*7330*/  FFMA.FTZ R2, R39, R10, R2 ;  /* 0x0000000a27027223 */ /* 0x000fe20000010002 */
[----:B------:R-:W-:Y:S01]  /*7340*/  LOP3.LUT R16, R51, 0xffff0000, RZ, 0xc0, !PT ;  /* 0xffff000033107812 */ /* 0x000fe200078ec0ff */
[----:B------:R-:W-:Y:S02]  /*7350*/  @!P1 FADD.FTZ R8, -R8, -RZ ;  /* 0x800000ff08089221 */ /* 0x000fe40000010100 */
[----:B------:R-:W-:Y:S01]  /*7360*/  FFMA.FTZ R3, R30, R11, R3 ;  /* 0x0000000b1e037223 */ /* 0x000fe20000010003 */
[----:B------:R-:W-:Y:S01]  /*7370*/  F2FP.BF16.PACK_AB R0, R2, R0 ;  /* 0x000000000200723e */ /* 0x000fe200000010ff */
[----:B------:R-:W-:Y:S02]  /*7380*/  FFMA.FTZ R4, R41, R12, R4 ;  /* 0x0000000c29047223 */ /* 0x000fe40000010004 */
[----:B------:R-:W-:Y:S02]  /*7390*/  FMUL.FTZ R8, R15, R8 ;  /* 0x000000080f087220 */ /* 0x000fe40000410000 */
[----:B------:R-:W-:Y:S01]  /*73a0*/  IMAD.U32 R15, R51, 0x10000, RZ ;  /* 0x00010000330f7824 */ /* 0x000fe200078e00ff */
[----:B------:R-:W-:Y:S01]  /*73b0*/  F2FP.BF16.PACK_AB R9, R4, R3 ;  /* 0x000000030409723e */ /* 0x000fe200000010ff */
[----:B------:R-:W-:Y:S02]  /*73c0*/  FFMA.FTZ R5, R32, R13, R5 ;  /* 0x0000000d20057223 */ /* 0x000fe40000010005 */
[----:B------:R-:W-:Y:S02]  /*73d0*/  FFMA.FTZ R6, R43, R14, R6 ;  /* 0x0000000e2b067223 */ /* 0x000fe40000010006 */
[----:B------:R-:W-:Y:S02]  /*73e0*/  FFMA.FTZ R7, R34, R15, R7 ;  /* 0x0000000f22077223 */ /* 0x000fe40000010007 */
[----:B------:R-:W-:Y:S01]  /*73f0*/  FFMA.FTZ R8, R45, R16, R8 ;  /* 0x000000102d087223 */ /* 0x000fe20000010008 */
[----:B------:R-:W-:Y:S04]  /*7400*/  F2FP.BF16.PACK_AB R10, R6, R5 ;  /* 0x00000005060a723e */ /* 0x000fe800000010ff */
[----:B------:R-:W-:Y:S02]  /*7410*/  F2FP.BF16.PACK_AB R11, R8, R7 ;  /* 0x00000007080b723e */ /* 0x000fe400000010ff */
[----:B------:R-:W-:Y:S02]  /*7420*/  MOV R8, R0 ;  /* 0x0000000000087202 */ /* 0x000fe40000000f00 */
.L_x_2577:
[----:B------:R-:W-:Y:S05]  /*7430*/  BSYNC B0 ;  /* 0x0000000000007941 */ /* 0x000fea0003800000 */
.L_x_2576:
[----:B-----5:R3:W-:Y:S02]  /*7440*/  ST.E.128 [R160.64+0x180], R8 ;  /* 0x00018008a0007985 */ /* 0x0207e4000c101d06 */
.L_x_2569:
[----:B------:R-:W-:Y:S05]  /*7450*/  BSYNC B1 ;  /* 0x0000000000017941 */ /* 0x000fea0003800000 */
.L_x_2568:
[----:B------:R-:W-:Y:S01]  /*7460*/  BSSY B1, `(.L_x_2578) ;  /* 0x000016e000017945 */ /* 0x000fe20003800000 */
[----:B------:R-:W-:-:S05]  /*7470*/  @!P2 BRA `(.L_x_2579) ;  /* 0x000016c00000a947 */ /* 0x000fca0003800000 */
[C---:B------:R-:W-:Y:S01]  /*7480*/  LEA R58, P0, R84.reuse, R112, 0x1 ;  /* 0x00000070543a7211 */ /* 0x040fe200078008ff */
[----:B------:R-:W-:Y:S03]  /*7490*/  BSSY B0, `(.L_x_2580) ;  /* 0x0000057000007945 */ /* 0x000fe60003800000 */
[----:B------:R-:W-:Y:S02]  /*74a0*/  LEA.HI.X R59, R84, R113, R81, 0x1, P0 ;  /* 0x00000071543b7211 */ /* 0x000fe400000f0c51 */
[----:B------:R-:W-:Y:S03]  /*74b0*/  ISETP.GE.AND P0, PT, R24, R23, PT ;  /* 0x000000171800720c */ /* 0x000fe60003f06270 */
[----:B----4-:R4:W5:Y:S10]  /*74c0*/  LD.E.128 R12, [R58.64] ;  /* 0x000000063a0c7980 */ /* 0x010974000c101d00 */
[----:B------:R-:W-:-:S05]  /*74d0*/  @P0 BRA `(.L_x_2581) ;  /* 0x0000052000000947 */ /* 0x000fca0003800000 */
[----:B---3--:R-:W-:Y:S01]  /*74e0*/  LEA.HI R9, R23, R23, RZ, 0x1 ;  /* 0x0000001717097211 */ /* 0x008fe200078f08ff */
[----:B------:R-:W-:Y:S01]  /*74f0*/  IMAD.MOV.U32 R0, RZ, RZ, RZ ;  /* 0x000000ffff007224 */ /* 0x000fe200078e00ff */
[C---:B--2--5:R-:W-:Y:S01]  /*7500*/  LOP3.LUT R41, R15.reuse, 0xffff0000, RZ, 0xc0, !PT ;  /* 0xffff00000f297812 */ /* 0x064fe200078ec0ff */
        /* <DEDUP_REMOVED lines=12> */
[----:B------:R-:W-:Y:S02]  /*75d0*/  LEA R2, P0, R5, R58, 0x1 ;  /* 0x0000003a05027211 */ /* 0x000fe400078008ff */
[----:B------:R-:W-:Y:S02]  /*75e0*/  IADD3 R11, P2, R145, R0, RZ ;  /* 0x00000000910b7210 */ /* 0x000fe40007f5e0ff */
[----:B------:R-:W-:Y:S02]  /*75f0*/  LEA.HI.X.SX32 R3, R5, R59, 0x1, P0 ;  /* 0x0000003b05037211 */ /* 0x000fe400000f0eff */
[C---:B------:R-:W-:Y:S02]  /*7600*/  LEA R48, P0, R11.reuse, R114, 0x1 ;  /* 0x000000720b307211 */ /* 0x040fe400078008ff */
        /* <DEDUP_REMOVED lines=10> */
[----:B----4-:R2:W4:Y:S02]  /*76b0*/  LD.E.128 R44, [R8.64] ;  /* 0x00000006082c7980 */ /* 0x010524000c101d00 */
[C---:B--2---:R-:W-:Y:S01]  /*76c0*/  IMAD.U32 R8, R7.reuse, 0x10000, RZ ;  /* 0x0001000007087824 */ /* 0x044fe200078e00ff */
[----:B------:R-:W-:Y:S01]  /*76d0*/  LOP3.LUT R10, R7, 0xffff0000, RZ, 0xc0, !PT ;  /* 0xffff0000070a7812 */ /* 0x000fe200078ec0ff */
[C---:B------:R-:W-:Y:S01]  /*76e0*/  IMAD.U32 R0, R4.reuse, 0x10000, RZ ;  /* 0x0001000004007824 */ /* 0x040fe200078e00ff */
[----:B------:R-:W-:Y:S02]  /*76f0*/  LOP3.LUT R2, R4, 0xffff0000, RZ, 0xc0, !PT ;  /* 0xffff000004027812 */ /* 0x000fe400078ec0ff */
[C---:B------:R-:W-:Y:S02]  /*7700*/  SHF.L.U32 R3, R5.reuse, 0x10, RZ ;  /* 0x0000001005037819 */ /* 0x040fe400000006ff */
[----:B------:R-:W-:Y:S01]  /*7710*/  LOP3.LUT R4, R5, 0xffff0000, RZ, 0xc0, !PT ;  /* 0xffff000005047812 */ /* 0x000fe200078ec0ff */
[C---:B------:R-:W-:Y:S01]  /*7720*/  IMAD.U32 R5, R6.reuse, 0x10000, RZ ;  /* 0x0001000006057824 */ /* 0x040fe200078e00ff */
[----:B------:R-:W-:Y:S01]  /*7730*/  LOP3.LUT R6, R6, 0xffff0000, RZ, 0xc0, !PT ;  /* 0xffff000006067812 */ /* 0x000fe200078ec0ff */
[----:B---3--:R-:W-:Y:S01]  /*7740*/  IMAD.U32 R14, R49, 0x10000, RZ ;  /* 0x00010000310e7824 */ /* 0x008fe200078e00ff */
[----:B------:R-:W-:Y:S01]  /*7750*/  SHF.L.U32 R31, R48, 0x10, RZ ;  /* 0x00000010301f7819 */ /* 0x000fe200000006ff */
[----:B------:R-:W-:Y:S01]  /*7760*/  IMAD.U32 R12, R50, 0x10000, RZ ;  /* 0x00010000320c7824 */ /* 0x000fe200078e00ff */
        /* <DEDUP_REMOVED lines=11> */
[----:B------:R-:W-:Y:S01]  /*7820*/  FMUL.FTZ R0, R0, R31 ;  /* 0x0000001f00007220 */ /* 0x000fe20000410000 */
[----:B----4-:R-:W-:Y:S01]  /*7830*/  LOP3.LUT R31, R47, 0xffff0000, RZ, 0xc0, !PT ;  /* 0xffff00002f1f7812 */ /* 0x010fe200078ec0ff */
        /* <DEDUP_REMOVED lines=28> */
.L_x_2581:
[----:B------:R-:W-:Y:S05]  /*7a00*/  BSYNC B0 ;  /* 0x0000000000007941 */ /* 0x000fea0003800000 */
.L_x_2580:
[C---:B--2---:R-:W-:Y:S01]  /*7a10*/  LEA R42, P0, R66.reuse, R160, 0x1 ;  /* 0x000000a0422a7211 */ /* 0x044fe200078008ff */
[----:B------:R-:W-:Y:S03]  /*7a20*/  BSSY B0, `(.L_x_2582) ;  /* 0x000005b000007945 */ /* 0x000fe60003800000 */
[----:B------:R-:W-:Y:S02]  /*7a30*/  LEA.HI.X R43, R66, R161, R67, 0x1, P0 ;  /* 0x000000a1422b7211 */ /* 0x000fe400000f0c43 */
[----:B------:R-:W-:Y:S03]  /*7a40*/  ISETP.GE.AND P0, PT, R20, R23, PT ;  /* 0x000000171400720c */ /* 0x000fe60003f06270 */
[----:B-----5:R2:W-:Y:S04]  /*7a50*/  ST.E.128 [R42.64], R12 ;  /* 0x0000000c2a007985 */ /* 0x0205e8000c101d06 */
[----:B---3--:R2:W5:Y:S06]  /*7a60*/  LD.E.128 R8, [R58.64+0x80] ;  /* 0x000080063a087980 */ /* 0x00856c000c101d00 */
[----:B------:R-:W-:-:S05]  /*7a70*/  @P0 BRA `(.L_x_2583) ;  /* 0x0000055000000947 */ /* 0x000fca0003800000 */
[----:B--2---:R-:W-:Y:S01]  /*7a80*/  LEA.HI R13, R23, R23, RZ, 0x1 ;  /* 0x00000017170d7211 */ /* 0x004fe200078f08ff */
[----:B------:R-:W-:Y:S01]  /*7a90*/  IMAD.MOV.U32 R0, RZ, RZ, RZ ;  /* 0x000000ffff007224 */ /* 0x000fe200078e00ff */
[----:B------:R-:W-:Y:S01]  /*7aa0*/  LEA R6, P0, R85, R112, 0x1 ;  /* 0x0000007055067211 */ /* 0x000fe200078008ff */
[----:B-----5:R-:W-:Y:S01]  /*7ab0*/  IMAD.U32 R16, R9, 0x10000, RZ ;  /* 0x0001000009107824 */ /* 0x020fe200078e00ff */
[----:B------:R-:W-:Y:S01]  /*7ac0*/  SHF.R.S32.HI R13, RZ, 0x1, R13 ;  /* 0x00000001ff0d7819 */ /* 0x000fe2000001140d */
[----:B------:R-:W-:Y:S01]  /*7ad0*/  IMAD.U32 R30, R10, 0x10000, RZ ;  /* 0x000100000a1e7824 */ /* 0x000fe200078e00ff */
[----:B------:R-:W-:Y:S02]  /*7ae0*/  LEA.HI.X R7, R85, R113, R88, 0x1, P0 ;  /* 0x0000007155077211 */ /* 0x000fe400000f0c58 */
[----:B------:R-:W-:Y:S01]  /*7af0*/  ISETP.GE.AND P1, PT, R20, R13, PT ;  /* 0x0000000d1400720c */ /* 0x000fe20003f26270 */
[--C-:B------:R-:W-:Y:S01]  /*7b00*/  IMAD.MOV.U32 R4, RZ, RZ, R13.reuse ;  /* 0x000000ffff047224 */ /* 0x100fe200078e000d */
[----:B------:R-:W-:Y:S02]  /*7b10*/  LOP3.LUT R37, R9, 0xffff0000, RZ, 0xc0, !PT ;  /* 0xffff000009257812 */ /* 0x000fe400078ec0ff */
[C---:B------:R-:W-:Y:S02]  /*7b20*/  SHF.L.U32 R33, R8.reuse, 0x10, RZ ;  /* 0x0000001008217819 */ /* 0x040fe400000006ff */
[----:B------:R-:W-:Y:S02]  /*7b30*/  LOP3.LUT R35, R8, 0xffff0000, RZ, 0xc0, !PT ;  /* 0xffff000008237812 */ /* 0x000fe400078ec0ff */
[----:B------:R-:W-:Y:S02]  /*7b40*/  LOP3.LUT R39, R10, 0xffff0000, RZ, 0xc0, !PT ;  /* 0xffff00000a277812 */ /* 0x000fe400078ec0ff */
[C---:B------:R-:W-:Y:S02]  /*7b50*/  SHF.L.U32 R32, R11.reuse, 0x10, RZ ;  /* 0x000000100b207819 */ /* 0x040fe400000006ff */
[----:B------:R-:W-:Y:S01]  /*7b60*/  LOP3.LUT R41, R11, 0xffff0000, RZ, 0xc0, !PT ;  /* 0xffff00000b297812 */ /* 0x000fe200078ec0ff */
[--C-:B------:R-:W-:Y:S01]  /*7b70*/  @P1 IMAD.MOV R4, RZ, RZ, -R13.reuse ;  /* 0x000000ffff041224 */ /* 0x100fe200078e0a0d */
[----:B------:R-:W-:Y:S04]  /*7b80*/  @P1 IADD3 R0, -R13, RZ, RZ ;  /* 0x000000ff0d001210 */ /* 0x000fe80007ffe1ff */
[----:B------:R-:W-:Y:S02]  /*7b90*/  LEA R2, P0, R4, R6, 0x1 ;  /* 0x0000000604027211 */ /* 0x000fe400078008ff */
[----:B------:R-:W-:Y:S02]  /*7ba0*/  IADD3 R15, P2, R140, R0, RZ ;  /* 0x000000008c0f7210 */ /* 0x000fe40007f5e0ff */
[----:B------:R-:W-:Y:S02]  /*7bb0*/  LEA.HI.X.SX32 R3, R4, R7, 0x1, P0 ;  /* 0x0000000704037211 */ /* 0x000fe400000f0eff */
[C---:B------:R-:W-:Y:S02]  /*7bc0*/  LEA R48, P0, R15.reuse, R114, 0x1 ;  /* 0x000000720f307211 */ /* 0x040fe400078008ff */
[----:B------:R-:W-:Y:S01]  /*7bd0*/  LEA.HI.X.SX32 R0, R0, R129, 0x1, P2 ;  /* 0x0000008100007211 */ /* 0x000fe200010f0eff */
[----:B------:R-:W2:Y:S03]  /*7be0*/  LD.E.128 R4, [R2.64] ;  /* 0x0000000602047980 */ /* 0x000ea6000c101d00 */
[----:B------:R-:W-:Y:S01]  /*7bf0*/  LEA.HI.X R49, R15, R115, R0, 0x1, P0 ;  /* 0x000000730f317211 */ /* 0x000fe200000f0c00 */
[----:B------:R-:W-:Y:S02]  /*7c00*/  IMAD.MOV.U32 R0, RZ, RZ, RZ ;  /* 0x000000ffff007224 */ /* 0x000fe400078e00ff */
[----:B------:R-:W-:Y:S03]  /*7c10*/  @P1 IMAD.MOV R0, RZ, RZ, -R13 ;  /* 0x000000ffff001224 */ /* 0x000fe600078e0a0d */
[----:B------:R-:W3:Y:S02]  /*7c20*/  LD.E.128 R48, [R48.64] ;  /* 0x0000000630307980 */ /* 0x000ee4000c101d00 */
[----:B------:R-:W-:Y:S04]  /*7c30*/  IADD3 R15, P0, R140, R0, RZ ;  /* 0x000000008c0f7210 */ /* 0x000fe80007f1e0ff */
[----:B------:R-:W-:Y:S02]  /*7c40*/  LEA.HI.X.SX32 R0, R0, R129, 0x1, P0 ;  /* 0x0000008100007211 */ /* 0x000fe400000f0eff */
[C---:B------:R-:W-:Y:S04]  /*7c50*/  LEA R12, P0, R15.reuse, R116, 0x1 ;  /* 0x000000740f0c7211 */ /* 0x040fe800078008ff */
[----:B------:R-:W-:Y:S05]  /*7c60*/  LEA.HI.X R13, R15, R117, R0, 0x1, P0 ;  /* 0x000000750f0d7211 */ /* 0x000fea00000f0c00 */
[----:B----4-:R1:W4:Y:S01]  /*7c70*/  LD.E.128 R44, [R12.64] ;  /* 0x000000060c2c7980 */ /* 0x010322000c101d00 */
[C---:B--2---:R-:W-:Y:S01]  /*7c80*/  IMAD.U32 R8, R7.reuse, 0x10000, RZ ;  /* 0x0001000007087824 */ /* 0x044fe200078e00ff */
[----:B------:R-:W-:Y:S01]  /*7c90*/  LOP3.LUT R10, R7, 0xffff0000, RZ, 0xc0, !PT ;  /* 0xffff0000070a7812 */ /* 0x000fe200078ec0ff */
[C---:B------:R-:W-:Y:S01]  /*7ca0*/  IMAD.U32 R0, R4.reuse, 0x10000, RZ ;  /* 0x0001000004007824 */ /* 0x040fe200078e00ff */
[----:B------:R-:W-:Y:S01]  /*7cb0*/  LOP3.LUT R2, R4, 0xffff0000, RZ, 0xc0, !PT ;  /* 0xffff000004027812 */ /* 0x000fe200078ec0ff */
[C---:B------:R-:W-:Y:S01]  /*7cc0*/  IMAD.U32 R3, R5.reuse, 0x10000, RZ ;  /* 0x0001000005037824 */ /* 0x040fe200078e00ff */
[----:B------:R-:W-:Y:S02]  /*7cd0*/  LOP3.LUT R4, R5, 0xffff0000, RZ, 0xc0, !PT ;  /* 0xffff000005047812 */ /* 0x000fe400078ec0ff */
[----:B------:R-:W-:Y:S01]  /*7ce0*/  SHF.L.U32 R5, R6, 0x10, RZ ;  /* 0x0000001006057819 */ /* 0x000fe200000006ff */
[C---:B---3--:R-:W-:Y:S01]  /*7cf0*/  IMAD.U32 R7, R51.reuse, 0x10000, RZ ;  /* 0x0001000033077824 */ /* 0x048fe200078e00ff */
[----:B------:R-:W-:Y:S01]  /*7d00*/  LOP3.LUT R9, R51, 0xffff0000, RZ, 0xc0, !PT ;  /* 0xffff000033097812 */ /* 0x000fe200078ec0ff */
[C---:B------:R-:W-:Y:S01]  /*7d10*/  IMAD.U32 R31, R48.reuse, 0x10000, RZ ;  /* 0x00010000301f7824 */ /* 0x040fe200078e00ff */
[----:B------:R-:W-:Y:S01]  /*7d20*/  LOP3.LUT R15, R48, 0xffff0000, RZ, 0xc0, !PT ;  /* 0xffff0000300f7812 */ /* 0x000fe200078ec0ff */
[----:B------:R-:W-:Y:S01]  /*7d30*/  @!P1 FADD.FTZ R7, -R7, -RZ ;  /* 0x800000ff07079221 */ /* 0x000fe20000010100 */
[----:B------:R-:W-:Y:S01]  /*7d40*/  SHF.L.U32 R14, R49, 0x10, RZ ;  /* 0x00000010310e7819 */ /* 0x000fe200000006ff */
[----:B------:R-:W-:Y:S01]  /*7d50*/  @!P1 FADD.FTZ R9, -R9, -RZ ;  /* 0x800000ff09099221 */ /* 0x000fe20000010100 */
[C---:B------:R-:W-:Y:S01]  /*7d60*/  LOP3.LUT R11, R50.reuse, 0xffff0000, RZ, 0xc0, !PT ;  /* 0xffff0000320b7812 */ /* 0x040fe200078ec0ff */
[----:B------:R-:W-:Y:S01]  /*7d70*/  @!P1 FADD.FTZ R31, -R31, -RZ ;  /* 0x800000ff1f1f9221 */ /* 0x000fe20000010100 */
[----:B-1----:R-:W-:Y:S01]  /*7d80*/  LOP3.LUT R13, R49, 0xffff0000, RZ, 0xc0, !PT ;  /* 0xffff0000310d7812 */ /* 0x002fe200078ec0ff */
[----:B------:R-:W-:Y:S01]  /*7d90*/  IMAD.U32 R12, R50, 0x10000, RZ ;  /* 0x00010000320c7824 */ /* 0x000fe200078e00ff */
[----:B------:R-:W-:Y:S01]  /*7da0*/  LOP3.LUT R6, R6, 0xffff0000, RZ, 0xc0, !PT ;  /* 0xffff000006067812 */ /* 0x000fe200078ec0ff */
[----:B------:R-:W-:Y:S02]  /*7db0*/  @!P1 FADD.FTZ R15, -R15, -RZ ;  /* 0x800000ff0f0f9221 */ /* 0x000fe40000010100 */
[----:B------:R-:W-:Y:S02]  /*7dc0*/  FMUL.FTZ R7, R8, R7 ;  /* 0x0000000708077220 */ /* 0x000fe40000410000 */
[----:B------:R-:W-:Y:S01]  /*7dd0*/  FMUL.FTZ R8, R10, R9 ;  /* 0x000000090a087220 */ /* 0x000fe20000410000 */
[----:B----4-:R-:W-:Y:S01]  /*7de0*/  SHF.L.U32 R9, R44, 0x10, RZ ;  /* 0x000000102c097819 */ /* 0x010fe200000006ff */
[----:B------:R-:W-:Y:S01]  /*7df0*/  @!P1 FADD.FTZ R14, -R14, -RZ ;  /* 0x800000ff0e0e9221 */ /* 0x000fe20000010100 */
[----:B------:R-:W-:Y:S01]  /*7e00*/  LOP3.LUT R10, R44, 0xffff0000, RZ, 0xc0, !PT ;  /* 0xffff00002c0a7812 */ /* 0x000fe200078ec0ff */
[----:B------:R-:W-:Y:S01]  /*7e10*/  FMUL.FTZ R0, R0, R31 ;  /* 0x0000001f00007220 */ /* 0x000fe20000410000 */
[----:B------:R-:W-:Y:S01]  /*7e20*/  LOP3.LUT R31, R47, 0xffff0000, RZ, 0xc0, !PT ;  /* 0xffff00002f1f7812 */ /* 0x000fe200078ec0ff */
[----:B------:R-:W-:Y:S02]  /*7e30*/  @!P1 FADD.FTZ R11, -R11, -RZ ;  /* 0x800000ff0b0b9221 */ /* 0x000fe40000010100 */
[----:B------:R-:W-:Y:S02]  /*7e40*/  @!P1 FADD.FTZ R12, -R12, -RZ ;  /* 0x800000ff0c0c9221 */ /* 0x000fe40000010100 */
[----:B------:R-:W-:Y:S02]  /*7e50*/  @!P1 FADD.FTZ R13, -R13, -RZ ;  /* 0x800000ff0d0d9221 */ /* 0x000fe40000010100 */
[----:B------:R-:W-:Y:S01]  /*7e60*/  FMUL.FTZ R2, R2, R15 ;  /* 0x0000000f02027220 */ /* 0x000fe20000410000 */
[----:B------:R-:W-:Y:S01]  /*7e70*/  SHF.L.U32 R15, R47, 0x10, RZ ;  /* 0x000000102f0f7819 */ /* 0x000fe200000006ff */
[----:B------:R-:W-:Y:S01]  /*7e80*/  FMUL.FTZ R3, R3, R14 ;  /* 0x0000000e03037220 */ /* 0x000fe20000410000 */
[----:B------:R-:W-:Y:S01]  /*7e90*/  LOP3.LUT R14, R46, 0xffff0000, RZ, 0xc0, !PT ;  /* 0xffff00002e0e7812 */ /* 0x000fe200078ec0ff */
[----:B------:R-:W-:Y:S02]  /*7ea0*/  FMUL.FTZ R6, R6, R11 ;  /* 0x0000000b06067220 */ /* 0x000fe40000410000 */
[----:B------:R-:W-:Y:S02]  /*7eb0*/  IMAD.U32 R11, R45, 0x10000, RZ ;  /* 0x000100002d0b7824 */ /* 0x000fe400078e00ff */
[----:B------:R-:W-:Y:S02]  /*7ec0*/  FFMA.FTZ R0, R33, R9, R0 ;  /* 0x0000000921007223 */ /* 0x000fe40000010000 */
[----:B------:R-:W-:Y:S01]  /*7ed0*/  FMUL.FTZ R5, R5, R12 ;  /* 0x0000000c05057220 */ /* 0x000fe20000410000 */
[----:B------:R-:W-:Y:S01]  /*7ee0*/  LOP3.LUT R12, R45, 0xffff0000, RZ, 0xc0, !PT ;  /* 0xffff00002d0c7812 */ /* 0x000fe200078ec0ff */
[----:B------:R-:W-:Y:S02]  /*7ef0*/  FMUL.FTZ R4, R4, R13 ;  /* 0x0000000d04047220 */ /* 0x000fe40000410000 */
        /* <DEDUP_REMOVED lines=11> */
[----:B------:R-:W-:Y:S01]  /*7fb0*/  F2FP.BF16.PACK_AB R11, R8, R7 ;  /* 0x00000007080b723e */ /* 0x000fe200000010ff */
[----:B------:R-:W-:Y:S02]  /*7fc0*/  IMAD.MOV.U32 R8, RZ, RZ, R0 ;  /* 0x000000ffff087224 */ /* 0x000fe400078e0000 */
.L_x_2583:
[----:B------:R-:W-:Y:S05]  /*7fd0*/  BSYNC B0 ;  /* 0x0000000000007941 */ /* 0x000fea0003800000 */
.L_x_2582:
[----:B-----5:R3:W-:Y:S01]  /*7fe0*/  ST.E.128 [R42.64+0x80], R8 ;  /* 0x000080082a007985 */ /* 0x0207e2000c101d06 */
[----:B------:R-:W-:Y:S01]  /*7ff0*/  ISETP.GE.AND P0, PT, R19, R23, PT ;  /* 0x000000171300720c */ /* 0x000fe20003f06270 */
[----:B------:R-:W-:Y:S02]  /*8000*/  BSSY B0, `(.L_x_2584) ;  /* 0x0000057000007945 */ /* 0x000fe40003800000 */
[----:B--2---:R3:W5:Y:S10]  /*8010*/  LD.E.128 R12, [R58.64+0x100] ;  /* 0x000100063a0c7980 */ /* 0x004774000c101d00 */
[----:B------:R-:W-:-:S05]  /*8020*/  @P0 BRA `(.L_x_2585) ;  /* 0x0000054000000947 */ /* 0x000fca0003800000 */
[----:B------:R-:W-:Y:S01]  /*8030*/  LEA.HI R0, R23, R23, RZ, 0x1 ;  /* 0x0000001717007211 */ /* 0x000fe200078f08ff */
[----:B---3--:R-:W-:Y:S01]  /*8040*/  IMAD.MOV.U32 R8, RZ, RZ, RZ ;  /* 0x000000ffff087224 */ /* 0x008fe200078e00ff */
[C---:B------:R-:W-:Y:S01]  /*8050*/  LEA R6, P0, R87.reuse, R112, 0x1 ;  /* 0x0000007057067211 */ /* 0x040fe200078008ff */
[----:B------:R-:W-:Y:S01]  /*8060*/  IMAD.MOV.U32 R10, RZ, RZ, RZ ;  /* 0x000000ffff0a7224 */ /* 0x000fe200078e00ff */
[----:B------:R-:W-:Y:S01]  /*8070*/  SHF.R.S32.HI R0, RZ, 0x1, R0 ;  /* 0x00000001ff007819 */ /* 0x000fe20000011400 */
[C---:B-----5:R-:W-:Y:S01]  /*8080*/  IMAD.U32 R30, R14.reuse, 0x10000, RZ ;  /* 0x000100000e1e7824 */ /* 0x060fe200078e00ff */
[----:B------:R-:W-:Y:S01]  /*8090*/  LEA.HI.X R7, R87, R113, R90, 0x1, P0 ;  /* 0x0000007157077211 */ /* 0x000fe200000f0c5a */
[----:B------:R-:W-:Y:S01]  /*80a0*/  IMAD.U32 R16, R13, 0x10000, RZ ;  /* 0x000100000d107824 */ /* 0x000fe200078e00ff */
[----:B------:R-:W-:Y:S01]  /*80b0*/  ISETP.GE.AND P1, PT, R19, R0, PT ;  /* 0x000000001300720c */ /* 0x000fe20003f26270 */
[--C-:B------:R-:W-:Y:S01]  /*80c0*/  IMAD.MOV.U32 R4, RZ, RZ, R0.reuse ;  /* 0x000000ffff047224 */ /* 0x100fe200078e0000 */
[C---:B------:R-:W-:Y:S02]  /*80d0*/  SHF.L.U32 R32, R15.reuse, 0x10, RZ ;  /* 0x000000100f207819 */ /* 0x040fe400000006ff */
[----:B------:R-:W-:Y:S02]  /*80e0*/  LOP3.LUT R41, R15, 0xffff0000, RZ, 0xc0, !PT ;  /* 0xffff00000f297812 */ /* 0x000fe400078ec0ff */
[----:B------:R-:W-:Y:S02]  /*80f0*/  LOP3.LUT R39, R14, 0xffff0000, RZ, 0xc0, !PT ;  /* 0xffff00000e277812 */ /* 0x000fe400078ec0ff */
[C---:B------:R-:W-:Y:S02]  /*8100*/  SHF.L.U32 R33, R12.reuse, 0x10, RZ ;  /* 0x000000100c217819 */ /* 0x040fe400000006ff */
[----:B------:R-:W-:Y:S02]  /*8110*/  LOP3.LUT R35, R12, 0xffff0000, RZ, 0xc0, !PT ;  /* 0xffff00000c237812 */ /* 0x000fe400078ec0ff */
[----:B------:R-:W-:Y:S01]  /*8120*/  LOP3.LUT R37, R13, 0xffff0000, RZ, 0xc0, !PT ;  /* 0xffff00000d257812 */ /* 0x000fe200078ec0ff */
[--C-:B------:R-:W-:Y:S01]  /*8130*/  @P1 IMAD.MOV R4, RZ, RZ, -R0.reuse ;  /* 0x000000ffff041224 */ /* 0x100fe200078e0a00 */
[----:B------:R-:W-:Y:S01]  /*8140*/  @P1 IADD3 R8, -R0, RZ, RZ ;  /* 0x000000ff00081210 */ /* 0x000fe20007ffe1ff */
[----:B------:R-:W-:Y:S03]  /*8150*/  @P1 IMAD.MOV R10, RZ, RZ, -R0 ;  /* 0x000000ffff0a1224 */ /* 0x000fe600078e0a00 */
[C---:B------:R-:W-:Y:S02]  /*8160*/  LEA R2, P0, R4.reuse, R6, 0x1 ;  /* 0x0000000604027211 */ /* 0x040fe400078008ff */
[----:B------:R-:W-:Y:S02]  /*8170*/  IADD3 R9, P2, R139, R8, RZ ;  /* 0x000000088b097210 */ /* 0x000fe40007f5e0ff */
[----:B------:R-:W-:Y:S02]  /*8180*/  LEA.HI.X.SX32 R3, R4, R7, 0x1, P0 ;  /* 0x0000000704037211 */ /* 0x000fe400000f0eff */
[C---:B------:R-:W-:Y:S02]  /*8190*/  LEA R48, P0, R9.reuse, R114, 0x1 ;  /* 0x0000007209307211 */ /* 0x040fe400078008ff */
[----:B------:R-:W-:Y:S01]  /*81a0*/  LEA.HI.X.SX32 R8, R8, R127, 0x1, P2 ;  /* 0x0000007f08087211 */ /* 0x000fe200010f0eff */
[----:B------:R-:W2:Y:S03]  /*81b0*/  LD.E.128 R4, [R2.64] ;  /* 0x0000000602047980 */ /* 0x000ea6000c101d00 */
[----:B------:R-:W-:Y:S02]  /*81c0*/  LEA.HI.X R49, R9, R115, R8, 0x1, P0 ;  /* 0x0000007309317211 */ /* 0x000fe400000f0c08 */
[----:B------:R-:W-:Y:S04]  /*81d0*/  IADD3 R11, P0, R139, R10, RZ ;  /* 0x0000000a8b0b7210 */ /* 0x000fe80007f1e0ff */
[----:B------:R-:W3:Y:S01]  /*81e0*/  LD.E.128 R48, [R48.64] ;  /* 0x0000000630307980 */ /* 0x000ee2000c101d00 */
[----:B------:R-:W-:Y:S02]  /*81f0*/  LEA.HI.X.SX32 R0, R10, R127, 0x1, P0 ;  /* 0x0000007f0a007211 */ /* 0x000fe400000f0eff */
[C---:B------:R-:W-:Y:S04]  /*8200*/  LEA R8, P0, R11.reuse, R116, 0x1 ;  /* 0x000000740b087211 */ /* 0x040fe800078008ff */
[----:B------:R-:W-:Y:S05]  /*8210*/  LEA.HI.X R9, R11, R117, R0, 0x1, P0 ;  /* 0x000000750b097211 */ /* 0x000fea00000f0c00 */
[----:B----4-:R2:W4:Y:S02]  /*8220*/  LD.E.128 R44, [R8.64] ;  /* 0x00000006082c7980 */ /* 0x010524000c101d00 */
        /* <DEDUP_REMOVED lines=16> */
[----:B------:R-:W-:Y:S01]  /*8330*/  LOP3.LUT R13, R49, 0xffff0000, RZ, 0xc0, !PT ;  /* 0xffff0000310d7812 */ /* 0x000fe200078ec0ff */
        /* <DEDUP_REMOVED lines=35> */
.L_x_2585:
[----:B------:R-:W-:Y:S05]  /*8570*/  BSYNC B0 ;  /* 0x0000000000007941 */ /* 0x000fea0003800000 */
.L_x_2584:
[----:B-----5:R2:W-:Y:S01]  /*8580*/  ST.E.128 [R42.64+0x100], R12 ;  /* 0x0001000c2a007985 */ /* 0x0205e2000c101d06 */
[----:B------:R-:W-:Y:S01]  /*8590*/  ISETP.GE.AND P0, PT, R18, R23, PT ;  /* 0x000000171200720c */ /* 0x000fe20003f06270 */
[----:B------:R-:W-:Y:S02]  /*85a0*/  BSSY B0, `(.L_x_2586) ;  /* 0x0000058000007945 */ /* 0x000fe40003800000 */
[----:B---3--:R2:W5:Y:S10]  /*85b0*/  LD.E.128 R8, [R58.64+0x180] ;  /* 0x000180063a087980 */ /* 0x008574000c101d00 */
        /* <DEDUP_REMOVED lines=18> */
[C---:B------:R-:W-:Y:S02]  /*86e0*/  LEA R2, P0, R4.reuse, R6, 0x1 ;  /* 0x0000000604027211 */ /* 0x040fe400078008ff */
        /* <DEDUP_REMOVED lines=67> */
.L_x_2587:
[----:B------:R-:W-:Y:S05]  /*8b20*/  BSYNC B0 ;  /* 0x0000000000007941 */ /* 0x000fea0003800000 */
.L_x_2586:
[----:B-----5:R3:W-:Y:S02]  /*8b30*/  ST.E.128 [R42.64+0x180], R8 ;  /* 0x000180082a007985 */ /* 0x0207e4000c101d06 */
.L_x_2579:
[----:B------:R-:W-:Y:S05]  /*8b40*/  BSYNC B1 ;  /* 0x0000000000017941 */ /* 0x000fea0003800000 */
.L_x_2578:
[C---:B------:R-:W-:Y:S01]  /*8b50*/  ISETP.GE.AND P0, PT, R74.reuse, R164, PT ;  /* 0x000000a44a00720c */ /* 0x040fe20003f06270 */
[----:B------:R-:W-:Y:S03]  /*8b60*/  BSSY B1, `(.L_x_2588) ;  /* 0x0000170000017945 */ /* 0x000fe60003800000 */
[----:B------:R-:W-:Y:S11]  /*8b70*/  ISETP.GE.AND P0, PT, R74, R144, !P0 ;  /* 0x000000904a00720c */ /* 0x000ff60004706270 */
[----:B------:R-:W-:Y:S02]  /*8b80*/  @!UPT UIADD3 URZ, URZ, URZ, URZ ;  /* 0x0000003f3f3ff290 */ /* 0x000fe4000fffe03f */
[----:B------:R-:W-:-:S05]  /*8b90*/  @!P0 BRA `(.L_x_2589) ;  /* 0x000016c000008947 */ /* 0x000fca0003800000 */
[C---:B--2-4-:R-:W-:Y:S01]  /*8ba0*/  LEA R58, P0, R86.reuse, R112, 0x1 ;  /* 0x00000070563a7211 */ /* 0x054fe200078008ff */
[----:B------:R-:W-:Y:S03]  /*8bb0*/  BSSY B0, `(.L_x_2590) ;  /* 0x0000057000007945 */ /* 0x000fe60003800000 */
[----:B------:R-:W-:Y:S02]  /*8bc0*/  LEA.HI.X R59, R86, R113, R83, 0x1, P0 ;  /* 0x00000071563b7211 */ /* 0x000fe400000f0c53 */
[----:B------:R-:W-:Y:S03]  /*8bd0*/  ISETP.GE.AND P0, PT, R24, R23, PT ;  /* 0x000000171800720c */ /* 0x000fe60003f06270 */
[----:B------:R2:W5:Y:S10]  /*8be0*/  LD.E.128 R12, [R58.64] ;  /* 0x000000063a0c7980 */ /* 0x000574000c101d00 */
[----:B------:R-:W-:-:S05]  /*8bf0*/  @P0 BRA `(.L_x_2591) ;  /* 0x0000052000000947 */ /* 0x000fca0003800000 */
[----:B---3--:R-:W-:Y:S01]  /*8c00*/  LEA.HI R9, R23, R23, RZ, 0x1 ;  /* 0x0000001717097211 */ /* 0x008fe200078f08ff */
        /* <DEDUP_REMOVED lines=27> */
[----:B------:R-:W-:Y:S05]  /*8dc0*/  LEA.HI.X R9, R11, R117, R0, 0x1, P0 ;  /* 0x000000750b097211 */ /* 0x000fea00000f0c00 */
[----:B--2---:R3:W2:Y:S02]  /*8dd0*/  LD.E.128 R44, [R8.64] ;  /* 0x00000006082c7980 */ /* 0x0046a4000c101d00 */
[C---:B---3--:R-:W-:Y:S01]  /*8de0*/  IMAD.U32 R8, R7.reuse, 0x10000, RZ ;  /* 0x0001000007087824 */ /* 0x048fe200078e00ff */
[----:B------:R-:W-:Y:S01]  /*8df0*/  LOP3.LUT R10, R7, 0xffff0000, RZ, 0xc0, !PT ;  /* 0xffff0000070a7812 */ /* 0x000fe200078ec0ff */
[C---:B------:R-:W-:Y:S01]  /*8e00*/  IMAD.U32 R0, R4.reuse, 0x10000, RZ ;  /* 0x0001000004007824 */ /* 0x040fe200078e00ff */
[----:B------:R-:W-:Y:S02]  /*8e10*/  LOP3.LUT R2, R4, 0xffff0000, RZ, 0xc0, !PT ;  /* 0xffff000004027812 */ /* 0x000fe400078ec0ff */
[C---:B------:R-:W-:Y:S02]  /*8e20*/  SHF.L.U32 R3, R5.reuse, 0x10, RZ ;  /* 0x0000001005037819 */ /* 0x040fe400000006ff */
[----:B------:R-:W-:Y:S01]  /*8e30*/  LOP3.LUT R4, R5, 0xffff0000, RZ, 0xc0, !PT ;  /* 0xffff000005047812 */ /* 0x000fe200078ec0ff */
[C---:B------:R-:W-:Y:S01]  /*8e40*/  IMAD.U32 R5, R6.reuse, 0x10000, RZ ;  /* 0x0001000006057824 */ /* 0x040fe200078e00ff */
[----:B------:R-:W-:Y:S01]  /*8e50*/  LOP3.LUT R6, R6, 0xffff0000, RZ, 0xc0, !PT ;  /* 0xffff000006067812 */ /* 0x000fe200078ec0ff */
[----:B----4-:R-:W-:Y:S01]  /*8e60*/  IMAD.U32 R14, R49, 0x10000, RZ ;  /* 0x00010000310e7824 */ /* 0x010fe200078e00ff */
        /* <DEDUP_REMOVED lines=14> */
[----:B--2---:R-:W-:Y:S01]  /*8f50*/  LOP3.LUT R31, R47, 0xffff0000, RZ, 0xc0, !PT ;  /* 0xffff00002f1f7812 */ /* 0x004fe200078ec0ff */
        /* <DEDUP_REMOVED lines=28> */
.L_x_2591:
[----:B------:R-:W-:Y:S05]  /*9120*/  BSYNC B0 ;  /* 0x0000000000007941 */ /* 0x000fea0003800000 */
.L_x_2590:
[C---:B---3--:R-:W-:Y:S01]  /*9130*/  LEA R42, P0, R79.reuse, R160, 0x1 ;  /* 0x000000a04f2a7211 */ /* 0x048fe200078008ff */
[----:B------:R-:W-:Y:S03]  /*9140*/  BSSY B0, `(.L_x_2592) ;  /* 0x000005b000007945 */ /* 0x000fe60003800000 */
[----:B------:R-:W-:Y:S02]  /*9150*/  LEA.HI.X R43, R79, R161, R80, 0x1, P0 ;  /* 0x000000a14f2b7211 */ /* 0x000fe400000f0c50 */
[----:B------:R-:W-:Y:S03]  /*9160*/  ISETP.GE.AND P0, PT, R20, R23, PT ;  /* 0x000000171400720c */ /* 0x000fe60003f06270 */
[----:B-----5:R3:W-:Y:S04]  /*9170*/  ST.E.128 [R42.64], R12 ;  /* 0x0000000c2a007985 */ /* 0x0207e8000c101d06 */
[----:B------:R3:W5:Y:S06]  /*9180*/  LD.E.128 R8, [R58.64+0x80] ;  /* 0x000080063a087980 */ /* 0x00076c000c101d00 */
[----:B------:R-:W-:-:S05]  /*9190*/  @P0 BRA `(.L_x_2593) ;  /* 0x0000055000000947 */ /* 0x000fca0003800000 */
[----:B---3--:R-:W-:Y:S01]  /*91a0*/  LEA.HI R13, R23, R23, RZ, 0x1 ;  /* 0x00000017170d7211 */ /* 0x008fe200078f08ff */
[----:B------:R-:W-:Y:S01]  /*91b0*/  IMAD.MOV.U32 R5, RZ, RZ, RZ ;  /* 0x000000ffff057224 */ /* 0x000fe200078e00ff */
[----:B------:R-:W-:Y:S01]  /*91c0*/  LEA R6, P0, R89, R112, 0x1 ;  /* 0x0000007059067211 */ /* 0x000fe200078008ff */
[----:B------:R-:W-:Y:S01]  /*91d0*/  IMAD.MOV.U32 R31, RZ, RZ, RZ ;  /* 0x000000ffff1f7224 */ /* 0x000fe200078e00ff */
[----:B------:R-:W-:Y:S01]  /*91e0*/  SHF.R.S32.HI R13, RZ, 0x1, R13 ;  /* 0x00000001ff0d7819 */ /* 0x000fe2000001140d */
[----:B-----5:R-:W-:Y:S01]  /*91f0*/  IMAD.U32 R16, R9, 0x10000, RZ ;  /* 0x0001000009107824 */ /* 0x020fe200078e00ff */
[----:B------:R-:W-:Y:S01]  /*9200*/  LEA.HI.X R7, R89, R113, R92, 0x1, P0 ;  /* 0x0000007159077211 */ /* 0x000fe200000f0c5c */
[----:B------:R-:W-:Y:S01]  /*9210*/  IMAD.U32 R30, R10, 0x10000, RZ ;  /* 0x000100000a1e7824 */ /* 0x000fe200078e00ff */
        /* <DEDUP_REMOVED lines=9> */
[----:B------:R-:W-:Y:S01]  /*92b0*/  @P1 IADD3 R5, -R13, RZ, RZ ;  /* 0x000000ff0d051210 */ /* 0x000fe20007ffe1ff */
[----:B------:R-:W-:Y:S03]  /*92c0*/  @P1 IMAD.MOV R31, RZ, RZ, -R13 ;  /* 0x000000ffff1f1224 */ /* 0x000fe600078e0a0d */
[----:B------:R-:W-:Y:S02]  /*92d0*/  LEA R2, P0, R0, R6, 0x1 ;  /* 0x0000000600027211 */ /* 0x000fe400078008ff */
[----:B------:R-:W-:Y:S02]  /*92e0*/  IADD3 R15, P2, R138, R5, RZ ;  /* 0x000000058a0f7210 */ /* 0x000fe40007f5e0ff */
[----:B------:R-:W-:Y:S02]  /*92f0*/  LEA.HI.X.SX32 R3, R0, R7, 0x1, P0 ;  /* 0x0000000700037211 */ /* 0x000fe400000f0eff */
[----:B------:R-:W-:Y:S02]  /*9300*/  LEA.HI.X.SX32 R0, R5, R126, 0x1, P2 ;  /* 0x0000007e05007211 */ /* 0x000fe400010f0eff */
[C---:B------:R-:W-:Y:S01]  /*9310*/  LEA R48, P0, R15.reuse, R114, 0x1 ;  /* 0x000000720f307211 */ /* 0x040fe200078008ff */
[----:B------:R-:W3:Y:S03]  /*9320*/  LD.E.128 R4, [R2.64] ;  /* 0x0000000602047980 */ /* 0x000ee6000c101d00 */
[----:B------:R-:W-:Y:S02]  /*9330*/  LEA.HI.X R49, R15, R115, R0, 0x1, P0 ;  /* 0x000000730f317211 */ /* 0x000fe400000f0c00 */
[----:B------:R-:W-:Y:S04]  /*9340*/  IADD3 R15, P0, R138, R31, RZ ;  /* 0x0000001f8a0f7210 */ /* 0x000fe80007f1e0ff */
[----:B------:R-:W4:Y:S01]  /*9350*/  LD.E.128 R48, [R48.64] ;  /* 0x0000000630307980 */ /* 0x000f22000c101d00 */
[----:B------:R-:W-:Y:S02]  /*9360*/  LEA.HI.X.SX32 R0, R31, R126, 0x1, P0 ;  /* 0x0000007e1f007211 */ /* 0x000fe400000f0eff */
[C---:B------:R-:W-:Y:S04]  /*9370*/  LEA R12, P0, R15.reuse, R116, 0x1 ;  /* 0x000000740f0c7211 */ /* 0x040fe800078008ff */
[----:B------:R-:W-:Y:S05]  /*9380*/  LEA.HI.X R13, R15, R117, R0, 0x1, P0 ;  /* 0x000000750f0d7211 */ /* 0x000fea00000f0c00 */
[----:B--2---:R1:W2:Y:S01]  /*9390*/  LD.E.128 R44, [R12.64] ;  /* 0x000000060c2c7980 */ /* 0x0042a2000c101d00 */
[C---:B---3--:R-:W-:Y:S01]  /*93a0*/  IMAD.U32 R8, R7.reuse, 0x10000, RZ ;  /* 0x0001000007087824 */ /* 0x048fe200078e00ff */
[----:B------:R-:W-:Y:S01]  /*93b0*/  LOP3.LUT R10, R7, 0xffff0000, RZ, 0xc0, !PT ;  /* 0xffff0000070a7812 */ /* 0x000fe200078ec0ff */
[C---:B------:R-:W-:Y:S01]  /*93c0*/  IMAD.U32 R0, R4.reuse, 0x10000, RZ ;  /* 0x0001000004007824 */ /* 0x040fe200078e00ff */
[----:B------:R-:W-:Y:S01]  /*93d0*/  LOP3.LUT R2, R4, 0xffff0000, RZ, 0xc0, !PT ;  /* 0xffff000004027812 */ /* 0x000fe200078ec0ff */
[C---:B------:R-:W-:Y:S01]  /*93e0*/  IMAD.U32 R3, R5.reuse, 0x10000, RZ ;  /* 0x0001000005037824 */ /* 0x040fe200078e00ff */
[----:B------:R-:W-:Y:S02]  /*93f0*/  LOP3.LUT R4, R5, 0xffff0000, RZ, 0xc0, !PT ;  /* 0xffff000005047812 */ /* 0x000fe400078ec0ff */
[----:B------:R-:W-:Y:S01]  /*9400*/  SHF.L.U32 R5, R6, 0x10, RZ ;  /* 0x0000001006057819 */ /* 0x000fe200000006ff */
[C---:B----4-:R-:W-:Y:S01]  /*9410*/  IMAD.U32 R7, R51.reuse, 0x10000, RZ ;  /* 0x0001000033077824 */ /* 0x050fe200078e00ff */
        /* <DEDUP_REMOVED lines=14> */
[----:B--2---:R-:W-:Y:S01]  /*9500*/  SHF.L.U32 R9, R44, 0x10, RZ ;  /* 0x000000102c097819 */ /* 0x004fe200000006ff */
        /* <DEDUP_REMOVED lines=30> */
.L_x_2593:
[----:B------:R-:W-:Y:S05]  /*96f0*/  BSYNC B0 ;  /* 0x0000000000007941 */ /* 0x000fea0003800000 */
.L_x_2592:
[----:B-----5:R4:W-:Y:S01]  /*9700*/  ST.E.128 [R42.64+0x80], R8 ;  /* 0x000080082a007985 */ /* 0x0209e2000c101d06 */
[----:B------:R-:W-:Y:S01]  /*9710*/  ISETP.GE.AND P0, PT, R19, R23, PT ;  /* 0x000000171300720c */ /* 0x000fe20003f06270 */
[----:B------:R-:W-:Y:S02]  /*9720*/  BSSY B0, `(.L_x_2594) ;  /* 0x0000057000007945 */ /* 0x000fe40003800000 */
[----:B---3--:R4:W5:Y:S10]  /*9730*/  LD.E.128 R12, [R58.64+0x100] ;  /* 0x000100063a0c7980 */ /* 0x008974000c101d00 */
[----:B------:R-:W-:-:S05]  /*9740*/  @P0 BRA `(.L_x_2595) ;  /* 0x0000054000000947 */ /* 0x000fca0003800000 */
[----:B------:R-:W-:Y:S01]  /*9750*/  LEA.HI R0, R23, R23, RZ, 0x1 ;  /* 0x0000001717007211 */ /* 0x000fe200078f08ff */
[----:B------:R-:W-:Y:S01]  /*9760*/  IMAD.MOV.U32 R5, RZ, RZ, RZ ;  /* 0x000000ffff057224 */ /* 0x000fe200078e00ff */
        /* <DEDUP_REMOVED lines=17> */
[----:B------:R-:W-:Y:S02]  /*9880*/  LEA R2, P0, R4, R6, 0x1 ;  /* 0x0000000604027211 */ /* 0x000fe400078008ff */
[----:B----4-:R-:W-:Y:S02]  /*9890*/  IADD3 R9, P2, R136, R5, RZ ;  /* 0x0000000588097210 */ /* 0x010fe40007f5e0ff */
        /* <DEDUP_REMOVED lines=10> */
[----:B--2---:R3:W2:Y:S02]  /*9940*/  LD.E.128 R44, [R8.64] ;  /* 0x00000006082c7980 */ /* 0x0046a4000c101d00 */
        /* <DEDUP_REMOVED lines=52> */
.L_x_2595:
[----:B------:R-:W-:Y:S05]  /*9c90*/  BSYNC B0 ;  /* 0x0000000000007941 */ /* 0x000fea0003800000 */
.L_x_2594:
[----:B-----5:R3:W-:Y:S01]  /*9ca0*/  ST.E.128 [R42.64+0x100], R12 ;  /* 0x0001000c2a007985 */ /* 0x0207e2000c101d06 */
[----:B------:R-:W-:Y:S01]  /*9cb0*/  ISETP.GE.AND P0, PT, R18, R23, PT ;  /* 0x000000171200720c */ /* 0x000fe20003f06270 */
[----:B------:R-:W-:Y:S02]  /*9cc0*/  BSSY B0, `(.L_x_2596) ;  /* 0x0000058000007945 */ /* 0x000fe40003800000 */
[----:B----4-:R3:W5:Y:S10]  /*9cd0*/  LD.E.128 R8, [R58.64+0x180] ;  /* 0x000180063a087980 */ /* 0x010774000c101d00 */
        /* <DEDUP_REMOVED lines=86> */
.L_x_2597:
[----:B------:R-:W-:Y:S05]  /*a240*/  BSYNC B0 ;  /* 0x0000000000007941 */ /* 0x000fea0003800000 */
.L_x_2596:
[----:B-----5:R4:W-:Y:S02]  /*a250*/  ST.E.128 [R42.64+0x180], R8 ;  /* 0x000180082a007985 */ /* 0x0209e4000c101d06 */
.L_x_2589:
[----:B------:R-:W-:Y:S05]  /*a260*/  BSYNC B1 ;  /* 0x0000000000017941 */ /* 0x000fea0003800000 */
.L_x_2588:
[C---:B------:R-:W-:Y:S01]  /*a270*/  ISETP.GE.AND P0, PT, R73.reuse, R164, PT ;  /* 0x000000a44900720c */ /* 0x040fe20003f06270 */
[----:B------:R-:W-:Y:S03]  /*a280*/  BSSY B1, `(.L_x_2598) ;  /* 0x0000172000017945 */ /* 0x000fe60003800000 */
[----:B------:R-:W-:Y:S11]  /*a290*/  ISETP.GE.AND P0, PT, R73, R144, !P0 ;  /* 0x000000904900720c */ /* 0x000ff60004706270 */
[----:B------:R-:W-:Y:S02]  /*a2a0*/  @!UPT UIADD3 URZ, URZ, URZ, URZ ;  /* 0x0000003f3f3ff290 */ /* 0x000fe4000fffe03f */
[----:B------:R-:W-:-:S05]  /*a2b0*/  @!P0 BRA `(.L_x_2599) ;  /* 0x000016e000008947 */ /* 0x000fca0003800000 */
[----:B--234-:R-:W-:Y:S01]  /*a2c0*/  IMAD.WIDE.U32 R42, R162, 0x60, R112 ;  /* 0x00000060a22a7825 */ /* 0x01cfe200078e0070 */
[----:B------:R-:W-:Y:S01]  /*a2d0*/  ISETP.GE.AND P0, PT, R24, R23, PT ;  /* 0x000000171800720c */ /* 0x000fe20003f06270 */
[----:B------:R-:W-:Y:S02]  /*a2e0*/  BSSY B0, `(.L_x_2600) ;  /* 0x0000057000007945 */ /* 0x000fe40003800000 */
[----:B------:R-:W-:Y:S05]  /*a2f0*/  IMAD R3, R163, 0x60, RZ ;  /* 0x00000060a3037824 */ /* 0x000fea00078e02ff */
[----:B------:R-:W-:Y:S05]  /*a300*/  IADD3 R43, R43, R3, RZ ;  /* 0x000000032b2b7210 */ /* 0x000fea0007ffe0ff */
[----:B------:R2:W5:Y:S01]  /*a310*/  LD.E.128 R12, [R42.64] ;  /* 0x000000062a0c7980 */ /* 0x000562000c101d00 */
        /* <DEDUP_REMOVED lines=83> */
.L_x_2601:
[----:B------:R-:W-:Y:S05]  /*a850*/  BSYNC B0 ;  /* 0x0000000000007941 */ /* 0x000fea0003800000 */
.L_x_2600:
[----:B------:R-:W-:Y:S01]  /*a860*/  IMAD.WIDE.U32 R58, R168, 0x60, R160 ;  /* 0x00000060a83a7825 */ /* 0x000fe200078e00a0 */
[----:B------:R-:W-:Y:S01]  /*a870*/  ISETP.GE.AND P0, PT, R20, R23, PT ;  /* 0x000000171400720c */ /* 0x000fe20003f06270 */
[----:B------:R-:W-:Y:S02]  /*a880*/  BSSY B0, `(.L_x_2602) ;  /* 0x000005b000007945 */ /* 0x000fe40003800000 */
[----:B------:R-:W-:Y:S05]  /*a890*/  IMAD R3, R169, 0x60, RZ ;  /* 0x00000060a9037824 */ /* 0x000fea00078e02ff */
[----:B------:R-:W-:Y:S05]  /*a8a0*/  IADD3 R59, R59, R3, RZ ;  /* 0x000000033b3b7210 */ /* 0x000fea0007ffe0ff */
[----:B-----5:R3:W-:Y:S04]  /*a8b0*/  ST.E.128 [R58.64], R12 ;  /* 0x0000000c3a007985 */ /* 0x0207e8000c101d06 */
[----:B------:R3:W5:Y:S01]  /*a8c0*/  LD.E.128 R8, [R42.64+0x80] ;  /* 0x000080062a087980 */ /* 0x000762000c101d00 */
[----:B------:R-:W-:-:S05]  /*a8d0*/  @P0 BRA `(.L_x_2603) ;  /* 0x0000055000000947 */ /* 0x000fca0003800000 */
[----:B---3--:R-:W-:Y:S01]  /*a8e0*/  LEA.HI R13, R23, R23, RZ, 0x1 ;  /* 0x00000017170d7211 */ /* 0x008fe200078f08ff */
[----:B------:R-:W-:Y:S01]  /*a8f0*/  IMAD.MOV.U32 R0, RZ, RZ, RZ ;  /* 0x000000ffff007224 */ /* 0x000fe200078e00ff */
[----:B------:R-:W-:Y:S01]  /*a900*/  IADD3 R6, P0, R112, R104, RZ ;  /* 0x0000006870067210 */ /* 0x000fe20007f1e0ff */
[C---:B-----5:R-:W-:Y:S01]  /*a910*/  IMAD.U32 R33, R8.reuse, 0x10000, RZ ;  /* 0x0001000008217824 */ /* 0x060fe200078e00ff */
[----:B------:R-:W-:Y:S01]  /*a920*/  SHF.R.S32.HI R13, RZ, 0x1, R13 ;  /* 0x00000001ff0d7819 */ /* 0x000fe2000001140d */
[----:B------:R-:W-:Y:S01]  /*a930*/  IMAD.U32 R16, R9, 0x10000, RZ ;  /* 0x0001000009107824 */ /* 0x000fe200078e00ff */
[----:B------:R-:W-:Y:S01]  /*a940*/  LOP3.LUT R35, R8, 0xffff0000, RZ, 0xc0, !PT ;  /* 0xffff000008237812 */ /* 0x000fe200078ec0ff */
[----:B------:R-:W-:Y:S01]  /*a950*/  IMAD.X R7, R113, 0x1, R103, P0 ;  /* 0x0000000171077824 */ /* 0x000fe200000e0667 */
[----:B------:R-:W-:Y:S01]  /*a960*/  ISETP.GE.AND P1, PT, R20, R13, PT ;  /* 0x0000000d1400720c */ /* 0x000fe20003f26270 */
[--C-:B------:R-:W-:Y:S01]  /*a970*/  IMAD.MOV.U32 R4, RZ, RZ, R13.reuse ;  /* 0x000000ffff047224 */ /* 0x100fe200078e000d */
[----:B------:R-:W-:Y:S01]  /*a980*/  LOP3.LUT R37, R9, 0xffff0000, RZ, 0xc0, !PT ;  /* 0xffff000009257812 */ /* 0x000fe200078ec0ff */
[C---:B------:R-:W-:Y:S01]  /*a990*/  IMAD.U32 R32, R11.reuse, 0x10000, RZ ;  /* 0x000100000b207824 */ /* 0x040fe200078e00ff */
[C---:B------:R-:W-:Y:S02]  /*a9a0*/  SHF.L.U32 R30, R10.reuse, 0x10, RZ ;  /* 0x000000100a1e7819 */ /* 0x040fe400000006ff */
[----:B------:R-:W-:Y:S02]  /*a9b0*/  LOP3.LUT R39, R10, 0xffff0000, RZ, 0xc0, !PT ;  /* 0xffff00000a277812 */ /* 0x000fe400078ec0ff */
[----:B------:R-:W-:Y:S05]  /*a9c0*/  LOP3.LUT R41, R11, 0xffff0000, RZ, 0xc0, !PT ;  /* 0xffff00000b297812 */ /* 0x000fea00078ec0ff */
[----:B------:R-:W-:Y:S01]  /*a9d0*/  @P1 IMAD.MOV R0, RZ, RZ, -R13 ;  /* 0x000000ffff001224 */ /* 0x000fe200078e0a0d */
[----:B------:R-:W-:Y:S04]  /*a9e0*/  @P1 IADD3 R4, -R13, RZ, RZ ;  /* 0x000000ff0d041210 */ /* 0x000fe80007ffe1ff */
[C---:B------:R-:W-:Y:S02]  /*a9f0*/  LEA R2, P0, R4.reuse, R6, 0x1 ;  /* 0x0000000604027211 */ /* 0x040fe400078008ff */
        /* <DEDUP_REMOVED lines=13> */
[----:B--2---:R1:W2:Y:S01]  /*aad0*/  LD.E.128 R44, [R12.64] ;  /* 0x000000060c2c7980 */ /* 0x0042a2000c101d00 */
        /* <DEDUP_REMOVED lines=10> */
[----:B-1----:R-:W-:Y:S01]  /*ab80*/  IMAD.U32 R12, R50, 0x10000, RZ ;  /* 0x00010000320c7824 */ /* 0x002fe200078e00ff */
        /* <DEDUP_REMOVED lines=10> */
[----:B------:R-:W-:Y:S01]  /*ac30*/  FMUL.FTZ R0, R0, R31 ;  /* 0x0000001f00007220 */ /* 0x000fe20000410000 */
[----:B--2---:R-:W-:Y:S01]  /*ac40*/  LOP3.LUT R31, R47, 0xffff0000, RZ, 0xc0, !PT ;  /* 0xffff00002f1f7812 */ /* 0x004fe200078ec0ff */
[----:B------:R-:W-:Y:S02]  /*ac50*/  @!P1 FADD.FTZ R11, -R11, -RZ ;  /* 0x800000ff0b0b9221 */ /* 0x000fe40000010100 */
[----:B------:R-:W-:Y:S02]  /*ac60*/  FMUL.FTZ R7, R8, R7 ;  /* 0x0000000708077220 */ /* 0x000fe40000410000 */
[----:B------:R-:W-:Y:S01]  /*ac70*/  FMUL.FTZ R8, R10, R9 ;  /* 0x000000090a087220 */ /* 0x000fe20000410000 */
[C---:B------:R-:W-:Y:S01]  /*ac80*/  LOP3.LUT R10, R44.reuse, 0xffff0000, RZ, 0xc0, !PT ;  /* 0xffff00002c0a7812 */ /* 0x040fe200078ec0ff */
[----:B------:R-:W-:Y:S02]  /*ac90*/  IMAD.U32 R9, R44, 0x10000, RZ ;  /* 0x000100002c097824 */ /* 0x000fe400078e00ff */
        /* <DEDUP_REMOVED lines=25> */
.L_x_2603:
[----:B------:R-:W-:Y:S05]  /*ae30*/  BSYNC B0 ;  /* 0x0000000000007941 */ /* 0x000fea0003800000 */
.L_x_2602:
[----:B-----5:R4:W-:Y:S01]  /*ae40*/  ST.E.128 [R58.64+0x80], R8 ;  /* 0x000080083a007985 */ /* 0x0209e2000c101d06 */
[----:B------:R-:W-:Y:S01]  /*ae50*/  ISETP.GE.AND P0, PT, R19, R23, PT ;  /* 0x000000171300720c */ /* 0x000fe20003f06270 */
[----:B------:R-:W-:Y:S02]  /*ae60*/  BSSY B0, `(.L_x_2604) ;  /* 0x0000057000007945 */ /* 0x000fe40003800000 */
[----:B---3--:R4:W5:Y:S10]  /*ae70*/  LD.E.128 R12, [R42.64+0x100] ;  /* 0x000100062a0c7980 */ /* 0x008974000c101d00 */
[----:B------:R-:W-:-:S05]  /*ae80*/  @P0 BRA `(.L_x_2605) ;  /* 0x0000054000000947 */ /* 0x000fca0003800000 */
[----:B------:R-:W-:Y:S01]  /*ae90*/  LEA.HI R0, R23, R23, RZ, 0x1 ;  /* 0x0000001717007211 */ /* 0x000fe200078f08ff */
[----:B-----5:R-:W-:Y:S01]  /*aea0*/  IMAD.U32 R32, R15, 0x10000, RZ ;  /* 0x000100000f207824 */ /* 0x020fe200078e00ff */
[----:B------:R-:W-:Y:S01]  /*aeb0*/  IADD3 R6, P0, R112, R106, RZ ;  /* 0x0000006a70067210 */ /* 0x000fe20007f1e0ff */
[----:B------:R-:W-:Y:S01]  /*aec0*/  IMAD.U32 R33, R12, 0x10000, RZ ;  /* 0x000100000c217824 */ /* 0x000fe200078e00ff */
[----:B------:R-:W-:Y:S01]  /*aed0*/  SHF.R.S32.HI R0, RZ, 0x1, R0 ;  /* 0x00000001ff007819 */ /* 0x000fe20000011400 */
[----:B------:R-:W-:Y:S01]  /*aee0*/  IMAD.U32 R30, R14, 0x10000, RZ ;  /* 0x000100000e1e7824 */ /* 0x000fe200078e00ff */
[----:B----4-:R-:W-:Y:S01]  /*aef0*/  MOV R8, RZ ;  /* 0x000000ff00087202 */ /* 0x010fe20000000f00 */
[----:B------:R-:W-:Y:S01]  /*af00*/  IMAD.X R7, R113, 0x1, R105, P0 ;  /* 0x0000000171077824 */ /* 0x000fe200000e0669 */
[----:B------:R-:W-:Y:S01]  /*af10*/  ISETP.GE.AND P1, PT, R19, R0, PT ;  /* 0x000000001300720c */ /* 0x000fe20003f26270 */
[--C-:B------:R-:W-:Y:S01]  /*af20*/  IMAD.MOV.U32 R4, RZ, RZ, R0.reuse ;  /* 0x000000ffff047224 */ /* 0x100fe200078e0000 */
[----:B------:R-:W-:Y:S02]  /*af30*/  MOV R10, RZ ;  /* 0x000000ff000a7202 */ /* 0x000fe40000000f00 */
[----:B------:R-:W-:Y:S02]  /*af40*/  LOP3.LUT R41, R15, 0xffff0000, RZ, 0xc0, !PT ;  /* 0xffff00000f297812 */ /* 0x000fe400078ec0ff */
[----:B------:R-:W-:Y:S02]  /*af50*/  LOP3.LUT R35, R12, 0xffff0000, RZ, 0xc0, !PT ;  /* 0xffff00000c237812 */ /* 0x000fe400078ec0ff */
[----:B------:R-:W-:Y:S02]  /*af60*/  LOP3.LUT R39, R14, 0xffff0000, RZ, 0xc0, !PT ;  /* 0xffff00000e277812 */ /* 0x000fe400078ec0ff */
[C---:B------:R-:W-:Y:S02]  /*af70*/  SHF.L.U32 R16, R13.reuse, 0x10, RZ ;  /* 0x000000100d107819 */ /* 0x040fe400000006ff */
[----:B------:R-:W-:Y:S01]  /*af80*/  LOP3.LUT R37, R13, 0xffff0000, RZ, 0xc0, !PT ;  /* 0xffff00000d257812 */ /* 0x000fe200078ec0ff */
[--C-:B------:R-:W-:Y:S02]  /*af90*/  @P1 IMAD.MOV R4, RZ, RZ, -R0.reuse ;  /* 0x000000ffff041224 */ /* 0x100fe400078e0a00 */
[--C-:B------:R-:W-:Y:S02]  /*afa0*/  @P1 IMAD.MOV R8, RZ, RZ, -R0.reuse ;  /* 0x000000ffff081224 */ /* 0x100fe400078e0a00 */
[----:B------:R-:W-:Y:S01]  /*afb0*/  @P1 IMAD.MOV R10, RZ, RZ, -R0 ;  /* 0x000000ffff0a1224 */ /* 0x000fe200078e0a00 */
[C---:B------:R-:W-:Y:S02]  /*afc0*/  LEA R2, P0, R4.reuse, R6, 0x1 ;  /* 0x0000000604027211 */ /* 0x040fe400078008ff */
[----:B------:R-:W-:Y:S02]  /*afd0*/  IADD3 R9, P2, R133, R8, RZ ;  /* 0x0000000885097210 */ /* 0x000fe40007f5e0ff */
[----:B------:R-:W-:Y:S02]  /*afe0*/  LEA.HI.X.SX32 R3, R4, R7, 0x1, P0 ;  /* 0x0000000704037211 */ /* 0x000fe400000f0eff */
[C---:B------:R-:W-:Y:S02]  /*aff0*/  LEA R48, P0, R9.reuse, R114, 0x1 ;  /* 0x0000007209307211 */ /* 0x040fe400078008ff */
[----:B------:R-:W-:Y:S01]  /*b000*/  LEA.HI.X.SX32 R8, R8, R121, 0x1, P2 ;  /* 0x0000007908087211 */ /* 0x000fe200010f0eff */
        /* <DEDUP_REMOVED lines=8> */
[----:B---3--:R-:W-:Y:S01]  /*b090*/  IMAD.U32 R3, R5, 0x10000, RZ ;  /* 0x0001000005037824 */ /* 0x008fe200078e00ff */
[C---:B-1----:R-:W-:Y:S02]  /*b0a0*/  SHF.L.U32 R8, R7.reuse, 0x10, RZ ;  /* 0x0000001007087819 */ /* 0x042fe400000006ff */
[----:B------:R-:W-:Y:S02]  /*b0b0*/  LOP3.LUT R10, R7, 0xffff0000, RZ, 0xc0, !PT ;  /* 0xffff0000070a7812 */ /* 0x000fe400078ec0ff */
[C---:B------:R-:W-:Y:S02]  /*b0c0*/  SHF.L.U32 R0, R4.reuse, 0x10, RZ ;  /* 0x0000001004007819 */ /* 0x040fe400000006ff */
[----:B------:R-:W-:Y:S01]  /*b0d0*/  LOP3.LUT R2, R4, 0xffff0000, RZ, 0xc0, !PT ;  /* 0xffff000004027812 */ /* 0x000fe200078ec0ff */
[C---:B----4-:R-:W-:Y:S01]  /*b0e0*/  IMAD.U32 R31, R48.reuse, 0x10000, RZ ;  /* 0x00010000301f7824 */ /* 0x050fe200078e00ff */
[C---:B------:R-:W-:Y:S01]  /*b0f0*/  LOP3.LUT R9, R51.reuse, 0xffff0000, RZ, 0xc0, !PT ;  /* 0xffff000033097812 */ /* 0x040fe200078ec0ff */
[----:B------:R-:W-:Y:S01]  /*b100*/  IMAD.U32 R7, R51, 0x10000, RZ ;  /* 0x0001000033077824 */ /* 0x000fe200078e00ff */
[----:B------:R-:W-:Y:S01]  /*b110*/  LOP3.LUT R15, R48, 0xffff0000, RZ, 0xc0, !PT ;  /* 0xffff0000300f7812 */ /* 0x000fe200078ec0ff */
[----:B------:R-:W-:Y:S01]  /*b120*/  IMAD.U32 R14, R49, 0x10000, RZ ;  /* 0x00010000310e7824 */ /* 0x000fe200078e00ff */
[C---:B------:R-:W-:Y:S01]  /*b130*/  LOP3.LUT R11, R50.reuse, 0xffff0000, RZ, 0xc0, !PT ;  /* 0xffff0000320b7812 */ /* 0x040fe200078ec0ff */
        /* <DEDUP_REMOVED lines=41> */
.L_x_2605:
[----:B------:R-:W-:Y:S05]  /*b3d0*/  BSYNC B0 ;  /* 0x0000000000007941 */ /* 0x000fea0003800000 */
.L_x_2604:
[----:B-----5:R3:W-:Y:S01]  /*b3e0*/  ST.E.128 [R58.64+0x100], R12 ;  /* 0x0001000c3a007985 */ /* 0x0207e2000c101d06 */
[----:B------:R-:W-:Y:S01]  /*b3f0*/  ISETP.GE.AND P0, PT, R18, R23, PT ;  /* 0x000000171200720c */ /* 0x000fe20003f06270 */
[----:B------:R-:W-:Y:S02]  /*b400*/  BSSY B0, `(.L_x_2606) ;  /* 0x0000058000007945 */ /* 0x000fe40003800000 */
[----:B----4-:R3:W5:Y:S10]  /*b410*/  LD.E.128 R8, [R42.64+0x180] ;  /* 0x000180062a087980 */ /* 0x010774000c101d00 */
[----:B------:R-:W-:-:S05]  /*b420*/  @P0 BRA `(.L_x_2607) ;  /* 0x0000055000000947 */ /* 0x000fca0003800000 */
[----:B---3--:R-:W-:Y:S01]  /*b430*/  LEA.HI R13, R23, R23, RZ, 0x1 ;  /* 0x00000017170d7211 */ /* 0x008fe200078f08ff */
[----:B------:R-:W-:Y:S01]  /*b440*/  IMAD.MOV.U32 R5, RZ, RZ, RZ ;  /* 0x000000ffff057224 */ /* 0x000fe200078e00ff */
[----:B------:R-:W-:Y:S01]  /*b450*/  IADD3 R6, P0, R112, R108, RZ ;  /* 0x0000006c70067210 */ /* 0x000fe20007f1e0ff */
[----:B------:R-:W-:Y:S01]  /*b460*/  IMAD.MOV.U32 R31, RZ, RZ, RZ ;  /* 0x000000ffff1f7224 */ /* 0x000fe200078e00ff */
[----:B------:R-:W-:Y:S01]  /*b470*/  SHF.R.S32.HI R13, RZ, 0x1, R13 ;  /* 0x00000001ff0d7819 */ /* 0x000fe2000001140d */
[----:B-----5:R-:W-:Y:S01]  /*b480*/  IMAD.U32 R16, R9, 0x10000, RZ ;  /* 0x0001000009107824 */ /* 0x020fe200078e00ff */
        /* <DEDUP_REMOVED lines=10> */
[C---:B------:R-:W-:Y:S02]  /*b530*/  @P1 IADD3 R0, -R13.reuse, RZ, RZ ;  /* 0x000000ff0d001210 */ /* 0x040fe40007ffe1ff */
[----:B------:R-:W-:Y:S02]  /*b540*/  @P1 IADD3 R31, -R13, RZ, RZ ;  /* 0x000000ff0d1f1210 */ /* 0x000fe40007ffe1ff */
        /* <DEDUP_REMOVED lines=20> */
[----:B------:R-:W-:Y:S01]  /*b690*/  IMAD.U32 R5, R6, 0x10000, RZ ;  /* 0x0001000006057824 */ /* 0x000fe200078e00ff */
[----:B----4-:R-:W-:Y:S01]  /*b6a0*/  SHF.L.U32 R23, R44, 0x10, RZ ;  /* 0x000000102c177819 */ /* 0x010fe200000006ff */
[----:B------:R-:W-:Y:S01]  /*b6b0*/  IMAD.U32 R14, R45, 0x10000, RZ ;  /* 0x000100002d0e7824 */ /* 0x000fe200078e00ff */
[C---:B------:R-:W-:Y:S01]  /*b6c0*/  SHF.L.U32 R7, R47.reuse, 0x10, RZ ;  /* 0x000000102f077819 */ /* 0x040fe200000006ff */
[----:B--2---:R-:W-:Y:S01]  /*b6d0*/  IMAD.U32 R12, R46, 0x10000, RZ ;  /* 0x000100002e0c7824 */ /* 0x004fe200078e00ff */
        /* <DEDUP_REMOVED lines=11> */
[----:B------:R-:W-:Y:S02]  /*b790*/  FMUL.FTZ R0, R0, R23 ;  /* 0x0000001700007220 */ /* 0x000fe40000410000 */
        /* <DEDUP_REMOVED lines=30> */
.L_x_2607:
[----:B------:R-:W-:Y:S05]  /*b980*/  BSYNC B0 ;  /* 0x0000000000007941 */ /* 0x000fea0003800000 */
.L_x_2606:
[----:B-----5:R4:W-:Y:S02]  /*b990*/  ST.E.128 [R58.64+0x180], R8 ;  /* 0x000180083a007985 */ /* 0x0209e4000c101d06 */
.L_x_2599:
[----:B------:R-:W-:Y:S05]  /*b9a0*/  BSYNC B1 ;  /* 0x0000000000017941 */ /* 0x000fea0003800000 */
.L_x_2598:
[----:B------:R-:W5:Y:S02]  /*b9b0*/  LD.E R3, [R28.64+0xd0] ;  /* 0x0000d0061c037980 */ /* 0x000f64000c101900 */
[----:B-----5:R-:W-:Y:S05]  /*b9c0*/  IMAD.U32 R3, R3, -0x20, RZ ;  /* 0xffffffe003037824 */ /* 0x020fea00078e00ff */
[C---:B------:R-:W-:Y:S02]  /*b9d0*/  LEA R116, P1, R3.reuse, R116, 0x1 ;  /* 0x0000007403747211 */ /* 0x040fe400078208ff */
[C---:B------:R-:W-:Y:S02]  /*b9e0*/  LEA R114, P0, R3.reuse, R114, 0x1 ;  /* 0x0000007203727211 */ /* 0x040fe400078008ff */
[C---:B------:R-:W-:Y:S02]  /*b9f0*/  LEA.HI.X.SX32 R117, R3.reuse, R117, 0x1, P1 ;  /* 0x0000007503757211 */ /* 0x040fe400008f0eff */
[----:B------:R-:W-:Y:S01]  /*ba00*/  LEA.HI.X.SX32 R115, R3, R115, 0x1, P0 ;  /* 0x0000007303737211 */ /* 0x000fe200000f0eff */
[----:B------:R-:W-:-:S05]  /*ba10*/  BRA `(.L_x_2567) ;  /* 0x0000034000007947 */ /* 0x000fca0003800000 */
.L_x_2557:
[----:B----4-:R-:W2:Y:S01]  /*ba20*/  @P3 LD.E.128 R36, [R112.64] ;  /* 0x0000000670243980 */ /* 0x010ea2000c101d00 */
[C---:B------:R-:W-:Y:S04]  /*ba30*/  @P2 LEA R42, P0, R84.reuse, R112, 0x1 ;  /* 0x00000070542a2211 */ /* 0x040fe800078008ff */
[----:B------:R-:W-:Y:S02]  /*ba40*/  @P2 LEA.HI.X R43, R84, R113, R81, 0x1, P0 ;  /* 0x00000071542b2211 */ /* 0x000fe400000f0c51 */
[C---:B------:R-:W-:Y:S04]  /*ba50*/  @P2 LEA R40, P0, R66.reuse, R160, 0x1 ;  /* 0x000000a042282211 */ /* 0x040fe800078008ff */
[----:B------:R-:W-:Y:S02]  /*ba60*/  @P2 LEA.HI.X R41, R66, R161, R67, 0x1, P0 ;  /* 0x000000a142292211 */ /* 0x000fe400000f0c43 */
[C---:B------:R-:W-:Y:S04]  /*ba70*/  ISETP.GE.AND P0, PT, R74.reuse, R164, PT ;  /* 0x000000a44a00720c */ /* 0x040fe80003f06270 */
[----:B------:R-:W-:Y:S11]  /*ba80*/  ISETP.GE.AND P0, PT, R74, R144, !P0 ;  /* 0x000000904a00720c */ /* 0x000ff60004706270 */
[----:B------:R-:W-:Y:S02]  /*ba90*/  @!UPT UIADD3 URZ, URZ, URZ, URZ ;  /* 0x0000003f3f3ff290 */ /* 0x000fe4000fffe03f */
[C---:B------:R-:W-:Y:S04]  /*baa0*/  @P0 LEA R30, P1, R86.reuse, R112, 0x1 ;  /* 0x00000070561e0211 */ /* 0x040fe800078208ff */
[----:B------:R-:W-:Y:S02]  /*bab0*/  @P0 LEA.HI.X R31, R86, R113, R83, 0x1, P1 ;  /* 0x00000071561f0211 */ /* 0x000fe400008f0c53 */
[C---:B------:R-:W-:Y:S04]  /*bac0*/  @P0 LEA R2, P1, R79.reuse, R160, 0x1 ;  /* 0x000000a04f020211 */ /* 0x040fe800078208ff */
[----:B------:R-:W-:Y:S02]  /*bad0*/  @P0 LEA.HI.X R3, R79, R161, R80, 0x1, P1 ;  /* 0x000000a14f030211 */ /* 0x000fe400008f0c50 */
[C---:B------:R-:W-:Y:S04]  /*bae0*/  ISETP.GE.AND P1, PT, R73.reuse, R164, PT ;  /* 0x000000a44900720c */ /* 0x040fe80003f26270 */
[----:B------:R-:W-:Y:S11]  /*baf0*/  ISETP.GE.AND P1, PT, R73, R144, !P1 ;  /* 0x000000904900720c */ /* 0x000ff60004f26270 */
[----:B------:R-:W-:Y:S02]  /*bb00*/  @!UPT UIADD3 URZ, URZ, URZ, URZ ;  /* 0x0000003f3f3ff290 */ /* 0x000fe4000fffe03f */
[----:B------:R-:W-:Y:S01]  /*bb10*/  @P1 IMAD R0, R163, 0x60, RZ ;  /* 0x00000060a3001824 */ /* 0x000fe200078e02ff */
[----:B--2---:R-:W-:Y:S04]  /*bb20*/  @P3 ST.E.128 [R160.64], R36 ;  /* 0x00000024a0003985 */ /* 0x004fe8000c101d06 */
[----:B------:R-:W2:Y:S04]  /*bb30*/  @P3 LD.E.128 R8, [R112.64+0x80] ;  /* 0x0000800670083980 */ /* 0x000ea8000c101d00 */
[----:B--2---:R1:W-:Y:S04]  /*bb40*/  @P3 ST.E.128 [R160.64+0x80], R8 ;  /* 0x00008008a0003985 */ /* 0x0043e8000c101d06 */
[----:B------:R-:W2:Y:S04]  /*bb50*/  @P3 LD.E.128 R4, [R112.64+0x100] ;  /* 0x0001000670043980 */ /* 0x000ea8000c101d00 */
[----:B--2---:R2:W-:Y:S04]  /*bb60*/  @P3 ST.E.128 [R160.64+0x100], R4 ;  /* 0x00010004a0003985 */ /* 0x0045e8000c101d06 */
[----:B------:R-:W3:Y:S04]  /*bb70*/  @P3 LD.E.128 R32, [R112.64+0x180] ;  /* 0x0001800670203980 */ /* 0x000ee8000c101d00 */
[----:B---3--:R3:W-:Y:S04]  /*bb80*/  @P3 ST.E.128 [R160.64+0x180], R32 ;  /* 0x00018020a0003985 */ /* 0x0087e8000c101d06 */
[----:B------:R-:W4:Y:S04]  /*bb90*/  @P2 LD.E.128 R12, [R42.64] ;  /* 0x000000062a0c2980 */ /* 0x000f28000c101d00 */
[----:B----4-:R-:W-:Y:S04]  /*bba0*/  @P2 ST.E.128 [R40.64], R12 ;  /* 0x0000000c28002985 */ /* 0x010fe8000c101d06 */
[----:B-1----:R-:W4:Y:S04]  /*bbb0*/  @P2 LD.E.128 R8, [R42.64+0x80] ;  /* 0x000080062a082980 */ /* 0x002f28000c101d00 */
[----:B----4-:R-:W-:Y:S04]  /*bbc0*/  @P2 ST.E.128 [R40.64+0x80], R8 ;  /* 0x0000800828002985 */ /* 0x010fe8000c101d06 */
[----:B--2---:R-:W2:Y:S04]  /*bbd0*/  @P2 LD.E.128 R4, [R42.64+0x100] ;  /* 0x000100062a042980 */ /* 0x004ea8000c101d00 */
[----:B--2---:R-:W-:Y:S04]  /*bbe0*/  @P2 ST.E.128 [R40.64+0x100], R4 ;  /* 0x0001000428002985 */ /* 0x004fe8000c101d06 */
[----:B------:R-:W2:Y:S04]  /*bbf0*/  @P2 LD.E.128 R36, [R42.64+0x180] ;  /* 0x000180062a242980 */ /* 0x000ea8000c101d00 */
[----:B--2---:R1:W-:Y:S04]  /*bc00*/  @P2 ST.E.128 [R40.64+0x180], R36 ;  /* 0x0001802428002985 */ /* 0x0043e8000c101d06 */
[----:B---3--:R-:W2:Y:S01]  /*bc10*/  @P0 LD.E.128 R32, [R30.64] ;  /* 0x000000061e200980 */ /* 0x008ea2000c101d00 */
[----:B-1----:R-:W-:Y:S04]  /*bc20*/  @P1 IMAD.WIDE.U32 R36, R162, 0x60, R112 ;  /* 0x00000060a2241825 */ /* 0x002fe800078e0070 */
[----:B------:R-:W-:Y:S02]  /*bc30*/  @P1 IMAD.IADD R37, R37, 0x1, R0 ;  /* 0x0000000125251824 */ /* 0x000fe400078e0200 */
[----:B------:R-:W-:Y:S01]  /*bc40*/  @P1 IMAD R0, R169, 0x60, RZ ;  /* 0x00000060a9001824 */ /* 0x000fe200078e02ff */
[----:B--2---:R1:W-:Y:S04]  /*bc50*/  @P0 ST.E.128 [R2.64], R32 ;  /* 0x0000002002000985 */ /* 0x0043e8000c101d06 */
[----:B------:R-:W2:Y:S04]  /*bc60*/  @P0 LD.E.128 R12, [R30.64+0x80] ;  /* 0x000080061e0c0980 */ /* 0x000ea8000c101d00 */
[----:B--2---:R2:W-:Y:S04]  /*bc70*/  @P0 ST.E.128 [R2.64+0x80], R12 ;  /* 0x0000800c02000985 */ /* 0x0045e8000c101d06 */
[----:B------:R-:W3:Y:S04]  /*bc80*/  @P0 LD.E.128 R8, [R30.64+0x100] ;  /* 0x000100061e080980 */ /* 0x000ee8000c101d00 */
[----:B---3--:R3:W-:Y:S04]  /*bc90*/  @P0 ST.E.128 [R2.64+0x100], R8 ;  /* 0x0001000802000985 */ /* 0x0087e8000c101d06 */
[----:B------:R4:W5:Y:S02]  /*bca0*/  @P0 LD.E.128 R4, [R30.64+0x180] ;  /* 0x000180061e040980 */ /* 0x000964000c101d00 */
[----:B----4-:R-:W-:Y:S04]  /*bcb0*/  @P1 IMAD.WIDE.U32 R30, R168, 0x60, R160 ;  /* 0x00000060a81e1825 */ /* 0x010fe800078e00a0 */
[----:B------:R-:W-:Y:S01]  /*bcc0*/  @P1 IMAD.IADD R31, R31, 0x1, R0 ;  /* 0x000000011f1f1824 */ /* 0x000fe200078e0200 */
[----:B-----5:R4:W-:Y:S04]  /*bcd0*/  @P0 ST.E.128 [R2.64+0x180], R4 ;  /* 0x0001800402000985 */ /* 0x0209e8000c101d06 */
[----:B-1----:R-:W5:Y:S04]  /*bce0*/  @P1 LD.E.128 R32, [R36.64] ;  /* 0x0000000624201980 */ /* 0x002f68000c101d00 */
[----:B-----5:R1:W-:Y:S04]  /*bcf0*/  @P1 ST.E.128 [R30.64], R32 ;  /* 0x000000201e001985 */ /* 0x0203e8000c101d06 */
[----:B--2---:R-:W2:Y:S04]  /*bd00*/  @P1 LD.E.128 R12, [R36.64+0x80] ;  /* 0x00008006240c1980 */ /* 0x004ea8000c101d00 */
[----:B--2---:R1:W-:Y:S04]  /*bd10*/  @P1 ST.E.128 [R30.64+0x80], R12 ;  /* 0x0000800c1e001985 */ /* 0x0043e8000c101d06 */
[----:B---3--:R-:W2:Y:S04]  /*bd20*/  @P1 LD.E.128 R8, [R36.64+0x100] ;  /* 0x0001000624081980 */ /* 0x008ea8000c101d00 */
[----:B--2---:R1:W-:Y:S04]  /*bd30*/  @P1 ST.E.128 [R30.64+0x100], R8 ;  /* 0x000100081e001985 */ /* 0x0043e8000c101d06 */
[----:B----4-:R-:W2:Y:S04]  /*bd40*/  @P1 LD.E.128 R4, [R36.64+0x180] ;  /* 0x0001800624041980 */ /* 0x010ea8000c101d00 */
[----:B--2---:R1:W-:Y:S02]  /*bd50*/  @P1 ST.E.128 [R30.64+0x180], R4 ;  /* 0x000180041e001985 */ /* 0x0043e4000c101d06 */
.L_x_2567:
[----:B------:R-:W-:Y:S05]  /*bd60*/  BSYNC B2 ;  /* 0x0000000000027941 */ /* 0x000fea0003800000 */
.L_x_2556:
[----:B------:R-:W-:Y:S01]  /*bd70*/  ISETP.NE.U32.AND P1, PT, R244, RZ, PT ;  /* 0x000000fff400720c */ /* 0x000fe20003f25070 */
[----:B------:R-:W5:Y:S01]  /*bd80*/  LD.E R3, [R28.64+0x128] ;  /* 0x000128061c037980 */ /* 0x000f62000c101900 */
[----:B------:R-:W-:Y:S02]  /*bd90*/  BSSY B0, `(.L_x_2608) ;  /* 0x000005e000007945 */ /* 0x000fe40003800000 */
[----:B------:R-:W-:Y:S01]  /*bda0*/  ISETP.NE.AND.EX P1, PT, R245, RZ, PT, P1 ;  /* 0x000000fff500720c */ /* 0x000fe20003f25310 */
[----:B-----5:R-:W-:Y:S05]  /*bdb0*/  IMAD.U32 R3, R3, -0x40, RZ ;  /* 0xffffffc003037824 */ /* 0x020fea00078e00ff */
[C---:B-12-4-:R-:W-:Y:S04]  /*bdc0*/  LEA R112, P0, R3.reuse, R112, 0x1 ;  /* 0x0000007003707211 */ /* 0x056fe800078008ff */
[----:B------:R-:W-:Y:S03]  /*bdd0*/  LEA.HI.X.SX32 R113, R3, R113, 0x1, P0 ;  /* 0x0000007103717211 */ /* 0x000fe600000f0eff */
[----:B------:R-:W-:-:S05]  /*bde0*/  @!P1 BRA `(.L_x_2609) ;  /* 0x0000050000009947 */ /* 0x000fca0003800000 */
[----:B------:R-:W-:Y:S04]  /*bdf0*/  IADD3 R3, R17, -0x1, RZ ;  /* 0xffffffff11037810 */ /* 0x000fe80007ffe0ff */
[----:B------:R-:W-:Y:S11]  /*be00*/  ISETP.GT.AND P0, PT, R3, R82, PT ;  /* 0x000000520300720c */ /* 0x000ff60003f04270 */
[----:B------:R-:W-:Y:S02]  /*be10*/  @!UPT UIADD3 URZ, URZ, URZ, URZ ;  /* 0x0000003f3f3ff290 */ /* 0x000fe4000fffe03f */
[----:B------:R-:W-:-:S05]  /*be20*/  @!P0 BRA `(.L_x_2610) ;  /* 0x0000054000008947 */ /* 0x000fca0003800000 */
[----:B---3--:R-:W-:Y:S01]  /*be30*/  IMAD.MOV.U32 R10, RZ, RZ, RZ ;  /* 0x000000ffff0a7224 */ /* 0x008fe200078e00ff */
[----:B------:R-:W2:Y:S01]  /*be40*/  LD.E R2, [R28.64+0x170] ;  /* 0x000170061c027980 */ /* 0x000ea2000c101900 */
[----:B------:R-:W-:Y:S03]  /*be50*/  IABS R8, R21 ;  /* 0x0000001500087213 */ /* 0x000fe60000000000 */
[----:B------:R-:W3:Y:S06]  /*be60*/  LD.E.64 R14, [R28.64+0x20] ;  /* 0x000020061c0e7980 */ /* 0x000eec000c101b00 */
[----:B------:R-:W4:Y:S01]  /*be70*/  LD.E.64 R12, [R28.64+0x40] ;  /* 0x000040061c0c7980 */ /* 0x000f22000c101b00 */
        /* <DEDUP_REMOVED lines=19> */
[----:B------:R-:W-:Y:S01]  /*bfb0*/  @!P3 IADD3 R6, R6, 0x1, RZ ;  /* 0x000000010606b810 */ /* 0x000fe20007ffe0ff */
[--C-:B------:R-:W-:Y:S01]  /*bfc0*/  @!P3 IMAD.IADD R8, R8, 0x1, -R3.reuse ;  /* 0x000000010808b824 */ /* 0x100fe200078e0a03 */
[----:B------:R-:W-:Y:S01]  /*bfd0*/  @!P0 IADD3 R4, R4, 0x1, RZ ;  /* 0x0000000104048810 */ /* 0x000fe20007ffe0ff */
[----:B------:R-:W-:Y:S01]  /*bfe0*/  @!P0 IMAD.IADD R5, R5, 0x1, -R3 ;  /* 0x0000000105058824 */ /* 0x000fe200078e0a03 */
[----:B------:R-:W-:Y:S02]  /*bff0*/  ISETP.NE.AND P0, PT, R2, RZ, PT ;  /* 0x000000ff0200720c */ /* 0x000fe40003f05270 */
[-C--:B------:R-:W-:Y:S02]  /*c000*/  ISETP.GE.U32.AND P5, PT, R8, R3.reuse, PT ;  /* 0x000000030800720c */ /* 0x080fe40003fa6070 */
[----:B------:R-:W-:Y:S01]  /*c010*/  ISETP.GE.U32.AND P4, PT, R5, R3, PT ;  /* 0x000000030500720c */ /* 0x000fe20003f86070 */
[----:B------:R-:W5:Y:S01]  /*c020*/  LD.E.64 R8, [R28.64+0x28] ;  /* 0x000028061c087980 */ /* 0x000f62000c101b00 */
[-C--:B------:R-:W-:Y:S02]  /*c030*/  LOP3.LUT R5, R21, R2.reuse, RZ, 0x3c, !PT ;  /* 0x0000000215057212 */ /* 0x080fe400078e3cff */
[-C--:B------:R-:W-:Y:S02]  /*c040*/  LOP3.LUT R3, R0, R2.reuse, RZ, 0x3c, !PT ;  /* 0x0000000200037212 */ /* 0x080fe400078e3cff */
[----:B------:R-:W-:Y:S02]  /*c050*/  ISETP.GE.AND P2, PT, R5, RZ, PT ;  /* 0x000000ff0500720c */ /* 0x000fe40003f46270 */
[----:B------:R-:W-:Y:S02]  /*c060*/  ISETP.GE.AND P1, PT, R3, RZ, PT ;  /* 0x000000ff0300720c */ /* 0x000fe40003f26270 */
[----:B------:R-:W-:Y:S02]  /*c070*/  LOP3.LUT R3, RZ, R2, RZ, 0x33, !PT ;  /* 0x00000002ff037212 */ /* 0x000fe400078e33ff */
[----:B------:R-:W-:Y:S02]  /*c080*/  @P5 IADD3 R6, R6, 0x1, RZ ;  /* 0x0000000106065810 */ /* 0x000fe40007ffe0ff */
[----:B------:R-:W-:Y:S02]  /*c090*/  @P4 IADD3 R4, R4, 0x1, RZ ;  /* 0x0000000104044810 */ /* 0x000fe40007ffe0ff */
[----:B------:R-:W-:Y:S03]  /*c0a0*/  IADD3 R0, -R21, R0, RZ ;  /* 0x0000000015007210 */ /* 0x000fe60007ffe1ff */
        /* <DEDUP_REMOVED lines=11> */
[----:B------:R-:W2:Y:S02]  /*c160*/  LD.E R6, [R22.64] ;  /* 0x0000000616067980 */ /* 0x000ea4000c101900 */
[----:B----4-:R-:W-:Y:S02]  /*c170*/  IMAD R4, R13, R0, RZ ;  /* 0x000000000d047224 */ /* 0x010fe400078e02ff */
[----:B--2---:R-:W-:Y:S01]  /*c180*/  IMAD.IADD R5, R5, 0x1, -R6 ;  /* 0x0000000105057824 */ /* 0x004fe200078e0a06 */
[----:B------:R-:W-:Y:S03]  /*c190*/  SHF.R.S32.HI R6, RZ, 0x1f, R0 ;  /* 0x0000001fff067819 */ /* 0x000fe60000011400 */
[----:B---3--:R-:W-:Y:S01]  /*c1a0*/  IMAD R3, R15, R5, RZ ;  /* 0x000000050f037224 */ /* 0x008fe200078e02ff */
[----:B------:R-:W-:Y:S01]  /*c1b0*/  SHF.R.S32.HI R7, RZ, 0x1f, R5 ;  /* 0x0000001fff077819 */ /* 0x000fe20000011405 */
[C---:B------:R-:W-:Y:S02]  /*c1c0*/  IMAD R4, R12.reuse, R6, R4 ;  /* 0x000000060c047224 */ /* 0x040fe400078e0204 */
[----:B------:R-:W-:Y:S04]  /*c1d0*/  IMAD.WIDE.U32 R12, R12, R0, RZ ;  /* 0x000000000c0c7225 */ /* 0x000fe800078e00ff */
[C---:B------:R-:W-:Y:S01]  /*c1e0*/  IMAD R3, R14.reuse, R7, R3 ;  /* 0x000000070e037224 */ /* 0x040fe200078e0203 */
[----:B------:R-:W-:Y:S01]  /*c1f0*/  IADD3 R13, R13, R4, RZ ;  /* 0x000000040d0d7210 */ /* 0x000fe20007ffe0ff */
[-C--:B------:R-:W-:Y:S04]  /*c200*/  IMAD.WIDE.U32 R14, R14, R5.reuse, RZ ;  /* 0x000000050e0e7225 */ /* 0x080fe800078e00ff */
[----:B------:R-:W-:Y:S02]  /*c210*/  IMAD.IADD R15, R15, 0x1, R3 ;  /* 0x000000010f0f7824 */ /* 0x000fe400078e0203 */
[----:B------:R-:W-:Y:S02]  /*c220*/  IMAD R3, R11, R0, RZ ;  /* 0x000000000b037224 */ /* 0x000fe400078e02ff */
[----:B------:R-:W-:Y:S04]  /*c230*/  IMAD.WIDE.U32 R14, R0, R10, R14 ;  /* 0x0000000a000e7225 */ /* 0x000fe800078e000e */
[----:B-----5:R-:W-:Y:S01]  /*c240*/  IMAD R0, R9, R5, RZ ;  /* 0x0000000509007224 */ /* 0x020fe200078e02ff */
[----:B------:R-:W-:Y:S01]  /*c250*/  LEA R160, P0, R14, R160, 0x1 ;  /* 0x000000a00ea07211 */ /* 0x000fe200078008ff */
[----:B------:R-:W-:Y:S02]  /*c260*/  IMAD R3, R10, R6, R3 ;  /* 0x000000060a037224 */ /* 0x000fe400078e0203 */
[----:B------:R-:W-:Y:S04]  /*c270*/  IMAD.WIDE.U32 R12, R5, R8, R12 ;  /* 0x00000008050c7225 */ /* 0x000fe800078e000c */
[----:B------:R-:W-:Y:S01]  /*c280*/  IMAD R0, R8, R7, R0 ;  /* 0x0000000708007224 */ /* 0x000fe200078e0200 */
[----:B------:R-:W-:Y:S01]  /*c290*/  LEA R118, P1, R12, R118, 0x1 ;  /* 0x000000760c767211 */ /* 0x000fe200078208ff */
[----:B------:R-:W-:Y:S02]  /*c2a0*/  IMAD.IADD R3, R15, 0x1, R3 ;  /* 0x000000010f037824 */ /* 0x000fe400078e0203 */
[----:B------:R-:W-:Y:S03]  /*c2b0*/  IMAD.IADD R0, R13, 0x1, R0 ;  /* 0x000000010d007824 */ /* 0x000fe600078e0200 */
[----:B------:R-:W-:Y:S02]  /*c2c0*/  LEA.HI.X R161, R14, R161, R3, 0x1, P0 ;  /* 0x000000a10ea17211 */ /* 0x000fe400000f0c03 */
[----:B------:R-:W-:Y:S01]  /*c2d0*/  LEA.HI.X R119, R12, R119, R0, 0x1, P1 ;  /* 0x000000770c777211 */ /* 0x000fe200008f0c00 */
[----:B------:R-:W-:-:S05]  /*c2e0*/  BRA `(.L_x_2610) ;  /* 0x0000008000007947 */ /* 0x000fca0003800000 */
.L_x_2609:
        /* <DEDUP_REMOVED lines=8> */
.L_x_2610:
[----:B------:R-:W-:Y:S05]  /*c370*/  BSYNC B0 ;  /* 0x0000000000007941 */ /* 0x000fea0003800000 */
.L_x_2608:
[----:B------:R-:W-:Y:S04]  /*c380*/  IADD3 R17, R17, -0x1, RZ ;  /* 0xffffffff11117810 */ /* 0x000fe80007ffe0ff */
[----:B------:R-:W-:Y:S11]  /*c390*/  ISETP.GT.AND P0, PT, R17, R82, PT ;  /* 0x000000521100720c */ /* 0x000ff60003f04270 */
[----:B------:R-:W-:Y:S02]  /*c3a0*/  @!UPT UIADD3 URZ, URZ, URZ, URZ ;  /* 0x0000003f3f3ff290 */ /* 0x000fe4000fffe03f */
[----:B------:R-:W-:-:S05]  /*c3b0*/  @P0 BRA `(.L_x_2611) ;  /* 0xffff666000000947 */ /* 0x000fca000383ffff */
.L_x_2555:
[----:B------:R-:W-:Y:S01]  /*c3c0*/  WARPSYNC 0xffffffff ;  /* 0xffffffff00007948 */ /* 0x000fe20003800000 */
[----:B------:R-:W-:Y:S06]  /*c3d0*/  BAR.SYNC.DEFER_BLOCKING 0x0 ;  /* 0x0000000000007b1d */ /* 0x000fec0000010000 */
[----:B------:R-:W2:Y:S01]  /*c3e0*/  LD.E R7, [R28.64+0xd0] ;  /* 0x0000d0061c077980 */ /* 0x000ea2000c101900 */
[----:B------:R-:W-:Y:S01]  /*c3f0*/  BSSY B2, `(.L_x_2612) ;  /* 0x00008fa000027945 */ /* 0x000fe20003800000 */
[----:B------:R-:W-:Y:S01]  /*c400*/  IMAD.SHL.U32 R241, R142, 0x2, RZ ;  /* 0x000000028ef17824 */ /* 0x000fe200078e00ff */
[C---:B---3--:R-:W-:Y:S01]  /*c410*/  SHF.L.U64.HI R9, R152.reuse, 0x4, R153 ;  /* 0x0000000498097819 */ /* 0x048fe20000010299 */
[----:B------:R-:W-:Y:S01]  /*c420*/  IMAD.SHL.U32 R3, R152, 0x10, RZ ;  /* 0x0000001098037824 */ /* 0x000fe200078e00ff */
[----:B--2---:R-:W-:-:S13]  /*c430*/  ISETP.NE.AND P0, PT, R7, RZ, PT ;  /* 0x000000ff0700720c */ /* 0x004fda0003f05270 */
[----:B------:R-:W-:Y:S05]  /*c440*/  @!P0 BRA `(.L_x_2613) ;  /* 0x00008c8000008947 */ /* 0x000fea0003800000 */
[----:B------:R-:W2:Y:S01]  /*c450*/  LD.E.64 R4, [R28.64+0xf0] ;  /* 0x0000f0061c047980 */ /* 0x000ea2000c101b00 */
[----:B------:R-:W-:-:S03]  /*c460*/  IMAD.MOV.U32 R2, RZ, RZ, RZ ;  /* 0x000000ffff027224 */ /* 0x000fc600078e00ff */
[----:B------:R-:W3:Y:S04]  /*c470*/  LD.E.U8 R0, [R28.64+0x1b3] ;  /* 0x0001b3061c007980 */ /* 0x000ee8000c101100 */
[----:B------:R1:W5:Y:S04]  /*c480*/  LD.E.64 R14, [R28.64+0x148] ;  /* 0x000148061c0e7980 */ /* 0x000368000c101b00 */
[----:B-----5:R1:W5:Y:S01]  /*c490*/  LD.E.64 R12, [R28.64+0x150] ;  /* 0x000150061c0c7980 */ /* 0x020362000c101b00 */
[----:B--2---:R-:W-:-:S04]  /*c4a0*/  ISETP.NE.U32.AND P1, PT, R4, RZ, PT ;  /* 0x000000ff0400720c */ /* 0x004fc80003f25070 */
[----:B------:R-:W-:-:S13]  /*c4b0*/  ISETP.NE.AND.EX P1, PT, R5, RZ, PT, P1 ;  /* 0x000000ff0500720c */ /* 0x000fda0003f25310 */
[----:B------:R-:W-:-:S04]  /*c4c0*/  @P1 LEA R16, P0, R238, R4, 0x2 ;  /* 0x00000004ee101211 */ /* 0x000fc800078010ff */
[----:B------:R-:W-:-:S05]  /*c4d0*/  @P1 LEA.HI.X R17, R238, R5, R71, 0x2, P0 ;  /* 0x00000005ee111211 */ /* 0x000fca00000f1447 */
[----:B------:R2:W4:Y:S01]  /*c4e0*/  @P1 LD.E R2, [R16.64] ;  /* 0x0000000610021980 */ /* 0x000522000c101900 */
[----:B------:R-:W-:Y:S02]  /*c4f0*/  IADD3 R3, P1, R3, R148, RZ ;  /* 0x0000009403037210 */ /* 0x000fe40007f3e0ff */
[----:B------:R-:W-:-:S03]  /*c500*/  LEA.HI R10, R7, R7, RZ, 0x1 ;  /* 0x00000007070a7211 */ /* 0x000fc600078f08ff */
[----:B------:R-:W-:Y:S01]  /*c510*/  IMAD.X R6, R9, 0x1, R151, P1 ;  /* 0x0000000109067824 */ /* 0x000fe200008e0697 */
[C---:B------:R-:W-:Y:S02]  /*c520*/  LEA R30, P1, R3.reuse, R154, 0x1 ;  /* 0x0000009a031e7211 */ /* 0x040fe400078208ff */
[----:B------:R-:W-:Y:S02]  /*c530*/  SHF.R.S32.HI R9, RZ, 0x1, R10 ;  /* 0x00000001ff097819 */ /* 0x000fe4000001140a */
[----:B------:R-:W-:Y:S01]  /*c540*/  LEA R5, P0, R152, R148, 0x5 ;  /* 0x0000009498057211 */ /* 0x000fe200078028ff */
[----:B------:R-:W-:Y:S01]  /*c550*/  IMAD.MOV.U32 R150, RZ, RZ, R148 ;  /* 0x000000ffff967224 */ /* 0x000fe200078e0094 */
[-C--:B------:R-:W-:Y:S02]  /*c560*/  LEA R48, P2, R148, R154.reuse, 0x1 ;  /* 0x0000009a94307211 */ /* 0x080fe400078408ff */
[----:B---3--:R-:W-:Y:S02]  /*c570*/  ISETP.NE.AND P4, PT, R0, RZ, PT ;  /* 0x000000ff0000720c */ /* 0x008fe40003f85270 */
[----:B------:R-:W-:Y:S01]  /*c580*/  LEA.HI.X R31, R3, R155, R6, 0x1, P1 ;  /* 0x0000009b031f7211 */ /* 0x000fe200008f0c06 */
[----:B------:R-:W-:Y:S01]  /*c590*/  IMAD R3, R146, R9, R72 ;  /* 0x0000000992037224 */ /* 0x000fe200078e0248 */
[----:B------:R-:W-:Y:S01]  /*c5a0*/  LEA.HI.X R8, R152, R151, R153, 0x5, P0 ;  /* 0x0000009798087211 */ /* 0x000fe200000f2c99 */
[----:B------:R-:W-:Y:S01]  /*c5b0*/  IMAD R4, R153, 0x30, RZ ;  /* 0x0000003099047824 */ /* 0x000fe200078e02ff */
[--C-:B------:R-:W-:Y:S01]  /*c5c0*/  LEA.HI.X R49, R148, R155, R151.reuse, 0x1, P2 ;  /* 0x0000009b94317211 */ /* 0x100fe200010f0c97 */
[----:B------:R-:W-:Y:S01]  /*c5d0*/  IMAD.WIDE.U32 R150, R152, 0x30, R150 ;  /* 0x0000003098967825 */ /* 0x000fe200078e0096 */
[----:B------:R-:W-:-:S03]  /*c5e0*/  LEA R18, P0, R5, R154, 0x1 ;  /* 0x0000009a05127211 */ /* 0x000fc600078008ff */
[----:B------:R-:W-:Y:S02]  /*c5f0*/  IMAD.IADD R11, R240, 0x1, -R61 ;  /* 0x00000001f00b7824 */ /* 0x000fe400078e0a3d */
[----:B------:R-:W-:Y:S01]  /*c600*/  IMAD.IADD R21, R72, 0x1, R3 ;  /* 0x0000000148157824 */ /* 0x000fe200078e0203 */
[----:B------:R-:W-:Y:S01]  /*c610*/  LEA.HI.X R19, R5, R155, R8, 0x1, P0 ;  /* 0x0000009b05137211 */ /* 0x000fe200000f0c08 */
[----:B------:R-:W-:Y:S01]  /*c620*/  IMAD.IADD R5, R151, 0x1, R4 ;  /* 0x0000000197057824 */ /* 0x000fe200078e0204 */
[----:B------:R-:W-:Y:S02]  /*c630*/  ISETP.GE.AND P0, PT, R146, R11, PT ;  /* 0x0000000b9200720c */ /* 0x000fe40003f06270 */
[C---:B--2---:R-:W-:Y:S01]  /*c640*/  LEA R16, P1, R150.reuse, R154, 0x1 ;  /* 0x0000009a96107211 */ /* 0x044fe200078208ff */
[----:B------:R-:W-:Y:S01]  /*c650*/  IMAD.SHL.U32 R27, R9, 0x10, RZ ;  /* 0x00000010091b7824 */ /* 0x000fe200078e00ff */
[----:B------:R-:W-:Y:S02]  /*c660*/  ISETP.GT.AND P0, PT, R55, -0x8, !P0 ;  /* 0xfffffff83700780c */ /* 0x000fe40004704270 */
[----:B------:R-:W-:-:S02]  /*c670*/  LEA.HI.X R17, R150, R155, R5, 0x1, P1 ;  /* 0x0000009b96117211 */ /* 0x000fc400008f0c05 */
        /* <DEDUP_REMOVED lines=10> */
[----:B------:R1:W5:Y:S01]  /*c720*/  LD.E.128 R32, [R48.64] ;  /* 0x0000000630207980 */ /* 0x000362000c101d00 */
[----:B------:R-:W-:Y:S01]  /*c730*/  ISETP.GE.AND P2, PT, R24, R7, PT ;  /* 0x000000071800720c */ /* 0x000fe20003f46270 */
[C---:B------:R-:W-:Y:S01]  /*c740*/  IMAD.SHL.U32 R39, R0.reuse, 0x2, RZ ;  /* 0x0000000200277824 */ /* 0x040fe200078e00ff */
[----:B------:R-:W-:Y:S01]  /*c750*/  SHF.L.U64.HI R3, R0, 0x1, R8 ;  /* 0x0000000100037819 */ /* 0x000fe20000010208 */
[----:B------:R-:W-:Y:S03]  /*c760*/  BSSY B0, `(.L_x_2617) ;  /* 0x000002c000007945 */ /* 0x000fe60003800000 */
[----:B------:R-:W-:-:S02]  /*c770*/  IADD3 R36, P1, R14, R39, RZ ;  /* 0x000000270e247210 */ /* 0x000fc40007f3e0ff */
[----:B-----5:R-:W-:-:S03]  /*c780*/  IADD3 R38, P0, R12, R39, RZ ;  /* 0x000000270c267210 */ /* 0x020fc60007f1e0ff */
[--C-:B------:R-:W-:Y:S02]  /*c790*/  IMAD.X R37, R15, 0x1, R3.reuse, P1 ;  /* 0x000000010f257824 */ /* 0x100fe400008e0603 */
[----:B------:R-:W-:Y:S01]  /*c7a0*/  IMAD.X R39, R13, 0x1, R3, P0 ;  /* 0x000000010d277824 */ /* 0x000fe200000e0603 */
[----:B------:R-:W-:Y:S05]  /*c7b0*/  @P2 BRA `(.L_x_2618) ;  /* 0x0000026000002947 */ /* 0x000fea0003800000 */
[----:B------:R-:W2:Y:S04]  /*c7c0*/  LD.E.64 R2, [R38.64] ;  /* 0x0000000626027980 */ /* 0x000ea8000c101b00 */
[----:B------:R-:W3:Y:S01]  /*c7d0*/  LD.E.64 R4, [R36.64] ;  /* 0x0000000624047980 */ /* 0x000ee2000c101b00 */
[C---:B------:R-:W-:Y:S02]  /*c7e0*/  SHF.L.U32 R10, R33.reuse, 0x10, RZ ;  /* 0x00000010210a7819 */ /* 0x040fe400000006ff */
[----:B------:R-:W-:-:S02]  /*c7f0*/  LOP3.LUT R6, R33, 0xffff0000, RZ, 0xc0, !PT ;  /* 0xffff000021067812 */ /* 0x000fc400078ec0ff */
[C---:B------:R-:W-:Y:S02]  /*c800*/  SHF.L.U32 R41, R35.reuse, 0x10, RZ ;  /* 0x0000001023297819 */ /* 0x040fe400000006ff */
[----:B------:R-:W-:Y:S02]  /*c810*/  LOP3.LUT R35, R35, 0xffff0000, RZ, 0xc0, !PT ;  /* 0xffff000023237812 */ /* 0x000fe400078ec0ff */
[----:B------:R-:W-:Y:S02]  /*c820*/  LOP3.LUT R40, R32, 0xffff0000, RZ, 0xc0, !PT ;  /* 0xffff000020287812 */ /* 0x000fe400078ec0ff */
[----:B------:R-:W-:Y:S02]  /*c830*/  LOP3.LUT R42, R34, 0xffff0000, RZ, 0xc0, !PT ;  /* 0xffff0000222a7812 */ /* 0x000fe400078ec0ff */
[----:B------:R-:W-:Y:S01]  /*c840*/  SHF.L.U32 R20, R32, 0x10, RZ ;  /* 0x0000001020147819 */ /* 0x000fe200000006ff */
[----:B------:R-:W-:Y:S01]  /*c850*/  IMAD.U32 R32, R34, 0x10000, RZ ;  /* 0x0001000022207824 */ /* 0x000fe200078e00ff */
[----:B--2---:R-:W-:-:S02]  /*c860*/  LOP3.LUT R23, R2, 0xffff0000, RZ, 0xc0, !PT ;  /* 0xffff000002177812 */ /* 0x004fc400078ec0ff */
        /* <DEDUP_REMOVED lines=8> */
[C---:B------:R-:W-:Y:S02]  /*c8f0*/  FFMA.FTZ R21, R10.reuse, R33, -R21 ;  /* 0x000000210a157223 */ /* 0x040fe40000010815 */
[----:B------:R-:W-:Y:S01]  /*c900*/  FFMA.FTZ R6, R10, R23, R6 ;  /* 0x000000170a067223 */ /* 0x000fe20000010006 */
[----:B------:R-:W-:Y:S01]  /*c910*/  SHF.L.U32 R23, R2, 0x10, RZ ;  /* 0x0000001002177819 */ /* 0x000fe200000006ff */
[----:B------:R-:W-:-:S02]  /*c920*/  IMAD.U32 R33, R4, 0x10000, RZ ;  /* 0x0001000004217824 */ /* 0x000fc400078e00ff */
[-C--:B------:R-:W-:Y:S02]  /*c930*/  FMUL.FTZ R35, R35, R26.reuse ;  /* 0x0000001a23237220 */ /* 0x080fe40000410000 */
[----:B------:R-:W-:Y:S02]  /*c940*/  FMUL.FTZ R2, R40, R23 ;  /* 0x0000001728027220 */ /* 0x000fe40000410000 */
[----:B------:R-:W-:Y:S02]  /*c950*/  FMUL.FTZ R4, R42, R3 ;  /* 0x000000032a047220 */ /* 0x000fe40000410000 */
[----:B------:R-:W-:Y:S02]  /*c960*/  FMUL.FTZ R40, R40, R33 ;  /* 0x0000002128287220 */ /* 0x000fe40000410000 */
[----:B------:R-:W-:Y:S02]  /*c970*/  FMUL.FTZ R42, R42, R5 ;  /* 0x000000052a2a7220 */ /* 0x000fe40000410000 */
[----:B------:R-:W-:-:S02]  /*c980*/  FFMA.FTZ R34, R41, R26, -R34 ;  /* 0x0000001a29227223 */ /* 0x000fc40000010822 */
[----:B------:R-:W-:Y:S02]  /*c990*/  FFMA.FTZ R35, R41, R22, R35 ;  /* 0x0000001629237223 */ /* 0x000fe40000010023 */
[----:B------:R-:W-:Y:S01]  /*c9a0*/  FFMA.FTZ R2, R20, R33, -R2 ;  /* 0x0000002114027223 */ /* 0x000fe20000010802 */
[----:B------:R-:W-:Y:S01]  /*c9b0*/  F2FP.BF16.PACK_AB R33, R6, R21 ;  /* 0x000000150621723e */ /* 0x000fe200000010ff */
[----:B------:R-:W-:Y:S01]  /*c9c0*/  FFMA.FTZ R23, R20, R23, R40 ;  /* 0x0000001714177223 */ /* 0x000fe20000010028 */
[----:B------:R-:W-:Y:S01]  /*c9d0*/  F2FP.BF16.PACK_AB R35, R35, R34 ;  /* 0x000000222323723e */ /* 0x000fe200000010ff */
[C---:B------:R-:W-:Y:S02]  /*c9e0*/  FFMA.FTZ R4, R32.reuse, R5, -R4 ;  /* 0x0000000520047223 */ /* 0x040fe40000010804 */
[----:B------:R-:W-:Y:S01]  /*c9f0*/  FFMA.FTZ R3, R32, R3, R42 ;  /* 0x0000000320037223 */ /* 0x000fe2000001002a */
[----:B------:R-:W-:-:S04]  /*ca00*/  F2FP.BF16.PACK_AB R32, R23, R2 ;  /* 0x000000021720723e */ /* 0x000fc800000010ff */
[----:B------:R-:W-:Y:S02]  /*ca10*/  F2FP.BF16.PACK_AB R34, R3, R4 ;  /* 0x000000040322723e */ /* 0x000fe400000010ff */
.L_x_2618:
[----:B------:R-:W-:Y:S05]  /*ca20*/  BSYNC B0 ;  /* 0x0000000000007941 */ /* 0x000fea0003800000 */
.L_x_2617:
[----:B------:R2:W-:Y:S04]  /*ca30*/  STS.128 [R241], R32 ;  /* 0x00000020f1007388 */ /* 0x0005e80000000c00 */
[----:B------:R2:W5:Y:S01]  /*ca40*/  LD.E.128 R20, [R48.64+0x80] ;  /* 0x0000800630147980 */ /* 0x000562000c101d00 */
[----:B------:R-:W-:Y:S01]  /*ca50*/  IADD3 R2, R24, 0x40, RZ ;  /* 0x0000004018027810 */ /* 0x000fe20007ffe0ff */
[----:B------:R-:W-:Y:S03]  /*ca60*/  BSSY B0, `(.L_x_2619) ;  /* 0x000002b000007945 */ /* 0x000fe60003800000 */
[----:B------:R-:W-:-:S13]  /*ca70*/  ISETP.GE.AND P0, PT, R2, R7, PT ;  /* 0x000000070200720c */ /* 0x000fda0003f06270 */
[----:B------:R-:W-:Y:S05]  /*ca80*/  @P0 BRA `(.L_x_2620) ;  /* 0x0000028000000947 */ /* 0x000fea0003800000 */
[----:B------:R-:W3:Y:S04]  /*ca90*/  LD.E.64 R2, [R38.64+0x40] ;  /* 0x0000400626027980 */ /* 0x000ee8000c101b00 */
[----:B------:R-:W4:Y:S01]  /*caa0*/  LD.E.64 R4, [R36.64+0x40] ;  /* 0x0000400624047980 */ /* 0x000f22000c101b00 */
[----:B-----5:R-:W-:Y:S01]  /*cab0*/  LOP3.LUT R6, R21, 0xffff0000, RZ, 0xc0, !PT ;  /* 0xffff000015067812 */ /* 0x020fe200078ec0ff */
[----:B------:R-:W-:Y:S01]  /*cac0*/  IMAD.U32 R43, R23, 0x10000, RZ ;  /* 0x00010000172b7824 */ /* 0x000fe200078e00ff */
[----:B------:R-:W-:Y:S02]  /*cad0*/  SHF.L.U32 R10, R21, 0x10, RZ ;  /* 0x00000010150a7819 */ /* 0x000fe400000006ff */
[C---:B------:R-:W-:Y:S02]  /*cae0*/  SHF.L.U32 R21, R20.reuse, 0x10, RZ ;  /* 0x0000001014157819 */ /* 0x040fe400000006ff */
[----:B--2---:R-:W-:-:S02]  /*caf0*/  LOP3.LUT R34, R20, 0xffff0000, RZ, 0xc0, !PT ;  /* 0xffff000014227812 */ /* 0x004fc400078ec0ff */
[----:B------:R-:W-:Y:S02]  /*cb00*/  LOP3.LUT R41, R23, 0xffff0000, RZ, 0xc0, !PT ;  /* 0xffff000017297812 */ /* 0x000fe400078ec0ff */
[C---:B------:R-:W-:Y:S02]  /*cb10*/  SHF.L.U32 R32, R22.reuse, 0x10, RZ ;  /* 0x0000001016207819 */ /* 0x040fe400000006ff */
[----:B------:R-:W-:Y:S02]  /*cb20*/  LOP3.LUT R40, R22, 0xffff0000, RZ, 0xc0, !PT ;  /* 0xffff000016287812 */ /* 0x000fe400078ec0ff */
[C---:B---3--:R-:W-:Y:S01]  /*cb30*/  LOP3.LUT R33, R2.reuse, 0xffff0000, RZ, 0xc0, !PT ;  /* 0xffff000002217812 */ /* 0x048fe200078ec0ff */
[----:B------:R-:W-:Y:S01]  /*cb40*/  IMAD.U32 R2, R2, 0x10000, RZ ;  /* 0x0001000002027824 */ /* 0x000fe200078e00ff */
[----:B------:R-:W-:Y:S02]  /*cb50*/  LOP3.LUT R20, R3, 0xffff0000, RZ, 0xc0, !PT ;  /* 0xffff000003147812 */ /* 0x000fe400078ec0ff */
        /* <DEDUP_REMOVED lines=27> */
.L_x_2620:
[----:B------:R-:W-:Y:S05]  /*cd10*/  BSYNC B0 ;  /* 0x0000000000007941 */ /* 0x000fea0003800000 */
.L_x_2619:
[----:B-----5:R3:W-:Y:S04]  /*cd20*/  STS.128 [R241+0x2000], R20 ;  /* 0x00200014f1007388 */ /* 0x0207e80000000c00 */
[----:B--2---:R3:W5:Y:S01]  /*cd30*/  LD.E.128 R32, [R48.64+0x100] ;  /* 0x0001000630207980 */ /* 0x004762000c101d00 */
[----:B------:R-:W-:Y:S01]  /*cd40*/  IADD3 R2, R24, 0x80, RZ ;  /* 0x0000008018027810 */ /* 0x000fe20007ffe0ff */
[----:B------:R-:W-:Y:S03]  /*cd50*/  BSSY B0, `(.L_x_2621) ;  /* 0x0000029000007945 */ /* 0x000fe60003800000 */
[----:B------:R-:W-:-:S13]  /*cd60*/  ISETP.GE.AND P0, PT, R2, R7, PT ;  /* 0x000000070200720c */ /* 0x000fda0003f06270 */
[----:B------:R-:W-:Y:S05]  /*cd70*/  @P0 BRA `(.L_x_2622) ;  /* 0x0000026000000947 */ /* 0x000fea0003800000 */
[----:B------:R-:W2:Y:S04]  /*cd80*/  LD.E.64 R2, [R38.64+0x80] ;  /* 0x0000800626027980 */ /* 0x000ea8000c101b00 */
[----:B------:R-:W4:Y:S01]  /*cd90*/  LD.E.64 R4, [R36.64+0x80] ;  /* 0x0000800624047980 */ /* 0x000f22000c101b00 */
[C---:B-----5:R-:W-:Y:S02]  /*cda0*/  SHF.L.U32 R10, R33.reuse, 0x10, RZ ;  /* 0x00000010210a7819 */ /* 0x060fe400000006ff */
[----:B------:R-:W-:Y:S02]  /*cdb0*/  LOP3.LUT R6, R33, 0xffff0000, RZ, 0xc0, !PT ;  /* 0xffff000021067812 */ /* 0x000fe400078ec0ff */
[C---:B------:R-:W-:Y:S02]  /*cdc0*/  SHF.L.U32 R41, R35.reuse, 0x10, RZ ;  /* 0x0000001023297819 */ /* 0x040fe400000006ff */
[----:B------:R-:W-:-:S02]  /*cdd0*/  LOP3.LUT R35, R35, 0xffff0000, RZ, 0xc0, !PT ;  /* 0xffff000023237812 */ /* 0x000fc400078ec0ff */
[----:B------:R-:W-:Y:S02]  /*cde0*/  LOP3.LUT R40, R32, 0xffff0000, RZ, 0xc0, !PT ;  /* 0xffff000020287812 */ /* 0x000fe400078ec0ff */
[----:B------:R-:W-:Y:S02]  /*cdf0*/  LOP3.LUT R42, R34, 0xffff0000, RZ, 0xc0, !PT ;  /* 0xffff0000222a7812 */ /* 0x000fe400078ec0ff */
[----:B---3--:R-:W-:Y:S01]  /*ce00*/  SHF.L.U32 R20, R32, 0x10, RZ ;  /* 0x0000001020147819 */ /* 0x008fe200000006ff */
[----:B------:R-:W-:Y:S01]  /*ce10*/  IMAD.U32 R32, R34, 0x10000, RZ ;  /* 0x0001000022207824 */ /* 0x000fe200078e00ff */
[----:B--2---:R-:W-:Y:S02]  /*ce20*/  LOP3.LUT R23, R2, 0xffff0000, RZ, 0xc0, !PT ;  /* 0xffff000002177812 */ /* 0x004fe400078ec0ff */
[----:B------:R-:W-:Y:S02]  /*ce30*/  LOP3.LUT R22, R3, 0xffff0000, RZ, 0xc0, !PT ;  /* 0xffff000003167812 */ /* 0x000fe400078ec0ff */
        /* <DEDUP_REMOVED lines=11> */
[----:B------:R-:W-:Y:S02]  /*cef0*/  FMUL.FTZ R35, R35, R26 ;  /* 0x0000001a23237220 */ /* 0x000fe40000410000 */
[----:B------:R-:W-:Y:S02]  /*cf00*/  FMUL.FTZ R2, R40, R23 ;  /* 0x0000001728027220 */ /* 0x000fe40000410000 */
[----:B------:R-:W-:Y:S02]  /*cf10*/  FMUL.FTZ R4, R42, R3 ;  /* 0x000000032a047220 */ /* 0x000fe40000410000 */
[----:B------:R-:W-:-:S02]  /*cf20*/  FMUL.FTZ R40, R40, R33 ;  /* 0x0000002128287220 */ /* 0x000fc40000410000 */
        /* <DEDUP_REMOVED lines=11> */
.L_x_2622:
[----:B------:R-:W-:Y:S05]  /*cfe0*/  BSYNC B0 ;  /* 0x0000000000007941 */ /* 0x000fea0003800000 */
.L_x_2621:
[----:B-----5:R2:W-:Y:S04]  /*cff0*/  STS.128 [R241+0x4000], R32 ;  /* 0x00400020f1007388 */ /* 0x0205e80000000c00 */
[----:B---3--:R2:W5:Y:S01]  /*d000*/  LD.E.128 R20, [R48.64+0x180] ;  /* 0x0001800630147980 */ /* 0x008562000c101d00 */
[----:B------:R-:W-:Y:S01]  /*d010*/  IADD3 R2, R24, 0xc0, RZ ;  /* 0x000000c018027810 */ /* 0x000fe20007ffe0ff */
[----:B------:R-:W-:Y:S03]  /*d020*/  BSSY B0, `(.L_x_2623) ;  /* 0x000002b000007945 */ /* 0x000fe60003800000 */
[----:B------:R-:W-:-:S13]  /*d030*/  ISETP.GE.AND P0, PT, R2, R7, PT ;  /* 0x000000070200720c */ /* 0x000fda0003f06270 */
[----:B------:R-:W-:Y:S05]  /*d040*/  @P0 BRA `(.L_x_2624) ;  /* 0x0000028000000947 */ /* 0x000fea0003800000 */
[----:B------:R-:W3:Y:S04]  /*d050*/  LD.E.64 R2, [R38.64+0xc0] ;  /* 0x0000c00626027980 */ /* 0x000ee8000c101b00 */
[----:B--2---:R4:W2:Y:S01]  /*d060*/  LD.E.64 R4, [R36.64+0xc0] ;  /* 0x0000c00624047980 */ /* 0x0048a2000c101b00 */
[----:B-----5:R-:W-:Y:S01]  /*d070*/  LOP3.LUT R6, R21, 0xffff0000, RZ, 0xc0, !PT ;  /* 0xffff000015067812 */ /* 0x020fe200078ec0ff */
[----:B------:R-:W-:Y:S01]  /*d080*/  IMAD.U32 R43, R23, 0x10000, RZ ;  /* 0x00010000172b7824 */ /* 0x000fe200078e00ff */
[----:B------:R-:W-:Y:S02]  /*d090*/  SHF.L.U32 R10, R21, 0x10, RZ ;  /* 0x00000010150a7819 */ /* 0x000fe400000006ff */
[C---:B------:R-:W-:Y:S02]  /*d0a0*/  SHF.L.U32 R21, R20.reuse, 0x10, RZ ;  /* 0x0000001014157819 */ /* 0x040fe400000006ff */
[----:B------:R-:W-:-:S02]  /*d0b0*/  LOP3.LUT R34, R20, 0xffff0000, RZ, 0xc0, !PT ;  /* 0xffff000014227812 */ /* 0x000fc400078ec0ff */
[----:B------:R-:W-:Y:S02]  /*d0c0*/  LOP3.LUT R41, R23, 0xffff0000, RZ, 0xc0, !PT ;  /* 0xffff000017297812 */ /* 0x000fe400078ec0ff */
[C---:B------:R-:W-:Y:S02]  /*d0d0*/  SHF.L.U32 R32, R22.reuse, 0x10, RZ ;  /* 0x0000001016207819 */ /* 0x040fe400000006ff */
[----:B----4-:R-:W-:Y:S02]  /*d0e0*/  LOP3.LUT R36, R22, 0xffff0000, RZ, 0xc0, !PT ;  /* 0xffff000016247812 */ /* 0x010fe400078ec0ff */
        /* <DEDUP_REMOVED lines=30> */
.L_x_2624:
[----:B------:R-:W-:Y:S05]  /*d2d0*/  BSYNC B0 ;  /* 0x0000000000007941 */ /* 0x000fea0003800000 */
.L_x_2623:
[----:B-----5:R3:W-:Y:S02]  /*d2e0*/  STS.128 [R241+0x6000], R20 ;  /* 0x00600014f1007388 */ /* 0x0207e40000000c00 */
.L_x_2616:
[----:B------:R-:W-:Y:S05]  /*d2f0*/  BSYNC B1 ;  /* 0x0000000000017941 */ /* 0x000fea0003800000 */
.L_x_2615:
[----:B------:R-:W-:Y:S01]  /*d300*/  IADD3 R6, R146, 0x10, RZ ;  /* 0x0000001092067810 */ /* 0x000fe20007ffe0ff */
[----:B------:R-:W-:Y:S03]  /*d310*/  BSSY B1, `(.L_x_2625) ;  /* 0x00000c1000017945 */ /* 0x000fe60003800000 */
[----:B------:R-:W-:-:S04]  /*d320*/  ISETP.GE.AND P0, PT, R6, R11, PT ;  /* 0x0000000b0600720c */ /* 0x000fc80003f06270 */
[----:B------:R-:W-:-:S13]  /*d330*/  ISETP.LT.OR P0, PT, R55, -0x87, P0 ;  /* 0xffffff793700780c */ /* 0x000fda0000701670 */
[----:B------:R-:W-:Y:S05]  /*d340*/  @P0 BRA `(.L_x_2626) ;  /* 0x00000bd000000947 */ /* 0x000fea0003800000 */
[----:B---3--:R3:W5:Y:S01]  /*d350*/  LD.E.128 R20, [R30.64] ;  /* 0x000000061e147980 */ /* 0x008762000c101d00 */
[C---:B------:R-:W-:Y:S01]  /*d360*/  IADD3 R3, P0, R27.reuse, R0, RZ ;  /* 0x000000001b037210 */ /* 0x040fe20007f1e0ff */
[----:B------:R-:W-:Y:S03]  /*d370*/  BSSY B0, `(.L_x_2627) ;  /* 0x0000031000007945 */ /* 0x000fe60003800000 */
[----:B------:R-:W-:Y:S01]  /*d380*/  LEA.HI.X.SX32 R2, R27, R8, 0x1, P0 ;  /* 0x000000081b027211 */ /* 0x000fe200000f0eff */
[C---:B------:R-:W-:Y:S01]  /*d390*/  IMAD.SHL.U32 R37, R3.reuse, 0x2, RZ ;  /* 0x0000000203257824 */ /* 0x040fe200078e00ff */
[----:B------:R-:W-:Y:S02]  /*d3a0*/  ISETP.GE.AND P0, PT, R24, R7, PT ;  /* 0x000000071800720c */ /* 0x000fe40003f06270 */
[----:B------:R-:W-:Y:S02]  /*d3b0*/  SHF.L.U64.HI R3, R3, 0x1, R2 ;  /* 0x0000000103037819 */ /* 0x000fe40000010202 */
[----:B------:R-:W-:-:S02]  /*d3c0*/  IADD3 R26, P2, R14, R37, RZ ;  /* 0x000000250e1a7210 */ /* 0x000fc40007f5e0ff */
[----:B-----5:R-:W-:-:S03]  /*d3d0*/  IADD3 R36, P1, R12, R37, RZ ;  /* 0x000000250c247210 */ /* 0x020fc60007f3e0ff */
[--C-:B------:R-:W-:Y:S02]  /*d3e0*/  IMAD.X R27, R15, 0x1, R3.reuse, P2 ;  /* 0x000000010f1b7824 */ /* 0x100fe400010e0603 */
[----:B------:R-:W-:Y:S02]  /*d3f0*/  IMAD.X R37, R13, 0x1, R3, P1 ;  /* 0x000000010d257824 */ /* 0x000fe400008e0603 */
[----:B------:R-:W-:Y:S05]  /*d400*/  @P0 BRA `(.L_x_2628) ;  /* 0x0000027000000947 */ /* 0x000fea0003800000 */
[----:B------:R-:W4:Y:S04]  /*d410*/  LD.E.64 R2, [R36.64] ;  /* 0x0000000624027980 */ /* 0x000f28000c101b00 */
[----:B------:R-:W5:Y:S01]  /*d420*/  LD.E.64 R4, [R26.64] ;  /* 0x000000061a047980 */ /* 0x000f62000c101b00 */
[C---:B--2---:R-:W-:Y:S01]  /*d430*/  SHF.L.U32 R32, R21.reuse, 0x10, RZ ;  /* 0x0000001015207819 */ /* 0x044fe200000006ff */
[----:B------:R-:W-:Y:S01]  /*d440*/  IMAD.U32 R38, R22, 0x10000, RZ ;  /* 0x0001000016267824 */ /* 0x000fe200078e00ff */
[----:B------:R-:W-:-:S02]  /*d450*/  LOP3.LUT R10, R21, 0xffff0000, RZ, 0xc0, !PT ;  /* 0xffff0000150a7812 */ /* 0x000fc400078ec0ff */
[C---:B------:R-:W-:Y:S02]  /*d460*/  SHF.L.U32 R21, R20.reuse, 0x10, RZ ;  /* 0x0000001014157819 */ /* 0x040fe400000006ff */
[----:B------:R-:W-:Y:S02]  /*d470*/  LOP3.LUT R40, R20, 0xffff0000, RZ, 0xc0, !PT ;  /* 0xffff000014287812 */ /* 0x000fe400078ec0ff */
[C---:B------:R-:W-:Y:S02]  /*d480*/  LOP3.LUT R39, R23.reuse, 0xffff0000, RZ, 0xc0, !PT ;  /* 0xffff000017277812 */ /* 0x040fe400078ec0ff */
[----:B------:R-:W-:Y:S02]  /*d490*/  LOP3.LUT R42, R22, 0xffff0000, RZ, 0xc0, !PT ;  /* 0xffff0000162a7812 */ /* 0x000fe400078ec0ff */
[----:B------:R-:W-:Y:S02]  /*d4a0*/  SHF.L.U32 R41, R23, 0x10, RZ ;  /* 0x0000001017297819 */ /* 0x000fe400000006ff */
[C---:B----4-:R-:W-:Y:S01]  /*d4b0*/  LOP3.LUT R20, R3.reuse, 0xffff0000, RZ, 0xc0, !PT ;  /* 0xffff000003147812 */ /* 0x050fe200078ec0ff */
[----:B------:R-:W-:Y:S01]  /*d4c0*/  IMAD.U32 R3, R3, 0x10000, RZ ;  /* 0x0001000003037824 */ /* 0x000fe200078e00ff */
[----:B------:R-:W-:-:S02]  /*d4d0*/  LOP3.LUT R33, R2, 0xffff0000, RZ, 0xc0, !PT ;  /* 0xffff000002217812 */ /* 0x000fc400078ec0ff */
[----:B-----5:R-:W-:Y:S01]  /*d4e0*/  LOP3.LUT R34, R5, 0xffff0000, RZ, 0xc0, !PT ;  /* 0xffff000005227812 */ /* 0x020fe200078ec0ff */
[C---:B------:R-:W-:Y:S01]  /*d4f0*/  FMUL.FTZ R22, R39.reuse, R20 ;  /* 0x0000001427167220 */ /* 0x040fe20000410000 */
[----:B------:R-:W-:Y:S01]  /*d500*/  LOP3.LUT R35, R4, 0xffff0000, RZ, 0xc0, !PT ;  /* 0xffff000004237812 */ /* 0x000fe200078ec0ff */
[----:B------:R-:W-:Y:S01]  /*d510*/  FMUL.FTZ R23, R10, R33 ;  /* 0x000000210a177220 */ /* 0x000fe20000410000 */
[----:B------:R-:W-:Y:S01]  /*d520*/  SHF.L.U32 R2, R2, 0x10, RZ ;  /* 0x0000001002027819 */ /* 0x000fe200000006ff */
[----:B------:R-:W-:Y:S01]  /*d530*/  FMUL.FTZ R39, R39, R34 ;  /* 0x0000002227277220 */ /* 0x000fe20000410000 */
[----:B------:R-:W-:Y:S01]  /*d540*/  SHF.L.U32 R4, R4, 0x10, RZ ;  /* 0x0000001004047819 */ /* 0x000fe200000006ff */
[-C--:B------:R-:W-:Y:S01]  /*d550*/  FMUL.FTZ R10, R10, R35.reuse ;  /* 0x000000230a0a7220 */ /* 0x080fe20000410000 */
[----:B------:R-:W-:Y:S01]  /*d560*/  SHF.L.U32 R5, R5, 0x10, RZ ;  /* 0x0000001005057819 */ /* 0x000fe200000006ff */
[----:B------:R-:W-:Y:S02]  /*d570*/  FFMA.FTZ R39, R41, R20, R39 ;  /* 0x0000001429277223 */ /* 0x000fe40000010027 */
[----:B------:R-:W-:-:S02]  /*d580*/  FFMA.FTZ R23, R32, R35, -R23 ;  /* 0x0000002320177223 */ /* 0x000fc40000010817 */
[----:B------:R-:W-:Y:S02]  /*d590*/  FFMA.FTZ R10, R32, R33, R10 ;  /* 0x00000021200a7223 */ /* 0x000fe4000001000a */
[C---:B------:R-:W-:Y:S02]  /*d5a0*/  FMUL.FTZ R20, R40.reuse, R2 ;  /* 0x0000000228147220 */ /* 0x040fe40000410000 */
[-C--:B------:R-:W-:Y:S01]  /*d5b0*/  FMUL.FTZ R40, R40, R4.reuse ;  /* 0x0000000428287220 */ /* 0x080fe20000410000 */
[----:B------:R-:W-:Y:S01]  /*d5c0*/  F2FP.BF16.PACK_AB R10, R10, R23 ;  /* 0x000000170a0a723e */ /* 0x000fe200000010ff */
[C---:B------:R-:W-:Y:S02]  /*d5d0*/  FMUL.FTZ R32, R42.reuse, R3 ;  /* 0x000000032a207220 */ /* 0x040fe40000410000 */
[----:B------:R-:W-:Y:S02]  /*d5e0*/  FMUL.FTZ R42, R42, R5 ;  /* 0x000000052a2a7220 */ /* 0x000fe40000410000 */
[----:B------:R-:W-:-:S02]  /*d5f0*/  FFMA.FTZ R20, R21, R4, -R20 ;  /* 0x0000000415147223 */ /* 0x000fc40000010814 */
[----:B------:R-:W-:Y:S02]  /*d600*/  FFMA.FTZ R22, R41, R34, -R22 ;  /* 0x0000002229167223 */ /* 0x000fe40000010816 */
[----:B------:R-:W-:Y:S02]  /*d610*/  FFMA.FTZ R21, R21, R2, R40 ;  /* 0x0000000215157223 */ /* 0x000fe40000010028 */
[C---:B------:R-:W-:Y:S01]  /*d620*/  FFMA.FTZ R32, R38.reuse, R5, -R32 ;  /* 0x0000000526207223 */ /* 0x040fe20000010820 */
[----:B------:R-:W-:Y:S01]  /*d630*/  F2FP.BF16.PACK_AB R23, R39, R22 ;  /* 0x000000162717723e */ /* 0x000fe200000010ff */
[----:B------:R-:W-:Y:S01]  /*d640*/  FFMA.FTZ R3, R38, R3, R42 ;  /* 0x0000000326037223 */ /* 0x000fe2000001002a */
[----:B------:R-:W-:Y:S02]  /*d650*/  F2FP.BF16.PACK_AB R20, R21, R20 ;  /* 0x000000141514723e */ /* 0x000fe400000010ff */
[----:B------:R-:W-:Y:S02]  /*d660*/  MOV R21, R10 ;  /* 0x0000000a00157202 */ /* 0x000fe40000000f00 */
[----:B------:R-:W-:-:S02]  /*d670*/  F2FP.BF16.PACK_AB R22, R3, R32 ;  /* 0x000000200316723e */ /* 0x000fc400000010ff */
.L_x_2628:
[----:B------:R-:W-:Y:S05]  /*d680*/  BSYNC B0 ;  /* 0x0000000000007941 */ /* 0x000fea0003800000 */
.L_x_2627:
[----:B------:R4:W-:Y:S04]  /*d690*/  STS.128 [R241+0x800], R20 ;  /* 0x00080014f1007388 */ /* 0x0009e80000000c00 */
[----:B--2---:R4:W5:Y:S01]  /*d6a0*/  LD.E.128 R32, [R30.64+0x80] ;  /* 0x000080061e207980 */ /* 0x004962000c101d00 */
[----:B------:R-:W-:Y:S01]  /*d6b0*/  IADD3 R2, R24, 0x40, RZ ;  /* 0x0000004018027810 */ /* 0x000fe20007ffe0ff */
[----:B------:R-:W-:Y:S03]  /*d6c0*/  BSSY B0, `(.L_x_2629) ;  /* 0x0000029000007945 */ /* 0x000fe60003800000 */
[----:B------:R-:W-:-:S13]  /*d6d0*/  ISETP.GE.AND P0, PT, R2, R7, PT ;  /* 0x000000070200720c */ /* 0x000fda0003f06270 */
[----:B------:R-:W-:Y:S05]  /*d6e0*/  @P0 BRA `(.L_x_2630) ;  /* 0x0000026000000947 */ /* 0x000fea0003800000 */
[----:B------:R-:W2:Y:S04]  /*d6f0*/  LD.E.64 R2, [R36.64+0x40] ;  /* 0x0000400624027980 */ /* 0x000ea8000c101b00 */
[----:B---3--:R-:W3:Y:S01]  /*d700*/  LD.E.64 R4, [R26.64+0x40] ;  /* 0x000040061a047980 */ /* 0x008ee2000c101b00 */
[C---:B----45:R-:W-:Y:S01]  /*d710*/  SHF.L.U32 R20, R33.reuse, 0x10, RZ ;  /* 0x0000001021147819 */ /* 0x070fe200000006ff */
[----:B------:R-:W-:Y:S01]  /*d720*/  IMAD.U32 R38, R34, 0x10000, RZ ;  /* 0x0001000022267824 */ /* 0x000fe200078e00ff */
        /* <DEDUP_REMOVED lines=32> */
[----:B------:R-:W-:-:S04]  /*d930*/  F2FP.BF16.PACK_AB R32, R21, R20 ;  /* 0x000000141520723e */ /* 0x000fc800000010ff */
[----:B------:R-:W-:Y:S02]  /*d940*/  F2FP.BF16.PACK_AB R34, R3, R22 ;  /* 0x000000160322723e */ /* 0x000fe400000010ff */
.L_x_2630:
[----:B------:R-:W-:Y:S05]  /*d950*/  BSYNC B0 ;  /* 0x0000000000007941 */ /* 0x000fea0003800000 */
.L_x_2629:
[----:B-----5:R2:W-:Y:S04]  /*d960*/  STS.128 [R241+0x2800], R32 ;  /* 0x00280020f1007388 */ /* 0x0205e80000000c00 */
[----:B----4-:R2:W5:Y:S01]  /*d970*/  LD.E.128 R20, [R30.64+0x100] ;  /* 0x000100061e147980 */ /* 0x010562000c101d00 */
[----:B------:R-:W-:Y:S01]  /*d980*/  IADD3 R2, R24, 0x80, RZ ;  /* 0x0000008018027810 */ /* 0x000fe20007ffe0ff */
[----:B------:R-:W-:Y:S03]  /*d990*/  BSSY B0, `(.L_x_2631) ;  /* 0x000002a000007945 */ /* 0x000fe60003800000 */
[----:B------:R-:W-:-:S13]  /*d9a0*/  ISETP.GE.AND P0, PT, R2, R7, PT ;  /* 0x000000070200720c */ /* 0x000fda0003f06270 */
[----:B------:R-:W-:Y:S05]  /*d9b0*/  @P0 BRA `(.L_x_2632) ;  /* 0x0000027000000947 */ /* 0x000fea0003800000 */
[----:B------:R-:W4:Y:S04]  /*d9c0*/  LD.E.64 R2, [R36.64+0x80] ;  /* 0x0000800624027980 */ /* 0x000f28000c101b00 */
        /* <DEDUP_REMOVED lines=9> */
[C---:B----4-:R-:W-:Y:S01]  /*da60*/  LOP3.LUT R20, R3.reuse, 0xffff0000, RZ, 0xc0, !PT ;  /* 0xffff000003147812 */ /* 0x050fe200078ec0ff */
        /* <DEDUP_REMOVED lines=28> */
.L_x_2632:
[----:B------:R-:W-:Y:S05]  /*dc30*/  BSYNC B0 ;  /* 0x0000000000007941 */ /* 0x000fea0003800000 */
.L_x_2631:
[----:B-----5:R4:W-:Y:S04]  /*dc40*/  STS.128 [R241+0x4800], R20 ;  /* 0x00480014f1007388 */ /* 0x0209e80000000c00 */
        /* <DEDUP_REMOVED lines=24> */
[----:B------:R-:W-:Y:S01]  /*ddd0*/  IMAD.U32 R4, R4, 0x10000, RZ ;  /* 0x0001000004047824 */ /* 0x000fe200078e00ff */
[----:B------:R-:W-:Y:S01]  /*dde0*/  SHF.L.U32 R5, R5, 0x10, RZ ;  /* 0x0000001005057819 */ /* 0x000fe200000006ff */
[----:B------:R-:W-:-:S02]  /*ddf0*/  FFMA.FTZ R23, R20, R33, -R23 ;  /* 0x0000002114177223 */ /* 0x000fc40000010817 */
[----:B------:R-:W-:Y:S02]  /*de00*/  FFMA.FTZ R10, R20, R31, R10 ;  /* 0x0000001f140a7223 */ /* 0x000fe4000001000a */
[-C--:B------:R-:W-:Y:S02]  /*de10*/  FMUL.FTZ R35, R35, R26.reuse ;  /* 0x0000001a23237220 */ /* 0x080fe40000410000 */
[----:B------:R-:W-:Y:S01]  /*de20*/  FFMA.FTZ R27, R39, R26, -R27 ;  /* 0x0000001a271b7223 */ /* 0x000fe2000001081b */
[----:B------:R-:W-:Y:S01]  /*de30*/  F2FP.BF16.PACK_AB R33, R10, R23 ;  /* 0x000000170a21723e */ /* 0x000fe200000010ff */
[----:B------:R-:W-:Y:S02]  /*de40*/  FMUL.FTZ R20, R32, R2 ;  /* 0x0000000220147220 */ /* 0x000fe40000410000 */
[----:B------:R-:W-:Y:S02]  /*de50*/  FMUL.FTZ R26, R34, R3 ;  /* 0x00000003221a7220 */ /* 0x000fe40000410000 */
[----:B------:R-:W-:-:S02]  /*de60*/  FMUL.FTZ R32, R32, R4 ;  /* 0x0000000420207220 */ /* 0x000fc40000410000 */
[-C--:B------:R-:W-:Y:S02]  /*de70*/  FMUL.FTZ R34, R34, R5.reuse ;  /* 0x0000000522227220 */ /* 0x080fe40000410000 */
[----:B------:R-:W-:Y:S02]  /*de80*/  FFMA.FTZ R20, R21, R4, -R20 ;  /* 0x0000000415147223 */ /* 0x000fe40000010814 */
[----:B------:R-:W-:Y:S02]  /*de90*/  FFMA.FTZ R22, R39, R22, R35 ;  /* 0x0000001627167223 */ /* 0x000fe40000010023 */
[----:B------:R-:W-:Y:S02]  /*dea0*/  FFMA.FTZ R21, R21, R2, R32 ;  /* 0x0000000215157223 */ /* 0x000fe40000010020 */
[----:B------:R-:W-:Y:S01]  /*deb0*/  FFMA.FTZ R26, R30, R5, -R26 ;  /* 0x000000051e1a7223 */ /* 0x000fe2000001081a */
[----:B------:R-:W-:Y:S01]  /*dec0*/  F2FP.BF16.PACK_AB R35, R22, R27 ;  /* 0x0000001b1623723e */ /* 0x000fe200000010ff */
[----:B------:R-:W-:Y:S01]  /*ded0*/  FFMA.FTZ R3, R30, R3, R34 ;  /* 0x000000031e037223 */ /* 0x000fe20000010022 */
[----:B------:R-:W-:-:S04]  /*dee0*/  F2FP.BF16.PACK_AB R32, R21, R20 ;  /* 0x000000141520723e */ /* 0x000fc800000010ff */
[----:B------:R-:W-:Y:S02]  /*def0*/  F2FP.BF16.PACK_AB R34, R3, R26 ;  /* 0x0000001a0322723e */ /* 0x000fe400000010ff */
.L_x_2634:
[----:B------:R-:W-:Y:S05]  /*df00*/  BSYNC B0 ;  /* 0x0000000000007941 */ /* 0x000fea0003800000 */
.L_x_2633:
[----:B-----5:R2:W-:Y:S02]  /*df10*/  STS.128 [R241+0x6800], R32 ;  /* 0x00680020f1007388 */ /* 0x0205e40000000c00 */
.L_x_2626:
[----:B------:R-:W-:Y:S05]  /*df20*/  BSYNC B1 ;  /* 0x0000000000017941 */ /* 0x000fea0003800000 */
.L_x_2625:
[----:B------:R-:W-:Y:S01]  /*df30*/  IADD3 R10, R146, 0x20, RZ ;  /* 0x00000020920a7810 */ /* 0x000fe20007ffe0ff */
[----:B------:R-:W-:Y:S03]  /*df40*/  BSSY B1, `(.L_x_2635) ;  /* 0x00000c0000017945 */ /* 0x000fe60003800000 */
[----:B------:R-:W-:-:S04]  /*df50*/  ISETP.GE.AND P0, PT, R10, R11, PT ;  /* 0x0000000b0a00720c */ /* 0x000fc80003f06270 */
[----:B------:R-:W-:-:S13]  /*df60*/  ISETP.LT.OR P0, PT, R55, -0x107, P0 ;  /* 0xfffffef93700780c */ /* 0x000fda0000701670 */
[----:B------:R-:W-:Y:S05]  /*df70*/  @P0 BRA `(.L_x_2636) ;  /* 0x00000bc000000947 */ /* 0x000fea0003800000 */
[----:B---34-:R3:W5:Y:S01]  /*df80*/  LD.E.128 R20, [R18.64] ;  /* 0x0000000612147980 */ /* 0x018762000c101d00 */
[----:B------:R-:W-:Y:S01]  /*df90*/  IMAD.SHL.U32 R3, R9, 0x20, RZ ;  /* 0x0000002009037824 */ /* 0x000fe200078e00ff */
[----:B------:R-:W-:Y:S04]  /*dfa0*/  BSSY B0, `(.L_x_2637) ;  /* 0x0000031000007945 */ /* 0x000fe80003800000 */
[----:B------:R-:W-:-:S04]  /*dfb0*/  IADD3 R2, P0, R3, R0, RZ ;  /* 0x0000000003027210 */ /* 0x000fc80007f1e0ff */
[----:B------:R-:W-:Y:S01]  /*dfc0*/  LEA.HI.X.SX32 R3, R3, R8, 0x1, P0 ;  /* 0x0000000803037211 */ /* 0x000fe200000f0eff */
[----:B------:R-:W-:Y:S01]  /*dfd0*/  IMAD.SHL.U32 R31, R2, 0x2, RZ ;  /* 0x00000002021f7824 */ /* 0x000fe200078e00ff */
[----:B------:R-:W-:Y:S02]  /*dfe0*/  ISETP.GE.AND P0, PT, R24, R7, PT ;  /* 0x000000071800720c */ /* 0x000fe40003f06270 */
[----:B------:R-:W-:Y:S02]  /*dff0*/  SHF.L.U64.HI R3, R2, 0x1, R3 ;  /* 0x0000000102037819 */ /* 0x000fe40000010203 */
[-C--:B------:R-:W-:Y:S02]  /*e000*/  IADD3 R26, P2, R14, R31.reuse, RZ ;  /* 0x0000001f0e1a7210 */ /* 0x080fe40007f5e0ff */
[----:B-----5:R-:W-:-:S03]  /*e010*/  IADD3 R30, P1, R12, R31, RZ ;  /* 0x0000001f0c1e7210 */ /* 0x020fc60007f3e0ff */
[--C-:B------:R-:W-:Y:S02]  /*e020*/  IMAD.X R27, R15, 0x1, R3.reuse, P2 ;  /* 0x000000010f1b7824 */ /* 0x100fe400010e0603 */
[----:B------:R-:W-:Y:S02]  /*e030*/  IMAD.X R31, R13, 0x1, R3, P1 ;  /* 0x000000010d1f7824 */ /* 0x000fe400008e0603 */
[----:B------:R-:W-:Y:S05]  /*e040*/  @P0 BRA `(.L_x_2638) ;  /* 0x0000026000000947 */ /* 0x000fea0003800000 */
[----:B---3--:R-:W3:Y:S04]  /*e050*/  LD.E.64 R2, [R30.64] ;  /* 0x000000061e027980 */ /* 0x008ee8000c101b00 */
[----:B------:R-:W4:Y:S01]  /*e060*/  LD.E.64 R4, [R26.64] ;  /* 0x000000061a047980 */ /* 0x000f22000c101b00 */
[C---:B--2---:R-:W-:Y:S01]  /*e070*/  SHF.L.U32 R32, R21.reuse, 0x10, RZ ;  /* 0x0000001015207819 */ /* 0x044fe200000006ff */
[----:B------:R-:W-:Y:S01]  /*e080*/  IMAD.U32 R39, R22, 0x10000, RZ ;  /* 0x0001000016277824 */ /* 0x000fe200078e00ff */
[----:B------:R-:W-:-:S02]  /*e090*/  LOP3.LUT R21, R21, 0xffff0000, RZ, 0xc0, !PT ;  /* 0xffff000015157812 */ /* 0x000fc400078ec0ff */
[C---:B------:R-:W-:Y:S02]  /*e0a0*/  SHF.L.U32 R38, R23.reuse, 0x10, RZ ;  /* 0x0000001017267819 */ /* 0x040fe400000006ff */
[----:B------:R-:W-:Y:S02]  /*e0b0*/  LOP3.LUT R37, R23, 0xffff0000, RZ, 0xc0, !PT ;  /* 0xffff000017257812 */ /* 0x000fe400078ec0ff */
[C---:B------:R-:W-:Y:S02]  /*e0c0*/  SHF.L.U32 R33, R20.reuse, 0x10, RZ ;  /* 0x0000001014217819 */ /* 0x040fe400000006ff */
[----:B------:R-:W-:Y:S02]  /*e0d0*/  LOP3.LUT R40, R20, 0xffff0000, RZ, 0xc0, !PT ;  /* 0xffff000014287812 */ /* 0x000fe400078ec0ff */
[----:B------:R-:W-:Y:S02]  /*e0e0*/  LOP3.LUT R41, R22, 0xffff0000, RZ, 0xc0, !PT ;  /* 0xffff000016297812 */ /* 0x000fe400078ec0ff */
[----:B---3--:R-:W-:-:S02]  /*e0f0*/  LOP3.LUT R34, R2, 0xffff0000, RZ, 0xc0, !PT ;  /* 0xffff000002227812 */ /* 0x008fc400078ec0ff */
[----:B------:R-:W-:Y:S02]  /*e100*/  LOP3.LUT R20, R3, 0xffff0000, RZ, 0xc0, !PT ;  /* 0xffff000003147812 */ /* 0x000fe400078ec0ff */
[C---:B----4-:R-:W-:Y:S01]  /*e110*/  LOP3.LUT R36, R4.reuse, 0xffff0000, RZ, 0xc0, !PT ;  /* 0xffff000004247812 */ /* 0x050fe200078ec0ff */
[----:B------:R-:W-:Y:S01]  /*e120*/  FMUL.FTZ R23, R21, R34 ;  /* 0x0000002215177220 */ /* 0x000fe20000410000 */
[----:B------:R-:W-:Y:S01]  /*e130*/  LOP3.LUT R35, R5, 0xffff0000, RZ, 0xc0, !PT ;  /* 0xffff000005237812 */ /* 0x000fe200078ec0ff */
[----:B------:R-:W-:Y:S01]  /*e140*/  IMAD.U32 R4, R4, 0x10000, RZ ;  /* 0x0001000004047824 */ /* 0x000fe200078e00ff */
[----:B------:R-:W-:Y:S01]  /*e150*/  SHF.L.U32 R2, R2, 0x10, RZ ;  /* 0x0000001002027819 */ /* 0x000fe200000006ff */
[-C--:B------:R-:W-:Y:S02]  /*e160*/  FMUL.FTZ R21, R21, R36.reuse ;  /* 0x0000002415157220 */ /* 0x080fe40000410000 */
[C---:B------:R-:W-:Y:S01]  /*e170*/  FFMA.FTZ R23, R32.reuse, R36, -R23 ;  /* 0x0000002420177223 */ /* 0x040fe20000010817 */
[----:B------:R-:W-:Y:S01]  /*e180*/  SHF.L.U32 R36, R5, 0x10, RZ ;  /* 0x0000001005247819 */ /* 0x000fe200000006ff */
[----:B------:R-:W-:Y:S01]  /*e190*/  FFMA.FTZ R32, R32, R34, R21 ;  /* 0x0000002220207223 */ /* 0x000fe20000010015 */
[----:B------:R-:W-:Y:S01]  /*e1a0*/  SHF.L.U32 R34, R3, 0x10, RZ ;  /* 0x0000001003227819 */ /* 0x000fe200000006ff */
[----:B------:R-:W-:-:S02]  /*e1b0*/  FMUL.FTZ R22, R37, R20 ;  /* 0x0000001425167220 */ /* 0x000fc40000410000 */
[----:B------:R-:W-:Y:S01]  /*e1c0*/  FMUL.FTZ R37, R37, R35 ;  /* 0x0000002325257220 */ /* 0x000fe20000410000 */
[----:B------:R-:W-:Y:S01]  /*e1d0*/  F2FP.BF16.PACK_AB R21, R32, R23 ;  /* 0x000000172015723e */ /* 0x000fe200000010ff */
[C---:B------:R-:W-:Y:S02]  /*e1e0*/  FMUL.FTZ R3, R40.reuse, R2 ;  /* 0x0000000228037220 */ /* 0x040fe40000410000 */
[C---:B------:R-:W-:Y:S02]  /*e1f0*/  FMUL.FTZ R5, R41.reuse, R34 ;  /* 0x0000002229057220 */ /* 0x040fe40000410000 */
[----:B------:R-:W-:Y:S02]  /*e200*/  FMUL.FTZ R40, R40, R4 ;  /* 0x0000000428287220 */ /* 0x000fe40000410000 */
[----:B------:R-:W-:Y:S02]  /*e210*/  FMUL.FTZ R41, R41, R36 ;  /* 0x0000002429297220 */ /* 0x000fe40000410000 */
[----:B------:R-:W-:-:S02]  /*e220*/  FFMA.FTZ R22, R38, R35, -R22 ;  /* 0x0000002326167223 */ /* 0x000fc40000010816 */
[----:B------:R-:W-:Y:S02]  /*e230*/  FFMA.FTZ R37, R38, R20, R37 ;  /* 0x0000001426257223 */ /* 0x000fe40000010025 */
[C---:B------:R-:W-:Y:S02]  /*e240*/  FFMA.FTZ R3, R33.reuse, R4, -R3 ;  /* 0x0000000421037223 */ /* 0x040fe40000010803 */
[----:B------:R-:W-:Y:S01]  /*e250*/  FFMA.FTZ R40, R33, R2, R40 ;  /* 0x0000000221287223 */ /* 0x000fe20000010028 */
[----:B------:R-:W-:Y:S01]  /*e260*/  F2FP.BF16.PACK_AB R23, R37, R22 ;  /* 0x000000162517723e */ /* 0x000fe200000010ff */
[C---:B------:R-:W-:Y:S02]  /*e270*/  FFMA.FTZ R5, R39.reuse, R36, -R5 ;  /* 0x0000002427057223 */ /* 0x040fe40000010805 */
[----:B------:R-:W-:Y:S01]  /*e280*/  FFMA.FTZ R34, R39, R34, R41 ;  /* 0x0000002227227223 */ /* 0x000fe20000010029 */
[----:B------:R-:W-:-:S04]  /*e290*/  F2FP.BF16.PACK_AB R20, R40, R3 ;  /* 0x000000032814723e */ /* 0x000fc800000010ff */
[----:B------:R-:W-:Y:S02]  /*e2a0*/  F2FP.BF16.PACK_AB R22, R34, R5 ;  /* 0x000000052216723e */ /* 0x000fe400000010ff */
.L_x_2638:
[----:B---3--:R-:W-:Y:S05]  /*e2b0*/  BSYNC B0 ;  /* 0x0000000000007941 */ /* 0x008fea0003800000 */
.L_x_2637:
[----:B------:R3:W-:Y:S04]  /*e2c0*/  STS.128 [R241+0x1000], R20 ;  /* 0x00100014f1007388 */ /* 0x0007e80000000c00 */
[----:B--2---:R3:W5:Y:S01]  /*e2d0*/  LD.E.128 R32, [R18.64+0x80] ;  /* 0x0000800612207980 */ /* 0x004762000c101d00 */
[----:B------:R-:W-:Y:S01]  /*e2e0*/  IADD3 R2, R24, 0x40, RZ ;  /* 0x0000004018027810 */ /* 0x000fe20007ffe0ff */
[----:B------:R-:W-:Y:S03]  /*e2f0*/  BSSY B0, `(.L_x_2639) ;  /* 0x0000029000007945 */ /* 0x000fe60003800000 */
[----:B------:R-:W-:-:S13]  /*e300*/  ISETP.GE.AND P0, PT, R2, R7, PT ;  /* 0x000000070200720c */ /* 0x000fda0003f06270 */
[----:B------:R-:W-:Y:S05]  /*e310*/  @P0 BRA `(.L_x_2640) ;  /* 0x0000026000000947 */ /* 0x000fea0003800000 */
[----:B------:R-:W2:Y:S04]  /*e320*/  LD.E.64 R2, [R30.64+0x40] ;  /* 0x000040061e027980 */ /* 0x000ea8000c101b00 */
[----:B------:R-:W4:Y:S01]  /*e330*/  LD.E.64 R4, [R26.64+0x40] ;  /* 0x000040061a047980 */ /* 0x000f22000c101b00 */
[C---:B---3-5:R-:W-:Y:S01]  /*e340*/  SHF.L.U32 R21, R33.reuse, 0x10, RZ ;  /* 0x0000001021157819 */ /* 0x068fe200000006ff */
[----:B------:R-:W-:Y:S01]  /*e350*/  IMAD.U32 R39, R34, 0x10000, RZ ;  /* 0x0001000022277824 */ /* 0x000fe200078e00ff */
[----:B------:R-:W-:Y:S02]  /*e360*/  LOP3.LUT R20, R33, 0xffff0000, RZ, 0xc0, !PT ;  /* 0xffff000021147812 */ /* 0x000fe400078ec0ff */
[----:B------:R-:W-:Y:S02]  /*e370*/  LOP3.LUT R36, R35, 0xffff0000, RZ, 0xc0, !PT ;  /* 0xffff000023247812 */ /* 0x000fe400078ec0ff */
[----:B------:R-:W-:-:S02]  /*e380*/  SHF.L.U32 R22, R32, 0x10, RZ ;  /* 0x0000001020167819 */ /* 0x000fc400000006ff */
[----:B------:R-:W-:Y:S02]  /*e390*/  LOP3.LUT R40, R32, 0xffff0000, RZ, 0xc0, !PT ;  /* 0xffff000020287812 */ /* 0x000fe400078ec0ff */
[----:B------:R-:W-:Y:S02]  /*e3a0*/  SHF.L.U32 R38, R35, 0x10, RZ ;  /* 0x0000001023267819 */ /* 0x000fe400000006ff */
[----:B------:R-:W-:Y:S02]  /*e3b0*/  LOP3.LUT R41, R34, 0xffff0000, RZ, 0xc0, !PT ;  /* 0xffff000022297812 */ /* 0x000fe400078ec0ff */
[----:B--2---:R-:W-:Y:S02]  /*e3c0*/  LOP3.LUT R33, R2, 0xffff0000, RZ, 0xc0, !PT ;  /* 0xffff000002217812 */ /* 0x004fe400078ec0ff */
[----:B------:R-:W-:Y:S02]  /*e3d0*/  LOP3.LUT R23, R3, 0xffff0000, RZ, 0xc0, !PT ;  /* 0xffff000003177812 */ /* 0x000fe400078ec0ff */
[----:B----4-:R-:W-:Y:S01]  /*e3e0*/  LOP3.LUT R37, R4, 0xffff0000, RZ, 0xc0, !PT ;  /* 0xffff000004257812 */ /* 0x010fe200078ec0ff */
[----:B------:R-:W-:Y:S01]  /*e3f0*/  FMUL.FTZ R32, R20, R33 ;  /* 0x0000002114207220 */ /* 0x000fe20000410000 */
[----:B------:R-:W-:Y:S01]  /*e400*/  LOP3.LUT R35, R5, 0xffff0000, RZ, 0xc0, !PT ;  /* 0xffff000005237812 */ /* 0x000fe200078ec0ff */
[----:B------:R-:W-:-:S02]  /*e410*/  FMUL.FTZ R34, R36, R23 ;  /* 0x0000001724227220 */ /* 0x000fc40000410000 */
[-C--:B------:R-:W-:Y:S02]  /*e420*/  FMUL.FTZ R20, R20, R37.reuse ;  /* 0x0000002514147220 */ /* 0x080fe40000410000 */
[C---:B------:R-:W-:Y:S02]  /*e430*/  FFMA.FTZ R32, R21.reuse, R37, -R32 ;  /* 0x0000002515207223 */ /* 0x040fe40000010820 */
[----:B------:R-:W-:Y:S01]  /*e440*/  FFMA.FTZ R21, R21, R33, R20 ;  /* 0x0000002115157223 */ /* 0x000fe20000010014 */
[----:B------:R-:W-:Y:S01]  /*e450*/  SHF.L.U32 R33, R2, 0x10, RZ ;  /* 0x0000001002217819 */ /* 0x000fe200000006ff */
[-C--:B------:R-:W-:Y:S01]  /*e460*/  FMUL.FTZ R36, R36, R35.reuse ;  /* 0x0000002324247220 */ /* 0x080fe20000410000 */
[----:B------:R-:W-:Y:S01]  /*e470*/  SHF.L.U32 R2, R3, 0x10, RZ ;  /* 0x0000001003027819 */ /* 0x000fe200000006ff */
[----:B------:R-:W-:Y:S02]  /*e480*/  FFMA.FTZ R34, R38, R35, -R34 ;  /* 0x0000002326227223 */ /* 0x000fe40000010822 */
[----:B------:R-:W-:Y:S01]  /*e490*/  IMAD.U32 R35, R4, 0x10000, RZ ;  /* 0x0001000004237824 */ /* 0x000fe200078e00ff */
[----:B------:R-:W-:Y:S01]  /*e4a0*/  SHF.L.U32 R4, R5, 0x10, RZ ;  /* 0x0000001005047819 */ /* 0x000fe200000006ff */
[----:B------:R-:W-:-:S02]  /*e4b0*/  FMUL.FTZ R3, R40, R33 ;  /* 0x0000002128037220 */ /* 0x000fc40000410000 */
[C---:B------:R-:W-:Y:S02]  /*e4c0*/  FMUL.FTZ R5, R41.reuse, R2 ;  /* 0x0000000229057220 */ /* 0x040fe40000410000 */
[----:B------:R-:W-:Y:S02]  /*e4d0*/  FMUL.FTZ R40, R40, R35 ;  /* 0x0000002328287220 */ /* 0x000fe40000410000 */
[----:B------:R-:W-:Y:S02]  /*e4e0*/  FMUL.FTZ R41, R41, R4 ;  /* 0x0000000429297220 */ /* 0x000fe40000410000 */
[----:B------:R-:W-:Y:S02]  /*e4f0*/  FFMA.FTZ R23, R38, R23, R36 ;  /* 0x0000001726177223 */ /* 0x000fe40000010024 */
[C---:B------:R-:W-:Y:S02]  /*e500*/  FFMA.FTZ R3, R22.reuse, R35, -R3 ;  /* 0x0000002316037223 */ /* 0x040fe40000010803 */
[----:B------:R-:W-:Y:S01]  /*e510*/  FFMA.FTZ R40, R22, R33, R40 ;  /* 0x0000002116287223 */ /* 0x000fe20000010028 */
[----:B------:R-:W-:Y:S01]  /*e520*/  F2FP.BF16.PACK_AB R33, R21, R32 ;  /* 0x000000201521723e */ /* 0x000fe200000010ff */
[----:B------:R-:W-:Y:S01]  /*e530*/  FFMA.FTZ R5, R39, R4, -R5 ;  /* 0x0000000427057223 */ /* 0x000fe20000010805 */
[----:B------:R-:W-:Y:S01]  /*e540*/  F2FP.BF16.PACK_AB R35, R23, R34 ;  /* 0x000000221723723e */ /* 0x000fe200000010ff */
[----:B------:R-:W-:Y:S01]  /*e550*/  FFMA.FTZ R2, R39, R2, R41 ;  /* 0x0000000227027223 */ /* 0x000fe20000010029 */
[----:B------:R-:W-:-:S04]  /*e560*/  F2FP.BF16.PACK_AB R32, R40, R3 ;  /* 0x000000032820723e */ /* 0x000fc800000010ff */
[----:B------:R-:W-:Y:S02]  /*e570*/  F2FP.BF16.PACK_AB R34, R2, R5 ;  /* 0x000000050222723e */ /* 0x000fe400000010ff */
.L_x_2640:
[----:B------:R-:W-:Y:S05]  /*e580*/  BSYNC B0 ;  /* 0x0000000000007941 */ /* 0x000fea0003800000 */
.L_x_2639:
[----:B-----5:R2:W-:Y:S04]  /*e590*/  STS.128 [R241+0x3000], R32 ;  /* 0x00300020f1007388 */ /* 0x0205e80000000c00 */
[----:B---3--:R2:W5:Y:S01]  /*e5a0*/  LD.E.128 R20, [R18.64+0x100] ;  /* 0x0001000612147980 */ /* 0x008562000c101d00 */
[----:B------:R-:W-:Y:S01]  /*e5b0*/  IADD3 R2, R24, 0x80, RZ ;  /* 0x0000008018027810 */ /* 0x000fe20007ffe0ff */
[----:B------:R-:W-:Y:S03]  /*e5c0*/  BSSY B0, `(.L_x_2641) ;  /* 0x0000029000007945 */ /* 0x000fe60003800000 */
[----:B------:R-:W-:-:S13]  /*e5d0*/  ISETP.GE.AND P0, PT, R2, R7, PT ;  /* 0x000000070200720c */ /* 0x000fda0003f06270 */
[----:B------:R-:W-:Y:S05]  /*e5e0*/  @P0 BRA `(.L_x_2642) ;  /* 0x0000026000000947 */ /* 0x000fea0003800000 */
[----:B------:R-:W3:Y:S04]  /*e5f0*/  LD.E.64 R2, [R30.64+0x80] ;  /* 0x000080061e027980 */ /* 0x000ee8000c101b00 */
[----:B------:R-:W4:Y:S01]  /*e600*/  LD.E.64 R4, [R26.64+0x80] ;  /* 0x000080061a047980 */ /* 0x000f22000c101b00 */
[C---:B--2--5:R-:W-:Y:S01]  /*e610*/  SHF.L.U32 R32, R21.reuse, 0x10, RZ ;  /* 0x0000001015207819 */ /* 0x064fe200000006ff */
        /* <DEDUP_REMOVED lines=9> */
[C---:B----4-:R-:W-:Y:S01]  /*e6b0*/  LOP3.LUT R36, R4.reuse, 0xffff0000, RZ, 0xc0, !PT ;  /* 0xffff000004247812 */ /* 0x050fe200078ec0ff */
        /* <DEDUP_REMOVED lines=25> */
.L_x_2642:
[----:B------:R-:W-:Y:S05]  /*e850*/  BSYNC B0 ;  /* 0x0000000000007941 */ /* 0x000fea0003800000 */
.L_x_2641:
        /* <DEDUP_REMOVED lines=8> */
[C---:B---3-5:R-:W-:Y:S02]  /*e8e0*/  SHF.L.U32 R20, R32.reuse, 0x10, RZ ;  /* 0x0000001020147819 */ /* 0x068fe400000006ff */
        /* <DEDUP_REMOVED lines=29> */
[----:B------:R-:W-:Y:S02]  /*eac0*/  FFMA.FTZ R2, R20, R2, R37 ;  /* 0x0000000214027223 */ /* 0x000fe40000010025 */
[C---:B------:R-:W-:Y:S02]  /*ead0*/  FFMA.FTZ R18, R35.reuse, R5, -R18 ;  /* 0x0000000523127223 */ /* 0x040fe40000010812 */
[----:B------:R-:W-:Y:S01]  /*eae0*/  FFMA.FTZ R3, R35, R3, R34 ;  /* 0x0000000323037223 */ /* 0x000fe20000010022 */
[----:B------:R-:W-:-:S02]  /*eaf0*/  F2FP.BF16.PACK_AB R35, R32, R27 ;  /* 0x0000001b2023723e */ /* 0x000fc400000010ff */
[----:B------:R-:W-:Y:S02]  /*eb00*/  F2FP.BF16.PACK_AB R32, R2, R21 ;  /* 0x000000150220723e */ /* 0x000fe400000010ff */
[----:B------:R-:W-:Y:S02]  /*eb10*/  F2FP.BF16.PACK_AB R34, R3, R18 ;  /* 0x000000120322723e */ /* 0x000fe400000010ff */
.L_x_2644:
[----:B------:R-:W-:Y:S05]  /*eb20*/  BSYNC B0 ;  /* 0x0000000000007941 */ /* 0x000fea0003800000 */
.L_x_2643:
[----:B-----5:R2:W-:Y:S02]  /*eb30*/  STS.128 [R241+0x7000], R32 ;  /* 0x00700020f1007388 */ /* 0x0205e40000000c00 */
.L_x_2636:
[----:B------:R-:W-:Y:S05]  /*eb40*/  BSYNC B1 ;  /* 0x0000000000017941 */ /* 0x000fea0003800000 */
.L_x_2635:
[----:B---3--:R-:W-:-:S04]  /*eb50*/  IADD3 R18, R146, 0x30, RZ ;  /* 0x0000003092127810 */ /* 0x008fc80007ffe0ff */
[----:B------:R-:W-:-:S04]  /*eb60*/  ISETP.GE.AND P0, PT, R18, R11, PT ;  /* 0x0000000b1200720c */ /* 0x000fc80003f06270 */
[----:B------:R-:W-:-:S13]  /*eb70*/  ISETP.LT.OR P0, PT, R55, -0x187, P0 ;  /* 0xfffffe793700780c */ /* 0x000fda0000701670 */
[----:B------:R-:W-:Y:S05]  /*eb80*/  @P0 BRA `(.L_x_2645) ;  /* 0x0000680000000947 */ /* 0x000fea0003800000 */
[----:B----4-:R3:W5:Y:S01]  /*eb90*/  LD.E.128 R20, [R16.64] ;  /* 0x0000000610147980 */ /* 0x010762000c101d00 */
[----:B------:R-:W-:Y:S01]  /*eba0*/  IMAD R9, R9, 0x30, RZ ;  /* 0x0000003009097824 */ /* 0x000fe200078e02ff */
        /* <DEDUP_REMOVED lines=13> */
[C---:B------:R-:W-:Y:S02]  /*ec80*/  SHF.L.U32 R11, R21.reuse, 0x10, RZ ;  /* 0x00000010150b7819 */ /* 0x040fe400000006ff */
[----:B------:R-:W-:-:S02]  /*ec90*/  LOP3.LUT R0, R21, 0xffff0000, RZ, 0xc0, !PT ;  /* 0xffff000015007812 */ /* 0x000fc400078ec0ff */
[C---:B------:R-:W-:Y:S02]  /*eca0*/  SHF.L.U32 R12, R20.reuse, 0x10, RZ ;  /* 0x00000010140c7819 */ /* 0x040fe400000006ff */
[----:B------:R-:W-:Y:S02]  /*ecb0*/  LOP3.LUT R31, R20, 0xffff0000, RZ, 0xc0, !PT ;  /* 0xffff0000141f7812 */ /* 0x000fe400078ec0ff */
[C---:B------:R-:W-:Y:S02]  /*ecc0*/  LOP3.LUT R20, R23.reuse, 0xffff0000, RZ, 0xc0, !PT ;  /* 0xffff000017147812 */ /* 0x040fe400078ec0ff */
[C---:B--2---:R-:W-:Y:S02]  /*ecd0*/  LOP3.LUT R32, R22.reuse, 0xffff0000, RZ, 0xc0, !PT ;  /* 0xffff000016207812 */ /* 0x044fe400078ec0ff */
[----:B------:R-:W-:Y:S01]  /*ece0*/  SHF.L.U32 R30, R23, 0x10, RZ ;  /* 0x00000010171e7819 */ /* 0x000fe200000006ff */
[----:B------:R-:W-:Y:S01]  /*ecf0*/  IMAD.U32 R23, R22, 0x10000, RZ ;  /* 0x0001000016177824 */ /* 0x000fe200078e00ff */
[----:B---3--:R-:W-:-:S02]  /*ed00*/  LOP3.LUT R15, R2, 0xffff0000, RZ, 0xc0, !PT ;  /* 0xffff0000020f7812 */ /* 0x008fc400078ec0ff */
[----:B------:R-:W-:Y:S02]  /*ed10*/  LOP3.LUT R13, R3, 0xffff0000, RZ, 0xc0, !PT ;  /* 0xffff0000030d7812 */ /* 0x000fe400078ec0ff */
[----:B----4-:R-:W-:Y:S01]  /*ed20*/  LOP3.LUT R21, R4, 0xffff0000, RZ, 0xc0, !PT ;  /* 0xffff000004157812 */ /* 0x010fe200078ec0ff */
[----:B------:R-:W-:Y:S01]  /*ed30*/  FMUL.FTZ R14, R0, R15 ;  /* 0x0000000f000e7220 */ /* 0x000fe20000410000 */
[----:B------:R-:W-:Y:S01]  /*ed40*/  LOP3.LUT R19, R5, 0xffff0000, RZ, 0xc0, !PT ;  /* 0xffff000005137812 */ /* 0x000fe200078ec0ff */
[----:B------:R-:W-:Y:S01]  /*ed50*/  IMAD.U32 R4, R4, 0x10000, RZ ;  /* 0x0001000004047824 */ /* 0x000fe200078e00ff */
[----:B------:R-:W-:Y:S01]  /*ed60*/  SHF.L.U32 R2, R2, 0x10, RZ ;  /* 0x0000001002027819 */ /* 0x000fe200000006ff */
[-C--:B------:R-:W-:Y:S01]  /*ed70*/  FMUL.FTZ R0, R0, R21.reuse ;  /* 0x0000001500007220 */ /* 0x080fe20000410000 */
[----:B------:R-:W-:Y:S01]  /*ed80*/  SHF.L.U32 R3, R3, 0x10, RZ ;  /* 0x0000001003037819 */ /* 0x000fe200000006ff */
[----:B------:R-:W-:Y:S01]  /*ed90*/  FFMA.FTZ R14, R11, R21, -R14 ;  /* 0x000000150b0e7223 */ /* 0x000fe2000001080e */
[----:B------:R-:W-:Y:S01]  /*eda0*/  SHF.L.U32 R5, R5, 0x10, RZ ;  /* 0x0000001005057819 */ /* 0x000fe200000006ff */
[----:B------:R-:W-:-:S02]  /*edb0*/  FMUL.FTZ R22, R20, R13 ;  /* 0x0000000d14167220 */ /* 0x000fc40000410000 */
[----:B------:R-:W-:Y:S02]  /*edc0*/  FFMA.FTZ R11, R11, R15, R0 ;  /* 0x0000000f0b0b7223 */ /* 0x000fe40000010000 */
[----:B------:R-:W-:Y:S02]  /*edd0*/  FMUL.FTZ R20, R20, R19 ;  /* 0x0000001314147220 */ /* 0x000fe40000410000 */
[----:B------:R-:W-:Y:S01]  /*ede0*/  FMUL.FTZ R15, R31, R2 ;  /* 0x000000021f0f7220 */ /* 0x000fe20000410000 */
[----:B------:R-:W-:Y:S01]  /*edf0*/  F2FP.BF16.PACK_AB R21, R11, R14 ;  /* 0x0000000e0b15723e */ /* 0x000fe200000010ff */
[C---:B------:R-:W-:Y:S02]  /*ee00*/  FMUL.FTZ R0, R32.reuse, R3 ;  /* 0x0000000320007220 */ /* 0x040fe40000410000 */
[----:B------:R-:W-:Y:S02]  /*ee10*/  FMUL.FTZ R31, R31, R4 ;  /* 0x000000041f1f7220 */ /* 0x000fe40000410000 */
[----:B------:R-:W-:-:S02]  /*ee20*/  FMUL.FTZ R32, R32, R5 ;  /* 0x0000000520207220 */ /* 0x000fc40000410000 */
[C---:B------:R-:W-:Y:S02]  /*ee30*/  FFMA.FTZ R22, R30.reuse, R19, -R22 ;  /* 0x000000131e167223 */ /* 0x040fe40000010816 */
[----:B------:R-:W-:Y:S02]  /*ee40*/  FFMA.FTZ R13, R30, R13, R20 ;  /* 0x0000000d1e0d7223 */ /* 0x000fe40000010014 */
[C---:B------:R-:W-:Y:S02]  /*ee50*/  FFMA.FTZ R15, R12.reuse, R4, -R15 ;  /* 0x000000040c0f7223 */ /* 0x040fe4000001080f */
[----:B------:R-:W-:Y:S02]  /*ee60*/  FFMA.FTZ R2, R12, R2, R31 ;  /* 0x000000020c027223 */ /* 0x000fe4000001001f */
[C---:B------:R-:W-:Y:S02]  /*ee70*/  FFMA.FTZ R0, R23.reuse, R5, -R0 ;  /* 0x0000000517007223 */ /* 0x040fe40000010800 */
[----:B------:R-:W-:Y:S01]  /*ee80*/  FFMA.FTZ R3, R23, R3, R32 ;  /* 0x0000000317037223 */ /* 0x000fe20000010020 */
[----:B------:R-:W-:-:S02]  /*ee90*/  F2FP.BF16.PACK_AB R23, R13, R22 ;  /* 0x000000160d17723e */ /* 0x000fc400000010ff */
[----:B------:R-:W-:Y:S02]  /*eea0*/  F2FP.BF16.PACK_AB R20, R2, R15 ;  /* 0x0000000f0214723e */ /* 0x000fe400000010ff */
[----:B------:R-:W-:Y:S02]  /*eeb0*/  F2FP.BF16.PACK_AB R22, R3, R0 ;  /* 0x000000000316723e */ /* 0x000fe400000010ff */
.L_x_2647:
[----:B---3--:R-:W-:Y:S05]  /*eec0*/  BSYNC B0 ;  /* 0x0000000000007941 */ /* 0x008fea0003800000 */
.L_x_2646:
        /* <DEDUP_REMOVED lines=8> */
[----:B-----5:R-:W-:Y:S01]  /*ef50*/  LOP3.LUT R0, R33, 0xffff0000, RZ, 0xc0, !PT ;  /* 0xffff000021007812 */ /* 0x020fe200078ec0ff */
[----:B---3--:R-:W-:Y:S01]  /*ef60*/  IMAD.U32 R23, R34, 0x10000, RZ ;  /* 0x0001000022177824 */ /* 0x008fe200078e00ff */
        /* <DEDUP_REMOVED lines=34> */
.L_x_2649:
[----:B------:R-:W-:Y:S05]  /*f190*/  BSYNC B0 ;  /* 0x0000000000007941 */ /* 0x000fea0003800000 */
.L_x_2648:
[----:B-----5:R2:W-:Y:S04]  /*f1a0*/  STS.128 [R241+0x3800], R32 ;  /* 0x00380020f1007388 */ /* 0x0205e80000000c00 */
[----:B------:R2:W5:Y:S01]  /*f1b0*/  LD.E.128 R12, [R16.64+0x100] ;  /* 0x00010006100c7980 */ /* 0x000562000c101d00 */
[----:B------:R-:W-:Y:S01]  /*f1c0*/  IADD3 R0, R24, 0x80, RZ ;  /* 0x0000008018007810 */ /* 0x000fe20007ffe0ff */
[----:B------:R-:W-:Y:S03]  /*f1d0*/  BSSY B0, `(.L_x_2650) ;  /* 0x0000029000007945 */ /* 0x000fe60003800000 */
[----:B------:R-:W-:-:S13]  /*f1e0*/  ISETP.GE.AND P0, PT, R0, R7, PT ;  /* 0x000000070000720c */ /* 0x000fda0003f06270 */
[----:B------:R-:W-:Y:S05]  /*f1f0*/  @P0 BRA `(.L_x_2651) ;  /* 0x0000026000000947 */ /* 0x000fea0003800000 */
[----:B------:R-:W4:Y:S04]  /*f200*/  LD.E.64 R2, [R26.64+0x80] ;  /* 0x000080061a027980 */ /* 0x000f28000c101b00 */
[----:B--2---:R-:W2:Y:S01]  /*f210*/  LD.E.64 R4, [R8.64+0x80] ;  /* 0x0000800608047980 */ /* 0x004ea2000c101b00 */
[C---:B-----5:R-:W-:Y:S01]  /*f220*/  LOP3.LUT R0, R13.reuse, 0xffff0000, RZ, 0xc0, !PT ;  /* 0xffff00000d007812 */ /* 0x060fe200078ec0ff */
[----:B------:R-:W-:Y:S01]  /*f230*/  IMAD.U32 R30, R14, 0x10000, RZ ;  /* 0x000100000e1e7824 */ /* 0x000fe200078e00ff */
[----:B------:R-:W-:Y:S02]  /*f240*/  SHF.L.U32 R11, R13, 0x10, RZ ;  /* 0x000000100d0b7819 */ /* 0x000fe400000006ff */
[C---:B------:R-:W-:Y:S02]  /*f250*/  SHF.L.U32 R13, R12.reuse, 0x10, RZ ;  /* 0x000000100c0d7819 */ /* 0x040fe400000006ff */
[----:B------:R-:W-:-:S02]  /*f260*/  LOP3.LUT R31, R12, 0xffff0000, RZ, 0xc0, !PT ;  /* 0xffff00000c1f7812 */ /* 0x000fc400078ec0ff */
[C---:B---3--:R-:W-:Y:S02]  /*f270*/  SHF.L.U32 R23, R15.reuse, 0x10, RZ ;  /* 0x000000100f177819 */ /* 0x048fe400000006ff */
[----:B------:R-:W-:Y:S02]  /*f280*/  LOP3.LUT R22, R15, 0xffff0000, RZ, 0xc0, !PT ;  /* 0xffff00000f167812 */ /* 0x000fe400078ec0ff */
[----:B------:R-:W-:Y:S02]  /*f290*/  LOP3.LUT R32, R14, 0xffff0000, RZ, 0xc0, !PT ;  /* 0xffff00000e207812 */ /* 0x000fe400078ec0ff */
[----:B----4-:R-:W-:Y:S02]  /*f2a0*/  LOP3.LUT R19, R2, 0xffff0000, RZ, 0xc0, !PT ;  /* 0xffff000002137812 */ /* 0x010fe400078ec0ff */
[----:B------:R-:W-:Y:S02]  /*f2b0*/  LOP3.LUT R15, R3, 0xffff0000, RZ, 0xc0, !PT ;  /* 0xffff0000030f7812 */ /* 0x000fe400078ec0ff */
[----:B--2---:R-:W-:Y:S01]  /*f2c0*/  LOP3.LUT R21, R4, 0xffff0000, RZ, 0xc0, !PT ;  /* 0xffff000004157812 */ /* 0x004fe200078ec0ff */
        /* <DEDUP_REMOVED lines=11> */
[C---:B------:R-:W-:Y:S02]  /*f380*/  FMUL.FTZ R0, R31.reuse, R2 ;  /* 0x000000021f007220 */ /* 0x040fe40000410000 */
[C---:B------:R-:W-:Y:S02]  /*f390*/  FMUL.FTZ R19, R32.reuse, R3 ;  /* 0x0000000320137220 */ /* 0x040fe40000410000 */
        /* <DEDUP_REMOVED lines=8> */
[----:B------:R-:W-:Y:S01]  /*f420*/  F2FP.BF16.PACK_AB R15, R15, R14 ;  /* 0x0000000e0f0f723e */ /* 0x000fe200000010ff */
[----:B------:R-:W-:Y:S01]  /*f430*/  FFMA.FTZ R32, R30, R3, R32 ;  /* 0x000000031e207223 */ /* 0x000fe20000010020 */
[----:B------:R-:W-:-:S04]  /*f440*/  F2FP.BF16.PACK_AB R12, R31, R0 ;  /* 0x000000001f0c723e */ /* 0x000fc800000010ff */
[----:B------:R-:W-:Y:S02]  /*f450*/  F2FP.BF16.PACK_AB R14, R32, R19 ;  /* 0x00000013200e723e */ /* 0x000fe400000010ff */
.L_x_2651:
[----:B------:R-:W-:Y:S05]  /*f460*/  BSYNC B0 ;  /* 0x0000000000007941 */ /* 0x000fea0003800000 */
.L_x_2650:
[----:B-----5:R4:W-:Y:S04]  /*f470*/  STS.128 [R241+0x5800], R12 ;  /* 0x0058000cf1007388 */ /* 0x0209e80000000c00 */
[----:B---3--:R4:W5:Y:S01]  /*f480*/  LD.E.128 R20, [R16.64+0x180] ;  /* 0x0001800610147980 */ /* 0x008962000c101d00 */
[----:B------:R-:W-:Y:S01]  /*f490*/  IADD3 R24, R24, 0xc0, RZ ;  /* 0x000000c018187810 */ /* 0x000fe20007ffe0ff */
[----:B------:R-:W-:Y:S03]  /*f4a0*/  BSSY B0, `(.L_x_2652) ;  /* 0x0000029000007945 */ /* 0x000fe60003800000 */
[----:B------:R-:W-:-:S13]  /*f4b0*/  ISETP.GE.AND P0, PT, R24, R7, PT ;  /* 0x000000071800720c */ /* 0x000fda0003f06270 */
[----:B------:R-:W-:Y:S05]  /*f4c0*/  @P0 BRA `(.L_x_2653) ;  /* 0x0000026000000947 */ /* 0x000fea0003800000 */
[----:B------:R-:W3:Y:S04]  /*f4d0*/  LD.E.64 R2, [R26.64+0xc0] ;  /* 0x0000c0061a027980 */ /* 0x000ee8000c101b00 */
[----:B--2---:R-:W2:Y:S01]  /*f4e0*/  LD.E.64 R4, [R8.64+0xc0] ;  /* 0x0000c00608047980 */ /* 0x004ea2000c101b00 */
[C---:B-----5:R-:W-:Y:S01]  /*f4f0*/  LOP3.LUT R0, R21.reuse, 0xffff0000, RZ, 0xc0, !PT ;  /* 0xffff000015007812 */ /* 0x060fe200078ec0ff */
[----:B----4-:R-:W-:Y:S01]  /*f500*/  IMAD.U32 R17, R22, 0x10000, RZ ;  /* 0x0001000016117824 */ /* 0x010fe200078e00ff */
[----:B------:R-:W-:Y:S02]  /*f510*/  SHF.L.U32 R7, R21, 0x10, RZ ;  /* 0x0000001015077819 */ /* 0x000fe400000006ff */
[----:B------:R-:W-:Y:S02]  /*f520*/  SHF.L.U32 R11, R20, 0x10, RZ ;  /* 0x00000010140b7819 */ /* 0x000fe400000006ff */
[----:B------:R-:W-:-:S02]  /*f530*/  LOP3.LUT R14, R23, 0xffff0000, RZ, 0xc0, !PT ;  /* 0xffff0000170e7812 */ /* 0x000fc400078ec0ff */
[----:B------:R-:W-:Y:S02]  /*f540*/  LOP3.LUT R20, R20, 0xffff0000, RZ, 0xc0, !PT ;  /* 0xffff000014147812 */ /* 0x000fe400078ec0ff */
[----:B------:R-:W-:Y:S02]  /*f550*/  LOP3.LUT R22, R22, 0xffff0000, RZ, 0xc0, !PT ;  /* 0xffff000016167812 */ /* 0x000fe400078ec0ff */
[----:B------:R-:W-:Y:S02]  /*f560*/  SHF.L.U32 R16, R23, 0x10, RZ ;  /* 0x0000001017107819 */ /* 0x000fe400000006ff */
[----:B---3--:R-:W-:Y:S02]  /*f570*/  LOP3.LUT R13, R2, 0xffff0000, RZ, 0xc0, !PT ;  /* 0xffff0000020d7812 */ /* 0x008fe400078ec0ff */
        /* <DEDUP_REMOVED lines=10> */
[----:B------:R-:W-:-:S02]  /*f620*/  FFMA.FTZ R7, R7, R13, R0 ;  /* 0x0000000d07077223 */ /* 0x000fc40000010000 */
[C---:B------:R-:W-:Y:S02]  /*f630*/  FMUL.FTZ R19, R14.reuse, R12 ;  /* 0x0000000c0e137220 */ /* 0x040fe40000410000 */
[----:B------:R-:W-:Y:S01]  /*f640*/  FMUL.FTZ R13, R14, R9 ;  /* 0x000000090e0d7220 */ /* 0x000fe20000410000 */
[----:B------:R-:W-:Y:S01]  /*f650*/  F2FP.BF16.PACK_AB R21, R7, R8 ;  /* 0x000000080715723e */ /* 0x000fe200000010ff */
[----:B------:R-:W-:Y:S02]  /*f660*/  FMUL.FTZ R0, R20, R2 ;  /* 0x0000000214007220 */ /* 0x000fe40000410000 */
[----:B------:R-:W-:Y:S02]  /*f670*/  FMUL.FTZ R14, R22, R3 ;  /* 0x00000003160e7220 */ /* 0x000fe40000410000 */
[----:B------:R-:W-:Y:S02]  /*f680*/  FMUL.FTZ R20, R20, R4 ;  /* 0x0000000414147220 */ /* 0x000fe40000410000 */
[----:B------:R-:W-:-:S02]  /*f690*/  FMUL.FTZ R22, R22, R5 ;  /* 0x0000000516167220 */ /* 0x000fc40000410000 */
[C---:B------:R-:W-:Y:S02]  /*f6a0*/  FFMA.FTZ R0, R11.reuse, R4, -R0 ;  /* 0x000000040b007223 */ /* 0x040fe40000010800 */
[C---:B------:R-:W-:Y:S02]  /*f6b0*/  FFMA.FTZ R19, R16.reuse, R9, -R19 ;  /* 0x0000000910137223 */ /* 0x040fe40000010813 */
[----:B------:R-:W-:Y:S02]  /*f6c0*/  FFMA.FTZ R12, R16, R12, R13 ;  /* 0x0000000c100c7223 */ /* 0x000fe4000001000d */
[----:B------:R-:W-:Y:S02]  /*f6d0*/  FFMA.FTZ R11, R11, R2, R20 ;  /* 0x000000020b0b7223 */ /* 0x000fe40000010014 */
[C---:B------:R-:W-:Y:S01]  /*f6e0*/  FFMA.FTZ R14, R17.reuse, R5, -R14 ;  /* 0x00000005110e7223 */ /* 0x040fe2000001080e */
[----:B------:R-:W-:Y:S01]  /*f6f0*/  F2FP.BF16.PACK_AB R23, R12, R19 ;  /* 0x000000130c17723e */ /* 0x000fe200000010ff */
[----:B------:R-:W-:Y:S01]  /*f700*/  FFMA.FTZ R3, R17, R3, R22 ;  /* 0x0000000311037223 */ /* 0x000fe20000010016 */
[----:B------:R-:W-:-:S04]  /*f710*/  F2FP.BF16.PACK_AB R20, R11, R0 ;  /* 0x000000000b14723e */ /* 0x000fc800000010ff */
[----:B------:R-:W-:Y:S02]  /*f720*/  F2FP.BF16.PACK_AB R22, R3, R14 ;  /* 0x0000000e0316723e */ /* 0x000fe400000010ff */
.L_x_2653:
[----:B------:R-:W-:Y:S05]  /*f730*/  BSYNC B0 ;  /* 0x0000000000007941 */ /* 0x000fea0003800000 */
.L_x_2652:
[----:B-----5:R3:W-:Y:S01]  /*f740*/  STS.128 [R241+0x7800], R20 ;  /* 0x00780014f1007388 */ /* 0x0207e20000000c00 */
[----:B------:R-:W-:Y:S05]  /*f750*/  BRA `(.L_x_2645) ;  /* 0x00005c3000007947 */ /* 0x000fea0003800000 */
.L_x_2614:
[----:B-1----:R-:W-:Y:S01]  /*f760*/  BSSY B1, `(.L_x_2654) ;  /* 0x0000159000017945 */ /* 0x002fe20003800000 */
[----:B------:R-:W-:Y:S05]  /*f770*/  @!P0 BRA `(.L_x_2655) ;  /* 0x0000157000008947 */ /* 0x000fea0003800000 */
        /* <DEDUP_REMOVED lines=13> */
[----:B------:R-:W2:Y:S03]  /*f850*/  LD.E.128 R20, [R20.64] ;  /* 0x0000000614147980 */ /* 0x000ea6000c101d00 */
[----:B------:R-:W-:Y:S01]  /*f860*/  LEA.HI.X R33, R5, R13, R3, 0x1, P0 ;  /* 0x0000000d05217211 */ /* 0x000fe200000f0c03 */
[----:B------:R-:W-:Y:S01]  /*f870*/  IMAD.MOV.U32 R3, RZ, RZ, RZ ;  /* 0x000000ffff037224 */ /* 0x000fe200078e00ff */
[----:B------:R-:W-:-:S04]  /*f880*/  @P1 IADD3 R3, -R9, RZ, RZ ;  /* 0x000000ff09031210 */ /* 0x000fc80007ffe1ff */
[C---:B------:R-:W-:Y:S01]  /*f890*/  IADD3 R5, P0, R3.reuse, R2, RZ ;  /* 0x0000000203057210 */ /* 0x040fe20007f1e0ff */
[----:B------:R-:W3:Y:S03]  /*f8a0*/  LD.E.128 R32, [R32.64] ;  /* 0x0000000620207980 */ /* 0x000ee6000c101d00 */
[----:B------:R-:W-:Y:S02]  /*f8b0*/  LEA.HI.X.SX32 R3, R3, R4, 0x1, P0 ;  /* 0x0000000403037211 */ /* 0x000fe400000f0eff */
[----:B------:R-:W-:-:S04]  /*f8c0*/  LEA R36, P0, R5, R14, 0x1 ;  /* 0x0000000e05247211 */ /* 0x000fc800078008ff */
[----:B------:R-:W-:-:S06]  /*f8d0*/  LEA.HI.X R37, R5, R15, R3, 0x1, P0 ;  /* 0x0000000f05257211 */ /* 0x000fcc00000f0c03 */
[----:B------:R-:W4:Y:S01]  /*f8e0*/  LD.E.128 R36, [R36.64] ;  /* 0x0000000624247980 */ /* 0x000f22000c101d00 */
        /* <DEDUP_REMOVED lines=33> */
[----:B------:R-:W-:Y:S01]  /*fb00*/  FMUL.FTZ R33, R22, R33 ;  /* 0x0000002116217220 */ /* 0x000fe20000410000 */
[----:B------:R-:W-:Y:S01]  /*fb10*/  LOP3.LUT R22, R36, 0xffff0000, RZ, 0xc0, !PT ;  /* 0xffff000024167812 */ /* 0x000fe200078ec0ff */
        /* <DEDUP_REMOVED lines=16> */
[----:B------:R-:W-:Y:S01]  /*fc20*/  FFMA.FTZ R37, R0, R37, R51 ;  /* 0x0000002500257223 */ /* 0x000fe20000010033 */
[----:B------:R-:W-:Y:S01]  /*fc30*/  F2FP.BF16.PACK_AB R44, R22, R5 ;  /* 0x00000005162c723e */ /* 0x000fe200000010ff */
[----:B------:R-:W-:Y:S02]  /*fc40*/  FFMA.FTZ R10, R10, R36, R41 ;  /* 0x000000240a0a7223 */ /* 0x000fe40000010029 */
[----:B------:R-:W-:Y:S01]  /*fc50*/  FFMA.FTZ R21, R46, R34, R21 ;  /* 0x000000222e157223 */ /* 0x000fe20000010015 */
[----:B------:R-:W-:Y:S01]  /*fc60*/  F2FP.BF16.PACK_AB R45, R37, R20 ;  /* 0x00000014252d723e */ /* 0x000fe200000010ff */
[----:B------:R-:W-:Y:S02]  /*fc70*/  FFMA.FTZ R6, R6, R38, R47 ;  /* 0x0000002606067223 */ /* 0x000fe4000001002f */
[----:B------:R-:W-:-:S03]  /*fc80*/  FFMA.FTZ R33, R8, R35, R33 ;  /* 0x0000002308217223 */ /* 0x000fc60000010021 */
[----:B------:R-:W-:Y:S02]  /*fc90*/  F2FP.BF16.PACK_AB R47, R6, R21 ;  /* 0x00000015062f723e */ /* 0x000fe400000010ff */
[----:B------:R-:W-:Y:S02]  /*fca0*/  F2FP.BF16.PACK_AB R46, R33, R10 ;  /* 0x0000000a212e723e */ /* 0x000fe400000010ff */
.L_x_2657:
[----:B------:R-:W-:Y:S05]  /*fcb0*/  BSYNC B0 ;  /* 0x0000000000007941 */ /* 0x000fea0003800000 */
.L_x_2656:
[----:B-----5:R2:W-:Y:S04]  /*fcc0*/  STS.128 [R241], R44 ;  /* 0x0000002cf1007388 */ /* 0x0205e80000000c00 */
[----:B------:R2:W5:Y:S01]  /*fcd0*/  LD.E.128 R40, [R48.64+0x80] ;  /* 0x0000800630287980 */ /* 0x000562000c101d00 */
[----:B------:R-:W-:Y:S01]  /*fce0*/  IADD3 R0, R24, 0x40, RZ ;  /* 0x0000004018007810 */ /* 0x000fe20007ffe0ff */
[----:B------:R-:W-:Y:S03]  /*fcf0*/  BSSY B0, `(.L_x_2658) ;  /* 0x0000052000007945 */ /* 0x000fe60003800000 */
[----:B------:R-:W-:-:S13]  /*fd00*/  ISETP.GE.AND P0, PT, R0, R7, PT ;  /* 0x000000070000720c */ /* 0x000fda0003f06270 */
        /* <DEDUP_REMOVED lines=15> */
[----:B------:R-:W4:Y:S03]  /*fe00*/  LD.E.128 R32, [R32.64+0x80] ;  /* 0x0000800620207980 */ /* 0x000f26000c101d00 */
[----:B------:R-:W-:Y:S02]  /*fe10*/  LEA.HI.X.SX32 R3, R3, R4, 0x1, P0 ;  /* 0x0000000403037211 */ /* 0x000fe400000f0eff */
[----:B------:R-:W-:-:S04]  /*fe20*/  LEA R36, P0, R5, R14, 0x1 ;  /* 0x0000000e05247211 */ /* 0x000fc800078008ff */
[----:B------:R-:W-:-:S06]  /*fe30*/  LEA.HI.X R37, R5, R15, R3, 0x1, P0 ;  /* 0x0000000f05257211 */ /* 0x000fcc00000f0c03 */
[----:B--2---:R-:W2:Y:S01]  /*fe40*/  LD.E.128 R36, [R36.64+0x80] ;  /* 0x0000800624247980 */ /* 0x004ea2000c101d00 */
        /* <DEDUP_REMOVED lines=60> */
.L_x_2659:
[----:B------:R-:W-:Y:S05]  /*10210*/  BSYNC B0 ;  /* 0x0000000000007941 */ /* 0x000fea0003800000 */
.L_x_2658:
[----:B-----5:R3:W-:Y:S04]  /*10220*/  STS.128 [R241+0x2000], R40 ;  /* 0x00200028f1007388 */ /* 0x0207e80000000c00 */
[----:B--2---:R3:W5:Y:S01]  /*10230*/  LD.E.128 R44, [R48.64+0x100] ;  /* 0x00010006302c7980 */ /* 0x004762000c101d00 */
        /* <DEDUP_REMOVED lines=13> */
[----:B------:R-:W2:Y:S03]  /*10310*/  LD.E.128 R20, [R20.64+0x100] ;  /* 0x0001000614147980 */ /* 0x000ea6000c101d00 */
        /* <DEDUP_REMOVED lines=8> */
[----:B---3--:R-:W3:Y:S01]  /*103a0*/  LD.E.128 R36, [R36.64+0x100] ;  /* 0x0001000624247980 */ /* 0x008ee2000c101d00 */
        /* <DEDUP_REMOVED lines=30> */
[----:B---3--:R-:W-:Y:S01]  /*10590*/  LOP3.LUT R35, R38, 0xffff0000, RZ, 0xc0, !PT ;  /* 0xffff000026237812 */ /* 0x008fe200078ec0ff */
        /* <DEDUP_REMOVED lines=29> */
.L_x_2661:
[----:B------:R-:W-:Y:S05]  /*10770*/  BSYNC B0 ;  /* 0x0000000000007941 */ /* 0x000fea0003800000 */
.L_x_2660:
[----:B-----5:R2:W-:Y:S04]  /*10780*/  STS.128 [R241+0x4000], R44 ;  /* 0x0040002cf1007388 */ /* 0x0205e80000000c00 */
[----:B---3--:R2:W5:Y:S01]  /*10790*/  LD.E.128 R40, [R48.64+0x180] ;  /* 0x0001800630287980 */ /* 0x008562000c101d00 */
        /* <DEDUP_REMOVED lines=40> */
[----:B-1----:R-:W-:Y:S01]  /*10a20*/  IMAD.U32 R48, R34, 0x10000, RZ ;  /* 0x0001000022307824 */ /* 0x002fe200078e00ff */
        /* <DEDUP_REMOVED lines=42> */
.L_x_2663:
[----:B------:R-:W-:Y:S05]  /*10cd0*/  BSYNC B0 ;  /* 0x0000000000007941 */ /* 0x000fea0003800000 */
.L_x_2662:
[----:B-----5:R3:W-:Y:S02]  /*10ce0*/  STS.128 [R241+0x6000], R40 ;  /* 0x00600028f1007388 */ /* 0x0207e40000000c00 */
.L_x_2655:
[----:B------:R-:W-:Y:S05]  /*10cf0*/  BSYNC B1 ;  /* 0x0000000000017941 */ /* 0x000fea0003800000 */
.L_x_2654:
[----:B------:R-:W-:Y:S01]  /*10d00*/  IADD3 R6, R146, 0x10, RZ ;  /* 0x0000001092067810 */ /* 0x000fe20007ffe0ff */
[----:B------:R-:W-:Y:S03]  /*10d10*/  BSSY B1, `(.L_x_2664) ;  /* 0x0000167000017945 */ /* 0x000fe60003800000 */
[----:B------:R-:W-:-:S04]  /*10d20*/  ISETP.GE.AND P0, PT, R6, R11, PT ;  /* 0x0000000b0600720c */ /* 0x000fc80003f06270 */
[----:B------:R-:W-:-:S13]  /*10d30*/  ISETP.LT.OR P0, PT, R55, -0x87, P0 ;  /* 0xffffff793700780c */ /* 0x000fda0000701670 */
[----:B------:R-:W-:Y:S05]  /*10d40*/  @P0 BRA `(.L_x_2665) ;  /* 0x0000163000000947 */ /* 0x000fea0003800000 */
[----:B---3--:R3:W5:Y:S01]  /*10d50*/  LD.E.128 R40, [R30.64] ;  /* 0x000000061e287980 */ /* 0x008762000c101d00 */
        /* <DEDUP_REMOVED lines=9> */
[----:B------:R-:W-:-:S03]  /*10df0*/  @P0 IMAD.MOV R5, RZ, RZ, -R9 ;  /* 0x000000ffff050224 */ /* 0x000fc600078e0a09 */
[----:B------:R-:W-:-:S04]  /*10e00*/  IADD3 R23, P1, R21, R3, RZ ;  /* 0x0000000315177210 */ /* 0x000fc80007f3e0ff */
[----:B------:R-:W-:Y:S02]  /*10e10*/  LEA.HI.X.SX32 R21, R21, R0, 0x1, P1 ;  /* 0x0000000015157211 */ /* 0x000fe400008f0eff */
[----:B-----5:R-:W-:-:S04]  /*10e20*/  LEA R32, P1, R23, R12, 0x1 ;  /* 0x0000000c17207211 */ /* 0x020fc800078208ff */
[----:B------:R-:W-:Y:S01]  /*10e30*/  LEA.HI.X R33, R23, R13, R21, 0x1, P1 ;  /* 0x0000000d17217211 */ /* 0x000fe200008f0c15 */
[----:B------:R-:W-:-:S04]  /*10e40*/  IMAD.WIDE R20, R5, 0x2, R30 ;  /* 0x0000000205147825 */ /* 0x000fc800078e021e */
[----:B------:R-:W-:Y:S01]  /*10e50*/  IMAD.MOV.U32 R5, RZ, RZ, RZ ;  /* 0x000000ffff057224 */ /* 0x000fe200078e00ff */
[----:B------:R-:W-:Y:S01]  /*10e60*/  @P0 IADD3 R5, -R9, RZ, RZ ;  /* 0x000000ff09050210 */ /* 0x000fe20007ffe1ff */
[----:B------:R-:W4:Y:S03]  /*10e70*/  LD.E.128 R32, [R32.64] ;  /* 0x0000000620207980 */ /* 0x000f26000c101d00 */
[C---:B------:R-:W-:Y:S01]  /*10e80*/  IADD3 R3, P1, R5.reuse, R3, RZ ;  /* 0x0000000305037210 */ /* 0x040fe20007f3e0ff */
[----:B--2---:R-:W2:Y:S03]  /*10e90*/  LD.E.128 R20, [R20.64] ;  /* 0x0000000614147980 */ /* 0x004ea6000c101d00 */
[----:B------:R-:W-:Y:S02]  /*10ea0*/  LEA.HI.X.SX32 R0, R5, R0, 0x1, P1 ;  /* 0x0000000005007211 */ /* 0x000fe400008f0eff */
[----:B------:R-:W-:-:S04]  /*10eb0*/  LEA R36, P1, R3, R14, 0x1 ;  /* 0x0000000e03247211 */ /* 0x000fc800078208ff */
[----:B------:R-:W-:-:S06]  /*10ec0*/  LEA.HI.X R37, R3, R15, R0, 0x1, P1 ;  /* 0x0000000f03257211 */ /* 0x000fcc00008f0c00 */
[----:B---3--:R-:W3:Y:S01]  /*10ed0*/  LD.E.128 R36, [R36.64] ;  /* 0x0000000624247980 */ /* 0x008ee2000c101d00 */
[C---:B------:R-:W-:Y:S01]  /*10ee0*/  IMAD.U32 R5, R40.reuse, 0x10000, RZ ;  /* 0x0001000028057824 */ /* 0x040fe200078e00ff */
[----:B------:R-:W-:Y:S01]  /*10ef0*/  LOP3.LUT R3, R40, 0xffff0000, RZ, 0xc0, !PT ;  /* 0xffff000028037812 */ /* 0x000fe200078ec0ff */
[C---:B------:R-:W-:Y:S01]  /*10f00*/  IMAD.U32 R40, R41.reuse, 0x10000, RZ ;  /* 0x0001000029287824 */ /* 0x040fe200078e00ff */
[----:B------:R-:W-:Y:S02]  /*10f10*/  LOP3.LUT R0, R41, 0xffff0000, RZ, 0xc0, !PT ;  /* 0xffff000029007812 */ /* 0x000fe400078ec0ff */
[C---:B------:R-:W-:Y:S02]  /*10f20*/  SHF.L.U32 R26, R42.reuse, 0x10, RZ ;  /* 0x000000102a1a7819 */ /* 0x040fe400000006ff */
[----:B------:R-:W-:Y:S02]  /*10f30*/  LOP3.LUT R10, R42, 0xffff0000, RZ, 0xc0, !PT ;  /* 0xffff00002a0a7812 */ /* 0x000fe400078ec0ff */
[C---:B------:R-:W-:Y:S01]  /*10f40*/  LOP3.LUT R8, R43.reuse, 0xffff0000, RZ, 0xc0, !PT ;  /* 0xffff00002b087812 */ /* 0x040fe200078ec0ff */
[----:B------:R-:W-:-:S02]  /*10f50*/  IMAD.U32 R43, R43, 0x10000, RZ ;  /* 0x000100002b2b7824 */ /* 0x000fc400078e00ff */
[C---:B----4-:R-:W-:Y:S01]  /*10f60*/  IMAD.U32 R42, R32.reuse, 0x10000, RZ ;  /* 0x00010000202a7824 */ /* 0x050fe200078e00ff */
[----:B------:R-:W-:Y:S01]  /*10f70*/  LOP3.LUT R41, R32, 0xffff0000, RZ, 0xc0, !PT ;  /* 0xffff000020297812 */ /* 0x000fe200078ec0ff */
[----:B------:R-:W-:Y:S01]  /*10f80*/  IMAD.U32 R44, R34, 0x10000, RZ ;  /* 0x00010000222c7824 */ /* 0x000fe200078e00ff */
[C---:B------:R-:W-:Y:S01]  /*10f90*/  SHF.L.U32 R32, R33.reuse, 0x10, RZ ;  /* 0x0000001021207819 */ /* 0x040fe200000006ff */
[----:B-12---:R-:W-:Y:S01]  /*10fa0*/  IMAD.U32 R49, R20, 0x10000, RZ ;  /* 0x0001000014317824 */ /* 0x006fe200078e00ff */
[----:B------:R-:W-:Y:S01]  /*10fb0*/  LOP3.LUT R45, R33, 0xffff0000, RZ, 0xc0, !PT ;  /* 0xffff0000212d7812 */ /* 0x000fe200078ec0ff */
[----:B------:R-:W-:Y:S01]  /*10fc0*/  IMAD.U32 R51, R22, 0x10000, RZ ;  /* 0x0001000016337824 */ /* 0x000fe200078e00ff */
[----:B------:R-:W-:Y:S01]  /*10fd0*/  SHF.L.U32 R33, R35, 0x10, RZ ;  /* 0x0000001023217819 */ /* 0x000fe200000006ff */
        /* <DEDUP_REMOVED lines=13> */
[C---:B------:R-:W-:Y:S01]  /*110b0*/  SHF.L.U32 R22, R23.reuse, 0x10, RZ ;  /* 0x0000001017167819 */ /* 0x040fe200000006ff */
[----:B------:R-:W-:Y:S01]  /*110c0*/  @!P0 FADD.FTZ R44, -R44, -RZ ;  /* 0x800000ff2c2c8221 */ /* 0x000fe20000010100 */
[----:B------:R-:W-:Y:S01]  /*110d0*/  LOP3.LUT R48, R23, 0xffff0000, RZ, 0xc0, !PT ;  /* 0xffff000017307812 */ /* 0x000fe200078ec0ff */
[----:B------:R-:W-:Y:S01]  /*110e0*/  FMUL.FTZ R20, R20, R41 ;  /* 0x0000002914147220 */ /* 0x000fe20000410000 */
[----:B---3--:R-:W-:Y:S01]  /*110f0*/  LOP3.LUT R32, R36, 0xffff0000, RZ, 0xc0, !PT ;  /* 0xffff000024207812 */ /* 0x008fe200078ec0ff */
[----:B------:R-:W-:Y:S01]  /*11100*/  @!P0 FADD.FTZ R35, -R35, -RZ ;  /* 0x800000ff23238221 */ /* 0x000fe20000010100 */
[C---:B------:R-:W-:Y:S01]  /*11110*/  SHF.L.U32 R23, R37.reuse, 0x10, RZ ;  /* 0x0000001025177819 */ /* 0x040fe200000006ff */
[----:B------:R-:W-:Y:S01]  /*11120*/  FMUL.FTZ R22, R22, R33 ;  /* 0x0000002116167220 */ /* 0x000fe20000410000 */
[----:B------:R-:W-:Y:S01]  /*11130*/  LOP3.LUT R41, R37, 0xffff0000, RZ, 0xc0, !PT ;  /* 0xffff000025297812 */ /* 0x000fe200078ec0ff */
[----:B------:R-:W-:Y:S01]  /*11140*/  IMAD.U32 R33, R36, 0x10000, RZ ;  /* 0x0001000024217824 */ /* 0x000fe200078e00ff */
[C---:B------:R-:W-:Y:S01]  /*11150*/  LOP3.LUT R36, R38.reuse, 0xffff0000, RZ, 0xc0, !PT ;  /* 0xffff000026247812 */ /* 0x040fe200078ec0ff */
        /* <DEDUP_REMOVED lines=19> */
[----:B------:R-:W-:Y:S02]  /*11290*/  F2FP.BF16.PACK_AB R43, R35, R22 ;  /* 0x00000016232b723e */ /* 0x000fe400000010ff */
.L_x_2667:
[----:B------:R-:W-:Y:S05]  /*112a0*/  BSYNC B0 ;  /* 0x0000000000007941 */ /* 0x000fea0003800000 */
.L_x_2666:
[----:B-----5:R4:W-:Y:S04]  /*112b0*/  STS.128 [R241+0x800], R40 ;  /* 0x00080028f1007388 */ /* 0x0209e80000000c00 */
[----:B--2---:R4:W5:Y:S01]  /*112c0*/  LD.E.128 R44, [R30.64+0x80] ;  /* 0x000080061e2c7980 */ /* 0x004962000c101d00 */
[----:B------:R-:W-:Y:S01]  /*112d0*/  IADD3 R0, R24, 0x40, RZ ;  /* 0x0000004018007810 */ /* 0x000fe20007ffe0ff */
[----:B------:R-:W-:Y:S03]  /*112e0*/  BSSY B0, `(.L_x_2668) ;  /* 0x0000055000007945 */ /* 0x000fe60003800000 */
[----:B------:R-:W-:-:S13]  /*112f0*/  ISETP.GE.AND P0, PT, R0, R7, PT ;  /* 0x000000070000720c */ /* 0x000fda0003f06270 */
[----:B------:R-:W-:Y:S05]  /*11300*/  @P0 BRA `(.L_x_2669) ;  /* 0x0000052000000947 */ /* 0x000fea0003800000 */
[----:B------:R-:W-:Y:S01]  /*11310*/  ISETP.GE.AND P0, PT, R0, R9, PT ;  /* 0x000000090000720c */ /* 0x000fe20003f06270 */
[----:B------:R-:W-:Y:S01]  /*11320*/  IMAD.MOV.U32 R21, RZ, RZ, RZ ;  /* 0x000000ffff157224 */ /* 0x000fe200078e00ff */
[----:B------:R-:W-:-:S04]  /*11330*/  IADD3 R5, R27, 0x40, RZ ;  /* 0x000000401b057810 */ /* 0x000fc80007ffe0ff */
[----:B------:R-:W-:-:S04]  /*11340*/  IADD3 R3, P1, R5, R2, RZ ;  /* 0x0000000205037210 */ /* 0x000fc80007f3e0ff */
[----:B------:R-:W-:Y:S02]  /*11350*/  LEA.HI.X.SX32 R0, R5, R4, 0x1, P1 ;  /* 0x0000000405007211 */ /* 0x000fe400008f0eff */
[----:B------:R-:W-:Y:S01]  /*11360*/  MOV R5, R9 ;  /* 0x0000000900057202 */ /* 0x000fe20000000f00 */
        /* <DEDUP_REMOVED lines=9> */
[----:B------:R-:W2:Y:S03]  /*11400*/  LD.E.128 R32, [R32.64] ;  /* 0x0000000620207980 */ /* 0x000ea6000c101d00 */
[C---:B------:R-:W-:Y:S01]  /*11410*/  IADD3 R3, P1, R5.reuse, R3, RZ ;  /* 0x0000000305037210 */ /* 0x040fe20007f3e0ff */
[----:B---3--:R-:W3:Y:S03]  /*11420*/  LD.E.128 R20, [R20.64+0x80] ;  /* 0x0000800614147980 */ /* 0x008ee6000c101d00 */
[----:B------:R-:W-:Y:S02]  /*11430*/  LEA.HI.X.SX32 R0, R5, R0, 0x1, P1 ;  /* 0x0000000005007211 */ /* 0x000fe400008f0eff */
[----:B------:R-:W-:-:S04]  /*11440*/  LEA R36, P1, R3, R14, 0x1 ;  /* 0x0000000e03247211 */ /* 0x000fc800078208ff */
[----:B------:R-:W-:-:S06]  /*11450*/  LEA.HI.X R37, R3, R15, R0, 0x1, P1 ;  /* 0x0000000f03257211 */ /* 0x000fcc00008f0c00 */
[----:B----4-:R-:W4:Y:S01]  /*11460*/  LD.E.128 R36, [R36.64] ;  /* 0x0000000624247980 */ /* 0x010f22000c101d00 */
[C---:B-----5:R-:W-:Y:S01]  /*11470*/  IMAD.U32 R5, R44.reuse, 0x10000, RZ ;  /* 0x000100002c057824 */ /* 0x060fe200078e00ff */
[----:B------:R-:W-:Y:S01]  /*11480*/  LOP3.LUT R3, R44, 0xffff0000, RZ, 0xc0, !PT ;  /* 0xffff00002c037812 */ /* 0x000fe200078ec0ff */
[C---:B------:R-:W-:Y:S01]  /*11490*/  IMAD.U32 R44, R45.reuse, 0x10000, RZ ;  /* 0x000100002d2c7824 */ /* 0x040fe200078e00ff */
[----:B------:R-:W-:Y:S02]  /*114a0*/  LOP3.LUT R0, R45, 0xffff0000, RZ, 0xc0, !PT ;  /* 0xffff00002d007812 */ /* 0x000fe400078ec0ff */
[C---:B------:R-:W-:Y:S02]  /*114b0*/  SHF.L.U32 R26, R46.reuse, 0x10, RZ ;  /* 0x000000102e1a7819 */ /* 0x040fe400000006ff */
[----:B------:R-:W-:Y:S01]  /*114c0*/  LOP3.LUT R10, R46, 0xffff0000, RZ, 0xc0, !PT ;  /* 0xffff00002e0a7812 */ /* 0x000fe200078ec0ff */
[C---:B------:R-:W-:Y:S01]  /*114d0*/  IMAD.U32 R46, R47.reuse, 0x10000, RZ ;  /* 0x000100002f2e7824 */ /* 0x040fe200078e00ff */
[----:B------:R-:W-:Y:S01]  /*114e0*/  LOP3.LUT R8, R47, 0xffff0000, RZ, 0xc0, !PT ;  /* 0xffff00002f087812 */ /* 0x000fe200078ec0ff */
[C---:B--2---:R-:W-:Y:S01]  /*114f0*/  IMAD.U32 R41, R32.reuse, 0x10000, RZ ;  /* 0x0001000020297824 */ /* 0x044fe200078e00ff */
[----:B------:R-:W-:Y:S01]  /*11500*/  LOP3.LUT R40, R32, 0xffff0000, RZ, 0xc0, !PT ;  /* 0xffff000020287812 */ /* 0x000fe200078ec0ff */
[----:B------:R-:W-:Y:S01]  /*11510*/  IMAD.U32 R42, R34, 0x10000, RZ ;  /* 0x00010000222a7824 */ /* 0x000fe200078e00ff */
[C---:B------:R-:W-:Y:S01]  /*11520*/  SHF.L.U32 R32, R33.reuse, 0x10, RZ ;  /* 0x0000001021207819 */ /* 0x040fe200000006ff */
[----:B-1-3--:R-:W-:Y:S01]  /*11530*/  IMAD.U32 R49, R22, 0x10000, RZ ;  /* 0x0001000016317824 */ /* 0x00afe200078e00ff */
        /* <DEDUP_REMOVED lines=47> */
.L_x_2669:
[----:B------:R-:W-:Y:S05]  /*11830*/  BSYNC B0 ;  /* 0x0000000000007941 */ /* 0x000fea0003800000 */
.L_x_2668:
[----:B-----5:R2:W-:Y:S04]  /*11840*/  STS.128 [R241+0x2800], R44 ;  /* 0x0028002cf1007388 */ /* 0x0205e80000000c00 */
[----:B----4-:R2:W5:Y:S01]  /*11850*/  LD.E.128 R40, [R30.64+0x100] ;  /* 0x000100061e287980 */ /* 0x010562000c101d00 */
        /* <DEDUP_REMOVED lines=19> */
[----:B------:R-:W4:Y:S03]  /*11990*/  LD.E.128 R32, [R32.64] ;  /* 0x0000000620207980 */ /* 0x000f26000c101d00 */
[C---:B------:R-:W-:Y:S01]  /*119a0*/  IADD3 R3, P1, R5.reuse, R3, RZ ;  /* 0x0000000305037210 */ /* 0x040fe20007f3e0ff */
[----:B--2---:R-:W2:Y:S03]  /*119b0*/  LD.E.128 R20, [R20.64+0x100] ;  /* 0x0001000614147980 */ /* 0x004ea6000c101d00 */
[----:B------:R-:W-:Y:S02]  /*119c0*/  LEA.HI.X.SX32 R0, R5, R0, 0x1, P1 ;  /* 0x0000000005007211 */ /* 0x000fe400008f0eff */
[----:B------:R-:W-:-:S04]  /*119d0*/  LEA R36, P1, R3, R14, 0x1 ;  /* 0x0000000e03247211 */ /* 0x000fc800078208ff */
[----:B------:R-:W-:-:S06]  /*119e0*/  LEA.HI.X R37, R3, R15, R0, 0x1, P1 ;  /* 0x0000000f03257211 */ /* 0x000fcc00008f0c00 */
[----:B---3--:R-:W3:Y:S01]  /*119f0*/  LD.E.128 R36, [R36.64] ;  /* 0x0000000624247980 */ /* 0x008ee2000c101d00 */
[C---:B-----5:R-:W-:Y:S01]  /*11a00*/  IMAD.U32 R5, R40.reuse, 0x10000, RZ ;  /* 0x0001000028057824 */ /* 0x060fe200078e00ff */
        /* <DEDUP_REMOVED lines=59> */
.L_x_2671:
[----:B------:R-:W-:Y:S05]  /*11dc0*/  BSYNC B0 ;  /* 0x0000000000007941 */ /* 0x000fea0003800000 */
.L_x_2670:
[----:B-----5:R4:W-:Y:S04]  /*11dd0*/  STS.128 [R241+0x4800], R40 ;  /* 0x00480028f1007388 */ /* 0x0209e80000000c00 */
[----:B------:R4:W5:Y:S01]  /*11de0*/  LD.E.128 R20, [R30.64+0x180] ;  /* 0x000180061e147980 */ /* 0x000962000c101d00 */
[----:B------:R-:W-:Y:S01]  /*11df0*/  IADD3 R0, R24, 0xc0, RZ ;  /* 0x000000c018007810 */ /* 0x000fe20007ffe0ff */
[----:B------:R-:W-:Y:S03]  /*11e00*/  BSSY B0, `(.L_x_2672) ;  /* 0x0000056000007945 */ /* 0x000fe60003800000 */
[----:B------:R-:W-:-:S13]  /*11e10*/  ISETP.GE.AND P0, PT, R0, R7, PT ;  /* 0x000000070000720c */ /* 0x000fda0003f06270 */
[----:B------:R-:W-:Y:S05]  /*11e20*/  @P0 BRA `(.L_x_2673) ;  /* 0x0000053000000947 */ /* 0x000fea0003800000 */
[----:B------:R-:W-:Y:S01]  /*11e30*/  ISETP.GE.AND P0, PT, R0, R9, PT ;  /* 0x000000090000720c */ /* 0x000fe20003f06270 */
[----:B------:R-:W-:Y:S01]  /*11e40*/  IMAD.MOV.U32 R8, RZ, RZ, RZ ;  /* 0x000000ffff087224 */ /* 0x000fe200078e00ff */
[----:B------:R-:W-:Y:S01]  /*11e50*/  IADD3 R5, R27, 0xc0, RZ ;  /* 0x000000c01b057810 */ /* 0x000fe20007ffe0ff */
[----:B------:R-:W-:-:S03]  /*11e60*/  IMAD.MOV.U32 R27, RZ, RZ, R9 ;  /* 0x000000ffff1b7224 */ /* 0x000fc600078e0009 */
[----:B------:R-:W-:-:S04]  /*11e70*/  IADD3 R3, P1, R5, R2, RZ ;  /* 0x0000000205037210 */ /* 0x000fc80007f3e0ff */
[----:B------:R-:W-:-:S03]  /*11e80*/  LEA.HI.X.SX32 R0, R5, R4, 0x1, P1 ;  /* 0x0000000405007211 */ /* 0x000fc600008f0eff */
        /* <DEDUP_REMOVED lines=11> */
[----:B---3--:R-:W3:Y:S03]  /*11f40*/  LD.E.128 R36, [R36.64] ;  /* 0x0000000624247980 */ /* 0x008ee6000c101d00 */
[----:B------:R-:W-:Y:S02]  /*11f50*/  LEA.HI.X.SX32 R0, R5, R0, 0x1, P1 ;  /* 0x0000000005007211 */ /* 0x000fe400008f0eff */
[----:B----4-:R-:W-:-:S04]  /*11f60*/  LEA R40, P1, R3, R14, 0x1 ;  /* 0x0000000e03287211 */ /* 0x010fc800078208ff */
[----:B------:R-:W-:-:S06]  /*11f70*/  LEA.HI.X R41, R3, R15, R0, 0x1, P1 ;  /* 0x0000000f03297211 */ /* 0x000fcc00008f0c00 */
[----:B------:R-:W4:Y:S01]  /*11f80*/  LD.E.128 R40, [R40.64] ;  /* 0x0000000628287980 */ /* 0x000f22000c101d00 */
[C---:B-----5:R-:W-:Y:S01]  /*11f90*/  LOP3.LUT R8, R23.reuse, 0xffff0000, RZ, 0xc0, !PT ;  /* 0xffff000017087812 */ /* 0x060fe200078ec0ff */
[----:B------:R-:W-:Y:S01]  /*11fa0*/  IMAD.U32 R27, R23, 0x10000, RZ ;  /* 0x00010000171b7824 */ /* 0x000fe200078e00ff */
[C---:B------:R-:W-:Y:S01]  /*11fb0*/  LOP3.LUT R3, R20.reuse, 0xffff0000, RZ, 0xc0, !PT ;  /* 0xffff000014037812 */ /* 0x040fe200078ec0ff */
[----:B------:R-:W-:Y:S01]  /*11fc0*/  IMAD.U32 R5, R20, 0x10000, RZ ;  /* 0x0001000014057824 */ /* 0x000fe200078e00ff */
[C---:B------:R-:W-:Y:S02]  /*11fd0*/  SHF.L.U32 R20, R22.reuse, 0x10, RZ ;  /* 0x0000001016147819 */ /* 0x040fe400000006ff */
[----:B------:R-:W-:Y:S02]  /*11fe0*/  LOP3.LUT R10, R22, 0xffff0000, RZ, 0xc0, !PT ;  /* 0xffff0000160a7812 */ /* 0x000fe400078ec0ff */
[C---:B------:R-:W-:Y:S01]  /*11ff0*/  LOP3.LUT R0, R21.reuse, 0xffff0000, RZ, 0xc0, !PT ;  /* 0xffff000015007812 */ /* 0x040fe200078ec0ff */
[----:B------:R-:W-:-:S02]  /*12000*/  IMAD.U32 R21, R21, 0x10000, RZ ;  /* 0x0001000015157824 */ /* 0x000fc400078e00ff */
[C---:B--2---:R-:W-:Y:S01]  /*12010*/  IMAD.U32 R26, R32.reuse, 0x10000, RZ ;  /* 0x00010000201a7824 */ /* 0x044fe200078e00ff */
[----:B------:R-:W-:Y:S01]  /*12020*/  LOP3.LUT R23, R32, 0xffff0000, RZ, 0xc0, !PT ;  /* 0xffff000020177812 */ /* 0x000fe200078ec0ff */
[C---:B------:R-:W-:Y:S01]  /*12030*/  IMAD.U32 R30, R35.reuse, 0x10000, RZ ;  /* 0x00010000231e7824 */ /* 0x040fe200078e00ff */
[----:B------:R-:W-:Y:S01]  /*12040*/  LOP3.LUT R44, R35, 0xffff0000, RZ, 0xc0, !PT ;  /* 0xffff0000232c7812 */ /* 0x000fe200078ec0ff */
[C---:B------:R-:W-:Y:S01]  /*12050*/  IMAD.U32 R32, R34.reuse, 0x10000, RZ ;  /* 0x0001000022207824 */ /* 0x040fe200078e00ff */
[----:B------:R-:W-:Y:S02]  /*12060*/  LOP3.LUT R31, R34, 0xffff0000, RZ, 0xc0, !PT ;  /* 0xffff0000221f7812 */ /* 0x000fe400078ec0ff */
[C---:B------:R-:W-:Y:S02]  /*12070*/  SHF.L.U32 R22, R33.reuse, 0x10, RZ ;  /* 0x0000001021167819 */ /* 0x040fe400000006ff */
[----:B------:R-:W-:Y:S01]  /*12080*/  LOP3.LUT R33, R33, 0xffff0000, RZ, 0xc0, !PT ;  /* 0xffff000021217812 */ /* 0x000fe200078ec0ff */
[----:B---3--:R-:W-:Y:S01]  /*12090*/  IMAD.U32 R35, R37, 0x10000, RZ ;  /* 0x0001000025237824 */ /* 0x008fe200078e00ff */
[----:B------:R-:W-:-:S02]  /*120a0*/  SHF.L.U32 R47, R38, 0x10, RZ ;  /* 0x00000010262f7819 */ /* 0x000fc400000006ff */
[C---:B------:R-:W-:Y:S01]  /*120b0*/  SHF.L.U32 R45, R36.reuse, 0x10, RZ ;  /* 0x00000010242d7819 */ /* 0x040fe200000006ff */
[----:B------:R-:W-:Y:S01]  /*120c0*/  @!P0 FADD.FTZ R35, -R35, -RZ ;  /* 0x800000ff23238221 */ /* 0x000fe20000010100 */
[----:B------:R-:W-:Y:S01]  /*120d0*/  LOP3.LUT R34, R36, 0xffff0000, RZ, 0xc0, !PT ;  /* 0xffff000024227812 */ /* 0x000fe200078ec0ff */
[----:B------:R-:W-:Y:S01]  /*120e0*/  @!P0 FADD.FTZ R47, -R47, -RZ ;  /* 0x800000ff2f2f8221 */ /* 0x000fe20000010100 */
[----:B------:R-:W-:Y:S01]  /*120f0*/  LOP3.LUT R46, R37, 0xffff0000, RZ, 0xc0, !PT ;  /* 0xffff0000252e7812 */ /* 0x000fe200078ec0ff */
[----:B------:R-:W-:Y:S01]  /*12100*/  IMAD.U32 R37, R39, 0x10000, RZ ;  /* 0x0001000027257824 */ /* 0x000fe200078e00ff */
[----:B------:R-:W-:Y:S01]  /*12110*/  LOP3.LUT R36, R38, 0xffff0000, RZ, 0xc0, !PT ;  /* 0xffff000026247812 */ /* 0x000fe200078ec0ff */
[----:B------:R-:W-:Y:S01]  /*12120*/  @!P0 FADD.FTZ R45, -R45, -RZ ;  /* 0x800000ff2d2d8221 */ /* 0x000fe20000010100 */
[----:B------:R-:W-:Y:S01]  /*12130*/  LOP3.LUT R39, R39, 0xffff0000, RZ, 0xc0, !PT ;  /* 0xffff000027277812 */ /* 0x000fe200078ec0ff */
[----:B------:R-:W-:Y:S02]  /*12140*/  @!P0 FADD.FTZ R34, -R34, -RZ ;  /* 0x800000ff22228221 */ /* 0x000fe40000010100 */
[----:B------:R-:W-:Y:S01]  /*12150*/  @!P0 FADD.FTZ R37, -R37, -RZ ;  /* 0x800000ff25258221 */ /* 0x000fe20000010100 */
[----:B----4-:R-:W-:Y:S01]  /*12160*/  SHF.L.U32 R38, R42, 0x10, RZ ;  /* 0x000000102a267819 */ /* 0x010fe200000006ff */
[----:B------:R-:W-:Y:S01]  /*12170*/  FMUL.FTZ R22, R22, R35 ;  /* 0x0000002316167220 */ /* 0x000fe20000410000 */
[----:B------:R-:W-:Y:S01]  /*12180*/  SHF.L.U32 R35, R40, 0x10, RZ ;  /* 0x0000001028237819 */ /* 0x000fe200000006ff */
[----:B------:R-:W-:Y:S01]  /*12190*/  FMUL.FTZ R47, R32, R47 ;  /* 0x0000002f202f7220 */ /* 0x000fe20000410000 */
[----:B------:R-:W-:Y:S01]  /*121a0*/  LOP3.LUT R32, R40, 0xffff0000, RZ, 0xc0, !PT ;  /* 0xffff000028207812 */ /* 0x000fe200078ec0ff */
[----:B------:R-:W-:Y:S01]  /*121b0*/  @!P0 FADD.FTZ R36, -R36, -RZ ;  /* 0x800000ff24248221 */ /* 0x000fe20000010100 */
[----:B------:R-:W-:Y:S01]  /*121c0*/  LOP3.LUT R40, R41, 0xffff0000, RZ, 0xc0, !PT ;  /* 0xffff000029287812 */ /* 0x000fe200078ec0ff */
[----:B------:R-:W-:-:S02]  /*121d0*/  @!P0 FADD.FTZ R46, -R46, -RZ ;  /* 0x800000ff2e2e8221 */ /* 0x000fc40000010100 */
[----:B------:R-:W-:Y:S02]  /*121e0*/  FMUL.FTZ R26, R26, R45 ;  /* 0x0000002d1a1a7220 */ /* 0x000fe40000410000 */
[----:B------:R-:W-:Y:S02]  /*121f0*/  FMUL.FTZ R34, R23, R34 ;  /* 0x0000002217227220 */ /* 0x000fe40000410000 */
[----:B------:R-:W-:Y:S02]  /*12200*/  @!P0 FADD.FTZ R39, -R39, -RZ ;  /* 0x800000ff27278221 */ /* 0x000fe40000010100 */
[----:B------:R-:W-:Y:S01]  /*12210*/  FMUL.FTZ R30, R30, R37 ;  /* 0x000000251e1e7220 */ /* 0x000fe20000410000 */
[----:B------:R-:W-:Y:S01]  /*12220*/  LOP3.LUT R37, R42, 0xffff0000, RZ, 0xc0, !PT ;  /* 0xffff00002a257812 */ /* 0x000fe200078ec0ff */
[----:B------:R-:W-:Y:S01]  /*12230*/  FMUL.FTZ R31, R31, R36 ;  /* 0x000000241f1f7220 */ /* 0x000fe20000410000 */
[----:B------:R-:W-:Y:S01]  /*12240*/  LOP3.LUT R42, R43, 0xffff0000, RZ, 0xc0, !PT ;  /* 0xffff00002b2a7812 */ /* 0x000fe200078ec0ff */
[----:B------:R-:W-:-:S02]  /*12250*/  FMUL.FTZ R33, R33, R46 ;  /* 0x0000002e21217220 */ /* 0x000fc40000410000 */
[----:B------:R-:W-:Y:S02]  /*12260*/  FMUL.FTZ R39, R44, R39 ;  /* 0x000000272c277220 */ /* 0x000fe40000410000 */
[----:B------:R-:W-:Y:S02]  /*12270*/  IMAD.U32 R23, R41, 0x10000, RZ ;  /* 0x0001000029177824 */ /* 0x000fe400078e00ff */
[----:B------:R-:W-:Y:S02]  /*12280*/  IMAD.U32 R36, R43, 0x10000, RZ ;  /* 0x000100002b247824 */ /* 0x000fe400078e00ff */
        /* <DEDUP_REMOVED lines=8> */
[----:B------:R-:W-:Y:S01]  /*12310*/  FFMA.FTZ R27, R27, R36, R30 ;  /* 0x000000241b1b7223 */ /* 0x000fe2000001001e */
[----:B------:R-:W-:Y:S01]  /*12320*/  MOV R20, R32 ;  /* 0x0000002000147202 */ /* 0x000fe20000000f00 */
[----:B------:R-:W-:Y:S01]  /*12330*/  FFMA.FTZ R8, R8, R42, R39 ;  /* 0x0000002a08087223 */ /* 0x000fe20000010027 */
[----:B------:R-:W-:-:S04]  /*12340*/  F2FP.BF16.PACK_AB R21, R0, R21 ;  /* 0x000000150015723e */ /* 0x000fc800000010ff */
[----:B------:R-:W-:Y:S02]  /*12350*/  F2FP.BF16.PACK_AB R23, R8, R27 ;  /* 0x0000001b0817723e */ /* 0x000fe400000010ff */
.L_x_2673:
[----:B------:R-:W-:Y:S05]  /*12360*/  BSYNC B0 ;  /* 0x0000000000007941 */ /* 0x000fea0003800000 */
.L_x_2672:
[----:B-----5:R1:W-:Y:S02]  /*12370*/  STS.128 [R241+0x6800], R20 ;  /* 0x00680014f1007388 */ /* 0x0203e40000000c00 */
.L_x_2665:
[----:B------:R-:W-:Y:S05]  /*12380*/  BSYNC B1 ;  /* 0x0000000000017941 */ /* 0x000fea0003800000 */
.L_x_2664:
[----:B------:R-:W-:Y:S01]  /*12390*/  IADD3 R10, R146, 0x20, RZ ;  /* 0x00000020920a7810 */ /* 0x000fe20007ffe0ff */
[----:B------:R-:W-:Y:S03]  /*123a0*/  BSSY B1, `(.L_x_2674) ;  /* 0x0000167000017945 */ /* 0x000fe60003800000 */
[----:B------:R-:W-:-:S04]  /*123b0*/  ISETP.GE.AND P0, PT, R10, R11, PT ;  /* 0x0000000b0a00720c */ /* 0x000fc80003f06270 */
[----:B------:R-:W-:-:S13]  /*123c0*/  ISETP.LT.OR P0, PT, R55, -0x107, P0 ;  /* 0xfffffef93700780c */ /* 0x000fda0000701670 */
[----:B------:R-:W-:Y:S05]  /*123d0*/  @P0 BRA `(.L_x_2675) ;  /* 0x0000163000000947 */ /* 0x000fea0003800000 */
[----:B---34-:R3:W5:Y:S01]  /*123e0*/  LD.E.128 R40, [R18.64] ;  /* 0x0000000612287980 */ /* 0x018762000c101d00 */
[----:B------:R-:W-:Y:S01]  /*123f0*/  ISETP.GE.AND P0, PT, R24, R7, PT ;  /* 0x000000071800720c */ /* 0x000fe20003f06270 */
[----:B------:R-:W-:-:S12]  /*12400*/  BSSY B0, `(.L_x_2676) ;  /* 0x0000054000007945 */ /* 0x000fd80003800000 */
[----:B------:R-:W-:Y:S05]  /*12410*/  @P0 BRA `(.L_x_2677) ;  /* 0x0000052000000947 */ /* 0x000fea0003800000 */
[----:B------:R-:W-:Y:S01]  /*12420*/  ISETP.GE.AND P0, PT, R24, R9, PT ;  /* 0x000000091800720c */ /* 0x000fe20003f06270 */
[----:B------:R-:W-:Y:S02]  /*12430*/  IMAD.SHL.U32 R5, R9, 0x20, RZ ;  /* 0x0000002009057824 */ /* 0x000fe400078e00ff */
[----:B-1----:R-:W-:-:S03]  /*12440*/  IMAD.MOV.U32 R21, RZ, RZ, RZ ;  /* 0x000000ffff157224 */ /* 0x002fc600078e00ff */
[----:B------:R-:W-:-:S04]  /*12450*/  IADD3 R3, P1, R5, R2, RZ ;  /* 0x0000000205037210 */ /* 0x000fc80007f3e0ff */
[----:B------:R-:W-:Y:S01]  /*12460*/  LEA.HI.X.SX32 R0, R5, R4, 0x1, P1 ;  /* 0x0000000405007211 */ /* 0x000fe200008f0eff */
[--C-:B------:R-:W-:Y:S02]  /*12470*/  IMAD.MOV.U32 R5, RZ, RZ, R9.reuse ;  /* 0x000000ffff057224 */ /* 0x100fe400078e0009 */
[----:B------:R-:W-:Y:S01]  /*12480*/  @P0 IADD3 R21, -R9, RZ, RZ ;  /* 0x000000ff09150210 */ /* 0x000fe20007ffe1ff */
[----:B------:R-:W-:-:S03]  /*12490*/  @P0 IMAD.MOV R5, RZ, RZ, -R9 ;  /* 0x000000ffff050224 */ /* 0x000fc600078e0a09 */
[----:B------:R-:W-:-:S04]  /*124a0*/  IADD3 R23, P1, R21, R3, RZ ;  /* 0x0000000315177210 */ /* 0x000fc80007f3e0ff */
[----:B------:R-:W-:Y:S02]  /*124b0*/  LEA.HI.X.SX32 R21, R21, R0, 0x1, P1 ;  /* 0x0000000015157211 */ /* 0x000fe400008f0eff */
[----:B-----5:R-:W-:-:S04]  /*124c0*/  LEA R32, P1, R23, R12, 0x1 ;  /* 0x0000000c17207211 */ /* 0x020fc800078208ff */
[----:B------:R-:W-:Y:S01]  /*124d0*/  LEA.HI.X R33, R23, R13, R21, 0x1, P1 ;  /* 0x0000000d17217211 */ /* 0x000fe200008f0c15 */
[----:B------:R-:W-:Y:S01]  /*124e0*/  IMAD.WIDE R20, R5, 0x2, R18 ;  /* 0x0000000205147825 */ /* 0x000fe200078e0212 */
[----:B------:R-:W-:-:S03]  /*124f0*/  MOV R5, RZ ;  /* 0x000000ff00057202 */ /* 0x000fc60000000f00 */
[----:B------:R-:W-:Y:S01]  /*12500*/  @P0 IMAD.MOV R5, RZ, RZ, -R9 ;  /* 0x000000ffff050224 */ /* 0x000fe200078e0a09 */
[----:B------:R-:W4:Y:S04]  /*12510*/  LD.E.128 R32, [R32.64] ;  /* 0x0000000620207980 */ /* 0x000f28000c101d00 */
        /* <DEDUP_REMOVED lines=10> */
[C---:B------:R-:W-:Y:S02]  /*125c0*/  LOP3.LUT R8, R43.reuse, 0xffff0000, RZ, 0xc0, !PT ;  /* 0xffff00002b087812 */ /* 0x040fe400078ec0ff */
[----:B------:R-:W-:Y:S02]  /*125d0*/  SHF.L.U32 R42, R43, 0x10, RZ ;  /* 0x000000102b2a7819 */ /* 0x000fe400000006ff */
[----:B------:R-:W-:-:S02]  /*125e0*/  LOP3.LUT R0, R41, 0xffff0000, RZ, 0xc0, !PT ;  /* 0xffff000029007812 */ /* 0x000fc400078ec0ff */
[----:B------:R-:W-:Y:S02]  /*125f0*/  SHF.L.U32 R40, R41, 0x10, RZ ;  /* 0x0000001029287819 */ /* 0x000fe400000006ff */
[C---:B----4-:R-:W-:Y:S01]  /*12600*/  SHF.L.U32 R30, R33.reuse, 0x10, RZ ;  /* 0x00000010211e7819 */ /* 0x050fe200000006ff */
[----:B------:R-:W-:Y:S01]  /*12610*/  IMAD.U32 R43, R34, 0x10000, RZ ;  /* 0x00010000222b7824 */ /* 0x000fe200078e00ff */
[----:B------:R-:W-:Y:S01]  /*12620*/  LOP3.LUT R44, R33, 0xffff0000, RZ, 0xc0, !PT ;  /* 0xffff0000212c7812 */ /* 0x000fe200078ec0ff */
[C---:B------:R-:W-:Y:S01]  /*12630*/  IMAD.U32 R41, R32.reuse, 0x10000, RZ ;  /* 0x0001000020297824 */ /* 0x040fe200078e00ff */
[----:B------:R-:W-:Y:S01]  /*12640*/  LOP3.LUT R31, R32, 0xffff0000, RZ, 0xc0, !PT ;  /* 0xffff0000201f7812 */ /* 0x000fe200078ec0ff */
[----:B--2---:R-:W-:Y:S01]  /*12650*/  IMAD.U32 R46, R20, 0x10000, RZ ;  /* 0x00010000142e7824 */ /* 0x004fe200078e00ff */
        /* <DEDUP_REMOVED lines=17> */
[----:B------:R-:W-:-:S02]  /*12770*/  FMUL.FTZ R20, R20, R31 ;  /* 0x0000001f14147220 */ /* 0x000fc40000410000 */
[----:B------:R-:W-:Y:S01]  /*12780*/  FMUL.FTZ R35, R35, R30 ;  /* 0x0000001e23237220 */ /* 0x000fe20000410000 */
[----:B---3--:R-:W-:Y:S01]  /*12790*/  LOP3.LUT R30, R36, 0xffff0000, RZ, 0xc0, !PT ;  /* 0xffff0000241e7812 */ /* 0x008fe200078ec0ff */
[----:B------:R-:W-:Y:S02]  /*127a0*/  @!P0 FADD.FTZ R43, -R43, -RZ ;  /* 0x800000ff2b2b8221 */ /* 0x000fe40000010100 */
        /* <DEDUP_REMOVED lines=25> */
.L_x_2677:
[----:B------:R-:W-:Y:S05]  /*12940*/  BSYNC B0 ;  /* 0x0000000000007941 */ /* 0x000fea0003800000 */
.L_x_2676:
[----:B-----5:R4:W-:Y:S04]  /*12950*/  STS.128 [R241+0x1000], R40 ;  /* 0x00100028f1007388 */ /* 0x0209e80000000c00 */
[----:B--2---:R4:W5:Y:S01]  /*12960*/  LD.E.128 R44, [R18.64+0x80] ;  /* 0x00008006122c7980 */ /* 0x004962000c101d00 */
[----:B------:R-:W-:Y:S01]  /*12970*/  IADD3 R0, R24, 0x40, RZ ;  /* 0x0000004018007810 */ /* 0x000fe20007ffe0ff */
[----:B------:R-:W-:Y:S03]  /*12980*/  BSSY B0, `(.L_x_2678) ;  /* 0x0000055000007945 */ /* 0x000fe60003800000 */
[----:B------:R-:W-:-:S13]  /*12990*/  ISETP.GE.AND P0, PT, R0, R7, PT ;  /* 0x000000070000720c */ /* 0x000fda0003f06270 */
[----:B------:R-:W-:Y:S05]  /*129a0*/  @P0 BRA `(.L_x_2679) ;  /* 0x0000052000000947 */ /* 0x000fea0003800000 */
[----:B------:R-:W-:Y:S01]  /*129b0*/  ISETP.GE.AND P0, PT, R0, R9, PT ;  /* 0x000000090000720c */ /* 0x000fe20003f06270 */
[----:B-1----:R-:W-:Y:S01]  /*129c0*/  IMAD.MOV.U32 R21, RZ, RZ, RZ ;  /* 0x000000ffff157224 */ /* 0x002fe200078e00ff */
[----:B------:R-:W-:-:S04]  /*129d0*/  LEA R5, R9, 0x40, 0x5 ;  /* 0x0000004009057811 */ /* 0x000fc800078e28ff */
        /* <DEDUP_REMOVED lines=26> */
[----:B------:R-:W-:-:S02]  /*12b80*/  LOP3.LUT R8, R47, 0xffff0000, RZ, 0xc0, !PT ;  /* 0xffff00002f087812 */ /* 0x000fc400078ec0ff */
[C---:B--2---:R-:W-:Y:S01]  /*12b90*/  SHF.L.U32 R30, R33.reuse, 0x10, RZ ;  /* 0x00000010211e7819 */ /* 0x044fe200000006ff */
[----:B------:R-:W-:Y:S01]  /*12ba0*/  IMAD.U32 R41, R34, 0x10000, RZ ;  /* 0x0001000022297824 */ /* 0x000fe200078e00ff */
[----:B------:R-:W-:Y:S01]  /*12bb0*/  LOP3.LUT R42, R33, 0xffff0000, RZ, 0xc0, !PT ;  /* 0xffff0000212a7812 */ /* 0x000fe200078ec0ff */
[C---:B------:R-:W-:Y:S01]  /*12bc0*/  IMAD.U32 R40, R32.reuse, 0x10000, RZ ;  /* 0x0001000020287824 */ /* 0x040fe200078e00ff */
        /* <DEDUP_REMOVED lines=19> */
[----:B------:R-:W-:-:S02]  /*12d00*/  FMUL.FTZ R20, R20, R31 ;  /* 0x0000001f14147220 */ /* 0x000fc40000410000 */
[----:B------:R-:W-:Y:S01]  /*12d10*/  FMUL.FTZ R35, R35, R30 ;  /* 0x0000001e23237220 */ /* 0x000fe20000410000 */
[----:B----4-:R-:W-:Y:S01]  /*12d20*/  LOP3.LUT R30, R36, 0xffff0000, RZ, 0xc0, !PT ;  /* 0xffff0000241e7812 */ /* 0x010fe200078ec0ff */
        /* <DEDUP_REMOVED lines=26> */
.L_x_2679:
[----:B------:R-:W-:Y:S05]  /*12ed0*/  BSYNC B0 ;  /* 0x0000000000007941 */ /* 0x000fea0003800000 */
.L_x_2678:
[----:B-----5:R2:W-:Y:S04]  /*12ee0*/  STS.128 [R241+0x3000], R44 ;  /* 0x0030002cf1007388 */ /* 0x0205e80000000c00 */
[----:B----4-:R2:W5:Y:S01]  /*12ef0*/  LD.E.128 R40, [R18.64+0x100] ;  /* 0x0001000612287980 */ /* 0x010562000c101d00 */
        /* <DEDUP_REMOVED lines=26> */
[----:B-----5:R-:W-:Y:S01]  /*130a0*/  SHF.L.U32 R27, R42, 0x10, RZ ;  /* 0x000000102a1b7819 */ /* 0x020fe200000006ff */
[----:B------:R-:W-:Y:S01]  /*130b0*/  IMAD.U32 R5, R40, 0x10000, RZ ;  /* 0x0001000028057824 */ /* 0x000fe200078e00ff */
[----:B------:R-:W-:Y:S01]  /*130c0*/  LOP3.LUT R26, R42, 0xffff0000, RZ, 0xc0, !PT ;  /* 0xffff00002a1a7812 */ /* 0x000fe200078ec0ff */
[----:B------:R-:W-:Y:S01]  /*130d0*/  IMAD.U32 R42, R43, 0x10000, RZ ;  /* 0x000100002b2a7824 */ /* 0x000fe200078e00ff */
[----:B------:R-:W-:Y:S01]  /*130e0*/  LOP3.LUT R3, R40, 0xffff0000, RZ, 0xc0, !PT ;  /* 0xffff000028037812 */ /* 0x000fe200078ec0ff */
[----:B------:R-:W-:Y:S01]  /*130f0*/  IMAD.U32 R40, R41, 0x10000, RZ ;  /* 0x0001000029287824 */ /* 0x000fe200078e00ff */
[----:B------:R-:W-:Y:S02]  /*13100*/  LOP3.LUT R8, R43, 0xffff0000, RZ, 0xc0, !PT ;  /* 0xffff00002b087812 */ /* 0x000fe400078ec0ff */
[----:B------:R-:W-:Y:S02]  /*13110*/  LOP3.LUT R0, R41, 0xffff0000, RZ, 0xc0, !PT ;  /* 0xffff000029007812 */ /* 0x000fe400078ec0ff */
        /* <DEDUP_REMOVED lines=52> */
.L_x_2681:
[----:B------:R-:W-:Y:S05]  /*13460*/  BSYNC B0 ;  /* 0x0000000000007941 */ /* 0x000fea0003800000 */
.L_x_2680:
[----:B-----5:R4:W-:Y:S04]  /*13470*/  STS.128 [R241+0x5000], R40 ;  /* 0x00500028f1007388 */ /* 0x0209e80000000c00 */
[----:B------:R4:W5:Y:S01]  /*13480*/  LD.E.128 R32, [R18.64+0x180] ;  /* 0x0001800612207980 */ /* 0x000962000c101d00 */
        /* <DEDUP_REMOVED lines=23> */
[----:B----4-:R-:W-:-:S04]  /*13600*/  LEA R40, P1, R3, R14, 0x1 ;  /* 0x0000000e03287211 */ /* 0x010fc800078208ff */
[----:B------:R-:W-:-:S06]  /*13610*/  LEA.HI.X R41, R3, R15, R0, 0x1, P1 ;  /* 0x0000000f03297211 */ /* 0x000fcc00008f0c00 */
[----:B------:R-:W4:Y:S01]  /*13620*/  LD.E.128 R40, [R40.64] ;  /* 0x0000000628287980 */ /* 0x000f22000c101d00 */
        /* <DEDUP_REMOVED lines=11> */
[C---:B---3--:R-:W-:Y:S01]  /*136e0*/  IMAD.U32 R27, R20.reuse, 0x10000, RZ ;  /* 0x00010000141b7824 */ /* 0x048fe200078e00ff */
[----:B------:R-:W-:Y:S01]  /*136f0*/  LOP3.LUT R26, R20, 0xffff0000, RZ, 0xc0, !PT ;  /* 0xffff0000141a7812 */ /* 0x000fe200078ec0ff */
[----:B------:R-:W-:Y:S01]  /*13700*/  IMAD.U32 R30, R22, 0x10000, RZ ;  /* 0x00010000161e7824 */ /* 0x000fe200078e00ff */
[C---:B------:R-:W-:Y:S02]  /*13710*/  SHF.L.U32 R20, R21.reuse, 0x10, RZ ;  /* 0x0000001015147819 */ /* 0x040fe400000006ff */
[----:B------:R-:W-:Y:S02]  /*13720*/  LOP3.LUT R31, R21, 0xffff0000, RZ, 0xc0, !PT ;  /* 0xffff0000151f7812 */ /* 0x000fe400078ec0ff */
[----:B------:R-:W-:-:S02]  /*13730*/  SHF.L.U32 R21, R23, 0x10, RZ ;  /* 0x0000001017157819 */ /* 0x000fc400000006ff */
[----:B------:R-:W-:Y:S02]  /*13740*/  LOP3.LUT R22, R22, 0xffff0000, RZ, 0xc0, !PT ;  /* 0xffff000016167812 */ /* 0x000fe400078ec0ff */
[----:B------:R-:W-:Y:S01]  /*13750*/  LOP3.LUT R23, R23, 0xffff0000, RZ, 0xc0, !PT ;  /* 0xffff000017177812 */ /* 0x000fe200078ec0ff */
[----:B------:R-:W-:Y:S01]  /*13760*/  IMAD.U32 R45, R38, 0x10000, RZ ;  /* 0x00010000262d7824 */ /* 0x000fe200078e00ff */
[----:B------:R-:W-:Y:S02]  /*13770*/  LOP3.LUT R35, R36, 0xffff0000, RZ, 0xc0, !PT ;  /* 0xffff000024237812 */ /* 0x000fe400078ec0ff */
[----:B------:R-:W-:Y:S01]  /*13780*/  LOP3.LUT R37, R38, 0xffff0000, RZ, 0xc0, !PT ;  /* 0xffff000026257812 */ /* 0x000fe200078ec0ff */
[----:B------:R-:W-:Y:S01]  /*13790*/  @!P0 FADD.FTZ R27, -R27, -RZ ;  /* 0x800000ff1b1b8221 */ /* 0x000fe20000010100 */
[C---:B------:R-:W-:Y:S01]  /*137a0*/  SHF.L.U32 R36, R39.reuse, 0x10, RZ ;  /* 0x0000001027247819 */ /* 0x040fe200000006ff */
[----:B------:R-:W-:Y:S01]  /*137b0*/  @!P0 FADD.FTZ R22, -R22, -RZ ;  /* 0x800000ff16168221 */ /* 0x000fe20000010100 */
[----:B------:R-:W-:Y:S01]  /*137c0*/  LOP3.LUT R38, R39, 0xffff0000, RZ, 0xc0, !PT ;  /* 0xffff000027267812 */ /* 0x000fe200078ec0ff */
[----:B------:R-:W-:-:S02]  /*137d0*/  @!P0 FADD.FTZ R21, -R21, -RZ ;  /* 0x800000ff15158221 */ /* 0x000fc40000010100 */
[----:B------:R-:W-:Y:S02]  /*137e0*/  @!P0 FADD.FTZ R23, -R23, -RZ ;  /* 0x800000ff17178221 */ /* 0x000fe40000010100 */
[----:B------:R-:W-:Y:S02]  /*137f0*/  @!P0 FADD.FTZ R26, -R26, -RZ ;  /* 0x800000ff1a1a8221 */ /* 0x000fe40000010100 */
[----:B------:R-:W-:Y:S02]  /*13800*/  @!P0 FADD.FTZ R20, -R20, -RZ ;  /* 0x800000ff14148221 */ /* 0x000fe40000010100 */
[----:B------:R-:W-:Y:S02]  /*13810*/  @!P0 FADD.FTZ R31, -R31, -RZ ;  /* 0x800000ff1f1f8221 */ /* 0x000fe40000010100 */
[----:B------:R-:W-:Y:S02]  /*13820*/  @!P0 FADD.FTZ R30, -R30, -RZ ;  /* 0x800000ff1e1e8221 */ /* 0x000fe40000010100 */
[----:B------:R-:W-:-:S02]  /*13830*/  FMUL.FTZ R44, R44, R27 ;  /* 0x0000001b2c2c7220 */ /* 0x000fc40000410000 */
        /* <DEDUP_REMOVED lines=8> */
[C---:B------:R-:W-:Y:S01]  /*138c0*/  SHF.L.U32 R20, R41.reuse, 0x10, RZ ;  /* 0x0000001029147819 */ /* 0x040fe200000006ff */
        /* <DEDUP_REMOVED lines=17> */
[----:B------:R-:W-:-:S02]  /*139e0*/  F2FP.BF16.PACK_AB R35, R8, R21 ;  /* 0x000000150823723e */ /* 0x000fc400000010ff */
.L_x_2683:
[----:B------:R-:W-:Y:S05]  /*139f0*/  BSYNC B0 ;  /* 0x0000000000007941 */ /* 0x000fea0003800000 */
.L_x_2682:
[----:B-----5:R1:W-:Y:S02]  /*13a00*/  STS.128 [R241+0x7000], R32 ;  /* 0x00700020f1007388 */ /* 0x0203e40000000c00 */
.L_x_2675:
[----:B------:R-:W-:Y:S05]  /*13a10*/  BSYNC B1 ;  /* 0x0000000000017941 */ /* 0x000fea0003800000 */
.L_x_2674:
[----:B--234-:R-:W-:-:S04]  /*13a20*/  IADD3 R18, R146, 0x30, RZ ;  /* 0x0000003092127810 */ /* 0x01cfc80007ffe0ff */
[----:B------:R-:W-:-:S04]  /*13a30*/  ISETP.GE.AND P0, PT, R18, R11, PT ;  /* 0x0000000b1200720c */ /* 0x000fc80003f06270 */
[----:B------:R-:W-:-:S13]  /*13a40*/  ISETP.LT.OR P0, PT, R55, -0x187, P0 ;  /* 0xfffffe793700780c */ /* 0x000fda0000701670 */
[----:B------:R-:W-:Y:S05]  /*13a50*/  @P0 BRA `(.L_x_2645) ;  /* 0x0000193000000947 */ /* 0x000fea0003800000 */
[----:B------:R2:W5:Y:S01]  /*13a60*/  LD.E.128 R40, [R16.64] ;  /* 0x0000000610287980 */ /* 0x000562000c101d00 */
[----:B------:R-:W-:Y:S01]  /*13a70*/  ISETP.GE.AND P0, PT, R24, R7, PT ;  /* 0x000000071800720c */ /* 0x000fe20003f06270 */
[----:B------:R-:W-:-:S12]  /*13a80*/  BSSY B0, `(.L_x_2684) ;  /* 0x0000054000007945 */ /* 0x000fd80003800000 */
[----:B------:R-:W-:Y:S05]  /*13a90*/  @P0 BRA `(.L_x_2685) ;  /* 0x0000052000000947 */ /* 0x000fea0003800000 */
[----:B------:R-:W-:Y:S01]  /*13aa0*/  ISETP.GE.AND P0, PT, R24, R9, PT ;  /* 0x000000091800720c */ /* 0x000fe20003f06270 */
[----:B------:R-:W-:Y:S02]  /*13ab0*/  IMAD R5, R9, 0x30, RZ ;  /* 0x0000003009057824 */ /* 0x000fe400078e02ff */
[----:B------:R-:W-:-:S03]  /*13ac0*/  IMAD.MOV.U32 R11, RZ, RZ, RZ ;  /* 0x000000ffff0b7224 */ /* 0x000fc600078e00ff */
[----:B------:R-:W-:-:S04]  /*13ad0*/  IADD3 R3, P1, R5, R2, RZ ;  /* 0x0000000205037210 */ /* 0x000fc80007f3e0ff */
[----:B------:R-:W-:Y:S02]  /*13ae0*/  LEA.HI.X.SX32 R0, R5, R4, 0x1, P1 ;  /* 0x0000000405007211 */ /* 0x000fe400008f0eff */
[----:B------:R-:W-:Y:S01]  /*13af0*/  MOV R5, R9 ;  /* 0x0000000900057202 */ /* 0x000fe20000000f00 */
[--C-:B------:R-:W-:Y:S02]  /*13b00*/  @P0 IMAD.MOV R11, RZ, RZ, -R9.reuse ;  /* 0x000000ffff0b0224 */ /* 0x100fe400078e0a09 */
[----:B------:R-:W-:-:S03]  /*13b10*/  @P0 IMAD.MOV R5, RZ, RZ, -R9 ;  /* 0x000000ffff050224 */ /* 0x000fc600078e0a09 */
[----:B------:R-:W-:Y:S01]  /*13b20*/  IADD3 R19, P1, R11, R3, RZ ;  /* 0x000000030b137210 */ /* 0x000fe20007f3e0ff */
[----:B-1----:R-:W-:-:S03]  /*13b30*/  IMAD.WIDE R20, R5, 0x2, R16 ;  /* 0x0000000205147825 */ /* 0x002fc600078e0210 */
[----:B------:R-:W-:Y:S02]  /*13b40*/  LEA.HI.X.SX32 R11, R11, R0, 0x1, P1 ;  /* 0x000000000b0b7211 */ /* 0x000fe400008f0eff */
[----:B-----5:R-:W-:Y:S01]  /*13b50*/  LEA R32, P1, R19, R12, 0x1 ;  /* 0x0000000c13207211 */ /* 0x020fe200078208ff */
[----:B------:R-:W-:Y:S01]  /*13b60*/  IMAD.MOV.U32 R5, RZ, RZ, RZ ;  /* 0x000000ffff057224 */ /* 0x000fe200078e00ff */
[----:B------:R-:W-:Y:S01]  /*13b70*/  @P0 IADD3 R5, -R9, RZ, RZ ;  /* 0x000000ff09050210 */ /* 0x000fe20007ffe1ff */
[----:B------:R-:W3:Y:S01]  /*13b80*/  LD.E.128 R20, [R20.64] ;  /* 0x0000000614147980 */ /* 0x000ee2000c101d00 */
[----:B------:R-:W-:Y:S02]  /*13b90*/  LEA.HI.X R33, R19, R13, R11, 0x1, P1 ;  /* 0x0000000d13217211 */ /* 0x000fe400008f0c0b */
[----:B------:R-:W-:-:S04]  /*13ba0*/  IADD3 R3, P1, R5, R3, RZ ;  /* 0x0000000305037210 */ /* 0x000fc80007f3e0ff */
[----:B------:R-:W4:Y:S01]  /*13bb0*/  LD.E.128 R32, [R32.64] ;  /* 0x0000000620207980 */ /* 0x000f22000c101d00 */
[----:B------:R-:W-:Y:S02]  /*13bc0*/  LEA.HI.X.SX32 R0, R5, R0, 0x1, P1 ;  /* 0x0000000005007211 */ /* 0x000fe400008f0eff */
[----:B------:R-:W-:-:S04]  /*13bd0*/  LEA R36, P1, R3, R14, 0x1 ;  /* 0x0000000e03247211 */ /* 0x000fc800078208ff */
[----:B------:R-:W-:-:S06]  /*13be0*/  LEA.HI.X R37, R3, R15, R0, 0x1, P1 ;  /* 0x0000000f03257211 */ /* 0x000fcc00008f0c00 */
[----:B--2---:R-:W2:Y:S01]  /*13bf0*/  LD.E.128 R36, [R36.64] ;  /* 0x0000000624247980 */ /* 0x004ea2000c101d00 */
[C---:B------:R-:W-:Y:S01]  /*13c00*/  IMAD.U32 R5, R40.reuse, 0x10000, RZ ;  /* 0x0001000028057824 */ /* 0x040fe200078e00ff */
[----:B------:R-:W-:Y:S02]  /*13c10*/  LOP3.LUT R3, R40, 0xffff0000, RZ, 0xc0, !PT ;  /* 0xffff000028037812 */ /* 0x000fe400078ec0ff */
[C---:B------:R-:W-:Y:S02]  /*13c20*/  LOP3.LUT R0, R41.reuse, 0xffff0000, RZ, 0xc0, !PT ;  /* 0xffff000029007812 */ /* 0x040fe400078ec0ff */
[----:B------:R-:W-:Y:S01]  /*13c30*/  SHF.L.U32 R40, R41, 0x10, RZ ;  /* 0x0000001029287819 */ /* 0x000fe200000006ff */
[C---:B------:R-:W-:Y:S01]  /*13c40*/  IMAD.U32 R19, R42.reuse, 0x10000, RZ ;  /* 0x000100002a137824 */ /* 0x040fe200078e00ff */
[----:B------:R-:W-:Y:S02]  /*13c50*/  LOP3.LUT R11, R42, 0xffff0000, RZ, 0xc0, !PT ;  /* 0xffff00002a0b7812 */ /* 0x000fe400078ec0ff */
[----:B------:R-:W-:-:S02]  /*13c60*/  LOP3.LUT R8, R43, 0xffff0000, RZ, 0xc0, !PT ;  /* 0xffff00002b087812 */ /* 0x000fc400078ec0ff */
[----:B------:R-:W-:Y:S02]  /*13c70*/  SHF.L.U32 R42, R43, 0x10, RZ ;  /* 0x000000102b2a7819 */ /* 0x000fe400000006ff */
[----:B---3--:R-:W-:Y:S01]  /*13c80*/  LOP3.LUT R46, R21, 0xffff0000, RZ, 0xc0, !PT ;  /* 0xffff0000152e7812 */ /* 0x008fe200078ec0ff */
[----:B------:R-:W-:Y:S02]  /*13c90*/  IMAD.U32 R44, R22, 0x10000, RZ ;  /* 0x00010000162c7824 */ /* 0x000fe400078e00ff */
[C---:B----4-:R-:W-:Y:S01]  /*13ca0*/  IMAD.U32 R30, R32.reuse, 0x10000, RZ ;  /* 0x00010000201e7824 */ /* 0x050fe200078e00ff */
[----:B------:R-:W-:Y:S02]  /*13cb0*/  LOP3.LUT R27, R32, 0xffff0000, RZ, 0xc0, !PT ;  /* 0xffff0000201b7812 */ /* 0x000fe400078ec0ff */
[C---:B------:R-:W-:Y:S02]  /*13cc0*/  SHF.L.U32 R26, R33.reuse, 0x10, RZ ;  /* 0x00000010211a7819 */ /* 0x040fe400000006ff */
[----:B------:R-:W-:Y:S01]  /*13cd0*/  LOP3.LUT R41, R33, 0xffff0000, RZ, 0xc0, !PT ;  /* 0xffff000021297812 */ /* 0x000fe200078ec0ff */
[C---:B------:R-:W-:Y:S01]  /*13ce0*/  IMAD.U32 R33, R34.reuse, 0x10000, RZ ;  /* 0x0001000022217824 */ /* 0x040fe200078e00ff */
[----:B------:R-:W-:-:S02]  /*13cf0*/  LOP3.LUT R32, R34, 0xffff0000, RZ, 0xc0, !PT ;  /* 0xffff000022207812 */ /* 0x000fc400078ec0ff */
[C---:B------:R-:W-:Y:S02]  /*13d00*/  SHF.L.U32 R31, R35.reuse, 0x10, RZ ;  /* 0x00000010231f7819 */ /* 0x040fe400000006ff */
[----:B------:R-:W-:Y:S02]  /*13d10*/  LOP3.LUT R34, R35, 0xffff0000, RZ, 0xc0, !PT ;  /* 0xffff000023227812 */ /* 0x000fe400078ec0ff */
[----:B------:R-:W-:Y:S02]  /*13d20*/  SHF.L.U32 R35, R21, 0x10, RZ ;  /* 0x0000001015237819 */ /* 0x000fe400000006ff */
[----:B------:R-:W-:Y:S01]  /*13d30*/  LOP3.LUT R21, R22, 0xffff0000, RZ, 0xc0, !PT ;  /* 0xffff000016157812 */ /* 0x000fe200078ec0ff */
[----:B------:R-:W-:Y:S01]  /*13d40*/  IMAD.U32 R43, R20, 0x10000, RZ ;  /* 0x00010000142b7824 */ /* 0x000fe200078e00ff */
[C---:B------:R-:W-:Y:S01]  /*13d50*/  SHF.L.U32 R22, R23.reuse, 0x10, RZ ;  /* 0x0000001017167819 */ /* 0x040fe200000006ff */
        /* <DEDUP_REMOVED lines=12> */
[----:B--2---:R-:W-:Y:S01]  /*13e20*/  LOP3.LUT R33, R38, 0xffff0000, RZ, 0xc0, !PT ;  /* 0xffff000026217812 */ /* 0x004fe200078ec0ff */
        /* <DEDUP_REMOVED lines=25> */
.L_x_2685:
[----:B------:R-:W-:Y:S05]  /*13fc0*/  BSYNC B0 ;  /* 0x0000000000007941 */ /* 0x000fea0003800000 */
.L_x_2684:
[----:B-----5:R3:W-:Y:S04]  /*13fd0*/  STS.128 [R241+0x1800], R40 ;  /* 0x00180028f1007388 */ /* 0x0207e80000000c00 */
[----:B------:R3:W5:Y:S01]  /*13fe0*/  LD.E.128 R44, [R16.64+0x80] ;  /* 0x00008006102c7980 */ /* 0x000762000c101d00 */
[----:B------:R-:W-:Y:S01]  /*13ff0*/  IADD3 R0, R24, 0x40, RZ ;  /* 0x0000004018007810 */ /* 0x000fe20007ffe0ff */
[----:B------:R-:W-:Y:S03]  /*14000*/  BSSY B0, `(.L_x_2686) ;  /* 0x0000056000007945 */ /* 0x000fe60003800000 */
[----:B------:R-:W-:-:S13]  /*14010*/  ISETP.GE.AND P0, PT, R0, R7, PT ;  /* 0x000000070000720c */ /* 0x000fda0003f06270 */
[----:B------:R-:W-:Y:S05]  /*14020*/  @P0 BRA `(.L_x_2687) ;  /* 0x0000053000000947 */ /* 0x000fea0003800000 */
[----:B------:R-:W-:Y:S01]  /*14030*/  ISETP.GE.AND P0, PT, R0, R9, PT ;  /* 0x000000090000720c */ /* 0x000fe20003f06270 */
[----:B------:R-:W-:Y:S02]  /*14040*/  IMAD.MOV.U32 R0, RZ, RZ, 0x30 ;  /* 0x00000030ff007424 */ /* 0x000fe400078e00ff */
[----:B------:R-:W-:Y:S02]  /*14050*/  IMAD.MOV.U32 R11, RZ, RZ, RZ ;  /* 0x000000ffff0b7224 */ /* 0x000fe400078e00ff */
[----:B------:R-:W-:-:S05]  /*14060*/  IMAD R5, R9, R0, 0x40 ;  /* 0x0000004009057424 */ /* 0x000fca00078e0200 */
[----:B------:R-:W-:-:S03]  /*14070*/  IADD3 R3, P1, R5, R2, RZ ;  /* 0x0000000205037210 */ /* 0x000fc60007f3e0ff */
[----:B------:R-:W-:Y:S02]  /*14080*/  @P0 IADD3 R11, -R9, RZ, RZ ;  /* 0x000000ff090b0210 */ /* 0x000fe40007ffe1ff */
[----:B------:R-:W-:Y:S01]  /*14090*/  LEA.HI.X.SX32 R0, R5, R4, 0x1, P1 ;  /* 0x0000000405007211 */ /* 0x000fe200008f0eff */
[--C-:B------:R-:W-:Y:S01]  /*140a0*/  IMAD.MOV.U32 R5, RZ, RZ, R9.reuse ;  /* 0x000000ffff057224 */ /* 0x100fe200078e0009 */
[----:B------:R-:W-:Y:S01]  /*140b0*/  IADD3 R19, P1, R11, R3, RZ ;  /* 0x000000030b137210 */ /* 0x000fe20007f3e0ff */
[----:B------:R-:W-:-:S03]  /*140c0*/  @P0 IMAD.MOV R5, RZ, RZ, -R9 ;  /* 0x000000ffff050224 */ /* 0x000fc600078e0a09 */
[----:B------:R-:W-:Y:S01]  /*140d0*/  LEA.HI.X.SX32 R11, R11, R0, 0x1, P1 ;  /* 0x000000000b0b7211 */ /* 0x000fe200008f0eff */
[----:B-1----:R-:W-:Y:S01]  /*140e0*/  IMAD.WIDE R20, R5, 0x2, R16 ;  /* 0x0000000205147825 */ /* 0x002fe200078e0210 */
[C---:B------:R-:W-:Y:S02]  /*140f0*/  LEA R32, P1, R19.reuse, R12, 0x1 ;  /* 0x0000000c13207211 */ /* 0x040fe400078208ff */
[----:B------:R-:W-:Y:S01]  /*14100*/  MOV R5, RZ ;  /* 0x000000ff00057202 */ /* 0x000fe20000000f00 */
[----:B------:R-:W-:Y:S01]  /*14110*/  @P0 IMAD.MOV R5, RZ, RZ, -R9 ;  /* 0x000000ffff050224 */ /* 0x000fe200078e0a09 */
[----:B------:R-:W-:Y:S01]  /*14120*/  LEA.HI.X R33, R19, R13, R11, 0x1, P1 ;  /* 0x0000000d13217211 */ /* 0x000fe200008f0c0b */
[----:B------:R-:W4:Y:S03]  /*14130*/  LD.E.128 R20, [R20.64+0x80] ;  /* 0x0000800614147980 */ /* 0x000f26000c101d00 */
[----:B------:R-:W-:-:S02]  /*14140*/  IADD3 R3, P1, R5, R3, RZ ;  /* 0x0000000305037210 */ /* 0x000fc40007f3e0ff */
[----:B--2---:R-:W2:Y:S02]  /*14150*/  LD.E.128 R32, [R32.64] ;  /* 0x0000000620207980 */ /* 0x004ea4000c101d00 */
        /* <DEDUP_REMOVED lines=8> */
[C---:B------:R-:W-:Y:S02]  /*141e0*/  LOP3.LUT R0, R45.reuse, 0xffff0000, RZ, 0xc0, !PT ;  /* 0xffff00002d007812 */ /* 0x040fe400078ec0ff */
[----:B------:R-:W-:Y:S02]  /*141f0*/  SHF.L.U32 R44, R45, 0x10, RZ ;  /* 0x000000102d2c7819 */ /* 0x000fe400000006ff */
[----:B------:R-:W-:-:S02]  /*14200*/  LOP3.LUT R8, R47, 0xffff0000, RZ, 0xc0, !PT ;  /* 0xffff00002f087812 */ /* 0x000fc400078ec0ff */
[----:B------:R-:W-:Y:S02]  /*14210*/  SHF.L.U32 R46, R47, 0x10, RZ ;  /* 0x000000102f2e7819 */ /* 0x000fe400000006ff */
[----:B----4-:R-:W-:Y:S01]  /*14220*/  LOP3.LUT R43, R21, 0xffff0000, RZ, 0xc0, !PT ;  /* 0xffff0000152b7812 */ /* 0x010fe200078ec0ff */
[----:B------:R-:W-:Y:S02]  /*14230*/  IMAD.U32 R42, R22, 0x10000, RZ ;  /* 0x00010000162a7824 */ /* 0x000fe400078e00ff */
[C---:B--2---:R-:W-:Y:S01]  /*14240*/  IMAD.U32 R30, R32.reuse, 0x10000, RZ ;  /* 0x00010000201e7824 */ /* 0x044fe200078e00ff */
        /* <DEDUP_REMOVED lines=23> */
[----:B---3--:R-:W-:Y:S01]  /*143c0*/  LOP3.LUT R33, R38, 0xffff0000, RZ, 0xc0, !PT ;  /* 0xffff000026217812 */ /* 0x008fe200078ec0ff */
        /* <DEDUP_REMOVED lines=25> */
.L_x_2687:
[----:B------:R-:W-:Y:S05]  /*14560*/  BSYNC B0 ;  /* 0x0000000000007941 */ /* 0x000fea0003800000 */
.L_x_2686:
[----:B-----5:R4:W-:Y:S04]  /*14570*/  STS.128 [R241+0x3800], R44 ;  /* 0x0038002cf1007388 */ /* 0x0209e80000000c00 */
[----:B---3--:R4:W5:Y:S01]  /*14580*/  LD.E.128 R40, [R16.64+0x100] ;  /* 0x0001000610287980 */ /* 0x008962000c101d00 */
        /* <DEDUP_REMOVED lines=20> */
[----:B------:R-:W3:Y:S03]  /*146d0*/  LD.E.128 R20, [R20.64+0x100] ;  /* 0x0001000614147980 */ /* 0x000ee6000c101d00 */
[----:B------:R-:W-:-:S02]  /*146e0*/  IADD3 R3, P1, R5, R3, RZ ;  /* 0x0000000305037210 */ /* 0x000fc40007f3e0ff */
[----:B--2---:R-:W2:Y:S02]  /*146f0*/  LD.E.128 R32, [R32.64] ;  /* 0x0000000620207980 */ /* 0x004ea4000c101d00 */
[----:B------:R-:W-:Y:S02]  /*14700*/  LEA.HI.X.SX32 R0, R5, R0, 0x1, P1 ;  /* 0x0000000005007211 */ /* 0x000fe400008f0eff */
[----:B------:R-:W-:-:S04]  /*14710*/  LEA R36, P1, R3, R14, 0x1 ;  /* 0x0000000e03247211 */ /* 0x000fc800078208ff */
        /* <DEDUP_REMOVED lines=62> */
.L_x_2689:
[----:B------:R-:W-:Y:S05]  /*14b00*/  BSYNC B0 ;  /* 0x0000000000007941 */ /* 0x000fea0003800000 */
.L_x_2688:
[----:B-----5:R3:W-:Y:S04]  /*14b10*/  STS.128 [R241+0x5800], R40 ;  /* 0x00580028f1007388 */ /* 0x0207e80000000c00 */
[----:B-1----:R3:W5:Y:S01]  /*14b20*/  LD.E.128 R20, [R16.64+0x180] ;  /* 0x0001800610147980 */ /* 0x002762000c101d00 */
[----:B------:R-:W-:Y:S01]  /*14b30*/  IADD3 R24, R24, 0xc0, RZ ;  /* 0x000000c018187810 */ /* 0x000fe20007ffe0ff */
[----:B------:R-:W-:Y:S03]  /*14b40*/  BSSY B0, `(.L_x_2690) ;  /* 0x0000056000007945 */ /* 0x000fe60003800000 */
[----:B------:R-:W-:-:S13]  /*14b50*/  ISETP.GE.AND P0, PT, R24, R7, PT ;  /* 0x000000071800720c */ /* 0x000fda0003f06270 */
        /* <DEDUP_REMOVED lines=14> */
[----:B--2---:R-:W2:Y:S03]  /*14c40*/  LD.E.128 R24, [R24.64+0x180] ;  /* 0x0001800618187980 */ /* 0x004ea6000c101d00 */
        /* <DEDUP_REMOVED lines=19> */
[C---:B------:R-:W-:Y:S01]  /*14d80*/  IMAD.U32 R11, R24.reuse, 0x10000, RZ ;  /* 0x00010000180b7824 */ /* 0x040fe200078e00ff */
[----:B------:R-:W-:Y:S02]  /*14d90*/  SHF.L.U32 R8, R25, 0x10, RZ ;  /* 0x0000001019087819 */ /* 0x000fe400000006ff */
[----:B------:R-:W-:Y:S02]  /*14da0*/  SHF.L.U32 R16, R27, 0x10, RZ ;  /* 0x000000101b107819 */ /* 0x000fe400000006ff */
[----:B------:R-:W-:Y:S01]  /*14db0*/  LOP3.LUT R9, R24, 0xffff0000, RZ, 0xc0, !PT ;  /* 0xffff000018097812 */ /* 0x000fe200078ec0ff */
[C---:B---3--:R-:W-:Y:S01]  /*14dc0*/  IMAD.U32 R30, R32.reuse, 0x10000, RZ ;  /* 0x00010000201e7824 */ /* 0x048fe200078e00ff */
        /* <DEDUP_REMOVED lines=15> */
[----:B------:R-:W-:-:S02]  /*14ec0*/  @!P0 FADD.FTZ R33, -R33, -RZ ;  /* 0x800000ff21218221 */ /* 0x000fc40000010100 */
[----:B------:R-:W-:Y:S01]  /*14ed0*/  FMUL.FTZ R21, R8, R21 ;  /* 0x0000001508157220 */ /* 0x000fe20000410000 */
[----:B----4-:R-:W-:Y:S01]  /*14ee0*/  SHF.L.U32 R8, R13, 0x10, RZ ;  /* 0x000000100d087819 */ /* 0x010fe200000006ff */
[----:B------:R-:W-:Y:S02]  /*14ef0*/  @!P0 FADD.FTZ R34, -R34, -RZ ;  /* 0x800000ff22228221 */ /* 0x000fe40000010100 */
[----:B------:R-:W-:Y:S01]  /*14f00*/  FMUL.FTZ R36, R19, R36 ;  /* 0x0000002413247220 */ /* 0x000fe20000410000 */
[----:B------:R-:W-:Y:S01]  /*14f10*/  LOP3.LUT R19, R13, 0xffff0000, RZ, 0xc0, !PT ;  /* 0xffff00000d137812 */ /* 0x000fe200078ec0ff */
[----:B------:R-:W-:Y:S01]  /*14f20*/  FMUL.FTZ R30, R11, R30 ;  /* 0x0000001e0b1e7220 */ /* 0x000fe20000410000 */
[----:B------:R-:W-:Y:S01]  /*14f30*/  LOP3.LUT R11, R12, 0xffff0000, RZ, 0xc0, !PT ;  /* 0xffff00000c0b7812 */ /* 0x000fe200078ec0ff */
        /* <DEDUP_REMOVED lines=22> */
.L_x_2691:
[----:B------:R-:W-:Y:S05]  /*150a0*/  BSYNC B0 ;  /* 0x0000000000007941 */ /* 0x000fea0003800000 */
.L_x_2690:
[----:B-----5:R1:W-:Y:S01]  /*150b0*/  STS.128 [R241+0x7800], R20 ;  /* 0x00780014f1007388 */ /* 0x0203e20000000c00 */
[----:B------:R-:W-:Y:S05]  /*150c0*/  BRA `(.L_x_2645) ;  /* 0x000002c000007947 */ /* 0x000fea0003800000 */
.L_x_2613:
[----:B------:R-:W-:Y:S01]  /*150d0*/  IMAD.IADD R5, R240, 0x1, -R61 ;  /* 0x00000001f0057824 */ /* 0x000fe200078e0a3d */
[C---:B------:R-:W-:Y:S02]  /*150e0*/  IADD3 R6, R146.reuse, 0x10, RZ ;  /* 0x0000001092067810 */ /* 0x040fe40007ffe0ff */
[----:B------:R-:W-:Y:S02]  /*150f0*/  IADD3 R18, R146, 0x30, RZ ;  /* 0x0000003092127810 */ /* 0x000fe40007ffe0ff */
[----:B------:R-:W-:Y:S02]  /*15100*/  ISETP.GE.AND P5, PT, R6, R5, PT ;  /* 0x000000050600720c */ /* 0x000fe40003fa6270 */
[----:B------:R-:W-:-:S02]  /*15110*/  IADD3 R10, R146, 0x20, RZ ;  /* 0x00000020920a7810 */ /* 0x000fc40007ffe0ff */
[-C--:B------:R-:W-:Y:S02]  /*15120*/  ISETP.GE.AND P6, PT, R146, R5.reuse, PT ;  /* 0x000000059200720c */ /* 0x080fe40003fc6270 */
[-C--:B------:R-:W-:Y:S02]  /*15130*/  ISETP.GE.AND P3, PT, R18, R5.reuse, PT ;  /* 0x000000051200720c */ /* 0x080fe40003f66270 */
[----:B------:R-:W-:-:S05]  /*15140*/  ISETP.GE.AND P4, PT, R10, R5, PT ;  /* 0x000000050a00720c */ /* 0x000fca0003f86270 */
[----:B------:R-:W-:-:S04]  /*15150*/  @!P5 IADD3 R5, P1, R3, R148, RZ ;  /* 0x000000940305d210 */ /* 0x000fc80007f3e0ff */
[-C--:B-----5:R-:W-:Y:S01]  /*15160*/  @!P6 LEA R12, P2, R148, R154.reuse, 0x1 ;  /* 0x0000009a940ce211 */ /* 0x0a0fe200078408ff */
[--C-:B------:R-:W-:Y:S01]  /*15170*/  @!P5 IMAD.X R9, R9, 0x1, R151.reuse, P1 ;  /* 0x000000010909d824 */ /* 0x100fe200008e0697 */
[----:B------:R-:W-:Y:S01]  /*15180*/  @!P5 LEA R8, P1, R5, R154, 0x1 ;  /* 0x0000009a0508d211 */ /* 0x000fe200078208ff */
[----:B------:R-:W-:Y:S01]  /*15190*/  @!P3 IMAD.MOV.U32 R14, RZ, RZ, R148 ;  /* 0x000000ffff0eb224 */ /* 0x000fe200078e0094 */
[----:B------:R-:W-:Y:S01]  /*151a0*/  @!P4 LEA R3, P0, R152, R148, 0x5 ;  /* 0x000000949803c211 */ /* 0x000fe200078028ff */
[--C-:B------:R-:W-:Y:S01]  /*151b0*/  @!P3 IMAD.MOV.U32 R15, RZ, RZ, R151.reuse ;  /* 0x000000ffff0fb224 */ /* 0x100fe200078e0097 */
[-C--:B------:R-:W-:Y:S01]  /*151c0*/  @!P6 LEA.HI.X R13, R148, R155.reuse, R151, 0x1, P2 ;  /* 0x0000009b940de211 */ /* 0x080fe200010f0c97 */
[----:B------:R-:W-:Y:S01]  /*151d0*/  @!P3 IMAD R0, R153, 0x30, RZ ;  /* 0x000000309900b824 */ /* 0x000fe200078e02ff */
[----:B------:R-:W-:Y:S01]  /*151e0*/  @!P5 LEA.HI.X R9, R5, R155, R9, 0x1, P1 ;  /* 0x0000009b0509d211 */ /* 0x000fe200008f0c09 */
[C---:B------:R-:W-:Y:S01]  /*151f0*/  @!P3 IMAD.WIDE.U32 R14, R152.reuse, 0x30, R14 ;  /* 0x00000030980eb825 */ /* 0x040fe200078e000e */
[----:B------:R-:W-:Y:S01]  /*15200*/  @!P4 LEA.HI.X R150, R152, R151, R153, 0x5, P0 ;  /* 0x000000979896c211 */ /* 0x000fe200000f2c99 */
[----:B------:R-:W-:Y:S01]  /*15210*/  @!PT LDS RZ, [RZ] ;  /* 0x00000000fffff984 */ /* 0x000fe20000000800 */
[----:B------:R-:W-:Y:S01]  /*15220*/  @!PT LDS RZ, [RZ] ;  /* 0x00000000fffff984 */ /* 0x000fe20000000800 */
[----:B------:R-:W-:Y:S01]  /*15230*/  @!PT LDS RZ, [RZ] ;  /* 0x00000000fffff984 */ /* 0x000fe20000000800 */
[----:B------:R1:W-:Y:S01]  /*15240*/  @!P6 LDGSTS.E.BYPASS.LTC128B.128 [R241], [R12.64] ;  /* 0x000000000cf1efae */ /* 0x0003e2000b901d46 */
[-C--:B------:R-:W-:Y:S01]  /*15250*/  @!P4 LEA R2, P1, R3, R154.reuse, 0x1 ;  /* 0x0000009a0302c211 */ /* 0x080fe200078208ff */
[----:B------:R-:W-:Y:S01]  /*15260*/  @!P3 IMAD.IADD R5, R15, 0x1, R0 ;  /* 0x000000010f05b824 */ /* 0x000fe200078e0200 */
[----:B------:R-:W-:Y:S01]  /*15270*/  @!P3 LEA R4, P0, R14, R154, 0x1 ;  /* 0x0000009a0e04b211 */ /* 0x000fe200078008ff */
[----:B------:R1:W-:Y:S01]  /*15280*/  @!P6 LDGSTS.E.BYPASS.LTC128B.128 [R241+0x2000], [R12.64+0x80] ;  /* 0x020000800cf1efae */ /* 0x0003e2000b901d46 */
[----:B------:R-:W-:-:S02]  /*15290*/  @!P4 LEA.HI.X R3, R3, R155, R150, 0x1, P1 ;  /* 0x0000009b0303c211 */ /* 0x000fc400008f0c96 */
[----:B------:R-:W-:Y:S01]  /*152a0*/  @!P3 LEA.HI.X R5, R14, R155, R5, 0x1, P0 ;  /* 0x0000009b0e05b211 */ /* 0x000fe200000f0c05 */
[----:B------:R1:W-:Y:S04]  /*152b0*/  @!P6 LDGSTS.E.BYPASS.LTC128B.128 [R241+0x4000], [R12.64+0x100] ;  /* 0x040001000cf1efae */ /* 0x0003e8000b901d46 */
[----:B------:R1:W-:Y:S04]  /*152c0*/  @!P6 LDGSTS.E.BYPASS.LTC128B.128 [R241+0x6000], [R12.64+0x180] ;  /* 0x060001800cf1efae */ /* 0x0003e8000b901d46 */
[----:B------:R1:W-:Y:S04]  /*152d0*/  @!P5 LDGSTS.E.BYPASS.LTC128B.128 [R241+0x800], [R8.64] ;  /* 0x0080000008f1dfae */ /* 0x0003e8000b901d46 */
[----:B------:R1:W-:Y:S04]  /*152e0*/  @!P5 LDGSTS.E.BYPASS.LTC128B.128 [R241+0x2800], [R8.64+0x80] ;  /* 0x0280008008f1dfae */ /* 0x0003e8000b901d46 */
        /* <DEDUP_REMOVED lines=9> */
[----:B------:R1:W-:Y:S02]  /*15380*/  @!P3 LDGSTS.E.BYPASS.LTC128B.128 [R241+0x7800], [R4.64+0x180] ;  /* 0x0780018004f1bfae */ /* 0x0003e4000b901d46 */
.L_x_2645:
[----:B------:R-:W-:Y:S05]  /*15390*/  BSYNC B2 ;  /* 0x0000000000027941 */ /* 0x000fea0003800000 */
.L_x_2612:
[----:B------:R-:W-:Y:S01]  /*153a0*/  IADD3 R243, R165, -0x1, RZ ;  /* 0xffffffffa5f37810 */ /* 0x000fe20007ffe0ff */
[----:B----4-:R-:W-:Y:S01]  /*153b0*/  IMAD.SHL.U32 R31, R65, 0x40, RZ ;  /* 0x00000040411f7824 */ /* 0x010fe200078e00ff */
[----:B------:R-:W-:-:S03]  /*153c0*/  SHF.R.S32.HI R0, RZ, 0x4, R69 ;  /* 0x00000004ff007819 */ /* 0x000fc60000011445 */
[----:B------:R-:W-:Y:S01]  /*153d0*/  IMAD.SHL.U32 R92, R243, 0x40, RZ ;  /* 0x00000040f35c7824 */ /* 0x000fe200078e00ff */
[----:B------:R-:W-:Y:S02]  /*153e0*/  LEA.HI R69, R69, R0, RZ, 0x1 ;  /* 0x0000000045457211 */ /* 0x000fe400078f08ff */
[----:B------:R-:W-:Y:S01]  /*153f0*/  LOP3.LUT R31, R31, 0xfffffe00, RZ, 0xc0, !PT ;  /* 0xfffffe001f1f7812 */ /* 0x000fe200078ec0ff */
[----:B-1----:R-:W-:Y:S01]  /*15400*/  IMAD.IADD R3, R53, 0x1, -R92 ;  /* 0x0000000135037824 */ /* 0x002fe200078e0a5c */
[----:B------:R-:W-:-:S03]  /*15410*/  LOP3.LUT R69, R69, 0xfffffffe, RZ, 0xc0, !PT ;  /* 0xfffffffe45457812 */ /* 0x000fc600078ec0ff */
[----:B------:R-:W-:Y:S01]  /*15420*/  IMAD R229, R60, 0x400, R31 ;  /* 0x000004003ce57824 */ /* 0x000fe200078e021f */
[-C--:B------:R-:W-:Y:S01]  /*15430*/  ISETP.GE.AND P4, PT, R6, R3.reuse, PT ;  /* 0x000000030600720c */ /* 0x080fe20003f86270 */
[----:B------:R-:W-:Y:S01]  /*15440*/  IMAD.IADD R69, R0, 0x1, -R69 ;  /* 0x0000000100457824 */ /* 0x000fe200078e0a45 */
[-C--:B------:R-:W-:Y:S02]  /*15450*/  ISETP.GE.AND P6, PT, R10, R3.reuse, PT ;  /* 0x000000030a00720c */ /* 0x080fe40003fc6270 */
[-C--:B------:R-:W-:Y:S02]  /*15460*/  ISETP.GE.AND P1, PT, R146, R3.reuse, PT ;  /* 0x000000039200720c */ /* 0x080fe40003f26270 */
[-C--:B------:R-:W-:Y:S02]  /*15470*/  ISETP.GE.AND P5, PT, R18, R3.reuse, PT ;  /* 0x000000031200720c */ /* 0x080fe40003fa6270 */
[-C--:B------:R-:W-:Y:S02]  /*15480*/  ISETP.GE.AND P3, PT, R6, R3.reuse, PT ;  /* 0x000000030600720c */ /* 0x080fe40003f66270 */
[----:B------:R-:W-:-:S03]  /*15490*/  ISETP.GE.AND P2, PT, R10, R3, PT ;  /* 0x000000030a00720c */ /* 0x000fc60003f46270 */
[----:B------:R-:W-:-:S04]  /*154a0*/  @!P4 LEA R4, P0, R66, R234, 0x1 ;  /* 0x000000ea4204c211 */ /* 0x000fc800078008ff */
[-C--:B------:R-:W-:Y:S01]  /*154b0*/  @!P4 LEA.HI.X R5, R66, R235.reuse, R67, 0x1, P0 ;  /* 0x000000eb4205c211 */ /* 0x080fe200000f0c43 */
[----:B------:R-:W-:Y:S01]  /*154c0*/  @!PT LDS RZ, [RZ] ;  /* 0x00000000fffff984 */ /* 0x000fe20000000800 */
[----:B------:R-:W-:Y:S01]  /*154d0*/  @!PT LDS RZ, [RZ] ;  /* 0x00000000fffff984 */ /* 0x000fe20000000800 */
[----:B------:R-:W-:Y:S01]  /*154e0*/  @!PT LDS RZ, [RZ] ;  /* 0x00000000fffff984 */ /* 0x000fe20000000800 */
[----:B------:R1:W-:Y:S01]  /*154f0*/  @!P1 LDGSTS.E.BYPASS.LTC128B.128 [R241+0x8000], [R234.64] ;  /* 0x08000000eaf19fae */ /* 0x0003e2000b901d46 */
[C---:B------:R-:W-:Y:S01]  /*15500*/  @!P6 LEA R8, P0, R168.reuse, R234, 0x6 ;  /* 0x000000eaa808e211 */ /* 0x040fe200078030ff */
[----:B------:R-:W-:Y:S02]  /*15510*/  @!P5 IMAD R2, R169, 0x60, RZ ;  /* 0x00000060a902d824 */ /* 0x000fe400078e02ff */
[----:B------:R1:W-:Y:S01]  /*15520*/  @!P1 LDGSTS.E.BYPASS.LTC128B.128 [R241+0xa000], [R234.64+0x80] ;  /* 0x0a000080eaf19fae */ /* 0x0003e2000b901d46 */
[C---:B------:R-:W-:Y:S01]  /*15530*/  @!P5 IMAD.WIDE.U32 R6, R168.reuse, 0x60, R234 ;  /* 0x00000060a806d825 */ /* 0x040fe200078e00ea */
[----:B------:R-:W-:Y:S02]  /*15540*/  @!P6 LEA.HI.X R9, R168, R235, R169, 0x6, P0 ;  /* 0x000000eba809e211 */ /* 0x000fe400000f34a9 */
[----:B------:R1:W-:Y:S01]  /*15550*/  @!P1 LDGSTS.E.BYPASS.LTC128B.128 [R241+0xc000], [R234.64+0x100] ;  /* 0x0c000100eaf19fae */ /* 0x0003e2000b901d46 */
[----:B------:R-:W-:-:S02]  /*15560*/  @!P5 IMAD.IADD R11, R2, 0x1, R7 ;  /* 0x00000001020bd824 */ /* 0x000fc400078e0207 */
[----:B------:R-:W-:Y:S01]  /*15570*/  @!P5 IMAD.MOV.U32 R10, RZ, RZ, R6 ;  /* 0x000000ffff0ad224 */ /* 0x000fe200078e0006 */
[----:B------:R1:W-:Y:S01]  /*15580*/  @!P1 LDGSTS.E.BYPASS.LTC128B.128 [R241+0xe000], [R234.64+0x180] ;  /* 0x0e000180eaf19fae */ /* 0x0003e2000b901d46 */
[----:B------:R-:W-:Y:S01]  /*15590*/  IMAD.SHL.U32 R2, R62, 0x40, RZ ;  /* 0x000000403e027824 */ /* 0x000fe200078e00ff */
[-C--:B------:R-:W-:Y:S02]  /*155a0*/  ISETP.GE.AND P1, PT, R18, R3.reuse, PT ;  /* 0x000000031200720c */ /* 0x080fe40003f26270 */
[----:B------:R4:W-:Y:S04]  /*155b0*/  @!P4 LDGSTS.E.BYPASS.LTC128B.128 [R241+0x8800], [R4.64] ;  /* 0x0880000004f1cfae */ /* 0x0009e8000b901d46 */
[----:B------:R4:W-:Y:S04]  /*155c0*/  @!P4 LDGSTS.E.BYPASS.LTC128B.128 [R241+0xa800], [R4.64+0x80] ;  /* 0x0a80008004f1cfae */ /* 0x0009e8000b901d46 */
[----:B------:R4:W-:Y:S03]  /*155d0*/  @!P4 LDGSTS.E.BYPASS.LTC128B.128 [R241+0xc800], [R4.64+0x100] ;  /* 0x0c80010004f1cfae */ /* 0x0009e6000b901d46 */
[----:B------:R-:W-:Y:S01]  /*155e0*/  @!P1 IMAD R0, R171, 0x60, RZ ;  /* 0x00000060ab009824 */ /* 0x000fe200078e02ff */
[----:B------:R4:W-:Y:S01]  /*155f0*/  @!P4 LDGSTS.E.BYPASS.LTC128B.128 [R241+0xe800], [R4.64+0x180] ;  /* 0x0e80018004f1cfae */ /* 0x0009e2000b901d46 */
[C---:B------:R-:W-:Y:S01]  /*15600*/  ISETP.GE.AND P4, PT, R146.reuse, R3, PT ;  /* 0x000000039200720c */ /* 0x040fe20003f86270 */
[----:B------:R-:W-:Y:S01]  /*15610*/  IMAD.SHL.U32 R146, R146, 0x8, RZ ;  /* 0x0000000892927824 */ /* 0x000fe200078e00ff */
[----:B------:R-:W-:Y:S01]  /*15620*/  LOP3.LUT R3, R2, 0x1c0, RZ, 0xc0, !PT ;  /* 0x000001c002037812 */ /* 0x000fe200078ec0ff */
[----:B------:R2:W-:Y:S01]  /*15630*/  @!P6 LDGSTS.E.BYPASS.LTC128B.128 [R241+0x9000], [R8.64] ;  /* 0x0900000008f1efae */ /* 0x0005e2000b901d46 */
[----:B------:R-:W-:-:S02]  /*15640*/  IMAD.SHL.U32 R2, R68, 0x40, RZ ;  /* 0x0000004044027824 */ /* 0x000fc400078e00ff */
[----:B------:R-:W-:Y:S01]  /*15650*/  LOP3.LUT R146, R3, 0x8, R146, 0xf8, !PT ;  /* 0x0000000803927812 */ /* 0x000fe200078ef892 */
[----:B------:R2:W-:Y:S01]  /*15660*/  @!P6 LDGSTS.E.BYPASS.LTC128B.128 [R241+0xb000], [R8.64+0x80] ;  /* 0x0b00008008f1efae */ /* 0x0005e2000b901d46 */
[----:B------:R-:W-:Y:S01]  /*15670*/  SHF.R.U32.HI R3, RZ, 0x3, R3 ;  /* 0x00000003ff037819 */ /* 0x000fe20000011603 */
[----:B------:R-:W-:Y:S01]  /*15680*/  @!P1 IMAD.WIDE.U32 R6, R170, 0x60, R246 ;  /* 0x00000060aa069825 */ /* 0x000fe200078e00f6 */
[----:B------:R-:W-:Y:S01]  /*15690*/  LOP3.LUT R2, R2, 0x1c0, RZ, 0xc0, !PT ;  /* 0x000001c002027812 */ /* 0x000fe200078ec0ff */
[----:B------:R2:W-:Y:S01]  /*156a0*/  @!P6 LDGSTS.E.BYPASS.LTC128B.128 [R241+0xd000], [R8.64+0x100] ;  /* 0x0d00010008f1efae */ /* 0x0005e2000b901d46 */
[----:B------:R-:W-:Y:S01]  /*156b0*/  LOP3.LUT R228, R146, R3, RZ, 0x3c, !PT ;  /* 0x0000000392e47212 */ /* 0x000fe200078e3cff */
[----:B------:R-:W-:Y:S01]  /*156c0*/  @!P1 IMAD.IADD R7, R0, 0x1, R7 ;  /* 0x0000000100079824 */ /* 0x000fe200078e0207 */
[----:B------:R-:W-:Y:S01]  /*156d0*/  SHF.R.U32.HI R3, RZ, 0x3, R2 ;  /* 0x00000003ff037819 */ /* 0x000fe20000011602 */
[----:B------:R2:W-:Y:S02]  /*156e0*/  @!P6 LDGSTS.E.BYPASS.LTC128B.128 [R241+0xf000], [R8.64+0x180] ;  /* 0x0f00018008f1efae */ /* 0x0005e4000b901d46 */
[----:B------:R-:W-:-:S02]  /*156f0*/  IMAD R228, R69, 0x200, R228 ;  /* 0x0000020045e47824 */ /* 0x000fc400078e02e4 */
[----:B------:R3:W-:Y:S01]  /*15700*/  @!P5 LDGSTS.E.BYPASS.LTC128B.128 [R241+0x9800], [R10.64] ;  /* 0x098000000af1dfae */ /* 0x0007e2000b901d46 */
[----:B------:R-:W-:-:S03]  /*15710*/  IMAD.SHL.U32 R69, R69, 0x8, RZ ;  /* 0x0000000845457824 */ /* 0x000fc600078e00ff */
[----:B------:R3:W-:Y:S02]  /*15720*/  @!P5 LDGSTS.E.BYPASS.LTC128B.128 [R241+0xb800], [R10.64+0x80] ;  /* 0x0b8000800af1dfae */ /* 0x0007e4000b901d46 */
[----:B------:R-:W-:Y:S02]  /*15730*/  LOP3.LUT R0, R2, 0x8, R69, 0xf8, !PT ;  /* 0x0000000802007812 */ /* 0x000fe400078ef845 */
[----:B------:R3:W-:Y:S01]  /*15740*/  @!P5 LDGSTS.E.BYPASS.LTC128B.128 [R241+0xd800], [R10.64+0x100] ;  /* 0x0d8001000af1dfae */ /* 0x0007e2000b901d46 */
[C---:B----4-:R-:W-:Y:S02]  /*15750*/  @!P3 LEA R4, P0, R63.reuse, R246, 0x1 ;  /* 0x000000f63f04b211 */ /* 0x050fe400078008ff */
[----:B------:R-:W-:Y:S01]  /*15760*/  LOP3.LUT R0, R0, R3, RZ, 0x3c, !PT ;  /* 0x0000000300007212 */ /* 0x000fe200078e3cff */
[----:B------:R3:W-:Y:S01]  /*15770*/  @!P5 LDGSTS.E.BYPASS.LTC128B.128 [R241+0xf800], [R10.64+0x180] ;  /* 0x0f8001800af1dfae */ /* 0x0007e2000b901d46 */
[----:B------:R-:W-:-:S03]  /*15780*/  @!P3 LEA.HI.X R5, R63, R247, R64, 0x1, P0 ;  /* 0x000000f73f05b211 */ /* 0x000fc600000f0c40 */
[----:B------:R-:W0:Y:S04]  /*15790*/  LDGDEPBAR ;  /* 0x00000000000079af */ /* 0x000e280000000000 */
[----:B------:R-:W4:Y:S01]  /*157a0*/  LD.E R2, [R28.64+0x188] ;  /* 0x000188061c027980 */ /* 0x000f22000c101900 */
[----:B--2---:R-:W-:-:S04]  /*157b0*/  @!P2 LEA R8, P0, R170, R246, 0x6 ;  /* 0x000000f6aa08a211 */ /* 0x004fc800078030ff */
[----:B------:R-:W-:Y:S01]  /*157c0*/  @!P2 LEA.HI.X R9, R170, R247, R171, 0x6, P0 ;  /* 0x000000f7aa09a211 */ /* 0x000fe200000f34ab */
[----:B------:R-:W-:-:S04]  /*157d0*/  DEPBAR.LE SB0, 0x0 ;  /* 0x000080000000791a */ /* 0x000fc80000000000 */
[----:B------:R-:W-:Y:S01]  /*157e0*/  BAR.SYNC.DEFER_BLOCKING 0x0 ;  /* 0x0000000000007b1d */ /* 0x000fe20000010000 */
[----:B------:R-:W-:Y:S02]  /*157f0*/  IMAD.IADD R229, R0, 0x1, R229 ;  /* 0x0000000100e57824 */ /* 0x000fe400078e02e5 */
[----:B------:R-:W-:Y:S02]  /*15800*/  IMAD.SHL.U32 R228, R228, 0x2, RZ ;  /* 0x00000002e4e47824 */ /* 0x000fe400078e00ff */
[----:B------:R-:W-:Y:S01]  /*15810*/  IMAD.SHL.U32 R229, R229, 0x2, RZ ;  /* 0x00000002e5e57824 */ /* 0x000fe200078e00ff */
        /* <DEDUP_REMOVED lines=45> */
[----:B------:R-:W1:Y:S01]  /*15af0*/  LDSM.16.M88.4 R24, [R228+0x8000] ;  /* 0x00800000e418783b */ /* 0x000e620000000200 */
[----:B------:R-:W-:-:S03]  /*15b00*/  R2P PR, R62, 0x6 ;  /* 0x000000063e007804 */ /* 0x000fc60000000000 */
[----:B---3--:R-:W3:Y:S01]  /*15b10*/  LDSM.16.M88.4 R16, [R228+0x8800] ;  /* 0x00880000e410783b */ /* 0x008ee20000000200 */
[----:B------:R-:W-:Y:S01]  /*15b20*/  IADD3 R3, R228, 0x8000, RZ ;  /* 0x00008000e4037810 */ /* 0x000fe20007ffe0ff */
[----:B------:R-:W-:Y:S01]  /*15b30*/  IMAD R227, R54, 0x2, R229 ;  /* 0x0000000236e37824 */ /* 0x000fe200078e02e5 */
[----:B------:R-:W-:Y:S01]  /*15b40*/  IADD3 R226, R228, 0x8020, RZ ;  /* 0x00008020e4e27810 */ /* 0x000fe20007ffe0ff */
[----:B------:R-:W3:Y:S04]  /*15b50*/  LDSM.16.M88.4 R72, [R228+0x9000] ;  /* 0x00900000e448783b */ /* 0x000ee80000000200 */
[----:B------:R-:W-:Y:S02]  /*15b60*/  LDSM.16.M88.4 R40, [R227] ;  /* 0x00000000e328783b */ /* 0x000fe40000000200 */
[----:B------:R-:W-:-:S02]  /*15b70*/  @P1 IADD3 R226, R3, -0x20, RZ ;  /* 0xffffffe003e21810 */ /* 0x000fc40007ffe0ff */
[----:B------:R-:W-:Y:S04]  /*15b80*/  LDSM.16.M88.4 R36, [R228+0x9800] ;  /* 0x00980000e424783b */ /* 0x000fe80000000200 */
[----:B------:R-:W3:Y:S01]  /*15b90*/  LDSM.16.M88.4 R8, [R226] ;  /* 0x00000000e208783b */ /* 0x000ee20000000200 */
[----:B------:R-:W-:-:S03]  /*15ba0*/  IMAD.MOV.U32 R3, RZ, RZ, 0x40 ;  /* 0x00000040ff037424 */ /* 0x000fc600078e00ff */
[----:B------:R-:W4:Y:S02]  /*15bb0*/  LDSM.16.M88.4 R56, [R226+0x800] ;  /* 0x00080000e238783b */ /* 0x000f240000000200 */
[----:B------:R-:W-:Y:S01]  /*15bc0*/  SEL R3, R3, 0xffffffc0, !P2 ;  /* 0xffffffc003037807 */ /* 0x000fe20005000000 */
[----:B------:R-:W-:Y:S01]  /*15bd0*/  IMAD R225, R52, 0x2, R229 ;  /* 0x0000000234e17824 */ /* 0x000fe200078e02e5 */
[----:B------:R-:W4:Y:S03]  /*15be0*/  LDSM.16.M88.4 R48, [R226+0x1000] ;  /* 0x00100000e230783b */ /* 0x000f260000000200 */
[----:B------:R-:W-:Y:S01]  /*15bf0*/  IMAD.IADD R223, R228, 0x1, R3 ;  /* 0x00000001e4df7824 */ /* 0x000fe200078e0203 */
[----:B--2---:R-:W-:Y:S04]  /*15c00*/  LDSM.16.M88.4 R4, [R225] ;  /* 0x00000000e104783b */ /* 0x004fe80000000200 */
[----:B-----5:R-:W2:Y:S01]  /*15c10*/  LDSM.16.M88.4 R12, [R223+0x8000] ;  /* 0x00800000df0c783b */ /* 0x020ea20000000200 */
[C---:B-1----:R-:W-:Y:S03]  /*15c20*/  HMMA.16816.F32.BF16 R32, R64.reuse, R24, RZ ;  /* 0x000000184020723c */ /* 0x042fe600000418ff */
[----:B------:R-:W1:Y:S04]  /*15c30*/  LDSM.16.M88.4 R44, [R226+0x1800] ;  /* 0x00180000e22c783b */ /* 0x000e680000000200 */
[----:B------:R-:W-:Y:S01]  /*15c40*/  LDSM.16.M88.4 R88, [R229+0x2000] ;  /* 0x00200000e558783b */ /* 0x000fe20000000200 */
[C---:B------:R-:W-:Y:S03]  /*15c50*/  HMMA.16816.F32.BF16 R24, R64.reuse, R26, RZ ;  /* 0x0000001a4018723c */ /* 0x040fe600000418ff */
[----:B------:R-:W-:Y:S04]  /*15c60*/  LDSM.16.M88.4 R84, [R228+0xb000] ;  /* 0x00b00000e454783b */ /* 0x000fe80000000200 */
[----:B------:R-:W-:Y:S01]  /*15c70*/  LDSM.16.M88.4 R80, [R228+0xb800] ;  /* 0x00b80000e450783b */ /* 0x000fe20000000200 */
[----:B---3--:R-:W-:Y:S01]  /*15c80*/  HMMA.16816.F32.BF16 R20, R64, R16, RZ ;  /* 0x000000104014723c */ /* 0x008fe200000418ff */
[----:B------:R-:W-:-:S02]  /*15c90*/  LOP3.LUT R0, R0, R31, RZ, 0xfc, !PT ;  /* 0x0000001f00007212 */ /* 0x000fc400078efcff */
[----:B------:R-:W0:Y:S05]  /*15ca0*/  LDGDEPBAR ;  /* 0x00000000000079af */ /* 0x000e2a0000000000 */
[C---:B------:R-:W-:Y:S08]  /*15cb0*/  HMMA.16816.F32.BF16 R16, R64.reuse, R18, RZ ;  /* 0x000000124010723c */ /* 0x040ff000000418ff */
[C---:B------:R-:W-:Y:S08]  /*15cc0*/  HMMA.16816.F32.BF16 R76, R64.reuse, R72, RZ ;  /* 0x00000048404c723c */ /* 0x040ff000000418ff */
[----:B------:R-:W-:Y:S08]  /*15cd0*/  HMMA.16816.F32.BF16 R72, R64, R74, RZ ;  /* 0x0000004a4048723c */ /* 0x000ff000000418ff */
[C---:B------:R-:W-:Y:S08]  /*15ce0*/  HMMA.16816.F32.BF16 R32, R40.reuse, R8, R32 ;  /* 0x000000082820723c */ /* 0x040ff00000041820 */
[----:B------:R-:W-:Y:S01]  /*15cf0*/  HMMA.16816.F32.BF16 R24, R40, R10, R24 ;  /* 0x0000000a2818723c */ /* 0x000fe20000041818 */
[----:B------:R-:W-:Y:S07]  /*15d00*/  LDSM.16.M88.4 R8, [R223+0x9000] ;  /* 0x00900000df08783b */ /* 0x000fee0000000200 */
[C---:B------:R-:W-:Y:S08]  /*15d10*/  HMMA.16816.F32.BF16 R68, R64.reuse, R36, RZ ;  /* 0x000000244044723c */ /* 0x040ff000000418ff */
[----:B------:R-:W-:Y:S01]  /*15d20*/  HMMA.16816.F32.BF16 R64, R64, R38, RZ ;  /* 0x000000264040723c */ /* 0x000fe200000418ff */
[----:B------:R-:W3:Y:S07]  /*15d30*/  LDSM.16.M88.4 R36, [R223+0x8800] ;  /* 0x00880000df24783b */ /* 0x000eee0000000200 */
[C---:B----4-:R-:W-:Y:S08]  /*15d40*/  HMMA.16816.F32.BF16 R20, R40.reuse, R56, R20 ;  /* 0x000000382814723c */ /* 0x050ff00000041814 */
[----:B------:R-:W-:Y:S01]  /*15d50*/  HMMA.16816.F32.BF16 R16, R40, R58, R16 ;  /* 0x0000003a2810723c */ /* 0x000fe20000041810 */
[----:B------:R-:W4:Y:S01]  /*15d60*/  LDSM.16.M88.4 R56, [R223+0x9800] ;  /* 0x00980000df38783b */ /* 0x000f220000000200 */
[----:B------:R-:W-:-:S02]  /*15d70*/  IMAD R224, R52, 0x2, R227 ;  /* 0x0000000234e07824 */ /* 0x000fc400078e02e3 */
[----:B------:R-:W-:-:S04]  /*15d80*/  IMAD.IADD R219, R3, 0x1, R226 ;  /* 0x0000000103db7824 */ /* 0x000fc800078e02e2 */
[C---:B------:R-:W-:Y:S08]  /*15d90*/  HMMA.16816.F32.BF16 R76, R40.reuse, R48, R76 ;  /* 0x00000030284c723c */ /* 0x040ff0000004184c */
[----:B------:R-:W-:Y:S01]  /*15da0*/  HMMA.16816.F32.BF16 R72, R40, R50, R72 ;  /* 0x000000322848723c */ /* 0x000fe20000041848 */
[----:B------:R-:W-:Y:S07]  /*15db0*/  LDSM.16.M88.4 R48, [R219] ;  /* 0x00000000db30783b */ /* 0x000fee0000000200 */
[C---:B--2---:R-:W-:Y:S08]  /*15dc0*/  HMMA.16816.F32.BF16 R32, R4.reuse, R12, R32 ;  /* 0x0000000c0420723c */ /* 0x044ff00000041820 */
[----:B------:R-:W-:Y:S01]  /*15dd0*/  HMMA.16816.F32.BF16 R24, R4, R14, R24 ;  /* 0x0000000e0418723c */ /* 0x000fe20000041818 */
[----:B------:R-:W2:Y:S07]  /*15de0*/  LDSM.16.M88.4 R12, [R224] ;  /* 0x00000000e00c783b */ /* 0x000eae0000000200 */
[C---:B-1----:R-:W-:Y:S08]  /*15df0*/  HMMA.16816.F32.BF16 R68, R40.reuse, R44, R68 ;  /* 0x0000002c2844723c */ /* 0x042ff00000041844 */
[----:B------:R-:W-:Y:S01]  /*15e00*/  HMMA.16816.F32.BF16 R64, R40, R46, R64 ;  /* 0x0000002e2840723c */ /* 0x000fe20000041840 */
[----:B------:R-:W1:Y:S04]  /*15e10*/  LDSM.16.M88.4 R44, [R219+0x800] ;  /* 0x00080000db2c783b */ /* 0x000e680000000200 */
[----:B------:R-:W1:Y:S03]  /*15e20*/  LDSM.16.M88.4 R40, [R219+0x1000] ;  /* 0x00100000db28783b */ /* 0x000e660000000200 */
[C---:B---3--:R-:W-:Y:S08]  /*15e30*/  HMMA.16816.F32.BF16 R20, R4.reuse, R36, R20 ;  /* 0x000000240414723c */ /* 0x048ff00000041814 */
[C---:B------:R-:W-:Y:S01]  /*15e40*/  HMMA.16816.F32.BF16 R16, R4.reuse, R38, R16 ;  /* 0x000000260410723c */ /* 0x040fe20000041810 */
[----:B------:R-:W3:Y:S07]  /*15e50*/  LDSM.16.M88.4 R36, [R219+0x1800] ;  /* 0x00180000db24783b */ /* 0x000eee0000000200 */
[C---:B------:R-:W-:Y:S08]  /*15e60*/  HMMA.16816.F32.BF16 R76, R4.reuse, R8, R76 ;  /* 0x00000008044c723c */ /* 0x040ff0000004184c */
[C---:B------:R-:W-:Y:S01]  /*15e70*/  HMMA.16816.F32.BF16 R72, R4.reuse, R10, R72 ;  /* 0x0000000a0448723c */ /* 0x040fe20000041848 */
[----:B------:R-:W3:Y:S07]  /*15e80*/  LDSM.16.M88.4 R8, [R228+0xa000] ;  /* 0x00a00000e408783b */ /* 0x000eee0000000200 */
[C---:B----4-:R-:W-:Y:S08]  /*15e90*/  HMMA.16816.F32.BF16 R68, R4.reuse, R56, R68 ;  /* 0x000000380444723c */ /* 0x050ff00000041844 */
        /* <DEDUP_REMOVED lines=8> */
[----:B------:R-:W1:Y:S07]  /*15f20*/  LDSM.16.M88.4 R44, [R226+0x2800] ;  /* 0x00280000e22c783b */ /* 0x000e6e0000000200 */
[C---:B------:R-:W-:Y:S08]  /*15f30*/  HMMA.16816.F32.BF16 R76, R12.reuse, R40, R76 ;  /* 0x000000280c4c723c */ /* 0x040ff0000004184c */
[C---:B------:R-:W-:Y:S01]  /*15f40*/  HMMA.16816.F32.BF16 R72, R12.reuse, R42, R72 ;  /* 0x0000002a0c48723c */ /* 0x040fe20000041848 */
[----:B------:R-:W1:Y:S07]  /*15f50*/  LDSM.16.M88.4 R40, [R226+0x3000] ;  /* 0x00300000e228783b */ /* 0x000e6e0000000200 */
[C---:B---3--:R-:W-:Y:S08]  /*15f60*/  HMMA.16816.F32.BF16 R68, R12.reuse, R36, R68 ;  /* 0x000000240c44723c */ /* 0x048ff00000041844 */
[----:B------:R-:W-:Y:S01]  /*15f70*/  HMMA.16816.F32.BF16 R64, R12, R38, R64 ;  /* 0x000000260c40723c */ /* 0x000fe20000041840 */
[----:B------:R-:W3:Y:S04]  /*15f80*/  LDSM.16.M88.4 R36, [R226+0x3800] ;  /* 0x00380000e224783b */ /* 0x000ee80000000200 */
[----:B------:R-:W-:Y:S03]  /*15f90*/  LDSM.16.M88.4 R12, [R225+0x2000] ;  /* 0x00200000e10c783b */ /* 0x000fe60000000200 */
[C---:B------:R-:W-:Y:S08]  /*15fa0*/  HMMA.16816.F32.BF16 R32, R88.reuse, R8, R32 ;  /* 0x000000085820723c */ /* 0x040ff00000041820 */
[C---:B------:R-:W-:Y:S01]  /*15fb0*/  HMMA.16816.F32.BF16 R24, R88.reuse, R10, R24 ;  /* 0x0000000a5818723c */ /* 0x040fe20000041818 */
[----:B------:R-:W1:Y:S07]  /*15fc0*/  LDSM.16.M88.4 R8, [R223+0xa000] ;  /* 0x00a00000df08783b */ /* 0x000e6e0000000200 */
        /* <DEDUP_REMOVED lines=8> */
[----:B------:R-:W-:Y:S07]  /*16050*/  LDSM.16.M88.4 R80, [R219+0x3800] ;  /* 0x00380000db50783b */ /* 0x000fee0000000200 */
[C---:B--2---:R-:W-:Y:S08]  /*16060*/  HMMA.16816.F32.BF16 R32, R56.reuse, R48, R32 ;  /* 0x000000303820723c */ /* 0x044ff00000041820 */
        /* <DEDUP_REMOVED lines=8> */
[C---:B---3--:R-:W-:Y:S08]  /*160f0*/  HMMA.16816.F32.BF16 R68, R56.reuse, R36, R68 ;  /* 0x000000243844723c */ /* 0x048ff00000041844 */
[----:B------:R-:W-:Y:S01]  /*16100*/  HMMA.16816.F32.BF16 R64, R56, R38, R64 ;  /* 0x000000263840723c */ /* 0x000fe20000041840 */
[----:B------:R-:W-:Y:S04]  /*16110*/  LDSM.16.M88.4 R36, [R224+0x2000] ;  /* 0x00200000e024783b */ /* 0x000fe80000000200 */
[----:B------:R-:W-:Y:S03]  /*16120*/  LDSM.16.M88.4 R56, [R229+0x4000] ;  /* 0x00400000e538783b */ /* 0x000fe60000000200 */
[C---:B------:R-:W-:Y:S08]  /*16130*/  HMMA.16816.F32.BF16 R32, R12.reuse, R8, R32 ;  /* 0x000000080c20723c */ /* 0x040ff00000041820 */
        /* <DEDUP_REMOVED lines=32> */
[----:B------:R-:W2:Y:S07]  /*16340*/  LDSM.16.M88.4 R8, [R226+0x5800] ;  /* 0x00580000e208783b */ /* 0x000eae0000000200 */
[C---:B---3--:R-:W-:Y:S08]  /*16350*/  HMMA.16816.F32.BF16 R68, R56.reuse, R4, R68 ;  /* 0x000000043844723c */ /* 0x048ff00000041844 */
[----:B------:R-:W-:Y:S01]  /*16360*/  HMMA.16816.F32.BF16 R64, R56, R6, R64 ;  /* 0x000000063840723c */ /* 0x000fe20000041840 */
[----:B------:R-:W3:Y:S04]  /*16370*/  LDSM.16.M88.4 R4, [R223+0xc000] ;  /* 0x00c00000df04783b */ /* 0x000ee80000000200 */
[----:B------:R-:W-:Y:S03]  /*16380*/  LDSM.16.M88.4 R56, [R228+0xe000] ;  /* 0x00e00000e438783b */ /* 0x000fe60000000200 */
[C---:B------:R-:W-:Y:S08]  /*16390*/  HMMA.16816.F32.BF16 R32, R40.reuse, R36, R32 ;  /* 0x000000242820723c */ /* 0x040ff00000041820 */
        /* <DEDUP_REMOVED lines=17> */
[----:B------:R-:W3:Y:S07]  /*164b0*/  LDSM.16.M88.4 R36, [R219+0x5000] ;  /* 0x00500000db24783b */ /* 0x000eee0000000200 */
[C---:B-1----:R-:W-:Y:S08]  /*164c0*/  HMMA.16816.F32.BF16 R76, R48.reuse, R44, R76 ;  /* 0x0000002c304c723c */ /* 0x042ff0000004184c */
[C---:B------:R-:W-:Y:S01]  /*164d0*/  HMMA.16816.F32.BF16 R72, R48.reuse, R46, R72 ;  /* 0x0000002e3048723c */ /* 0x040fe20000041848 */
[----:B------:R-:W1:Y:S07]  /*164e0*/  LDSM.16.M88.4 R44, [R219+0x5800] ;  /* 0x00580000db2c783b */ /* 0x000e6e0000000200 */
[C---:B----4-:R-:W-:Y:S01]  /*164f0*/  HMMA.16816.F32.BF16 R80, R48.reuse, R12, R68 ;  /* 0x0000000c3050723c */ /* 0x050fe20000041844 */
[----:B------:R-:W4:Y:S07]  /*16500*/  LDSM.16.M88.4 R68, [R229+0x6000] ;  /* 0x00600000e544783b */ /* 0x000f2e0000000200 */
[----:B------:R-:W-:Y:S01]  /*16510*/  HMMA.16816.F32.BF16 R64, R48, R14, R64 ;  /* 0x0000000e3040723c */ /* 0x000fe20000041840 */
[----:B------:R-:W1:Y:S04]  /*16520*/  LDSM.16.M88.4 R12, [R228+0xe800] ;  /* 0x00e80000e40c783b */ /* 0x000e680000000200 */
        /* <DEDUP_REMOVED lines=10> */
[C---:B-1----:R-:W-:Y:S08]  /*165d0*/  HMMA.16816.F32.BF16 R80, R40.reuse, R44, R80 ;  /* 0x0000002c2850723c */ /* 0x042ff00000041850 */
[----:B------:R-:W-:Y:S01]  /*165e0*/  HMMA.16816.F32.BF16 R64, R40, R46, R64 ;  /* 0x0000002e2840723c */ /* 0x000fe20000041840 */
[----:B------:R-:W1:Y:S04]  /*165f0*/  LDSM.16.M88.4 R44, [R226+0x6800] ;  /* 0x00680000e22c783b */ /* 0x000e680000000200 */
[----:B------:R-:W1:Y:S03]  /*16600*/  LDSM.16.M88.4 R40, [R228+0xf800] ;  /* 0x00f80000e428783b */ /* 0x000e660000000200 */
[C---:B----4-:R-:W-:Y:S08]  /*16610*/  HMMA.16816.F32.BF16 R32, R68.reuse, R56, R32 ;  /* 0x000000384420723c */ /* 0x050ff00000041820 */
[C---:B------:R-:W-:Y:S01]  /*16620*/  HMMA.16816.F32.BF16 R24, R68.reuse, R58, R24 ;  /* 0x0000003a4418723c */ /* 0x040fe20000041818 */
[----:B------:R-:W-:Y:S07]  /*16630*/  LDSM.16.M88.4 R56, [R225+0x6000] ;  /* 0x00600000e138783b */ /* 0x000fee0000000200 */
[C---:B------:R-:W-:Y:S08]  /*16640*/  HMMA.16816.F32.BF16 R20, R68.reuse, R12, R20 ;  /* 0x0000000c4414723c */ /* 0x040ff00000041814 */
[C---:B--2---:R-:W-:Y:S08]  /*16650*/  HMMA.16816.F32.BF16 R76, R68.reuse, R8, R76 ;  /* 0x00000008444c723c */ /* 0x044ff0000004184c */
[C---:B------:R-:W-:Y:S01]  /*16660*/  HMMA.16816.F32.BF16 R16, R68.reuse, R14, R16 ;  /* 0x0000000e4410723c */ /* 0x040fe20000041810 */
[----:B------:R-:W-:Y:S07]  /*16670*/  LDSM.16.M88.4 R12, [R223+0xe000] ;  /* 0x00e00000df0c783b */ /* 0x000fee0000000200 */
[----:B------:R-:W-:Y:S01]  /*16680*/  HMMA.16816.F32.BF16 R72, R68, R10, R72 ;  /* 0x0000000a4448723c */ /* 0x000fe20000041848 */
[----:B------:R-:W2:Y:S07]  /*16690*/  LDSM.16.M88.4 R8, [R223+0xe800] ;  /* 0x00e80000df08783b */ /* 0x000eae0000000200 */
[C---:B---3--:R-:W-:Y:S08]  /*166a0*/  HMMA.16816.F32.BF16 R32, R36.reuse, R4, R32 ;  /* 0x000000042420723c */ /* 0x048ff00000041820 */
[C---:B------:R-:W-:Y:S01]  /*166b0*/  HMMA.16816.F32.BF16 R24, R36.reuse, R6, R24 ;  /* 0x000000062418723c */ /* 0x040fe20000041818 */
[----:B------:R-:W3:Y:S07]  /*166c0*/  LDSM.16.M88.4 R4, [R223+0xf000] ;  /* 0x00f00000df04783b */ /* 0x000eee0000000200 */
[----:B-1----:R-:W-:Y:S08]  /*166d0*/  HMMA.16816.F32.BF16 R20, R36, R44, R20 ;  /* 0x0000002c2414723c */ /* 0x002ff00000041814 */
[C---:B------:R-:W-:Y:S08]  /*166e0*/  HMMA.16816.F32.BF16 R80, R68.reuse, R40, R80 ;  /* 0x000000284450723c */ /* 0x040ff00000041850 */
[----:B------:R-:W-:Y:S01]  /*166f0*/  HMMA.16816.F32.BF16 R64, R68, R42, R64 ;  /* 0x0000002a4440723c */ /* 0x000fe20000041840 */
[----:B------:R-:W-:Y:S07]  /*16700*/  LDSM.16.M88.4 R40, [R223+0xf800] ;  /* 0x00f80000df28783b */ /* 0x000fee0000000200 */
[C---:B------:R-:W-:Y:S08]  /*16710*/  HMMA.16816.F32.BF16 R76, R36.reuse, R48, R76 ;  /* 0x00000030244c723c */ /* 0x040ff0000004184c */
[----:B------:R-:W-:Y:S08]  /*16720*/  HMMA.16816.F32.BF16 R16, R36, R46, R16 ;  /* 0x0000002e2410723c */ /* 0x000ff00000041810 */
[----:B--2---:R-:W-:Y:S07]  /*16730*/  HMMA.16816.F32.BF16 R20, R56, R8, R20 ;  /* 0x000000083814723c */ /* 0x004fee0000041814 */
[----:B------:R-:W-:Y:S01]  /*16740*/  SHF.R.S32.HI R8, RZ, 0x1f, R55 ;  /* 0x0000001fff087819 */ /* 0x000fe20000011437 */
[C---:B------:R-:W-:Y:S08]  /*16750*/  HMMA.16816.F32.BF16 R72, R36.reuse, R50, R72 ;  /* 0x000000322448723c */ /* 0x040ff00000041848 */
[C---:B------:R-:W-:Y:S08]  /*16760*/  HMMA.16816.F32.BF16 R80, R36.reuse, R84, R80 ;  /* 0x000000542450723c */ /* 0x040ff00000041850 */
[----:B------:R-:W-:Y:S01]  /*16770*/  HMMA.16816.F32.BF16 R64, R36, R86, R64 ;  /* 0x000000562440723c */ /* 0x000fe20000041840 */
[----:B------:R-:W-:Y:S07]  /*16780*/  LDSM.16.M88.4 R36, [R219+0x6000] ;  /* 0x00600000db24783b */ /* 0x000fee0000000200 */
[C---:B------:R-:W-:Y:S08]  /*16790*/  HMMA.16816.F32.BF16 R32, R56.reuse, R12, R32 ;  /* 0x0000000c3820723c */ /* 0x040ff00000041820 */
[C---:B------:R-:W-:Y:S01]  /*167a0*/  HMMA.16816.F32.BF16 R24, R56.reuse, R14, R24 ;  /* 0x0000000e3818723c */ /* 0x040fe20000041818 */
[----:B------:R-:W1:Y:S07]  /*167b0*/  LDSM.16.M88.4 R12, [R224+0x6000] ;  /* 0x00600000e00c783b */ /* 0x000e6e0000000200 */
[C---:B---3--:R-:W-:Y:S07]  /*167c0*/  HMMA.16816.F32.BF16 R76, R56.reuse, R4, R76 ;  /* 0x00000004384c723c */ /* 0x048fee000004184c */
[----:B------:R-:W-:Y:S01]  /*167d0*/  LEA.HI R4, R8, R55, RZ, 0x5 ;  /* 0x0000003708047211 */ /* 0x000fe200078f28ff */
[----:B------:R-:W-:Y:S01]  /*167e0*/  HMMA.16816.F32.BF16 R16, R56, R10, R16 ;  /* 0x0000000a3810723c */ /* 0x000fe20000041810 */
[----:B------:R-:W2:Y:S02]  /*167f0*/  LDSM.16.M88.4 R8, [R219+0x6800] ;  /* 0x00680000db08783b */ /* 0x000ea40000000200 */
[----:B------:R-:W-:-:S05]  /*16800*/  LOP3.LUT R4, R4, 0xffffffe0, RZ, 0xc0, !PT ;  /* 0xffffffe004047812 */ /* 0x000fca00078ec0ff */
[----:B------:R-:W-:Y:S01]  /*16810*/  IMAD.IADD R4, R55, 0x1, -R4 ;  /* 0x0000000137047824 */ /* 0x000fe200078e0a04 */
[----:B------:R-:W-:Y:S04]  /*16820*/  HMMA.16816.F32.BF16 R72, R56, R6, R72 ;  /* 0x000000063848723c */ /* 0x000fe80000041848 */
[----:B------:R-:W-:-:S04]  /*16830*/  SHF.R.S32.HI R3, RZ, 0x1f, R4 ;  /* 0x0000001fff037819 */ /* 0x000fc80000011404 */
[----:B------:R-:W-:Y:S02]  /*16840*/  LEA.HI R3, R3, R4, RZ, 0x2 ;  /* 0x0000000403037211 */ /* 0x000fe400078f10ff */
[----:B------:R-:W3:Y:S02]  /*16850*/  LDSM.16.M88.4 R4, [R219+0x7000] ;  /* 0x00700000db04783b */ /* 0x000ee40000000200 */
[----:B------:R-:W-:Y:S01]  /*16860*/  SHF.R.S32.HI R3, RZ, 0x2, R3 ;  /* 0x00000002ff037819 */ /* 0x000fe20000011403 */
[----:B-1----:R-:W-:Y:S04]  /*16870*/  HMMA.16816.F32.BF16 R32, R12, R36, R32 ;  /* 0x000000240c20723c */ /* 0x002fe80000041820 */
[----:B------:R-:W-:-:S04]  /*16880*/  IMAD R60, R60, 0x10, R3 ;  /* 0x000000103c3c7824 */ /* 0x000fc800078e0203 */
[----:B------:R-:W-:Y:S01]  /*16890*/  HMMA.16816.F32.BF16 R24, R12, R38, R24 ;  /* 0x000000260c18723c */ /* 0x000fe20000041818 */
[----:B------:R-:W-:-:S07]  /*168a0*/  IADD3 R61, R60, 0x1, R61 ;  /* 0x000000013c3d7810 */ /* 0x000fce0007ffe03d */
[----:B--2---:R-:W-:Y:S01]  /*168b0*/  HMMA.16816.F32.BF16 R36, R12, R8, R20 ;  /* 0x000000080c24723c */ /* 0x004fe20000041814 */
[----:B------:R-:W1:Y:S01]  /*168c0*/  LDSM.16.M88.4 R20, [R219+0x7800] ;  /* 0x00780000db14783b */ /* 0x000e620000000200 */
[----:B------:R-:W-:Y:S01]  /*168d0*/  IMAD.SHL.U32 R3, R55, 0x2, RZ ;  /* 0x0000000237037824 */ /* 0x000fe200078e00ff */
[----:B------:R-:W-:Y:S01]  /*168e0*/  IADD3 R61, R53, R61, -R240 ;  /* 0x0000003d353d7210 */ /* 0x000fe20007ffe8f0 */
[----:B------:R-:W-:-:S04]  /*168f0*/  DEPBAR.LE SB0, 0x0 ;  /* 0x000080000000791a */ /* 0x000fc80000000000 */
[----:B------:R-:W-:Y:S01]  /*16900*/  LOP3.LUT R3, R3, 0x6, RZ, 0xc0, !PT ;  /* 0x0000000603037812 */ /* 0x000fe200078ec0ff */
[----:B------:R-:W-:Y:S01]  /*16910*/  IMAD.IADD R2, R2, 0x1, R61 ;  /* 0x0000000102027824 */ /* 0x000fe200078e023d */
[----:B------:R-:W-:Y:S03]  /*16920*/  HMMA.16816.F32.BF16 R64, R56, R42, R64 ;  /* 0x0000002a3840723c */ /* 0x000fe60000041840 */
[----:B------:R-:W-:Y:S01]  /*16930*/  IMAD.IADD R3, R92, 0x1, R3 ;  /* 0x000000015c037824 */ /* 0x000fe200078e0203 */
[----:B------:R-:W-:-:S04]  /*16940*/  IADD3 R166, R2, 0x8, RZ ;  /* 0x0000000802a67810 */ /* 0x000fc80007ffe0ff */
[----:B------:R-:W-:Y:S01]  /*16950*/  HMMA.16816.F32.BF16 R16, R12, R10, R16 ;  /* 0x0000000a0c10723c */ /* 0x000fe20000041810 */
[C---:B------:R-:W-:Y:S02]  /*16960*/  IADD3 R31, R3.reuse, 0x1, RZ ;  /* 0x00000001031f7810 */ /* 0x040fe40007ffe0ff */
[-C--:B------:R-:W-:Y:S02]  /*16970*/  IMNMX R2, R2, R53.reuse, PT ;  /* 0x0000003502027217 */ /* 0x080fe40003800200 */
[----:B------:R-:W-:Y:S02]  /*16980*/  IMNMX R166, R166, R53, PT ;  /* 0x00000035a6a67217 */ /* 0x000fe40003800200 */
[----:B------:R-:W-:Y:S01]  /*16990*/  IADD3 R9, R3, 0x8, RZ ;  /* 0x0000000803097810 */ /* 0x000fe20007ffe0ff */
[----:B------:R-:W-:Y:S01]  /*169a0*/  HMMA.16816.F32.BF16 R80, R56, R40, R80 ;  /* 0x000000283850723c */ /* 0x000fe20000041850 */
[C---:B------:R-:W-:Y:S02]  /*169b0*/  ISETP.GE.AND P0, PT, R31.reuse, R2, PT ;  /* 0x000000021f00720c */ /* 0x040fe40003f06270 */
[----:B------:R-:W-:-:S02]  /*169c0*/  ISETP.GE.AND P3, PT, R31, R166, PT ;  /* 0x000000a61f00720c */ /* 0x000fc40003f66270 */
[C---:B------:R-:W-:Y:S02]  /*169d0*/  ISETP.GE.AND P4, PT, R9.reuse, R2, PT ;  /* 0x000000020900720c */ /* 0x040fe40003f86270 */
[----:B------:R-:W-:Y:S01]  /*169e0*/  ISETP.GE.AND P6, PT, R9, R166, PT ;  /* 0x000000a60900720c */ /* 0x000fe20003fc6270 */
[----:B---3--:R-:W-:Y:S01]  /*169f0*/  HMMA.16816.F32.BF16 R76, R12, R4, R76 ;  /* 0x000000040c4c723c */ /* 0x008fe2000004184c */
[C---:B------:R-:W-:Y:S02]  /*16a00*/  IADD3 R31, R3.reuse, 0x9, RZ ;  /* 0x00000009031f7810 */ /* 0x040fe40007ffe0ff */
[----:B------:R-:W-:Y:S02]  /*16a10*/  IADD3 R9, R3, 0x10, RZ ;  /* 0x0000001003097810 */ /* 0x000fe40007ffe0ff */
[----:B------:R-:W-:Y:S02]  /*16a20*/  FSEL R33, R33, -INF , !P0 ;  /* 0xff80000021217808 */ /* 0x000fe40004000000 */
[----:B------:R-:W-:-:S02]  /*16a30*/  ISETP.GE.AND P2, PT, R31, R2, PT ;  /* 0x000000021f00720c */ /* 0x000fc40003f46270 */
[----:B------:R-:W-:Y:S02]  /*16a40*/  ISETP.GE.AND P5, PT, R31, R166, PT ;  /* 0x000000a61f00720c */ /* 0x000fe40003fa6270 */
[C---:B------:R-:W-:Y:S02]  /*16a50*/  ISETP.GE.AND P1, PT, R9.reuse, R2, PT ;  /* 0x000000020900720c */ /* 0x040fe40003f26270 */
[----:B------:R-:W-:Y:S01]  /*16a60*/  ISETP.GE.AND P0, PT, R9, R166, PT ;  /* 0x000000a60900720c */ /* 0x000fe20003f06270 */
[----:B------:R-:W-:Y:S01]  /*16a70*/  HMMA.16816.F32.BF16 R72, R12, R6, R72 ;  /* 0x000000060c48723c */ /* 0x000fe20000041848 */
[C---:B------:R-:W-:Y:S02]  /*16a80*/  IADD3 R31, R3.reuse, 0x11, RZ ;  /* 0x00000011031f7810 */ /* 0x040fe40007ffe0ff */
[----:B------:R-:W-:Y:S02]  /*16a90*/  IADD3 R9, R3, 0x18, RZ ;  /* 0x0000001803097810 */ /* 0x000fe40007ffe0ff */
[----:B------:R-:W-:-:S02]  /*16aa0*/  FSEL R35, R35, -INF , !P3 ;  /* 0xff80000023237808 */ /* 0x000fc40005800000 */
[----:B------:R-:W-:Y:S02]  /*16ab0*/  IADD3 R5, R3, 0x19, RZ ;  /* 0x0000001903057810 */ /* 0x000fe40007ffe0ff */
[----:B------:R-:W-:Y:S02]  /*16ac0*/  FSEL R26, R26, -INF , !P6 ;  /* 0xff8000001a1a7808 */ /* 0x000fe40007000000 */
[----:B------:R-:W-:Y:S02]  /*16ad0*/  FSEL R25, R25, -INF , !P2 ;  /* 0xff80000019197808 */ /* 0x000fe40005000000 */
[-C--:B------:R-:W-:Y:S02]  /*16ae0*/  ISETP.GE.AND P3, PT, R31, R2.reuse, PT ;  /* 0x000000021f00720c */ /* 0x080fe40003f66270 */
[C---:B------:R-:W-:Y:S02]  /*16af0*/  ISETP.GE.AND P6, PT, R9.reuse, R2, PT ;  /* 0x000000020900720c */ /* 0x040fe40003fc6270 */
[----:B------:R-:W-:Y:S01]  /*16b00*/  ISETP.GE.AND P2, PT, R9, R166, PT ;  /* 0x000000a60900720c */ /* 0x000fe20003f46270 */
[----:B-1----:R-:W-:Y:S01]  /*16b10*/  HMMA.16816.F32.BF16 R64, R12, R22, R64 ;  /* 0x000000160c40723c */ /* 0x002fe20000041840 */
[----:B------:R-:W-:-:S02]  /*16b20*/  FSEL R11, R24, -INF , !P4 ;  /* 0xff800000180b7808 */ /* 0x000fc40006000000 */
[----:B------:R-:W-:Y:S02]  /*16b30*/  IADD3 R9, R3, 0x20, RZ ;  /* 0x0000002003097810 */ /* 0x000fe40007ffe0ff */
[----:B------:R-:W-:Y:S02]  /*16b40*/  ISETP.GE.AND P4, PT, R31, R166, PT ;  /* 0x000000a61f00720c */ /* 0x000fe40003f86270 */
[----:B------:R-:W-:Y:S02]  /*16b50*/  FSEL R27, R27, -INF , !P5 ;  /* 0xff8000001b1b7808 */ /* 0x000fe40006800000 */
[----:B------:R-:W-:Y:S02]  /*16b60*/  FSEL R4, R36, -INF , !P1 ;  /* 0xff80000024047808 */ /* 0x000fe40004800000 */
[C---:B------:R-:W-:Y:S02]  /*16b70*/  ISETP.GE.AND P5, PT, R5.reuse, R2, PT ;  /* 0x000000020500720c */ /* 0x040fe40003fa6270 */
[----:B------:R-:W-:-:S02]  /*16b80*/  ISETP.GE.AND P1, PT, R5, R166, PT ;  /* 0x000000a60500720c */ /* 0x000fc40003f26270 */
[----:B------:R-:W-:Y:S02]  /*16b90*/  IADD3 R7, R3, 0x21, RZ ;  /* 0x0000002103077810 */ /* 0x000fe40007ffe0ff */
[----:B------:R-:W-:Y:S02]  /*16ba0*/  FSEL R8, R38, -INF , !P0 ;  /* 0xff80000026087808 */ /* 0x000fe40004000000 */
[----:B------:R-:W-:Y:S02]  /*16bb0*/  FSEL R5, R37, -INF , !P3 ;  /* 0xff80000025057808 */ /* 0x000fe40005800000 */
[C---:B------:R-:W-:Y:S02]  /*16bc0*/  ISETP.GE.AND P0, PT, R9.reuse, R2, PT ;  /* 0x000000020900720c */ /* 0x040fe40003f06270 */
[----:B------:R-:W-:Y:S02]  /*16bd0*/  ISETP.GE.AND P3, PT, R9, R166, PT ;  /* 0x000000a60900720c */ /* 0x000fe40003f66270 */
[----:B------:R-:W-:-:S02]  /*16be0*/  FSEL R24, R39, -INF , !P4 ;  /* 0xff80000027187808 */ /* 0x000fc40006000000 */
[----:B------:R-:W-:Y:S02]  /*16bf0*/  FSEL R9, R16, -INF , !P6 ;  /* 0xff80000010097808 */ /* 0x000fe40007000000 */
[C---:B------:R-:W-:Y:S02]  /*16c00*/  ISETP.GE.AND P4, PT, R7.reuse, R2, PT ;  /* 0x000000020700720c */ /* 0x040fe40003f86270 */
[----:B------:R-:W-:Y:S02]  /*16c10*/  ISETP.GE.AND P6, PT, R7, R166, PT ;  /* 0x000000a60700720c */ /* 0x000fe40003fc6270 */
[----:B------:R-:W-:Y:S01]  /*16c20*/  IADD3 R7, R3, 0x28, RZ ;  /* 0x0000002803077810 */ /* 0x000fe20007ffe0ff */
[----:B------:R-:W-:Y:S01]  /*16c30*/  HMMA.16816.F32.BF16 R80, R12, R20, R80 ;  /* 0x000000140c50723c */ /* 0x000fe20000041850 */
[----:B------:R-:W-:Y:S02]  /*16c40*/  FSEL R18, R18, -INF , !P2 ;  /* 0xff80000012127808 */ /* 0x000fe40005000000 */
[----:B------:R-:W-:-:S02]  /*16c50*/  FSEL R10, R17, -INF , !P5 ;  /* 0xff800000110a7808 */ /* 0x000fc40006800000 */
[C---:B------:R-:W-:Y:S02]  /*16c60*/  ISETP.GE.AND P2, PT, R7.reuse, R2, PT ;  /* 0x000000020700720c */ /* 0x040fe40003f46270 */
[----:B------:R-:W-:Y:S02]  /*16c70*/  ISETP.GE.AND P5, PT, R7, R166, PT ;  /* 0x000000a60700720c */ /* 0x000fe40003fa6270 */
[C---:B------:R-:W-:Y:S02]  /*16c80*/  IADD3 R21, R3.reuse, 0x29, RZ ;  /* 0x0000002903157810 */ /* 0x040fe40007ffe0ff */
[----:B------:R-:W-:Y:S02]  /*16c90*/  IADD3 R7, R3, 0x30, RZ ;  /* 0x0000003003077810 */ /* 0x000fe40007ffe0ff */
[----:B------:R-:W-:Y:S02]  /*16ca0*/  FSEL R19, R19, -INF , !P1 ;  /* 0xff80000013137808 */ /* 0x000fe40004800000 */
[----:B------:R-:W-:-:S02]  /*16cb0*/  FSEL R186, R78, -INF , !P3 ;  /* 0xff8000004eba7808 */ /* 0x000fc40005800000 */
[----:B------:R-:W-:Y:S02]  /*16cc0*/  FSEL R185, R77, -INF , !P4 ;  /* 0xff8000004db97808 */ /* 0x000fe40006000000 */
[-C--:B------:R-:W-:Y:S02]  /*16cd0*/  ISETP.GE.AND P1, PT, R21, R2.reuse, PT ;  /* 0x000000021500720c */ /* 0x080fe40003f26270 */
[C---:B------:R-:W-:Y:S02]  /*16ce0*/  ISETP.GE.AND P3, PT, R7.reuse, R2, PT ;  /* 0x000000020700720c */ /* 0x040fe40003f66270 */
[----:B------:R-:W-:Y:S02]  /*16cf0*/  ISETP.GE.AND P4, PT, R7, R166, PT ;  /* 0x000000a60700720c */ /* 0x000fe40003f86270 */
[----:B------:R-:W-:Y:S02]  /*16d00*/  IADD3 R7, R3, 0x38, RZ ;  /* 0x0000003803077810 */ /* 0x000fe40007ffe0ff */
[----:B------:R-:W-:-:S02]  /*16d10*/  FSEL R187, R73, -INF , !P1 ;  /* 0xff80000049bb7808 */ /* 0x000fc40004800000 */
[----:B------:R-:W-:Y:S02]  /*16d20*/  FSEL R182, R76, -INF , !P0 ;  /* 0xff8000004cb67808 */ /* 0x000fe40004000000 */
[-C--:B------:R-:W-:Y:S02]  /*16d30*/  ISETP.GE.AND P1, PT, R7, R166.reuse, PT ;  /* 0x000000a60700720c */ /* 0x080fe40003f26270 */
[----:B------:R-:W-:Y:S02]  /*16d40*/  ISETP.GE.AND P0, PT, R21, R166, PT ;  /* 0x000000a61500720c */ /* 0x000fe40003f06270 */
[----:B------:R-:W-:Y:S02]  /*16d50*/  FSEL R31, R66, -INF , !P1 ;  /* 0xff800000421f7808 */ /* 0x000fe40004800000 */
[----:B------:R-:W-:Y:S02]  /*16d60*/  FSEL R188, R74, -INF , !P5 ;  /* 0xff8000004abc7808 */ /* 0x000fe40006800000 */
[----:B------:R-:W-:-:S02]  /*16d70*/  FSEL R191, R75, -INF , !P0 ;  /* 0xff8000004bbf7808 */ /* 0x000fc40004000000 */
[----:B------:R-:W-:Y:S02]  /*16d80*/  ISETP.GE.AND P1, PT, R165, 0x2, PT ;  /* 0x00000002a500780c */ /* 0x000fe40003f26270 */
[-C--:B------:R-:W-:Y:S02]  /*16d90*/  ISETP.GE.AND P5, PT, R7, R2.reuse, PT ;  /* 0x000000020700720c */ /* 0x080fe40003fa6270 */
[C---:B------:R-:W-:Y:S02]  /*16da0*/  ISETP.GE.AND P0, PT, R3.reuse, R2, PT ;  /* 0x000000020300720c */ /* 0x040fe40003f06270 */
[----:B------:R-:W-:Y:S02]  /*16db0*/  IADD3 R7, R3, 0x39, RZ ;  /* 0x0000003903077810 */ /* 0x000fe40007ffe0ff */
[----:B------:R-:W-:Y:S02]  /*16dc0*/  FSEL R32, R32, -INF , !P0 ;  /* 0xff80000020207808 */ /* 0x000fe40004000000 */
[----:B------:R-:W-:-:S02]  /*16dd0*/  ISETP.GE.AND P0, PT, R7, R166, PT ;  /* 0x000000a60700720c */ /* 0x000fc40003f06270 */
[----:B------:R-:W-:Y:S02]  /*16de0*/  IADD3 R13, R3, 0x31, RZ ;  /* 0x00000031030d7810 */ /* 0x000fe40007ffe0ff */
[----:B------:R-:W-:Y:S02]  /*16df0*/  FSEL R189, R79, -INF , !P6 ;  /* 0xff8000004fbd7808 */ /* 0x000fe40007000000 */
[----:B------:R-:W-:Y:S02]  /*16e00*/  FSEL R184, R72, -INF , !P2 ;  /* 0xff80000048b87808 */ /* 0x000fe40005000000 */
[----:B------:R-:W-:Y:S02]  /*16e10*/  FSEL R197, R80, -INF , !P3 ;  /* 0xff80000050c57808 */ /* 0x000fe40005800000 */
[----:B------:R-:W-:Y:S02]  /*16e20*/  FSEL R192, R82, -INF , !P4 ;  /* 0xff80000052c07808 */ /* 0x000fe40006000000 */
[----:B------:R-:W-:Y:S01]  /*16e30*/  FSEL R30, R67, -INF , !P0 ;  /* 0xff800000431e7808 */ /* 0x000fe20004000000 */
[----:B------:R-:W-:Y:S01]  /*16e40*/  BSSY B1, `(.L_x_2692) ;  /* 0x000007d000017945 */ /* 0x000fe20003800000 */
[----:B------:R-:W-:-:S02]  /*16e50*/  ISETP.GE.AND P6, PT, R13, R2, PT ;  /* 0x000000020d00720c */ /* 0x000fc40003fc6270 */
[-C--:B------:R-:W-:Y:S02]  /*16e60*/  ISETP.GE.AND P2, PT, R13, R166.reuse, PT ;  /* 0x000000a60d00720c */ /* 0x080fe40003f46270 */
[----:B------:R-:W-:Y:S02]  /*16e70*/  ISETP.GE.AND P3, PT, R3, R166, PT ;  /* 0x000000a60300720c */ /* 0x000fe40003f66270 */
[----:B------:R-:W-:Y:S02]  /*16e80*/  ISETP.GE.AND P4, PT, R7, R2, PT ;  /* 0x000000020700720c */ /* 0x000fe40003f86270 */
[----:B------:R-:W-:Y:S02]  /*16e90*/  ISETP.NE.U32.AND P0, PT, R244, RZ, PT ;  /* 0x000000fff400720c */ /* 0x000fe40003f05070 */
[----:B------:R-:W-:Y:S02]  /*16ea0*/  FSEL R34, R34, -INF , !P3 ;  /* 0xff80000022227808 */ /* 0x000fe40005800000 */
[----:B------:R-:W-:-:S02]  /*16eb0*/  FSEL R196, R81, -INF , !P6 ;  /* 0xff80000051c47808 */ /* 0x000fc40007000000 */
[----:B------:R-:W-:Y:S02]  /*16ec0*/  FSEL R190, R83, -INF , !P2 ;  /* 0xff80000053be7808 */ /* 0x000fe40005000000 */
[----:B------:R-:W-:Y:S02]  /*16ed0*/  FSEL R194, R64, -INF , !P5 ;  /* 0xff80000040c27808 */ /* 0x000fe40006800000 */
[----:B------:R-:W-:Y:S02]  /*16ee0*/  FSEL R193, R65, -INF , !P4 ;  /* 0xff80000041c17808 */ /* 0x000fe40006000000 */
[----:B------:R-:W-:Y:S02]  /*16ef0*/  ISETP.NE.AND.EX P0, PT, R245, RZ, PT, P0 ;  /* 0x000000fff500720c */ /* 0x000fe40003f05300 */
        /* <DEDUP_REMOVED lines=14> */
[----:B------:R-:W-:Y:S01]  /*16fe0*/  IADD3 R167, R226, 0x7800, RZ ;  /* 0x00007800e2a77810 */ /* 0x000fe20007ffe0ff */
[----:B------:R-:W-:Y:S06]  /*16ff0*/  BAR.SYNC.DEFER_BLOCKING 0x0 ;  /* 0x0000000000007b1d */ /* 0x000fec0000010000 */
[----:B------:R-:W-:Y:S05]  /*17000*/  @!P1 BRA `(.L_x_2693) ;  /* 0x0000060000009947 */ /* 0x000fea0003800000 */
[----:B------:R-:W-:Y:S01]  /*17010*/  BSSY B0, `(.L_x_2694) ;  /* 0x0000041000007945 */ /* 0x000fe20003800000 */
[----:B------:R-:W-:Y:S05]  /*17020*/  @!P0 BRA `(.L_x_2695) ;  /* 0x000003c000008947 */ /* 0x000fea0003800000 */
[----:B------:R-:W2:Y:S01]  /*17030*/  LD.E R17, [R28.64+0x170] ;  /* 0x000170061c117980 */ /* 0x000ea2000c101900 */
[----:B------:R-:W-:Y:S02]  /*17040*/  IADD3 R14, R92, -0x40, RZ ;  /* 0xffffffc05c0e7810 */ /* 0x000fe40007ffe0ff */
[----:B------:R-:W-:-:S02]  /*17050*/  IABS R7, R92 ;  /* 0x0000005c00077213 */ /* 0x000fc40000000000 */
[-C--:B--2---:R-:W-:Y:S02]  /*17060*/  IABS R12, R17.reuse ;  /* 0x00000011000c7213 */ /* 0x084fe40000000000 */
[-C--:B------:R-:W-:Y:S02]  /*17070*/  IABS R6, R17.reuse ;  /* 0x0000001100067213 */ /* 0x080fe40000000000 */
[----:B------:R-:W1:Y:S01]  /*17080*/  I2F.RP R13, R12 ;  /* 0x0000000c000d7306 */ /* 0x000e620000209400 */
[----:B------:R-:W-:Y:S02]  /*17090*/  LOP3.LUT R92, R92, R17, RZ, 0x3c, !PT ;  /* 0x000000115c5c7212 */ /* 0x000fe400078e3cff */
[----:B------:R-:W-:Y:S02]  /*170a0*/  IMAD.MOV R6, RZ, RZ, -R6 ;  /* 0x000000ffff067224 */ /* 0x000fe400078e0a06 */
[----:B------:R-:W-:-:S03]  /*170b0*/  ISETP.GE.AND P4, PT, R92, RZ, PT ;  /* 0x000000ff5c00720c */ /* 0x000fc60003f86270 */
        /* <DEDUP_REMOVED lines=21> */
[----:B------:R-:W-:Y:S02]  /*17210*/  ISETP.GE.AND P2, PT, R14, RZ, PT ;  /* 0x000000ff0e00720c */ /* 0x000fe40003f46270 */
[----:B------:R-:W-:-:S02]  /*17220*/  @!P3 IADD3 R13, R13, 0x1, RZ ;  /* 0x000000010d0db810 */ /* 0x000fc40007ffe0ff */
[----:B------:R-:W-:Y:S02]  /*17230*/  ISETP.NE.AND P3, PT, R17, RZ, PT ;  /* 0x000000ff1100720c */ /* 0x000fe40003f65270 */
[----:B------:R-:W-:-:S03]  /*17240*/  LOP3.LUT R12, RZ, R17, RZ, 0x33, !PT ;  /* 0x00000011ff0c7212 */ /* 0x000fc600078e33ff */
[----:B------:R-:W-:Y:S02]  /*17250*/  @P6 IADD3 R15, R15, 0x1, RZ ;  /* 0x000000010f0f6810 */ /* 0x000fe40007ffe0ff */
[----:B------:R-:W-:-:S03]  /*17260*/  @P5 IADD3 R13, R13, 0x1, RZ ;  /* 0x000000010d0d5810 */ /* 0x000fc60007ffe0ff */
[----:B------:R-:W-:Y:S02]  /*17270*/  @!P4 IMAD.MOV R15, RZ, RZ, -R15 ;  /* 0x000000ffff0fc224 */ /* 0x000fe400078e0a0f */
[----:B------:R-:W-:-:S03]  /*17280*/  @!P2 IMAD.MOV R13, RZ, RZ, -R13 ;  /* 0x000000ffff0da224 */ /* 0x000fc600078e0a0d */
[C---:B------:R-:W-:Y:S02]  /*17290*/  SEL R7, R12.reuse, R15, !P3 ;  /* 0x0000000f0c077207 */ /* 0x040fe40005800000 */
[----:B------:R-:W-:Y:S01]  /*172a0*/  SEL R12, R12, R13, !P3 ;  /* 0x0000000d0c0c7207 */ /* 0x000fe20005800000 */
[----:B------:R-:W3:Y:S02]  /*172b0*/  LD.E.64 R14, [R28.64+0x38] ;  /* 0x000038061c0e7980 */ /* 0x000ee4000c101b00 */
        /* <DEDUP_REMOVED lines=19> */
.L_x_2695:
[----:B------:R-:W2:Y:S02]  /*173f0*/  LD.E R7, [R28.64+0x38] ;  /* 0x000038061c077980 */ /* 0x000ea4000c101900 */
[----:B--2---:R-:W-:-:S04]  /*17400*/  LEA R7, -R7, RZ, 0x6 ;  /* 0x000000ff07077211 */ /* 0x004fc800078e31ff */
[----:B------:R-:W-:Y:S02]  /*17410*/  SHF.R.S32.HI R12, RZ, 0x1f, R7 ;  /* 0x0000001fff0c7819 */ /* 0x000fe40000011407 */
.L_x_2696:
[----:B------:R-:W-:Y:S05]  /*17420*/  BSYNC B0 ;  /* 0x0000000000007941 */ /* 0x000fea0003800000 */
.L_x_2694:
[C---:B------:R-:W-:Y:S01]  /*17430*/  IMAD.SHL.U32 R3, R168.reuse, 0x20, RZ ;  /* 0x00000020a8037824 */ /* 0x040fe200078e00ff */
[C---:B------:R-:W-:Y:S02]  /*17440*/  LEA R234, P3, R7.reuse, R234, 0x1 ;  /* 0x000000ea07ea7211 */ /* 0x040fe400078608ff */
[----:B------:R-:W-:Y:S02]  /*17450*/  SHF.L.U64.HI R6, R168, 0x5, R169 ;  /* 0x00000005a8067819 */ /* 0x000fe400000102a9 */
[----:B------:R-:W-:Y:S02]  /*17460*/  IADD3 R14, P2, R234, R3, RZ ;  /* 0x00000003ea0e7210 */ /* 0x000fe40007f5e0ff */
[----:B------:R-:W-:Y:S02]  /*17470*/  LEA.HI.X R235, R7, R235, R12, 0x1, P3 ;  /* 0x000000eb07eb7211 */ /* 0x000fe400018f0c0c */
[----:B------:R-:W-:-:S03]  /*17480*/  IADD3 R12, P3, R14, R3, RZ ;  /* 0x000000030e0c7210 */ /* 0x000fc60007f7e0ff */
[--C-:B------:R-:W-:Y:S01]  /*17490*/  IMAD.X R15, R235, 0x1, R6.reuse, P2 ;  /* 0x00000001eb0f7824 */ /* 0x100fe200010e0606 */
[----:B------:R-:W-:Y:S01]  /*174a0*/  @!PT LDS RZ, [RZ] ;  /* 0x00000000fffff984 */ /* 0x000fe20000000800 */
[----:B------:R-:W-:Y:S01]  /*174b0*/  @!PT LDS RZ, [RZ] ;  /* 0x00000000fffff984 */ /* 0x000fe20000000800 */
[----:B------:R-:W-:Y:S01]  /*174c0*/  @!PT LDS RZ, [RZ] ;  /* 0x00000000fffff984 */ /* 0x000fe20000000800 */
[----:B------:R1:W-:Y:S01]  /*174d0*/  LDGSTS.E.BYPASS.LTC128B.128 [R241+0x8000], [R234.64] ;  /* 0x08000000eaf17fae */ /* 0x0003e2000b901d46 */
[----:B------:R-:W-:Y:S02]  /*174e0*/  IADD3 R16, P2, R12, R3, RZ ;  /* 0x000000030c107210 */ /* 0x000fe40007f5e0ff */
[--C-:B------:R-:W-:Y:S01]  /*174f0*/  IMAD.X R13, R15, 0x1, R6.reuse, P3 ;  /* 0x000000010f0d7824 */ /* 0x100fe200018e0606 */
[----:B------:R1:W-:Y:S03]  /*17500*/  LDGSTS.E.BYPASS.LTC128B.128 [R241+0xa000], [R234.64+0x80] ;  /* 0x0a000080eaf17fae */ /* 0x0003e6000b901d46 */
[----:B------:R-:W-:Y:S01]  /*17510*/  IMAD.X R17, R13, 0x1, R6, P2 ;  /* 0x000000010d117824 */ /* 0x000fe200010e0606 */
        /* <DEDUP_REMOVED lines=15> */
.L_x_2693:
[----:B------:R-:W-:Y:S05]  /*17610*/  BSYNC B1 ;  /* 0x0000000000017941 */ /* 0x000fea0003800000 */
.L_x_2692:
[----:B------:R-:W2:Y:S01]  /*17620*/  LD.E R28, [R28.64+0xdc] ;  /* 0x0000dc061c1c7980 */ /* 0x000ea2000c101900 */
[----:B------:R-:W-:-:S02]  /*17630*/  FMNMX.FTZ R6, R32, R33, !PT ;  /* 0x0000002120067209 */ /* 0x000fc40007810000 */
[----:B------:R-:W-:Y:S02]  /*17640*/  FMNMX.FTZ R7, R34, R35, !PT ;  /* 0x0000002322077209 */ /* 0x000fe40007810000 */
[----:B------:R-:W-:Y:S02]  /*17650*/  FMNMX.FTZ R6, R11, R6, !PT ;  /* 0x000000060b067209 */ /* 0x000fe40007810000 */
[----:B-1----:R-:W-:Y:S02]  /*17660*/  FMNMX.FTZ R12, R26, R7, !PT ;  /* 0x000000071a0c7209 */ /* 0x002fe40007810000 */
[----:B------:R-:W-:Y:S02]  /*17670*/  FMNMX.FTZ R3, R25, R6, !PT ;  /* 0x0000000619037209 */ /* 0x000fe40007810000 */
[----:B------:R-:W-:Y:S02]  /*17680*/  SHF.L.U32 R233, R0, 0x1, RZ ;  /* 0x0000000100e97819 */ /* 0x000fe400000006ff */
[----:B------:R-:W-:-:S02]  /*17690*/  FMNMX.FTZ R6, R4, R3, !PT ;  /* 0x0000000304067209 */ /* 0x000fc40007810000 */
[-C--:B------:R-:W-:Y:S01]  /*176a0*/  LEA R232, R54, R233.reuse, 0x1 ;  /* 0x000000e936e87211 */ /* 0x080fe200078e08ff */
[----:B------:R-:W-:Y:S01]  /*176b0*/  LDSM.16.MT88.4 R156, [R233+0x10000] ;  /* 0x01000000e99c783b */ /* 0x000fe20000004200 */
[----:B------:R-:W-:Y:S02]  /*176c0*/  FMNMX.FTZ R6, R5, R6, !PT ;  /* 0x0000000605067209 */ /* 0x000fe40007810000 */
[C---:B------:R-:W-:Y:S01]  /*176d0*/  LEA R231, R52.reuse, R233, 0x1 ;  /* 0x000000e934e77211 */ /* 0x040fe200078e08ff */
[----:B------:R-:W-:Y:S01]  /*176e0*/  LDSM.16.MT88.4 R40, [R232+0x10000] ;  /* 0x01000000e828783b */ /* 0x000fe20000004200 */
[----:B------:R-:W-:Y:S02]  /*176f0*/  FMNMX.FTZ R3, R9, R6, !PT ;  /* 0x0000000609037209 */ /* 0x000fe40007810000 */
[----:B------:R-:W-:Y:S01]  /*17700*/  LEA R230, R52, R232, 0x1 ;  /* 0x000000e834e67211 */ /* 0x000fe200078e08ff */
[----:B------:R-:W-:Y:S01]  /*17710*/  LDSM.16.MT88.4 R48, [R231+0x10000] ;  /* 0x01000000e730783b */ /* 0x000fe20000004200 */
[----:B------:R-:W-:-:S03]  /*17720*/  FMNMX.FTZ R3, R10, R3, !PT ;  /* 0x000000030a037209 */ /* 0x000fc60007810000 */
[----:B------:R-:W-:Y:S01]  /*17730*/  LDSM.16.MT88.4 R56, [R230+0x10000] ;  /* 0x01000000e638783b */ /* 0x000fe20000004200 */
[----:B------:R-:W-:Y:S02]  /*17740*/  FMNMX.FTZ R6, R182, R3, !PT ;  /* 0x00000003b6067209 */ /* 0x000fe40007810000 */
        /* <DEDUP_REMOVED lines=22> */
[----:B------:R-:W-:Y:S03]  /*178b0*/  LDSM.16.MT88.4 R120, [R230+0x14000] ;  /* 0x01400000e678783b */ /* 0x000fe60000004200 */
[----:B------:R-:W-:Y:S01]  /*178c0*/  FMNMX.FTZ R3, R191, R6, !PT ;  /* 0x00000006bf037209 */ /* 0x000fe20007810000 */
[----:B------:R-:W1:Y:S03]  /*178d0*/  SHFL.BFLY PT, R7, R12, 0x2, 0x1f ;  /* 0x0c401f000c077f89 */ /* 0x000e6600000e0000 */
[----:B------:R-:W-:Y:S01]  /*178e0*/  FMNMX.FTZ R3, R192, R3, !PT ;  /* 0x00000003c0037209 */ /* 0x000fe20007810000 */
[----:B------:R-:W-:Y:S03]  /*178f0*/  LDSM.16.MT88.4 R128, [R233+0x16000] ;  /* 0x01600000e980783b */ /* 0x000fe60000004200 */
[----:B------:R-:W-:Y:S01]  /*17900*/  FMNMX.FTZ R6, R190, R3, !PT ;  /* 0x00000003be067209 */ /* 0x000fe20007810000 */
[----:B------:R-:W-:Y:S03]  /*17910*/  LDSM.16.MT88.4 R152, [R232+0x16000] ;  /* 0x01600000e898783b */ /* 0x000fe60000004200 */
[----:B------:R-:W-:Y:S01]  /*17920*/  FMNMX.FTZ R13, R31, R6, !PT ;  /* 0x000000061f0d7209 */ /* 0x000fe20007810000 */
[----:B------:R-:W-:Y:S03]  /*17930*/  LDSM.16.MT88.4 R140, [R231+0x16000] ;  /* 0x01600000e78c783b */ /* 0x000fe60000004200 */
[----:B------:R-:W-:Y:S01]  /*17940*/  FMNMX.FTZ R13, R30, R13, !PT ;  /* 0x0000000d1e0d7209 */ /* 0x000fe20007810000 */
[----:B------:R-:W-:Y:S04]  /*17950*/  LDSM.16.MT88.4 R20, [R233+0x12800] ;  /* 0x01280000e914783b */ /* 0x000fe80000004200 */
        /* <DEDUP_REMOVED lines=21> */
[-CC-:B------:R-:W-:Y:S02]  /*17ab0*/  FFMA.FTZ R183, R26, R28.reuse, -R29.reuse ;  /* 0x0000001c1ab77223 */ /* 0x180fe4000001081d */
[-C--:B------:R-:W-:Y:S01]  /*17ac0*/  FFMA.FTZ R174, R27, R28.reuse, -R29 ;  /* 0x0000001c1bae7223 */ /* 0x080fe2000001081d */
[----:B------:R-:W1:Y:S01]  /*17ad0*/  MUFU.EX2 R178, R178 ;  /* 0x000000b200b27308 */ /* 0x000e620000000800 */
[-CC-:B------:R-:W-:Y:S02]  /*17ae0*/  FFMA.FTZ R177, R4, R28.reuse, -R195.reuse ;  /* 0x0000001c04b17223 */ /* 0x180fe400000108c3 */
[-CC-:B------:R-:W-:Y:S02]  /*17af0*/  FFMA.FTZ R172, R5, R28.reuse, -R195.reuse ;  /* 0x0000001c05ac7223 */ /* 0x180fe400000108c3 */
[----:B------:R-:W2:Y:S01]  /*17b00*/  LDSM.16.MT88.4 R4, [R230+0x16000] ;  /* 0x01600000e604783b */ /* 0x000ea20000004200 */
[-CC-:B------:R-:W-:Y:S02]  /*17b10*/  FFMA.FTZ R35, R9, R28.reuse, -R195.reuse ;  /* 0x0000001c09237223 */ /* 0x180fe400000108c3 */
[----:B------:R-:W-:Y:S01]  /*17b20*/  MUFU.EX2 R176, R176 ;  /* 0x000000b000b07308 */ /* 0x000fe20000000800 */
[----:B------:R-:W-:-:S02]  /*17b30*/  FFMA.FTZ R32, R10, R28, -R195 ;  /* 0x0000001c0a207223 */ /* 0x000fc400000108c3 */
[-CC-:B------:R-:W-:Y:S02]  /*17b40*/  FFMA.FTZ R175, R8, R28.reuse, -R29.reuse ;  /* 0x0000001c08af7223 */ /* 0x180fe4000001081d */
[----:B------:R-:W3:Y:S01]  /*17b50*/  LDSM.16.MT88.4 R8, [R233+0x10800] ;  /* 0x01080000e908783b */ /* 0x000ee20000004200 */
[-CC-:B------:R-:W-:Y:S02]  /*17b60*/  FFMA.FTZ R34, R24, R28.reuse, -R29.reuse ;  /* 0x0000001c18227223 */ /* 0x180fe4000001081d */
[----:B------:R-:W4:Y:S01]  /*17b70*/  MUFU.EX2 R173, R173 ;  /* 0x000000ad00ad7308 */ /* 0x000f220000000800 */
[----:B-1----:R-:W-:Y:S01]  /*17b80*/  F2FP.BF16.PACK_AB R144, R178, R179 ;  /* 0x000000b3b290723e */ /* 0x002fe200000010ff */
[-CC-:B------:R-:W-:Y:S01]  /*17b90*/  FFMA.FTZ R33, R18, R28.reuse, -R29.reuse ;  /* 0x0000001c12217223 */ /* 0x180fe2000001081d */
[----:B------:R-:W-:Y:S01]  /*17ba0*/  LDSM.16.MT88.4 R24, [R230+0x10800] ;  /* 0x01080000e618783b */ /* 0x000fe20000004200 */
[-C--:B------:R-:W-:Y:S02]  /*17bb0*/  FFMA.FTZ R0, R19, R28.reuse, -R29 ;  /* 0x0000001c13007223 */ /* 0x080fe4000001081d */
[-CC-:B------:R-:W-:Y:S01]  /*17bc0*/  FFMA.FTZ R182, R182, R28.reuse, -R195.reuse ;  /* 0x0000001cb6b67223 */ /* 0x180fe200000108c3 */
[----:B------:R-:W1:Y:S01]  /*17bd0*/  LDSM.16.MT88.4 R16, [R232+0x10800] ;  /* 0x01080000e810783b */ /* 0x000e620000004200 */
[----:B------:R-:W-:Y:S01]  /*17be0*/  MUFU.EX2 R181, R181 ;  /* 0x000000b500b57308 */ /* 0x000fe20000000800 */
[----:B------:R-:W-:-:S02]  /*17bf0*/  FFMA.FTZ R185, R185, R28, -R195 ;  /* 0x0000001cb9b97223 */ /* 0x000fc400000108c3 */
[-CC-:B------:R-:W-:Y:S02]  /*17c00*/  FFMA.FTZ R184, R184, R28.reuse, -R195.reuse ;  /* 0x0000001cb8b87223 */ /* 0x180fe400000108c3 */
[-C--:B------:R-:W-:Y:S02]  /*17c10*/  FFMA.FTZ R187, R187, R28.reuse, -R195 ;  /* 0x0000001cbbbb7223 */ /* 0x080fe400000108c3 */
[--C-:B------:R-:W-:Y:S01]  /*17c20*/  FFMA.FTZ R186, R186, R28, -R29.reuse ;  /* 0x0000001cbaba7223 */ /* 0x100fe2000001081d */
[----:B------:R-:W5:Y:S01]  /*17c30*/  MUFU.EX2 R180, R180 ;  /* 0x000000b400b47308 */ /* 0x000f620000000800 */
[----:B----4-:R-:W-:Y:S01]  /*17c40*/  F2FP.BF16.PACK_AB R146, R173, R176 ;  /* 0x000000b0ad92723e */ /* 0x010fe200000010ff */
[-CC-:B------:R-:W-:Y:S02]  /*17c50*/  FFMA.FTZ R189, R189, R28.reuse, -R29.reuse ;  /* 0x0000001cbdbd7223 */ /* 0x180fe4000001081d */
[-CC-:B------:R-:W-:Y:S02]  /*17c60*/  FFMA.FTZ R188, R188, R28.reuse, -R29.reuse ;  /* 0x0000001cbcbc7223 */ /* 0x180fe4000001081d */
[----:B------:R-:W-:-:S02]  /*17c70*/  FFMA.FTZ R191, R191, R28, -R29 ;  /* 0x0000001cbfbf7223 */ /* 0x000fc4000001081d */
[----:B------:R-:W-:Y:S01]  /*17c80*/  MUFU.EX2 R183, R183 ;  /* 0x000000b700b77308 */ /* 0x000fe20000000800 */
[-CC-:B------:R-:W-:Y:S02]  /*17c90*/  FFMA.FTZ R197, R197, R28.reuse, -R195.reuse ;  /* 0x0000001cc5c57223 */ /* 0x180fe400000108c3 */
[-CC-:B------:R-:W-:Y:S02]  /*17ca0*/  FFMA.FTZ R196, R196, R28.reuse, -R195.reuse ;  /* 0x0000001cc4c47223 */ /* 0x180fe400000108c3 */
[-CC-:B------:R-:W-:Y:S02]  /*17cb0*/  FFMA.FTZ R194, R194, R28.reuse, -R195.reuse ;  /* 0x0000001cc2c27223 */ /* 0x180fe400000108c3 */
[-C--:B------:R-:W-:Y:S01]  /*17cc0*/  FFMA.FTZ R193, R193, R28.reuse, -R195 ;  /* 0x0000001cc1c17223 */ /* 0x080fe200000108c3 */
[----:B------:R-:W4:Y:S01]  /*17cd0*/  MUFU.EX2 R174, R174 ;  /* 0x000000ae00ae7308 */ /* 0x000f220000000800 */
[----:B-----5:R-:W-:Y:S01]  /*17ce0*/  F2FP.BF16.PACK_AB R145, R180, R181 ;  /* 0x000000b5b491723e */ /* 0x020fe200000010ff */
[----:B------:R-:W-:-:S02]  /*17cf0*/  FFMA.FTZ R195, R190, R28, -R29 ;  /* 0x0000001cbec37223 */ /* 0x000fc4000001081d */
[-CC-:B------:R-:W-:Y:S02]  /*17d00*/  FFMA.FTZ R192, R192, R28.reuse, -R29.reuse ;  /* 0x0000001cc0c07223 */ /* 0x180fe4000001081d */
[-CC-:B------:R-:W-:Y:S02]  /*17d10*/  FFMA.FTZ R190, R31, R28.reuse, -R29.reuse ;  /* 0x0000001c1fbe7223 */ /* 0x180fe4000001081d */
[----:B------:R-:W-:Y:S01]  /*17d20*/  MUFU.EX2 R177, R177 ;  /* 0x000000b100b17308 */ /* 0x000fe20000000800 */
[----:B------:R-:W-:Y:S02]  /*17d30*/  FFMA.FTZ R249, R30, R28, -R29 ;  /* 0x0000001c1ef97223 */ /* 0x000fe4000001081d */
[----:B------:R-:W-:Y:S01]  /*17d40*/  LDSM.16.MT88.4 R28, [R231+0x11800] ;  /* 0x01180000e71c783b */ /* 0x000fe20000004200 */
[----:B------:R-:W-:Y:S02]  /*17d50*/  FADD.FTZ R179, R179, R178 ;  /* 0x000000b2b3b37221 */ /* 0x000fe40000010000 */
[----:B------:R-:W-:Y:S01]  /*17d60*/  FADD.FTZ R180, R181, R180 ;  /* 0x000000b4b5b47221 */ /* 0x000fe20000010000 */
[----:B----4-:R-:W-:Y:S01]  /*17d70*/  F2FP.BF16.PACK_AB R147, R174, R183 ;  /* 0x000000b7ae93723e */ /* 0x010fe200000010ff */
[----:B------:R-:W4:Y:S01]  /*17d80*/  MUFU.EX2 R172, R172 ;  /* 0x000000ac00ac7308 */ /* 0x000f220000000800 */
[----:B------:R-:W-:-:S02]  /*17d90*/  FADD.FTZ R176, R176, R179 ;  /* 0x000000b3b0b07221 */ /* 0x000fc40000010000 */
[----:B------:R-:W-:Y:S02]  /*17da0*/  FADD.FTZ R183, R183, R180 ;  /* 0x000000b4b7b77221 */ /* 0x000fe40000010000 */
[----:B------:R-:W-:Y:S01]  /*17db0*/  FADD.FTZ R176, R173, R176 ;  /* 0x000000b0adb07221 */ /* 0x000fe20000010000 */
[C---:B------:R-:W-:Y:S01]  /*17dc0*/  HMMA.16816.F32.BF16 R160, R144.reuse, R156, RZ ;  /* 0x0000009c90a0723c */ /* 0x040fe200000418ff */
[----:B------:R-:W-:Y:S01]  /*17dd0*/  FADD.FTZ R174, R174, R183 ;  /* 0x000000b7aeae7221 */ /* 0x000fe20000010000 */
        /* <DEDUP_REMOVED lines=166> */
[----:B------:R-:W-:Y:S07]  /*18840*/  LDSM.16.MT88.4 R24, [R230+0x11800] ;  /* 0x01180000e618783b */ /* 0x000fee0000004200 */
[C---:B----4-:R-:W-:Y:S08]  /*18850*/  HMMA.16816.F32.BF16 R136, R4.reuse, R20, R136 ;  /* 0x000000140488723c */ /* 0x050ff00000041888 */
[C---:B------:R-:W-:Y:S01]  /*18860*/  HMMA.16816.F32.BF16 R140, R4.reuse, R22, R140 ;  /* 0x00000016048c723c */ /* 0x040fe2000004188c */
[----:B------:R-:W-:Y:S07]  /*18870*/  LDSM.16.MT88.4 R20, [R232+0x13800] ;  /* 0x01380000e814783b */ /* 0x000fee0000004200 */
[C---:B--2---:R-:W-:Y:S08]  /*18880*/  HMMA.16816.F32.BF16 R148, R4.reuse, R12, R148 ;  /* 0x0000000c0494723c */ /* 0x044ff00000041894 */
[----:B------:R-:W-:Y:S01]  /*18890*/  HMMA.16816.F32.BF16 R144, R4, R14, R144 ;  /* 0x0000000e0490723c */ /* 0x000fe20000041890 */
[----:B------:R-:W2:Y:S06]  /*188a0*/  LDSM.16.MT88.4 R12, [R233+0x13800] ;  /* 0x01380000e90c783b */ /* 0x000eac0000004200 */
        /* <DEDUP_REMOVED lines=12> */
[----:B------:R-:W-:-:S03]  /*18970*/  FADD.FTZ R249, R249, R190 ;  /* 0x000000bef9f97221 */ /* 0x000fc60000010000 */
[----:B------:R-:W-:Y:S02]  /*18980*/  STL [R1], R204 ;  /* 0x000000cc01007387 */ /* 0x000fe40000100800 */
[C---:B------:R-:W-:Y:S02]  /*18990*/  HMMA.16816.F32.BF16 R40, R4.reuse, R10, R40 ;  /* 0x0000000a0428723c */ /* 0x040fe40000041828 */
[----:B------:R-:W1:Y:S06]  /*189a0*/  LDSM.16.MT88.4 R8, [R230+0x13800] ;  /* 0x01380000e608783b */ /* 0x000e6c0000004200 */
        /* <DEDUP_REMOVED lines=28> */
[C---:B------:R-:W-:Y:S08]  /*18b70*/  HMMA.16816.F32.BF16 R96, R4.reuse, R30, R96 ;  /* 0x0000001e0460723c */ /* 0x040ff00000041860 */
[C---:B-----5:R-:W-:Y:S08]  /*18b80*/  HMMA.16816.F32.BF16 R108, R4.reuse, R24, R108 ;  /* 0x00000018046c723c */ /* 0x060ff0000004186c */
[C---:B------:R-:W-:Y:S08]  /*18b90*/  HMMA.16816.F32.BF16 R112, R4.reuse, R26, R112 ;  /* 0x0000001a0470723c */ /* 0x040ff00000041870 */
[C---:B------:R-:W-:Y:S08]  /*18ba0*/  HMMA.16816.F32.BF16 R116, R4.reuse, R20, R116 ;  /* 0x000000140474723c */ /* 0x040ff00000041874 */
[C---:B------:R-:W-:Y:S08]  /*18bb0*/  HMMA.16816.F32.BF16 R120, R4.reuse, R22, R120 ;  /* 0x000000160478723c */ /* 0x040ff00000041878 */
[C---:B---3--:R-:W-:Y:S08]  /*18bc0*/  HMMA.16816.F32.BF16 R132, R4.reuse, R16, R132 ;  /* 0x000000100484723c */ /* 0x048ff00000041884 */
        /* <DEDUP_REMOVED lines=51> */
[----:B------:R-:W-:-:S02]  /*18f00*/  ISETP.NE.AND P2, PT, R11, RZ, PT ;  /* 0x000000ff0b00720c */ /* 0x000fc40003f45270 */
[----:B------:R-:W-:-:S05]  /*18f10*/  LOP3.LUT R7, RZ, R11, RZ, 0x33, !PT ;  /* 0x0000000bff077212 */ /* 0x000fca00078e33ff */
[----:B------:R-:W-:Y:S02]  /*18f20*/  @P5 IADD3 R8, R8, 0x1, RZ ;  /* 0x0000000108085810 */ /* 0x000fe40007ffe0ff */
[----:B------:R-:W-:-:S03]  /*18f30*/  @P6 IADD3 R9, R9, 0x1, RZ ;  /* 0x0000000109096810 */ /* 0x000fc60007ffe0ff */
[----:B------:R-:W-:Y:S01]  /*18f40*/  @!P1 IMAD.MOV R8, RZ, RZ, -R8 ;  /* 0x000000ffff089224 */ /* 0x000fe200078e0a08 */
[----:B------:R-:W-:-:S04]  /*18f50*/  @!P3 IADD3 R9, -R9, RZ, RZ ;  /* 0x000000ff0909b210 */ /* 0x000fc80007ffe1ff */
[C---:B------:R-:W-:Y:S02]  /*18f60*/  SEL R4, R7.reuse, R8, !P2 ;  /* 0x0000000807047207 */ /* 0x040fe40005000000 */
[----:B------:R-:W-:Y:S02]  /*18f70*/  SEL R7, R7, R9, !P2 ;  /* 0x0000000907077207 */ /* 0x000fe40005000000 */
[----:B------:R-:W3:Y:S01]  /*18f80*/  LD.E.64 R8, [R200.64+0x40] ;  /* 0x00004004c8087980 */ /* 0x000ee2000c101b00 */
        /* <DEDUP_REMOVED lines=18> */
.L_x_2699:
[----:B------:R-:W-:Y:S02]  /*190b0*/  ULDC.64 UR4, c[0x0][0x118] ;  /* 0x0000460000047ab9 */ /* 0x000fe40000000a00 */
[----:B------:R-:W2:Y:S02]  /*190c0*/  LD.E R6, [R200.64+0x40] ;  /* 0x00004004c8067980 */ /* 0x000ea4000c101900 */
[----:B--2---:R-:W-:-:S04]  /*190d0*/  LEA R6, -R6, RZ, 0x6 ;  /* 0x000000ff06067211 */ /* 0x004fc800078e31ff */
[----:B------:R-:W-:Y:S02]  /*190e0*/  SHF.R.S32.HI R5, RZ, 0x1f, R6 ;  /* 0x0000001fff057819 */ /* 0x000fe40000011406 */
.L_x_2700:
[----:B------:R-:W-:Y:S05]  /*190f0*/  BSYNC B0 ;  /* 0x0000000000007941 */ /* 0x000fea0003800000 */
.L_x_2698:
[----:B------:R-:W-:Y:S01]  /*19100*/  IMAD.SHL.U32 R0, R170, 0x20, RZ ;  /* 0x00000020aa007824 */ /* 0x000fe200078e00ff */
[----:B------:R-:W-:Y:S01]  /*19110*/  LEA R246, P2, R6, R246, 0x1 ;  /* 0x000000f606f67211 */ /* 0x000fe200078408ff */
[----:B------:R-:W-:Y:S01]  /*19120*/  ULDC.64 UR4, c[0x0][0x118] ;  /* 0x0000460000047ab9 */ /* 0x000fe20000000a00 */
[----:B------:R-:W-:Y:S01]  /*19130*/  SHF.L.U64.HI R4, R170, 0x5, R171 ;  /* 0x00000005aa047819 */ /* 0x000fe200000102ab */
[----:B------:R-:W-:Y:S01]  /*19140*/  BSSY B1, `(.L_x_2701) ;  /* 0x00001a7000017945 */ /* 0x000fe20003800000 */
[----:B------:R-:W-:Y:S02]  /*19150*/  IADD3 R8, P1, R0, R246, RZ ;  /* 0x000000f600087210 */ /* 0x000fe40007f3e0ff */
[----:B------:R-:W-:Y:S02]  /*19160*/  LEA.HI.X R247, R6, R247, R5, 0x1, P2 ;  /* 0x000000f706f77211 */ /* 0x000fe400010f0c05 */
[----:B------:R-:W-:-:S03]  /*19170*/  IADD3 R10, P2, R0, R8, RZ ;  /* 0x00000008000a7210 */ /* 0x000fc60007f5e0ff */
[----:B------:R-:W-:Y:S01]  /*19180*/  IMAD.X R9, R4, 0x1, R247, P1 ;  /* 0x0000000104097824 */ /* 0x000fe200008e06f7 */
[----:B------:R-:W-:Y:S01]  /*19190*/  @!PT LDS RZ, [RZ] ;  /* 0x00000000fffff984 */ /* 0x000fe20000000800 */
[----:B------:R-:W-:Y:S01]  /*191a0*/  @!PT LDS RZ, [RZ] ;  /* 0x00000000fffff984 */ /* 0x000fe20000000800 */
[----:B------:R-:W-:Y:S01]  /*191b0*/  @!PT LDS RZ, [RZ] ;  /* 0x00000000fffff984 */ /* 0x000fe20000000800 */
[----:B------:R1:W-:Y:S01]  /*191c0*/  LDGSTS.E.BYPASS.LTC128B.128 [R241+0x10000], [R246.64] ;  /* 0x10000000f6f17fae */ /* 0x0003e2000b901d44 */
[----:B------:R-:W-:Y:S02]  /*191d0*/  IADD3 R28, P1, R0, R10, RZ ;  /* 0x0000000a001c7210 */ /* 0x000fe40007f3e0ff */
[C---:B------:R-:W-:Y:S01]  /*191e0*/  IMAD.X R11, R4.reuse, 0x1, R9, P2 ;  /* 0x00000001040b7824 */ /* 0x040fe200010e0609 */
[----:B------:R1:W-:Y:S03]  /*191f0*/  LDGSTS.E.BYPASS.LTC128B.128 [R241+0x12000], [R246.64+0x80] ;  /* 0x12000080f6f17fae */ /* 0x0003e6000b901d44 */
[----:B------:R-:W-:Y:S01]  /*19200*/  IMAD.X R29, R4, 0x1, R11, P1 ;  /* 0x00000001041d7824 */ /* 0x000fe200008e060b */
[----:B------:R1:W-:Y:S01]  /*19210*/  LDGSTS.E.BYPASS.LTC128B.128 [R241+0x14000], [R246.64+0x100] ;  /* 0x14000100f6f17fae */ /* 0x0003e2000b901d44 */
[----:B------:R-:W-:-:S03]  /*19220*/  ISETP.GE.AND P1, PT, R165, 0x3, PT ;  /* 0x00000003a500780c */ /* 0x000fc60003f26270 */
        /* <DEDUP_REMOVED lines=15> */
[----:B------:R-:W4:Y:S04]  /*19320*/  LDSM.16.M88.4 R176, [R228+0x8800] ;  /* 0x00880000e4b0783b */ /* 0x000f280000000200 */
[----:B------:R-:W5:Y:S04]  /*19330*/  LDSM.16.M88.4 R32, [R228+0x9000] ;  /* 0x00900000e420783b */ /* 0x000f680000000200 */
[----:B------:R-:W3:Y:S04]  /*19340*/  LDSM.16.M88.4 R184, [R228+0x9800] ;  /* 0x00980000e4b8783b */ /* 0x000ee80000000200 */
[----:B------:R-:W-:Y:S04]  /*19350*/  LDSM.16.M88.4 R20, [R227] ;  /* 0x00000000e314783b */ /* 0x000fe80000000200 */
[----:B------:R-:W1:Y:S04]  /*19360*/  LDSM.16.M88.4 R16, [R226] ;  /* 0x00000000e210783b */ /* 0x000e680000000200 */
[----:B------:R-:W1:Y:S04]  /*19370*/  LDSM.16.M88.4 R12, [R222] ;  /* 0x00000000de0c783b */ /* 0x000e680000000200 */
[----:B------:R-:W1:Y:S04]  /*19380*/  LDSM.16.M88.4 R192, [R221] ;  /* 0x00000000ddc0783b */ /* 0x000e680000000200 */
[----:B------:R-:W1:Y:S04]  /*19390*/  LDSM.16.M88.4 R188, [R220] ;  /* 0x00000000dcbc783b */ /* 0x000e680000000200 */
[----:B------:R-:W-:Y:S01]  /*193a0*/  LDSM.16.M88.4 R196, [R223+0x9000] ;  /* 0x00900000dfc4783b */ /* 0x000fe20000000200 */
[C---:B--2---:R-:W-:Y:S03]  /*193b0*/  HMMA.16816.F32.BF16 R8, R24.reuse, R4, RZ ;  /* 0x000000041808723c */ /* 0x044fe600000418ff */
[----:B------:R-:W2:Y:S04]  /*193c0*/  S2R R0, SR_TID.X ;  /* 0x0000000000007919 */ /* 0x000ea80000002100 */
[----:B------:R-:W0:Y:S01]  /*193d0*/  LDGDEPBAR ;  /* 0x00000000000079af */ /* 0x000e220000000000 */
[C---:B----4-:R-:W-:Y:S08]  /*193e0*/  HMMA.16816.F32.BF16 R180, R24.reuse, R176, RZ ;  /* 0x000000b018b4723c */ /* 0x050ff000000418ff */
[C---:B------:R-:W-:Y:S08]  /*193f0*/  HMMA.16816.F32.BF16 R4, R24.reuse, R6, RZ ;  /* 0x000000061804723c */ /* 0x040ff000000418ff */
[----:B------:R-:W-:Y:S01]  /*19400*/  HMMA.16816.F32.BF16 R176, R24, R178, RZ ;  /* 0x000000b218b0723c */ /* 0x000fe200000418ff */
[----:B--2---:R-:W-:-:S05]  /*19410*/  IMAD.SHL.U32 R0, R0, 0x2, RZ ;  /* 0x0000000200007824 */ /* 0x004fca00078e00ff */
[----:B------:R-:W-:Y:S02]  /*19420*/  LOP3.LUT R0, R0, 0x6, RZ, 0xc0, !PT ;  /* 0x0000000600007812 */ /* 0x000fe400078ec0ff */
[----:B-----5:R-:W-:Y:S03]  /*19430*/  HMMA.16816.F32.BF16 R172, R24, R32, RZ ;  /* 0x0000002018ac723c */ /* 0x020fe600000418ff */
[----:B------:R-:W-:-:S05]  /*19440*/  IMAD R205, R243, 0x40, R0 ;  /* 0x00000040f3cd7824 */ /* 0x000fca00078e0200 */
[----:B------:R-:W-:Y:S01]  /*19450*/  HMMA.16816.F32.BF16 R32, R24, R34, RZ ;  /* 0x000000221820723c */ /* 0x000fe200000418ff */
[----:B------:R-:W-:-:S04]  /*19460*/  IADD3 R165, R205, 0x8, RZ ;  /* 0x00000008cda57810 */ /* 0x000fc80007ffe0ff */
[C---:B------:R-:W-:Y:S02]  /*19470*/  ISETP.GE.AND P4, PT, R165.reuse, R2, PT ;  /* 0x00000002a500720c */ /* 0x040fe40003f86270 */
[----:B------:R-:W-:Y:S01]  /*19480*/  ISETP.GE.AND P6, PT, R165, R166, PT ;  /* 0x000000a6a500720c */ /* 0x000fe20003fc6270 */
[C---:B---3--:R-:W-:Y:S08]  /*19490*/  HMMA.16816.F32.BF16 R28, R24.reuse, R184, RZ ;  /* 0x000000b8181c723c */ /* 0x048ff000000418ff */
        /* <DEDUP_REMOVED lines=13> */
[----:B------:R-:W3:Y:S04]  /*19570*/  LDSM.16.M88.4 R188, [R223+0x9800] ;  /* 0x00980000dfbc783b */ /* 0x000ee80000000200 */
        /* <DEDUP_REMOVED lines=22> */
[----:B------:R-:W3:Y:S07]  /*196e0*/  LDSM.16.M88.4 R20, [R228+0xb800] ;  /* 0x00b80000e414783b */ /* 0x000eee0000000200 */
[C---:B----4-:R-:W-:Y:S08]  /*196f0*/  HMMA.16816.F32.BF16 R28, R192.reuse, R196, R28 ;  /* 0x000000c4c01c723c */ /* 0x050ff0000004181c */
[----:B------:R-:W-:Y:S01]  /*19700*/  HMMA.16816.F32.BF16 R24, R192, R198, R24 ;  /* 0x000000c6c018723c */ /* 0x000fe20000041818 */
[----:B------:R-:W-:Y:S04]  /*19710*/  LDSM.16.M88.4 R192, [R218] ;  /* 0x00000000dac0783b */ /* 0x000fe80000000200 */
[----:B------:R-:W-:Y:S03]  /*19720*/  LDSM.16.M88.4 R196, [R223+0xa000] ;  /* 0x00a00000dfc4783b */ /* 0x000fe60000000200 */
[C---:B-1----:R-:W-:Y:S08]  /*19730*/  HMMA.16816.F32.BF16 R8, R16.reuse, R188, R8 ;  /* 0x000000bc1008723c */ /* 0x042ff00000041808 */
[C---:B--2---:R-:W-:Y:S08]  /*19740*/  HMMA.16816.F32.BF16 R172, R16.reuse, R12, R172 ;  /* 0x0000000c10ac723c */ /* 0x044ff000000418ac */
[C---:B------:R-:W-:Y:S01]  /*19750*/  HMMA.16816.F32.BF16 R32, R16.reuse, R14, R32 ;  /* 0x0000000e1020723c */ /* 0x040fe20000041820 */
[----:B------:R-:W1:Y:S07]  /*19760*/  LDSM.16.M88.4 R12, [R227+0x2000] ;  /* 0x00200000e30c783b */ /* 0x000e6e0000000200 */
[C---:B------:R-:W-:Y:S01]  /*19770*/  HMMA.16816.F32.BF16 R4, R16.reuse, R190, R4 ;  /* 0x000000be1004723c */ /* 0x040fe20000041804 */
[----:B------:R-:W2:Y:S07]  /*19780*/  LDSM.16.M88.4 R188, [R217] ;  /* 0x00000000d9bc783b */ /* 0x000eae0000000200 */
[C---:B------:R-:W-:Y:S08]  /*19790*/  HMMA.16816.F32.BF16 R180, R16.reuse, R184, R180 ;  /* 0x000000b810b4723c */ /* 0x040ff000000418b4 */
[C---:B------:R-:W-:Y:S01]  /*197a0*/  HMMA.16816.F32.BF16 R176, R16.reuse, R186, R176 ;  /* 0x000000ba10b0723c */ /* 0x040fe200000418b0 */
[----:B------:R-:W4:Y:S07]  /*197b0*/  LDSM.16.M88.4 R184, [R216] ;  /* 0x00000000d8b8783b */ /* 0x000f2e0000000200 */
[C---:B---3--:R-:W-:Y:S08]  /*197c0*/  HMMA.16816.F32.BF16 R28, R16.reuse, R20, R28 ;  /* 0x00000014101c723c */ /* 0x048ff0000004181c */
[----:B------:R-:W-:Y:S01]  /*197d0*/  HMMA.16816.F32.BF16 R24, R16, R22, R24 ;  /* 0x000000161018723c */ /* 0x000fe20000041818 */
[----:B------:R-:W3:Y:S04]  /*197e0*/  LDSM.16.M88.4 R16, [R215] ;  /* 0x00000000d710783b */ /* 0x000ee80000000200 */
[----:B------:R-:W5:Y:S03]  /*197f0*/  LDSM.16.M88.4 R20, [R225+0x2000] ;  /* 0x00200000e114783b */ /* 0x000f660000000200 */
        /* <DEDUP_REMOVED lines=10> */
[----:B------:R-:W-:Y:S01]  /*198a0*/  HMMA.16816.F32.BF16 R24, R12, R18, R24 ;  /* 0x000000120c18723c */ /* 0x000fe20000041818 */
[----:B------:R-:W-:Y:S04]  /*198b0*/  LDSM.16.M88.4 R16, [R224+0x2000] ;  /* 0x00200000e010783b */ /* 0x000fe80000000200 */
[----:B------:R-:W3:Y:S03]  /*198c0*/  LDSM.16.M88.4 R12, [R219+0x2000] ;  /* 0x00200000db0c783b */ /* 0x000ee60000000200 */
[C---:B-----5:R-:W-:Y:S08]  /*198d0*/  HMMA.16816.F32.BF16 R8, R20.reuse, R196, R8 ;  /* 0x000000c41408723c */ /* 0x060ff00000041808 */
        /* <DEDUP_REMOVED lines=24> */
[----:B------:R-:W4:Y:S03]  /*19a60*/  LDSM.16.M88.4 R16, [R214] ;  /* 0x00000000d610783b */ /* 0x000f260000000200 */
[C---:B---3--:R-:W-:Y:S08]  /*19a70*/  HMMA.16816.F32.BF16 R8, R184.reuse, R12, R8 ;  /* 0x0000000cb808723c */ /* 0x048ff00000041808 */
        /* <DEDUP_REMOVED lines=12> */
[C---:B----4-:R-:W-:Y:S08]  /*19b40*/  HMMA.16816.F32.BF16 R8, R20.reuse, R16, R8 ;  /* 0x000000101408723c */ /* 0x050ff00000041808 */
[C---:B------:R-:W-:Y:S01]  /*19b50*/  HMMA.16816.F32.BF16 R4, R20.reuse, R18, R4 ;  /* 0x000000121404723c */ /* 0x040fe20000041804 */
[----:B------:R-:W4:Y:S07]  /*19b60*/  LDSM.16.M88.4 R16, [R223+0xc000] ;  /* 0x00c00000df10783b */ /* 0x000f2e0000000200 */
[C---:B---3--:R-:W-:Y:S08]  /*19b70*/  HMMA.16816.F32.BF16 R180, R20.reuse, R12, R180 ;  /* 0x0000000c14b4723c */ /* 0x048ff000000418b4 */
[C---:B------:R-:W-:Y:S01]  /*19b80*/  HMMA.16816.F32.BF16 R176, R20.reuse, R14, R176 ;  /* 0x0000000e14b0723c */ /* 0x040fe200000418b0 */
[----:B------:R-:W3:Y:S07]  /*19b90*/  LDSM.16.M88.4 R12, [R223+0xc800] ;  /* 0x00c80000df0c783b */ /* 0x000eee0000000200 */
[C---:B-1----:R-:W-:Y:S08]  /*19ba0*/  HMMA.16816.F32.BF16 R172, R20.reuse, R192, R172 ;  /* 0x000000c014ac723c */ /* 0x042ff000000418ac */
[C---:B------:R-:W-:Y:S01]  /*19bb0*/  HMMA.16816.F32.BF16 R32, R20.reuse, R194, R32 ;  /* 0x000000c21420723c */ /* 0x040fe20000041820 */
[----:B------:R-:W-:Y:S07]  /*19bc0*/  LDSM.16.M88.4 R192, [R224+0x4000] ;  /* 0x00400000e0c0783b */ /* 0x000fee0000000200 */
[C---:B--2---:R-:W-:Y:S08]  /*19bd0*/  HMMA.16816.F32.BF16 R28, R20.reuse, R188, R28 ;  /* 0x000000bc141c723c */ /* 0x044ff0000004181c */
[----:B------:R-:W-:Y:S01]  /*19be0*/  HMMA.16816.F32.BF16 R24, R20, R190, R24 ;  /* 0x000000be1418723c */ /* 0x000fe20000041818 */
[----:B------:R-:W1:Y:S04]  /*19bf0*/  LDSM.16.M88.4 R188, [R223+0xd800] ;  /* 0x00d80000dfbc783b */ /* 0x000e680000000200 */
[----:B------:R-:W-:Y:S03]  /*19c00*/  LDSM.16.M88.4 R20, [R219+0x4000] ;  /* 0x00400000db14783b */ /* 0x000fe60000000200 */
        /* <DEDUP_REMOVED lines=14> */
[C---:B---3--:R-:W-:Y:S08]  /*19cf0*/  HMMA.16816.F32.BF16 R180, R192.reuse, R12, R180 ;  /* 0x0000000cc0b4723c */ /* 0x048ff000000418b4 */
[C---:B------:R-:W-:Y:S01]  /*19d00*/  HMMA.16816.F32.BF16 R176, R192.reuse, R14, R176 ;  /* 0x0000000ec0b0723c */ /* 0x040fe200000418b0 */
[----:B------:R-:W1:Y:S07]  /*19d10*/  LDSM.16.M88.4 R12, [R229+0x6000] ;  /* 0x00600000e50c783b */ /* 0x000e6e0000000200 */
        /* <DEDUP_REMOVED lines=27> */
[----:B------:R-:W-:Y:S07]  /*19ed0*/  LDSM.16.M88.4 R188, [R223+0xf000] ;  /* 0x00f00000dfbc783b */ /* 0x000fee0000000200 */
[C---:B----4-:R-:W-:Y:S08]  /*19ee0*/  HMMA.16816.F32.BF16 R172, R16.reuse, R184, R172 ;  /* 0x000000b810ac723c */ /* 0x050ff000000418ac */
[C---:B------:R-:W-:Y:S01]  /*19ef0*/  HMMA.16816.F32.BF16 R32, R16.reuse, R186, R32 ;  /* 0x000000ba1020723c */ /* 0x040fe20000041820 */
[----:B------:R-:W2:Y:S07]  /*19f00*/  LDSM.16.M88.4 R184, [R223+0xf800] ;  /* 0x00f80000dfb8783b */ /* 0x000eae0000000200 */
[C---:B---3--:R-:W-:Y:S08]  /*19f10*/  HMMA.16816.F32.BF16 R28, R16.reuse, R20, R28 ;  /* 0x00000014101c723c */ /* 0x048ff0000004181c */
[----:B------:R-:W-:Y:S01]  /*19f20*/  HMMA.16816.F32.BF16 R24, R16, R22, R24 ;  /* 0x000000161018723c */ /* 0x000fe20000041818 */
[----:B------:R-:W-:Y:S04]  /*19f30*/  LDSM.16.M88.4 R20, [R224+0x6000] ;  /* 0x00600000e014783b */ /* 0x000fe80000000200 */
[----:B------:R-:W3:Y:S03]  /*19f40*/  LDSM.16.M88.4 R16, [R219+0x6000] ;  /* 0x00600000db10783b */ /* 0x000ee60000000200 */
[C---:B-----5:R-:W-:Y:S08]  /*19f50*/  HMMA.16816.F32.BF16 R8, R196.reuse, R12, R8 ;  /* 0x0000000cc408723c */ /* 0x060ff00000041808 */
[C---:B------:R-:W-:Y:S01]  /*19f60*/  HMMA.16816.F32.BF16 R4, R196.reuse, R14, R4 ;  /* 0x0000000ec404723c */ /* 0x040fe20000041804 */
[----:B------:R-:W4:Y:S07]  /*19f70*/  LDSM.16.M88.4 R12, [R219+0x6800] ;  /* 0x00680000db0c783b */ /* 0x000f2e0000000200 */
[C---:B-1----:R-:W-:Y:S08]  /*19f80*/  HMMA.16816.F32.BF16 R180, R196.reuse, R192, R180 ;  /* 0x000000c0c4b4723c */ /* 0x042ff000000418b4 */
[C---:B------:R-:W-:Y:S08]  /*19f90*/  HMMA.16816.F32.BF16 R176, R196.reuse, R194, R176 ;  /* 0x000000c2c4b0723c */ /* 0x040ff000000418b0 */
[----:B--2---:R-:W-:Y:S08]  /*19fa0*/  HMMA.16816.F32.BF16 R28, R196, R184, R28 ;  /* 0x000000b8c41c723c */ /* 0x004ff0000004181c */
[C---:B---3--:R-:W-:Y:S08]  /*19fb0*/  HMMA.16816.F32.BF16 R8, R20.reuse, R16, R8 ;  /* 0x000000101408723c */ /* 0x048ff00000041808 */
[----:B------:R-:W-:Y:S01]  /*19fc0*/  HMMA.16816.F32.BF16 R4, R20, R18, R4 ;  /* 0x000000121404723c */ /* 0x000fe20000041804 */
[----:B------:R-:W1:Y:S07]  /*19fd0*/  LDSM.16.M88.4 R16, [R219+0x7000] ;  /* 0x00700000db10783b */ /* 0x000e6e0000000200 */
[----:B------:R-:W-:Y:S01]  /*19fe0*/  HMMA.16816.F32.BF16 R24, R196, R186, R24 ;  /* 0x000000bac418723c */ /* 0x000fe20000041818 */
[----:B------:R-:W2:Y:S01]  /*19ff0*/  LDSM.16.M88.4 R184, [R219+0x7800] ;  /* 0x00780000dbb8783b */ /* 0x000ea20000000200 */
[----:B------:R-:W-:-:S06]  /*1a000*/  DEPBAR.LE SB0, 0x0 ;  /* 0x000080000000791a */ /* 0x000fcc0000000000 */
[----:B------:R-:W-:Y:S08]  /*1a010*/  HMMA.16816.F32.BF16 R172, R196, R188, R172 ;  /* 0x000000bcc4ac723c */ /* 0x000ff000000418ac */
[----:B----4-:R-:W-:Y:S01]  /*1a020*/  HMMA.16816.F32.BF16 R180, R20, R12, R180 ;  /* 0x0000000c14b4723c */ /* 0x010fe200000418b4 */
[----:B------:R-:W-:Y:S02]  /*1a030*/  FSEL R4, R4, -INF , !P4 ;  /* 0xff80000004047808 */ /* 0x000fe40006000000 */
[----:B------:R-:W-:-:S04]  /*1a040*/  FSEL R6, R6, -INF , !P6 ;  /* 0xff80000006067808 */ /* 0x000fc80007000000 */
[----:B------:R-:W-:Y:S01]  /*1a050*/  IADD3 R13, R205, 0x1, RZ ;  /* 0x00000001cd0d7810 */ /* 0x000fe20007ffe0ff */
[----:B------:R-:W-:Y:S01]  /*1a060*/  HMMA.16816.F32.BF16 R32, R196, R190, R32 ;  /* 0x000000bec420723c */ /* 0x000fe20000041820 */
[----:B------:R-:W-:Y:S02]  /*1a070*/  BAR.SYNC.DEFER_BLOCKING 0x0 ;  /* 0x0000000000007b1d */ /* 0x000fe40000010000 */
[C---:B------:R-:W-:Y:S02]  /*1a080*/  ISETP.GE.AND P5, PT, R13.reuse, R2, PT ;  /* 0x000000020d00720c */ /* 0x040fe40003fa6270 */
[----:B------:R-:W-:Y:S02]  /*1a090*/  ISETP.GE.AND P2, PT, R13, R166, PT ;  /* 0x000000a60d00720c */ /* 0x000fe40003f46270 */
[----:B------:R-:W-:Y:S01]  /*1a0a0*/  IADD3 R13, R205, 0x9, RZ ;  /* 0x00000009cd0d7810 */ /* 0x000fe20007ffe0ff */
[----:B------:R-:W-:Y:S01]  /*1a0b0*/  HMMA.16816.F32.BF16 R176, R20, R14, R176 ;  /* 0x0000000e14b0723c */ /* 0x000fe200000418b0 */
[----:B------:R-:W-:-:S02]  /*1a0c0*/  FSEL R9, R9, -INF , !P5 ;  /* 0xff80000009097808 */ /* 0x000fc40006800000 */
[C---:B------:R-:W-:Y:S02]  /*1a0d0*/  ISETP.GE.AND P3, PT, R13.reuse, R2, PT ;  /* 0x000000020d00720c */ /* 0x040fe40003f66270 */
[----:B------:R-:W-:Y:S02]  /*1a0e0*/  ISETP.GE.AND P5, PT, R13, R166, PT ;  /* 0x000000a60d00720c */ /* 0x000fe40003fa6270 */
[C---:B------:R-:W-:Y:S01]  /*1a0f0*/  IADD3 R13, R205.reuse, 0x10, RZ ;  /* 0x00000010cd0d7810 */ /* 0x040fe20007ffe0ff */
[----:B-1----:R-:W-:Y:S01]  /*1a100*/  HMMA.16816.F32.BF16 R172, R20, R16, R172 ;  /* 0x0000001014ac723c */ /* 0x002fe200000418ac */
[----:B------:R-:W-:Y:S02]  /*1a110*/  IADD3 R15, R205, 0x11, RZ ;  /* 0x00000011cd0f7810 */ /* 0x000fe40007ffe0ff */
[----:B------:R-:W-:Y:S02]  /*1a120*/  FSEL R11, R11, -INF , !P2 ;  /* 0xff8000000b0b7808 */ /* 0x000fe40005000000 */
[----:B------:R-:W-:-:S02]  /*1a130*/  FSEL R5, R5, -INF , !P3 ;  /* 0xff80000005057808 */ /* 0x000fc40005800000 */
[C---:B------:R-:W-:Y:S01]  /*1a140*/  ISETP.GE.AND P2, PT, R13.reuse, R2, PT ;  /* 0x000000020d00720c */ /* 0x040fe20003f46270 */
[C---:B------:R-:W-:Y:S01]  /*1a150*/  HMMA.16816.F32.BF16 R32, R20.reuse, R18, R32 ;  /* 0x000000121420723c */ /* 0x040fe20000041820 */
[----:B------:R-:W-:Y:S02]  /*1a160*/  ISETP.GE.AND P4, PT, R13, R166, PT ;  /* 0x000000a60d00720c */ /* 0x000fe40003f86270 */
[C---:B------:R-:W-:Y:S02]  /*1a170*/  ISETP.GE.AND P6, PT, R15.reuse, R2, PT ;  /* 0x000000020f00720c */ /* 0x040fe40003fc6270 */
[----:B------:R-:W-:Y:S02]  /*1a180*/  ISETP.GE.AND P3, PT, R15, R166, PT ;  /* 0x000000a60f00720c */ /* 0x000fe40003f66270 */
[C---:B------:R-:W-:Y:S01]  /*1a190*/  IADD3 R13, R205.reuse, 0x18, RZ ;  /* 0x00000018cd0d7810 */ /* 0x040fe20007ffe0ff */
[----:B--2---:R-:W-:Y:S01]  /*1a1a0*/  HMMA.16816.F32.BF16 R24, R20, R186, R24 ;  /* 0x000000ba1418723c */ /* 0x004fe20000041818 */
[----:B------:R-:W-:-:S02]  /*1a1b0*/  IADD3 R15, R205, 0x19, RZ ;  /* 0x00000019cd0f7810 */ /* 0x000fc40007ffe0ff */
[----:B------:R-:W-:Y:S02]  /*1a1c0*/  FSEL R7, R7, -INF , !P5 ;  /* 0xff80000007077808 */ /* 0x000fe40006800000 */
[----:B------:R-:W-:Y:S02]  /*1a1d0*/  FSEL R203, R180, -INF , !P2 ;  /* 0xff800000b4cb7808 */ /* 0x000fe40005000000 */
[----:B------:R-:W-:Y:S02]  /*1a1e0*/  FSEL R198, R182, -INF , !P4 ;  /* 0xff800000b6c67808 */ /* 0x000fe40006000000 */
[----:B------:R-:W-:Y:S02]  /*1a1f0*/  FSEL R202, R181, -INF , !P6 ;  /* 0xff800000b5ca7808 */ /* 0x000fe40007000000 */
[C---:B------:R-:W-:Y:S02]  /*1a200*/  ISETP.GE.AND P5, PT, R13.reuse, R2, PT ;  /* 0x000000020d00720c */ /* 0x040fe40003fa6270 */
[----:B------:R-:W-:-:S02]  /*1a210*/  ISETP.GE.AND P2, PT, R13, R166, PT ;  /* 0x000000a60d00720c */ /* 0x000fc40003f46270 */
[C---:B------:R-:W-:Y:S02]  /*1a220*/  ISETP.GE.AND P4, PT, R15.reuse, R2, PT ;  /* 0x000000020f00720c */ /* 0x040fe40003f86270 */
[----:B------:R-:W-:Y:S02]  /*1a230*/  ISETP.GE.AND P6, PT, R15, R166, PT ;  /* 0x000000a60f00720c */ /* 0x000fe40003fc6270 */
[----:B------:R-:W-:Y:S02]  /*1a240*/  FSEL R182, R176, -INF , !P5 ;  /* 0xff800000b0b67808 */ /* 0x000fe40006800000 */
[----:B------:R-:W-:Y:S02]  /*1a250*/  FSEL R197, R178, -INF , !P2 ;  /* 0xff800000b2c57808 */ /* 0x000fe40005000000 */
[----:B------:R-:W-:Y:S02]  /*1a260*/  FSEL R199, R177, -INF , !P4 ;  /* 0xff800000b1c77808 */ /* 0x000fe40006000000 */
[----:B------:R-:W-:-:S02]  /*1a270*/  FSEL R191, R179, -INF , !P6 ;  /* 0xff800000b3bf7808 */ /* 0x000fc40007000000 */
[----:B------:R-:W-:Y:S01]  /*1a280*/  HMMA.16816.F32.BF16 R176, R20, R184, R28 ;  /* 0x000000b814b0723c */ /* 0x000fe2000004181c */
[----:B------:R-:W-:Y:S02]  /*1a290*/  IADD3 R13, R205, 0x20, RZ ;  /* 0x00000020cd0d7810 */ /* 0x000fe40007ffe0ff */
[----:B------:R-:W-:Y:S02]  /*1a2a0*/  FSEL R189, R183, -INF , !P3 ;  /* 0xff800000b7bd7808 */ /* 0x000fe40005800000 */
[C---:B------:R-:W-:Y:S02]  /*1a2b0*/  ISETP.GE.AND P3, PT, R13.reuse, R2, PT ;  /* 0x000000020d00720c */ /* 0x040fe40003f66270 */
[----:B------:R-:W-:Y:S02]  /*1a2c0*/  ISETP.GE.AND P5, PT, R13, R166, PT ;  /* 0x000000a60d00720c */ /* 0x000fe40003fa6270 */
[C---:B------:R-:W-:Y:S02]  /*1a2d0*/  IADD3 R15, R205.reuse, 0x21, RZ ;  /* 0x00000021cd0f7810 */ /* 0x040fe40007ffe0ff */
[----:B------:R-:W-:-:S02]  /*1a2e0*/  IADD3 R13, R205, 0x28, RZ ;  /* 0x00000028cd0d7810 */ /* 0x000fc40007ffe0ff */
[----:B------:R-:W-:Y:S02]  /*1a2f0*/  FSEL R193, R172, -INF , !P3 ;  /* 0xff800000acc17808 */ /* 0x000fe40005800000 */
[-C--:B------:R-:W-:Y:S02]  /*1a300*/  ISETP.GE.AND P2, PT, R15, R2.reuse, PT ;  /* 0x000000020f00720c */ /* 0x080fe40003f46270 */
[C---:B------:R-:W-:Y:S02]  /*1a310*/  ISETP.GE.AND P6, PT, R13.reuse, R2, PT ;  /* 0x000000020d00720c */ /* 0x040fe40003fc6270 */
[-C--:B------:R-:W-:Y:S02]  /*1a320*/  ISETP.GE.AND P3, PT, R13, R166.reuse, PT ;  /* 0x000000a60d00720c */ /* 0x080fe40003f66270 */
[----:B------:R-:W-:Y:S02]  /*1a330*/  IADD3 R13, R205, 0x29, RZ ;  /* 0x00000029cd0d7810 */ /* 0x000fe40007ffe0ff */
[----:B------:R-:W-:-:S02]  /*1a340*/  ISETP.GE.AND P4, PT, R15, R166, PT ;  /* 0x000000a60f00720c */ /* 0x000fc40003f86270 */
[----:B------:R-:W-:Y:S02]  /*1a350*/  IADD3 R15, R205, 0x30, RZ ;  /* 0x00000030cd0f7810 */ /* 0x000fe40007ffe0ff */
[----:B------:R-:W-:Y:S02]  /*1a360*/  FSEL R190, R174, -INF , !P5 ;  /* 0xff800000aebe7808 */ /* 0x000fe40006800000 */
[----:B------:R-:W-:Y:S02]  /*1a370*/  FSEL R195, R173, -INF , !P2 ;  /* 0xff800000adc37808 */ /* 0x000fe40005000000 */
[C---:B------:R-:W-:Y:S02]  /*1a380*/  ISETP.GE.AND P5, PT, R13.reuse, R2, PT ;  /* 0x000000020d00720c */ /* 0x040fe40003fa6270 */
[----:B------:R-:W-:Y:S02]  /*1a390*/  ISETP.GE.AND P2, PT, R13, R166, PT ;  /* 0x000000a60d00720c */ /* 0x000fe40003f46270 */
[----:B------:R-:W-:-:S02]  /*1a3a0*/  FSEL R31, R175, -INF , !P4 ;  /* 0xff800000af1f7808 */ /* 0x000fc40006000000 */
[----:B------:R-:W-:Y:S02]  /*1a3b0*/  IADD3 R13, R205, 0x31, RZ ;  /* 0x00000031cd0d7810 */ /* 0x000fe40007ffe0ff */
[----:B------:R-:W-:Y:S02]  /*1a3c0*/  ISETP.GE.AND P4, PT, R15, R2, PT ;  /* 0x000000020f00720c */ /* 0x000fe40003f86270 */
[----:B------:R-:W-:Y:S02]  /*1a3d0*/  FSEL R194, R32, -INF , !P6 ;  /* 0xff80000020c27808 */ /* 0x000fe40007000000 */
[----:B------:R-:W-:Y:S02]  /*1a3e0*/  FSEL R192, R34, -INF , !P3 ;  /* 0xff80000022c07808 */ /* 0x000fe40005800000 */
[----:B------:R-:W-:Y:S02]  /*1a3f0*/  FSEL R196, R33, -INF , !P5 ;  /* 0xff80000021c47808 */ /* 0x000fe40006800000 */
[----:B------:R-:W-:-:S02]  /*1a400*/  ISETP.GE.AND P6, PT, R15, R166, PT ;  /* 0x000000a60f00720c */ /* 0x000fc40003fc6270 */
[C---:B------:R-:W-:Y:S02]  /*1a410*/  ISETP.GE.AND P3, PT, R13.reuse, R2, PT ;  /* 0x000000020d00720c */ /* 0x040fe40003f66270 */
[----:B------:R-:W-:Y:S02]  /*1a420*/  ISETP.GE.AND P5, PT, R13, R166, PT ;  /* 0x000000a60d00720c */ /* 0x000fe40003fa6270 */
[----:B------:R-:W-:Y:S02]  /*1a430*/  FSEL R188, R35, -INF , !P2 ;  /* 0xff80000023bc7808 */ /* 0x000fe40005000000 */
[C---:B------:R-:W-:Y:S02]  /*1a440*/  IADD3 R13, R205.reuse, 0x38, RZ ;  /* 0x00000038cd0d7810 */ /* 0x040fe40007ffe0ff */
[----:B------:R-:W-:Y:S02]  /*1a450*/  FSEL R30, R176, -INF , !P4 ;  /* 0xff800000b01e7808 */ /* 0x000fe40006000000 */
[----:B------:R-:W-:-:S02]  /*1a460*/  ISETP.GE.AND P2, PT, R205, R2, PT ;  /* 0x00000002cd00720c */ /* 0x000fc40003f46270 */
[C---:B------:R-:W-:Y:S02]  /*1a470*/  ISETP.GE.AND P4, PT, R205.reuse, R166, PT ;  /* 0x000000a6cd00720c */ /* 0x040fe40003f86270 */
[----:B------:R-:W-:Y:S02]  /*1a480*/  IADD3 R205, R205, 0x39, RZ ;  /* 0x00000039cdcd7810 */ /* 0x000fe40007ffe0ff */
[----:B------:R-:W-:Y:S02]  /*1a490*/  FSEL R180, R178, -INF , !P6 ;  /* 0xff800000b2b47808 */ /* 0x000fe40007000000 */
[----:B------:R-:W-:Y:S02]  /*1a4a0*/  FSEL R29, R177, -INF , !P3 ;  /* 0xff800000b11d7808 */ /* 0x000fe40005800000 */
[C---:B------:R-:W-:Y:S02]  /*1a4b0*/  ISETP.GE.AND P6, PT, R13.reuse, R2, PT ;  /* 0x000000020d00720c */ /* 0x040fe40003fc6270 */
[----:B------:R-:W-:-:S02]  /*1a4c0*/  ISETP.GE.AND P3, PT, R13, R166, PT ;  /* 0x000000a60d00720c */ /* 0x000fc40003f66270 */
[----:B------:R-:W-:Y:S02]  /*1a4d0*/  FSEL R179, R179, -INF , !P5 ;  /* 0xff800000b3b37808 */ /* 0x000fe40006800000 */
[----:B------:R-:W-:Y:S02]  /*1a4e0*/  FSEL R13, R8, -INF , !P2 ;  /* 0xff800000080d7808 */ /* 0x000fe40005000000 */
[C---:B------:R-:W-:Y:S02]  /*1a4f0*/  ISETP.GE.AND P5, PT, R205.reuse, R2, PT ;  /* 0x00000002cd00720c */ /* 0x040fe40003fa6270 */
[----:B------:R-:W-:Y:S02]  /*1a500*/  ISETP.GE.AND P2, PT, R205, R166, PT ;  /* 0x000000a6cd00720c */ /* 0x000fe40003f46270 */
[----:B------:R-:W-:Y:S02]  /*1a510*/  FSEL R10, R10, -INF , !P4 ;  /* 0xff8000000a0a7808 */ /* 0x000fe40006000000 */
[----:B------:R-:W-:-:S02]  /*1a520*/  FSEL R28, R24, -INF , !P6 ;  /* 0xff800000181c7808 */ /* 0x000fc40007000000 */
[----:B------:R-:W-:Y:S02]  /*1a530*/  FSEL R176, R26, -INF , !P3 ;  /* 0xff8000001ab07808 */ /* 0x000fe40005800000 */
[----:B------:R-:W-:Y:S02]  /*1a540*/  FSEL R181, R25, -INF , !P5 ;  /* 0xff80000019b57808 */ /* 0x000fe40006800000 */
[----:B------:R-:W-:Y:S01]  /*1a550*/  FSEL R174, R27, -INF , !P2 ;  /* 0xff8000001bae7808 */ /* 0x000fe20005000000 */
[----:B------:R-:W-:Y:S05]  /*1a560*/  @!P1 BRA `(.L_x_2702) ;  /* 0x0000064000009947 */ /* 0x000fea0003800000 */
[----:B------:R-:W-:Y:S01]  /*1a570*/  BSSY B0, `(.L_x_2703) ;  /* 0x0000044000007945 */ /* 0x000fe20003800000 */
[----:B------:R-:W-:Y:S05]  /*1a580*/  @!P0 BRA `(.L_x_2704) ;  /* 0x000003e000008947 */ /* 0x000fea0003800000 */
[----:B------:R-:W-:Y:S02]  /*1a590*/  ULDC.64 UR4, c[0x0][0x118] ;  /* 0x0000460000047ab9 */ /* 0x000fe40000000a00 */
[----:B------:R-:W2:Y:S01]  /*1a5a0*/  LD.E R19, [R200.64+0x170] ;  /* 0x00017004c8137980 */ /* 0x000ea2000c101900 */
[----:B------:R-:W-:-:S05]  /*1a5b0*/  IMAD.SHL.U32 R0, R243, 0x40, RZ ;  /* 0x00000040f3007824 */ /* 0x000fca00078e00ff */
[C---:B------:R-:W-:Y:S02]  /*1a5c0*/  IADD3 R16, R0.reuse, -0x40, RZ ;  /* 0xffffffc000107810 */ /* 0x040fe40007ffe0ff */
[----:B------:R-:W-:Y:S02]  /*1a5d0*/  IABS R8, R0 ;  /* 0x0000000000087213 */ /* 0x000fe40000000000 */
[----:B------:R-:W-:Y:S02]  /*1a5e0*/  IABS R2, R16 ;  /* 0x0000001000027213 */ /* 0x000fe40000000000 */
[-C--:B--2---:R-:W-:Y:S02]  /*1a5f0*/  IABS R12, R19.reuse ;  /* 0x00000013000c7213 */ /* 0x084fe40000000000 */
[-C--:B------:R-:W-:Y:S02]  /*1a600*/  IABS R15, R19.reuse ;  /* 0x00000013000f7213 */ /* 0x080fe40000000000 */
[----:B------:R-:W1:Y:S01]  /*1a610*/  I2F.RP R14, R12 ;  /* 0x0000000c000e7306 */ /* 0x000e620000209400 */
[----:B------:R-:W-:-:S02]  /*1a620*/  LOP3.LUT R0, R0, R19, RZ, 0x3c, !PT ;  /* 0x0000001300007212 */ /* 0x000fc400078e3cff */
[----:B------:R-:W-:Y:S01]  /*1a630*/  IMAD.MOV R15, RZ, RZ, -R15 ;  /* 0x000000ffff0f7224 */ /* 0x000fe200078e0a0f */
[----:B------:R-:W-:Y:S02]  /*1a640*/  LOP3.LUT R16, R16, R19, RZ, 0x3c, !PT ;  /* 0x0000001310107212 */ /* 0x000fe400078e3cff */
        /* <DEDUP_REMOVED lines=8> */
[----:B------:R-:W-:Y:S02]  /*1a6d0*/  IMAD.HI.U32 R21, R23, R21, R22 ;  /* 0x0000001517157227 */ /* 0x000fe400078e0016 */
[----:B------:R-:W2:Y:S04]  /*1a6e0*/  LD.E.64 R22, [R200.64+0x20] ;  /* 0x00002004c8167980 */ /* 0x000ea8000c101b00 */
        /* <DEDUP_REMOVED lines=10> */
[----:B------:R-:W-:Y:S01]  /*1a790*/  ISETP.GE.U32.AND P4, PT, R15, R12, PT ;  /* 0x0000000c0f00720c */ /* 0x000fe20003f86070 */
[----:B------:R-:W3:Y:S01]  /*1a7a0*/  LD.E.64 R20, [R200.64+0x38] ;  /* 0x00003804c8147980 */ /* 0x000ee2000c101b00 */
[----:B------:R-:W-:Y:S02]  /*1a7b0*/  @!P1 IADD3 R14, R14, 0x1, RZ ;  /* 0x000000010e0e9810 */ /* 0x000fe40007ffe0ff */
[----:B------:R-:W-:-:S02]  /*1a7c0*/  ISETP.NE.AND P1, PT, R19, RZ, PT ;  /* 0x000000ff1300720c */ /* 0x000fc40003f25270 */
[----:B------:R-:W-:-:S05]  /*1a7d0*/  LOP3.LUT R15, RZ, R19, RZ, 0x33, !PT ;  /* 0x00000013ff0f7212 */ /* 0x000fca00078e33ff */
        /* <DEDUP_REMOVED lines=15> */
[----:B------:R-:W-:-:S04]  /*1a8d0*/  IMAD R2, R20, R17, R2 ;  /* 0x0000001114027224 */ /* 0x000fc800078e0202 */
[----:B------:R-:W-:Y:S02]  /*1a8e0*/  IMAD.IADD R19, R19, 0x1, R2 ;  /* 0x0000000113137824 */ /* 0x000fe400078e0202 */
[----:B----4-:R-:W-:-:S04]  /*1a8f0*/  IMAD.IADD R15, R0, 0x1, -R15 ;  /* 0x00000001000f7824 */ /* 0x010fc800078e0a0f */
[----:B--2---:R-:W-:Y:S01]  /*1a900*/  IMAD R17, R23, R15, RZ ;  /* 0x0000000f17117224 */ /* 0x004fe200078e02ff */
[----:B------:R-:W-:Y:S01]  /*1a910*/  SHF.R.S32.HI R0, RZ, 0x1f, R15 ;  /* 0x0000001fff007819 */ /* 0x000fe2000001140f */
[----:B------:R-:W-:-:S04]  /*1a920*/  IMAD.WIDE.U32 R18, R15, R22, R18 ;  /* 0x000000160f127225 */ /* 0x000fc800078e0012 */
[----:B------:R-:W-:Y:S02]  /*1a930*/  IMAD R0, R22, R0, R17 ;  /* 0x0000000016007224 */ /* 0x000fe400078e0211 */
[----:B------:R-:W-:-:S03]  /*1a940*/  IMAD.MOV.U32 R8, RZ, RZ, R18 ;  /* 0x000000ffff087224 */ /* 0x000fc600078e0012 */
[----:B------:R-:W-:Y:S01]  /*1a950*/  IADD3 R2, R19, R0, RZ ;  /* 0x0000000013027210 */ /* 0x000fe20007ffe0ff */
[----:B------:R-:W-:Y:S05]  /*1a960*/  BRA `(.L_x_2705) ;  /* 0x0000004000007947 */ /* 0x000fea0003800000 */
.L_x_2704:
[----:B------:R-:W-:Y:S02]  /*1a970*/  ULDC.64 UR4, c[0x0][0x118] ;  /* 0x0000460000047ab9 */ /* 0x000fe40000000a00 */
[----:B------:R-:W2:Y:S02]  /*1a980*/  LD.E R8, [R200.64+0x38] ;  /* 0x00003804c8087980 */ /* 0x000ea4000c101900 */
[----:B--2---:R-:W-:-:S04]  /*1a990*/  LEA R8, -R8, RZ, 0x6 ;  /* 0x000000ff08087211 */ /* 0x004fc800078e31ff */
[----:B------:R-:W-:Y:S02]  /*1a9a0*/  SHF.R.S32.HI R2, RZ, 0x1f, R8 ;  /* 0x0000001fff027819 */ /* 0x000fe40000011408 */
.L_x_2705:
[----:B------:R-:W-:Y:S05]  /*1a9b0*/  BSYNC B0 ;  /* 0x0000000000007941 */ /* 0x000fea0003800000 */
.L_x_2703:
[----:B------:R-:W-:Y:S01]  /*1a9c0*/  IMAD.SHL.U32 R15, R168, 0x20, RZ ;  /* 0x00000020a80f7824 */ /* 0x000fe200078e00ff */
[----:B------:R-:W-:Y:S01]  /*1a9d0*/  LEA R234, P1, R8, R234, 0x1 ;  /* 0x000000ea08ea7211 */ /* 0x000fe200078208ff */
[----:B------:R-:W-:Y:S01]  /*1a9e0*/  ULDC.64 UR4, c[0x0][0x118] ;  /* 0x0000460000047ab9 */ /* 0x000fe20000000a00 */
        /* <DEDUP_REMOVED lines=28> */
.L_x_2702:
[----:B------:R-:W-:Y:S05]  /*1abb0*/  BSYNC B1 ;  /* 0x0000000000017941 */ /* 0x000fea0003800000 */
.L_x_2701:
[----:B------:R-:W-:Y:S01]  /*1abc0*/  ULDC.64 UR4, c[0x0][0x118] ;  /* 0x0000460000047ab9 */ /* 0x000fe20000000a00 */
[----:B------:R-:W-:Y:S01]  /*1abd0*/  FMNMX.FTZ R0, R164, R13, !PT ;  /* 0x0000000da4007209 */ /* 0x000fe20007810000 */
[----:B------:R-:W2:Y:S03]  /*1abe0*/  LD.E R178, [R200.64+0xdc] ;  /* 0x0000dc04c8b27980 */ /* 0x000ea6000c101900 */
[----:B-1----:R-:W-:Y:S01]  /*1abf0*/  FMNMX.FTZ R15, R9, R0, !PT ;  /* 0x00000000090f7209 */ /* 0x002fe20007810000 */
[----:B------:R-:W-:Y:S03]  /*1ac00*/  LDSM.16.MT88.4 R20, [R230+0x16000] ;  /* 0x01600000e614783b */ /* 0x000fe60000004200 */
[----:B------:R-:W-:Y:S01]  /*1ac10*/  FMNMX.FTZ R0, R4, R15, !PT ;  /* 0x0000000f04007209 */ /* 0x000fe20007810000 */
[----:B------:R-:W-:Y:S03]  /*1ac20*/  LDSM.16.MT88.4 R24, [R230+0x10800] ;  /* 0x01080000e618783b */ /* 0x000fe60000004200 */
        /* <DEDUP_REMOVED lines=44> */
[-C--:B------:R-:W-:Y:S02]  /*1aef0*/  FFMA.FTZ R35, R9, R178.reuse, -R183 ;  /* 0x000000b209237223 */ /* 0x080fe400000108b7 */
[-CC-:B------:R-:W-:Y:S02]  /*1af00*/  FFMA.FTZ R32, R10, R178.reuse, -R177.reuse ;  /* 0x000000b20a207223 */ /* 0x180fe400000108b1 */
[-C--:B------:R-:W-:Y:S02]  /*1af10*/  FFMA.FTZ R2, R11, R178.reuse, -R177 ;  /* 0x000000b20b027223 */ /* 0x080fe400000108b1 */
[----:B------:R-:W1:Y:S01]  /*1af20*/  LDSM.16.MT88.4 R8, [R231+0x10000] ;  /* 0x01000000e708783b */ /* 0x000e620000004200 */
[-CC-:B------:R-:W-:Y:S01]  /*1af30*/  FFMA.FTZ R34, R4, R178.reuse, -R183.reuse ;  /* 0x000000b204227223 */ /* 0x180fe200000108b7 */
[----:B------:R-:W-:Y:S01]  /*1af40*/  FSEL R4, R165, RZ, P0 ;  /* 0x000000ffa5047208 */ /* 0x000fe20000000000 */
[-CC-:B------:R-:W-:Y:S01]  /*1af50*/  FFMA.FTZ R33, R5, R178.reuse, -R183.reuse ;  /* 0x000000b205217223 */ /* 0x180fe200000108b7 */
[----:B------:R-:W-:Y:S01]  /*1af60*/  FSEL R5, R172, RZ, P1 ;  /* 0x000000ffac057208 */ /* 0x000fe20000800000 */
[----:B------:R-:W-:Y:S01]  /*1af70*/  FFMA.FTZ R166, R13, R178, -R183 ;  /* 0x000000b20da67223 */ /* 0x000fe200000108b7 */
[----:B------:R-:W-:Y:S01]  /*1af80*/  MUFU.EX2 R35, R35 ;  /* 0x0000002300237308 */ /* 0x000fe20000000800 */
[----:B------:R-:W-:Y:S01]  /*1af90*/  FADD.FTZ R3, R3, -R4 ;  /* 0x8000000403037221 */ /* 0x000fe20000010000 */
[----:B------:R-:W2:Y:S01]  /*1afa0*/  LDSM.16.MT88.4 R12, [R232+0x10000] ;  /* 0x01000000e80c783b */ /* 0x000ea20000004200 */
[----:B------:R-:W-:-:S02]  /*1afb0*/  FADD.FTZ R5, R164, -R5 ;  /* 0x80000005a4057221 */ /* 0x000fc40000010000 */
[-CC-:B------:R-:W-:Y:S02]  /*1afc0*/  FFMA.FTZ R0, R6, R178.reuse, -R177.reuse ;  /* 0x000000b206007223 */ /* 0x180fe400000108b1 */
[-C--:B------:R-:W-:Y:S01]  /*1afd0*/  FFMA.FTZ R173, R7, R178.reuse, -R177 ;  /* 0x000000b207ad7223 */ /* 0x080fe200000108b1 */
[----:B------:R-:W3:Y:S01]  /*1afe0*/  MUFU.EX2 R166, R166 ;  /* 0x000000a600a67308 */ /* 0x000ee20000000800 */
[C---:B------:R-:W-:Y:S02]  /*1aff0*/  FMUL.FTZ R175, R178.reuse, R5 ;  /* 0x00000005b2af7220 */ /* 0x040fe40000410000 */
[----:B------:R-:W-:Y:S02]  /*1b000*/  FMUL.FTZ R3, R178, R3 ;  /* 0x00000003b2037220 */ /* 0x000fe40000410000 */
[-CC-:B------:R-:W-:Y:S02]  /*1b010*/  FFMA.FTZ R164, R203, R178.reuse, -R183.reuse ;  /* 0x000000b2cba47223 */ /* 0x180fe400000108b7 */
[-CC-:B------:R-:W-:Y:S01]  /*1b020*/  FFMA.FTZ R185, R202, R178.reuse, -R183.reuse ;  /* 0x000000b2cab97223 */ /* 0x180fe200000108b7 */
[----:B------:R-:W-:Y:S01]  /*1b030*/  MUFU.EX2 R34, R34 ;  /* 0x0000002200227308 */ /* 0x000fe20000000800 */
[----:B------:R-:W-:-:S02]  /*1b040*/  FFMA.FTZ R182, R182, R178, -R183 ;  /* 0x000000b2b6b67223 */ /* 0x000fc400000108b7 */
[-C--:B------:R-:W-:Y:S02]  /*1b050*/  FFMA.FTZ R187, R199, R178.reuse, -R183 ;  /* 0x000000b2c7bb7223 */ /* 0x080fe400000108b7 */
[-CC-:B------:R-:W-:Y:S02]  /*1b060*/  FFMA.FTZ R184, R198, R178.reuse, -R177.reuse ;  /* 0x000000b2c6b87223 */ /* 0x180fe400000108b1 */
[--C-:B------:R-:W-:Y:S01]  /*1b070*/  FFMA.FTZ R189, R189, R178, -R177.reuse ;  /* 0x000000b2bdbd7223 */ /* 0x100fe200000108b1 */
[----:B------:R-:W4:Y:S01]  /*1b080*/  MUFU.EX2 R33, R33 ;  /* 0x0000002100217308 */ /* 0x000f220000000800 */
[----:B---3--:R-:W-:Y:S01]  /*1b090*/  F2FP.BF16.PACK_AB R4, R35, R166 ;  /* 0x000000a62304723e */ /* 0x008fe200000010ff */
[-CC-:B------:R-:W-:Y:S02]  /*1b0a0*/  FFMA.FTZ R186, R197, R178.reuse, -R177.reuse ;  /* 0x000000b2c5ba7223 */ /* 0x180fe400000108b1 */
[-C--:B------:R-:W-:Y:S02]  /*1b0b0*/  FFMA.FTZ R191, R191, R178.reuse, -R177 ;  /* 0x000000b2bfbf7223 */ /* 0x080fe400000108b1 */
[----:B------:R-:W-:-:S02]  /*1b0c0*/  FFMA.FTZ R198, R195, R178, -R183 ;  /* 0x000000b2c3c67223 */ /* 0x000fc400000108b7 */
[----:B------:R-:W-:Y:S01]  /*1b0d0*/  MUFU.EX2 R32, R32 ;  /* 0x0000002000207308 */ /* 0x000fe20000000800 */
[-CC-:B------:R-:W-:Y:S02]  /*1b0e0*/  FFMA.FTZ R193, R193, R178.reuse, -R183.reuse ;  /* 0x000000b2c1c17223 */ /* 0x180fe400000108b7 */
[-CC-:B------:R-:W-:Y:S02]  /*1b0f0*/  FFMA.FTZ R194, R194, R178.reuse, -R183.reuse ;  /* 0x000000b2c2c27223 */ /* 0x180fe400000108b7 */
[-C--:B------:R-:W-:Y:S02]  /*1b100*/  FFMA.FTZ R195, R196, R178.reuse, -R183 ;  /* 0x000000b2c4c37223 */ /* 0x080fe400000108b7 */
[--C-:B------:R-:W-:Y:S01]  /*1b110*/  FFMA.FTZ R190, R190, R178, -R177.reuse ;  /* 0x000000b2bebe7223 */ /* 0x100fe200000108b1 */
[----:B------:R-:W3:Y:S01]  /*1b120*/  MUFU.EX2 R2, R2 ;  /* 0x0000000200027308 */ /* 0x000ee20000000800 */
[----:B----4-:R-:W-:Y:S01]  /*1b130*/  F2FP.BF16.PACK_AB R6, R33, R34 ;  /* 0x000000222106723e */ /* 0x010fe200000010ff */
[----:B------:R-:W-:-:S02]  /*1b140*/  FFMA.FTZ R197, R31, R178, -R177 ;  /* 0x000000b21fc57223 */ /* 0x000fc400000108b1 */
[-CC-:B------:R-:W-:Y:S02]  /*1b150*/  FFMA.FTZ R192, R192, R178.reuse, -R177.reuse ;  /* 0x000000b2c0c07223 */ /* 0x180fe400000108b1 */
[-C--:B------:R-:W-:Y:S02]  /*1b160*/  FFMA.FTZ R199, R188, R178.reuse, -R177 ;  /* 0x000000b2bcc77223 */ /* 0x080fe400000108b1 */
[----:B------:R-:W-:Y:S01]  /*1b170*/  MUFU.EX2 R0, R0 ;  /* 0x0000000000007308 */ /* 0x000fe20000000800 */
[-CC-:B------:R-:W-:Y:S02]  /*1b180*/  FFMA.FTZ R188, R30, R178.reuse, -R183.reuse ;  /* 0x000000b21ebc7223 */ /* 0x180fe400000108b7 */
[-CC-:B------:R-:W-:Y:S02]  /*1b190*/  FFMA.FTZ R201, R29, R178.reuse, -R183.reuse ;  /* 0x000000b21dc97223 */ /* 0x180fe400000108b7 */
[----:B------:R-:W-:Y:S02]  /*1b1a0*/  FFMA.FTZ R196, R28, R178, -R183 ;  /* 0x000000b21cc47223 */ /* 0x000fe400000108b7 */
[----:B------:R-:W-:Y:S01]  /*1b1b0*/  LDSM.16.MT88.4 R28, [R231+0x17000] ;  /* 0x01700000e71c783b */ /* 0x000fe20000004200 */
[----:B------:R-:W4:Y:S01]  /*1b1c0*/  MUFU.EX2 R173, R173 ;  /* 0x000000ad00ad7308 */ /* 0x000f220000000800 */
[----:B---3--:R-:W-:Y:S01]  /*1b1d0*/  F2FP.BF16.PACK_AB R5, R2, R32 ;  /* 0x000000200205723e */ /* 0x008fe200000010ff */
[----:B------:R-:W-:-:S02]  /*1b1e0*/  FFMA.FTZ R180, R180, R178, -R177 ;  /* 0x000000b2b4b47223 */ /* 0x000fc400000108b1 */
[-CC-:B------:R-:W-:Y:S02]  /*1b1f0*/  FFMA.FTZ R179, R179, R178.reuse, -R177.reuse ;  /* 0x000000b2b3b37223 */ /* 0x180fe400000108b1 */
[-C--:B------:R-:W-:Y:S02]  /*1b200*/  FFMA.FTZ R176, R176, R178.reuse, -R177 ;  /* 0x000000b2b0b07223 */ /* 0x080fe400000108b1 */
[----:B------:R-:W3:Y:S01]  /*1b210*/  MUFU.EX2 R175, R175 ;  /* 0x000000af00af7308 */ /* 0x000ee20000000800 */
[-C--:B------:R-:W-:Y:S02]  /*1b220*/  FFMA.FTZ R181, R181, R178.reuse, -R183 ;  /* 0x000000b2b5b57223 */ /* 0x080fe400000108b7 */
[----:B------:R-:W-:-:S05]  /*1b230*/  FFMA.FTZ R177, R174, R178, -R177 ;  /* 0x000000b2aeb17223 */ /* 0x000fca00000108b1 */
        /* <DEDUP_REMOVED lines=26> */
[C---:B------:R-:W-:Y:S01]  /*1b3e0*/  HMMA.16816.F32.BF16 R160, R4.reuse, R16, R160 ;  /* 0x0000001004a0723c */ /* 0x040fe200000418a0 */
[----:B------:R-:W-:Y:S02]  /*1b3f0*/  FMUL.FTZ R37, R37, R175 ;  /* 0x000000af25257220 */ /* 0x000fe40000410000 */
[-C--:B------:R-:W-:Y:S01]  /*1b400*/  FMUL.FTZ R38, R38, R3.reuse ;  /* 0x0000000326267220 */ /* 0x080fe20000410000 */
[----:B------:R-:W-:Y:S01]  /*1b410*/  MUFU.EX2 R184, R184 ;  /* 0x000000b800b87308 */ /* 0x000fe20000000800 */
[----:B------:R-:W-:Y:S02]  /*1b420*/  FMUL.FTZ R39, R39, R3 ;  /* 0x0000000327277220 */ /* 0x000fe40000410000 */
[-C--:B------:R-:W-:Y:S01]  /*1b430*/  FMUL.FTZ R40, R40, R175.reuse ;  /* 0x000000af28287220 */ /* 0x080fe20000410000 */
[----:B------:R-:W-:Y:S01]  /*1b440*/  HMMA.16816.F32.BF16 R156, R4, R18, R156 ;  /* 0x00000012049c723c */ /* 0x000fe2000004189c */
[----:B------:R-:W4:Y:S01]  /*1b450*/  LDSM.16.MT88.4 R16, [R230+0x10000] ;  /* 0x01000000e610783b */ /* 0x000f220000004200 */
[----:B------:R-:W-:-:S02]  /*1b460*/  FMUL.FTZ R41, R41, R175 ;  /* 0x000000af29297220 */ /* 0x000fc40000410000 */
[-C--:B------:R-:W-:Y:S01]  /*1b470*/  FMUL.FTZ R42, R42, R3.reuse ;  /* 0x000000032a2a7220 */ /* 0x080fe20000410000 */
[----:B------:R-:W5:Y:S01]  /*1b480*/  MUFU.EX2 R189, R189 ;  /* 0x000000bd00bd7308 */ /* 0x000f620000000800 */
[----:B------:R-:W-:Y:S02]  /*1b490*/  FMUL.FTZ R43, R43, R3 ;  /* 0x000000032b2b7220 */ /* 0x000fe40000410000 */
[C---:B--2---:R-:W-:Y:S01]  /*1b4a0*/  HMMA.16816.F32.BF16 R36, R4.reuse, R12, R36 ;  /* 0x0000000c0424723c */ /* 0x044fe20000041824 */
[-C--:B------:R-:W-:Y:S02]  /*1b4b0*/  FMUL.FTZ R68, R68, R175.reuse ;  /* 0x000000af44447220 */ /* 0x080fe40000410000 */
[----:B------:R-:W-:Y:S02]  /*1b4c0*/  FMUL.FTZ R69, R69, R175 ;  /* 0x000000af45457220 */ /* 0x000fe40000410000 */
[-C--:B------:R-:W-:Y:S01]  /*1b4d0*/  FMUL.FTZ R70, R70, R3.reuse ;  /* 0x0000000346467220 */ /* 0x080fe20000410000 */
[----:B------:R-:W-:Y:S01]  /*1b4e0*/  MUFU.EX2 R186, R186 ;  /* 0x000000ba00ba7308 */ /* 0x000fe20000000800 */
[----:B------:R-:W-:Y:S01]  /*1b4f0*/  FMUL.FTZ R71, R71, R3 ;  /* 0x0000000347477220 */ /* 0x000fe20000410000 */
[----:B------:R-:W-:Y:S01]  /*1b500*/  HMMA.16816.F32.BF16 R40, R4, R14, R40 ;  /* 0x0000000e0428723c */ /* 0x000fe20000041828 */
[----:B------:R-:W2:Y:S01]  /*1b510*/  LDSM.16.MT88.4 R12, [R233+0x12000] ;  /* 0x01200000e90c783b */ /* 0x000ea20000004200 */
[----:B------:R-:W-:-:S02]  /*1b520*/  FMUL.FTZ R72, R72, R175 ;  /* 0x000000af48487220 */ /* 0x000fc40000410000 */
[----:B------:R-:W-:Y:S02]  /*1b530*/  FMUL.FTZ R73, R73, R175 ;  /* 0x000000af49497220 */ /* 0x000fe40000410000 */
[-C--:B------:R-:W-:Y:S01]  /*1b540*/  FMUL.FTZ R74, R74, R3.reuse ;  /* 0x000000034a4a7220 */ /* 0x080fe20000410000 */
[----:B------:R-:W2:Y:S01]  /*1b550*/  MUFU.EX2 R191, R191 ;  /* 0x000000bf00bf7308 */ /* 0x000ea20000000800 */
[----:B------:R-:W-:Y:S01]  /*1b560*/  FMUL.FTZ R75, R75, R3 ;  /* 0x000000034b4b7220 */ /* 0x000fe20000410000 */
[C---:B-1----:R-:W-:Y:S01]  /*1b570*/  HMMA.16816.F32.BF16 R68, R4.reuse, R8, R68 ;  /* 0x000000080444723c */ /* 0x042fe20000041844 */
[-C--:B------:R-:W-:Y:S02]  /*1b580*/  FMUL.FTZ R52, R52, R175.reuse ;  /* 0x000000af34347220 */ /* 0x080fe40000410000 */
[----:B------:R-:W-:Y:S02]  /*1b590*/  FMUL.FTZ R53, R53, R175 ;  /* 0x000000af35357220 */ /* 0x000fe40000410000 */
[-C--:B------:R-:W-:Y:S01]  /*1b5a0*/  FMUL.FTZ R54, R54, R3.reuse ;  /* 0x0000000336367220 */ /* 0x080fe20000410000 */
[----:B------:R-:W1:Y:S01]  /*1b5b0*/  MUFU.EX2 R193, R193 ;  /* 0x000000c100c17308 */ /* 0x000e620000000800 */
[----:B------:R-:W-:Y:S01]  /*1b5c0*/  FMUL.FTZ R55, R55, R3 ;  /* 0x0000000337377220 */ /* 0x000fe20000410000 */
[----:B------:R-:W-:Y:S01]  /*1b5d0*/  HMMA.16816.F32.BF16 R72, R4, R10, R72 ;  /* 0x0000000a0448723c */ /* 0x000fe20000041848 */
[-C--:B------:R-:W-:Y:S01]  /*1b5e0*/  FMUL.FTZ R56, R56, R175.reuse ;  /* 0x000000af38387220 */ /* 0x080fe20000410000 */
[----:B------:R-:W1:Y:S01]  /*1b5f0*/  LDSM.16.MT88.4 R8, [R233+0x14000] ;  /* 0x01400000e908783b */ /* 0x000e620000004200 */
[----:B------:R-:W-:-:S02]  /*1b600*/  FMUL.FTZ R57, R57, R175 ;  /* 0x000000af39397220 */ /* 0x000fc40000410000 */
[-C--:B------:R-:W-:Y:S01]  /*1b610*/  FMUL.FTZ R58, R58, R3.reuse ;  /* 0x000000033a3a7220 */ /* 0x080fe20000410000 */
[----:B------:R-:W1:Y:S01]  /*1b620*/  MUFU.EX2 R198, R198 ;  /* 0x000000c600c67308 */ /* 0x000e620000000800 */
[----:B------:R-:W-:Y:S01]  /*1b630*/  FMUL.FTZ R59, R59, R3 ;  /* 0x000000033b3b7220 */ /* 0x000fe20000410000 */
[C---:B----4-:R-:W-:Y:S01]  /*1b640*/  HMMA.16816.F32.BF16 R52, R4.reuse, R16, R52 ;  /* 0x000000100434723c */ /* 0x050fe20000041834 */
[-C--:B------:R-:W-:Y:S02]  /*1b650*/  FMUL.FTZ R60, R60, R175.reuse ;  /* 0x000000af3c3c7220 */ /* 0x080fe40000410000 */
[----:B------:R-:W-:Y:S02]  /*1b660*/  FMUL.FTZ R61, R61, R175 ;  /* 0x000000af3d3d7220 */ /* 0x000fe40000410000 */
[-C--:B------:R-:W-:Y:S01]  /*1b670*/  FMUL.FTZ R62, R62, R3.reuse ;  /* 0x000000033e3e7220 */ /* 0x080fe20000410000 */
[----:B------:R-:W-:Y:S01]  /*1b680*/  MUFU.EX2 R194, R194 ;  /* 0x000000c200c27308 */ /* 0x000fe20000000800 */
[----:B------:R-:W-:Y:S01]  /*1b690*/  FMUL.FTZ R63, R63, R3 ;  /* 0x000000033f3f7220 */ /* 0x000fe20000410000 */
[----:B------:R-:W-:Y:S01]  /*1b6a0*/  HMMA.16816.F32.BF16 R56, R4, R18, R56 ;  /* 0x000000120438723c */ /* 0x000fe20000041838 */
[----:B------:R-:W4:Y:S01]  /*1b6b0*/  LDSM.16.MT88.4 R16, [R231+0x12000] ;  /* 0x01200000e710783b */ /* 0x000f220000004200 */
[----:B------:R-:W-:-:S02]  /*1b6c0*/  FMUL.FTZ R64, R64, R175 ;  /* 0x000000af40407220 */ /* 0x000fc40000410000 */
[----:B------:R-:W-:Y:S02]  /*1b6d0*/  FMUL.FTZ R65, R65, R175 ;  /* 0x000000af41417220 */ /* 0x000fe40000410000 */
[-C--:B------:R-:W-:Y:S01]  /*1b6e0*/  FMUL.FTZ R66, R66, R3.reuse ;  /* 0x0000000342427220 */ /* 0x080fe20000410000 */
[----:B------:R-:W-:Y:S01]  /*1b6f0*/  MUFU.EX2 R195, R195 ;  /* 0x000000c300c37308 */ /* 0x000fe20000000800 */
[----:B------:R-:W-:Y:S01]  /*1b700*/  FMUL.FTZ R67, R67, R3 ;  /* 0x0000000343437220 */ /* 0x000fe20000410000 */
        /* <DEDUP_REMOVED lines=17> */
[----:B------:R-:W-:Y:S01]  /*1b820*/  MUFU.EX2 R192, R192 ;  /* 0x000000c000c07308 */ /* 0x000fe20000000800 */
        /* <DEDUP_REMOVED lines=19> */
[----:B------:R-:W1:Y:S01]  /*1b960*/  MUFU.EX2 R201, R201 ;  /* 0x000000c900c97308 */ /* 0x000e620000000800 */
        /* <DEDUP_REMOVED lines=12> */
[----:B------:R-:W-:Y:S01]  /*1ba30*/  MUFU.EX2 R181, R181 ;  /* 0x000000b500b57308 */ /* 0x000fe20000000800 */
        /* <DEDUP_REMOVED lines=27> */
[----:B--2---:R-:W-:Y:S01]  /*1bbf0*/  HMMA.16816.F32.BF16 R108, R4, R12, R108 ;  /* 0x0000000c046c723c */ /* 0x004fe2000004186c */
[-C--:B------:R-:W-:Y:S02]  /*1bc00*/  FMUL.FTZ R136, R136, R175.reuse ;  /* 0x000000af88887220 */ /* 0x080fe40000410000 */
[----:B------:R-:W-:Y:S02]  /*1bc10*/  FMUL.FTZ R137, R137, R175 ;  /* 0x000000af89897220 */ /* 0x000fe40000410000 */
[----:B------:R-:W-:-:S02]  /*1bc20*/  FMUL.FTZ R138, R138, R3 ;  /* 0x000000038a8a7220 */ /* 0x000fc40000410000 */
[----:B------:R-:W-:Y:S01]  /*1bc30*/  FMUL.FTZ R139, R139, R3 ;  /* 0x000000038b8b7220 */ /* 0x000fe20000410000 */
[C---:B------:R-:W-:Y:S01]  /*1bc40*/  HMMA.16816.F32.BF16 R112, R4.reuse, R14, R112 ;  /* 0x0000000e0470723c */ /* 0x040fe20000041870 */
[----:B------:R-:W2:Y:S01]  /*1bc50*/  LDSM.16.MT88.4 R12, [R232+0x16000] ;  /* 0x01600000e80c783b */ /* 0x000ea20000004200 */
[-C--:B------:R-:W-:Y:S02]  /*1bc60*/  FMUL.FTZ R140, R140, R175.reuse ;  /* 0x000000af8c8c7220 */ /* 0x080fe40000410000 */
[----:B------:R-:W-:Y:S02]  /*1bc70*/  FMUL.FTZ R141, R141, R175 ;  /* 0x000000af8d8d7220 */ /* 0x000fe40000410000 */
[-C--:B------:R-:W-:Y:S02]  /*1bc80*/  FMUL.FTZ R142, R142, R3.reuse ;  /* 0x000000038e8e7220 */ /* 0x080fe40000410000 */
[----:B------:R-:W-:Y:S01]  /*1bc90*/  FMUL.FTZ R143, R143, R3 ;  /* 0x000000038f8f7220 */ /* 0x000fe20000410000 */
[----:B-1----:R-:W-:Y:S01]  /*1bca0*/  HMMA.16816.F32.BF16 R136, R4, R8, R136 ;  /* 0x000000080488723c */ /* 0x002fe20000041888 */
[----:B------:R-:W-:-:S02]  /*1bcb0*/  FMUL.FTZ R124, R124, R175 ;  /* 0x000000af7c7c7220 */ /* 0x000fc40000410000 */
[----:B------:R-:W-:Y:S02]  /*1bcc0*/  FMUL.FTZ R125, R125, R175 ;  /* 0x000000af7d7d7220 */ /* 0x000fe40000410000 */
[-C--:B------:R-:W-:Y:S02]  /*1bcd0*/  FMUL.FTZ R126, R126, R3.reuse ;  /* 0x000000037e7e7220 */ /* 0x080fe40000410000 */
[----:B------:R-:W-:Y:S01]  /*1bce0*/  FMUL.FTZ R127, R127, R3 ;  /* 0x000000037f7f7220 */ /* 0x000fe20000410000 */
[----:B------:R-:W-:Y:S01]  /*1bcf0*/  HMMA.16816.F32.BF16 R140, R4, R10, R140 ;  /* 0x0000000a048c723c */ /* 0x000fe2000004188c */
[-C--:B------:R-:W-:Y:S01]  /*1bd00*/  FMUL.FTZ R128, R128, R175.reuse ;  /* 0x000000af80807220 */ /* 0x080fe20000410000 */
[----:B------:R-:W1:Y:S01]  /*1bd10*/  LDSM.16.MT88.4 R8, [R231+0x10800] ;  /* 0x01080000e708783b */ /* 0x000e620000004200 */
[----:B------:R-:W-:Y:S02]  /*1bd20*/  FMUL.FTZ R129, R129, R175 ;  /* 0x000000af81817220 */ /* 0x000fe40000410000 */
[----:B------:R-:W-:-:S02]  /*1bd30*/  FMUL.FTZ R130, R130, R3 ;  /* 0x0000000382827220 */ /* 0x000fc40000410000 */
[----:B------:R-:W-:Y:S01]  /*1bd40*/  FMUL.FTZ R131, R131, R3 ;  /* 0x0000000383837220 */ /* 0x000fe20000410000 */
[C---:B----4-:R-:W-:Y:S01]  /*1bd50*/  HMMA.16816.F32.BF16 R124, R4.reuse, R16, R124 ;  /* 0x00000010047c723c */ /* 0x050fe2000004187c */
[-C--:B------:R-:W-:Y:S02]  /*1bd60*/  FMUL.FTZ R132, R132, R175.reuse ;  /* 0x000000af84847220 */ /* 0x080fe40000410000 */
[----:B------:R-:W-:Y:S02]  /*1bd70*/  FMUL.FTZ R133, R133, R175 ;  /* 0x000000af85857220 */ /* 0x000fe40000410000 */
[-C--:B------:R-:W-:Y:S02]  /*1bd80*/  FMUL.FTZ R134, R134, R3.reuse ;  /* 0x0000000386867220 */ /* 0x080fe40000410000 */
[----:B------:R-:W-:Y:S01]  /*1bd90*/  FMUL.FTZ R135, R135, R3 ;  /* 0x0000000387877220 */ /* 0x000fe20000410000 */
[----:B------:R-:W-:Y:S01]  /*1bda0*/  HMMA.16816.F32.BF16 R128, R4, R18, R128 ;  /* 0x000000120480723c */ /* 0x000fe20000041880 */
[----:B------:R-:W4:Y:S01]  /*1bdb0*/  LDSM.16.MT88.4 R16, [R233+0x10800] ;  /* 0x01080000e910783b */ /* 0x000f220000004200 */
[----:B------:R-:W-:-:S02]  /*1bdc0*/  FMUL.FTZ R152, R152, R175 ;  /* 0x000000af98987220 */ /* 0x000fc40000410000 */
[----:B------:R-:W-:Y:S02]  /*1bdd0*/  FMUL.FTZ R153, R153, R175 ;  /* 0x000000af99997220 */ /* 0x000fe40000410000 */
[-C--:B------:R-:W-:Y:S02]  /*1bde0*/  FMUL.FTZ R154, R154, R3.reuse ;  /* 0x000000039a9a7220 */ /* 0x080fe40000410000 */
[----:B------:R-:W-:Y:S01]  /*1bdf0*/  FMUL.FTZ R155, R155, R3 ;  /* 0x000000039b9b7220 */ /* 0x000fe20000410000 */
[----:B--2---:R-:W-:Y:S01]  /*1be00*/  HMMA.16816.F32.BF16 R132, R4, R12, R132 ;  /* 0x0000000c0484723c */ /* 0x004fe20000041884 */
[-C--:B------:R-:W-:Y:S02]  /*1be10*/  FMUL.FTZ R148, R148, R175.reuse ;  /* 0x000000af94947220 */ /* 0x080fe40000410000 */
[----:B------:R-:W-:Y:S02]  /*1be20*/  FMUL.FTZ R149, R149, R175 ;  /* 0x000000af95957220 */ /* 0x000fe40000410000 */
[----:B------:R-:W-:-:S02]  /*1be30*/  FMUL.FTZ R150, R150, R3 ;  /* 0x0000000396967220 */ /* 0x000fc40000410000 */
[----:B------:R-:W-:Y:S01]  /*1be40*/  FMUL.FTZ R151, R151, R3 ;  /* 0x0000000397977220 */ /* 0x000fe20000410000 */
[C---:B------:R-:W-:Y:S01]  /*1be50*/  HMMA.16816.F32.BF16 R152, R4.reuse, R14, R152 ;  /* 0x0000000e0498723c */ /* 0x040fe20000041898 */
[-C--:B------:R-:W-:Y:S01]  /*1be60*/  FMUL.FTZ R144, R144, R175.reuse ;  /* 0x000000af90907220 */ /* 0x080fe20000410000 */
[----:B------:R-:W2:Y:S01]  /*1be70*/  LDSM.16.MT88.4 R12, [R232+0x10800] ;  /* 0x01080000e80c783b */ /* 0x000ea20000004200 */
[----:B------:R-:W-:Y:S02]  /*1be80*/  FMUL.FTZ R145, R145, R175 ;  /* 0x000000af91917220 */ /* 0x000fe40000410000 */
[-C--:B------:R-:W-:Y:S02]  /*1be90*/  FMUL.FTZ R146, R146, R3.reuse ;  /* 0x0000000392927220 */ /* 0x080fe40000410000 */
[----:B------:R-:W-:Y:S01]  /*1bea0*/  FMUL.FTZ R147, R147, R3 ;  /* 0x0000000393937220 */ /* 0x000fe20000410000 */
[----:B------:R-:W-:Y:S01]  /*1beb0*/  HMMA.16816.F32.BF16 R148, R4, R20, R148 ;  /* 0x000000140494723c */ /* 0x000fe20000041894 */
[----:B------:R-:W-:-:S02]  /*1bec0*/  FFMA.FTZ R166, R204, R175, R166 ;  /* 0x000000afcca67223 */ /* 0x000fc400000100a6 */
[----:B------:R-:W-:Y:S02]  /*1bed0*/  FFMA.FTZ R3, R249, R3, R32 ;  /* 0x00000003f9037223 */ /* 0x000fe40000010020 */
[----:B------:R-:W-:Y:S02]  /*1bee0*/  FADD.FTZ R35, R35, R166 ;  /* 0x000000a623237221 */ /* 0x000fe40000010000 */
[----:B------:R-:W-:Y:S01]  /*1bef0*/  FADD.FTZ R3, R2, R3 ;  /* 0x0000000302037221 */ /* 0x000fe20000010000 */
[----:B------:R-:W-:Y:S01]  /*1bf00*/  HMMA.16816.F32.BF16 R144, R4, R22, R144 ;  /* 0x000000160490723c */ /* 0x000fe20000041890 */
[----:B------:R-:W2:Y:S01]  /*1bf10*/  LDSM.16.MT88.4 R20, [R233+0x12800] ;  /* 0x01280000e914783b */ /* 0x000ea20000004200 */
[----:B------:R-:W-:Y:S02]  /*1bf20*/  FADD.FTZ R34, R34, R35 ;  /* 0x0000002322227221 */ /* 0x000fe40000010000 */
[----:B------:R-:W-:Y:S02]  /*1bf30*/  FADD.FTZ R0, R0, R3 ;  /* 0x0000000300007221 */ /* 0x000fe40000010000 */
[----:B------:R-:W-:Y:S01]  /*1bf40*/  FADD.FTZ R33, R33, R34 ;  /* 0x0000002221217221 */ /* 0x000fe20000010000 */
[----:B---3--:R-:W-:Y:S01]  /*1bf50*/  F2FP.BF16.PACK_AB R4, R185, R164 ;  /* 0x000000a4b904723e */ /* 0x008fe200000010ff */
[----:B------:R-:W-:Y:S01]  /*1bf60*/  FADD.FTZ R173, R173, R0 ;  /* 0x00000000adad7221 */ /* 0x000fe20000010000 */
[----:B-----5:R-:W-:Y:S01]  /*1bf70*/  F2FP.BF16.PACK_AB R5, R189, R184 ;  /* 0x000000b8bd05723e */ /* 0x020fe200000010ff */
        /* <DEDUP_REMOVED lines=8> */
[C---:B-1----:R-:W-:Y:S01]  /*1c000*/  HMMA.16816.F32.BF16 R44, R4.reuse, R8, R44 ;  /* 0x00000008042c723c */ /* 0x042fe2000004182c */
[----:B------:R-:W-:Y:S02]  /*1c010*/  FADD.FTZ R186, R186, R189 ;  /* 0x000000bdbaba7221 */ /* 0x000fe40000010000 */
[----:B------:R-:W-:Y:S02]  /*1c020*/  FADD.FTZ R0, R187, R0 ;  /* 0x00000000bb007221 */ /* 0x000fe40000010000 */
[----:B------:R-:W-:Y:S02]  /*1c030*/  FADD.FTZ R191, R191, R186 ;  /* 0x000000babfbf7221 */ /* 0x000fe40000010000 */
[----:B------:R-:W-:Y:S01]  /*1c040*/  FADD.FTZ R3, R193, R0 ;  /* 0x00000000c1037221 */ /* 0x000fe20000010000 */
[----:B------:R-:W-:Y:S01]  /*1c050*/  HMMA.16816.F32.BF16 R48, R4, R10, R48 ;  /* 0x0000000a0430723c */ /* 0x000fe20000041830 */
[----:B------:R-:W1:Y:S02]  /*1c060*/  LDSM.16.MT88.4 R8, [R231+0x12800] ;  /* 0x01280000e708783b */ /* 0x000e640000004200 */
[----:B------:R-:W-:-:S05]  /*1c070*/  FADD.FTZ R3, R198, R3 ;  /* 0x00000003c6037221 */ /* 0x000fca0000010000 */
[C---:B----4-:R-:W-:Y:S08]  /*1c080*/  HMMA.16816.F32.BF16 R160, R4.reuse, R16, R160 ;  /* 0x0000001004a0723c */ /* 0x050ff000000418a0 */
        /* <DEDUP_REMOVED lines=20> */
[C---:B----4-:R-:W-:Y:S08]  /*1c1d0*/  HMMA.16816.F32.BF16 R92, R4.reuse, R24, R92 ;  /* 0x00000018045c723c */ /* 0x050ff0000004185c */
[C---:B------:R-:W-:Y:S01]  /*1c1e0*/  HMMA.16816.F32.BF16 R96, R4.reuse, R26, R96 ;  /* 0x0000001a0460723c */ /* 0x040fe20000041860 */
[----:B------:R-:W-:Y:S07]  /*1c1f0*/  LDSM.16.MT88.4 R24, [R231+0x16800] ;  /* 0x01680000e718783b */ /* 0x000fee0000004200 */
[C---:B-----5:R-:W-:Y:S08]  /*1c200*/  HMMA.16816.F32.BF16 R100, R4.reuse, R20, R100 ;  /* 0x000000140464723c */ /* 0x060ff00000041864 */
        /* <DEDUP_REMOVED lines=17> */
[C---:B-1----:R-:W-:Y:S08]  /*1c320*/  HMMA.16816.F32.BF16 R148, R4.reuse, R8, R148 ;  /* 0x000000080494723c */ /* 0x042ff00000041894 */
[----:B------:R-:W-:Y:S01]  /*1c330*/  HMMA.16816.F32.BF16 R144, R4, R10, R144 ;  /* 0x0000000a0490723c */ /* 0x000fe20000041890 */
[----:B------:R-:W1:Y:S06]  /*1c340*/  LDSM.16.MT88.4 R8, [R230+0x11000] ;  /* 0x01100000e608783b */ /* 0x000e6c0000004200 */
[----:B------:R-:W-:-:S02]  /*1c350*/  F2FP.BF16.PACK_AB R4, R198, R193 ;  /* 0x000000c1c604723e */ /* 0x000fc400000010ff */
[----:B------:R-:W-:Y:S01]  /*1c360*/  F2FP.BF16.PACK_AB R5, R197, R190 ;  /* 0x000000bec505723e */ /* 0x000fe200000010ff */
[----:B------:R-:W-:Y:S01]  /*1c370*/  FADD.FTZ R190, R190, R191 ;  /* 0x000000bfbebe7221 */ /* 0x000fe20000010000 */
[----:B------:R-:W-:Y:S01]  /*1c380*/  F2FP.BF16.PACK_AB R6, R195, R194 ;  /* 0x000000c2c306723e */ /* 0x000fe200000010ff */
[----:B------:R-:W-:Y:S01]  /*1c390*/  FADD.FTZ R194, R194, R3 ;  /* 0x00000003c2c27221 */ /* 0x000fe20000010000 */
[----:B------:R-:W-:Y:S01]  /*1c3a0*/  F2FP.BF16.PACK_AB R7, R199, R192 ;  /* 0x000000c0c707723e */ /* 0x000fe200000010ff */
[----:B------:R-:W-:Y:S01]  /*1c3b0*/  FADD.FTZ R197, R197, R190 ;  /* 0x000000bec5c57221 */ /* 0x000fe20000010000 */
[----:B------:R-:W-:Y:S01]  /*1c3c0*/  MOV R3, R165 ;  /* 0x000000a500037202 */ /* 0x000fe20000000f00 */
[----:B------:R-:W-:Y:S02]  /*1c3d0*/  FADD.FTZ R195, R195, R194 ;  /* 0x000000c2c3c37221 */ /* 0x000fe40000010000 */
[----:B------:R-:W-:Y:S02]  /*1c3e0*/  FADD.FTZ R192, R192, R197 ;  /* 0x000000c5c0c07221 */ /* 0x000fe40000010000 */
[----:B---3--:R-:W-:Y:S02]  /*1c3f0*/  HMMA.16816.F32.BF16 R36, R4, R16, R36 ;  /* 0x000000100424723c */ /* 0x008fe40000041824 */
[----:B------:R-:W-:-:S06]  /*1c400*/  FADD.FTZ R199, R199, R192 ;  /* 0x000000c0c7c77221 */ /* 0x000fcc0000010000 */
        /* <DEDUP_REMOVED lines=41> */
[C---:B------:R-:W-:Y:S08]  /*1c6a0*/  HMMA.16816.F32.BF16 R136, R4.reuse, R28, R136 ;  /* 0x0000001c0488723c */ /* 0x040ff00000041888 */
[C---:B------:R-:W-:Y:S01]  /*1c6b0*/  HMMA.16816.F32.BF16 R140, R4.reuse, R30, R140 ;  /* 0x0000001e048c723c */ /* 0x040fe2000004188c */
[----:B------:R-:W-:Y:S07]  /*1c6c0*/  LDSM.16.MT88.4 R28, [R231+0x15800] ;  /* 0x01580000e71c783b */ /* 0x000fee0000004200 */
[C---:B-----5:R-:W-:Y:S08]  /*1c6d0*/  HMMA.16816.F32.BF16 R148, R4.reuse, R24, R148 ;  /* 0x000000180494723c */ /* 0x060ff00000041894 */
        /* <DEDUP_REMOVED lines=26> */
[----:B------:R-:W4:Y:S07]  /*1c880*/  LDSM.16.MT88.4 R12, [R233+0x15800] ;  /* 0x01580000e90c783b */ /* 0x000f2e0000004200 */
        /* <DEDUP_REMOVED lines=12> */
[C---:B----4-:R-:W-:Y:S08]  /*1c950*/  HMMA.16816.F32.BF16 R92, R4.reuse, R12, R92 ;  /* 0x0000000c045c723c */ /* 0x050ff0000004185c */
[C---:B------:R-:W-:Y:S01]  /*1c960*/  HMMA.16816.F32.BF16 R96, R4.reuse, R14, R96 ;  /* 0x0000000e0460723c */ /* 0x040fe20000041860 */
[----:B------:R-:W4:Y:S07]  /*1c970*/  LDSM.16.MT88.4 R12, [R231+0x17800] ;  /* 0x01780000e70c783b */ /* 0x000f2e0000004200 */
[C---:B---3--:R-:W-:Y:S08]  /*1c980*/  HMMA.16816.F32.BF16 R124, R4.reuse, R16, R124 ;  /* 0x00000010047c723c */ /* 0x048ff0000004187c */
[C---:B------:R-:W-:Y:S01]  /*1c990*/  HMMA.16816.F32.BF16 R128, R4.reuse, R18, R128 ;  /* 0x000000120480723c */ /* 0x040fe20000041880 */
[----:B------:R-:W3:Y:S07]  /*1c9a0*/  LDSM.16.MT88.4 R16, [R230+0x17800] ;  /* 0x01780000e610783b */ /* 0x000eee0000004200 */
[C---:B-----5:R-:W-:Y:S08]  /*1c9b0*/  HMMA.16816.F32.BF16 R100, R4.reuse, R24, R100 ;  /* 0x000000180464723c */ /* 0x060ff00000041864 */
[C---:B------:R-:W-:Y:S08]  /*1c9c0*/  HMMA.16816.F32.BF16 R104, R4.reuse, R26, R104 ;  /* 0x0000001a0468723c */ /* 0x040ff00000041868 */
[C---:B------:R-:W-:Y:S08]  /*1c9d0*/  HMMA.16816.F32.BF16 R108, R4.reuse, R28, R108 ;  /* 0x0000001c046c723c */ /* 0x040ff0000004186c */
[C---:B------:R-:W-:Y:S08]  /*1c9e0*/  HMMA.16816.F32.BF16 R112, R4.reuse, R30, R112 ;  /* 0x0000001e0470723c */ /* 0x040ff00000041870 */
[C---:B--2---:R-:W-:Y:S08]  /*1c9f0*/  HMMA.16816.F32.BF16 R116, R4.reuse, R20, R116 ;  /* 0x000000140474723c */ /* 0x044ff00000041874 */
[C---:B------:R-:W-:Y:S08]  /*1ca00*/  HMMA.16816.F32.BF16 R120, R4.reuse, R22, R120 ;  /* 0x000000160478723c */ /* 0x040ff00000041878 */
[C---:B-1----:R-:W-:Y:S08]  /*1ca10*/  HMMA.16816.F32.BF16 R132, R4.reuse, R8, R132 ;  /* 0x000000080484723c */ /* 0x042ff00000041884 */
[C---:B------:R-:W-:Y:S08]  /*1ca20*/  HMMA.16816.F32.BF16 R152, R4.reuse, R10, R152 ;  /* 0x0000000a0498723c */ /* 0x040ff00000041898 */
[C---:B----4-:R-:W-:Y:S08]  /*1ca30*/  HMMA.16816.F32.BF16 R136, R4.reuse, R12, R136 ;  /* 0x0000000c0488723c */ /* 0x050ff00000041888 */
[C---:B------:R-:W-:Y:S08]  /*1ca40*/  HMMA.16816.F32.BF16 R140, R4.reuse, R14, R140 ;  /* 0x0000000e048c723c */ /* 0x040ff0000004188c */
[C---:B---3--:R-:W-:Y:S08]  /*1ca50*/  HMMA.16816.F32.BF16 R148, R4.reuse, R16, R148 ;  /* 0x000000100494723c */ /* 0x048ff00000041894 */
[----:B------:R-:W-:Y:S08]  /*1ca60*/  HMMA.16816.F32.BF16 R144, R4, R18, R144 ;  /* 0x000000120490723c */ /* 0x000ff00000041890 */
.L_x_2697:
[----:B------:R-:W-:-:S13]  /*1ca70*/  ISETP.GE.AND P0, PT, R243, 0x1, PT ;  /* 0x00000001f300780c */ /* 0x000fda0003f06270 */
[----:B------:R-:W-:Y:S05]  /*1ca80*/  @!P0 BRA `(.L_x_2706) ;  /* 0x000039f000008947 */ /* 0x000fea0003800000 */
[C---:B------:R-:W-:Y:S01]  /*1ca90*/  SHF.L.U64.HI R248, R170.reuse, 0x5, R171 ;  /* 0x00000005aaf87819 */ /* 0x040fe200000102ab */
[----:B------:R-:W-:Y:S01]  /*1caa0*/  IMAD.SHL.U32 R251, R170, 0x20, RZ ;  /* 0x00000020aafb7824 */ /* 0x000fe200078e00ff */
[C---:B------:R-:W-:Y:S01]  /*1cab0*/  SHF.L.U64.HI R250, R168.reuse, 0x5, R169 ;  /* 0x00000005a8fa7819 */ /* 0x040fe200000102a9 */
[----:B------:R-:W-:Y:S01]  /*1cac0*/  IMAD.SHL.U32 R252, R168, 0x20, RZ ;  /* 0x00000020a8fc7824 */ /* 0x000fe200078e00ff */
[----:B------:R-:W-:Y:S01]  /*1cad0*/  MOV R0, R3 ;  /* 0x0000000300007202 */ /* 0x000fe20000000f00 */
[----:B------:R-:W-:Y:S02]  /*1cae0*/  IMAD.MOV.U32 R165, RZ, RZ, R164 ;  /* 0x000000ffffa57224 */ /* 0x000fe400078e00a4 */
.L_x_2715:
        /* <DEDUP_REMOVED lines=25> */
[----:B------:R-:W-:Y:S02]  /*1cc80*/  ISETP.GE.AND P2, PT, R12, RZ, PT ;  /* 0x000000ff0c00720c */ /* 0x000fe40003f46270 */
[----:B------:R-:W2:Y:S01]  /*1cc90*/  LD.E.64 R12, [R2.64+0x40] ;  /* 0x00004004020c7980 */ /* 0x000ea2000c101b00 */
[--C-:B-1----:R-:W-:Y:S02]  /*1cca0*/  IMAD.MOV R5, RZ, RZ, -R15.reuse ;  /* 0x000000ffff057224 */ /* 0x102fe400078e0a0f */
[----:B------:R-:W-:Y:S02]  /*1ccb0*/  IMAD.MOV.U32 R14, RZ, RZ, RZ ;  /* 0x000000ffff0e7224 */ /* 0x000fe400078e00ff */
[----:B------:R-:W-:Y:S01]  /*1ccc0*/  IMAD R10, R5, R8, RZ ;  /* 0x00000008050a7224 */ /* 0x000fe200078e02ff */
[----:B------:R-:W-:Y:S02]  /*1ccd0*/  IABS R5, R4 ;  /* 0x0000000400057213 */ /* 0x000fe40000000000 */
[----:B------:R-:W-:Y:S01]  /*1cce0*/  LOP3.LUT R4, R4, R11, RZ, 0x3c, !PT ;  /* 0x0000000b04047212 */ /* 0x000fe200078e3cff */
[----:B------:R-:W-:Y:S02]  /*1ccf0*/  IMAD.HI.U32 R10, R15, R10, R14 ;  /* 0x0000000a0f0a7227 */ /* 0x000fe400078e000e */
[----:B------:R-:W3:Y:S01]  /*1cd00*/  LD.E.64 R14, [R2.64+0x28] ;  /* 0x00002804020e7980 */ /* 0x000ee2000c101b00 */
        /* <DEDUP_REMOVED lines=41> */
.L_x_2708:
[----:B------:R-:W-:Y:S02]  /*1cfa0*/  ULDC.64 UR4, c[0x0][0x118] ;  /* 0x0000460000047ab9 */ /* 0x000fe40000000a00 */
[----:B------:R-:W2:Y:S02]  /*1cfb0*/  LD.E R8, [R2.64+0x40] ;  /* 0x0000400402087980 */ /* 0x000ea4000c101900 */
[----:B--2---:R-:W-:Y:S04]  /*1cfc0*/  LEA R8, -R8, RZ, 0x6 ;  /* 0x000000ff08087211 */ /* 0x004fe800078e31ff */
[----:B------:R-:W-:Y:S02]  /*1cfd0*/  SHF.R.S32.HI R7, RZ, 0x1f, R8 ;  /* 0x0000001fff077819 */ /* 0x000fe40000011408 */
.L_x_2709:
[----:B------:R-:W-:Y:S05]  /*1cfe0*/  BSYNC B0 ;  /* 0x0000000000007941 */ /* 0x000fea0003800000 */
.L_x_2707:
[C---:B------:R-:W-:Y:S01]  /*1cff0*/  LEA R246, P0, R8.reuse, R246, 0x1 ;  /* 0x000000f608f67211 */ /* 0x040fe200078008ff */
[----:B------:R-:W-:Y:S01]  /*1d000*/  ULDC.64 UR4, c[0x0][0x118] ;  /* 0x0000460000047ab9 */ /* 0x000fe20000000a00 */
[----:B------:R-:W-:Y:S02]  /*1d010*/  BSSY B1, `(.L_x_2710) ;  /* 0x0000158000017945 */ /* 0x000fe40003800000 */
[----:B------:R-:W-:Y:S02]  /*1d020*/  LEA.HI.X R247, R8, R247, R7, 0x1, P0 ;  /* 0x000000f708f77211 */ /* 0x000fe400000f0c07 */
[C---:B------:R-:W-:Y:S03]  /*1d030*/  IADD3 R12, P0, R251.reuse, R246, RZ ;  /* 0x000000f6fb0c7210 */ /* 0x040fe60007f1e0ff */
[----:B------:R-:W-:Y:S01]  /*1d040*/  @!PT LDS RZ, [RZ] ;  /* 0x00000000fffff984 */ /* 0x000fe20000000800 */
[----:B------:R-:W-:Y:S01]  /*1d050*/  @!PT LDS RZ, [RZ] ;  /* 0x00000000fffff984 */ /* 0x000fe20000000800 */
[----:B------:R-:W-:Y:S01]  /*1d060*/  @!PT LDS RZ, [RZ] ;  /* 0x00000000fffff984 */ /* 0x000fe20000000800 */
[----:B------:R1:W-:Y:S02]  /*1d070*/  LDGSTS.E.BYPASS.LTC128B.128 [R241+0x10000], [R246.64] ;  /* 0x10000000f6f17fae */ /* 0x0003e4000b901d44 */
[C---:B------:R-:W-:Y:S01]  /*1d080*/  IMAD.X R13, R248.reuse, 0x1, R247, P0 ;  /* 0x00000001f80d7824 */ /* 0x040fe200000e06f7 */
[C---:B------:R-:W-:Y:S01]  /*1d090*/  IADD3 R6, P0, R251.reuse, R12, RZ ;  /* 0x0000000cfb067210 */ /* 0x040fe20007f1e0ff */
[----:B------:R1:W-:Y:S04]  /*1d0a0*/  LDGSTS.E.BYPASS.LTC128B.128 [R241+0x12000], [R246.64+0x80] ;  /* 0x12000080f6f17fae */ /* 0x0003e8000b901d44 */
[----:B------:R1:W-:Y:S01]  /*1d0b0*/  LDGSTS.E.BYPASS.LTC128B.128 [R241+0x14000], [R246.64+0x100] ;  /* 0x14000100f6f17fae */ /* 0x0003e2000b901d44 */
[C---:B------:R-:W-:Y:S01]  /*1d0c0*/  IMAD.X R7, R248.reuse, 0x1, R13, P0 ;  /* 0x00000001f8077824 */ /* 0x040fe200000e060d */
[----:B------:R-:W-:Y:S02]  /*1d0d0*/  IADD3 R4, P0, R251, R6, RZ ;  /* 0x00000006fb047210 */ /* 0x000fe40007f1e0ff */
[----:B------:R1:W-:Y:S03]  /*1d0e0*/  LDGSTS.E.BYPASS.LTC128B.128 [R241+0x16000], [R246.64+0x180] ;  /* 0x16000180f6f17fae */ /* 0x0003e6000b901d44 */
[----:B------:R-:W-:Y:S01]  /*1d0f0*/  IMAD.X R5, R248, 0x1, R7, P0 ;  /* 0x00000001f8057824 */ /* 0x000fe200000e0607 */
[----:B------:R2:W-:Y:S01]  /*1d100*/  LDGSTS.E.BYPASS.LTC128B.128 [R241+0x10800], [R12.64] ;  /* 0x108000000cf17fae */ /* 0x0005e2000b901d44 */
[----:B------:R-:W-:Y:S03]  /*1d110*/  ISETP.GE.AND P0, PT, R243, 0x2, PT ;  /* 0x00000002f300780c */ /* 0x000fe60003f06270 */
        /* <DEDUP_REMOVED lines=12> */
[----:B------:R-:W3:Y:S04]  /*1d1e0*/  LDSM.16.M88.4 R8, [R228+0x8000] ;  /* 0x00800000e408783b */ /* 0x000ee80000000200 */
[----:B------:R-:W2:Y:S04]  /*1d1f0*/  LDSM.16.M88.4 R16, [R228+0x8800] ;  /* 0x00880000e410783b */ /* 0x000ea80000000200 */
        /* <DEDUP_REMOVED lines=8> */
[C---:B---3--:R-:W-:Y:S03]  /*1d280*/  HMMA.16816.F32.BF16 R4, R32.reuse, R8, RZ ;  /* 0x000000082004723c */ /* 0x048fe600000418ff */
[----:B------:R-:W-:Y:S04]  /*1d290*/  LDSM.16.M88.4 R192, [R225] ;  /* 0x00000000e1c0783b */ /* 0x000fe80000000200 */
[----:B------:R-:W3:Y:S01]  /*1d2a0*/  LDSM.16.M88.4 R196, [R223+0x8000] ;  /* 0x00800000dfc4783b */ /* 0x000ee20000000200 */
[C---:B------:R-:W-:Y:S03]  /*1d2b0*/  HMMA.16816.F32.BF16 R8, R32.reuse, R10, RZ ;  /* 0x0000000a2008723c */ /* 0x040fe600000418ff */
[----:B------:R-:W1:Y:S04]  /*1d2c0*/  LDSM.16.M88.4 R200, [R223+0x8800] ;  /* 0x00880000dfc8783b */ /* 0x000e680000000200 */
[----:B------:R-:W-:Y:S01]  /*1d2d0*/  LDSM.16.M88.4 R204, [R223+0x9800] ;  /* 0x00980000dfcc783b */ /* 0x000fe20000000200 */
[C---:B--2---:R-:W-:Y:S08]  /*1d2e0*/  HMMA.16816.F32.BF16 R12, R32.reuse, R16, RZ ;  /* 0x00000010200c723c */ /* 0x044ff000000418ff */
[C---:B------:R-:W-:Y:S08]  /*1d2f0*/  HMMA.16816.F32.BF16 R16, R32.reuse, R18, RZ ;  /* 0x000000122010723c */ /* 0x040ff000000418ff */
[C---:B----4-:R-:W-:Y:S08]  /*1d300*/  HMMA.16816.F32.BF16 R20, R32.reuse, R24, RZ ;  /* 0x000000182014723c */ /* 0x050ff000000418ff */
[C---:B------:R-:W-:Y:S08]  /*1d310*/  HMMA.16816.F32.BF16 R24, R32.reuse, R26, RZ ;  /* 0x0000001a2018723c */ /* 0x040ff000000418ff */
[C---:B-----5:R-:W-:Y:S08]  /*1d320*/  HMMA.16816.F32.BF16 R28, R32.reuse, R168, RZ ;  /* 0x000000a8201c723c */ /* 0x060ff000000418ff */
[----:B------:R-:W-:Y:S01]  /*1d330*/  HMMA.16816.F32.BF16 R32, R32, R170, RZ ;  /* 0x000000aa2020723c */ /* 0x000fe200000418ff */
[----:B------:R-:W2:Y:S07]  /*1d340*/  LDSM.16.M88.4 R168, [R223+0x9000] ;  /* 0x00900000dfa8783b */ /* 0x000eae0000000200 */
        /* <DEDUP_REMOVED lines=8> */
[----:B------:R-:W4:Y:S07]  /*1d3d0*/  LDSM.16.M88.4 R184, [R219+0x800] ;  /* 0x00080000dbb8783b */ /* 0x000f2e0000000200 */
[C---:B------:R-:W-:Y:S08]  /*1d3e0*/  HMMA.16816.F32.BF16 R28, R172.reuse, R188, R28 ;  /* 0x000000bcac1c723c */ /* 0x040ff0000004181c */
[----:B------:R-:W-:Y:S01]  /*1d3f0*/  HMMA.16816.F32.BF16 R32, R172, R190, R32 ;  /* 0x000000beac20723c */ /* 0x000fe20000041820 */
[----:B------:R-:W5:Y:S04]  /*1d400*/  LDSM.16.M88.4 R172, [R219+0x1000] ;  /* 0x00100000dbac783b */ /* 0x000f680000000200 */
[----:B------:R-:W1:Y:S03]  /*1d410*/  LDSM.16.M88.4 R188, [R219+0x1800] ;  /* 0x00180000dbbc783b */ /* 0x000e660000000200 */
[C---:B---3--:R-:W-:Y:S08]  /*1d420*/  HMMA.16816.F32.BF16 R4, R192.reuse, R196, R4 ;  /* 0x000000c4c004723c */ /* 0x048ff00000041804 */
        /* <DEDUP_REMOVED lines=10> */
[----:B------:R-:W3:Y:S04]  /*1d4d0*/  LDSM.16.M88.4 R192, [R228+0xb000] ;  /* 0x00b00000e4c0783b */ /* 0x000ee80000000200 */
[----:B------:R-:W2:Y:S03]  /*1d4e0*/  LDSM.16.M88.4 R204, [R228+0xb800] ;  /* 0x00b80000e4cc783b */ /* 0x000ea60000000200 */
[C---:B-1----:R-:W-:Y:S08]  /*1d4f0*/  HMMA.16816.F32.BF16 R4, R176.reuse, R180, R4 ;  /* 0x000000b4b004723c */ /* 0x042ff00000041804 */
[C---:B------:R-:W-:Y:S01]  /*1d500*/  HMMA.16816.F32.BF16 R8, R176.reuse, R182, R8 ;  /* 0x000000b6b008723c */ /* 0x040fe20000041808 */
[----:B------:R-:W-:Y:S07]  /*1d510*/  LDSM.16.M88.4 R180, [R218] ;  /* 0x00000000dab4783b */ /* 0x000fee0000000200 */
[C---:B----4-:R-:W-:Y:S08]  /*1d520*/  HMMA.16816.F32.BF16 R12, R176.reuse, R184, R12 ;  /* 0x000000b8b00c723c */ /* 0x050ff0000004180c */
[C---:B------:R-:W-:Y:S01]  /*1d530*/  HMMA.16816.F32.BF16 R16, R176.reuse, R186, R16 ;  /* 0x000000bab010723c */ /* 0x040fe20000041810 */
[----:B------:R-:W-:Y:S07]  /*1d540*/  LDSM.16.M88.4 R184, [R217] ;  /* 0x00000000d9b8783b */ /* 0x000fee0000000200 */
[C---:B-----5:R-:W-:Y:S08]  /*1d550*/  HMMA.16816.F32.BF16 R20, R176.reuse, R172, R20 ;  /* 0x000000acb014723c */ /* 0x060ff00000041814 */
[C---:B------:R-:W-:Y:S01]  /*1d560*/  HMMA.16816.F32.BF16 R24, R176.reuse, R174, R24 ;  /* 0x000000aeb018723c */ /* 0x040fe20000041818 */
[----:B------:R-:W1:Y:S07]  /*1d570*/  LDSM.16.M88.4 R172, [R227+0x2000] ;  /* 0x00200000e3ac783b */ /* 0x000e6e0000000200 */
[C---:B------:R-:W-:Y:S08]  /*1d580*/  HMMA.16816.F32.BF16 R28, R176.reuse, R188, R28 ;  /* 0x000000bcb01c723c */ /* 0x040ff0000004181c */
[----:B------:R-:W-:Y:S01]  /*1d590*/  HMMA.16816.F32.BF16 R32, R176, R190, R32 ;  /* 0x000000beb020723c */ /* 0x000fe20000041820 */
[----:B------:R-:W4:Y:S04]  /*1d5a0*/  LDSM.16.M88.4 R176, [R216] ;  /* 0x00000000d8b0783b */ /* 0x000f280000000200 */
[----:B------:R-:W5:Y:S03]  /*1d5b0*/  LDSM.16.M88.4 R188, [R215] ;  /* 0x00000000d7bc783b */ /* 0x000f660000000200 */
        /* <DEDUP_REMOVED lines=22> */
[C---:B-----5:R-:W-:Y:S08]  /*1d720*/  HMMA.16816.F32.BF16 R28, R172.reuse, R188, R28 ;  /* 0x000000bcac1c723c */ /* 0x060ff0000004181c */
        /* <DEDUP_REMOVED lines=19> */
[C---:B------:R-:W-:Y:S08]  /*1d860*/  HMMA.16816.F32.BF16 R12, R176.reuse, R184, R12 ;  /* 0x000000b8b00c723c */ /* 0x040ff0000004180c */
[C---:B------:R-:W-:Y:S01]  /*1d870*/  HMMA.16816.F32.BF16 R16, R176.reuse, R186, R16 ;  /* 0x000000bab010723c */ /* 0x040fe20000041810 */
[----:B------:R-:W-:Y:S07]  /*1d880*/  LDSM.16.M88.4 R184, [R213] ;  /* 0x00000000d5b8783b */ /* 0x000fee0000000200 */
[C---:B----4-:R-:W-:Y:S08]  /*1d890*/  HMMA.16816.F32.BF16 R20, R176.reuse, R172, R20 ;  /* 0x000000acb014723c */ /* 0x050ff00000041814 */
[C---:B------:R-:W-:Y:S01]  /*1d8a0*/  HMMA.16816.F32.BF16 R24, R176.reuse, R174, R24 ;  /* 0x000000aeb018723c */ /* 0x040fe20000041818 */
[----:B------:R-:W1:Y:S07]  /*1d8b0*/  LDSM.16.M88.4 R172, [R227+0x4000] ;  /* 0x00400000e3ac783b */ /* 0x000e6e0000000200 */
[C---:B-----5:R-:W-:Y:S08]  /*1d8c0*/  HMMA.16816.F32.BF16 R28, R176.reuse, R188, R28 ;  /* 0x000000bcb01c723c */ /* 0x060ff0000004181c */
        /* <DEDUP_REMOVED lines=91> */
[C---:B-1----:R-:W-:Y:S08]  /*1de80*/  HMMA.16816.F32.BF16 R4, R176.reuse, R180, R4 ;  /* 0x000000b4b004723c */ /* 0x042ff00000041804 */
[C---:B------:R-:W-:Y:S08]  /*1de90*/  HMMA.16816.F32.BF16 R8, R176.reuse, R182, R8 ;  /* 0x000000b6b008723c */ /* 0x040ff00000041808 */
[C---:B------:R-:W-:Y:S08]  /*1dea0*/  HMMA.16816.F32.BF16 R12, R176.reuse, R184, R12 ;  /* 0x000000b8b00c723c */ /* 0x040ff0000004180c */
[C---:B------:R-:W-:Y:S08]  /*1deb0*/  HMMA.16816.F32.BF16 R16, R176.reuse, R186, R16 ;  /* 0x000000bab010723c */ /* 0x040ff00000041810 */
[C---:B----4-:R-:W-:Y:S08]  /*1dec0*/  HMMA.16816.F32.BF16 R20, R176.reuse, R172, R20 ;  /* 0x000000acb014723c */ /* 0x050ff00000041814 */
[C---:B------:R-:W-:Y:S08]  /*1ded0*/  HMMA.16816.F32.BF16 R24, R176.reuse, R174, R24 ;  /* 0x000000aeb018723c */ /* 0x040ff00000041818 */
[C---:B-----5:R-:W-:Y:S08]  /*1dee0*/  HMMA.16816.F32.BF16 R28, R176.reuse, R188, R28 ;  /* 0x000000bcb01c723c */ /* 0x060ff0000004181c */
[----:B------:R-:W-:Y:S01]  /*1def0*/  HMMA.16816.F32.BF16 R32, R176, R190, R32 ;  /* 0x000000beb020723c */ /* 0x000fe20000041820 */
[----:B------:R-:W-:Y:S07]  /*1df00*/  @!UPT UIADD3 URZ, URZ, URZ, URZ ;  /* 0x0000003f3f3ff290 */ /* 0x000fee000fffe03f */
        /* <DEDUP_REMOVED lines=10> */
[----:B------:R-:W-:Y:S01]  /*1dfb0*/  IADD3 R174, R174, -0x40, RZ ;  /* 0xffffffc0aeae7810 */ /* 0x000fe20007ffe0ff */
[----:B------:R-:W3:Y:S01]  /*1dfc0*/  LD.E.64 R178, [R2.64+0x20] ;  /* 0x0000200402b27980 */ /* 0x000ee2000c101b00 */
[-C--:B--2---:R-:W-:Y:S02]  /*1dfd0*/  IABS R171, R173.reuse ;  /* 0x000000ad00ab7213 */ /* 0x084fe40000000000 */
[-C--:B------:R-:W-:Y:S02]  /*1dfe0*/  IABS R169, R173.reuse ;  /* 0x000000ad00a97213 */ /* 0x080fe40000000000 */
[----:B------:R-:W1:Y:S03]  /*1dff0*/  I2F.RP R168, R171 ;  /* 0x000000ab00a87306 */ /* 0x000e660000209400 */
[----:B------:R-:W-:Y:S07]  /*1e000*/  IMAD.MOV R169, RZ, RZ, -R169 ;  /* 0x000000ffffa97224 */ /* 0x000fee00078e0aa9 */
[----:B-1----:R-:W1:Y:S02]  /*1e010*/  MUFU.RCP R164, R168 ;  /* 0x000000a800a47308 */ /* 0x002e640000001000 */
[----:B-1----:R-:W-:Y:S02]  /*1e020*/  IADD3 R176, R164, 0xffffffe, RZ ;  /* 0x0ffffffea4b07810 */ /* 0x002fe40007ffe0ff */
[----:B------:R-:W-:Y:S06]  /*1e030*/  IABS R164, R170 ;  /* 0x000000aa00a47213 */ /* 0x000fec0000000000 */
[----:B------:R-:W1:Y:S01]  /*1e040*/  F2I.FTZ.U32.TRUNC.NTZ R177, R176 ;  /* 0x000000b000b17305 */ /* 0x000e62000021f000 */
[----:B------:R-:W-:Y:S04]  /*1e050*/  LOP3.LUT R170, R170, R173, RZ, 0x3c, !PT ;  /* 0x000000adaaaa7212 */ /* 0x000fe800078e3cff */
        /* <DEDUP_REMOVED lines=49> */
.L_x_2713:
[----:B------:R-:W-:Y:S02]  /*1e370*/  ULDC.64 UR4, c[0x0][0x118] ;  /* 0x0000460000047ab9 */ /* 0x000fe40000000a00 */
[----:B------:R-:W2:Y:S02]  /*1e380*/  LD.E R172, [R2.64+0x38] ;  /* 0x0000380402ac7980 */ /* 0x000ea4000c101900 */
[----:B--2---:R-:W-:Y:S04]  /*1e390*/  LEA R172, -R172, RZ, 0x6 ;  /* 0x000000ffacac7211 */ /* 0x004fe800078e31ff */
[----:B------:R-:W-:Y:S02]  /*1e3a0*/  SHF.R.S32.HI R171, RZ, 0x1f, R172 ;  /* 0x0000001fffab7819 */ /* 0x000fe400000114ac */
.L_x_2714:
[----:B------:R-:W-:Y:S05]  /*1e3b0*/  BSYNC B0 ;  /* 0x0000000000007941 */ /* 0x000fea0003800000 */
.L_x_2712:
[C---:B------:R-:W-:Y:S01]  /*1e3c0*/  LEA R234, P0, R172.reuse, R234, 0x1 ;  /* 0x000000eaacea7211 */ /* 0x040fe200078008ff */
[----:B------:R-:W-:Y:S03]  /*1e3d0*/  ULDC.64 UR4, c[0x0][0x118] ;  /* 0x0000460000047ab9 */ /* 0x000fe60000000a00 */
[----:B------:R-:W-:Y:S02]  /*1e3e0*/  LEA.HI.X R235, R172, R235, R171, 0x1, P0 ;  /* 0x000000ebaceb7211 */ /* 0x000fe400000f0cab */
[----:B------:R-:W-:Y:S03]  /*1e3f0*/  IADD3 R172, P0, R252, R234, RZ ;  /* 0x000000eafcac7210 */ /* 0x000fe60007f1e0ff */
[----:B------:R-:W-:Y:S01]  /*1e400*/  @!PT LDS RZ, [RZ] ;  /* 0x00000000fffff984 */ /* 0x000fe20000000800 */
[----:B------:R-:W-:Y:S01]  /*1e410*/  @!PT LDS RZ, [RZ] ;  /* 0x00000000fffff984 */ /* 0x000fe20000000800 */
[----:B------:R-:W-:Y:S01]  /*1e420*/  @!PT LDS RZ, [RZ] ;  /* 0x00000000fffff984 */ /* 0x000fe20000000800 */
[----:B------:R1:W-:Y:S02]  /*1e430*/  LDGSTS.E.BYPASS.LTC128B.128 [R241+0x8000], [R234.64] ;  /* 0x08000000eaf17fae */ /* 0x0003e4000b901d44 */
[----:B------:R-:W-:Y:S01]  /*1e440*/  IMAD.X R173, R250, 0x1, R235, P0 ;  /* 0x00000001faad7824 */ /* 0x000fe200000e06eb */
[----:B------:R-:W-:Y:S01]  /*1e450*/  IADD3 R170, P0, R252, R172, RZ ;  /* 0x000000acfcaa7210 */ /* 0x000fe20007f1e0ff */
[----:B------:R1:W-:Y:S04]  /*1e460*/  LDGSTS.E.BYPASS.LTC128B.128 [R241+0xa000], [R234.64+0x80] ;  /* 0x0a000080eaf17fae */ /* 0x0003e8000b901d44 */
[----:B------:R1:W-:Y:S01]  /*1e470*/  LDGSTS.E.BYPASS.LTC128B.128 [R241+0xc000], [R234.64+0x100] ;  /* 0x0c000100eaf17fae */ /* 0x0003e2000b901d44 */
[----:B------:R-:W-:Y:S01]  /*1e480*/  IMAD.X R171, R250, 0x1, R173, P0 ;  /* 0x00000001faab7824 */ /* 0x000fe200000e06ad */
[----:B------:R-:W-:Y:S02]  /*1e490*/  IADD3 R168, P0, R252, R170, RZ ;  /* 0x000000aafca87210 */ /* 0x000fe40007f1e0ff */
[----:B------:R1:W-:Y:S03]  /*1e4a0*/  LDGSTS.E.BYPASS.LTC128B.128 [R241+0xe000], [R234.64+0x180] ;  /* 0x0e000180eaf17fae */ /* 0x0003e6000b901d44 */
[----:B------:R-:W-:Y:S01]  /*1e4b0*/  IMAD.X R169, R250, 0x1, R171, P0 ;  /* 0x00000001faa97824 */ /* 0x000fe200000e06ab */
        /* <DEDUP_REMOVED lines=13> */
.L_x_2711:
[----:B------:R-:W-:Y:S05]  /*1e590*/  BSYNC B1 ;  /* 0x0000000000017941 */ /* 0x000fea0003800000 */
.L_x_2710:
[----:B------:R-:W-:Y:S01]  /*1e5a0*/  ULDC.64 UR4, c[0x0][0x118] ;  /* 0x0000460000047ab9 */ /* 0x000fe20000000a00 */
[----:B------:R-:W-:Y:S01]  /*1e5b0*/  FMNMX.FTZ R164, R4, R165, !PT ;  /* 0x000000a504a47209 */ /* 0x000fe20007810000 */
[----:B------:R2:W3:Y:S01]  /*1e5c0*/  LD.E R166, [R2.64+0xdc] ;  /* 0x0000dc0402a67980 */ /* 0x0004e2000c101900 */
[----:B-1----:R-:W-:Y:S02]  /*1e5d0*/  FMNMX.FTZ R168, R6, R0, !PT ;  /* 0x0000000006a87209 */ /* 0x002fe40007810000 */
        /* <DEDUP_REMOVED lines=10> */
[----:B------:R-:W4:Y:S01]  /*1e680*/  LDL.LU R206, [R1] ;  /* 0x0000000001ce7983 */ /* 0x000f220000300800 */
[----:B------:R-:W-:Y:S03]  /*1e690*/  FMNMX.FTZ R164, R14, R171, !PT ;  /* 0x000000ab0ea47209 */ /* 0x000fe60007810000 */
[----:B------:R-:W-:Y:S01]  /*1e6a0*/  LDSM.16.MT88.4 R180, [R233+0x14800] ;  /* 0x01480000e9b4783b */ /* 0x000fe20000004200 */
[----:B--2---:R-:W-:Y:S02]  /*1e6b0*/  FMNMX.FTZ R2, R16, R169, !PT ;  /* 0x000000a910027209 */ /* 0x004fe40007810000 */
        /* <DEDUP_REMOVED lines=30> */
[----:B--2---:R-:W-:Y:S02]  /*1e8a0*/  FMNMX.FTZ R3, R168, R3, !PT ;  /* 0x00000003a8037209 */ /* 0x004fe40007810000 */
[----:B------:R-:W1:Y:S01]  /*1e8b0*/  LDSM.16.MT88.4 R168, [R233+0x10000] ;  /* 0x01000000e9a8783b */ /* 0x000e620000004200 */
[C---:B---3--:R-:W-:Y:S02]  /*1e8c0*/  FMUL.FTZ R199, R166.reuse, R164 ;  /* 0x000000a4a6c77220 */ /* 0x048fe40000410000 */
[C---:B------:R-:W-:Y:S02]  /*1e8d0*/  FMUL.FTZ R197, R166.reuse, R3 ;  /* 0x00000003a6c57220 */ /* 0x040fe40000410000 */
[----:B------:R-:W-:Y:S01]  /*1e8e0*/  FMUL.FTZ R2, R166, R165 ;  /* 0x000000a5a6027220 */ /* 0x000fe20000410000 */
[----:B------:R-:W-:Y:S01]  /*1e8f0*/  FSEL R199, R199, RZ, P0 ;  /* 0x000000ffc7c77208 */ /* 0x000fe20000000000 */
[C---:B------:R-:W-:Y:S01]  /*1e900*/  FADD.FTZ R165, -R3.reuse, R0 ;  /* 0x0000000003a57221 */ /* 0x040fe20000010100 */
[----:B------:R-:W-:Y:S03]  /*1e910*/  FSETP.NEU.FTZ.AND P0, PT, R3, -INF , PT ;  /* 0xff8000000300780b */ /* 0x000fe60003f1d000 */
[-CC-:B------:R-:W-:Y:S01]  /*1e920*/  FFMA.FTZ R191, R4, R166.reuse, -R199.reuse ;  /* 0x000000a604bf7223 */ /* 0x180fe200000108c7 */
[----:B------:R-:W-:Y:S01]  /*1e930*/  FSEL R197, R197, RZ, P0 ;  /* 0x000000ffc5c57208 */ /* 0x000fe20000000000 */
[-CC-:B------:R-:W-:Y:S01]  /*1e940*/  FFMA.FTZ R190, R8, R166.reuse, -R199.reuse ;  /* 0x000000a608be7223 */ /* 0x180fe200000108c7 */
[----:B------:R-:W2:Y:S01]  /*1e950*/  MUFU.EX2 R2, R2 ;  /* 0x0000000200027308 */ /* 0x000ea20000000800 */
[-C--:B------:R-:W-:Y:S01]  /*1e960*/  FFMA.FTZ R193, R9, R166.reuse, -R199 ;  /* 0x000000a609c17223 */ /* 0x080fe200000108c7 */
[----:B------:R-:W-:Y:S01]  /*1e970*/  ISETP.GT.AND P0, PT, R243, 0x1, PT ;  /* 0x00000001f300780c */ /* 0x000fe20003f04270 */
[-CC-:B------:R-:W-:Y:S02]  /*1e980*/  FFMA.FTZ R188, R6, R166.reuse, -R197.reuse ;  /* 0x000000a606bc7223 */ /* 0x180fe400000108c5 */
[-CC-:B------:R-:W-:Y:S02]  /*1e990*/  FFMA.FTZ R189, R7, R166.reuse, -R197.reuse ;  /* 0x000000a607bd7223 */ /* 0x180fe400000108c5 */
[-CC-:B------:R-:W-:Y:S02]  /*1e9a0*/  FFMA.FTZ R192, R10, R166.reuse, -R197.reuse ;  /* 0x000000a60ac07223 */ /* 0x180fe400000108c5 */
[-C--:B------:R-:W-:Y:S01]  /*1e9b0*/  FFMA.FTZ R195, R11, R166.reuse, -R197 ;  /* 0x000000a60bc37223 */ /* 0x080fe200000108c5 */
[----:B------:R-:W-:Y:S01]  /*1e9c0*/  MUFU.EX2 R191, R191 ;  /* 0x000000bf00bf7308 */ /* 0x000fe20000000800 */
[----:B------:R-:W-:Y:S02]  /*1e9d0*/  FMUL.FTZ R0, R166, R165 ;  /* 0x000000a5a6007220 */ /* 0x000fe40000410000 */
[-CC-:B------:R-:W-:Y:S02]  /*1e9e0*/  FFMA.FTZ R165, R5, R166.reuse, -R199.reuse ;  /* 0x000000a605a57223 */ /* 0x180fe400000108c7 */
[-C--:B------:R-:W-:Y:S02]  /*1e9f0*/  FFMA.FTZ R202, R32, R166.reuse, -R199 ;  /* 0x000000a620ca7223 */ /* 0x080fe400000108c7 */
[-C--:B------:R-:W-:Y:S02]  /*1ea00*/  FFMA.FTZ R204, R34, R166.reuse, -R197 ;  /* 0x000000a622cc7223 */ /* 0x080fe400000108c5 */
[-CC-:B------:R-:W-:Y:S01]  /*1ea10*/  FFMA.FTZ R194, R12, R166.reuse, -R199.reuse ;  /* 0x000000a60cc27223 */ /* 0x180fe200000108c7 */
[----:B------:R-:W3:Y:S01]  /*1ea20*/  MUFU.EX2 R0, R0 ;  /* 0x0000000000007308 */ /* 0x000ee20000000800 */
[-C--:B------:R-:W-:Y:S02]  /*1ea30*/  FFMA.FTZ R201, R13, R166.reuse, -R199 ;  /* 0x000000a60dc97223 */ /* 0x080fe400000108c7 */
[--C-:B------:R-:W-:Y:S02]  /*1ea40*/  FFMA.FTZ R196, R14, R166, -R197.reuse ;  /* 0x000000a60ec47223 */ /* 0x100fe400000108c5 */
        /* <DEDUP_REMOVED lines=17> */
[----:B------:R-:W5:Y:S01]  /*1eb60*/  LDSM.16.MT88.4 R156, [R230+0x10000] ;  /* 0x01000000e69c783b */ /* 0x000f620000004200 */
[----:B--2---:R-:W-:Y:S01]  /*1eb70*/  F2FP.BF16.PACK_AB R160, R165, R191 ;  /* 0x000000bfa5a0723e */ /* 0x004fe200000010ff */
[C---:B------:R-:W-:Y:S02]  /*1eb80*/  FMUL.FTZ R38, R0.reuse, R38 ;  /* 0x0000002600267220 */ /* 0x040fe40000410000 */
[C---:B------:R-:W-:Y:S02]  /*1eb90*/  FMUL.FTZ R39, R0.reuse, R39 ;  /* 0x0000002700277220 */ /* 0x040fe40000410000 */
[C---:B------:R-:W-:Y:S01]  /*1eba0*/  FMUL.FTZ R42, R0.reuse, R42 ;  /* 0x0000002a002a7220 */ /* 0x040fe20000410000 */
[----:B------:R-:W-:Y:S01]  /*1ebb0*/  MUFU.EX2 R190, R190 ;  /* 0x000000be00be7308 */ /* 0x000fe20000000800 */
[C---:B------:R-:W-:Y:S02]  /*1ebc0*/  FMUL.FTZ R43, R0.reuse, R43 ;  /* 0x0000002b002b7220 */ /* 0x040fe40000410000 */
[C---:B------:R-:W-:Y:S02]  /*1ebd0*/  FMUL.FTZ R46, R0.reuse, R46 ;  /* 0x0000002e002e7220 */ /* 0x040fe40000410000 */
[----:B------:R-:W-:Y:S02]  /*1ebe0*/  FMUL.FTZ R47, R0, R47 ;  /* 0x0000002f002f7220 */ /* 0x000fe40000410000 */
[C---:B------:R-:W-:Y:S02]  /*1ebf0*/  FMUL.FTZ R12, R2.reuse, R152 ;  /* 0x00000098020c7220 */ /* 0x040fe40000410000 */
[----:B------:R-:W-:Y:S01]  /*1ec00*/  FMUL.FTZ R13, R2, R153 ;  /* 0x00000099020d7220 */ /* 0x000fe20000410000 */
[----:B------:R-:W2:Y:S01]  /*1ec10*/  MUFU.EX2 R193, R193 ;  /* 0x000000c100c17308 */ /* 0x000ea20000000800 */
        /* <DEDUP_REMOVED lines=43> */
[----:B------:R-:W-:Y:S01]  /*1eed0*/  MUFU.EX2 R204, R204 ;  /* 0x000000cc00cc7308 */ /* 0x000fe20000000800 */
        /* <DEDUP_REMOVED lines=72> */
[C---:B------:R-:W-:Y:S04]  /*1f360*/  FMUL.FTZ R120, R2.reuse, R120 ;  /* 0x0000007802787220 */ /* 0x040fe80000410000 */
[----:B------:R-:W-:Y:S01]  /*1f370*/  FMUL.FTZ R121, R2, R121 ;  /* 0x0000007902797220 */ /* 0x000fe20000410000 */
        /* <DEDUP_REMOVED lines=13> */
[C---:B------:R-:W-:Y:S02]  /*1f450*/  FMUL.FTZ R131, R0.reuse, R131 ;  /* 0x0000008300837220 */ /* 0x040fe40000410000 */
[----:B------:R-:W-:Y:S02]  /*1f460*/  FFMA.FTZ R203, R15, R166, -R197 ;  /* 0x000000a60fcb7223 */ /* 0x000fe400000108c5 */
[----:B------:R-:W-:Y:S02]  /*1f470*/  FMUL.FTZ R15, R0, R155 ;  /* 0x0000009b000f7220 */ /* 0x000fe40000410000 */
[----:B------:R-:W5:Y:S01]  /*1f480*/  LDSM.16.MT88.4 R152, [R230+0x16000] ;  /* 0x01600000e698783b */ /* 0x000f620000004200 */
[C---:B------:R-:W-:Y:S01]  /*1f490*/  HMMA.16816.F32.BF16 R128, R160.reuse, R158, R128 ;  /* 0x0000009ea080723c */ /* 0x040fe20000041880 */
[----:B------:R-:W2:Y:S02]  /*1f4a0*/  MUFU.EX2 R203, R203 ;  /* 0x000000cb00cb7308 */ /* 0x000ea40000000800 */
[C---:B------:R-:W-:Y:S02]  /*1f4b0*/  FMUL.FTZ R132, R2.reuse, R132 ;  /* 0x0000008402847220 */ /* 0x040fe40000410000 */
[----:B------:R-:W-:Y:S02]  /*1f4c0*/  FMUL.FTZ R133, R2, R133 ;  /* 0x0000008502857220 */ /* 0x000fe40000410000 */
[C---:B------:R-:W-:Y:S01]  /*1f4d0*/  FMUL.FTZ R134, R0.reuse, R134 ;  /* 0x0000008600867220 */ /* 0x040fe20000410000 */
[----:B------:R-:W2:Y:S01]  /*1f4e0*/  LDSM.16.MT88.4 R156, [R233+0x10800] ;  /* 0x01080000e99c783b */ /* 0x000ea20000004200 */
[----:B------:R-:W-:Y:S03]  /*1f4f0*/  FMUL.FTZ R135, R0, R135 ;  /* 0x0000008700877220 */ /* 0x000fe60000410000 */
[C---:B------:R-:W-:Y:S02]  /*1f500*/  FMUL.FTZ R136, R2.reuse, R136 ;  /* 0x0000008802887220 */ /* 0x040fe40000410000 */
[----:B------:R-:W-:Y:S02]  /*1f510*/  FMUL.FTZ R137, R2, R137 ;  /* 0x0000008902897220 */ /* 0x000fe40000410000 */
        /* <DEDUP_REMOVED lines=9> */
[C---:B---3--:R-:W-:Y:S04]  /*1f5b0*/  HMMA.16816.F32.BF16 R136, R160.reuse, R172, R136 ;  /* 0x000000aca088723c */ /* 0x048fe80000041888 */
[----:B------:R-:W-:Y:S02]  /*1f5c0*/  FFMA.FTZ R207, R19, R166, -R197 ;  /* 0x000000a613cf7223 */ /* 0x000fe400000108c5 */
[C---:B------:R-:W-:Y:S01]  /*1f5d0*/  FMUL.FTZ R140, R2.reuse, R140 ;  /* 0x0000008c028c7220 */ /* 0x040fe20000410000 */
[----:B------:R-:W3:Y:S01]  /*1f5e0*/  MUFU.EX2 R205, R205 ;  /* 0x000000cd00cd7308 */ /* 0x000ee20000000800 */
[----:B------:R-:W-:Y:S04]  /*1f5f0*/  FMUL.FTZ R141, R2, R141 ;  /* 0x0000008d028d7220 */ /* 0x000fe80000410000 */
[C---:B------:R-:W-:Y:S02]  /*1f600*/  FMUL.FTZ R142, R0.reuse, R142 ;  /* 0x0000008e008e7220 */ /* 0x040fe40000410000 */
[----:B------:R-:W-:Y:S02]  /*1f610*/  FMUL.FTZ R143, R0, R143 ;  /* 0x0000008f008f7220 */ /* 0x000fe40000410000 */
[C---:B------:R-:W-:Y:S01]  /*1f620*/  FMUL.FTZ R16, R2.reuse, R148 ;  /* 0x0000009402107220 */ /* 0x040fe20000410000 */
[----:B------:R-:W-:Y:S01]  /*1f630*/  MUFU.EX2 R200, R200 ;  /* 0x000000c800c87308 */ /* 0x000fe20000000800 */
[----:B--2---:R-:W-:Y:S01]  /*1f640*/  F2FP.BF16.PACK_AB R148, R201, R194 ;  /* 0x000000c2c994723e */ /* 0x004fe200000010ff */
[----:B------:R-:W-:Y:S01]  /*1f650*/  FMUL.FTZ R17, R2, R149 ;  /* 0x0000009502117220 */ /* 0x000fe20000410000 */
[----:B------:R-:W-:Y:S01]  /*1f660*/  F2FP.BF16.PACK_AB R149, R203, R196 ;  /* 0x000000c4cb95723e */ /* 0x000fe200000010ff */
[C---:B------:R-:W-:Y:S01]  /*1f670*/  HMMA.16816.F32.BF16 R140, R160.reuse, R174, R140 ;  /* 0x000000aea08c723c */ /* 0x040fe2000004188c */
[----:B------:R-:W2:Y:S02]  /*1f680*/  LDSM.16.MT88.4 R172, [R231+0x10800] ;  /* 0x01080000e7ac783b */ /* 0x000ea40000004200 */
[C---:B------:R-:W-:Y:S02]  /*1f690*/  FMUL.FTZ R18, R0.reuse, R150 ;  /* 0x0000009600127220 */ /* 0x040fe40000410000 */
[----:B------:R-:W-:Y:S01]  /*1f6a0*/  FMUL.FTZ R19, R0, R151 ;  /* 0x0000009700137220 */ /* 0x000fe20000410000 */
[----:B------:R-:W1:Y:S01]  /*1f6b0*/  MUFU.EX2 R207, R207 ;  /* 0x000000cf00cf7308 */ /* 0x000e620000000800 */
[C---:B------:R-:W-:Y:S02]  /*1f6c0*/  FMUL.FTZ R144, R2.reuse, R144 ;  /* 0x0000009002907220 */ /* 0x040fe40000410000 */
[----:B------:R-:W-:Y:S03]  /*1f6d0*/  FMUL.FTZ R145, R2, R145 ;  /* 0x0000009102917220 */ /* 0x000fe60000410000 */
[C---:B-----5:R-:W-:Y:S03]  /*1f6e0*/  HMMA.16816.F32.BF16 R16, R160.reuse, R152, R16 ;  /* 0x00000098a010723c */ /* 0x060fe60000041810 */
[C---:B------:R-:W-:Y:S01]  /*1f6f0*/  FMUL.FTZ R146, R0.reuse, R146 ;  /* 0x0000009200927220 */ /* 0x040fe20000410000 */
[----:B---3--:R-:W-:Y:S01]  /*1f700*/  F2FP.BF16.PACK_AB R150, R205, R198 ;  /* 0x000000c6cd96723e */ /* 0x008fe200000010ff */
[----:B------:R-:W-:Y:S02]  /*1f710*/  FMUL.FTZ R147, R0, R147 ;  /* 0x0000009300937220 */ /* 0x000fe40000410000 */
[----:B----4-:R-:W-:Y:S02]  /*1f720*/  FFMA.FTZ R191, R2, R206, R191 ;  /* 0x000000ce02bf7223 */ /* 0x010fe400000100bf */
[----:B------:R-:W-:Y:S03]  /*1f730*/  FFMA.FTZ R188, R0, R249, R188 ;  /* 0x000000f900bc7223 */ /* 0x000fe600000100bc */
[----:B------:R-:W-:Y:S01]  /*1f740*/  HMMA.16816.F32.BF16 R144, R160, R154, R144 ;  /* 0x0000009aa090723c */ /* 0x000fe20000041890 */
[----:B------:R-:W3:Y:S02]  /*1f750*/  LDSM.16.MT88.4 R152, [R230+0x10800] ;  /* 0x01080000e698783b */ /* 0x000ee40000004200 */
[----:B------:R-:W-:Y:S01]  /*1f760*/  FADD.FTZ R191, R165, R191 ;  /* 0x000000bfa5bf7221 */ /* 0x000fe20000010000 */
[----:B------:R-:W-:Y:S01]  /*1f770*/  IADD3 R0, R243, -0x1, RZ ;  /* 0xfffffffff3007810 */ /* 0x000fe20007ffe0ff */
[----:B------:R-:W-:Y:S01]  /*1f780*/  FADD.FTZ R189, R189, R188 ;  /* 0x000000bcbdbd7221 */ /* 0x000fe20000010000 */
[----:B-1----:R-:W-:Y:S01]  /*1f790*/  F2FP.BF16.PACK_AB R151, R207, R200 ;  /* 0x000000c8cf97723e */ /* 0x002fe200000010ff */
[----:B------:R-:W-:Y:S01]  /*1f7a0*/  FADD.FTZ R190, R190, R191 ;  /* 0x000000bfbebe7221 */ /* 0x000fe20000010000 */
[----:B------:R-:W-:Y:S01]  /*1f7b0*/  MOV R243, R0 ;  /* 0x0000000000f37202 */ /* 0x000fe20000000f00 */
[----:B------:R-:W1:Y:S03]  /*1f7c0*/  LDSM.16.MT88.4 R160, [R233+0x12800] ;  /* 0x01280000e9a0783b */ /* 0x000e660000004200 */
[----:B------:R-:W-:Y:S01]  /*1f7d0*/  FADD.FTZ R193, R193, R190 ;  /* 0x000000bec1c17221 */ /* 0x000fe20000010000 */
[C---:B------:R-:W-:Y:S05]  /*1f7e0*/  HMMA.16816.F32.BF16 R4, R148.reuse, R156, R4 ;  /* 0x0000009c9404723c */ /* 0x040fea0000041804 */
[----:B------:R-:W-:Y:S01]  /*1f7f0*/  FADD.FTZ R194, R194, R193 ;  /* 0x000000c1c2c27221 */ /* 0x000fe20000010000 */
[----:B------:R-:W-:Y:S01]  /*1f800*/  MOV R0, R3 ;  /* 0x0000000300007202 */ /* 0x000fe20000000f00 */
[----:B------:R-:W-:Y:S01]  /*1f810*/  FADD.FTZ R192, R192, R189 ;  /* 0x000000bdc0c07221 */ /* 0x000fe20000010000 */
[C---:B------:R-:W-:Y:S01]  /*1f820*/  HMMA.16816.F32.BF16 R8, R148.reuse, R158, R8 ;  /* 0x0000009e9408723c */ /* 0x040fe20000041808 */
[----:B------:R-:W4:Y:S03]  /*1f830*/  LDSM.16.MT88.4 R156, [R232+0x12800] ;  /* 0x01280000e89c783b */ /* 0x000f260000004200 */
[----:B------:R-:W-:Y:S01]  /*1f840*/  FADD.FTZ R201, R201, R194 ;  /* 0x000000c2c9c97221 */ /* 0x000fe20000010000 */
[----:B------:R-:W-:Y:S01]  /*1f850*/  MOV R165, R164 ;  /* 0x000000a400a57202 */ /* 0x000fe20000000f00 */
[----:B------:R-:W-:Y:S02]  /*1f860*/  FADD.FTZ R195, R195, R192 ;  /* 0x000000c0c3c37221 */ /* 0x000fe40000010000 */
[C---:B------:R-:W-:Y:S04]  /*1f870*/  HMMA.16816.F32.BF16 R36, R148.reuse, R168, R36 ;  /* 0x000000a89424723c */ /* 0x040fe80000041824 */
[----:B------:R-:W-:Y:S02]  /*1f880*/  FADD.FTZ R198, R198, R201 ;  /* 0x000000c9c6c67221 */ /* 0x000fe40000010000 */
[----:B------:R-:W-:Y:S02]  /*1f890*/  FADD.FTZ R196, R196, R195 ;  /* 0x000000c3c4c47221 */ /* 0x000fe40000010000 */
[C---:B------:R-:W-:Y:S01]  /*1f8a0*/  HMMA.16816.F32.BF16 R40, R148.reuse, R170, R40 ;  /* 0x000000aa9428723c */ /* 0x040fe20000041828 */
[----:B------:R-:W5:Y:S03]  /*1f8b0*/  LDSM.16.MT88.4 R168, [R230+0x12800] ;  /* 0x01280000e6a8783b */ /* 0x000f660000004200 */
[----:B------:R-:W-:Y:S02]  /*1f8c0*/  FADD.FTZ R205, R205, R198 ;  /* 0x000000c6cdcd7221 */ /* 0x000fe40000010000 */
[----:B------:R-:W-:Y:S02]  /*1f8d0*/  FADD.FTZ R203, R203, R196 ;  /* 0x000000c4cbcb7221 */ /* 0x000fe40000010000 */
[C---:B--2---:R-:W-:Y:S04]  /*1f8e0*/  HMMA.16816.F32.BF16 R44, R148.reuse, R172, R44 ;  /* 0x000000ac942c723c */ /* 0x044fe8000004182c */
[----:B------:R-:W-:Y:S04]  /*1f8f0*/  FADD.FTZ R200, R200, R203 ;  /* 0x000000cbc8c87221 */ /* 0x000fe80000010000 */
        /* <DEDUP_REMOVED lines=8> */
[----:B------:R-:W-:Y:S07]  /*1f980*/  LDSM.16.MT88.4 R160, [R232+0x16800] ;  /* 0x01680000e8a0783b */ /* 0x000fee0000004200 */
[C---:B----4-:R-:W-:Y:S08]  /*1f990*/  HMMA.16816.F32.BF16 R68, R148.reuse, R156, R68 ;  /* 0x0000009c9444723c */ /* 0x050ff00000041844 */
[C---:B------:R-:W-:Y:S01]  /*1f9a0*/  HMMA.16816.F32.BF16 R72, R148.reuse, R158, R72 ;  /* 0x0000009e9448723c */ /* 0x040fe20000041848 */
[----:B------:R-:W1:Y:S07]  /*1f9b0*/  LDSM.16.MT88.4 R156, [R233+0x16800] ;  /* 0x01680000e99c783b */ /* 0x000e6e0000004200 */
[C---:B------:R-:W-:Y:S08]  /*1f9c0*/  HMMA.16816.F32.BF16 R76, R148.reuse, R176, R76 ;  /* 0x000000b0944c723c */ /* 0x040ff0000004184c */
[C---:B------:R-:W-:Y:S01]  /*1f9d0*/  HMMA.16816.F32.BF16 R80, R148.reuse, R178, R80 ;  /* 0x000000b29450723c */ /* 0x040fe20000041850 */
[----:B------:R-:W-:Y:S07]  /*1f9e0*/  LDSM.16.MT88.4 R176, [R230+0x13000] ;  /* 0x01300000e6b0783b */ /* 0x000fee0000004200 */
[C---:B-----5:R-:W-:Y:S08]  /*1f9f0*/  HMMA.16816.F32.BF16 R84, R148.reuse, R168, R84 ;  /* 0x000000a89454723c */ /* 0x060ff00000041854 */
[C---:B------:R-:W-:Y:S01]  /*1fa00*/  HMMA.16816.F32.BF16 R88, R148.reuse, R170, R88 ;  /* 0x000000aa9458723c */ /* 0x040fe20000041858 */
[----:B------:R-:W4:Y:S07]  /*1fa10*/  LDSM.16.MT88.4 R168, [R231+0x16800] ;  /* 0x01680000e7a8783b */ /* 0x000f2e0000004200 */
        /* <DEDUP_REMOVED lines=8> */
[----:B------:R-:W5:Y:S01]  /*1faa0*/  LDSM.16.MT88.4 R20, [R230+0x16800] ;  /* 0x01680000e614783b */ /* 0x000f620000004200 */
[-CC-:B------:R-:W-:Y:S01]  /*1fab0*/  FFMA.FTZ R184, R24, R166.reuse, -R199.reuse ;  /* 0x000000a618b87223 */ /* 0x180fe200000108c7 */
[C---:B------:R-:W-:Y:S01]  /*1fac0*/  HMMA.16816.F32.BF16 R104, R148.reuse, R186, R104 ;  /* 0x000000ba9468723c */ /* 0x040fe20000041868 */
[----:B------:R-:W1:Y:S03]  /*1fad0*/  MUFU.EX2 R181, R181 ;  /* 0x000000b500b57308 */ /* 0x000e660000000800 */
[-C--:B------:R-:W-:Y:S03]  /*1fae0*/  FFMA.FTZ R185, R25, R166.reuse, -R199 ;  /* 0x000000a619b97223 */ /* 0x080fe600000108c7 */
[-CC-:B------:R-:W-:Y:S01]  /*1faf0*/  FFMA.FTZ R186, R26, R166.reuse, -R197.reuse ;  /* 0x000000a61aba7223 */ /* 0x180fe200000108c5 */
[C---:B--2---:R-:W-:Y:S03]  /*1fb00*/  HMMA.16816.F32.BF16 R108, R148.reuse, R172, R108 ;  /* 0x000000ac946c723c */ /* 0x044fe6000004186c */
[----:B------:R-:W-:Y:S01]  /*1fb10*/  MUFU.EX2 R182, R182 ;  /* 0x000000b600b67308 */ /* 0x000fe20000000800 */
[----:B------:R-:W-:Y:S02]  /*1fb20*/  FFMA.FTZ R187, R27, R166, -R197 ;  /* 0x000000a61bbb7223 */ /* 0x000fe400000108c5 */
[----:B------:R-:W-:Y:S02]  /*1fb30*/  LDSM.16.MT88.4 R24, [R230+0x11000] ;  /* 0x01100000e618783b */ /* 0x000fe40000004200 */
[C---:B------:R-:W-:Y:S05]  /*1fb40*/  HMMA.16816.F32.BF16 R112, R148.reuse, R174, R112 ;  /* 0x000000ae9470723c */ /* 0x040fea0000041870 */
[----:B------:R-:W2:Y:S01]  /*1fb50*/  MUFU.EX2 R183, R183 ;  /* 0x000000b700b77308 */ /* 0x000ea20000000800 */
[----:B------:R-:W-:Y:S02]  /*1fb60*/  LDSM.16.MT88.4 R172, [R233+0x13000] ;  /* 0x01300000e9ac783b */ /* 0x000fe40000004200 */
[C---:B---3--:R-:W-:Y:S07]  /*1fb70*/  HMMA.16816.F32.BF16 R116, R148.reuse, R152, R116 ;  /* 0x000000989474723c */ /* 0x048fee0000041874 */
[----:B------:R-:W-:Y:S01]  /*1fb80*/  MUFU.EX2 R184, R184 ;  /* 0x000000b800b87308 */ /* 0x000fe20000000800 */
[C---:B------:R-:W-:Y:S01]  /*1fb90*/  HMMA.16816.F32.BF16 R120, R148.reuse, R154, R120 ;  /* 0x0000009a9478723c */ /* 0x040fe20000041878 */
[----:B------:R-:W3:Y:S07]  /*1fba0*/  LDSM.16.MT88.4 R152, [R233+0x11000] ;  /* 0x01100000e998783b */ /* 0x000eee0000004200 */
[C---:B-1----:R-:W-:Y:S01]  /*1fbb0*/  HMMA.16816.F32.BF16 R124, R148.reuse, R156, R124 ;  /* 0x0000009c947c723c */ /* 0x042fe2000004187c */
[----:B------:R-:W1:Y:S07]  /*1fbc0*/  MUFU.EX2 R185, R185 ;  /* 0x000000b900b97308 */ /* 0x000e6e0000000800 */
[C---:B------:R-:W-:Y:S01]  /*1fbd0*/  HMMA.16816.F32.BF16 R128, R148.reuse, R158, R128 ;  /* 0x0000009e9480723c */ /* 0x040fe20000041880 */
[----:B------:R-:W1:Y:S02]  /*1fbe0*/  LDSM.16.MT88.4 R156, [R232+0x11000] ;  /* 0x01100000e89c783b */ /* 0x000e640000004200 */
[----:B------:R-:W-:Y:S05]  /*1fbf0*/  MUFU.EX2 R186, R186 ;  /* 0x000000ba00ba7308 */ /* 0x000fea0000000800 */
[C---:B------:R-:W-:Y:S05]  /*1fc00*/  HMMA.16816.F32.BF16 R132, R148.reuse, R160, R132 ;  /* 0x000000a09484723c */ /* 0x040fea0000041884 */
[----:B------:R-:W1:Y:S03]  /*1fc10*/  MUFU.EX2 R187, R187 ;  /* 0x000000bb00bb7308 */ /* 0x000e660000000800 */
[C---:B------:R-:W-:Y:S01]  /*1fc20*/  HMMA.16816.F32.BF16 R12, R148.reuse, R162, R12 ;  /* 0x000000a2940c723c */ /* 0x040fe2000004180c */
[----:B------:R-:W3:Y:S07]  /*1fc30*/  LDSM.16.MT88.4 R160, [R231+0x11000] ;  /* 0x01100000e7a0783b */ /* 0x000eee0000004200 */
[C---:B----4-:R-:W-:Y:S08]  /*1fc40*/  HMMA.16816.F32.BF16 R136, R148.reuse, R168, R136 ;  /* 0x000000a89488723c */ /* 0x050ff00000041888 */
[C---:B------:R-:W-:Y:S01]  /*1fc50*/  HMMA.16816.F32.BF16 R140, R148.reuse, R170, R140 ;  /* 0x000000aa948c723c */ /* 0x040fe2000004188c */
[----:B------:R-:W4:Y:S07]  /*1fc60*/  LDSM.16.MT88.4 R168, [R232+0x13000] ;  /* 0x01300000e8a8783b */ /* 0x000f2e0000004200 */
[C---:B-----5:R-:W-:Y:S07]  /*1fc70*/  HMMA.16816.F32.BF16 R16, R148.reuse, R20, R16 ;  /* 0x000000149410723c */ /* 0x060fee0000041810 */
[----:B------:R-:W-:Y:S01]  /*1fc80*/  F2FP.BF16.PACK_AB R20, R181, R180 ;  /* 0x000000b4b514723e */ /* 0x000fe200000010ff */
[----:B------:R-:W-:Y:S01]  /*1fc90*/  HMMA.16816.F32.BF16 R144, R148, R22, R144 ;  /* 0x000000169490723c */ /* 0x000fe20000041890 */
[----:B------:R-:W5:Y:S03]  /*1fca0*/  LDSM.16.MT88.4 R148, [R231+0x13000] ;  /* 0x01300000e794783b */ /* 0x000f660000004200 */
[----:B--2---:R-:W-:Y:S01]  /*1fcb0*/  F2FP.BF16.PACK_AB R21, R183, R182 ;  /* 0x000000b6b715723e */ /* 0x004fe200000010ff */
[----:B------:R-:W-:Y:S02]  /*1fcc0*/  FADD.FTZ R180, R180, R205 ;  /* 0x000000cdb4b47221 */ /* 0x000fe40000010000 */
[----:B-1----:R-:W-:Y:S01]  /*1fcd0*/  F2FP.BF16.PACK_AB R22, R185, R184 ;  /* 0x000000b8b916723e */ /* 0x002fe200000010ff */
[----:B------:R-:W-:Y:S01]  /*1fce0*/  FADD.FTZ R182, R182, R207 ;  /* 0x000000cfb6b67221 */ /* 0x000fe20000010000 */
[----:B------:R-:W-:Y:S03]  /*1fcf0*/  F2FP.BF16.PACK_AB R23, R187, R186 ;  /* 0x000000babb17723e */ /* 0x000fe600000010ff */
[----:B------:R-:W-:Y:S02]  /*1fd00*/  FADD.FTZ R181, R181, R180 ;  /* 0x000000b4b5b57221 */ /* 0x000fe40000010000 */
[----:B------:R-:W-:Y:S02]  /*1fd10*/  FADD.FTZ R183, R183, R182 ;  /* 0x000000b6b7b77221 */ /* 0x000fe40000010000 */
[C---:B---3--:R-:W-:Y:S05]  /*1fd20*/  HMMA.16816.F32.BF16 R4, R20.reuse, R152, R4 ;  /* 0x000000981404723c */ /* 0x048fea0000041804 */
        /* <DEDUP_REMOVED lines=23> */
[----:B------:R-:W3:Y:S07]  /*1fea0*/  LDSM.16.MT88.4 R148, [R231+0x15000] ;  /* 0x01500000e794783b */ /* 0x000eee0000004200 */
[C---:B------:R-:W-:Y:S07]  /*1feb0*/  HMMA.16816.F32.BF16 R84, R20.reuse, R176, R84 ;  /* 0x000000b01454723c */ /* 0x040fee0000041854 */
[-CC-:B------:R-:W-:Y:S01]  /*1fec0*/  FFMA.FTZ R176, R28, R166.reuse, -R199.reuse ;  /* 0x000000a61cb07223 */ /* 0x180fe200000108c7 */
[C---:B------:R-:W-:Y:S04]  /*1fed0*/  HMMA.16816.F32.BF16 R88, R20.reuse, R178, R88 ;  /* 0x000000b21458723c */ /* 0x040fe80000041858 */
[-CC-:B------:R-:W-:Y:S01]  /*1fee0*/  FFMA.FTZ R177, R29, R166.reuse, -R199.reuse ;  /* 0x000000a61db17223 */ /* 0x180fe200000108c7 */
[----:B------:R-:W-:Y:S01]  /*1fef0*/  MUFU.EX2 R176, R176 ;  /* 0x000000b000b07308 */ /* 0x000fe20000000800 */
[-C--:B------:R-:W-:Y:S02]  /*1ff00*/  FFMA.FTZ R199, R33, R166.reuse, -R199 ;  /* 0x000000a621c77223 */ /* 0x080fe400000108c7 */
[C---:B-1----:R-:W-:Y:S04]  /*1ff10*/  HMMA.16816.F32.BF16 R92, R20.reuse, R152, R92 ;  /* 0x00000098145c723c */ /* 0x042fe8000004185c */
[-CC-:B------:R-:W-:Y:S02]  /*1ff20*/  FFMA.FTZ R178, R30, R166.reuse, -R197.reuse ;  /* 0x000000a61eb27223 */ /* 0x180fe400000108c5 */
[-CC-:B------:R-:W-:Y:S01]  /*1ff30*/  FFMA.FTZ R179, R31, R166.reuse, -R197.reuse ;  /* 0x000000a61fb37223 */ /* 0x180fe200000108c5 */
[----:B------:R-:W-:Y:S01]  /*1ff40*/  MUFU.EX2 R199, R199 ;  /* 0x000000c700c77308 */ /* 0x000fe20000000800 */
[C---:B------:R-:W-:Y:S01]  /*1ff50*/  HMMA.16816.F32.BF16 R96, R20.reuse, R154, R96 ;  /* 0x0000009a1460723c */ /* 0x040fe20000041860 */
[----:B------:R-:W1:Y:S03]  /*1ff60*/  LDSM.16.MT88.4 R28, [R233+0x17000] ;  /* 0x01700000e91c783b */ /* 0x000e660000004200 */
[----:B------:R-:W-:Y:S04]  /*1ff70*/  FFMA.FTZ R197, R35, R166, -R197 ;  /* 0x000000a623c57223 */ /* 0x000fe800000108c5 */
[C---:B--2---:R-:W-:Y:S01]  /*1ff80*/  HMMA.16816.F32.BF16 R100, R20.reuse, R24, R100 ;  /* 0x000000181464723c */ /* 0x044fe20000041864 */
[----:B------:R-:W2:Y:S01]  /*1ff90*/  LDSM.16.MT88.4 R152, [R232+0x17000] ;  /* 0x01700000e898783b */ /* 0x000ea20000004200 */
[----:B------:R-:W4:Y:S06]  /*1ffa0*/  MUFU.EX2 R177, R177 ;  /* 0x000000b100b17308 */ /* 0x000f2c0000000800 */
[C---:B------:R-:W-:Y:S01]  /*1ffb0*/  HMMA.16816.F32.BF16 R104, R20.reuse, R26, R104 ;  /* 0x0000001a1468723c */ /* 0x040fe20000041868 */
[----:B------:R-:W5:Y:S03]  /*1ffc0*/  LDSM.16.MT88.4 R24, [R230+0x17000] ;  /* 0x01700000e618783b */ /* 0x000f660000004200 */
[----:B------:R-:W-:Y:S04]  /*1ffd0*/  MUFU.EX2 R178, R178 ;  /* 0x000000b200b27308 */ /* 0x000fe80000000800 */
[C---:B---3--:R-:W-:Y:S01]  /*1ffe0*/  HMMA.16816.F32.BF16 R108, R20.reuse, R148, R108 ;  /* 0x00000094146c723c */ /* 0x048fe2000004186c */
[----:B------:R-:W-:Y:S05]  /*1fff0*/  LDSM.16.MT88.4 R32, [R231+0x11800] ;  /* 0x01180000e720783b */ /* 0x000fea0000004200 */
[----:B------:R-:W3:Y:S02]  /*20000*/  MUFU.EX2 R179, R179 ;  /* 0x000000b300b37308 */ /* 0x000ee40000000800 */
[C---:B------:R-:W-:Y:S01]  /*20010*/  HMMA.16816.F32.BF16 R112, R20.reuse, R150, R112 ;  /* 0x000000961470723c */ /* 0x040fe20000041870 */
[----:B------:R-:W3:Y:S07]  /*20020*/  LDSM.16.MT88.4 R148, [R233+0x11800] ;  /* 0x01180000e994783b */ /* 0x000eee0000004200 */
[C---:B------:R-:W-:Y:S01]  /*20030*/  HMMA.16816.F32.BF16 R116, R20.reuse, R156, R116 ;  /* 0x0000009c1474723c */ /* 0x040fe20000041874 */
[----:B------:R-:W2:Y:S07]  /*20040*/  MUFU.EX2 R197, R197 ;  /* 0x000000c500c57308 */ /* 0x000eae0000000800 */
[C---:B------:R-:W-:Y:S08]  /*20050*/  HMMA.16816.F32.BF16 R120, R20.reuse, R158, R120 ;  /* 0x0000009e1478723c */ /* 0x040ff00000041878 */
[C---:B-1----:R-:W-:Y:S08]  /*20060*/  HMMA.16816.F32.BF16 R124, R20.reuse, R28, R124 ;  /* 0x0000001c147c723c */ /* 0x042ff0000004187c */
[C---:B------:R-:W-:Y:S01]  /*20070*/  HMMA.16816.F32.BF16 R128, R20.reuse, R30, R128 ;  /* 0x0000001e1480723c */ /* 0x040fe20000041880 */
[----:B------:R-:W1:Y:S07]  /*20080*/  LDSM.16.MT88.4 R28, [R230+0x11800] ;  /* 0x01180000e61c783b */ /* 0x000e6e0000004200 */
[C---:B--2---:R-:W-:Y:S08]  /*20090*/  HMMA.16816.F32.BF16 R132, R20.reuse, R152, R132 ;  /* 0x000000981484723c */ /* 0x044ff00000041884 */
[C---:B------:R-:W-:Y:S01]  /*200a0*/  HMMA.16816.F32.BF16 R12, R20.reuse, R154, R12 ;  /* 0x0000009a140c723c */ /* 0x040fe2000004180c */
[----:B------:R-:W-:Y:S07]  /*200b0*/  LDSM.16.MT88.4 R152, [R233+0x15800] ;  /* 0x01580000e998783b */ /* 0x000fee0000004200 */
[C---:B------:R-:W-:Y:S08]  /*200c0*/  HMMA.16816.F32.BF16 R136, R20.reuse, R160, R136 ;  /* 0x000000a01488723c */ /* 0x040ff00000041888 */
[C---:B------:R-:W-:Y:S08]  /*200d0*/  HMMA.16816.F32.BF16 R140, R20.reuse, R162, R140 ;  /* 0x000000a2148c723c */ /* 0x040ff0000004188c */
[C---:B-----5:R-:W-:Y:S08]  /*200e0*/  HMMA.16816.F32.BF16 R16, R20.reuse, R24, R16 ;  /* 0x000000181410723c */ /* 0x060ff00000041810 */
[----:B------:R-:W-:Y:S01]  /*200f0*/  HMMA.16816.F32.BF16 R144, R20, R26, R144 ;  /* 0x0000001a1490723c */ /* 0x000fe20000041890 */
[----:B------:R-:W2:Y:S06]  /*20100*/  LDSM.16.MT88.4 R24, [R233+0x13800] ;  /* 0x01380000e918783b */ /* 0x000eac0000004200 */
[----:B----4-:R-:W-:Y:S01]  /*20110*/  F2FP.BF16.PACK_AB R20, R177, R176 ;  /* 0x000000b0b114723e */ /* 0x010fe200000010ff */
[----:B------:R-:W-:Y:S01]  /*20120*/  FADD.FTZ R176, R176, R185 ;  /* 0x000000b9b0b07221 */ /* 0x000fe20000010000 */
[----:B---3--:R-:W-:Y:S03]  /*20130*/  F2FP.BF16.PACK_AB R21, R179, R178 ;  /* 0x000000b2b315723e */ /* 0x008fe600000010ff */
[----:B------:R-:W-:Y:S01]  /*20140*/  F2FP.BF16.PACK_AB R22, R199, R202 ;  /* 0x000000cac716723e */ /* 0x000fe200000010ff */
[----:B------:R-:W-:Y:S01]  /*20150*/  FADD.FTZ R177, R177, R176 ;  /* 0x000000b0b1b17221 */ /* 0x000fe20000010000 */
[----:B------:R-:W-:Y:S01]  /*20160*/  F2FP.BF16.PACK_AB R23, R197, R204 ;  /* 0x000000ccc517723e */ /* 0x000fe200000010ff */
[----:B------:R-:W-:Y:S02]  /*20170*/  FADD.FTZ R178, R178, R187 ;  /* 0x000000bbb2b27221 */ /* 0x000fe40000010000 */
[----:B------:R-:W-:Y:S02]  /*20180*/  FADD.FTZ R202, R202, R177 ;  /* 0x000000b1caca7221 */ /* 0x000fe40000010000 */
[----:B------:R-:W-:Y:S02]  /*20190*/  FADD.FTZ R179, R179, R178 ;  /* 0x000000b2b3b37221 */ /* 0x000fe40000010000 */
[C---:B------:R-:W-:Y:S01]  /*201a0*/  HMMA.16816.F32.BF16 R160, R20.reuse, R148, R4 ;  /* 0x0000009414a0723c */ /* 0x040fe20000041804 */
[----:B------:R-:W3:Y:S02]  /*201b0*/  LDSM.16.MT88.4 R4, [R232+0x13800] ;  /* 0x01380000e804783b */ /* 0x000ee40000004200 */
[----:B------:R-:W-:Y:S02]  /*201c0*/  FADD.FTZ R2, R199, R202 ;  /* 0x000000cac7027221 */ /* 0x000fe40000010000 */
[----:B------:R-:W-:Y:S03]  /*201d0*/  FADD.FTZ R204, R204, R179 ;  /* 0x000000b3cccc7221 */ /* 0x000fe60000010000 */
[C---:B------:R-:W-:Y:S01]  /*201e0*/  HMMA.16816.F32.BF16 R156, R20.reuse, R150, R8 ;  /* 0x00000096149c723c */ /* 0x040fe20000041808 */
[----:B------:R-:W4:Y:S03]  /*201f0*/  LDSM.16.MT88.4 R8, [R231+0x13800] ;  /* 0x01380000e708783b */ /* 0x000f260000004200 */
[----:B------:R-:W-:Y:S04]  /*20200*/  FADD.FTZ R249, R197, R204 ;  /* 0x000000ccc5f97221 */ /* 0x000fe80000010000 */
[C---:B------:R-:W-:Y:S01]  /*20210*/  HMMA.16816.F32.BF16 R36, R20.reuse, R168, R36 ;  /* 0x000000a81424723c */ /* 0x040fe20000041824 */
[----:B------:R-:W5:Y:S07]  /*20220*/  LDSM.16.MT88.4 R148, [R230+0x13800] ;  /* 0x01380000e694783b */ /* 0x000f6e0000004200 */
[C---:B------:R-:W-:Y:S01]  /*20230*/  HMMA.16816.F32.BF16 R40, R20.reuse, R170, R40 ;  /* 0x000000aa1428723c */ /* 0x040fe20000041828 */
[----:B------:R-:W-:Y:S07]  /*20240*/  LDSM.16.MT88.4 R168, [R230+0x15800] ;  /* 0x01580000e6a8783b */ /* 0x000fee0000004200 */
[C---:B------:R-:W-:Y:S01]  /*20250*/  HMMA.16816.F32.BF16 R44, R20.reuse, R32, R44 ;  /* 0x00000020142c723c */ /* 0x040fe2000004182c */
[----:B------:R-:W-:Y:S07]  /*20260*/  STL [R1], R2 ;  /* 0x0000000201007387 */ /* 0x000fee0000100800 */
        /* <DEDUP_REMOVED lines=31> */
[----:B------:R-:W-:Y:S01]  /*20460*/  HMMA.16816.F32.BF16 R144, R20, R10, R144 ;  /* 0x0000000a1490723c */ /* 0x000fe20000041890 */
[----:B------:R-:W-:-:S07]  /*20470*/  @P0 BRA `(.L_x_2715) ;  /* 0xffffc67000000947 */ /* 0x000fce000383ffff */
.L_x_2706:
        /* <DEDUP_REMOVED lines=12> */
.L_x_2729:
        /* <DEDUP_REMOVED lines=8> */
.L_x_2730:
        /* <DEDUP_REMOVED lines=300> */
[----:B------:R-:W1:Y:S01]  /*21880*/  LD.E.64 R80, [R8.64+0x88] ;  /* 0x0000880408507980 */ /* 0x000e62000c101b00 */
[----:B---3--:R-:W3:Y:S01]  /*21890*/  @P4 MUFU.LG2 R17, R11 ;  /* 0x0000000b00114308 */ /* 0x008ee20000000c00 */
        /* <DEDUP_REMOVED lines=28> */
.L_x_2719:
[----:B------:R-:W-:Y:S02]  /*21a60*/  ULDC.64 UR4, c[0x0][0x118] ;  /* 0x0000460000047ab9 */ /* 0x000fe40000000a00 */
[----:B------:R-:W2:Y:S04]  /*21a70*/  LD.E R2, [R8.64+0x60] ;  /* 0x0000600408027980 */ /* 0x000ea8000c101900 */
[----:B------:R-:W3:Y:S01]  /*21a80*/  LD.E R242, [R8.64+0xb4] ;  /* 0x0000b40408f27980 */ /* 0x000ee2000c101900 */
[----:B--2---:R-:W-:-:S04]  /*21a90*/  IMAD R3, R2, R238, R237 ;  /* 0x000000ee02037224 */ /* 0x004fc800078e02ed */
[----:B---3--:R-:W-:Y:S02]  /*21aa0*/  IMAD R242, R242, R3, RZ ;  /* 0x00000003f2f27224 */ /* 0x008fe400078e02ff */
.L_x_2720:
[----:B------:R-:W-:Y:S05]  /*21ab0*/  BSYNC B0 ;  /* 0x0000000000007941 */ /* 0x000fea0003800000 */
.L_x_2718:
[----:B------:R-:W-:Y:S02]  /*21ac0*/  ULDC.64 UR4, c[0x0][0x118] ;  /* 0x0000460000047ab9 */ /* 0x000fe40000000a00 */
[----:B------:R1:W5:Y:S04]  /*21ad0*/  LD.E.64 R82, [R8.64+0x70] ;  /* 0x0000700408527980 */ /* 0x000368000c101b00 */
[----:B------:R1:W5:Y:S01]  /*21ae0*/  LD.E.64 R84, [R8.64+0xa0] ;  /* 0x0000a00408547980 */ /* 0x000362000c101b00 */
[----:B------:R-:W-:Y:S01]  /*21af0*/  WARPSYNC 0xffffffff ;  /* 0xffffffff00007948 */ /* 0x000fe20003800000 */
[----:B------:R-:W-:Y:S01]  /*21b00*/  SHF.R.S32.HI R11, RZ, 0x1f, R12 ;  /* 0x0000001fff0b7819 */ /* 0x000fe2000001140c */
[----:B------:R-:W-:Y:S01]  /*21b10*/  BSSY B0, `(.L_x_2721) ;  /* 0x000002f000007945 */ /* 0x000fe20003800000 */
[----:B------:R-:W-:Y:S06]  /*21b20*/  BAR.SYNC.DEFER_BLOCKING 0x0 ;  /* 0x0000000000007b1d */ /* 0x000fec0000010000 */
[----:B------:R-:W2:Y:S01]  /*21b30*/  S2R R2, SR_TID.X ;  /* 0x0000000000027919 */ /* 0x000ea20000002100 */
[----:B-1----:R-:W-:-:S02]  /*21b40*/  LOP3.LUT R9, R10, 0xffffffe0, RZ, 0xc0, !PT ;  /* 0xffffffe00a097812 */ /* 0x002fc400078ec0ff */
[----:B------:R-:W-:Y:S01]  /*21b50*/  LEA.HI R10, R11, R12, RZ, 0x2 ;  /* 0x0000000c0b0a7211 */ /* 0x000fe200078f10ff */
[----:B------:R1:W3:Y:S02]  /*21b60*/  LDS.128 R72, [R241] ;  /* 0x00000000f1487984 */ /* 0x0002e40000000c00 */
[----:B------:R-:W-:Y:S01]  /*21b70*/  IMAD.IADD R9, R4, 0x1, -R9 ;  /* 0x0000000104097824 */ /* 0x000fe200078e0a09 */
[----:B------:R-:W-:Y:S01]  /*21b80*/  LOP3.LUT R11, R10, 0xffffffc, RZ, 0xc0, !PT ;  /* 0x0ffffffc0a0b7812 */ /* 0x000fe200078ec0ff */
[----:B------:R1:W4:Y:S01]  /*21b90*/  LDS.128 R68, [R241+0x800] ;  /* 0x00080000f1447984 */ /* 0x0003220000000c00 */
[----:B--2---:R-:W-:-:S03]  /*21ba0*/  SHF.R.S32.HI R3, RZ, 0x1f, R2 ;  /* 0x0000001fff037819 */ /* 0x004fc60000011402 */
[----:B------:R1:W2:Y:S01]  /*21bb0*/  LDS.128 R64, [R241+0x1000] ;  /* 0x00100000f1407984 */ /* 0x0002a20000000c00 */
[----:B------:R-:W-:Y:S02]  /*21bc0*/  LOP3.LUT P0, RZ, R9, 0x3, RZ, 0xc0, !PT ;  /* 0x0000000309ff7812 */ /* 0x000fe4000780c0ff */
[----:B------:R-:W-:Y:S01]  /*21bd0*/  LEA.HI R3, R3, R2, RZ, 0x5 ;  /* 0x0000000203037211 */ /* 0x000fe200078f28ff */
[----:B------:R1:W1:Y:S03]  /*21be0*/  LDS.128 R60, [R241+0x1800] ;  /* 0x00180000f13c7984 */ /* 0x0002660000000c00 */
[----:B------:R-:W-:Y:S01]  /*21bf0*/  LOP3.LUT R3, R3, 0xffffffe0, RZ, 0xc0, !PT ;  /* 0xffffffe003037812 */ /* 0x000fe200078ec0ff */
[----:B------:R1:W1:Y:S04]  /*21c00*/  LDS.128 R56, [R241+0x2000] ;  /* 0x00200000f1387984 */ /* 0x0002680000000c00 */
[----:B------:R1:W1:Y:S01]  /*21c10*/  LDS.128 R52, [R241+0x2800] ;  /* 0x00280000f1347984 */ /* 0x0002620000000c00 */
[----:B------:R-:W-:-:S03]  /*21c20*/  IMAD.IADD R3, R2, 0x1, -R3 ;  /* 0x0000000102037824 */ /* 0x000fc600078e0a03 */
[----:B------:R1:W1:Y:S02]  /*21c30*/  LDS.128 R48, [R241+0x3000] ;  /* 0x00300000f1307984 */ /* 0x0002640000000c00 */
[----:B------:R-:W-:Y:S02]  /*21c40*/  SHF.R.S32.HI R8, RZ, 0x1f, R3 ;  /* 0x0000001fff087819 */ /* 0x000fe40000011403 */
[----:B------:R1:W1:Y:S02]  /*21c50*/  LDS.128 R44, [R241+0x3800] ;  /* 0x00380000f12c7984 */ /* 0x0002640000000c00 */
[----:B------:R-:W-:Y:S01]  /*21c60*/  LEA.HI R8, R8, R3, RZ, 0x2 ;  /* 0x0000000308087211 */ /* 0x000fe200078f10ff */
[----:B------:R-:W-:Y:S01]  /*21c70*/  IMAD.IADD R3, R12, 0x1, -R11 ;  /* 0x000000010c037824 */ /* 0x000fe200078e0a0b */
[----:B------:R1:W1:Y:S02]  /*21c80*/  LDS.128 R40, [R241+0x4000] ;  /* 0x00400000f1287984 */ /* 0x0002640000000c00 */
[----:B------:R-:W-:-:S02]  /*21c90*/  SHF.R.S32.HI R8, RZ, 0x2, R8 ;  /* 0x00000002ff087819 */ /* 0x000fc40000011408 */
[----:B------:R1:W1:Y:S03]  /*21ca0*/  LDS.128 R36, [R241+0x4800] ;  /* 0x00480000f1247984 */ /* 0x0002660000000c00 */
[----:B------:R-:W-:Y:S01]  /*21cb0*/  IMAD R3, R3, 0x10, R8 ;  /* 0x0000001003037824 */ /* 0x000fe200078e0208 */
        /* <DEDUP_REMOVED lines=20> */
.L_x_2722:
[----:B--234-:R-:W-:Y:S05]  /*21e00*/  BSYNC B0 ;  /* 0x0000000000007941 */ /* 0x01cfea0003800000 */
.L_x_2721:
[----:B------:R-:W-:Y:S01]  /*21e10*/  LEA.HI R3, R5, R4, RZ, 0x3 ;  /* 0x0000000405037211 */ /* 0x000fe200078f18ff */
[----:B------:R-:W-:Y:S01]  /*21e20*/  IMAD.SHL.U32 R239, R239, 0x40, RZ ;  /* 0x00000040efef7824 */ /* 0x000fe200078e00ff */
[----:B------:R-:W-:Y:S02]  /*21e30*/  BSSY B0, `(.L_x_2723) ;  /* 0x0000023000007945 */ /* 0x000fe40003800000 */
[----:B------:R-:W-:Y:S01]  /*21e40*/  LOP3.LUT R3, R3, 0xfffffff8, RZ, 0xc0, !PT ;  /* 0xfffffff803037812 */ /* 0x000fe200078ec0ff */
[----:B------:R-:W-:-:S04]  /*21e50*/  IMAD R5, R81, R239, RZ ;  /* 0x000000ef51057224 */ /* 0x000fc800078e02ff */
[----:B------:R-:W-:Y:S01]  /*21e60*/  IMAD.IADD R3, R4, 0x1, -R3 ;  /* 0x0000000104037824 */ /* 0x000fe200078e0a03 */
[----:B------:R-:W-:-:S03]  /*21e70*/  SHF.R.S32.HI R4, RZ, 0x1f, R239 ;  /* 0x0000001fff047819 */ /* 0x000fc600000114ef */
[----:B------:R-:W-:Y:S01]  /*21e80*/  IMAD.SHL.U32 R8, R3, 0x8, RZ ;  /* 0x0000000803087824 */ /* 0x000fe200078e00ff */
[----:B------:R-:W-:Y:S01]  /*21e90*/  SHF.R.S32.HI R3, RZ, 0x1f, R2 ;  /* 0x0000001fff037819 */ /* 0x000fe20000011402 */
[----:B------:R-:W-:-:S03]  /*21ea0*/  IMAD R5, R80, R4, R5 ;  /* 0x0000000450057224 */ /* 0x000fc600078e0205 */
[----:B------:R-:W-:Y:S02]  /*21eb0*/  SHF.R.S32.HI R9, RZ, 0x1f, R8 ;  /* 0x0000001fff097819 */ /* 0x000fe40000011408 */
[----:B------:R-:W-:-:S03]  /*21ec0*/  LEA.HI R3, R3, R2, RZ, 0x3 ;  /* 0x0000000203037211 */ /* 0x000fc600078f18ff */
[----:B------:R-:W-:Y:S01]  /*21ed0*/  IMAD.WIDE.U32 R8, R80, R239, R8 ;  /* 0x000000ef50087225 */ /* 0x000fe200078e0008 */
[----:B------:R-:W-:-:S03]  /*21ee0*/  SHF.R.S32.HI R3, RZ, 0x3, R3 ;  /* 0x00000003ff037819 */ /* 0x000fc60000011403 */
[----:B------:R-:W-:Y:S01]  /*21ef0*/  IMAD.IADD R239, R240, 0x1, -R239 ;  /* 0x00000001f0ef7824 */ /* 0x000fe200078e0aef */
[----:B------:R-:W-:-:S04]  /*21f00*/  IADD3 R6, P0, R6, R8, RZ ;  /* 0x0000000806067210 */ /* 0x000fc80007f1e0ff */
[----:B------:R-:W-:Y:S01]  /*21f10*/  IADD3.X R7, R0, R9, R5, P0, !PT ;  /* 0x0000000900077210 */ /* 0x000fe200007fe405 */
[----:B------:R-:W-:Y:S01]  /*21f20*/  IMAD R5, R15, R237, RZ ;  /* 0x000000ed0f057224 */ /* 0x000fe200078e02ff */
[----:B------:R-:W-:Y:S02]  /*21f30*/  ISETP.GE.AND P0, PT, R3, R239, PT ;  /* 0x000000ef0300720c */ /* 0x000fe40003f06270 */
[----:B------:R-:W-:-:S05]  /*21f40*/  SHF.R.S32.HI R0, RZ, 0x1f, R237 ;  /* 0x0000001fff007819 */ /* 0x000fca00000114ed */
[C---:B------:R-:W-:Y:S01]  /*21f50*/  IMAD R0, R14.reuse, R0, R5 ;  /* 0x000000000e007224 */ /* 0x040fe200078e0205 */
[----:B------:R-:W-:Y:S01]  /*21f60*/  SHF.R.S32.HI R5, RZ, 0x1f, R3 ;  /* 0x0000001fff057819 */ /* 0x000fe20000011403 */
[----:B------:R-:W-:-:S04]  /*21f70*/  IMAD.WIDE.U32 R14, R14, R237, R6 ;  /* 0x000000ed0e0e7225 */ /* 0x000fc800078e0006 */
[----:B------:R-:W-:Y:S01]  /*21f80*/  IMAD.IADD R11, R15, 0x1, R0 ;  /* 0x000000010f0b7824 */ /* 0x000fe200078e0200 */
[----:B------:R-:W-:Y:S05]  /*21f90*/  @P0 BRA `(.L_x_2724) ;  /* 0x000000c000000947 */ /* 0x000fea0003800000 */
[----:B------:R-:W-:Y:S01]  /*21fa0*/  MOV R10, R14 ;  /* 0x0000000e000a7202 */ /* 0x000fe20000000f00 */
[----:B------:R-:W-:Y:S01]  /*21fb0*/  IMAD R0, R81, R3, RZ ;  /* 0x0000000351007224 */ /* 0x000fe200078e02ff */
[----:B------:R-:W-:-:S03]  /*21fc0*/  ULDC.64 UR4, c[0x0][0x118] ;  /* 0x0000460000047ab9 */ /* 0x000fc60000000a00 */
[----:B------:R-:W-:-:S04]  /*21fd0*/  IMAD.WIDE.U32 R6, R3, R80, R10 ;  /* 0x0000005003067225 */ /* 0x000fc800078e000a */
[----:B------:R-:W-:Y:S01]  /*21fe0*/  IMAD R0, R80, R5, R0 ;  /* 0x0000000550007224 */ /* 0x000fe200078e0200 */
[----:B-----5:R-:W-:-:S04]  /*21ff0*/  LEA R8, P0, R6, R82, 0x1 ;  /* 0x0000005206087211 */ /* 0x020fc800078008ff */
[----:B------:R-:W-:-:S04]  /*22000*/  IADD3 R7, R7, R0, RZ ;  /* 0x0000000007077210 */ /* 0x000fc80007ffe0ff */
[----:B------:R-:W-:-:S05]  /*22010*/  LEA.HI.X R9, R6, R83, R7, 0x1, P0 ;  /* 0x0000005306097211 */ /* 0x000fca00000f0c07 */
[----:B------:R2:W-:Y:S04]  /*22020*/  ST.E.128 [R8.64], R72 ;  /* 0x0000004808007985 */ /* 0x0005e8000c101d04 */
[----:B-1----:R2:W-:Y:S04]  /*22030*/  ST.E.128 [R8.64+0x80], R56 ;  /* 0x0000803808007985 */ /* 0x0025e8000c101d04 */
[----:B------:R2:W-:Y:S04]  /*22040*/  ST.E.128 [R8.64+0x100], R40 ;  /* 0x0001002808007985 */ /* 0x0005e8000c101d04 */
[----:B------:R2:W-:Y:S02]  /*22050*/  ST.E.128 [R8.64+0x180], R24 ;  /* 0x0001801808007985 */ /* 0x0005e4000c101d04 */
.L_x_2724:
[----:B------:R-:W-:Y:S05]  /*22060*/  BSYNC B0 ;  /* 0x0000000000007941 */ /* 0x000fea0003800000 */
.L_x_2723:
[----:B------:R-:W-:Y:S01]  /*22070*/  IADD3 R0, R3, 0x10, RZ ;  /* 0x0000001003007810 */ /* 0x000fe20007ffe0ff */
[----:B------:R-:W-:Y:S03]  /*22080*/  BSSY B0, `(.L_x_2725) ;  /* 0x0000012000007945 */ /* 0x000fe60003800000 */
[----:B------:R-:W-:-:S13]  /*22090*/  ISETP.GE.AND P0, PT, R0, R239, PT ;  /* 0x000000ef0000720c */ /* 0x000fda0003f06270 */
[----:B------:R-:W-:Y:S05]  /*220a0*/  @P0 BRA `(.L_x_2726) ;  /* 0x000000f000000947 */ /* 0x000fea0003800000 */
[----:B--2---:R-:W-:Y:S01]  /*220b0*/  IADD3 R9, P0, R3, 0x10, RZ ;  /* 0x0000001003097810 */ /* 0x004fe20007f1e0ff */
[----:B------:R-:W-:Y:S01]  /*220c0*/  IMAD.MOV.U32 R12, RZ, RZ, R14 ;  /* 0x000000ffff0c7224 */ /* 0x000fe200078e000e */
[----:B------:R-:W-:Y:S01]  /*220d0*/  MOV R13, R11 ;  /* 0x0000000b000d7202 */ /* 0x000fe20000000f00 */
[----:B------:R-:W-:Y:S02]  /*220e0*/  ULDC.64 UR4, c[0x0][0x118] ;  /* 0x0000460000047ab9 */ /* 0x000fe40000000a00 */
[----:B------:R-:W-:Y:S02]  /*220f0*/  IMAD.X R7, RZ, RZ, R5, P0 ;  /* 0x000000ffff077224 */ /* 0x000fe400000e0605 */
[----:B------:R-:W-:-:S04]  /*22100*/  IMAD.WIDE.U32 R12, R80, R9, R12 ;  /* 0x00000009500c7225 */ /* 0x000fc800078e000c */
[----:B------:R-:W-:Y:S01]  /*22110*/  IMAD R7, R7, R80, RZ ;  /* 0x0000005007077224 */ /* 0x000fe200078e02ff */
[----:B-----5:R-:W-:-:S03]  /*22120*/  LEA R6, P0, R12, R82, 0x1 ;  /* 0x000000520c067211 */ /* 0x020fc600078008ff */
[----:B------:R-:W-:-:S05]  /*22130*/  IMAD R7, R81, R9, R7 ;  /* 0x0000000951077224 */ /* 0x000fca00078e0207 */
[----:B------:R-:W-:-:S04]  /*22140*/  IADD3 R7, R13, R7, RZ ;  /* 0x000000070d077210 */ /* 0x000fc80007ffe0ff */
[----:B------:R-:W-:-:S05]  /*22150*/  LEA.HI.X R7, R12, R83, R7, 0x1, P0 ;  /* 0x000000530c077211 */ /* 0x000fca00000f0c07 */
[----:B------:R2:W-:Y:S04]  /*22160*/  ST.E.128 [R6.64], R68 ;  /* 0x0000004406007985 */ /* 0x0005e8000c101d04 */
[----:B-1----:R2:W-:Y:S04]  /*22170*/  ST.E.128 [R6.64+0x80], R52 ;  /* 0x0000803406007985 */ /* 0x0025e8000c101d04 */
[----:B------:R2:W-:Y:S04]  /*22180*/  ST.E.128 [R6.64+0x100], R36 ;  /* 0x0001002406007985 */ /* 0x0005e8000c101d04 */
[----:B------:R2:W-:Y:S02]  /*22190*/  ST.E.128 [R6.64+0x180], R20 ;  /* 0x0001801406007985 */ /* 0x0005e4000c101d04 */
.L_x_2726:
[----:B------:R-:W-:Y:S05]  /*221a0*/  BSYNC B0 ;  /* 0x0000000000007941 */ /* 0x000fea0003800000 */
.L_x_2725:
        /* <DEDUP_REMOVED lines=19> */
.L_x_2728:
[----:B------:R-:W-:Y:S05]  /*222e0*/  BSYNC B0 ;  /* 0x0000000000007941 */ /* 0x000fea0003800000 */
.L_x_2727:
[----:B------:R-:W-:Y:S01]  /*222f0*/  IADD3 R0, R3, 0x30, RZ ;  /* 0x0000003003007810 */ /* 0x000fe20007ffe0ff */
[----:B------:R-:W-:-:S03]  /*22300*/  IMAD.MOV.U32 R237, RZ, RZ, 0x0 ;  /* 0x00000000ffed7424 */ /* 0x000fc600078e00ff */
[----:B------:R-:W-:-:S13]  /*22310*/  ISETP.GE.AND P0, PT, R0, R239, PT ;  /* 0x000000ef0000720c */ /* 0x000fda0003f06270 */
[----:B------:R-:W-:Y:S05]  /*22320*/  @P0 RET.REL.NODEC R236 `(_ZN5flash24flash_fwd_splitkv_kernelI23Flash_fwd_kernel_traitsILi256ELi64ELi64ELi4ELb0ELb0EN7cutlass10bfloat16_tE19Flash_kernel_traitsILi256ELi64ELi64ELi4ES3_EELb1ELb0ELb0ELb0ELb1ELb0ELb0ELb1EEEvNS_16Flash_fwd_paramsE) ;  /* 0xfffddcd0ec000950 */ /* 0x000fea0003c3ffff */
[----:B------:R-:W-:Y:S01]  /*22330*/  IADD3 R3, P0, R3, 0x30, RZ ;  /* 0x0000003003037810 */ /* 0x000fe20007f1e0ff */
[----:B--2---:R-:W-:Y:S01]  /*22340*/  IMAD.MOV.U32 R7, RZ, RZ, R11 ;  /* 0x000000ffff077224 */ /* 0x004fe200078e000b */
[----:B------:R-:W-:Y:S01]  /*22350*/  MOV R6, R14 ;  /* 0x0000000e00067202 */ /* 0x000fe20000000f00 */
[----:B------:R-:W-:Y:S01]  /*22360*/  IMAD.MOV.U32 R237, RZ, RZ, 0x0 ;  /* 0x00000000ffed7424 */ /* 0x000fe200078e00ff */
[----:B------:R-:W-:Y:S01]  /*22370*/  IADD3.X R5, RZ, R5, RZ, P0, !PT ;  /* 0x00000005ff057210 */ /* 0x000fe200007fe4ff */
[----:B------:R-:W-:Y:S02]  /*22380*/  ULDC.64 UR4, c[0x0][0x118] ;  /* 0x0000460000047ab9 */ /* 0x000fe40000000a00 */
[----:B------:R-:W-:-:S04]  /*22390*/  IMAD.WIDE.U32 R6, R80, R3, R6 ;  /* 0x0000000350067225 */ /* 0x000fc800078e0006 */
[----:B------:R-:W-:Y:S01]  /*223a0*/  IMAD R5, R5, R80, RZ ;  /* 0x0000005005057224 */ /* 0x000fe200078e02ff */
[----:B-----5:R-:W-:-:S03]  /*223b0*/  LEA R2, P0, R6, R82, 0x1 ;  /* 0x0000005206027211 */ /* 0x020fc600078008ff */
[----:B------:R-:W-:-:S05]  /*223c0*/  IMAD R5, R81, R3, R5 ;  /* 0x0000000351057224 */ /* 0x000fca00078e0205 */
[----:B------:R-:W-:-:S04]  /*223d0*/  IADD3 R5, R7, R5, RZ ;  /* 0x0000000507057210 */ /* 0x000fc80007ffe0ff */
[----:B------:R-:W-:-:S05]  /*223e0*/  LEA.HI.X R3, R6, R83, R5, 0x1, P0 ;  /* 0x0000005306037211 */ /* 0x000fca00000f0c05 */
[----:B-1----:R1:W-:Y:S04]  /*223f0*/  ST.E.128 [R2.64], R60 ;  /* 0x0000003c02007985 */ /* 0x0023e8000c101d04 */
[----:B------:R1:W-:Y:S04]  /*22400*/  ST.E.128 [R2.64+0x80], R44 ;  /* 0x0000802c02007985 */ /* 0x0003e8000c101d04 */
[----:B------:R1:W-:Y:S04]  /*22410*/  ST.E.128 [R2.64+0x100], R28 ;  /* 0x0001001c02007985 */ /* 0x0003e8000c101d04 */
[----:B------:R1:W-:Y:S01]  /*22420*/  ST.E.128 [R2.64+0x180], R76 ;  /* 0x0001804c02007985 */ /* 0x0003e2000c101d04 */
[----:B------:R-:W-:Y:S05]  /*22430*/  RET.REL.NODEC R236 `(_ZN5flash24flash_fwd_splitkv_kernelI23Flash_fwd_kernel_traitsILi256ELi64ELi64ELi4ELb0ELb0EN7cutlass10bfloat16_tE19Flash_kernel_traitsILi256ELi64ELi64ELi4ES3_EELb1ELb0ELb0ELb0ELb1ELb0ELb0ELb1EEEvNS_16Flash_fwd_paramsE) ;  /* 0xfffddbc0ec007950 */ /* 0x000fea0003c3ffff */
.L_x_2716:
[----:B------:R2:W5:Y:S01]  /*22440*/  LDL R7, [R1] ;  /* 0x0000000001077983 */ /* 0x0005620000100800 */
[----:B------:R-:W-:-:S02]  /*22450*/  MOV R6, 0x2 ;  /* 0x0000000200067802 */ /* 0x000fc40000000f00 */
[----:B------:R-:W-:Y:S02]  /*22460*/  MOV R4, 0x22480 ;  /* 0x0002248000047802 */ /* 0x000fe40000000f00 */
[----:B-12--5:R-:W-:Y:S05]  /*22470*/  CALL.REL.NOINC `($__internal_18_$__cuda_sm70_shflsync_bfly_p) ;  /* 0x000000f000007944 */ /* 0x026fea0003c00000 */
[----:B-12---:R-:W-:Y:S05]  /*22480*/  BRA `(.L_x_2729) ;  /* 0xffffe0b000007947 */ /* 0x006fea000383ffff */
.L_x_2717:
[----:B------:R-:W-:Y:S02]  /*22490*/  MOV R6, 0x1 ;  /* 0x0000000100067802 */ /* 0x000fe40000000f00 */
[----:B------:R-:W-:Y:S02]  /*224a0*/  MOV R4, 0x224c0 ;  /* 0x000224c000047802 */ /* 0x000fe40000000f00 */
[----:B-1---5:R-:W-:Y:S05]  /*224b0*/  CALL.REL.NOINC `($__internal_18_$__cuda_sm70_shflsync_bfly_p) ;  /* 0x000000b000007944 */ /* 0x022fea0003c00000 */
[----:B--2---:R-:W-:Y:S01]  /*224c0*/  FADD.FTZ R11, R7, R6 ;  /* 0x00000006070b7221 */ /* 0x004fe20000010000 */
[----:B-1----:R-:W-:Y:S02]  /*224d0*/  MOV R7, R249 ;  /* 0x000000f900077202 */ /* 0x002fe40000000f00 */
[----:B------:R-:W-:Y:S02]  /*224e0*/  MOV R6, 0x2 ;  /* 0x0000000200067802 */ /* 0x000fe40000000f00 */
[----:B------:R-:W-:Y:S02]  /*224f0*/  MOV R4, 0x22510 ;  /* 0x0002251000047802 */ /* 0x000fe40000000f00 */
[----:B------:R-:W-:Y:S05]  /*22500*/  CALL.REL.NOINC `($__internal_18_$__cuda_sm70_shflsync_bfly_p) ;  /* 0x0000006000007944 */ /* 0x000fea0003c00000 */
[----:B--2---:R-:W-:Y:S01]  /*22510*/  FADD.FTZ R10, R249, R6 ;  /* 0x00000006f90a7221 */ /* 0x004fe20000010000 */
[----:B------:R-:W-:Y:S02]  /*22520*/  MOV R6, 0x1 ;  /* 0x0000000100067802 */ /* 0x000fe40000000f00 */
[----:B------:R-:W-:-:S02]  /*22530*/  MOV R4, 0x22560 ;  /* 0x0002256000047802 */ /* 0x000fc40000000f00 */
[----:B-1----:R-:W-:Y:S02]  /*22540*/  MOV R7, R10 ;  /* 0x0000000a00077202 */ /* 0x002fe40000000f00 */
[----:B------:R-:W-:Y:S05]  /*22550*/  CALL.REL.NOINC `($__internal_18_$__cuda_sm70_shflsync_bfly_p) ;  /* 0x0000001000007944 */ /* 0x000fea0003c00000 */
[----:B-12---:R-:W-:Y:S05]  /*22560*/  BRA `(.L_x_2730) ;  /* 0xffffe05000007947 */ /* 0x006fea000383ffff */
        .weak           $__internal_18_$__cuda_sm70_shflsync_bfly_p
        .type           $__internal_18_$__cuda_sm70_shflsync_bfly_p,@function
        .size           $__internal_18_$__cuda_sm70_shflsync_bfly_p,(.L_x_4883 - $__internal_18_$__cuda_sm70_shflsync_bfly_p)
$__internal_18_$__cuda_sm70_shflsync_bfly_p:
[----:B------:R-:W-:Y:S01]  /*22570*/  MOV R12, R4 ;  /* 0x00000004000c7202 */ /* 0x000fe20000000f00 */
[----:B------:R-:W-:Y:S04]  /*22580*/  WARPSYNC R0 ;  /* 0x0000000000007348 */ /* 0x000fe80003800000 */
[----:B------:R-:W-:Y:S01]  /*22590*/  MOV R13, 0x0 ;  /* 0x00000000000d7802 */ /* 0x000fe20000000f00 */
[----:B------:R1:W2:Y:S03]  /*225a0*/  SHFL.BFLY PT, R6, R7, R6, R5 ;  /* 0x0c00000607067389 */ /* 0x0002a600000e0005 */
[----:B------:R-:W-:Y:S05]  /*225b0*/  RET.REL.NODEC R12 `(_ZN5flash24flash_fwd_splitkv_kernelI23Flash_fwd_kernel_traitsILi256ELi64ELi64ELi4ELb0ELb0EN7cutlass10bfloat16_tE19Flash_kernel_traitsILi256ELi64ELi64ELi4ES3_EELb1ELb0ELb0ELb0ELb1ELb0ELb0ELb1EEEvNS_16Flash_fwd_paramsE) ;  /* 0xfffdda400c007950 */ /* 0x000fea0003c3ffff */
.L_x_2731:
        /* <DEDUP_REMOVED lines=12> */
.L_x_4883:


//--------------------- .text._ZN5flash24flash_fwd_splitkv_kernelI23Flash_fwd_kernel_traitsILi256ELi64ELi64ELi4ELb0ELb0EN7cutlass10bfloat16_tE19Flash_kernel_traitsILi256ELi64ELi64ELi4ES3_EELb1ELb0ELb0ELb0ELb1ELb1ELb0ELb1EEEvNS_16Flash_fwd_paramsE --------------------------
	.section	.text._ZN5flash24flash_fwd_splitkv_kernelI23Flash_fwd_kernel_traitsILi256ELi64ELi64ELi4ELb0ELb0EN7cutlass10bfloat16_tE19Flash_kernel_traitsILi256ELi64ELi64ELi4ES3_EELb1ELb0ELb0ELb0ELb1ELb1ELb0ELb1EEEvNS_16Flash_fwd_paramsE,"ax",@progbits
	.sectioninfo	@"SHI_REGISTERS=255"
	.align	128
        .global         _ZN5flash24flash_fwd_splitkv_kernelI23Flash_fwd_kernel_traitsILi256ELi64ELi64ELi4ELb0ELb0EN7cutlass10bfloat16_tE19Flash_kernel_traitsILi256ELi64ELi64ELi4ES3_EELb1ELb0ELb0ELb0ELb1ELb1ELb0ELb1EEEvNS_16Flash_fwd_paramsE
        .type           _ZN5flash24flash_fwd_splitkv_kernelI23Flash_fwd_kernel_traitsILi256ELi64ELi64ELi4ELb0ELb0EN7cutlass10bfloat16_tE19Flash_kernel_traitsILi256ELi64ELi64ELi4ES3_EELb1ELb0ELb0ELb0ELb1ELb1ELb0ELb1EEEvNS_16Flash_fwd_paramsE,@function
        .size           _ZN5flash24flash_fwd_splitkv_kernelI23Flash_fwd_kernel_traitsILi256ELi64ELi64ELi4ELb0ELb0EN7cutlass10bfloat16_tE19Flash_kernel_traitsILi256ELi64ELi64ELi4ES3_EELb1ELb0ELb0ELb0ELb1ELb1ELb0ELb1EEEvNS_16Flash_fwd_paramsE,(.L_x_4885 - _ZN5flash24flash_fwd_splitkv_kernelI23Flash_fwd_kernel_traitsILi256ELi64ELi64ELi4ELb0ELb0EN7cutlass10bfloat16_tE19Flash_kernel_traitsILi256ELi64ELi64ELi4ES3_EELb1ELb0ELb0ELb0ELb1ELb1ELb0ELb1EEEvNS_16Flash_fwd_paramsE)
        .other          _ZN5flash24flash_fwd_splitkv_kernelI23Flash_fwd_kernel_traitsILi256ELi64ELi64ELi4ELb0ELb0EN7cutlass10bfloat16_tE19Flash_kernel_traitsILi256ELi64ELi64ELi4ES3_EELb1ELb0ELb0ELb0ELb1ELb1ELb0ELb1EEEvNS_16Flash_fwd_paramsE,@"STO_CUDA_ENTRY STV_DEFAULT"
_ZN5flash24flash_fwd_splitkv_kernelI23Flash_fwd_kernel_traitsILi256ELi64ELi64ELi4ELb0ELb0EN7cutlass10bfloat16_tE19Flash_kernel_traitsILi256ELi64ELi64ELi4ES3_EELb1ELb0ELb0ELb0ELb1ELb1ELb0ELb1EEEvNS_16Flash_fwd_paramsE:
.text._ZN5flash24flash_fwd_splitkv_kernelI23Flash_fwd_kernel_traitsILi256ELi64ELi64ELi4ELb0ELb0EN7cutlass10bfloat16_tE19Flash_kernel_traitsILi256ELi64ELi64ELi4ES3_EELb1ELb0ELb0ELb0ELb1ELb1ELb0ELb1EEEvNS_16Flash_fwd_paramsE:
        /* <DEDUP_REMOVED lines=10> */
[----:B-123--:R-:W-:Y:S05]  /*00a0*/  CALL.REL.NOINC `($_ZN5flash24flash_fwd_splitkv_kernelI23Flash_fwd_kernel_traitsILi256ELi64ELi64ELi4ELb0ELb0EN7cutlass10bfloat16_tE19Flash_kernel_traitsILi256ELi64ELi64ELi4ES3_EELb1ELb0ELb0ELb0ELb1ELb1ELb0ELb1EEEvNS_16Flash_fwd_paramsE$_ZN5flash30compute_attn_1rowblock_splitkvI23Flash_fwd_kernel_traitsILi256ELi64ELi64ELi4ELb0ELb0EN7cutlass10bfloat16_tE19Flash_kernel_traitsILi256ELi64ELi64ELi4ES3_EELb1ELb0ELb0ELb0ELb1ELb1ELb0ELb1ENS_16Flash_fwd_paramsEEEvRKT8_iiiii) ;  /* 0x0000002000007944 */ /* 0x00efea0003c00000 */
[----:B------:R-:W-:Y:S05]  /*00b0*/  BSYNC B3 ;  /* 0x0000000000037941 */ /* 0x000fea0003800000 */
.L_x_2732:
[----:B------:R-:W-:Y:S05]  /*00c0*/  EXIT ;  /* 0x000000000000794d */ /* 0x000fea0003800000 */
        .type           $_ZN5flash24flash_fwd_splitkv_kernelI23Flash_fwd_kernel_traitsILi256ELi64ELi64ELi4ELb0ELb0EN7cutlass10bfloat16_tE19Flash_kernel_traitsILi256ELi64ELi64ELi4ES3_EELb1ELb0ELb0ELb0ELb1ELb1ELb0ELb1EEEvNS_16Flash_fwd_paramsE$_ZN5flash30compute_attn_1rowblock_splitkvI23Flash_fwd_kernel_traitsILi256ELi64ELi64ELi4ELb0ELb0EN7cutlass10bfloat16_tE19Flash_kernel_traitsILi256ELi64ELi64ELi4ES3_EELb1ELb0ELb0ELb0ELb1ELb1ELb0ELb1ENS_16Flash_fwd_paramsEEEvRKT8_iiiii,@function
        .size           $_ZN5flash24flash_fwd_splitkv_kernelI23Flash_fwd_kernel_traitsILi256ELi64ELi64ELi4ELb0ELb0EN7cutlass10bfloat16_tE19Flash_kernel_traitsILi256ELi64ELi64ELi4ES3_EELb1ELb0ELb0ELb0ELb1ELb1ELb0ELb1EEEvNS_16Flash_fwd_paramsE$_ZN5flash30compute_attn_1rowblock_splitkvI23Flash_fwd_kernel_traitsILi256ELi64ELi64ELi4ELb0ELb0EN7cutlass10bfloat16_tE19Flash_kernel_traitsILi256ELi64ELi64ELi4ES3_EELb1ELb0ELb0ELb0ELb1ELb1ELb0ELb1ENS_16Flash_fwd_paramsEEEvRKT8_iiiii,($__internal_19_$__cuda_sm70_shflsync_bfly_p - $_ZN5flash24flash_fwd_splitkv_kernelI23Flash_fwd_kernel_traitsILi256ELi64ELi64ELi4ELb0ELb0EN7cutlass10bfloat16_tE19Flash_kernel_traitsILi256ELi64ELi64ELi4ES3_EELb1ELb0ELb0ELb0ELb1ELb1ELb0ELb1EEEvNS_16Flash_fwd_paramsE$_ZN5flash30compute_attn_1rowblock_splitkvI23Flash_fwd_kernel_traitsILi256ELi64ELi64ELi4ELb0ELb0EN7cutlass10bfloat16_tE19Flash_kernel_traitsILi256ELi64ELi64ELi4ES3_EELb1ELb0ELb0ELb0ELb1ELb1ELb0ELb1ENS_16Flash_fwd_paramsEEEvRKT8_iiiii)
$_ZN5flash24flash_fwd_splitkv_kernelI23Flash_fwd_kernel_traitsILi256ELi64ELi64ELi4ELb0ELb0EN7cutlass10bfloat16_tE19Flash_kernel_traitsILi256ELi64ELi64ELi4ES3_EELb1ELb0ELb0ELb0ELb1ELb1ELb0ELb1EEEvNS_16Flash_fwd_paramsE$_ZN5flash30compute_attn_1rowblock_splitkvI23Flash_fwd_kernel_traitsILi256ELi64ELi64ELi4ELb0ELb0EN7cutlass10bfloat16_tE19Flash_kernel_traitsILi256ELi64ELi64ELi4ES3_EELb1ELb0ELb0ELb0ELb1ELb1ELb0ELb1ENS_16Flash_fwd_paramsEEEvRKT8_iiiii:
        /* <DEDUP_REMOVED lines=21> */
.L_x_2734:
[----:B------:R-:W-:Y:S05]  /*0220*/  BSYNC B0 ;  /* 0x0000000000007941 */ /* 0x000fea0003800000 */
.L_x_2733:
        /* <DEDUP_REMOVED lines=17> */
.L_x_2736:
[----:B------:R3:W5:Y:S02]  /*0340*/  LD.E R3, [R28.64+0xb8] ;  /* 0x0000b8061c037980 */ /* 0x000764000c101900 */
.L_x_2737:
[----:B------:R-:W-:Y:S05]  /*0350*/  BSYNC B0 ;  /* 0x0000000000007941 */ /* 0x000fea0003800000 */
.L_x_2735:
        /* <DEDUP_REMOVED lines=10> */
.L_x_2739:
[----:B------:R-:W3:Y:S01]  /*0400*/  LD.E.64 R2, [R28.64+0x108] ;  /* 0x000108061c027980 */ /* 0x000ee2000c101b00 */
[----:B------:R-:W-:Y:S01]  /*0410*/  BSSY B0, `(.L_x_2741) ;  /* 0x0000006000007945 */ /* 0x000fe20003800000 */
[----:B---3--:R-:W-:-:S04]  /*0420*/  ISETP.NE.U32.AND P1, PT, R2, RZ, PT ;  /* 0x000000ff0200720c */ /* 0x008fc80003f25070 */
[----:B------:R-:W-:Y:S01]  /*0430*/  ISETP.NE.AND.EX P1, PT, R3, RZ, PT, P1 ;  /* 0x000000ff0300720c */ /* 0x000fe20003f25310 */
[----:B------:R-:W-:-:S12]  /*0440*/  IMAD.MOV.U32 R3, RZ, RZ, RZ ;  /* 0x000000ffff037224 */ /* 0x000fd800078e00ff */
[----:B------:R-:W-:Y:S05]  /*0450*/  @!P1 BRA `(.L_x_2742) ;  /* 0x0000001000009947 */ /* 0x000fea0003800000 */
[----:B------:R3:W5:Y:S02]  /*0460*/  LD.E R3, [R28.64+0xbc] ;  /* 0x0000bc061c037980 */ /* 0x000764000c101900 */
.L_x_2742:
[----:B------:R-:W-:Y:S05]  /*0470*/  BSYNC B0 ;  /* 0x0000000000007941 */ /* 0x000fea0003800000 */
.L_x_2741:
[----:B-----5:R-:W-:Y:S02]  /*0480*/  IADD3 R52, R70, R3, RZ ;  /* 0x0000000346347210 */ /* 0x020fe40007ffe0ff */
.L_x_2740:
[----:B------:R-:W-:Y:S05]  /*0490*/  BSYNC B1 ;  /* 0x0000000000017941 */ /* 0x000fea0003800000 */
.L_x_2738:
[----:B------:R-:W-:Y:S01]  /*04a0*/  IMAD.SHL.U32 R61, R241, 0x40, RZ ;  /* 0x00000040f13d7824 */ /* 0x000fe200078e00ff */
[----:B------:R-:W-:Y:S01]  /*04b0*/  MOV R2, R238 ;  /* 0x000000ee00027202 */ /* 0x000fe20000000f00 */
[----:B------:R-:W-:-:S03]  /*04c0*/  IMAD.MOV.U32 R3, RZ, RZ, 0x0 ;  /* 0x00000000ff037424 */ /* 0x000fc600078e00ff */
[----:B------:R-:W-:-:S13]  /*04d0*/  ISETP.GT.AND P1, PT, R242, R61, PT ;  /* 0x0000003df200720c */ /* 0x000fda0003f24270 */
[----:B------:R-:W-:Y:S05]  /*04e0*/  @!P1 RET.REL.NODEC R2 `(_ZN5flash24flash_fwd_splitkv_kernelI23Flash_fwd_kernel_traitsILi256ELi64ELi64ELi4ELb0ELb0EN7cutlass10bfloat16_tE19Flash_kernel_traitsILi256ELi64ELi64ELi4ES3_EELb1ELb0ELb0ELb0ELb1ELb1ELb0ELb1EEEvNS_16Flash_fwd_paramsE) ;  /* 0xfffffb1002009950 */ /* 0x000fea0003c3ffff */
        /* <DEDUP_REMOVED lines=72> */
.L_x_2745:
[----:B-1----:R-:W-:Y:S05]  /*0970*/  BSYNC B0 ;  /* 0x0000000000007941 */ /* 0x002fea0003800000 */
.L_x_2744:
        /* <DEDUP_REMOVED lines=18> */
.L_x_2747:
[----:B------:R-:W-:Y:S05]  /*0aa0*/  BSYNC B0 ;  /* 0x0000000000007941 */ /* 0x000fea0003800000 */
.L_x_2746:
        /* <DEDUP_REMOVED lines=18> */
.L_x_2749:
[----:B------:R-:W-:Y:S05]  /*0bd0*/  BSYNC B0 ;  /* 0x0000000000007941 */ /* 0x000fea0003800000 */
.L_x_2748:
        /* <DEDUP_REMOVED lines=17> */
.L_x_2751:
[----:B------:R-:W-:Y:S05]  /*0cf0*/  BSYNC B0 ;  /* 0x0000000000007941 */ /* 0x000fea0003800000 */
.L_x_2750:
        /* <DEDUP_REMOVED lines=16> */
[----:B------:R-:W-:Y:S05]  /*0e00*/  @P4 RET.REL.NODEC R238 `(_ZN5flash24flash_fwd_splitkv_kernelI23Flash_fwd_kernel_traitsILi256ELi64ELi64ELi4ELb0ELb0EN7cutlass10bfloat16_tE19Flash_kernel_traitsILi256ELi64ELi64ELi4ES3_EELb1ELb0ELb0ELb0ELb1ELb1ELb0ELb1EEEvNS_16Flash_fwd_paramsE) ;  /* 0xfffff1f0ee004950 */ /* 0x000fea0003c3ffff */
[----:B-1----:R-:W-:Y:S02]  /*0e10*/  MOV R5, 0x7f800000 ;  /* 0x7f80000000057802 */ /* 0x002fe40000000f00 */
[----:B------:R-:W-:-:S03]  /*0e20*/  MOV R239, 0x0 ;  /* 0x0000000000ef7802 */ /* 0x000fc60000000f00 */
[----:B------:R1:W-:Y:S01]  /*0e30*/  ST.E [R2.64+0xc0], R5 ;  /* 0x0000c00502007985 */ /* 0x0003e2000c101906 */
[----:B------:R-:W-:Y:S05]  /*0e40*/  RET.REL.NODEC R238 `(_ZN5flash24flash_fwd_splitkv_kernelI23Flash_fwd_kernel_traitsILi256ELi64ELi64ELi4ELb0ELb0EN7cutlass10bfloat16_tE19Flash_kernel_traitsILi256ELi64ELi64ELi4ES3_EELb1ELb0ELb0ELb0ELb1ELb1ELb0ELb1EEEvNS_16Flash_fwd_paramsE) ;  /* 0xfffff1b0ee007950 */ /* 0x000fea0003c3ffff */
.L_x_2743:
        /* <DEDUP_REMOVED lines=25> */
[----:B--2---:R-:W2:Y:S04]  /*0fe0*/  LD.E.64 R18, [R28.64+0x20] ;  /* 0x000020061c127980 */ /* 0x004ea8000c101b00 */
        /* <DEDUP_REMOVED lines=8> */
[----:B------:R-:W3:Y:S01]  /*1070*/  F2I.FTZ.U32.TRUNC.NTZ R11, R10 ;  /* 0x0000000a000b7305 */ /* 0x000ee2000021f000 */
[----:B------:R-:W-:Y:S01]  /*1080*/  IABS R0, R2 ;  /* 0x0000000200007213 */ /* 0x000fe20000000000 */
[----:B---3--:R-:W-:Y:S02]  /*1090*/  IMAD.MOV R3, RZ, RZ, -R11 ;  /* 0x000000ffff037224 */ /* 0x008fe400078e0a0b */
[----:B------:R-:W-:Y:S02]  /*10a0*/  IMAD.MOV.U32 R10, RZ, RZ, RZ ;  /* 0x000000ffff0a7224 */ /* 0x000fe400078e00ff */
[----:B-----5:R-:W-:Y:S01]  /*10b0*/  IMAD R8, R3, R4, RZ ;  /* 0x0000000403087224 */ /* 0x020fe200078e02ff */
[----:B------:R-:W-:-:S03]  /*10c0*/  IABS R3, R5 ;  /* 0x0000000500037213 */ /* 0x000fc60000000000 */
[----:B------:R-:W-:Y:S01]  /*10d0*/  IMAD.HI.U32 R8, R11, R8, R10 ;  /* 0x000000080b087227 */ /* 0x000fe200078e000a */
[----:B------:R-:W-:Y:S01]  /*10e0*/  IADD3 R0, RZ, -R0, RZ ;  /* 0x80000000ff007210 */ /* 0x000fe20007ffe0ff */
[----:B------:R-:W3:Y:S04]  /*10f0*/  LD.E.64 R10, [R28.64+0x28] ;  /* 0x000028061c0a7980 */ /* 0x000ee8000c101b00 */
[----:B------:R-:W-:-:S04]  /*1100*/  IMAD.HI.U32 R9, R8, R3, RZ ;  /* 0x0000000308097227 */ /* 0x000fc800078e00ff */
[----:B------:R-:W-:-:S05]  /*1110*/  IMAD R3, R9, R0, R3 ;  /* 0x0000000009037224 */ /* 0x000fca00078e0203 */
[----:B------:R-:W-:Y:S02]  /*1120*/  ISETP.GT.U32.AND P2, PT, R4, R3, PT ;  /* 0x000000030400720c */ /* 0x000fe40003f44070 */
[----:B------:R-:W-:-:S11]  /*1130*/  LOP3.LUT R0, R5, R2, RZ, 0x3c, !PT ;  /* 0x0000000205007212 */ /* 0x000fd600078e3cff */
[----:B------:R-:W-:-:S05]  /*1140*/  @!P2 IMAD.IADD R3, R3, 0x1, -R4 ;  /* 0x000000010303a824 */ /* 0x000fca00078e0a04 */
[----:B------:R-:W-:Y:S02]  /*1150*/  ISETP.GE.U32.AND P3, PT, R3, R4, PT ;  /* 0x000000040300720c */ /* 0x000fe40003f66070 */
[----:B------:R-:W-:Y:S02]  /*1160*/  ISETP.GE.AND P1, PT, R0, RZ, PT ;  /* 0x000000ff0000720c */ /* 0x000fe40003f26270 */
[----:B------:R-:W-:Y:S02]  /*1170*/  @!P2 IADD3 R9, R9, 0x1, RZ ;  /* 0x000000010909a810 */ /* 0x000fe40007ffe0ff */
[----:B------:R-:W-:-:S07]  /*1180*/  ISETP.NE.AND P2, PT, R2, RZ, PT ;  /* 0x000000ff0200720c */ /* 0x000fce0003f45270 */
[----:B------:R-:W-:-:S05]  /*1190*/  @P3 IADD3 R9, R9, 0x1, RZ ;  /* 0x0000000109093810 */ /* 0x000fca0007ffe0ff */
[----:B------:R-:W-:Y:S01]  /*11a0*/  @!P1 IMAD.MOV R9, RZ, RZ, -R9 ;  /* 0x000000ffff099224 */ /* 0x000fe200078e0a09 */
[----:B------:R-:W-:-:S05]  /*11b0*/  @!P2 LOP3.LUT R9, RZ, R2, RZ, 0x33, !PT ;  /* 0x00000002ff09a212 */ /* 0x000fca00078e33ff */
[----:B------:R-:W-:-:S05]  /*11c0*/  IMAD.WIDE R20, R9, 0x4, R246 ;  /* 0x0000000409147825 */ /* 0x000fca00078e02f6 */
[----:B------:R1:W3:Y:S01]  /*11d0*/  LD.E R3, [R20.64] ;  /* 0x0000000614037980 */ /* 0x0002e2000c101900 */
[----:B----4-:R-:W-:-:S04]  /*11e0*/  IABS R8, R6 ;  /* 0x0000000600087213 */ /* 0x010fc80000000000 */
[----:B------:R-:W4:Y:S08]  /*11f0*/  I2F.RP R14, R8 ;  /* 0x00000008000e7306 */ /* 0x000f300000209400 */
[----:B----4-:R-:W4:Y:S02]  /*1200*/  MUFU.RCP R4, R14 ;  /* 0x0000000e00047308 */ /* 0x010f240000001000 */
[----:B----4-:R-:W-:-:S06]  /*1210*/  IADD3 R4, R4, 0xffffffe, RZ ;  /* 0x0ffffffe04047810 */ /* 0x010fcc0007ffe0ff */
[----:B-1----:R-:W1:Y:S01]  /*1220*/  F2I.FTZ.U32.TRUNC.NTZ R21, R4 ;  /* 0x0000000400157305 */ /* 0x002e62000021f000 */
[----:B------:R-:W-:Y:S01]  /*1230*/  IMAD.MOV.U32 R20, RZ, RZ, RZ ;  /* 0x000000ffff147224 */ /* 0x000fe200078e00ff */
[----:B------:R-:W-:Y:S02]  /*1240*/  IABS R7, R6 ;  /* 0x0000000600077213 */ /* 0x000fe40000000000 */
[----:B-1----:R-:W-:-:S05]  /*1250*/  IADD3 R0, RZ, -R21, RZ ;  /* 0x80000015ff007210 */ /* 0x002fca0007ffe0ff */
        /* <DEDUP_REMOVED lines=16> */
[----:B--2---:R-:W-:Y:S01]  /*1360*/  IMAD R8, R167, R2, RZ ;  /* 0x00000002a7087224 */ /* 0x004fe200078e02ff */
[----:B------:R-:W-:-:S04]  /*1370*/  SHF.R.S32.HI R9, RZ, 0x1f, R2 ;  /* 0x0000001fff097819 */ /* 0x000fc80000011402 */
[----:B------:R-:W-:Y:S02]  /*1380*/  @!P1 IMAD.MOV R4, RZ, RZ, -R4 ;  /* 0x000000ffff049224 */ /* 0x000fe400078e0a04 */
[----:B------:R-:W-:Y:S01]  /*1390*/  IMAD R8, R166, R9, R8 ;  /* 0x00000009a6087224 */ /* 0x000fe200078e0208 */
[----:B------:R-:W-:-:S05]  /*13a0*/  @!P2 LOP3.LUT R4, RZ, R6, RZ, 0x33, !PT ;  /* 0x00000006ff04a212 */ /* 0x000fca00078e33ff */
[----:B------:R-:W-:Y:S01]  /*13b0*/  IMAD R6, R13, R4, RZ ;  /* 0x000000040d067224 */ /* 0x000fe200078e02ff */
[----:B---3--:R-:W-:Y:S01]  /*13c0*/  SHF.R.S32.HI R0, RZ, 0x1f, R3 ;  /* 0x0000001fff007819 */ /* 0x008fe20000011403 */
[-C--:B------:R-:W-:Y:S02]  /*13d0*/  IMAD R7, R19, R3.reuse, RZ ;  /* 0x0000000313077224 */ /* 0x080fe400078e02ff */
[----:B------:R-:W-:-:S04]  /*13e0*/  IMAD.WIDE.U32 R14, R18, R3, RZ ;  /* 0x00000003120e7225 */ /* 0x000fc800078e00ff */
[----:B------:R-:W-:-:S05]  /*13f0*/  IMAD R7, R18, R0, R7 ;  /* 0x0000000012077224 */ /* 0x000fca00078e0207 */
[----:B------:R-:W-:Y:S01]  /*1400*/  IADD3 R15, R15, R7, RZ ;  /* 0x000000070f0f7210 */ /* 0x000fe20007ffe0ff */
[----:B------:R-:W-:-:S04]  /*1410*/  IMAD R7, R11, R3, RZ ;  /* 0x000000030b077224 */ /* 0x000fc800078e02ff */
[----:B------:R-:W-:Y:S01]  /*1420*/  IMAD.WIDE.U32 R14, R2, R166, R14 ;  /* 0x000000a6020e7225 */ /* 0x000fe200078e000e */
[----:B------:R-:W-:-:S04]  /*1430*/  SHF.R.S32.HI R11, RZ, 0x1f, R4 ;  /* 0x0000001fff0b7819 */ /* 0x000fc80000011404 */
[----:B------:R-:W-:Y:S01]  /*1440*/  IADD3 R15, R15, R8, RZ ;  /* 0x000000080f0f7210 */ /* 0x000fe20007ffe0ff */
[----:B------:R-:W-:-:S04]  /*1450*/  IMAD.WIDE.U32 R18, R10, R3, RZ ;  /* 0x000000030a127225 */ /* 0x000fc800078e00ff */
[----:B------:R-:W-:Y:S02]  /*1460*/  IMAD R7, R10, R0, R7 ;  /* 0x000000000a077224 */ /* 0x000fe400078e0207 */
[----:B------:R-:W-:Y:S02]  /*1470*/  IMAD R0, R12, R11, R6 ;  /* 0x0000000b0c007224 */ /* 0x000fe400078e0206 */
[----:B------:R-:W-:Y:S01]  /*1480*/  IMAD.WIDE.U32 R14, R4, R12, R14 ;  /* 0x0000000c040e7225 */ /* 0x000fe200078e000e */
[----:B------:R-:W-:-:S03]  /*1490*/  IADD3 R13, R19, R7, RZ ;  /* 0x00000007130d7210 */ /* 0x000fc60007ffe0ff */
[----:B------:R-:W-:Y:S01]  /*14a0*/  IMAD.IADD R7, R15, 0x1, R0 ;  /* 0x000000010f077824 */ /* 0x000fe200078e0200 */
[----:B------:R-:W-:Y:S01]  /*14b0*/  MOV R0, R14 ;  /* 0x0000000e00007202 */ /* 0x000fe20000000f00 */
[----:B------:R-:W-:Y:S01]  /*14c0*/  IMAD.MOV.U32 R6, RZ, RZ, R18 ;  /* 0x000000ffff067224 */ /* 0x000fe200078e0012 */
[----:B------:R-:W-:Y:S05]  /*14d0*/  BRA `(.L_x_2754) ;  /* 0x000004f000007947 */ /* 0x000fea0003800000 */
.L_x_2753:
        /* <DEDUP_REMOVED lines=22> */
[----:B------:R-:W-:Y:S01]  /*1640*/  @!P4 SHF.R.S32.HI R6, RZ, 0x1f, R12 ;  /* 0x0000001fff06c819 */ /* 0x000fe2000001140c */
[----:B----4-:R-:W-:-:S03]  /*1650*/  @!P4 IMAD R5, R167, R12, RZ ;  /* 0x0000000ca705c224 */ /* 0x010fc600078e02ff */
[----:B------:R-:W-:Y:S01]  /*1660*/  ISETP.GT.U32.AND P1, PT, R3, R0, PT ;  /* 0x000000000300720c */ /* 0x000fe20003f24070 */
[----:B------:R-:W-:Y:S02]  /*1670*/  @!P4 IMAD R5, R6, R166, R5 ;  /* 0x000000a60605c224 */ /* 0x000fe400078e0205 */
[----:B------:R-:W-:Y:S01]  /*1680*/  @!P4 IMAD.WIDE.U32 R22, R166, R12, RZ ;  /* 0x0000000ca616c225 */ /* 0x000fe200078e00ff */
[----:B-----5:R-:W-:-:S03]  /*1690*/  @!P4 SHF.R.S32.HI R6, RZ, 0x1f, R8 ;  /* 0x0000001fff06c819 */ /* 0x020fc60000011408 */
[----:B------:R-:W-:Y:S01]  /*16a0*/  @P4 IMAD.IADD R7, R12, 0x1, R13 ;  /* 0x000000010c074824 */ /* 0x000fe200078e020d */
[----:B------:R-:W-:Y:S01]  /*16b0*/  @!P4 IADD3 R23, R23, R5, RZ ;  /* 0x000000051717c210 */ /* 0x000fe20007ffe0ff */
[----:B--2---:R-:W-:-:S04]  /*16c0*/  @!P4 IMAD R5, R21, R8, RZ ;  /* 0x000000081505c224 */ /* 0x004fc800078e02ff */
[----:B------:R-:W-:Y:S01]  /*16d0*/  @!P1 IADD3 R0, R0, -R3, RZ ;  /* 0x8000000300009210 */ /* 0x000fe20007ffe0ff */
[-C--:B------:R-:W-:Y:S02]  /*16e0*/  @P4 IMAD R11, R167, R7.reuse, RZ ;  /* 0x00000007a70b4224 */ /* 0x080fe400078e02ff */
[----:B------:R-:W-:Y:S01]  /*16f0*/  @P4 IMAD.WIDE.U32 R24, R166, R7, RZ ;  /* 0x00000007a6184225 */ /* 0x000fe200078e00ff */
[----:B------:R-:W-:-:S03]  /*1700*/  ISETP.GE.U32.AND P3, PT, R0, R3, PT ;  /* 0x000000030000720c */ /* 0x000fc60003f66070 */
[C---:B------:R-:W-:Y:S02]  /*1710*/  @!P4 IMAD R5, R20.reuse, R6, R5 ;  /* 0x000000061405c224 */ /* 0x040fe400078e0205 */
[----:B------:R-:W-:Y:S01]  /*1720*/  @!P4 IMAD.WIDE.U32 R20, R20, R8, R22 ;  /* 0x000000081414c225 */ /* 0x000fe200078e0016 */
[----:B------:R-:W-:-:S03]  /*1730*/  @P4 MOV R10, R24 ;  /* 0x00000018000a4202 */ /* 0x000fc60000000f00 */
[----:B------:R-:W-:Y:S01]  /*1740*/  @P4 IMAD.IADD R11, R25, 0x1, R11 ;  /* 0x00000001190b4824 */ /* 0x000fe200078e020b */
[----:B------:R-:W-:Y:S01]  /*1750*/  LOP3.LUT R0, R239, R4, RZ, 0x3c, !PT ;  /* 0x00000004ef007212 */ /* 0x000fe200078e3cff */
[----:B------:R-:W-:Y:S01]  /*1760*/  @!P4 IMAD.IADD R11, R21, 0x1, R5 ;  /* 0x00000001150bc824 */ /* 0x000fe200078e0205 */
[----:B------:R-:W-:Y:S02]  /*1770*/  LEA R5, R165, 0xffffffc0, 0x6 ;  /* 0xffffffc0a5057811 */ /* 0x000fe400078e30ff */
[----:B------:R-:W-:Y:S01]  /*1780*/  @!P4 MOV R10, R20 ;  /* 0x00000014000ac202 */ /* 0x000fe20000000f00 */
[----:B------:R-:W-:Y:S01]  /*1790*/  @!P4 IMAD R6, R169, R12, RZ ;  /* 0x0000000ca906c224 */ /* 0x000fe200078e02ff */
[----:B------:R-:W-:Y:S01]  /*17a0*/  @!P4 SHF.R.S32.HI R3, RZ, 0x1f, R12 ;  /* 0x0000001fff03c819 */ /* 0x000fe2000001140c */
[----:B------:R-:W-:Y:S01]  /*17b0*/  IMAD R7, R167, R5, RZ ;  /* 0x00000005a7077224 */ /* 0x000fe200078e02ff */
[----:B------:R-:W-:Y:S02]  /*17c0*/  SHF.R.S32.HI R9, RZ, 0x1f, R5 ;  /* 0x0000001fff097819 */ /* 0x000fe40000011405 */
[----:B------:R-:W-:-:S02]  /*17d0*/  ISETP.GE.AND P2, PT, R0, RZ, PT ;  /* 0x000000ff0000720c */ /* 0x000fc40003f46270 */
[----:B------:R-:W-:Y:S01]  /*17e0*/  @!P1 IADD3 R2, R2, 0x1, RZ ;  /* 0x0000000102029810 */ /* 0x000fe20007ffe0ff */
[----:B------:R-:W-:Y:S01]  /*17f0*/  IMAD.WIDE.U32 R20, R166, R5, R10 ;  /* 0x00000005a6147225 */ /* 0x000fe200078e000a */
[----:B------:R-:W-:Y:S02]  /*1800*/  ISETP.NE.AND P1, PT, R4, RZ, PT ;  /* 0x000000ff0400720c */ /* 0x000fe40003f25270 */
[----:B------:R-:W-:Y:S01]  /*1810*/  @P3 IADD3 R2, R2, 0x1, RZ ;  /* 0x0000000102023810 */ /* 0x000fe20007ffe0ff */
[----:B------:R-:W-:Y:S02]  /*1820*/  @!P4 IMAD R3, R3, R168, R6 ;  /* 0x000000a80303c224 */ /* 0x000fe400078e0206 */
[----:B------:R-:W-:-:S04]  /*1830*/  @!P4 IMAD.WIDE.U32 R10, R168, R12, RZ ;  /* 0x0000000ca80ac225 */ /* 0x000fc800078e00ff */
[----:B------:R-:W-:Y:S02]  /*1840*/  IMAD R7, R9, R166, R7 ;  /* 0x000000a609077224 */ /* 0x000fe400078e0207 */
[----:B------:R-:W-:Y:S01]  /*1850*/  @!P4 IMAD.IADD R11, R11, 0x1, R3 ;  /* 0x000000010b0bc824 */ /* 0x000fe200078e0203 */
[----:B------:R-:W-:Y:S02]  /*1860*/  MOV R3, R2 ;  /* 0x0000000200037202 */ /* 0x000fe40000000f00 */
[----:B------:R-:W-:Y:S01]  /*1870*/  IADD3 R21, R21, R7, RZ ;  /* 0x0000000715157210 */ /* 0x000fe20007ffe0ff */
[----:B------:R-:W-:Y:S01]  /*1880*/  @!P4 IMAD R0, R19, R8, RZ ;  /* 0x000000081300c224 */ /* 0x000fe200078e02ff */
[----:B------:R-:W-:Y:S01]  /*1890*/  @!P4 SHF.R.S32.HI R7, RZ, 0x1f, R8 ;  /* 0x0000001fff07c819 */ /* 0x000fe20000011408 */
[----:B------:R-:W-:Y:S01]  /*18a0*/  @!P2 IMAD.MOV R3, RZ, RZ, -R3 ;  /* 0x000000ffff03a224 */ /* 0x000fe200078e0a03 */
[----:B------:R-:W-:Y:S02]  /*18b0*/  @!P1 LOP3.LUT R3, RZ, R4, RZ, 0x33, !PT ;  /* 0x00000004ff039212 */ /* 0x000fe400078e33ff */
[----:B------:R-:W-:Y:S01]  /*18c0*/  @P4 IADD3 R12, R12, R13, RZ ;  /* 0x0000000d0c0c4210 */ /* 0x000fe20007ffe0ff */
[----:B------:R-:W-:-:S02]  /*18d0*/  @!P4 IMAD R0, R18, R7, R0 ;  /* 0x000000071200c224 */ /* 0x000fc400078e0200 */
[----:B------:R-:W-:Y:S01]  /*18e0*/  @!P4 IMAD.WIDE.U32 R18, R18, R8, R10 ;  /* 0x000000081212c225 */ /* 0x000fe200078e000a */
[----:B------:R-:W-:-:S03]  /*18f0*/  SHF.R.S32.HI R11, RZ, 0x1f, R3 ;  /* 0x0000001fff0b7819 */ /* 0x000fc60000011403 */
[----:B------:R-:W-:Y:S02]  /*1900*/  IMAD R2, R15, R3, RZ ;  /* 0x000000030f027224 */ /* 0x000fe400078e02ff */
        /* <DEDUP_REMOVED lines=12> */
.L_x_2754:
[----:B-1----:R-:W-:Y:S05]  /*19d0*/  BSYNC B0 ;  /* 0x0000000000007941 */ /* 0x002fea0003800000 */
.L_x_2752:
        /* <DEDUP_REMOVED lines=10> */
[----:B------:R-:W-:Y:S02]  /*1a80*/  LOP3.LUT R23, R146, 0xfffffff8, RZ, 0xc0, !PT ;  /* 0xfffffff892177812 */ /* 0x000fe400078ec0ff */
[----:B------:R-:W-:-:S03]  /*1a90*/  SHF.R.S32.HI R146, RZ, 0x3, R146 ;  /* 0x00000003ff927819 */ /* 0x000fc60000011492 */
[----:B------:R-:W-:Y:S02]  /*1aa0*/  IMAD.IADD R62, R54, 0x1, -R23 ;  /* 0x00000001363e7824 */ /* 0x000fe400078e0a17 */
[----:B------:R-:W-:Y:S02]  /*1ab0*/  IMAD R22, R9, R168, RZ ;  /* 0x000000a809167224 */ /* 0x000fe400078e02ff */
[----:B------:R-:W-:Y:S02]  /*1ac0*/  IMAD.SHL.U32 R24, R62, 0x8, RZ ;  /* 0x000000083e187824 */ /* 0x000fe400078e00ff */
[----:B------:R-:W-:Y:S01]  /*1ad0*/  IMAD.SHL.U32 R9, R146, 0x40, RZ ;  /* 0x0000004092097824 */ /* 0x000fe200078e00ff */
[----:B------:R-:W-:Y:S02]  /*1ae0*/  LEA.HI R69, R3, R54, RZ, 0x4 ;  /* 0x0000003603457211 */ /* 0x000fe400078f20ff */
[----:B------:R-:W-:Y:S02]  /*1af0*/  IADD3 R30, P2, R24, R6, RZ ;  /* 0x00000006181e7210 */ /* 0x000fe40007f5e0ff */
[----:B------:R-:W-:-:S02]  /*1b00*/  SHF.R.S32.HI R25, RZ, 0x1f, R24 ;  /* 0x0000001fff197819 */ /* 0x000fc40000011418 */
[----:B------:R-:W-:Y:S01]  /*1b10*/  LOP3.LUT R9, R9, 0x1c0, RZ, 0xc0, !PT ;  /* 0x000001c009097812 */ /* 0x000fe200078ec0ff */
[----:B------:R-:W-:Y:S01]  /*1b20*/  IMAD R6, R17, R4, RZ ;  /* 0x0000000411067224 */ /* 0x000fe200078e02ff */
[----:B------:R-:W-:Y:S01]  /*1b30*/  LOP3.LUT R17, R69, 0xfffffff0, RZ, 0xc0, !PT ;  /* 0xfffffff045117812 */ /* 0x000fe200078ec0ff */
[----:B------:R-:W-:Y:S01]  /*1b40*/  IMAD.X R31, R25, 0x1, R13, P2 ;  /* 0x00000001191f7824 */ /* 0x000fe200010e060d */
[----:B------:R-:W-:Y:S02]  /*1b50*/  LOP3.LUT R142, R9, 0x38, R24, 0xf8, !PT ;  /* 0x00000038098e7812 */ /* 0x000fe400078ef818 */
[----:B------:R-:W-:Y:S02]  /*1b60*/  SHF.R.U32.HI R13, RZ, 0x3, R9 ;  /* 0x00000003ff0d7819 */ /* 0x000fe40000011609 */
[----:B------:R-:W-:Y:S01]  /*1b70*/  LEA.HI R9, R3, R54, RZ, 0x6 ;  /* 0x0000003603097211 */ /* 0x000fe200078f30ff */
[----:B------:R-:W-:Y:S01]  /*1b80*/  IMAD.IADD R17, R54, 0x1, -R17 ;  /* 0x0000000136117824 */ /* 0x000fe200078e0a11 */
[----:B------:R-:W-:Y:S01]  /*1b90*/  LOP3.LUT R142, R142, R13, RZ, 0x3c, !PT ;  /* 0x0000000d8e8e7212 */ /* 0x000fe200078e3cff */
[C---:B------:R-:W-:Y:S01]  /*1ba0*/  IMAD R22, R2.reuse, R169, R22 ;  /* 0x000000a902167224 */ /* 0x040fe200078e0216 */
[----:B------:R-:W-:Y:S01]  /*1bb0*/  SHF.L.U32 R9, R9, 0x3, RZ ;  /* 0x0000000309097819 */ /* 0x000fe200000006ff */
[----:B------:R-:W-:Y:S01]  /*1bc0*/  IMAD.WIDE.U32 R30, R2, R168, R30 ;  /* 0x000000a8021e7225 */ /* 0x000fe200078e001e */
[----:B------:R-:W-:-:S02]  /*1bd0*/  SHF.R.S32.HI R71, RZ, 0x1f, R240 ;  /* 0x0000001fff477819 */ /* 0x000fc400000114f0 */
[----:B------:R-:W-:Y:S02]  /*1be0*/  LOP3.LUT R142, R142, 0xfffffe00, R9, 0xf8, !PT ;  /* 0xfffffe008e8e7812 */ /* 0x000fe400078ef809 */
[----:B------:R-:W-:Y:S01]  /*1bf0*/  SHF.R.S32.HI R10, RZ, 0x1f, R17 ;  /* 0x0000001fff0a7819 */ /* 0x000fe20000011411 */
[----:B------:R-:W-:Y:S02]  /*1c00*/  IMAD.IADD R23, R31, 0x1, R22 ;  /* 0x000000011f177824 */ /* 0x000fe400078e0216 */
[----:B------:R-:W-:Y:S01]  /*1c10*/  IMAD.MOV.U32 R22, RZ, RZ, R30 ;  /* 0x000000ffff167224 */ /* 0x000fe200078e001e */
[----:B------:R-:W-:Y:S01]  /*1c20*/  LEA.HI R65, R10, R17, RZ, 0x3 ;  /* 0x000000110a417211 */ /* 0x000fe200078f18ff */
[-C--:B------:R-:W-:Y:S02]  /*1c30*/  IMAD R6, R11, R16.reuse, R6 ;  /* 0x000000100b067224 */ /* 0x080fe400078e0206 */
[----:B------:R-:W-:Y:S01]  /*1c40*/  IMAD.WIDE.U32 R22, R4, R16, R22 ;  /* 0x0000001004167225 */ /* 0x000fe200078e0016 */
[----:B------:R-:W-:-:S02]  /*1c50*/  LOP3.LUT R68, R65, 0xfffffff8, RZ, 0xc0, !PT ;  /* 0xfffffff841447812 */ /* 0x000fc400078ec0ff */
[----:B------:R-:W-:Y:S02]  /*1c60*/  SHF.R.S32.HI R147, RZ, 0x1f, R146 ;  /* 0x0000001fff937819 */ /* 0x000fe40000011492 */
[----:B------:R-:W-:Y:S01]  /*1c70*/  IADD3 R68, R17, -R68, RZ ;  /* 0x8000004411447210 */ /* 0x000fe20007ffe0ff */
[----:B------:R-:W-:Y:S02]  /*1c80*/  IMAD.IADD R23, R23, 0x1, R6 ;  /* 0x0000000117177824 */ /* 0x000fe400078e0206 */
        /* <DEDUP_REMOVED lines=12> */
[----:B------:R-:W-:Y:S02]  /*1d50*/  @P1 IMAD R13, R153, R244, RZ ;  /* 0x000000f4990d1224 */ /* 0x000fe400078e02ff */
[----:B---3--:R-:W-:-:S04]  /*1d60*/  @!P1 IMAD R2, R27, R240, RZ ;  /* 0x000000f01b029224 */ /* 0x008fc800078e02ff */
[C---:B------:R-:W-:Y:S02]  /*1d70*/  @!P1 IMAD R2, R26.reuse, R71, R2 ;  /* 0x000000471a029224 */ /* 0x040fe400078e0202 */
[----:B------:R-:W-:Y:S01]  /*1d80*/  @!P1 IMAD.WIDE.U32 R26, R26, R240, RZ ;  /* 0x000000f01a1a9225 */ /* 0x000fe200078e00ff */
[----:B------:R-:W-:-:S03]  /*1d90*/  @P1 IADD3 R13, R9, R13, RZ ;  /* 0x0000000d090d1210 */ /* 0x000fc60007ffe0ff */
[----:B------:R-:W-:Y:S02]  /*1da0*/  @!P1 IMAD.MOV.U32 R8, RZ, RZ, R26 ;  /* 0x000000ffff089224 */ /* 0x000fe400078e001a */
[----:B------:R-:W-:Y:S01]  /*1db0*/  @!P1 IMAD.IADD R13, R27, 0x1, R2 ;  /* 0x000000011b0d9824 */ /* 0x000fe200078e0202 */
[----:B------:R-:W-:-:S05]  /*1dc0*/  IADD3 R16, P1, R24, R0, RZ ;  /* 0x0000000018107210 */ /* 0x000fca0007f3e0ff */
[----:B------:R-:W-:Y:S02]  /*1dd0*/  IMAD.X R17, R25, 0x1, R7, P1 ;  /* 0x0000000119117824 */ /* 0x000fe400008e0607 */
[----:B------:R-:W-:Y:S01]  /*1de0*/  IMAD R7, R169, R146, RZ ;  /* 0x00000092a9077224 */ /* 0x000fe200078e02ff */
[----:B------:R-:W-:Y:S01]  /*1df0*/  SHF.R.S32.HI R2, RZ, 0x1f, R239 ;  /* 0x0000001fff027819 */ /* 0x000fe200000114ef */
[----:B------:R-:W-:Y:S02]  /*1e00*/  IMAD R9, R21, R239, RZ ;  /* 0x000000ef15097224 */ /* 0x000fe400078e02ff */
[----:B------:R-:W-:Y:S01]  /*1e10*/  IMAD R0, R147, R168, R7 ;  /* 0x000000a893007224 */ /* 0x000fe200078e0207 */
[----:B------:R-:W-:Y:S01]  /*1e20*/  SHF.R.S32.HI R7, RZ, 0x1f, R70 ;  /* 0x0000001fff077819 */ /* 0x000fe20000011446 */
[----:B------:R-:W-:Y:S01]  /*1e30*/  IMAD R2, R20, R2, R9 ;  /* 0x0000000214027224 */ /* 0x000fe200078e0209 */
[----:B------:R-:W-:Y:S01]  /*1e40*/  IADD3 R26, P2, R24, R8, RZ ;  /* 0x00000008181a7210 */ /* 0x000fe20007f5e0ff */
[----:B------:R-:W-:Y:S01]  /*1e50*/  IMAD.WIDE.U32 R16, R146, R166, R16 ;  /* 0x000000a692107225 */ /* 0x000fe200078e0010 */
[----:B------:R-:W-:-:S03]  /*1e60*/  LEA.HI R82, R7, R70, RZ, 0x6 ;  /* 0x0000004607527211 */ /* 0x000fc600078f30ff */
[----:B------:R-:W-:Y:S01]  /*1e70*/  IMAD.WIDE.U32 R8, R146, R168, R22 ;  /* 0x000000a892087225 */ /* 0x000fe200078e0016 */
[----:B------:R-:W-:Y:S02]  /*1e80*/  SHF.R.S32.HI R82, RZ, 0x6, R82 ;  /* 0x00000006ff527819 */ /* 0x000fe40000011452 */
[----:B------:R-:W-:Y:S01]  /*1e90*/  IADD3 R235, R17, R235, RZ ;  /* 0x000000eb11eb7210 */ /* 0x000fe20007ffe0ff */
[----:B------:R-:W-:Y:S01]  /*1ea0*/  IMAD.X R27, R25, 0x1, R13, P2 ;  /* 0x00000001191b7824 */ /* 0x000fe200010e060d */
[----:B----4-:R-:W-:Y:S01]  /*1eb0*/  LEA R236, P2, R16, R18, 0x1 ;  /* 0x0000001210ec7211 */ /* 0x010fe200078408ff */
[----:B------:R-:W-:Y:S01]  /*1ec0*/  IMAD.IADD R0, R9, 0x1, R0 ;  /* 0x0000000109007824 */ /* 0x000fe200078e0200 */
[----:B------:R-:W-:Y:S02]  /*1ed0*/  LEA R248, P1, R8, R14, 0x1 ;  /* 0x0000000e08f87211 */ /* 0x000fe400078208ff */
[----:B------:R-:W-:Y:S02]  /*1ee0*/  IMNMX R82, RZ, R82, !PT ;  /* 0x00000052ff527217 */ /* 0x000fe40007800200 */
[----:B------:R-:W-:-:S02]  /*1ef0*/  LEA.HI.X R235, R16, R19, R235, 0x1, P2 ;  /* 0x0000001310eb7211 */ /* 0x000fc400010f0ceb */
[----:B------:R-:W-:Y:S02]  /*1f00*/  LEA.HI.X R249, R8, R15, R0, 0x1, P1 ;  /* 0x0000000f08f97211 */ /* 0x000fe400008f0c00 */
[----:B------:R-:W-:Y:S02]  /*1f10*/  R2P PR, R68, 0x6 ;  /* 0x0000000644007804 */ /* 0x000fe40000000000 */
[----:B------:R-:W-:Y:S01]  /*1f20*/  ISETP.GT.AND P3, PT, R165, R82, PT ;  /* 0x00000052a500720c */ /* 0x000fe20003f64270 */
[----:B------:R-:W-:-:S04]  /*1f30*/  IMAD.WIDE.U32 R148, R239, R20, R26 ;  /* 0x00000014ef947225 */ /* 0x000fc800078e001a */
[----:B------:R-:W-:-:S04]  /*1f40*/  IMAD.WIDE R20, R241, 0x40, R146 ;  /* 0x00000040f1147825 */ /* 0x000fc800078e0292 */
[----:B------:R-:W-:Y:S02]  /*1f50*/  IMAD.IADD R149, R149, 0x1, R2 ;  /* 0x0000000195957824 */ /* 0x000fe400078e0202 */
        /* <DEDUP_REMOVED lines=8> */
[----:B-1----:R-:W2:Y:S04]  /*1fe0*/  LD.E.64 R26, [R28.64+0x120] ;  /* 0x000120061c1a7980 */ /* 0x002ea8000c101b00 */
        /* <DEDUP_REMOVED lines=158> */
.L_x_2811:
        /* <DEDUP_REMOVED lines=251> */
.L_x_2760:
[----:B------:R-:W-:Y:S05]  /*3980*/  BSYNC B0 ;  /* 0x0000000000007941 */ /* 0x000fea0003800000 */
.L_x_2759:
        /* <DEDUP_REMOVED lines=192> */
.L_x_2762:
[----:B------:R-:W-:Y:S05]  /*4590*/  BSYNC B0 ;  /* 0x0000000000007941 */ /* 0x000fea0003800000 */
.L_x_2761:
        /* <DEDUP_REMOVED lines=195> */
.L_x_2764:
[----:B------:R-:W-:Y:S05]  /*51d0*/  BSYNC B0 ;  /* 0x0000000000007941 */ /* 0x000fea0003800000 */
.L_x_2763:
        /* <DEDUP_REMOVED lines=197> */
.L_x_2766:
[----:B------:R-:W-:Y:S05]  /*5e30*/  BSYNC B0 ;  /* 0x0000000000007941 */ /* 0x000fea0003800000 */
.L_x_2765:
[----:B------:R-:W2:Y:S02]  /*5e40*/  LD.E R3, [R28.64+0xd0] ;  /* 0x0000d0061c037980 */ /* 0x000ea4000c101900 */
[----:B--2---:R-:W-:Y:S05]  /*5e50*/  IMAD.U32 R3, R3, -0x20, RZ ;  /* 0xffffffe003037824 */ /* 0x004fea00078e00ff */
[C---:B------:R-:W-:Y:S02]  /*5e60*/  LEA R26, P1, R3.reuse, R26, 0x1 ;  /* 0x0000001a031a7211 */ /* 0x040fe400078208ff */
[C---:B------:R-:W-:Y:S02]  /*5e70*/  LEA R56, P0, R3.reuse, R56, 0x1 ;  /* 0x0000003803387211 */ /* 0x040fe400078008ff */
[C---:B------:R-:W-:Y:S02]  /*5e80*/  LEA.HI.X.SX32 R27, R3.reuse, R27, 0x1, P1 ;  /* 0x0000001b031b7211 */ /* 0x040fe400008f0eff */
[----:B------:R-:W-:Y:S01]  /*5e90*/  LEA.HI.X.SX32 R57, R3, R57, 0x1, P0 ;  /* 0x0000003903397211 */ /* 0x000fe200000f0eff */
[----:B------:R-:W-:-:S05]  /*5ea0*/  BRA `(.L_x_2767) ;  /* 0x00005e6000007947 */ /* 0x000fca0003800000 */
.L_x_2758:
        /* <DEDUP_REMOVED lines=85> */
.L_x_2771:
[----:B------:R-:W-:Y:S05]  /*6400*/  BSYNC B0 ;  /* 0x0000000000007941 */ /* 0x000fea0003800000 */
.L_x_2770:
        /* <DEDUP_REMOVED lines=84> */
.L_x_2773:
[----:B------:R-:W-:Y:S05]  /*6950*/  BSYNC B0 ;  /* 0x0000000000007941 */ /* 0x000fea0003800000 */
.L_x_2772:
        /* <DEDUP_REMOVED lines=83> */
.L_x_2775:
[----:B------:R-:W-:Y:S05]  /*6e90*/  BSYNC B0 ;  /* 0x0000000000007941 */ /* 0x000fea0003800000 */
.L_x_2774:
        /* <DEDUP_REMOVED lines=84> */
.L_x_2777:
[----:B------:R-:W-:Y:S05]  /*73e0*/  BSYNC B0 ;  /* 0x0000000000007941 */ /* 0x000fea0003800000 */
.L_x_2776:
[----:B-----5:R3:W-:Y:S02]  /*73f0*/  ST.E.128 [R160.64+0x180], R8 ;  /* 0x00018008a0007985 */ /* 0x0207e4000c101d06 */
.L_x_2769:
[----:B------:R-:W-:Y:S05]  /*7400*/  BSYNC B1 ;  /* 0x0000000000017941 */ /* 0x000fea0003800000 */
.L_x_2768:
        /* <DEDUP_REMOVED lines=90> */
.L_x_2781:
[----:B------:R-:W-:Y:S05]  /*79b0*/  BSYNC B0 ;  /* 0x0000000000007941 */ /* 0x000fea0003800000 */
.L_x_2780:
        /* <DEDUP_REMOVED lines=92> */
.L_x_2783:
[----:B------:R-:W-:Y:S05]  /*7f80*/  BSYNC B0 ;  /* 0x0000000000007941 */ /* 0x000fea0003800000 */
.L_x_2782:
        /* <DEDUP_REMOVED lines=89> */
.L_x_2785:
[----:B------:R-:W-:Y:S05]  /*8520*/  BSYNC B0 ;  /* 0x0000000000007941 */ /* 0x000fea0003800000 */
.L_x_2784:
        /* <DEDUP_REMOVED lines=90> */
.L_x_2787:
[----:B------:R-:W-:Y:S05]  /*8ad0*/  BSYNC B0 ;  /* 0x0000000000007941 */ /* 0x000fea0003800000 */
.L_x_2786:
[----:B-----5:R3:W-:Y:S02]  /*8ae0*/  ST.E.128 [R42.64+0x180], R8 ;  /* 0x000180082a007985 */ /* 0x0207e4000c101d06 */
.L_x_2779:
[----:B------:R-:W-:Y:S05]  /*8af0*/  BSYNC B1 ;  /* 0x0000000000017941 */ /* 0x000fea0003800000 */
.L_x_2778:
        /* <DEDUP_REMOVED lines=93> */
.L_x_2791:
[----:B------:R-:W-:Y:S05]  /*90d0*/  BSYNC B0 ;  /* 0x0000000000007941 */ /* 0x000fea0003800000 */
.L_x_2790:
        /* <DEDUP_REMOVED lines=92> */
.L_x_2793:
[----:B------:R-:W-:Y:S05]  /*96a0*/  BSYNC B0 ;  /* 0x0000000000007941 */ /* 0x000fea0003800000 */
.L_x_2792:
        /* <DEDUP_REMOVED lines=89> */
.L_x_2795:
[----:B------:R-:W-:Y:S05]  /*9c40*/  BSYNC B0 ;  /* 0x0000000000007941 */ /* 0x000fea0003800000 */
.L_x_2794:
        /* <DEDUP_REMOVED lines=90> */
.L_x_2797:
[----:B------:R-:W-:Y:S05]  /*a1f0*/  BSYNC B0 ;  /* 0x0000000000007941 */ /* 0x000fea0003800000 */
.L_x_2796:
[----:B-----5:R4:W-:Y:S02]  /*a200*/  ST.E.128 [R42.64+0x180], R8 ;  /* 0x000180082a007985 */ /* 0x0209e4000c101d06 */
.L_x_2789:
[----:B------:R-:W-:Y:S05]  /*a210*/  BSYNC B1 ;  /* 0x0000000000017941 */ /* 0x000fea0003800000 */
.L_x_2788:
        /* <DEDUP_REMOVED lines=94> */
.L_x_2801:
[----:B------:R-:W-:Y:S05]  /*a800*/  BSYNC B0 ;  /* 0x0000000000007941 */ /* 0x000fea0003800000 */
.L_x_2800:
        /* <DEDUP_REMOVED lines=93> */
.L_x_2803:
[----:B------:R-:W-:Y:S05]  /*ade0*/  BSYNC B0 ;  /* 0x0000000000007941 */ /* 0x000fea0003800000 */
.L_x_2802:
        /* <DEDUP_REMOVED lines=89> */
.L_x_2805:
[----:B------:R-:W-:Y:S05]  /*b380*/  BSYNC B0 ;  /* 0x0000000000007941 */ /* 0x000fea0003800000 */
.L_x_2804:
        /* <DEDUP_REMOVED lines=90> */
.L_x_2807:
[----:B------:R-:W-:Y:S05]  /*b930*/  BSYNC B0 ;  /* 0x0000000000007941 */ /* 0x000fea0003800000 */
.L_x_2806:
[----:B-----5:R4:W-:Y:S02]  /*b940*/  ST.E.128 [R58.64+0x180], R8 ;  /* 0x000180083a007985 */ /* 0x0209e4000c101d06 */
.L_x_2799:
[----:B------:R-:W-:Y:S05]  /*b950*/  BSYNC B1 ;  /* 0x0000000000017941 */ /* 0x000fea0003800000 */
.L_x_2798:
[----:B------:R-:W5:Y:S02]  /*b960*/  LD.E R3, [R28.64+0xd0] ;  /* 0x0000d0061c037980 */ /* 0x000f64000c101900 */
[----:B-----5:R-:W-:Y:S05]  /*b970*/  IMAD.U32 R3, R3, -0x20, RZ ;  /* 0xffffffe003037824 */ /* 0x020fea00078e00ff */
[C---:B------:R-:W-:Y:S02]  /*b980*/  LEA R116, P1, R3.reuse, R116, 0x1 ;  /* 0x0000007403747211 */ /* 0x040fe400078208ff */
[C---:B------:R-:W-:Y:S02]  /*b990*/  LEA R114, P0, R3.reuse, R114, 0x1 ;  /* 0x0000007203727211 */ /* 0x040fe400078008ff */
[C---:B------:R-:W-:Y:S02]  /*b9a0*/  LEA.HI.X.SX32 R117, R3.reuse, R117, 0x1, P1 ;  /* 0x0000007503757211 */ /* 0x040fe400008f0eff */
[----:B------:R-:W-:Y:S01]  /*b9b0*/  LEA.HI.X.SX32 R115, R3, R115, 0x1, P0 ;  /* 0x0000007303737211 */ /* 0x000fe200000f0eff */
[----:B------:R-:W-:-:S05]  /*b9c0*/  BRA `(.L_x_2767) ;  /* 0x0000034000007947 */ /* 0x000fca0003800000 */
.L_x_2757:
        /* <DEDUP_REMOVED lines=52> */
.L_x_2767:
[----:B------:R-:W-:Y:S05]  /*bd10*/  BSYNC B2 ;  /* 0x0000000000027941 */ /* 0x000fea0003800000 */
.L_x_2756:
        /* <DEDUP_REMOVED lines=88> */
.L_x_2809:
        /* <DEDUP_REMOVED lines=8> */
.L_x_2810:
[----:B------:R-:W-:Y:S05]  /*c320*/  BSYNC B0 ;  /* 0x0000000000007941 */ /* 0x000fea0003800000 */
.L_x_2808:
[----:B------:R-:W-:Y:S04]  /*c330*/  IADD3 R17, R17, -0x1, RZ ;  /* 0xffffffff11117810 */ /* 0x000fe80007ffe0ff */
[----:B------:R-:W-:Y:S11]  /*c340*/  ISETP.GT.AND P0, PT, R17, R82, PT ;  /* 0x000000521100720c */ /* 0x000ff60003f04270 */
[----:B------:R-:W-:Y:S02]  /*c350*/  @!UPT UIADD3 URZ, URZ, URZ, URZ ;  /* 0x0000003f3f3ff290 */ /* 0x000fe4000fffe03f */
[----:B------:R-:W-:-:S05]  /*c360*/  @P0 BRA `(.L_x_2811) ;  /* 0xffff666000000947 */ /* 0x000fca000383ffff */
.L_x_2755:
[----:B-1----:R-:W-:Y:S01]  /*c370*/  WARPSYNC 0xffffffff ;  /* 0xffffffff00007948 */ /* 0x002fe20003800000 */
        /* <DEDUP_REMOVED lines=39> */
[----:B--2---:R-:W-:Y:S01]  /*c5f0*/  LEA R16, P1, R150, R154, 0x1 ;  /* 0x0000009a96107211 */ /* 0x004fe200078208ff */
        /* <DEDUP_REMOVED lines=61> */
.L_x_2818:
[----:B------:R-:W-:Y:S05]  /*c9d0*/  BSYNC B0 ;  /* 0x0000000000007941 */ /* 0x000fea0003800000 */
.L_x_2817:
        /* <DEDUP_REMOVED lines=46> */
.L_x_2820:
[----:B------:R-:W-:Y:S05]  /*ccc0*/  BSYNC B0 ;  /* 0x0000000000007941 */ /* 0x000fea0003800000 */
.L_x_2819:
        /* <DEDUP_REMOVED lines=44> */
.L_x_2822:
[----:B------:R-:W-:Y:S05]  /*cf90*/  BSYNC B0 ;  /* 0x0000000000007941 */ /* 0x000fea0003800000 */
.L_x_2821:
        /* <DEDUP_REMOVED lines=46> */
.L_x_2824:
[----:B------:R-:W-:Y:S05]  /*d280*/  BSYNC B0 ;  /* 0x0000000000007941 */ /* 0x000fea0003800000 */
.L_x_2823:
[----:B-----5:R3:W-:Y:S02]  /*d290*/  STS.128 [R243+0x6000], R20 ;  /* 0x00600014f3007388 */ /* 0x0207e40000000c00 */
.L_x_2816:
[----:B------:R-:W-:Y:S05]  /*d2a0*/  BSYNC B1 ;  /* 0x0000000000017941 */ /* 0x000fea0003800000 */
.L_x_2815:
        /* <DEDUP_REMOVED lines=56> */
.L_x_2828:
[----:B------:R-:W-:Y:S05]  /*d630*/  BSYNC B0 ;  /* 0x0000000000007941 */ /* 0x000fea0003800000 */
.L_x_2827:
        /* <DEDUP_REMOVED lines=44> */
.L_x_2830:
[----:B------:R-:W-:Y:S05]  /*d900*/  BSYNC B0 ;  /* 0x0000000000007941 */ /* 0x000fea0003800000 */
.L_x_2829:
        /* <DEDUP_REMOVED lines=45> */
.L_x_2832:
[----:B------:R-:W-:Y:S05]  /*dbe0*/  BSYNC B0 ;  /* 0x0000000000007941 */ /* 0x000fea0003800000 */
.L_x_2831:
        /* <DEDUP_REMOVED lines=44> */
.L_x_2834:
[----:B------:R-:W-:Y:S05]  /*deb0*/  BSYNC B0 ;  /* 0x0000000000007941 */ /* 0x000fea0003800000 */
.L_x_2833:
[----:B-----5:R2:W-:Y:S02]  /*dec0*/  STS.128 [R243+0x6800], R32 ;  /* 0x00680020f3007388 */ /* 0x0205e40000000c00 */
.L_x_2826:
[----:B------:R-:W-:Y:S05]  /*ded0*/  BSYNC B1 ;  /* 0x0000000000017941 */ /* 0x000fea0003800000 */
.L_x_2825:
        /* <DEDUP_REMOVED lines=56> */
.L_x_2838:
[----:B---3--:R-:W-:Y:S05]  /*e260*/  BSYNC B0 ;  /* 0x0000000000007941 */ /* 0x008fea0003800000 */
.L_x_2837:
        /* <DEDUP_REMOVED lines=44> */
.L_x_2840:
[----:B------:R-:W-:Y:S05]  /*e530*/  BSYNC B0 ;  /* 0x0000000000007941 */ /* 0x000fea0003800000 */
.L_x_2839:
        /* <DEDUP_REMOVED lines=44> */
.L_x_2842:
[----:B------:R-:W-:Y:S05]  /*e800*/  BSYNC B0 ;  /* 0x0000000000007941 */ /* 0x000fea0003800000 */
.L_x_2841:
        /* <DEDUP_REMOVED lines=44> */
.L_x_2844:
[----:B------:R-:W-:Y:S05]  /*ead0*/  BSYNC B0 ;  /* 0x0000000000007941 */ /* 0x000fea0003800000 */
.L_x_2843:
[----:B-----5:R2:W-:Y:S02]  /*eae0*/  STS.128 [R243+0x7000], R32 ;  /* 0x00700020f3007388 */ /* 0x0205e40000000c00 */
.L_x_2836:
[----:B------:R-:W-:Y:S05]  /*eaf0*/  BSYNC B1 ;  /* 0x0000000000017941 */ /* 0x000fea0003800000 */
.L_x_2835:
        /* <DEDUP_REMOVED lines=55> */
.L_x_2847:
[----:B---3--:R-:W-:Y:S05]  /*ee70*/  BSYNC B0 ;  /* 0x0000000000007941 */ /* 0x008fea0003800000 */
.L_x_2846:
        /* <DEDUP_REMOVED lines=44> */
.L_x_2849:
[----:B------:R-:W-:Y:S05]  /*f140*/  BSYNC B0 ;  /* 0x0000000000007941 */ /* 0x000fea0003800000 */
.L_x_2848:
        /* <DEDUP_REMOVED lines=44> */
.L_x_2851:
[----:B------:R-:W-:Y:S05]  /*f410*/  BSYNC B0 ;  /* 0x0000000000007941 */ /* 0x000fea0003800000 */
.L_x_2850:
        /* <DEDUP_REMOVED lines=44> */
.L_x_2853:
[----:B------:R-:W-:Y:S05]  /*f6e0*/  BSYNC B0 ;  /* 0x0000000000007941 */ /* 0x000fea0003800000 */
.L_x_2852:
[----:B-----5:R3:W-:Y:S01]  /*f6f0*/  STS.128 [R243+0x7800], R20 ;  /* 0x00780014f3007388 */ /* 0x0207e20000000c00 */
[----:B------:R-:W-:Y:S05]  /*f700*/  BRA `(.L_x_2845) ;  /* 0x00005c3000007947 */ /* 0x000fea0003800000 */
.L_x_2814:
        /* <DEDUP_REMOVED lines=85> */
.L_x_2857:
[----:B------:R-:W-:Y:S05]  /*fc60*/  BSYNC B0 ;  /* 0x0000000000007941 */ /* 0x000fea0003800000 */
.L_x_2856:
        /* <DEDUP_REMOVED lines=85> */
.L_x_2859:
[----:B------:R-:W-:Y:S05]  /*101c0*/  BSYNC B0 ;  /* 0x0000000000007941 */ /* 0x000fea0003800000 */
.L_x_2858:
        /* <DEDUP_REMOVED lines=85> */
.L_x_2861:
[----:B------:R-:W-:Y:S05]  /*10720*/  BSYNC B0 ;  /* 0x0000000000007941 */ /* 0x000fea0003800000 */
.L_x_2860:
        /* <DEDUP_REMOVED lines=85> */
.L_x_2863:
[----:B------:R-:W-:Y:S05]  /*10c80*/  BSYNC B0 ;  /* 0x0000000000007941 */ /* 0x000fea0003800000 */
.L_x_2862:
[----:B-----5:R3:W-:Y:S02]  /*10c90*/  STS.128 [R243+0x6000], R40 ;  /* 0x00600028f3007388 */ /* 0x0207e40000000c00 */
.L_x_2855:
[----:B------:R-:W-:Y:S05]  /*10ca0*/  BSYNC B1 ;  /* 0x0000000000017941 */ /* 0x000fea0003800000 */
.L_x_2854:
        /* <DEDUP_REMOVED lines=90> */
.L_x_2867:
[----:B------:R-:W-:Y:S05]  /*11250*/  BSYNC B0 ;  /* 0x0000000000007941 */ /* 0x000fea0003800000 */
.L_x_2866:
        /* <DEDUP_REMOVED lines=88> */
.L_x_2869:
[----:B------:R-:W-:Y:S05]  /*117e0*/  BSYNC B0 ;  /* 0x0000000000007941 */ /* 0x000fea0003800000 */
.L_x_2868:
        /* <DEDUP_REMOVED lines=88> */
.L_x_2871:
[----:B------:R-:W-:Y:S05]  /*11d70*/  BSYNC B0 ;  /* 0x0000000000007941 */ /* 0x000fea0003800000 */
.L_x_2870:
        /* <DEDUP_REMOVED lines=89> */
.L_x_2873:
[----:B------:R-:W-:Y:S05]  /*12310*/  BSYNC B0 ;  /* 0x0000000000007941 */ /* 0x000fea0003800000 */
.L_x_2872:
[----:B-----5:R1:W-:Y:S02]  /*12320*/  STS.128 [R243+0x6800], R20 ;  /* 0x00680014f3007388 */ /* 0x0203e40000000c00 */
.L_x_2865:
[----:B------:R-:W-:Y:S05]  /*12330*/  BSYNC B1 ;  /* 0x0000000000017941 */ /* 0x000fea0003800000 */
.L_x_2864:
        /* <DEDUP_REMOVED lines=91> */
.L_x_2877:
[----:B------:R-:W-:Y:S05]  /*128f0*/  BSYNC B0 ;  /* 0x0000000000007941 */ /* 0x000fea0003800000 */
.L_x_2876:
        /* <DEDUP_REMOVED lines=88> */
.L_x_2879:
[----:B------:R-:W-:Y:S05]  /*12e80*/  BSYNC B0 ;  /* 0x0000000000007941 */ /* 0x000fea0003800000 */
.L_x_2878:
        /* <DEDUP_REMOVED lines=88> */
.L_x_2881:
[----:B------:R-:W-:Y:S05]  /*13410*/  BSYNC B0 ;  /* 0x0000000000007941 */ /* 0x000fea0003800000 */
.L_x_2880:
        /* <DEDUP_REMOVED lines=88> */
.L_x_2883:
[----:B------:R-:W-:Y:S05]  /*139a0*/  BSYNC B0 ;  /* 0x0000000000007941 */ /* 0x000fea0003800000 */
.L_x_2882:
[----:B-----5:R1:W-:Y:S02]  /*139b0*/  STS.128 [R243+0x7000], R32 ;  /* 0x00700020f3007388 */ /* 0x0203e40000000c00 */
.L_x_2875:
[----:B------:R-:W-:Y:S05]  /*139c0*/  BSYNC B1 ;  /* 0x0000000000017941 */ /* 0x000fea0003800000 */
.L_x_2874:
        /* <DEDUP_REMOVED lines=90> */
.L_x_2885:
[----:B------:R-:W-:Y:S05]  /*13f70*/  BSYNC B0 ;  /* 0x0000000000007941 */ /* 0x000fea0003800000 */
.L_x_2884:
        /* <DEDUP_REMOVED lines=89> */
.L_x_2887:
[----:B------:R-:W-:Y:S05]  /*14510*/  BSYNC B0 ;  /* 0x0000000000007941 */ /* 0x000fea0003800000 */
.L_x_2886:
        /* <DEDUP_REMOVED lines=89> */
.L_x_2889:
[----:B------:R-:W-:Y:S05]  /*14ab0*/  BSYNC B0 ;  /* 0x0000000000007941 */ /* 0x000fea0003800000 */
.L_x_2888:
        /* <DEDUP_REMOVED lines=89> */
.L_x_2891:
[----:B------:R-:W-:Y:S05]  /*15050*/  BSYNC B0 ;  /* 0x0000000000007941 */ /* 0x000fea0003800000 */
.L_x_2890:
[----:B-----5:R1:W-:Y:S01]  /*15060*/  STS.128 [R243+0x7800], R20 ;  /* 0x00780014f3007388 */ /* 0x0203e20000000c00 */
[----:B------:R-:W-:Y:S05]  /*15070*/  BRA `(.L_x_2845) ;  /* 0x000002c000007947 */ /* 0x000fea0003800000 */
.L_x_2813:
        /* <DEDUP_REMOVED lines=44> */
.L_x_2845:
[----:B------:R-:W-:Y:S05]  /*15340*/  BSYNC B2 ;  /* 0x0000000000027941 */ /* 0x000fea0003800000 */
.L_x_2812:
[----:B------:R-:W-:Y:S02]  /*15350*/  IADD3 R245, R165, -0x1, RZ ;  /* 0xffffffffa5f57810 */ /* 0x000fe40007ffe0ff */
[----:B------:R-:W-:-:S03]  /*15360*/  SHF.R.S32.HI R0, RZ, 0x4, R69 ;  /* 0x00000004ff007819 */ /* 0x000fc60000011445 */
[----:B-1----:R-:W-:Y:S01]  /*15370*/  IMAD.SHL.U32 R3, R245, 0x40, RZ ;  /* 0x00000040f5037824 */ /* 0x002fe200078e00ff */
[----:B------:R-:W-:-:S03]  /*15380*/  LEA.HI R69, R69, R0, RZ, 0x1 ;  /* 0x0000000045457211 */ /* 0x000fc600078f08ff */
[----:B------:R-:W-:Y:S01]  /*15390*/  IMAD.IADD R5, R52, 0x1, -R3 ;  /* 0x0000000134057824 */ /* 0x000fe200078e0a03 */
[----:B------:R-:W-:-:S04]  /*153a0*/  LOP3.LUT R69, R69, 0xfffffffe, RZ, 0xc0, !PT ;  /* 0xfffffffe45457812 */ /* 0x000fc800078ec0ff */
[-C--:B------:R-:W-:Y:S01]  /*153b0*/  ISETP.GE.AND P1, PT, R146, R5.reuse, PT ;  /* 0x000000059200720c */ /* 0x080fe20003f26270 */
[----:B------:R-:W-:Y:S01]  /*153c0*/  IMAD.IADD R69, R0, 0x1, -R69 ;  /* 0x0000000100457824 */ /* 0x000fe200078e0a45 */
[-C--:B------:R-:W-:Y:S02]  /*153d0*/  ISETP.GE.AND P4, PT, R6, R5.reuse, PT ;  /* 0x000000050600720c */ /* 0x080fe40003f86270 */
[-C--:B------:R-:W-:Y:S02]  /*153e0*/  ISETP.GE.AND P5, PT, R18, R5.reuse, PT ;  /* 0x000000051200720c */ /* 0x080fe40003fa6270 */
[-C--:B------:R-:W-:Y:S02]  /*153f0*/  ISETP.GE.AND P6, PT, R10, R5.reuse, PT ;  /* 0x000000050a00720c */ /* 0x080fe40003fc6270 */
[-C--:B------:R-:W-:Y:S02]  /*15400*/  ISETP.GE.AND P3, PT, R6, R5.reuse, PT ;  /* 0x000000050600720c */ /* 0x080fe40003f66270 */
[----:B------:R-:W-:-:S03]  /*15410*/  ISETP.GE.AND P2, PT, R10, R5, PT ;  /* 0x000000050a00720c */ /* 0x000fc60003f46270 */
[----:B------:R-:W-:Y:S02]  /*15420*/  @!P1 IMAD.MOV.U32 R234, RZ, RZ, R236 ;  /* 0x000000ffffea9224 */ /* 0x000fe400078e00ec */
[CC--:B------:R-:W-:Y:S02]  /*15430*/  @!P4 LEA R6, P0, R66.reuse, R236.reuse, 0x1 ;  /* 0x000000ec4206c211 */ /* 0x0c0fe400078008ff */
[----:B------:R-:W-:Y:S01]  /*15440*/  @!P5 IMAD R2, R167, 0x60, RZ ;  /* 0x00000060a702d824 */ /* 0x000fe200078e02ff */
[----:B------:R-:W-:Y:S01]  /*15450*/  @!PT LDS RZ, [RZ] ;  /* 0x00000000fffff984 */ /* 0x000fe20000000800 */
[----:B------:R-:W-:Y:S01]  /*15460*/  @!PT LDS RZ, [RZ] ;  /* 0x00000000fffff984 */ /* 0x000fe20000000800 */
[----:B------:R-:W-:Y:S01]  /*15470*/  @!PT LDS RZ, [RZ] ;  /* 0x00000000fffff984 */ /* 0x000fe20000000800 */
[----:B------:R1:W-:Y:S01]  /*15480*/  @!P1 LDGSTS.E.BYPASS.LTC128B.128 [R243+0x8000], [R234.64] ;  /* 0x08000000eaf39fae */ /* 0x0003e2000b901d46 */
[-C--:B------:R-:W-:Y:S02]  /*15490*/  @!P4 LEA.HI.X R7, R66, R235.reuse, R67, 0x1, P0 ;  /* 0x000000eb4207c211 */ /* 0x080fe400000f0c43 */
[C---:B------:R-:W-:Y:S01]  /*154a0*/  @!P6 LEA R10, P0, R166.reuse, R236, 0x6 ;  /* 0x000000eca60ae211 */ /* 0x040fe200078030ff */
[----:B------:R1:W-:Y:S03]  /*154b0*/  @!P1 LDGSTS.E.BYPASS.LTC128B.128 [R243+0xa000], [R234.64+0x80] ;  /* 0x0a000080eaf39fae */ /* 0x0003e6000b901d46 */
[----:B------:R-:W-:Y:S01]  /*154c0*/  @!P6 LEA.HI.X R11, R166, R235, R167, 0x6, P0 ;  /* 0x000000eba60be211 */ /* 0x000fe200000f34a7 */
[----:B------:R1:W-:Y:S04]  /*154d0*/  @!P1 LDGSTS.E.BYPASS.LTC128B.128 [R243+0xc000], [R234.64+0x100] ;  /* 0x0c000100eaf39fae */ /* 0x0003e8000b901d46 */
[----:B------:R1:W-:Y:S01]  /*154e0*/  @!P1 LDGSTS.E.BYPASS.LTC128B.128 [R243+0xe000], [R234.64+0x180] ;  /* 0x0e000180eaf39fae */ /* 0x0003e2000b901d46 */
[----:B------:R-:W-:-:S03]  /*154f0*/  ISETP.GE.AND P1, PT, R18, R5, PT ;  /* 0x000000051200720c */ /* 0x000fc60003f26270 */
[----:B------:R2:W-:Y:S04]  /*15500*/  @!P4 LDGSTS.E.BYPASS.LTC128B.128 [R243+0x8800], [R6.64] ;  /* 0x0880000006f3cfae */ /* 0x0005e8000b901d46 */
[----:B------:R2:W-:Y:S04]  /*15510*/  @!P4 LDGSTS.E.BYPASS.LTC128B.128 [R243+0xa800], [R6.64+0x80] ;  /* 0x0a80008006f3cfae */ /* 0x0005e8000b901d46 */
[----:B------:R2:W-:Y:S02]  /*15520*/  @!P4 LDGSTS.E.BYPASS.LTC128B.128 [R243+0xc800], [R6.64+0x100] ;  /* 0x0c80010006f3cfae */ /* 0x0005e4000b901d46 */
[----:B------:R-:W-:-:S02]  /*15530*/  @!P1 IMAD R0, R169, 0x60, RZ ;  /* 0x00000060a9009824 */ /* 0x000fc400078e02ff */
[----:B------:R2:W-:Y:S01]  /*15540*/  @!P4 LDGSTS.E.BYPASS.LTC128B.128 [R243+0xe800], [R6.64+0x180] ;  /* 0x0e80018006f3cfae */ /* 0x0005e2000b901d46 */
[C---:B------:R-:W-:Y:S01]  /*15550*/  ISETP.GE.AND P4, PT, R146.reuse, R5, PT ;  /* 0x000000059200720c */ /* 0x040fe20003f86270 */
[----:B------:R-:W-:Y:S02]  /*15560*/  IMAD.SHL.U32 R146, R146, 0x8, RZ ;  /* 0x0000000892927824 */ /* 0x000fe400078e00ff */
[----:B------:R3:W-:Y:S04]  /*15570*/  @!P6 LDGSTS.E.BYPASS.LTC128B.128 [R243+0x9000], [R10.64] ;  /* 0x090000000af3efae */ /* 0x0007e8000b901d46 */
[----:B------:R3:W-:Y:S01]  /*15580*/  @!P6 LDGSTS.E.BYPASS.LTC128B.128 [R243+0xb000], [R10.64+0x80] ;  /* 0x0b0000800af3efae */ /* 0x0007e2000b901d46 */
[----:B-1----:R-:W-:-:S03]  /*15590*/  @!P5 IMAD.MOV.U32 R234, RZ, RZ, R236 ;  /* 0x000000ffffead224 */ /* 0x002fc600078e00ec */
[----:B------:R3:W-:Y:S01]  /*155a0*/  @!P6 LDGSTS.E.BYPASS.LTC128B.128 [R243+0xd000], [R10.64+0x100] ;  /* 0x0d0001000af3efae */ /* 0x0007e2000b901d46 */
[----:B------:R-:W-:-:S03]  /*155b0*/  @!P5 IMAD.WIDE.U32 R8, R166, 0x60, R234 ;  /* 0x00000060a608d825 */ /* 0x000fc600078e00ea */
[----:B------:R3:W-:Y:S01]  /*155c0*/  @!P6 LDGSTS.E.BYPASS.LTC128B.128 [R243+0xf000], [R10.64+0x180] ;  /* 0x0f0001800af3efae */ /* 0x0007e2000b901d46 */
[----:B----45:R-:W-:Y:S02]  /*155d0*/  @!P5 IMAD.IADD R13, R2, 0x1, R9 ;  /* 0x00000001020dd824 */ /* 0x030fe400078e0209 */
[----:B------:R-:W-:Y:S02]  /*155e0*/  IMAD.SHL.U32 R2, R62, 0x40, RZ ;  /* 0x000000403e027824 */ /* 0x000fe400078e00ff */
[----:B------:R-:W-:Y:S02]  /*155f0*/  @!P5 IMAD.MOV.U32 R12, RZ, RZ, R8 ;  /* 0x000000ffff0cd224 */ /* 0x000fe400078e0008 */
[----:B------:R-:W-:Y:S01]  /*15600*/  @!P1 IMAD.WIDE.U32 R8, R168, 0x60, R248 ;  /* 0x00000060a8089825 */ /* 0x000fe200078e00f8 */
[----:B------:R-:W-:Y:S02]  /*15610*/  LOP3.LUT R5, R2, 0x1c0, RZ, 0xc0, !PT ;  /* 0x000001c002057812 */ /* 0x000fe400078ec0ff */
[----:B------:R1:W-:Y:S01]  /*15620*/  @!P5 LDGSTS.E.BYPASS.LTC128B.128 [R243+0x9800], [R12.64] ;  /* 0x098000000cf3dfae */ /* 0x0003e2000b901d46 */
[----:B------:R-:W-:Y:S01]  /*15630*/  IMAD.SHL.U32 R2, R68, 0x40, RZ ;  /* 0x0000004044027824 */ /* 0x000fe200078e00ff */
[----:B------:R-:W-:Y:S01]  /*15640*/  LOP3.LUT R4, R5, 0x8, R146, 0xf8, !PT ;  /* 0x0000000805047812 */ /* 0x000fe200078ef892 */
[----:B------:R-:W-:Y:S01]  /*15650*/  @!P1 IMAD.IADD R9, R0, 0x1, R9 ;  /* 0x0000000100099824 */ /* 0x000fe200078e0209 */
[----:B------:R1:W-:Y:S01]  /*15660*/  @!P5 LDGSTS.E.BYPASS.LTC128B.128 [R243+0xb800], [R12.64+0x80] ;  /* 0x0b8000800cf3dfae */ /* 0x0003e2000b901d46 */
[----:B------:R-:W-:-:S02]  /*15670*/  SHF.R.U32.HI R5, RZ, 0x3, R5 ;  /* 0x00000003ff057819 */ /* 0x000fc40000011605 */
[----:B------:R-:W-:Y:S01]  /*15680*/  LOP3.LUT R2, R2, 0x1c0, RZ, 0xc0, !PT ;  /* 0x000001c002027812 */ /* 0x000fe200078ec0ff */
[----:B------:R1:W-:Y:S01]  /*15690*/  @!P5 LDGSTS.E.BYPASS.LTC128B.128 [R243+0xd800], [R12.64+0x100] ;  /* 0x0d8001000cf3dfae */ /* 0x0003e2000b901d46 */
[----:B------:R-:W-:Y:S02]  /*156a0*/  LOP3.LUT R4, R4, R5, RZ, 0x3c, !PT ;  /* 0x0000000504047212 */ /* 0x000fe400078e3cff */
[-C--:B--2---:R-:W-:Y:S01]  /*156b0*/  @!P3 LEA R6, P0, R63, R248.reuse, 0x1 ;  /* 0x000000f83f06b211 */ /* 0x084fe200078008ff */
[----:B------:R1:W-:Y:S02]  /*156c0*/  @!P5 LDGSTS.E.BYPASS.LTC128B.128 [R243+0xf800], [R12.64+0x180] ;  /* 0x0f8001800cf3dfae */ /* 0x0003e4000b901d46 */
[----:B------:R-:W-:Y:S01]  /*156d0*/  IMAD R229, R69, 0x200, R4 ;  /* 0x0000020045e57824 */ /* 0x000fe200078e0204 */
[----:B------:R-:W-:Y:S01]  /*156e0*/  @!P3 LEA.HI.X R7, R63, R249, R64, 0x1, P0 ;  /* 0x000000f93f07b211 */ /* 0x000fe200000f0c40 */
[----:B------:R-:W0:Y:S01]  /*156f0*/  LDGDEPBAR ;  /* 0x00000000000079af */ /* 0x000e220000000000 */
[----:B------:R-:W-:Y:S01]  /*15700*/  IMAD.SHL.U32 R69, R69, 0x8, RZ ;  /* 0x0000000845457824 */ /* 0x000fe200078e00ff */
[----:B------:R-:W-:Y:S01]  /*15710*/  @!P2 LEA R4, P0, R168, R248, 0x6 ;  /* 0x000000f8a804a211 */ /* 0x000fe200078030ff */
[----:B------:R-:W-:-:S03]  /*15720*/  IMAD.SHL.U32 R63, R65, 0x40, RZ ;  /* 0x00000040413f7824 */ /* 0x000fc600078e00ff */
[----:B------:R-:W-:Y:S02]  /*15730*/  LOP3.LUT R31, R2, 0x8, R69, 0xf8, !PT ;  /* 0x00000008021f7812 */ /* 0x000fe400078ef845 */
[----:B------:R-:W-:Y:S02]  /*15740*/  SHF.R.U32.HI R2, RZ, 0x3, R2 ;  /* 0x00000003ff027819 */ /* 0x000fe40000011602 */
[----:B------:R-:W-:Y:S02]  /*15750*/  LOP3.LUT R63, R63, 0xfffffe00, RZ, 0xc0, !PT ;  /* 0xfffffe003f3f7812 */ /* 0x000fe400078ec0ff */
[----:B------:R-:W-:Y:S02]  /*15760*/  LOP3.LUT R31, R31, R2, RZ, 0x3c, !PT ;  /* 0x000000021f1f7212 */ /* 0x000fe400078e3cff */
[----:B------:R-:W2:Y:S01]  /*15770*/  LD.E R2, [R28.64+0x188] ;  /* 0x000188061c027980 */ /* 0x000ea2000c101900 */
[----:B------:R-:W-:Y:S01]  /*15780*/  @!P2 LEA.HI.X R5, R168, R249, R169, 0x6, P0 ;  /* 0x000000f9a805a211 */ /* 0x000fe200000f34a9 */
[----:B------:R-:W-:Y:S01]  /*15790*/  IMAD R230, R60, 0x400, R63 ;  /* 0x000004003ce67824 */ /* 0x000fe200078e023f */
        /* <DEDUP_REMOVED lines=49> */
[----:B-1----:R-:W-:Y:S04]  /*15ab0*/  LDSM.16.M88.4 R4, [R230] ;  /* 0x00000000e604783b */ /* 0x002fe80000000200 */
[----:B---3--:R-:W1:Y:S04]  /*15ac0*/  LDSM.16.M88.4 R16, [R229+0x8000] ;  /* 0x00800000e510783b */ /* 0x008e680000000200 */
[----:B------:R-:W3:Y:S01]  /*15ad0*/  LDSM.16.M88.4 R36, [R229+0x8800] ;  /* 0x00880000e524783b */ /* 0x000ee20000000200 */
[----:B------:R-:W-:-:S02]  /*15ae0*/  R2P PR, R62, 0x6 ;  /* 0x000000063e007804 */ /* 0x000fc40000000000 */
[C---:B------:R-:W-:Y:S01]  /*15af0*/  IADD3 R0, R229.reuse, 0x8000, RZ ;  /* 0x00008000e5007810 */ /* 0x040fe20007ffe0ff */
[----:B------:R-:W3:Y:S01]  /*15b00*/  LDSM.16.M88.4 R56, [R229+0x9000] ;  /* 0x00900000e538783b */ /* 0x000ee20000000200 */
[----:B------:R-:W-:Y:S01]  /*15b10*/  IADD3 R227, R229, 0x8020, RZ ;  /* 0x00008020e5e37810 */ /* 0x000fe20007ffe0ff */
[--C-:B------:R-:W-:Y:S02]  /*15b20*/  IMAD R228, R55, 0x2, R230.reuse ;  /* 0x0000000237e47824 */ /* 0x100fe400078e02e6 */
[----:B------:R-:W4:Y:S01]  /*15b30*/  LDSM.16.M88.4 R44, [R229+0x9800] ;  /* 0x00980000e52c783b */ /* 0x000f220000000200 */
[----:B------:R-:W-:-:S03]  /*15b40*/  IMAD R226, R53, 0x2, R230 ;  /* 0x0000000235e27824 */ /* 0x000fc600078e02e6 */
[----:B------:R-:W2:Y:S02]  /*15b50*/  LD.E R30, [R28.64+0x18c] ;  /* 0x00018c061c1e7980 */ /* 0x000ea4000c101900 */
[----:B------:R-:W-:Y:S02]  /*15b60*/  @P1 IADD3 R227, R0, -0x20, RZ ;  /* 0xffffffe000e31810 */ /* 0x000fe40007ffe0ff */
[----:B------:R-:W-:Y:S04]  /*15b70*/  LDSM.16.M88.4 R8, [R228] ;  /* 0x00000000e408783b */ /* 0x000fe80000000200 */
[----:B------:R-:W4:Y:S04]  /*15b80*/  LDSM.16.M88.4 R40, [R227] ;  /* 0x00000000e328783b */ /* 0x000f280000000200 */
[----:B------:R-:W4:Y:S01]  /*15b90*/  LDSM.16.M88.4 R20, [R227+0x800] ;  /* 0x00080000e314783b */ /* 0x000f220000000200 */
[----:B------:R-:W-:-:S03]  /*15ba0*/  IMAD.MOV.U32 R0, RZ, RZ, 0x40 ;  /* 0x00000040ff007424 */ /* 0x000fc600078e00ff */
[----:B------:R-:W4:Y:S04]  /*15bb0*/  LDSM.16.M88.4 R32, [R227+0x1000] ;  /* 0x00100000e320783b */ /* 0x000f280000000200 */
[----:B------:R-:W4:Y:S01]  /*15bc0*/  LDSM.16.M88.4 R80, [R227+0x1800] ;  /* 0x00180000e350783b */ /* 0x000f220000000200 */
[C---:B-1----:R-:W-:Y:S03]  /*15bd0*/  HMMA.16816.F32.BF16 R12, R4.reuse, R16, RZ ;  /* 0x00000010040c723c */ /* 0x042fe600000418ff */
[----:B------:R-:W-:Y:S04]  /*15be0*/  LDSM.16.M88.4 R76, [R226] ;  /* 0x00000000e24c783b */ /* 0x000fe80000000200 */
[----:B------:R-:W0:Y:S01]  /*15bf0*/  LDGDEPBAR ;  /* 0x00000000000079af */ /* 0x000e220000000000 */
[C---:B---3--:R-:W-:Y:S08]  /*15c00*/  HMMA.16816.F32.BF16 R24, R4.reuse, R36, RZ ;  /* 0x000000240418723c */ /* 0x048ff000000418ff */
[C---:B------:R-:W-:Y:S01]  /*15c10*/  HMMA.16816.F32.BF16 R64, R4.reuse, R56, RZ ;  /* 0x000000380440723c */ /* 0x040fe200000418ff */
[----:B------:R-:W-:Y:S01]  /*15c20*/  IMAD R225, R53, 0x2, R228 ;  /* 0x0000000235e17824 */ /* 0x000fe200078e02e4 */
[----:B------:R-:W-:Y:S01]  /*15c30*/  SEL R0, R0, 0xffffffc0, !P2 ;  /* 0xffffffc000007807 */ /* 0x000fe20005000000 */
[----:B------:R-:W-:Y:S04]  /*15c40*/  LDSM.16.M88.4 R88, [R227+0x3000] ;  /* 0x00300000e358783b */ /* 0x000fe80000000200 */
[----:B------:R-:W-:Y:S01]  /*15c50*/  LDSM.16.M88.4 R92, [R227+0x6800] ;  /* 0x00680000e35c783b */ /* 0x000fe20000000200 */
[C---:B------:R-:W-:Y:S08]  /*15c60*/  HMMA.16816.F32.BF16 R16, R4.reuse, R18, RZ ;  /* 0x000000120410723c */ /* 0x040ff000000418ff */
[C---:B------:R-:W-:Y:S01]  /*15c70*/  HMMA.16816.F32.BF16 R36, R4.reuse, R38, RZ ;  /* 0x000000260424723c */ /* 0x040fe200000418ff */
[----:B------:R-:W-:Y:S01]  /*15c80*/  IMAD.IADD R224, R229, 0x1, R0 ;  /* 0x00000001e5e07824 */ /* 0x000fe200078e0200 */
[----:B------:R-:W-:Y:S04]  /*15c90*/  LDSM.16.M88.4 R72, [R225] ;  /* 0x00000000e148783b */ /* 0x000fe80000000200 */
[----:B------:R-:W-:Y:S02]  /*15ca0*/  LDSM.16.M88.4 R68, [R224+0x8000] ;  /* 0x00800000e044783b */ /* 0x000fe40000000200 */
[C---:B------:R-:W-:Y:S08]  /*15cb0*/  HMMA.16816.F32.BF16 R56, R4.reuse, R58, RZ ;  /* 0x0000003a0438723c */ /* 0x040ff000000418ff */
[C---:B----4-:R-:W-:Y:S08]  /*15cc0*/  HMMA.16816.F32.BF16 R48, R4.reuse, R44, RZ ;  /* 0x0000002c0430723c */ /* 0x050ff000000418ff */
[----:B------:R-:W-:Y:S01]  /*15cd0*/  HMMA.16816.F32.BF16 R4, R4, R46, RZ ;  /* 0x0000002e0404723c */ /* 0x000fe200000418ff */
[----:B------:R-:W1:Y:S07]  /*15ce0*/  LDSM.16.M88.4 R44, [R224+0x8800] ;  /* 0x00880000e02c783b */ /* 0x000e6e0000000200 */
[C---:B------:R-:W-:Y:S08]  /*15cf0*/  HMMA.16816.F32.BF16 R12, R8.reuse, R40, R12 ;  /* 0x00000028080c723c */ /* 0x040ff0000004180c */
[C---:B------:R-:W-:Y:S01]  /*15d00*/  HMMA.16816.F32.BF16 R16, R8.reuse, R42, R16 ;  /* 0x0000002a0810723c */ /* 0x040fe20000041810 */
[----:B------:R-:W3:Y:S07]  /*15d10*/  LDSM.16.M88.4 R40, [R224+0x9000] ;  /* 0x00900000e028783b */ /* 0x000eee0000000200 */
[C---:B------:R-:W-:Y:S08]  /*15d20*/  HMMA.16816.F32.BF16 R24, R8.reuse, R20, R24 ;  /* 0x000000140818723c */ /* 0x040ff00000041818 */
[----:B------:R-:W-:Y:S01]  /*15d30*/  HMMA.16816.F32.BF16 R36, R8, R22, R36 ;  /* 0x000000160824723c */ /* 0x000fe20000041824 */
[----:B------:R-:W4:Y:S01]  /*15d40*/  LDSM.16.M88.4 R20, [R224+0x9800] ;  /* 0x00980000e014783b */ /* 0x000f220000000200 */
[----:B------:R-:W-:-:S05]  /*15d50*/  IMAD.IADD R220, R0, 0x1, R227 ;  /* 0x0000000100dc7824 */ /* 0x000fca00078e02e3 */
[----:B------:R-:W-:Y:S01]  /*15d60*/  LDSM.16.M88.4 R84, [R220+0x1000] ;  /* 0x00100000dc54783b */ /* 0x000fe20000000200 */
[C---:B------:R-:W-:Y:S08]  /*15d70*/  HMMA.16816.F32.BF16 R64, R8.reuse, R32, R64 ;  /* 0x000000200840723c */ /* 0x040ff00000041840 */
[C---:B------:R-:W-:Y:S01]  /*15d80*/  HMMA.16816.F32.BF16 R56, R8.reuse, R34, R56 ;  /* 0x000000220838723c */ /* 0x040fe20000041838 */
[----:B------:R-:W-:Y:S07]  /*15d90*/  LDSM.16.M88.4 R32, [R220] ;  /* 0x00000000dc20783b */ /* 0x000fee0000000200 */
[C---:B------:R-:W-:Y:S08]  /*15da0*/  HMMA.16816.F32.BF16 R48, R8.reuse, R80, R48 ;  /* 0x000000500830723c */ /* 0x040ff00000041830 */
[----:B------:R-:W-:Y:S01]  /*15db0*/  HMMA.16816.F32.BF16 R4, R8, R82, R4 ;  /* 0x000000520804723c */ /* 0x000fe20000041804 */
[----:B------:R-:W4:Y:S04]  /*15dc0*/  LDSM.16.M88.4 R8, [R220+0x800] ;  /* 0x00080000dc08783b */ /* 0x000f280000000200 */
[----:B------:R-:W4:Y:S03]  /*15dd0*/  LDSM.16.M88.4 R80, [R220+0x1800] ;  /* 0x00180000dc50783b */ /* 0x000f260000000200 */
        /* <DEDUP_REMOVED lines=8> */
[----:B------:R-:W-:Y:S07]  /*15e60*/  LDSM.16.M88.4 R40, [R229+0xb000] ;  /* 0x00b00000e528783b */ /* 0x000fee0000000200 */
[C---:B----4-:R-:W-:Y:S08]  /*15e70*/  HMMA.16816.F32.BF16 R48, R76.reuse, R20, R48 ;  /* 0x000000144c30723c */ /* 0x050ff00000041830 */
[----:B------:R-:W-:Y:S01]  /*15e80*/  HMMA.16816.F32.BF16 R76, R76, R22, R4 ;  /* 0x000000164c4c723c */ /* 0x000fe20000041804 */
[----:B------:R-:W-:Y:S04]  /*15e90*/  LDSM.16.M88.4 R20, [R230+0x2000] ;  /* 0x00200000e614783b */ /* 0x000fe80000000200 */
[----:B------:R-:W1:Y:S03]  /*15ea0*/  LDSM.16.M88.4 R4, [R229+0xa800] ;  /* 0x00a80000e504783b */ /* 0x000e660000000200 */
[C---:B------:R-:W-:Y:S08]  /*15eb0*/  HMMA.16816.F32.BF16 R24, R72.reuse, R8, R24 ;  /* 0x000000084818723c */ /* 0x040ff00000041818 */
[C---:B------:R-:W-:Y:S01]  /*15ec0*/  HMMA.16816.F32.BF16 R36, R72.reuse, R10, R36 ;  /* 0x0000000a4824723c */ /* 0x040fe20000041824 */
[----:B------:R-:W-:Y:S07]  /*15ed0*/  LDSM.16.M88.4 R8, [R227+0x2000] ;  /* 0x00200000e308783b */ /* 0x000fee0000000200 */
[C---:B------:R-:W-:Y:S08]  /*15ee0*/  HMMA.16816.F32.BF16 R12, R72.reuse, R32, R12 ;  /* 0x00000020480c723c */ /* 0x040ff0000004180c */
[C---:B------:R-:W-:Y:S01]  /*15ef0*/  HMMA.16816.F32.BF16 R16, R72.reuse, R34, R16 ;  /* 0x000000224810723c */ /* 0x040fe20000041810 */
[----:B------:R-:W3:Y:S07]  /*15f00*/  LDSM.16.M88.4 R32, [R229+0xb800] ;  /* 0x00b80000e520783b */ /* 0x000eee0000000200 */
[C---:B------:R-:W-:Y:S08]  /*15f10*/  HMMA.16816.F32.BF16 R64, R72.reuse, R84, R64 ;  /* 0x000000544840723c */ /* 0x040ff00000041840 */
[C---:B------:R-:W-:Y:S01]  /*15f20*/  HMMA.16816.F32.BF16 R56, R72.reuse, R86, R56 ;  /* 0x000000564838723c */ /* 0x040fe20000041838 */
[----:B------:R-:W-:Y:S07]  /*15f30*/  LDSM.16.M88.4 R84, [R224+0xb800] ;  /* 0x00b80000e054783b */ /* 0x000fee0000000200 */
        /* <DEDUP_REMOVED lines=12> */
[----:B------:R-:W4:Y:S07]  /*16000*/  LDSM.16.M88.4 R40, [R224+0xa000] ;  /* 0x00a00000e028783b */ /* 0x000f2e0000000200 */
[C---:B---3--:R-:W-:Y:S08]  /*16010*/  HMMA.16816.F32.BF16 R48, R20.reuse, R32, R48 ;  /* 0x000000201430723c */ /* 0x048ff00000041830 */
[----:B------:R-:W-:Y:S01]  /*16020*/  HMMA.16816.F32.BF16 R76, R20, R34, R76 ;  /* 0x00000022144c723c */ /* 0x000fe2000004184c */
[----:B------:R-:W3:Y:S04]  /*16030*/  LDSM.16.M88.4 R20, [R224+0xa800] ;  /* 0x00a80000e014783b */ /* 0x000ee80000000200 */
[----:B------:R-:W-:Y:S03]  /*16040*/  LDSM.16.M88.4 R32, [R225+0x2000] ;  /* 0x00200000e120783b */ /* 0x000fe60000000200 */
[C---:B------:R-:W-:Y:S08]  /*16050*/  HMMA.16816.F32.BF16 R12, R68.reuse, R8, R12 ;  /* 0x00000008440c723c */ /* 0x040ff0000004180c */
[C---:B------:R-:W-:Y:S01]  /*16060*/  HMMA.16816.F32.BF16 R16, R68.reuse, R10, R16 ;  /* 0x0000000a4410723c */ /* 0x040fe20000041810 */
[----:B------:R-:W2:Y:S07]  /*16070*/  LDSM.16.M88.4 R8, [R224+0xb000] ;  /* 0x00b00000e008783b */ /* 0x000eae0000000200 */
[C---:B-1----:R-:W-:Y:S08]  /*16080*/  HMMA.16816.F32.BF16 R24, R68.reuse, R4, R24 ;  /* 0x000000044418723c */ /* 0x042ff00000041818 */
[C---:B------:R-:W-:Y:S01]  /*16090*/  HMMA.16816.F32.BF16 R36, R68.reuse, R6, R36 ;  /* 0x000000064424723c */ /* 0x040fe20000041824 */
[----:B------:R-:W1:Y:S07]  /*160a0*/  LDSM.16.M88.4 R4, [R220+0x2000] ;  /* 0x00200000dc04783b */ /* 0x000e6e0000000200 */
[C---:B------:R-:W-:Y:S08]  /*160b0*/  HMMA.16816.F32.BF16 R64, R68.reuse, R88, R64 ;  /* 0x000000584440723c */ /* 0x040ff00000041840 */
[----:B------:R-:W-:Y:S01]  /*160c0*/  HMMA.16816.F32.BF16 R56, R68, R90, R56 ;  /* 0x0000005a4438723c */ /* 0x000fe20000041838 */
[----:B------:R-:W-:Y:S07]  /*160d0*/  LDSM.16.M88.4 R88, [R227+0x5800] ;  /* 0x00580000e358783b */ /* 0x000fee0000000200 */
[C---:B----4-:R-:W-:Y:S08]  /*160e0*/  HMMA.16816.F32.BF16 R16, R80.reuse, R42, R16 ;  /* 0x0000002a5010723c */ /* 0x050ff00000041810 */
        /* <DEDUP_REMOVED lines=8> */
[----:B------:R-:W3:Y:S07]  /*16170*/  LDSM.16.M88.4 R20, [R229+0xc000] ;  /* 0x00c00000e514783b */ /* 0x000eee0000000200 */
[C---:B--2---:R-:W-:Y:S08]  /*16180*/  HMMA.16816.F32.BF16 R64, R80.reuse, R8, R64 ;  /* 0x000000085040723c */ /* 0x044ff00000041840 */
        /* <DEDUP_REMOVED lines=8> */
[----:B------:R-:W-:Y:S03]  /*16210*/  LDSM.16.M88.4 R80, [R229+0xd800] ;  /* 0x00d80000e550783b */ /* 0x000fe60000000200 */
[C---:B------:R-:W-:Y:S08]  /*16220*/  HMMA.16816.F32.BF16 R24, R32.reuse, R44, R24 ;  /* 0x0000002c2018723c */ /* 0x040ff00000041818 */
[----:B------:R-:W-:Y:S01]  /*16230*/  HMMA.16816.F32.BF16 R36, R32, R46, R36 ;  /* 0x0000002e2024723c */ /* 0x000fe20000041824 */
[----:B------:R-:W1:Y:S07]  /*16240*/  LDSM.16.M88.4 R44, [R228+0x4000] ;  /* 0x00400000e42c783b */ /* 0x000e6e0000000200 */
[C---:B---3--:R-:W-:Y:S08]  /*16250*/  HMMA.16816.F32.BF16 R16, R40.reuse, R22, R16 ;  /* 0x000000162810723c */ /* 0x048ff00000041810 */
[----:B------:R-:W-:Y:S01]  /*16260*/  HMMA.16816.F32.BF16 R12, R40, R20, R12 ;  /* 0x00000014280c723c */ /* 0x000fe2000004180c */
        /* <DEDUP_REMOVED lines=8> */
[C---:B--2---:R-:W-:Y:S08]  /*162f0*/  HMMA.16816.F32.BF16 R24, R40.reuse, R8, R24 ;  /* 0x000000082818723c */ /* 0x044ff00000041818 */
[----:B------:R-:W-:Y:S01]  /*16300*/  HMMA.16816.F32.BF16 R36, R40, R10, R36 ;  /* 0x0000000a2824723c */ /* 0x000fe20000041824 */
[----:B------:R-:W2:Y:S07]  /*16310*/  LDSM.16.M88.4 R8, [R226+0x4000] ;  /* 0x00400000e208783b */ /* 0x000eae0000000200 */
[C---:B-1----:R-:W-:Y:S08]  /*16320*/  HMMA.16816.F32.BF16 R16, R44.reuse, R86, R16 ;  /* 0x000000562c10723c */ /* 0x042ff00000041810 */
[----:B------:R-:W-:Y:S01]  /*16330*/  HMMA.16816.F32.BF16 R12, R44, R84, R12 ;  /* 0x000000542c0c723c */ /* 0x000fe2000004180c */
[----:B------:R-:W-:Y:S07]  /*16340*/  LDSM.16.M88.4 R84, [R229+0xe000] ;  /* 0x00e00000e554783b */ /* 0x000fee0000000200 */
[C---:B------:R-:W-:Y:S08]  /*16350*/  HMMA.16816.F32.BF16 R64, R40.reuse, R4, R64 ;  /* 0x000000042840723c */ /* 0x040ff00000041840 */
[C---:B------:R-:W-:Y:S01]  /*16360*/  HMMA.16816.F32.BF16 R56, R40.reuse, R6, R56 ;  /* 0x000000062838723c */ /* 0x040fe20000041838 */
[----:B------:R-:W1:Y:S07]  /*16370*/  LDSM.16.M88.4 R4, [R224+0xc800] ;  /* 0x00c80000e004783b */ /* 0x000e6e0000000200 */
[C---:B------:R-:W-:Y:S08]  /*16380*/  HMMA.16816.F32.BF16 R48, R40.reuse, R80, R48 ;  /* 0x000000502830723c */ /* 0x040ff00000041830 */
[----:B------:R-:W-:Y:S01]  /*16390*/  HMMA.16816.F32.BF16 R76, R40, R82, R76 ;  /* 0x00000052284c723c */ /* 0x000fe2000004184c */
[----:B------:R-:W-:Y:S04]  /*163a0*/  LDSM.16.M88.4 R80, [R225+0x4000] ;  /* 0x00400000e150783b */ /* 0x000fe80000000200 */
[----:B------:R-:W4:Y:S03]  /*163b0*/  LDSM.16.M88.4 R40, [R220+0x4000] ;  /* 0x00400000dc28783b */ /* 0x000f260000000200 */
[C---:B---3--:R-:W-:Y:S08]  /*163c0*/  HMMA.16816.F32.BF16 R24, R44.reuse, R72, R24 ;  /* 0x000000482c18723c */ /* 0x048ff00000041818 */
[----:B------:R-:W-:Y:S01]  /*163d0*/  HMMA.16816.F32.BF16 R36, R44, R74, R36 ;  /* 0x0000004a2c24723c */ /* 0x000fe20000041824 */
[----:B------:R-:W3:Y:S07]  /*163e0*/  LDSM.16.M88.4 R72, [R230+0x6000] ;  /* 0x00600000e648783b */ /* 0x000eee0000000200 */
        /* <DEDUP_REMOVED lines=8> */
[----:B------:R-:W1:Y:S07]  /*16470*/  LDSM.16.M88.4 R4, [R220+0x4800] ;  /* 0x00480000dc04783b */ /* 0x000e6e0000000200 */
[C---:B----4-:R-:W-:Y:S08]  /*16480*/  HMMA.16816.F32.BF16 R16, R80.reuse, R42, R16 ;  /* 0x0000002a5010723c */ /* 0x050ff00000041810 */
        /* <DEDUP_REMOVED lines=8> */
[----:B------:R-:W4:Y:S07]  /*16510*/  LDSM.16.M88.4 R32, [R227+0x6000] ;  /* 0x00600000e320783b */ /* 0x000f2e0000000200 */
[C---:B---3--:R-:W-:Y:S08]  /*16520*/  HMMA.16816.F32.BF16 R16, R72.reuse, R86, R16 ;  /* 0x000000564810723c */ /* 0x048ff00000041810 */
[----:B------:R-:W-:Y:S01]  /*16530*/  HMMA.16816.F32.BF16 R12, R72, R84, R12 ;  /* 0x00000054480c723c */ /* 0x000fe2000004180c */
[----:B------:R-:W-:Y:S07]  /*16540*/  LDSM.16.M88.4 R84, [R220+0x5800] ;  /* 0x00580000dc54783b */ /* 0x000fee0000000200 */
[C---:B--2---:R-:W-:Y:S08]  /*16550*/  HMMA.16816.F32.BF16 R48, R8.reuse, R20, R48 ;  /* 0x000000140830723c */ /* 0x044ff00000041830 */
[----:B------:R-:W-:Y:S01]  /*16560*/  HMMA.16816.F32.BF16 R76, R8, R22, R76 ;  /* 0x00000016084c723c */ /* 0x000fe2000004184c */
[----:B------:R-:W-:Y:S04]  /*16570*/  LDSM.16.M88.4 R8, [R226+0x6000] ;  /* 0x00600000e208783b */ /* 0x000fe80000000200 */
[----:B------:R-:W2:Y:S03]  /*16580*/  LDSM.16.M88.4 R20, [R224+0xe000] ;  /* 0x00e00000e014783b */ /* 0x000ea60000000200 */
[----:B-1----:R-:W-:Y:S08]  /*16590*/  HMMA.16816.F32.BF16 R24, R80, R4, R24 ;  /* 0x000000045018723c */ /* 0x002ff00000041818 */
[C---:B----4-:R-:W-:Y:S08]  /*165a0*/  HMMA.16816.F32.BF16 R16, R44.reuse, R34, R16 ;  /* 0x000000222c10723c */ /* 0x050ff00000041810 */
[----:B------:R-:W-:Y:S01]  /*165b0*/  HMMA.16816.F32.BF16 R12, R44, R32, R12 ;  /* 0x000000202c0c723c */ /* 0x000fe2000004180c */
[----:B------:R-:W-:Y:S07]  /*165c0*/  LDSM.16.M88.4 R32, [R224+0xe800] ;  /* 0x00e80000e020783b */ /* 0x000fee0000000200 */
[C---:B------:R-:W-:Y:S01]  /*165d0*/  HMMA.16816.F32.BF16 R36, R80.reuse, R6, R36 ;  /* 0x000000065024723c */ /* 0x040fe20000041824 */
[----:B------:R-:W1:Y:S07]  /*165e0*/  LDSM.16.M88.4 R4, [R225+0x6000] ;  /* 0x00600000e104783b */ /* 0x000e6e0000000200 */
[C---:B------:R-:W-:Y:S08]  /*165f0*/  HMMA.16816.F32.BF16 R64, R80.reuse, R68, R64 ;  /* 0x000000445040723c */ /* 0x040ff00000041840 */
[----:B------:R-:W-:Y:S01]  /*16600*/  HMMA.16816.F32.BF16 R56, R80, R70, R56 ;  /* 0x000000465038723c */ /* 0x000fe20000041838 */
[----:B------:R-:W3:Y:S07]  /*16610*/  LDSM.16.M88.4 R68, [R229+0xf000] ;  /* 0x00f00000e544783b */ /* 0x000eee0000000200 */
[----:B------:R-:W-:Y:S08]  /*16620*/  HMMA.16816.F32.BF16 R24, R72, R40, R24 ;  /* 0x000000284818723c */ /* 0x000ff00000041818 */
[C---:B--2---:R-:W-:Y:S08]  /*16630*/  HMMA.16816.F32.BF16 R16, R8.reuse, R22, R16 ;  /* 0x000000160810723c */ /* 0x044ff00000041810 */
[----:B------:R-:W-:Y:S01]  /*16640*/  HMMA.16816.F32.BF16 R12, R8, R20, R12 ;  /* 0x00000014080c723c */ /* 0x000fe2000004180c */
[----:B------:R-:W-:Y:S07]  /*16650*/  LDSM.16.M88.4 R20, [R220+0x6800] ;  /* 0x00680000dc14783b */ /* 0x000fee0000000200 */
[----:B------:R-:W-:Y:S01]  /*16660*/  HMMA.16816.F32.BF16 R36, R72, R42, R36 ;  /* 0x0000002a4824723c */ /* 0x000fe20000041824 */
[----:B------:R-:W2:Y:S07]  /*16670*/  LDSM.16.M88.4 R40, [R227+0x7000] ;  /* 0x00700000e328783b */ /* 0x000eae0000000200 */
[----:B------:R-:W-:Y:S08]  /*16680*/  HMMA.16816.F32.BF16 R24, R44, R92, R24 ;  /* 0x0000005c2c18723c */ /* 0x000ff00000041818 */
[C---:B-1----:R-:W-:Y:S08]  /*16690*/  HMMA.16816.F32.BF16 R16, R4.reuse, R90, R16 ;  /* 0x0000005a0410723c */ /* 0x042ff00000041810 */
[----:B------:R-:W-:Y:S01]  /*166a0*/  HMMA.16816.F32.BF16 R12, R4, R88, R12 ;  /* 0x00000058040c723c */ /* 0x000fe2000004180c */
[----:B------:R-:W1:Y:S07]  /*166b0*/  LDSM.16.M88.4 R88, [R229+0xf800] ;  /* 0x00f80000e558783b */ /* 0x000e6e0000000200 */
[----:B---3--:R-:W-:Y:S08]  /*166c0*/  HMMA.16816.F32.BF16 R64, R72, R68, R64 ;  /* 0x000000444840723c */ /* 0x008ff00000041840 */
[----:B------:R-:W-:Y:S08]  /*166d0*/  HMMA.16816.F32.BF16 R36, R44, R94, R36 ;  /* 0x0000005e2c24723c */ /* 0x000ff00000041824 */
[----:B------:R-:W-:Y:S01]  /*166e0*/  HMMA.16816.F32.BF16 R24, R8, R32, R24 ;  /* 0x000000200818723c */ /* 0x000fe20000041818 */
[----:B------:R-:W-:-:S02]  /*166f0*/  FMUL.FTZ R17, R17, R30 ;  /* 0x0000001e11117220 */ /* 0x000fc40000410000 */
[----:B------:R-:W-:-:S05]  /*16700*/  FMUL.FTZ R62, R12, R30 ;  /* 0x0000001e0c3e7220 */ /* 0x000fca0000410000 */
[----:B------:R-:W-:Y:S01]  /*16710*/  HMMA.16816.F32.BF16 R48, R80, R84, R48 ;  /* 0x000000545030723c */ /* 0x000fe20000041830 */
[-C--:B------:R-:W-:Y:S02]  /*16720*/  FMUL.FTZ R12, R13, R30.reuse ;  /* 0x0000001e0d0c7220 */ /* 0x080fe40000410000 */
[-C--:B------:R-:W-:Y:S02]  /*16730*/  FMUL.FTZ R13, R15, R30.reuse ;  /* 0x0000001e0f0d7220 */ /* 0x080fe40000410000 */
[-C--:B------:R-:W-:Y:S02]  /*16740*/  FMUL.FTZ R15, R16, R30.reuse ;  /* 0x0000001e100f7220 */ /* 0x080fe40000410000 */
[-C--:B------:R-:W-:Y:S01]  /*16750*/  FMUL.FTZ R68, R19, R30.reuse ;  /* 0x0000001e13447220 */ /* 0x080fe20000410000 */
[----:B--2---:R-:W-:Y:S01]  /*16760*/  HMMA.16816.F32.BF16 R64, R44, R40, R64 ;  /* 0x000000282c40723c */ /* 0x004fe20000041840 */
[----:B------:R2:W-:Y:S06]  /*16770*/  MUFU.TANH R40, R17 ;  /* 0x0000001100287308 */ /* 0x0005ec0000002400 */
[----:B------:R-:W-:Y:S01]  /*16780*/  FMUL.FTZ R41, R18, R30 ;  /* 0x0000001e12297220 */ /* 0x000fe20000410000 */
[----:B------:R-:W-:Y:S01]  /*16790*/  HMMA.16816.F32.BF16 R76, R80, R86, R76 ;  /* 0x00000056504c723c */ /* 0x000fe2000004184c */
[----:B------:R-:W3:Y:S07]  /*167a0*/  LDSM.16.M88.4 R80, [R224+0xf000] ;  /* 0x00f00000e050783b */ /* 0x000eee0000000200 */
[----:B------:R-:W-:Y:S01]  /*167b0*/  HMMA.16816.F32.BF16 R36, R8, R34, R36 ;  /* 0x000000220824723c */ /* 0x000fe20000041824 */
[----:B--2---:R-:W2:Y:S04]  /*167c0*/  LDSM.16.M88.4 R16, [R227+0x7800] ;  /* 0x00780000e310783b */ /* 0x004ea80000000200 */
[----:B------:R-:W4:Y:S03]  /*167d0*/  LDSM.16.M88.4 R32, [R220+0x7000] ;  /* 0x00700000dc20783b */ /* 0x000f260000000200 */
[----:B------:R-:W-:Y:S07]  /*167e0*/  HMMA.16816.F32.BF16 R24, R4, R20, R24 ;  /* 0x000000140418723c */ /* 0x000fee0000041818 */
[----:B------:R-:W-:Y:S01]  /*167f0*/  SHF.R.S32.HI R21, RZ, 0x1f, R54 ;  /* 0x0000001fff157819 */ /* 0x000fe20000011436 */
[----:B-1----:R-:W-:Y:S03]  /*16800*/  HMMA.16816.F32.BF16 R48, R72, R88, R48 ;  /* 0x000000584830723c */ /* 0x002fe60000041830 */
[----:B------:R-:W-:-:S04]  /*16810*/  LEA.HI R21, R21, R54, RZ, 0x5 ;  /* 0x0000003615157211 */ /* 0x000fc800078f28ff */
[----:B------:R-:W-:Y:S01]  /*16820*/  LOP3.LUT R21, R21, 0xffffffe0, RZ, 0xc0, !PT ;  /* 0xffffffe015157812 */ /* 0x000fe200078ec0ff */
[----:B------:R-:W-:Y:S04]  /*16830*/  HMMA.16816.F32.BF16 R56, R72, R70, R56 ;  /* 0x000000464838723c */ /* 0x000fe80000041838 */
[----:B------:R-:W-:-:S04]  /*16840*/  IMAD.IADD R0, R54, 0x1, -R21 ;  /* 0x0000000136007824 */ /* 0x000fc800078e0a15 */
[----:B------:R-:W-:Y:S01]  /*16850*/  HMMA.16816.F32.BF16 R36, R4, R22, R36 ;  /* 0x000000160424723c */ /* 0x000fe20000041824 */
[----:B------:R-:W1:Y:S07]  /*16860*/  LDSM.16.M88.4 R20, [R224+0xf800] ;  /* 0x00f80000e014783b */ /* 0x000e6e0000000200 */
[----:B------:R-:W-:Y:S08]  /*16870*/  HMMA.16816.F32.BF16 R76, R72, R90, R76 ;  /* 0x0000005a484c723c */ /* 0x000ff0000004184c */
[----:B---3--:R-:W-:Y:S08]  /*16880*/  HMMA.16816.F32.BF16 R64, R8, R80, R64 ;  /* 0x000000500840723c */ /* 0x008ff00000041840 */
[C---:B--2---:R-:W-:Y:S08]  /*16890*/  HMMA.16816.F32.BF16 R48, R44.reuse, R16, R48 ;  /* 0x000000102c30723c */ /* 0x044ff00000041830 */
[C---:B------:R-:W-:Y:S08]  /*168a0*/  HMMA.16816.F32.BF16 R56, R44.reuse, R42, R56 ;  /* 0x0000002a2c38723c */ /* 0x040ff00000041838 */
[----:B------:R-:W-:Y:S01]  /*168b0*/  HMMA.16816.F32.BF16 R76, R44, R18, R76 ;  /* 0x000000122c4c723c */ /* 0x000fe2000004184c */
[----:B------:R-:W2:Y:S07]  /*168c0*/  LDSM.16.M88.4 R16, [R220+0x7800] ;  /* 0x00780000dc10783b */ /* 0x000eae0000000200 */
[----:B----4-:R-:W-:Y:S08]  /*168d0*/  HMMA.16816.F32.BF16 R64, R4, R32, R64 ;  /* 0x000000200440723c */ /* 0x010ff00000041840 */
[----:B-1----:R-:W-:Y:S01]  /*168e0*/  HMMA.16816.F32.BF16 R48, R8, R20, R48 ;  /* 0x000000140830723c */ /* 0x002fe20000041830 */
[-C--:B------:R-:W-:Y:S01]  /*168f0*/  FMUL.FTZ R32, R37, R30.reuse ;  /* 0x0000001e25207220 */ /* 0x080fe20000410000 */
[----:B------:R-:W-:Y:S01]  /*16900*/  SHF.R.S32.HI R37, RZ, 0x1f, R0 ;  /* 0x0000001fff257819 */ /* 0x000fe20000011400 */
[----:B------:R-:W-:Y:S01]  /*16910*/  IMAD.SHL.U32 R54, R54, 0x2, RZ ;  /* 0x0000000236367824 */ /* 0x000fe200078e00ff */
[----:B------:R-:W1:Y:S01]  /*16920*/  MUFU.TANH R12, R12 ;  /* 0x0000000c000c7308 */ /* 0x000e620000002400 */
[----:B------:R-:W-:-:S03]  /*16930*/  FMUL.FTZ R24, R24, R30 ;  /* 0x0000001e18187220 */ /* 0x000fc60000410000 */
[----:B------:R-:W-:Y:S01]  /*16940*/  HMMA.16816.F32.BF16 R56, R8, R82, R56 ;  /* 0x000000520838723c */ /* 0x000fe20000041838 */
[----:B------:R-:W-:-:S03]  /*16950*/  LEA.HI R37, R37, R0, RZ, 0x2 ;  /* 0x0000000025257211 */ /* 0x000fc600078f10ff */
[----:B------:R-:W3:Y:S01]  /*16960*/  MUFU.TANH R13, R13 ;  /* 0x0000000d000d7308 */ /* 0x000ee20000002400 */
[----:B------:R-:W-:Y:S01]  /*16970*/  SHF.R.S32.HI R37, RZ, 0x2, R37 ;  /* 0x00000002ff257819 */ /* 0x000fe20000011425 */
[----:B------:R-:W-:Y:S01]  /*16980*/  FMUL.FTZ R26, R26, R30 ;  /* 0x0000001e1a1a7220 */ /* 0x000fe20000410000 */
[----:B------:R-:W-:-:S04]  /*16990*/  DEPBAR.LE SB0, 0x0 ;  /* 0x000080000000791a */ /* 0x000fc80000000000 */
[----:B------:R-:W-:Y:S01]  /*169a0*/  HMMA.16816.F32.BF16 R76, R8, R22, R76 ;  /* 0x00000016084c723c */ /* 0x000fe2000004184c */
[----:B------:R-:W-:Y:S02]  /*169b0*/  IMAD R60, R60, 0x10, R37 ;  /* 0x000000103c3c7824 */ /* 0x000fe400078e0225 */
[----:B------:R-:W-:-:S03]  /*169c0*/  FMUL.FTZ R37, R39, R30 ;  /* 0x0000001e27257220 */ /* 0x000fc60000410000 */
[----:B------:R-:W-:Y:S02]  /*169d0*/  IADD3 R61, R60, 0x1, R61 ;  /* 0x000000013c3d7810 */ /* 0x000fe40007ffe03d */
[----:B--2---:R-:W-:Y:S02]  /*169e0*/  HMMA.16816.F32.BF16 R48, R4, R16, R48 ;  /* 0x000000100430723c */ /* 0x004fe40000041830 */
[----:B------:R-:W-:Y:S02]  /*169f0*/  IADD3 R39, R52, R61, -R242 ;  /* 0x0000003d34277210 */ /* 0x000fe40007ffe8f2 */
[----:B------:R-:W-:-:S04]  /*16a00*/  LOP3.LUT R54, R54, 0x6, RZ, 0xc0, !PT ;  /* 0x0000000636367812 */ /* 0x000fc800078ec0ff */
[----:B------:R-:W-:Y:S01]  /*16a10*/  HMMA.16816.F32.BF16 R56, R4, R34, R56 ;  /* 0x000000220438723c */ /* 0x000fe20000041838 */
[----:B------:R-:W-:Y:S01]  /*16a20*/  IMAD.IADD R39, R2, 0x1, R39 ;  /* 0x0000000102277824 */ /* 0x000fe200078e0227 */
[----:B------:R-:W2:Y:S01]  /*16a30*/  MUFU.TANH R15, R15 ;  /* 0x0000000f000f7308 */ /* 0x000ea20000002400 */
[----:B------:R-:W-:Y:S01]  /*16a40*/  LOP3.LUT R0, R31, R63, RZ, 0xfc, !PT ;  /* 0x0000003f1f007212 */ /* 0x000fe200078efcff */
[----:B------:R-:W-:-:S03]  /*16a50*/  IMAD.IADD R31, R3, 0x1, R54 ;  /* 0x00000001031f7824 */ /* 0x000fc600078e0236 */
[----:B------:R-:W-:Y:S01]  /*16a60*/  IADD3 R35, R39, 0x8, RZ ;  /* 0x0000000827237810 */ /* 0x000fe20007ffe0ff */
[----:B------:R-:W-:Y:S01]  /*16a70*/  HMMA.16816.F32.BF16 R76, R4, R18, R76 ;  /* 0x00000012044c723c */ /* 0x000fe2000004184c */
[-C--:B------:R-:W-:Y:S01]  /*16a80*/  FMUL.FTZ R25, R25, R30.reuse ;  /* 0x0000001e19197220 */ /* 0x080fe20000410000 */
[----:B------:R-:W4:Y:S01]  /*16a90*/  MUFU.TANH R68, R68 ;  /* 0x0000004400447308 */ /* 0x000f220000002400 */
[----:B------:R-:W-:Y:S01]  /*16aa0*/  FMUL.FTZ R27, R27, R30 ;  /* 0x0000001e1b1b7220 */ /* 0x000fe20000410000 */
[-C--:B------:R-:W-:Y:S02]  /*16ab0*/  IMNMX R170, R35, R52.reuse, PT ;  /* 0x0000003423aa7217 */ /* 0x080fe40003800200 */
[----:B------:R-:W-:Y:S02]  /*16ac0*/  IMNMX R2, R39, R52, PT ;  /* 0x0000003427027217 */ /* 0x000fe40003800200 */
[C---:B------:R-:W-:Y:S02]  /*16ad0*/  IADD3 R35, R31.reuse, 0x1, RZ ;  /* 0x000000011f237810 */ /* 0x040fe40007ffe0ff */
[----:B------:R-:W1:Y:S01]  /*16ae0*/  MUFU.TANH R24, R24 ;  /* 0x0000001800187308 */ /* 0x000e620000002400 */
[----:B------:R-:W-:Y:S01]  /*16af0*/  IADD3 R21, R31, 0x8, RZ ;  /* 0x000000081f157810 */ /* 0x000fe20007ffe0ff */
[----:B------:R-:W-:Y:S01]  /*16b00*/  FMUL.FTZ R42, R36, R30 ;  /* 0x0000001e242a7220 */ /* 0x000fe20000410000 */
[----:B------:R-:W-:Y:S01]  /*16b10*/  ISETP.GE.AND P6, PT, R35, R2, PT ;  /* 0x000000022300720c */ /* 0x000fe20003fc6270 */
[----:B------:R-:W-:Y:S01]  /*16b20*/  FMUL.FTZ R36, R38, R30 ;  /* 0x0000001e26247220 */ /* 0x000fe20000410000 */
[----:B------:R-:W-:-:S03]  /*16b30*/  ISETP.GE.AND P5, PT, R21, R2, PT ;  /* 0x000000021500720c */ /* 0x000fc60003fa6270 */
[----:B------:R-:W2:Y:S01]  /*16b40*/  MUFU.TANH R41, R41 ;  /* 0x0000002900297308 */ /* 0x000ea20000002400 */
[----:B------:R-:W-:Y:S01]  /*16b50*/  ISETP.GE.AND P2, PT, R21, R170, PT ;  /* 0x000000aa1500720c */ /* 0x000fe20003f46270 */
[-C--:B------:R-:W-:Y:S01]  /*16b60*/  FMUL.FTZ R64, R64, R30.reuse ;  /* 0x0000001e40407220 */ /* 0x080fe20000410000 */
[----:B------:R-:W-:Y:S01]  /*16b70*/  IADD3 R21, R31, 0x10, RZ ;  /* 0x000000101f157810 */ /* 0x000fe20007ffe0ff */
[----:B------:R-:W-:Y:S01]  /*16b80*/  FMUL.FTZ R65, R65, R30 ;  /* 0x0000001e41417220 */ /* 0x000fe20000410000 */
[----:B------:R-:W-:Y:S01]  /*16b90*/  ISETP.GE.AND P4, PT, R35, R170, PT ;  /* 0x000000aa2300720c */ /* 0x000fe20003f86270 */
[-C--:B------:R-:W-:Y:S02]  /*16ba0*/  FMUL.FTZ R66, R66, R30.reuse ;  /* 0x0000001e42427220 */ /* 0x080fe40000410000 */
[----:B------:R-:W2:Y:S01]  /*16bb0*/  MUFU.TANH R26, R26 ;  /* 0x0000001a001a7308 */ /* 0x000ea20000002400 */
[C---:B------:R-:W-:Y:S02]  /*16bc0*/  IADD3 R35, R31.reuse, 0x9, RZ ;  /* 0x000000091f237810 */ /* 0x040fe40007ffe0ff */
[----:B------:R-:W-:Y:S01]  /*16bd0*/  IADD3 R9, R31, 0x11, RZ ;  /* 0x000000111f097810 */ /* 0x000fe20007ffe0ff */
[----:B------:R-:W-:Y:S01]  /*16be0*/  FMUL.FTZ R48, R48, R30 ;  /* 0x0000001e30307220 */ /* 0x000fe20000410000 */
[----:B-1----:R-:W-:-:S03]  /*16bf0*/  FSEL R22, R12, -INF , !P6 ;  /* 0xff8000000c167808 */ /* 0x002fc60007000000 */
[----:B------:R-:W1:Y:S01]  /*16c00*/  MUFU.TANH R25, R25 ;  /* 0x0000001900197308 */ /* 0x000e620000002400 */
[----:B------:R-:W-:Y:S01]  /*16c10*/  ISETP.GE.AND P3, PT, R21, R2, PT ;  /* 0x000000021500720c */ /* 0x000fe20003f66270 */
[----:B------:R-:W-:Y:S01]  /*16c20*/  FMUL.FTZ R67, R67, R30 ;  /* 0x0000001e43437220 */ /* 0x000fe20000410000 */
[----:B------:R-:W-:-:S05]  /*16c30*/  ISETP.GE.AND P6, PT, R21, R170, PT ;  /* 0x000000aa1500720c */ /* 0x000fca0003fc6270 */
[----:B------:R-:W1:Y:S01]  /*16c40*/  MUFU.TANH R27, R27 ;  /* 0x0000001b001b7308 */ /* 0x000e620000002400 */
[-C--:B------:R-:W-:Y:S01]  /*16c50*/  FMUL.FTZ R56, R56, R30.reuse ;  /* 0x0000001e38387220 */ /* 0x080fe20000410000 */
[----:B---3--:R-:W-:Y:S01]  /*16c60*/  FSEL R20, R13, -INF , !P4 ;  /* 0xff8000000d147808 */ /* 0x008fe20006000000 */
[----:B------:R-:W-:Y:S01]  /*16c70*/  FMUL.FTZ R57, R57, R30 ;  /* 0x0000001e39397220 */ /* 0x000fe20000410000 */
[----:B--2---:R-:W-:-:S04]  /*16c80*/  FSEL R21, R15, -INF , !P5 ;  /* 0xff8000000f157808 */ /* 0x004fc80006800000 */
[----:B------:R-:W2:Y:S01]  /*16c90*/  MUFU.TANH R33, R42 ;  /* 0x0000002a00217308 */ /* 0x000ea20000002400 */
[----:B------:R-:W-:Y:S01]  /*16ca0*/  ISETP.GE.AND P1, PT, R35, R170, PT ;  /* 0x000000aa2300720c */ /* 0x000fe20003f26270 */
[----:B------:R-:W-:Y:S01]  /*16cb0*/  FMUL.FTZ R58, R58, R30 ;  /* 0x0000001e3a3a7220 */ /* 0x000fe20000410000 */
[----:B------:R-:W-:Y:S01]  /*16cc0*/  ISETP.GE.AND P4, PT, R9, R2, PT ;  /* 0x000000020900720c */ /* 0x000fe20003f86270 */
[----:B------:R-:W-:Y:S01]  /*16cd0*/  FMUL.FTZ R59, R59, R30 ;  /* 0x0000001e3b3b7220 */ /* 0x000fe20000410000 */
[----:B------:R-:W-:-:S03]  /*16ce0*/  ISETP.GE.AND P5, PT, R9, R170, PT ;  /* 0x000000aa0900720c */ /* 0x000fc60003fa6270 */
[----:B------:R-:W3:Y:S01]  /*16cf0*/  MUFU.TANH R36, R36 ;  /* 0x0000002400247308 */ /* 0x000ee20000002400 */
[----:B------:R-:W-:-:S07]  /*16d00*/  IADD3 R9, R31, 0x19, RZ ;  /* 0x000000191f097810 */ /* 0x000fce0007ffe0ff */
[----:B------:R-:W1:Y:S01]  /*16d10*/  MUFU.TANH R37, R37 ;  /* 0x0000002500257308 */ /* 0x000e620000002400 */
[----:B------:R-:W-:-:S07]  /*16d20*/  ISETP.GE.AND P0, PT, R35, R2, PT ;  /* 0x000000022300720c */ /* 0x000fce0003f06270 */
[----:B------:R-:W1:Y:S01]  /*16d30*/  MUFU.TANH R182, R64 ;  /* 0x0000004000b67308 */ /* 0x000e620000002400 */
[----:B------:R-:W-:Y:S02]  /*16d40*/  IADD3 R11, R31, 0x18, RZ ;  /* 0x000000181f0b7810 */ /* 0x000fe40007ffe0ff */
[----:B----4-:R-:W-:-:S05]  /*16d50*/  FSEL R68, R68, -INF , !P1 ;  /* 0xff80000044447808 */ /* 0x010fca0004800000 */
[----:B------:R-:W4:Y:S01]  /*16d60*/  MUFU.TANH R32, R32 ;  /* 0x0000002000207308 */ /* 0x000f220000002400 */
[----:B------:R-:W-:-:S07]  /*16d70*/  FSEL R16, R24, -INF , !P3 ;  /* 0xff80000018107808 */ /* 0x000fce0005800000 */
[----:B------:R-:W-:Y:S01]  /*16d80*/  MUFU.TANH R183, R65 ;  /* 0x0000004100b77308 */ /* 0x000fe20000002400 */
[----:B------:R-:W-:-:S07]  /*16d90*/  ISETP.GE.AND P1, PT, R9, R2, PT ;  /* 0x000000020900720c */ /* 0x000fce0003f26270 */
[----:B------:R-:W1:Y:S01]  /*16da0*/  MUFU.TANH R186, R66 ;  /* 0x0000004200ba7308 */ /* 0x000e620000002400 */
[----:B------:R-:W-:Y:S02]  /*16db0*/  ISETP.GE.AND P3, PT, R9, R170, PT ;  /* 0x000000aa0900720c */ /* 0x000fe40003f66270 */
[----:B------:R-:W-:-:S05]  /*16dc0*/  IADD3 R9, R31, 0x20, RZ ;  /* 0x000000201f097810 */ /* 0x000fca0007ffe0ff */
[----:B------:R-:W1:Y:S01]  /*16dd0*/  MUFU.TANH R187, R67 ;  /* 0x0000004300bb7308 */ /* 0x000e620000002400 */
[----:B------:R-:W-:Y:S02]  /*16de0*/  FSEL R41, R41, -INF , !P2 ;  /* 0xff80000029297808 */ /* 0x000fe40005000000 */
[----:B------:R-:W-:-:S05]  /*16df0*/  IADD3 R15, R31, 0x21, RZ ;  /* 0x000000211f0f7810 */ /* 0x000fca0007ffe0ff */
[----:B------:R-:W1:Y:S01]  /*16e00*/  MUFU.TANH R184, R56 ;  /* 0x0000003800b87308 */ /* 0x000e620000002400 */
[----:B------:R-:W-:Y:S01]  /*16e10*/  ISETP.GE.AND P2, PT, R11, R2, PT ;  /* 0x000000020b00720c */ /* 0x000fe20003f46270 */
[----:B------:R-:W-:Y:S01]  /*16e20*/  FMUL.FTZ R76, R76, R30 ;  /* 0x0000001e4c4c7220 */ /* 0x000fe20000410000 */
[----:B------:R-:W-:-:S05]  /*16e30*/  FSEL R40, R40, -INF , !P0 ;  /* 0xff80000028287808 */ /* 0x000fca0004000000 */
[----:B------:R-:W-:Y:S01]  /*16e40*/  MUFU.TANH R185, R57 ;  /* 0x0000003900b97308 */ /* 0x000fe20000002400 */
[----:B------:R-:W-:Y:S02]  /*16e50*/  ISETP.GE.AND P0, PT, R11, R170, PT ;  /* 0x000000aa0b00720c */ /* 0x000fe40003f06270 */
[----:B------:R-:W-:-:S05]  /*16e60*/  FSEL R8, R26, -INF , !P6 ;  /* 0xff8000001a087808 */ /* 0x000fca0007000000 */
[----:B------:R-:W2:Y:S01]  /*16e70*/  MUFU.TANH R188, R58 ;  /* 0x0000003a00bc7308 */ /* 0x000ea20000002400 */
[----:B------:R-:W-:-:S07]  /*16e80*/  ISETP.GE.AND P6, PT, R9, R2, PT ;  /* 0x000000020900720c */ /* 0x000fce0003fc6270 */
[----:B------:R-:W2:Y:S01]  /*16e90*/  MUFU.TANH R189, R59 ;  /* 0x0000003b00bd7308 */ /* 0x000ea20000002400 */
[----:B-1----:R-:W-:-:S07]  /*16ea0*/  FSEL R11, R25, -INF , !P4 ;  /* 0xff800000190b7808 */ /* 0x002fce0006000000 */
[----:B------:R-:W1:Y:S01]  /*16eb0*/  MUFU.TANH R48, R48 ;  /* 0x0000003000307308 */ /* 0x000e620000002400 */
[----:B------:R-:W-:Y:S02]  /*16ec0*/  FSEL R13, R27, -INF , !P5 ;  /* 0xff8000001b0d7808 */ /* 0x000fe40006800000 */
[----:B------:R-:W-:Y:S02]  /*16ed0*/  ISETP.GE.AND P4, PT, R9, R170, PT ;  /* 0x000000aa0900720c */ /* 0x000fe40003f86270 */
[----:B------:R-:W-:Y:S02]  /*16ee0*/  ISETP.GE.AND P5, PT, R15, R2, PT ;  /* 0x000000020f00720c */ /* 0x000fe40003fa6270 */
[C---:B------:R-:W-:Y:S02]  /*16ef0*/  IADD3 R17, R31.reuse, 0x28, RZ ;  /* 0x000000281f117810 */ /* 0x040fe40007ffe0ff */
[----:B------:R-:W-:Y:S01]  /*16f00*/  IADD3 R7, R31, 0x29, RZ ;  /* 0x000000291f077810 */ /* 0x000fe20007ffe0ff */
[----:B------:R-:W1:Y:S01]  /*16f10*/  MUFU.TANH R192, R76 ;  /* 0x0000004c00c07308 */ /* 0x000e620000002400 */
[----:B--2---:R-:W-:-:S02]  /*16f20*/  FSEL R9, R33, -INF , !P2 ;  /* 0xff80000021097808 */ /* 0x004fc40005000000 */
[----:B------:R-:W-:Y:S02]  /*16f30*/  IADD3 R5, R31, 0x30, RZ ;  /* 0x000000301f057810 */ /* 0x000fe40007ffe0ff */
[----:B------:R-:W-:Y:S02]  /*16f40*/  ISETP.GE.AND P2, PT, R15, R170, PT ;  /* 0x000000aa0f00720c */ /* 0x000fe40003f46270 */
[----:B---3--:R-:W-:Y:S02]  /*16f50*/  FSEL R15, R36, -INF , !P0 ;  /* 0xff800000240f7808 */ /* 0x008fe40004000000 */
[----:B------:R-:W-:Y:S02]  /*16f60*/  FSEL R12, R37, -INF , !P3 ;  /* 0xff800000250c7808 */ /* 0x000fe40005800000 */
[----:B------:R-:W-:Y:S02]  /*16f70*/  FSEL R182, R182, -INF , !P6 ;  /* 0xff800000b6b67808 */ /* 0x000fe40007000000 */
[----:B------:R-:W-:-:S02]  /*16f80*/  ISETP.GE.AND P0, PT, R17, R2, PT ;  /* 0x000000021100720c */ /* 0x000fc40003f06270 */
[----:B----4-:R-:W-:Y:S02]  /*16f90*/  FSEL R10, R32, -INF , !P1 ;  /* 0xff800000200a7808 */ /* 0x010fe40004800000 */
[C---:B------:R-:W-:Y:S02]  /*16fa0*/  ISETP.GE.AND P3, PT, R7.reuse, R2, PT ;  /* 0x000000020700720c */ /* 0x040fe40003f66270 */
[-C--:B------:R-:W-:Y:S02]  /*16fb0*/  ISETP.GE.AND P6, PT, R7, R170.reuse, PT ;  /* 0x000000aa0700720c */ /* 0x080fe40003fc6270 */
[----:B------:R-:W-:Y:S02]  /*16fc0*/  FSEL R186, R186, -INF , !P4 ;  /* 0xff800000baba7808 */ /* 0x000fe40006000000 */
[----:B------:R-:W-:Y:S02]  /*16fd0*/  FSEL R183, R183, -INF , !P5 ;  /* 0xff800000b7b77808 */ /* 0x000fe40006800000 */
[----:B------:R-:W-:-:S02]  /*16fe0*/  ISETP.GE.AND P1, PT, R17, R170, PT ;  /* 0x000000aa1100720c */ /* 0x000fc40003f26270 */
[C---:B------:R-:W-:Y:S02]  /*16ff0*/  ISETP.GE.AND P4, PT, R5.reuse, R2, PT ;  /* 0x000000020500720c */ /* 0x040fe40003f86270 */
[----:B------:R-:W-:Y:S02]  /*17000*/  ISETP.GE.AND P5, PT, R5, R170, PT ;  /* 0x000000aa0500720c */ /* 0x000fe40003fa6270 */
[C---:B------:R-:W-:Y:S02]  /*17010*/  IADD3 R7, R31.reuse, 0x31, RZ ;  /* 0x000000311f077810 */ /* 0x040fe40007ffe0ff */
[----:B------:R-:W-:Y:S01]  /*17020*/  IADD3 R5, R31, 0x38, RZ ;  /* 0x000000381f057810 */ /* 0x000fe20007ffe0ff */
[-C--:B------:R-:W-:Y:S01]  /*17030*/  FMUL.FTZ R49, R49, R30.reuse ;  /* 0x0000001e31317220 */ /* 0x080fe20000410000 */
[----:B------:R-:W-:Y:S01]  /*17040*/  FSEL R187, R187, -INF , !P2 ;  /* 0xff800000bbbb7808 */ /* 0x000fe20005000000 */
[-C--:B------:R-:W-:Y:S01]  /*17050*/  FMUL.FTZ R50, R50, R30.reuse ;  /* 0x0000001e32327220 */ /* 0x080fe20000410000 */
[----:B------:R-:W-:Y:S01]  /*17060*/  FSEL R184, R184, -INF , !P0 ;  /* 0xff800000b8b87808 */ /* 0x000fe20004000000 */
[----:B------:R-:W-:Y:S01]  /*17070*/  FMUL.FTZ R51, R51, R30 ;  /* 0x0000001e33337220 */ /* 0x000fe20000410000 */
[----:B------:R-:W-:-:S02]  /*17080*/  ISETP.GE.AND P2, PT, R7, R2, PT ;  /* 0x000000020700720c */ /* 0x000fc40003f46270 */
[----:B------:R-:W-:Y:S02]  /*17090*/  ISETP.GE.AND P0, PT, R7, R170, PT ;  /* 0x000000aa0700720c */ /* 0x000fe40003f06270 */
[----:B------:R-:W-:Y:S02]  /*170a0*/  FSEL R188, R188, -INF , !P1 ;  /* 0xff800000bcbc7808 */ /* 0x000fe40004800000 */
[----:B------:R-:W-:Y:S02]  /*170b0*/  FSEL R185, R185, -INF , !P3 ;  /* 0xff800000b9b97808 */ /* 0x000fe40005800000 */
[----:B------:R-:W-:Y:S02]  /*170c0*/  FSEL R189, R189, -INF , !P6 ;  /* 0xff800000bdbd7808 */ /* 0x000fe40007000000 */
[----:B-1----:R-:W-:Y:S01]  /*170d0*/  FSEL R196, R48, -INF , !P4 ;  /* 0xff80000030c47808 */ /* 0x002fe20006000000 */
[----:B------:R-:W-:Y:S01]  /*170e0*/  FMUL.FTZ R77, R77, R30 ;  /* 0x0000001e4d4d7220 */ /* 0x000fe20000410000 */
[----:B------:R-:W-:-:S02]  /*170f0*/  ISETP.GE.AND P1, PT, R5, R2, PT ;  /* 0x000000020500720c */ /* 0x000fc40003f26270 */
[----:B------:R-:W-:Y:S01]  /*17100*/  ISETP.GE.AND P3, PT, R5, R170, PT ;  /* 0x000000aa0500720c */ /* 0x000fe20003f66270 */
[----:B------:R-:W-:Y:S01]  /*17110*/  FMUL.FTZ R5, R14, R30 ;  /* 0x0000001e0e057220 */ /* 0x000fe20000410000 */
[C---:B------:R-:W-:Y:S02]  /*17120*/  IADD3 R7, R31.reuse, 0x39, RZ ;  /* 0x000000391f077810 */ /* 0x040fe40007ffe0ff */
[C---:B------:R-:W-:Y:S02]  /*17130*/  ISETP.GE.AND P6, PT, R31.reuse, R2, PT ;  /* 0x000000021f00720c */ /* 0x040fe40003fc6270 */
[----:B------:R-:W-:Y:S01]  /*17140*/  ISETP.GE.AND P4, PT, R31, R170, PT ;  /* 0x000000aa1f00720c */ /* 0x000fe20003f86270 */
[-C--:B------:R-:W-:Y:S01]  /*17150*/  FMUL.FTZ R31, R78, R30.reuse ;  /* 0x0000001e4e1f7220 */ /* 0x080fe20000410000 */
[----:B------:R-:W-:Y:S01]  /*17160*/  MUFU.TANH R194, R49 ;  /* 0x0000003100c27308 */ /* 0x000fe20000002400 */
[----:B------:R-:W-:Y:S01]  /*17170*/  FMUL.FTZ R30, R79, R30 ;  /* 0x0000001e4f1e7220 */ /* 0x000fe20000410000 */
[----:B------:R-:W-:-:S06]  /*17180*/  FSEL R192, R192, -INF , !P1 ;  /* 0xff800000c0c07808 */ /* 0x000fcc0004800000 */
[----:B------:R-:W1:Y:S01]  /*17190*/  MUFU.TANH R191, R50 ;  /* 0x0000003200bf7308 */ /* 0x000e620000002400 */
[----:B------:R-:W-:-:S07]  /*171a0*/  ISETP.GE.AND P1, PT, R165, 0x2, PT ;  /* 0x00000002a500780c */ /* 0x000fce0003f26270 */
[----:B------:R-:W2:Y:S08]  /*171b0*/  MUFU.TANH R190, R51 ;  /* 0x0000003300be7308 */ /* 0x000eb00000002400 */
[----:B------:R-:W-:Y:S08]  /*171c0*/  MUFU.TANH R62, R62 ;  /* 0x0000003e003e7308 */ /* 0x000ff00000002400 */
[----:B------:R-:W-:Y:S08]  /*171d0*/  MUFU.TANH R5, R5 ;  /* 0x0000000500057308 */ /* 0x000ff00000002400 */
[----:B------:R-:W-:Y:S08]  /*171e0*/  MUFU.TANH R193, R77 ;  /* 0x0000004d00c17308 */ /* 0x000ff00000002400 */
[----:B------:R-:W3:Y:S08]  /*171f0*/  MUFU.TANH R31, R31 ;  /* 0x0000001f001f7308 */ /* 0x000ef00000002400 */
[----:B------:R-:W4:Y:S01]  /*17200*/  MUFU.TANH R30, R30 ;  /* 0x0000001e001e7308 */ /* 0x000f220000002400 */
[----:B-1----:R-:W-:-:S02]  /*17210*/  FSEL R191, R191, -INF , !P5 ;  /* 0xff800000bfbf7808 */ /* 0x002fc40006800000 */
[----:B------:R-:W-:Y:S02]  /*17220*/  FSEL R194, R194, -INF , !P2 ;  /* 0xff800000c2c27808 */ /* 0x000fe40005000000 */
[----:B--2---:R-:W-:Y:S01]  /*17230*/  FSEL R190, R190, -INF , !P0 ;  /* 0xff800000bebe7808 */ /* 0x004fe20004000000 */
[----:B------:R-:W-:Y:S01]  /*17240*/  BSSY B1, `(.L_x_2892) ;  /* 0x000007c000017945 */ /* 0x000fe20003800000 */
[C---:B------:R-:W-:Y:S02]  /*17250*/  ISETP.GE.AND P5, PT, R7.reuse, R2, PT ;  /* 0x000000020700720c */ /* 0x040fe40003fa6270 */
[----:B------:R-:W-:Y:S02]  /*17260*/  ISETP.GE.AND P2, PT, R7, R170, PT ;  /* 0x000000aa0700720c */ /* 0x000fe40003f46270 */
[----:B------:R-:W-:Y:S02]  /*17270*/  ISETP.NE.U32.AND P0, PT, R246, RZ, PT ;  /* 0x000000fff600720c */ /* 0x000fe40003f05070 */
[----:B------:R-:W-:-:S02]  /*17280*/  IADD3 R223, R227, 0x800, RZ ;  /* 0x00000800e3df7810 */ /* 0x000fc40007ffe0ff */
[----:B------:R-:W-:Y:S02]  /*17290*/  ISETP.NE.AND.EX P0, PT, R247, RZ, PT, P0 ;  /* 0x000000fff700720c */ /* 0x000fe40003f05300 */
        /* <DEDUP_REMOVED lines=13> */
[----:B------:R-:W-:Y:S02]  /*17370*/  IADD3 R208, R227, 0x7800, RZ ;  /* 0x00007800e3d07810 */ /* 0x000fe40007ffe0ff */
[----:B---3--:R-:W-:Y:S02]  /*17380*/  FSEL R31, R31, -INF , !P3 ;  /* 0xff8000001f1f7808 */ /* 0x008fe40005800000 */
[----:B------:R-:W-:Y:S02]  /*17390*/  FSEL R7, R62, -INF , !P6 ;  /* 0xff8000003e077808 */ /* 0x000fe40007000000 */
[----:B------:R-:W-:-:S02]  /*173a0*/  FSEL R5, R5, -INF , !P4 ;  /* 0xff80000005057808 */ /* 0x000fc40006000000 */
[----:B------:R-:W-:Y:S02]  /*173b0*/  FSEL R193, R193, -INF , !P5 ;  /* 0xff800000c1c17808 */ /* 0x000fe40006800000 */
[----:B----4-:R-:W-:Y:S01]  /*173c0*/  FSEL R30, R30, -INF , !P2 ;  /* 0xff8000001e1e7808 */ /* 0x010fe20005000000 */
[----:B------:R-:W-:Y:S06]  /*173d0*/  BAR.SYNC.DEFER_BLOCKING 0x0 ;  /* 0x0000000000007b1d */ /* 0x000fec0000010000 */
[----:B------:R-:W-:Y:S05]  /*173e0*/  @!P1 BRA `(.L_x_2893) ;  /* 0x0000061000009947 */ /* 0x000fea0003800000 */
[----:B------:R-:W-:Y:S01]  /*173f0*/  BSSY B0, `(.L_x_2894) ;  /* 0x0000041000007945 */ /* 0x000fe20003800000 */
        /* <DEDUP_REMOVED lines=12> */
[----:B------:R-:W-:Y:S01]  /*174c0*/  LOP3.LUT R3, RZ, R24, RZ, 0x33, !PT ;  /* 0x00000018ff037212 */ /* 0x000fe200078e33ff */
        /* <DEDUP_REMOVED lines=21> */
[----:B------:R-:W-:-:S05]  /*17620*/  ISETP.NE.AND P3, PT, R24, RZ, PT ;  /* 0x000000ff1800720c */ /* 0x000fca0003f65270 */
        /* <DEDUP_REMOVED lines=26> */
.L_x_2895:
[----:B------:R-:W2:Y:S02]  /*177d0*/  LD.E R14, [R28.64+0x38] ;  /* 0x000038061c0e7980 */ /* 0x000ea4000c101900 */
[----:B--2---:R-:W-:-:S04]  /*177e0*/  LEA R14, -R14, RZ, 0x6 ;  /* 0x000000ff0e0e7211 */ /* 0x004fc800078e31ff */
[----:B------:R-:W-:Y:S02]  /*177f0*/  SHF.R.S32.HI R6, RZ, 0x1f, R14 ;  /* 0x0000001fff067819 */ /* 0x000fe4000001140e */
.L_x_2896:
[----:B------:R-:W-:Y:S05]  /*17800*/  BSYNC B0 ;  /* 0x0000000000007941 */ /* 0x000fea0003800000 */
.L_x_2894:
[----:B------:R-:W-:Y:S01]  /*17810*/  IMAD.SHL.U32 R3, R166, 0x20, RZ ;  /* 0x00000020a6037824 */ /* 0x000fe200078e00ff */
[----:B------:R-:W-:Y:S02]  /*17820*/  LEA R236, P3, R14, R236, 0x1 ;  /* 0x000000ec0eec7211 */ /* 0x000fe400078608ff */
[----:B------:R-:W-:Y:S02]  /*17830*/  SHF.L.U64.HI R4, R166, 0x5, R167 ;  /* 0x00000005a6047819 */ /* 0x000fe400000102a7 */
[----:B------:R-:W-:Y:S01]  /*17840*/  IADD3 R18, P2, R236, R3, RZ ;  /* 0x00000003ec127210 */ /* 0x000fe20007f5e0ff */
[----:B------:R-:W-:Y:S01]  /*17850*/  IMAD.MOV.U32 R234, RZ, RZ, R236 ;  /* 0x000000ffffea7224 */ /* 0x000fe200078e00ec */
        /* <DEDUP_REMOVED lines=26> */
.L_x_2893:
[----:B------:R-:W-:Y:S05]  /*17a00*/  BSYNC B1 ;  /* 0x0000000000017941 */ /* 0x000fea0003800000 */
.L_x_2892:
[----:B------:R-:W2:Y:S01]  /*17a10*/  LD.E R28, [R28.64+0xdc] ;  /* 0x0000dc061c1c7980 */ /* 0x000ea2000c101900 */
[----:B------:R-:W-:-:S02]  /*17a20*/  FMNMX.FTZ R4, R7, R22, !PT ;  /* 0x0000001607047209 */ /* 0x000fc40007810000 */
[----:B-1----:R-:W-:Y:S02]  /*17a30*/  SHF.L.U32 R234, R0, 0x1, RZ ;  /* 0x0000000100ea7819 */ /* 0x002fe400000006ff */
[----:B------:R-:W-:Y:S02]  /*17a40*/  FMNMX.FTZ R3, R21, R4, !PT ;  /* 0x0000000415037209 */ /* 0x000fe40007810000 */
[-C--:B------:R-:W-:Y:S01]  /*17a50*/  LEA R233, R55, R234.reuse, 0x1 ;  /* 0x000000ea37e97211 */ /* 0x080fe200078e08ff */
[----:B------:R-:W-:Y:S01]  /*17a60*/  LDSM.16.MT88.4 R156, [R234+0x10000] ;  /* 0x01000000ea9c783b */ /* 0x000fe20000004200 */
[----:B------:R-:W-:Y:S02]  /*17a70*/  FMNMX.FTZ R3, R40, R3, !PT ;  /* 0x0000000328037209 */ /* 0x000fe40007810000 */
[----:B------:R-:W-:Y:S01]  /*17a80*/  LEA R232, R53, R234, 0x1 ;  /* 0x000000ea35e87211 */ /* 0x000fe200078e08ff */
[----:B------:R-:W-:Y:S01]  /*17a90*/  LDSM.16.MT88.4 R148, [R233+0x10000] ;  /* 0x01000000e994783b */ /* 0x000fe20000004200 */
[----:B------:R-:W-:-:S02]  /*17aa0*/  FMNMX.FTZ R4, R16, R3, !PT ;  /* 0x0000000310047209 */ /* 0x000fc40007810000 */
        /* <DEDUP_REMOVED lines=33> */
[----:B------:R-:W-:Y:S03]  /*17cc0*/  LDSM.16.MT88.4 R120, [R232+0x16000] ;  /* 0x01600000e878783b */ /* 0x000fe60000004200 */
[----:B------:R-:W-:Y:S01]  /*17cd0*/  FMNMX.FTZ R4, R189, R4, !PT ;  /* 0x00000004bd047209 */ /* 0x000fe20007810000 */
[----:B------:R-:W1:Y:S03]  /*17ce0*/  SHFL.BFLY PT, R17, R6, 0x2, 0x1f ;  /* 0x0c401f0006117f89 */ /* 0x000e6600000e0000 */
[----:B------:R-:W-:Y:S01]  /*17cf0*/  FMNMX.FTZ R3, R191, R4, !PT ;  /* 0x00000004bf037209 */ /* 0x000fe20007810000 */
[----:B------:R-:W-:Y:S03]  /*17d00*/  LDSM.16.MT88.4 R24, [R231+0x10800] ;  /* 0x01080000e718783b */ /* 0x000fe60000004200 */
        /* <DEDUP_REMOVED lines=22> */
[-CC-:B------:R-:W-:Y:S01]  /*17e70*/  FFMA.FTZ R178, R20, R28.reuse, -R29.reuse ;  /* 0x0000001c14b27223 */ /* 0x180fe2000001081d */
[----:B------:R-:W-:Y:S01]  /*17e80*/  LDSM.16.MT88.4 R4, [R231+0x16000] ;  /* 0x01600000e704783b */ /* 0x000fe20000004200 */
[----:B------:R-:W-:-:S02]  /*17e90*/  FFMA.FTZ R180, R41, R28, -R29 ;  /* 0x0000001c29b47223 */ /* 0x000fc4000001081d */
[-C--:B------:R-:W-:Y:S01]  /*17ea0*/  FFMA.FTZ R173, R68, R28.reuse, -R29 ;  /* 0x0000001c44ad7223 */ /* 0x080fe2000001081d */
[----:B------:R-:W1:Y:S01]  /*17eb0*/  LDSM.16.MT88.4 R40, [R234+0x12000] ;  /* 0x01200000ea28783b */ /* 0x000e620000004200 */
[----:B------:R-:W2:Y:S01]  /*17ec0*/  MUFU.EX2 R176, R176 ;  /* 0x000000b000b07308 */ /* 0x000ea20000000800 */
[-CC-:B------:R-:W-:Y:S02]  /*17ed0*/  FFMA.FTZ R171, R11, R28.reuse, -R195.reuse ;  /* 0x0000001c0bab7223 */ /* 0x180fe400000108c3 */
[-CC-:B------:R-:W-:Y:S01]  /*17ee0*/  FFMA.FTZ R35, R9, R28.reuse, -R195.reuse ;  /* 0x0000001c09237223 */ /* 0x180fe200000108c3 */
[----:B------:R-:W-:Y:S01]  /*17ef0*/  LDSM.16.MT88.4 R20, [R234+0x12800] ;  /* 0x01280000ea14783b */ /* 0x000fe20000004200 */
[-C--:B------:R-:W-:Y:S02]  /*17f00*/  FFMA.FTZ R32, R10, R28.reuse, -R195 ;  /* 0x0000001c0a207223 */ /* 0x080fe400000108c3 */
[-C--:B------:R-:W-:Y:S01]  /*17f10*/  FFMA.FTZ R175, R8, R28.reuse, -R29 ;  /* 0x0000001c08af7223 */ /* 0x080fe2000001081d */
[----:B------:R-:W-:Y:S01]  /*17f20*/  MUFU.EX2 R177, R177 ;  /* 0x000000b100b17308 */ /* 0x000fe20000000800 */
[----:B------:R-:W3:Y:S01]  /*17f30*/  LDSM.16.MT88.4 R8, [R234+0x10800] ;  /* 0x01080000ea08783b */ /* 0x000ee20000004200 */
[----:B------:R-:W-:-:S02]  /*17f40*/  FFMA.FTZ R174, R16, R28, -R195 ;  /* 0x0000001c10ae7223 */ /* 0x000fc400000108c3 */
[-CC-:B------:R-:W-:Y:S01]  /*17f50*/  FFMA.FTZ R34, R13, R28.reuse, -R29.reuse ;  /* 0x0000001c0d227223 */ /* 0x180fe2000001081d */
[----:B------:R-:W-:Y:S01]  /*17f60*/  LDSM.16.MT88.4 R16, [R233+0x10800] ;  /* 0x01080000e910783b */ /* 0x000fe20000004200 */
[-CC-:B------:R-:W-:Y:S02]  /*17f70*/  FFMA.FTZ R33, R15, R28.reuse, -R29.reuse ;  /* 0x0000001c0f217223 */ /* 0x180fe4000001081d */
[----:B------:R-:W4:Y:S01]  /*17f80*/  MUFU.EX2 R172, R172 ;  /* 0x000000ac00ac7308 */ /* 0x000f220000000800 */
[----:B--2---:R-:W-:Y:S01]  /*17f90*/  F2FP.BF16.PACK_AB R128, R176, R179 ;  /* 0x000000b3b080723e */ /* 0x004fe200000010ff */
[-C--:B------:R-:W-:Y:S02]  /*17fa0*/  FFMA.FTZ R0, R12, R28.reuse, -R29 ;  /* 0x0000001c0c007223 */ /* 0x080fe4000001081d */
[----:B------:R-:W2:Y:S01]  /*17fb0*/  LDSM.16.MT88.4 R12, [R232+0x10800] ;  /* 0x01080000e80c783b */ /* 0x000ea20000004200 */
[-CC-:B------:R-:W-:Y:S02]  /*17fc0*/  FFMA.FTZ R182, R182, R28.reuse, -R195.reuse ;  /* 0x0000001cb6b67223 */ /* 0x180fe400000108c3 */
[-CC-:B------:R-:W-:Y:S01]  /*17fd0*/  FFMA.FTZ R183, R183, R28.reuse, -R195.reuse ;  /* 0x0000001cb7b77223 */ /* 0x180fe200000108c3 */
[----:B------:R-:W-:Y:S01]  /*17fe0*/  MUFU.EX2 R181, R181 ;  /* 0x000000b500b57308 */ /* 0x000fe20000000800 */
[----:B------:R-:W-:-:S02]  /*17ff0*/  FFMA.FTZ R184, R184, R28, -R195 ;  /* 0x0000001cb8b87223 */ /* 0x000fc400000108c3 */
[-C--:B------:R-:W-:Y:S02]  /*18000*/  FFMA.FTZ R185, R185, R28.reuse, -R195 ;  /* 0x0000001cb9b97223 */ /* 0x080fe400000108c3 */
[-CC-:B------:R-:W-:Y:S02]  /*18010*/  FFMA.FTZ R186, R186, R28.reuse, -R29.reuse ;  /* 0x0000001cbaba7223 */ /* 0x180fe4000001081d */
[-CC-:B------:R-:W-:Y:S01]  /*18020*/  FFMA.FTZ R187, R187, R28.reuse, -R29.reuse ;  /* 0x0000001cbbbb7223 */ /* 0x180fe2000001081d */
[----:B------:R-:W5:Y:S01]  /*18030*/  MUFU.EX2 R178, R178 ;  /* 0x000000b200b27308 */ /* 0x000f620000000800 */
[----:B----4-:R-:W-:Y:S01]  /*18040*/  F2FP.BF16.PACK_AB R130, R172, R177 ;  /* 0x000000b1ac82723e */ /* 0x010fe200000010ff */
[-CC-:B------:R-:W-:Y:S02]  /*18050*/  FFMA.FTZ R188, R188, R28.reuse, -R29.reuse ;  /* 0x0000001cbcbc7223 */ /* 0x180fe4000001081d */
[-C--:B------:R-:W-:Y:S02]  /*18060*/  FFMA.FTZ R189, R189, R28.reuse, -R29 ;  /* 0x0000001cbdbd7223 */ /* 0x080fe4000001081d */
[----:B------:R-:W-:-:S02]  /*18070*/  FFMA.FTZ R197, R194, R28, -R195 ;  /* 0x0000001cc2c57223 */ /* 0x000fc400000108c3 */
[----:B------:R-:W-:Y:S01]  /*18080*/  MUFU.EX2 R180, R180 ;  /* 0x000000b400b47308 */ /* 0x000fe20000000800 */
[-CC-:B------:R-:W-:Y:S02]  /*18090*/  FFMA.FTZ R196, R196, R28.reuse, -R195.reuse ;  /* 0x0000001cc4c47223 */ /* 0x180fe400000108c3 */
[-CC-:B------:R-:W-:Y:S02]  /*180a0*/  FFMA.FTZ R192, R192, R28.reuse, -R195.reuse ;  /* 0x0000001cc0c07223 */ /* 0x180fe400000108c3 */
[-C--:B------:R-:W-:Y:S02]  /*180b0*/  FFMA.FTZ R193, R193, R28.reuse, -R195 ;  /* 0x0000001cc1c17223 */ /* 0x080fe400000108c3 */
[-CC-:B------:R-:W-:Y:S01]  /*180c0*/  FFMA.FTZ R191, R191, R28.reuse, -R29.reuse ;  /* 0x0000001cbfbf7223 */ /* 0x180fe2000001081d */
[----:B------:R-:W4:Y:S01]  /*180d0*/  MUFU.EX2 R173, R173 ;  /* 0x000000ad00ad7308 */ /* 0x000f220000000800 */
[----:B-----5:R-:W-:Y:S01]  /*180e0*/  F2FP.BF16.PACK_AB R129, R178, R181 ;  /* 0x000000b5b281723e */ /* 0x020fe200000010ff */
[----:B------:R-:W-:-:S02]  /*180f0*/  FFMA.FTZ R190, R190, R28, -R29 ;  /* 0x0000001cbebe7223 */ /* 0x000fc4000001081d */
[-CC-:B------:R-:W-:Y:S02]  /*18100*/  FFMA.FTZ R194, R31, R28.reuse, -R29.reuse ;  /* 0x0000001c1fc27223 */ /* 0x180fe4000001081d */
[----:B------:R-:W-:Y:S02]  /*18110*/  FFMA.FTZ R251, R30, R28, -R29 ;  /* 0x0000001c1efb7223 */ /* 0x000fe4000001081d */
[----:B------:R-:W-:Y:S01]  /*18120*/  MUFU.EX2 R174, R174 ;  /* 0x000000ae00ae7308 */ /* 0x000fe20000000800 */
[----:B------:R-:W-:Y:S01]  /*18130*/  LDSM.16.MT88.4 R28, [R232+0x11800] ;  /* 0x01180000e81c783b */ /* 0x000fe20000004200 */
[----:B------:R-:W-:Y:S02]  /*18140*/  FADD.FTZ R176, R179, R176 ;  /* 0x000000b0b3b07221 */ /* 0x000fe40000010000 */
[----:B------:R-:W-:Y:S02]  /*18150*/  FADD.FTZ R181, R181, R178 ;  /* 0x000000b2b5b57221 */ /* 0x000fe40000010000 */
[----:B------:R-:W-:Y:S01]  /*18160*/  FADD.FTZ R177, R177, R176 ;  /* 0x000000b0b1b17221 */ /* 0x000fe20000010000 */
[----:B----4-:R-:W-:Y:S01]  /*18170*/  F2FP.BF16.PACK_AB R131, R173, R180 ;  /* 0x000000b4ad83723e */ /* 0x010fe200000010ff */
[----:B------:R-:W4:Y:S02]  /*18180*/  MUFU.EX2 R171, R171 ;  /* 0x000000ab00ab7308 */ /* 0x000f240000000800 */
[----:B------:R-:W-:-:S02]  /*18190*/  FADD.FTZ R177, R172, R177 ;  /* 0x000000b1acb17221 */ /* 0x000fc40000010000 */
        /* <DEDUP_REMOVED lines=12> */
[C---:B-1----:R-:W-:Y:S03]  /*18260*/  HMMA.16816.F32.BF16 R36, R128.reuse, R40, RZ ;  /* 0x000000288024723c */ /* 0x042fe600000418ff */
        /* <DEDUP_REMOVED lines=8> */
[----:B------:R-:W-:Y:S05]  /*182f0*/  MUFU.EX2 R185, R185 ;  /* 0x000000b900b97308 */ /* 0x000fea0000000800 */
        /* <DEDUP_REMOVED lines=167> */
[----:B------:R-:W-:Y:S02]  /*18d70*/  STL [R1+0x8], R202 ;  /* 0x000008ca01007387 */ /* 0x000fe40000100800 */
        /* <DEDUP_REMOVED lines=114> */
.L_x_2899:
[----:B------:R-:W-:Y:S02]  /*194a0*/  ULDC.64 UR4, c[0x0][0x118] ;  /* 0x0000460000047ab9 */ /* 0x000fe40000000a00 */
[----:B------:R-:W2:Y:S02]  /*194b0*/  LD.E R6, [R200.64+0x40] ;  /* 0x00004004c8067980 */ /* 0x000ea4000c101900 */
[----:B--2---:R-:W-:-:S04]  /*194c0*/  LEA R6, -R6, RZ, 0x6 ;  /* 0x000000ff06067211 */ /* 0x004fc800078e31ff */
[----:B------:R-:W-:Y:S02]  /*194d0*/  SHF.R.S32.HI R5, RZ, 0x1f, R6 ;  /* 0x0000001fff057819 */ /* 0x000fe40000011406 */
.L_x_2900:
[----:B------:R-:W-:Y:S05]  /*194e0*/  BSYNC B0 ;  /* 0x0000000000007941 */ /* 0x000fea0003800000 */
.L_x_2898:
[----:B------:R-:W-:Y:S01]  /*194f0*/  IMAD.SHL.U32 R0, R168, 0x20, RZ ;  /* 0x00000020a8007824 */ /* 0x000fe200078e00ff */
[----:B------:R-:W-:Y:S01]  /*19500*/  LEA R248, P2, R6, R248, 0x1 ;  /* 0x000000f806f87211 */ /* 0x000fe200078408ff */
[----:B------:R-:W-:Y:S01]  /*19510*/  ULDC.64 UR4, c[0x0][0x118] ;  /* 0x0000460000047ab9 */ /* 0x000fe20000000a00 */
[----:B------:R-:W-:Y:S02]  /*19520*/  SHF.L.U64.HI R4, R168, 0x5, R169 ;  /* 0x00000005a8047819 */ /* 0x000fe400000102a9 */
        /* <DEDUP_REMOVED lines=28> */
[----:B------:R-:W3:Y:S04]  /*196f0*/  LDSM.16.M88.4 R12, [R229+0x8800] ;  /* 0x00880000e50c783b */ /* 0x000ee80000000200 */
[----:B------:R-:W2:Y:S04]  /*19700*/  LDSM.16.M88.4 R4, [R229+0x9000] ;  /* 0x00900000e504783b */ /* 0x000ea80000000200 */
[----:B------:R-:W5:Y:S04]  /*19710*/  LDSM.16.M88.4 R192, [R229+0x9800] ;  /* 0x00980000e5c0783b */ /* 0x000f680000000200 */
[----:B------:R-:W-:Y:S04]  /*19720*/  LDSM.16.M88.4 R172, [R228] ;  /* 0x00000000e4ac783b */ /* 0x000fe80000000200 */
[----:B------:R-:W1:Y:S04]  /*19730*/  LDSM.16.M88.4 R32, [R227] ;  /* 0x00000000e320783b */ /* 0x000e680000000200 */
[----:B------:R-:W1:Y:S04]  /*19740*/  LDSM.16.M88.4 R28, [R223] ;  /* 0x00000000df1c783b */ /* 0x000e680000000200 */
[----:B------:R-:W1:Y:S04]  /*19750*/  LDSM.16.M88.4 R180, [R222] ;  /* 0x00000000deb4783b */ /* 0x000e680000000200 */
[----:B------:R-:W1:Y:S04]  /*19760*/  LDSM.16.M88.4 R176, [R221] ;  /* 0x00000000ddb0783b */ /* 0x000e680000000200 */
[----:B------:R-:W-:Y:S01]  /*19770*/  LDSM.16.M88.4 R196, [R224+0xa000] ;  /* 0x00a00000e0c4783b */ /* 0x000fe20000000200 */
[----:B----4-:R-:W-:Y:S03]  /*19780*/  HMMA.16816.F32.BF16 R24, R184, R20, RZ ;  /* 0x00000014b818723c */ /* 0x010fe600000418ff */
[----:B------:R-:W4:Y:S01]  /*19790*/  LD.E R0, [R200.64+0x18c] ;  /* 0x00018c04c8007980 */ /* 0x000f22000c101900 */
[----:B------:R-:W-:-:S03]  /*197a0*/  ISETP.GE.AND P1, PT, R165, 0x3, PT ;  /* 0x00000003a500780c */ /* 0x000fc60003f26270 */
[----:B------:R-:W0:Y:S01]  /*197b0*/  LDGDEPBAR ;  /* 0x00000000000079af */ /* 0x000e220000000000 */
[C---:B---3--:R-:W-:Y:S08]  /*197c0*/  HMMA.16816.F32.BF16 R16, R184.reuse, R12, RZ ;  /* 0x0000000cb810723c */ /* 0x048ff000000418ff */
[C---:B--2---:R-:W-:Y:S08]  /*197d0*/  HMMA.16816.F32.BF16 R8, R184.reuse, R4, RZ ;  /* 0x00000004b808723c */ /* 0x044ff000000418ff */
[C---:B------:R-:W-:Y:S08]  /*197e0*/  HMMA.16816.F32.BF16 R20, R184.reuse, R22, RZ ;  /* 0x00000016b814723c */ /* 0x040ff000000418ff */
[C---:B------:R-:W-:Y:S08]  /*197f0*/  HMMA.16816.F32.BF16 R12, R184.reuse, R14, RZ ;  /* 0x0000000eb80c723c */ /* 0x040ff000000418ff */
[C---:B------:R-:W-:Y:S08]  /*19800*/  HMMA.16816.F32.BF16 R4, R184.reuse, R6, RZ ;  /* 0x00000006b804723c */ /* 0x040ff000000418ff */
[C---:B-----5:R-:W-:Y:S08]  /*19810*/  HMMA.16816.F32.BF16 R188, R184.reuse, R192, RZ ;  /* 0x000000c0b8bc723c */ /* 0x060ff000000418ff */
[----:B------:R-:W-:Y:S01]  /*19820*/  HMMA.16816.F32.BF16 R184, R184, R194, RZ ;  /* 0x000000c2b8b8723c */ /* 0x000fe200000418ff */
[----:B------:R-:W-:Y:S07]  /*19830*/  LDSM.16.M88.4 R192, [R224+0x8800] ;  /* 0x00880000e0c0783b */ /* 0x000fee0000000200 */
[C---:B-1----:R-:W-:Y:S08]  /*19840*/  HMMA.16816.F32.BF16 R24, R172.reuse, R32, R24 ;  /* 0x00000020ac18723c */ /* 0x042ff00000041818 */
[C---:B------:R-:W-:Y:S01]  /*19850*/  HMMA.16816.F32.BF16 R20, R172.reuse, R34, R20 ;  /* 0x00000022ac14723c */ /* 0x040fe20000041814 */
[----:B------:R-:W1:Y:S07]  /*19860*/  LDSM.16.M88.4 R32, [R226] ;  /* 0x00000000e220783b */ /* 0x000e6e0000000200 */
[C---:B------:R-:W-:Y:S08]  /*19870*/  HMMA.16816.F32.BF16 R16, R172.reuse, R28, R16 ;  /* 0x0000001cac10723c */ /* 0x040ff00000041810 */
[C---:B------:R-:W-:Y:S01]  /*19880*/  HMMA.16816.F32.BF16 R12, R172.reuse, R30, R12 ;  /* 0x0000001eac0c723c */ /* 0x040fe2000004180c */
[----:B------:R-:W2:Y:S07]  /*19890*/  LDSM.16.M88.4 R28, [R224+0x8000] ;  /* 0x00800000e01c783b */ /* 0x000eae0000000200 */
[C---:B------:R-:W-:Y:S08]  /*198a0*/  HMMA.16816.F32.BF16 R8, R172.reuse, R180, R8 ;  /* 0x000000b4ac08723c */ /* 0x040ff00000041808 */
[C---:B------:R-:W-:Y:S01]  /*198b0*/  HMMA.16816.F32.BF16 R4, R172.reuse, R182, R4 ;  /* 0x000000b6ac04723c */ /* 0x040fe20000041804 */
[----:B------:R-:W3:Y:S07]  /*198c0*/  LDSM.16.M88.4 R180, [R224+0x9000] ;  /* 0x00900000e0b4783b */ /* 0x000eee0000000200 */
[C---:B------:R-:W-:Y:S08]  /*198d0*/  HMMA.16816.F32.BF16 R188, R172.reuse, R176, R188 ;  /* 0x000000b0acbc723c */ /* 0x040ff000000418bc */
[----:B------:R-:W-:Y:S01]  /*198e0*/  HMMA.16816.F32.BF16 R184, R172, R178, R184 ;  /* 0x000000b2acb8723c */ /* 0x000fe200000418b8 */
[----:B------:R-:W5:Y:S04]  /*198f0*/  LDSM.16.M88.4 R176, [R224+0x9800] ;  /* 0x00980000e0b0783b */ /* 0x000f680000000200 */
[----:B------:R-:W-:Y:S03]  /*19900*/  LDSM.16.M88.4 R172, [R225] ;  /* 0x00000000e1ac783b */ /* 0x000fe60000000200 */
[C---:B-1----:R-:W-:Y:S08]  /*19910*/  HMMA.16816.F32.BF16 R16, R32.reuse, R192, R16 ;  /* 0x000000c02010723c */ /* 0x042ff00000041810 */
[C---:B--2---:R-:W-:Y:S08]  /*19920*/  HMMA.16816.F32.BF16 R24, R32.reuse, R28, R24 ;  /* 0x0000001c2018723c */ /* 0x044ff00000041818 */
        /* <DEDUP_REMOVED lines=8> */
[----:B------:R-:W-:Y:S01]  /*199b0*/  HMMA.16816.F32.BF16 R12, R32, R194, R12 ;  /* 0x000000c2200c723c */ /* 0x000fe2000004180c */
[----:B------:R-:W5:Y:S04]  /*199c0*/  LDSM.16.M88.4 R192, [R220+0x800] ;  /* 0x00080000dcc0783b */ /* 0x000f680000000200 */
        /* <DEDUP_REMOVED lines=10> */
[C---:B-----5:R-:W-:Y:S08]  /*19a70*/  HMMA.16816.F32.BF16 R16, R172.reuse, R192, R16 ;  /* 0x000000c0ac10723c */ /* 0x060ff00000041810 */
        /* <DEDUP_REMOVED lines=8> */
[----:B------:R-:W2:Y:S07]  /*19b00*/  LDSM.16.M88.4 R180, [R218] ;  /* 0x00000000dab4783b */ /* 0x000eae0000000200 */
[C---:B---3--:R-:W-:Y:S08]  /*19b10*/  HMMA.16816.F32.BF16 R8, R32.reuse, R176, R8 ;  /* 0x000000b02008723c */ /* 0x048ff00000041808 */
[C---:B------:R-:W-:Y:S01]  /*19b20*/  HMMA.16816.F32.BF16 R4, R32.reuse, R178, R4 ;  /* 0x000000b22004723c */ /* 0x040fe20000041804 */
[----:B------:R-:W3:Y:S07]  /*19b30*/  LDSM.16.M88.4 R176, [R217] ;  /* 0x00000000d9b0783b */ /* 0x000eee0000000200 */
[C---:B-----5:R-:W-:Y:S08]  /*19b40*/  HMMA.16816.F32.BF16 R188, R32.reuse, R172, R188 ;  /* 0x000000ac20bc723c */ /* 0x060ff000000418bc */
[----:B------:R-:W-:Y:S01]  /*19b50*/  HMMA.16816.F32.BF16 R184, R32, R174, R184 ;  /* 0x000000ae20b8723c */ /* 0x000fe200000418b8 */
[----:B------:R-:W5:Y:S04]  /*19b60*/  LDSM.16.M88.4 R32, [R216] ;  /* 0x00000000d820783b */ /* 0x000f680000000200 */
[----:B------:R-:W4:Y:S03]  /*19b70*/  LDSM.16.M88.4 R172, [R226+0x2000] ;  /* 0x00200000e2ac783b */ /* 0x000f260000000200 */
[C---:B-1----:R-:W-:Y:S08]  /*19b80*/  HMMA.16816.F32.BF16 R24, R28.reuse, R192, R24 ;  /* 0x000000c01c18723c */ /* 0x042ff00000041818 */
[C---:B--2---:R-:W-:Y:S08]  /*19b90*/  HMMA.16816.F32.BF16 R16, R28.reuse, R180, R16 ;  /* 0x000000b41c10723c */ /* 0x044ff00000041810 */
[C---:B------:R-:W-:Y:S01]  /*19ba0*/  HMMA.16816.F32.BF16 R12, R28.reuse, R182, R12 ;  /* 0x000000b61c0c723c */ /* 0x040fe2000004180c */
[----:B------:R-:W1:Y:S07]  /*19bb0*/  LDSM.16.M88.4 R180, [R224+0xb000] ;  /* 0x00b00000e0b4783b */ /* 0x000e6e0000000200 */
[C---:B------:R-:W-:Y:S01]  /*19bc0*/  HMMA.16816.F32.BF16 R20, R28.reuse, R194, R20 ;  /* 0x000000c21c14723c */ /* 0x040fe20000041814 */
[----:B------:R-:W2:Y:S07]  /*19bd0*/  LDSM.16.M88.4 R192, [R224+0xa800] ;  /* 0x00a80000e0c0783b */ /* 0x000eae0000000200 */
[C---:B---3--:R-:W-:Y:S08]  /*19be0*/  HMMA.16816.F32.BF16 R8, R28.reuse, R176, R8 ;  /* 0x000000b01c08723c */ /* 0x048ff00000041808 */
[C---:B------:R-:W-:Y:S01]  /*19bf0*/  HMMA.16816.F32.BF16 R4, R28.reuse, R178, R4 ;  /* 0x000000b21c04723c */ /* 0x040fe20000041804 */
[----:B------:R-:W3:Y:S07]  /*19c00*/  LDSM.16.M88.4 R176, [R224+0xb800] ;  /* 0x00b80000e0b0783b */ /* 0x000eee0000000200 */
[C---:B-----5:R-:W-:Y:S08]  /*19c10*/  HMMA.16816.F32.BF16 R188, R28.reuse, R32, R188 ;  /* 0x000000201cbc723c */ /* 0x060ff000000418bc */
[----:B------:R-:W-:Y:S01]  /*19c20*/  HMMA.16816.F32.BF16 R184, R28, R34, R184 ;  /* 0x000000221cb8723c */ /* 0x000fe200000418b8 */
[----:B------:R-:W-:Y:S04]  /*19c30*/  LDSM.16.M88.4 R32, [R225+0x2000] ;  /* 0x00200000e120783b */ /* 0x000fe80000000200 */
[----:B------:R-:W5:Y:S03]  /*19c40*/  LDSM.16.M88.4 R28, [R220+0x2000] ;  /* 0x00200000dc1c783b */ /* 0x000f660000000200 */
[C---:B----4-:R-:W-:Y:S08]  /*19c50*/  HMMA.16816.F32.BF16 R24, R172.reuse, R196, R24 ;  /* 0x000000c4ac18723c */ /* 0x050ff00000041818 */
        /* <DEDUP_REMOVED lines=27> */
[----:B------:R-:W4:Y:S07]  /*19e10*/  LDSM.16.M88.4 R28, [R214] ;  /* 0x00000000d61c783b */ /* 0x000f2e0000000200 */
[C---:B------:R-:W-:Y:S08]  /*19e20*/  HMMA.16816.F32.BF16 R16, R176.reuse, R196, R16 ;  /* 0x000000c4b010723c */ /* 0x040ff00000041810 */
[C---:B------:R-:W-:Y:S01]  /*19e30*/  HMMA.16816.F32.BF16 R12, R176.reuse, R198, R12 ;  /* 0x000000c6b00c723c */ /* 0x040fe2000004180c */
[----:B------:R-:W5:Y:S07]  /*19e40*/  LDSM.16.M88.4 R196, [R213] ;  /* 0x00000000d5c4783b */ /* 0x000f6e0000000200 */
[C---:B-1----:R-:W-:Y:S08]  /*19e50*/  HMMA.16816.F32.BF16 R188, R176.reuse, R180, R188 ;  /* 0x000000b4b0bc723c */ /* 0x042ff000000418bc */
[C---:B------:R-:W-:Y:S01]  /*19e60*/  HMMA.16816.F32.BF16 R184, R176.reuse, R182, R184 ;  /* 0x000000b6b0b8723c */ /* 0x040fe200000418b8 */
[----:B------:R-:W1:Y:S07]  /*19e70*/  LDSM.16.M88.4 R180, [R212] ;  /* 0x00000000d4b4783b */ /* 0x000e6e0000000200 */
        /* <DEDUP_REMOVED lines=13> */
[C---:B-1----:R-:W-:Y:S08]  /*19f50*/  HMMA.16816.F32.BF16 R188, R172.reuse, R180, R188 ;  /* 0x000000b4acbc723c */ /* 0x042ff000000418bc */
[----:B------:R-:W-:Y:S01]  /*19f60*/  HMMA.16816.F32.BF16 R184, R172, R182, R184 ;  /* 0x000000b6acb8723c */ /* 0x000fe200000418b8 */
[----:B------:R-:W1:Y:S04]  /*19f70*/  LDSM.16.M88.4 R180, [R224+0xd800] ;  /* 0x00d80000e0b4783b */ /* 0x000e680000000200 */
[----:B------:R-:W4:Y:S03]  /*19f80*/  LDSM.16.M88.4 R172, [R220+0x4000] ;  /* 0x00400000dcac783b */ /* 0x000f260000000200 */
        /* <DEDUP_REMOVED lines=8> */
[----:B------:R-:W5:Y:S07]  /*1a010*/  LDSM.16.M88.4 R192, [R220+0x5800] ;  /* 0x00580000dcc0783b */ /* 0x000f6e0000000200 */
[C---:B-1----:R-:W-:Y:S08]  /*1a020*/  HMMA.16816.F32.BF16 R188, R176.reuse, R180, R188 ;  /* 0x000000b4b0bc723c */ /* 0x042ff000000418bc */
[----:B------:R-:W-:Y:S01]  /*1a030*/  HMMA.16816.F32.BF16 R184, R176, R182, R184 ;  /* 0x000000b6b0b8723c */ /* 0x000fe200000418b8 */
[----:B------:R-:W-:Y:S04]  /*1a040*/  LDSM.16.M88.4 R180, [R230+0x6000] ;  /* 0x00600000e6b4783b */ /* 0x000fe80000000200 */
[----:B------:R-:W1:Y:S03]  /*1a050*/  LDSM.16.M88.4 R176, [R229+0xe000] ;  /* 0x00e00000e5b0783b */ /* 0x000e660000000200 */
[C---:B----4-:R-:W-:Y:S08]  /*1a060*/  HMMA.16816.F32.BF16 R24, R196.reuse, R172, R24 ;  /* 0x000000acc418723c */ /* 0x050ff00000041818 */
[C---:B------:R-:W-:Y:S01]  /*1a070*/  HMMA.16816.F32.BF16 R20, R196.reuse, R174, R20 ;  /* 0x000000aec414723c */ /* 0x040fe20000041814 */
[----:B------:R-:W4:Y:S07]  /*1a080*/  LDSM.16.M88.4 R172, [R229+0xe800] ;  /* 0x00e80000e5ac783b */ /* 0x000f2e0000000200 */
        /* <DEDUP_REMOVED lines=8> */
[----:B------:R-:W-:Y:S04]  /*1a110*/  LDSM.16.M88.4 R192, [R209] ;  /* 0x00000000d1c0783b */ /* 0x000fe80000000200 */
[----:B------:R-:W-:Y:S03]  /*1a120*/  LDSM.16.M88.4 R196, [R220+0x6800] ;  /* 0x00680000dcc4783b */ /* 0x000fe60000000200 */
[C---:B-1----:R-:W-:Y:S08]  /*1a130*/  HMMA.16816.F32.BF16 R24, R180.reuse, R176, R24 ;  /* 0x000000b0b418723c */ /* 0x042ff00000041818 */
[C---:B------:R-:W-:Y:S01]  /*1a140*/  HMMA.16816.F32.BF16 R20, R180.reuse, R178, R20 ;  /* 0x000000b2b414723c */ /* 0x040fe20000041814 */
[----:B------:R-:W-:Y:S07]  /*1a150*/  LDSM.16.M88.4 R176, [R228+0x6000] ;  /* 0x00600000e4b0783b */ /* 0x000fee0000000200 */
[C---:B----4-:R-:W-:Y:S08]  /*1a160*/  HMMA.16816.F32.BF16 R16, R180.reuse, R172, R16 ;  /* 0x000000acb410723c */ /* 0x050ff00000041810 */
        /* <DEDUP_REMOVED lines=8> */
[----:B------:R-:W3:Y:S03]  /*1a1f0*/  LDSM.16.M88.4 R28, [R224+0xe000] ;  /* 0x00e00000e01c783b */ /* 0x000ee60000000200 */
[C---:B-1----:R-:W-:Y:S08]  /*1a200*/  HMMA.16816.F32.BF16 R24, R176.reuse, R172, R24 ;  /* 0x000000acb018723c */ /* 0x042ff00000041818 */
[C---:B------:R-:W-:Y:S08]  /*1a210*/  HMMA.16816.F32.BF16 R20, R176.reuse, R174, R20 ;  /* 0x000000aeb014723c */ /* 0x040ff00000041814 */
[C---:B--2---:R-:W-:Y:S08]  /*1a220*/  HMMA.16816.F32.BF16 R16, R176.reuse, R32, R16 ;  /* 0x00000020b010723c */ /* 0x044ff00000041810 */
[C---:B------:R-:W-:Y:S01]  /*1a230*/  HMMA.16816.F32.BF16 R12, R176.reuse, R34, R12 ;  /* 0x00000022b00c723c */ /* 0x040fe2000004180c */
[----:B------:R-:W-:Y:S07]  /*1a240*/  LDSM.16.M88.4 R32, [R225+0x6000] ;  /* 0x00600000e120783b */ /* 0x000fee0000000200 */
[C---:B------:R-:W-:Y:S01]  /*1a250*/  HMMA.16816.F32.BF16 R172, R176.reuse, R192, R8 ;  /* 0x000000c0b0ac723c */ /* 0x040fe20000041808 */
[----:B------:R-:W1:Y:S07]  /*1a260*/  LDSM.16.M88.4 R8, [R220+0x6000] ;  /* 0x00600000dc08783b */ /* 0x000e6e0000000200 */
[----:B------:R-:W-:Y:S01]  /*1a270*/  HMMA.16816.F32.BF16 R4, R176, R194, R4 ;  /* 0x000000c2b004723c */ /* 0x000fe20000041804 */
[----:B------:R-:W2:Y:S07]  /*1a280*/  LDSM.16.M88.4 R192, [R224+0xe800] ;  /* 0x00e80000e0c0783b */ /* 0x000eae0000000200 */
[C---:B---3--:R-:W-:Y:S08]  /*1a290*/  HMMA.16816.F32.BF16 R24, R180.reuse, R28, R24 ;  /* 0x0000001cb418723c */ /* 0x048ff00000041818 */
[----:B------:R-:W-:Y:S01]  /*1a2a0*/  HMMA.16816.F32.BF16 R20, R180, R30, R20 ;  /* 0x0000001eb414723c */ /* 0x000fe20000041814 */
[----:B------:R-:W3:Y:S11]  /*1a2b0*/  LDSM.16.M88.4 R28, [R224+0xf000] ;  /* 0x00f00000e01c783b */ /* 0x000ef60000000200 */
[----:B------:R-:W-:Y:S04]  /*1a2c0*/  @!UPT UIADD3 URZ, URZ, URZ, URZ ;  /* 0x0000003f3f3ff290 */ /* 0x000fe8000fffe03f */
[C---:B-1----:R-:W-:Y:S08]  /*1a2d0*/  HMMA.16816.F32.BF16 R24, R32.reuse, R8, R24 ;  /* 0x000000082018723c */ /* 0x042ff00000041818 */
[----:B------:R-:W-:Y:S01]  /*1a2e0*/  HMMA.16816.F32.BF16 R20, R32, R10, R20 ;  /* 0x0000000a2014723c */ /* 0x000fe20000041814 */
[----:B------:R-:W1:Y:S07]  /*1a2f0*/  LDSM.16.M88.4 R8, [R208] ;  /* 0x00000000d008783b */ /* 0x000e6e0000000200 */
[C---:B--2---:R-:W-:Y:S08]  /*1a300*/  HMMA.16816.F32.BF16 R16, R180.reuse, R192, R16 ;  /* 0x000000c0b410723c */ /* 0x044ff00000041810 */
[C---:B---3--:R-:W-:Y:S08]  /*1a310*/  HMMA.16816.F32.BF16 R172, R180.reuse, R28, R172 ;  /* 0x0000001cb4ac723c */ /* 0x048ff000000418ac */
[----:B------:R-:W-:Y:S01]  /*1a320*/  HMMA.16816.F32.BF16 R4, R180, R30, R4 ;  /* 0x0000001eb404723c */ /* 0x000fe20000041804 */
[----:B------:R-:W2:Y:S01]  /*1a330*/  LDSM.16.M88.4 R28, [R220+0x7000] ;  /* 0x00700000dc1c783b */ /* 0x000ea20000000200 */
[----:B------:R-:W-:-:S02]  /*1a340*/  FMUL.FTZ R20, R20, R0 ;  /* 0x0000000014147220 */ /* 0x000fc40000410000 */
[-C--:B------:R-:W-:Y:S02]  /*1a350*/  FMUL.FTZ R21, R21, R0.reuse ;  /* 0x0000000015157220 */ /* 0x080fe40000410000 */
[-C--:B------:R-:W-:Y:S02]  /*1a360*/  FMUL.FTZ R171, R24, R0.reuse ;  /* 0x0000000018ab7220 */ /* 0x080fe40000410000 */
[-C--:B------:R-:W-:Y:S01]  /*1a370*/  FMUL.FTZ R24, R25, R0.reuse ;  /* 0x0000000019187220 */ /* 0x080fe20000410000 */
[----:B------:R-:W-:Y:S01]  /*1a380*/  HMMA.16816.F32.BF16 R16, R32, R196, R16 ;  /* 0x000000c42010723c */ /* 0x000fe20000041810 */
[-C--:B------:R-:W-:Y:S02]  /*1a390*/  FMUL.FTZ R25, R27, R0.reuse ;  /* 0x000000001b197220 */ /* 0x080fe40000410000 */
[----:B------:R-:W-:Y:S01]  /*1a3a0*/  MUFU.TANH R27, R21 ;  /* 0x00000015001b7308 */ /* 0x000fe20000002400 */
[-C--:B------:R-:W-:Y:S02]  /*1a3b0*/  FMUL.FTZ R192, R22, R0.reuse ;  /* 0x0000000016c07220 */ /* 0x080fe40000410000 */
[----:B------:R-:W-:-:S02]  /*1a3c0*/  FMUL.FTZ R193, R23, R0 ;  /* 0x0000000017c17220 */ /* 0x000fc40000410000 */
[----:B------:R-:W-:-:S03]  /*1a3d0*/  FMUL.FTZ R196, R26, R0 ;  /* 0x000000001ac47220 */ /* 0x000fc60000410000 */
[----:B------:R3:W-:Y:S01]  /*1a3e0*/  MUFU.TANH R26, R20 ;  /* 0x00000014001a7308 */ /* 0x0007e20000002400 */
[----:B------:R-:W-:Y:S01]  /*1a3f0*/  HMMA.16816.F32.BF16 R12, R180, R194, R12 ;  /* 0x000000c2b40c723c */ /* 0x000fe2000004180c */
[----:B---3--:R-:W3:Y:S07]  /*1a400*/  LDSM.16.M88.4 R20, [R224+0xf800] ;  /* 0x00f80000e014783b */ /* 0x008eee0000000200 */
[C---:B-1----:R-:W-:Y:S08]  /*1a410*/  HMMA.16816.F32.BF16 R188, R176.reuse, R8, R188 ;  /* 0x00000008b0bc723c */ /* 0x042ff000000418bc */
[----:B------:R-:W-:Y:S01]  /*1a420*/  HMMA.16816.F32.BF16 R184, R176, R10, R184 ;  /* 0x0000000ab0b8723c */ /* 0x000fe200000418b8 */
[----:B------:R-:W1:Y:S07]  /*1a430*/  LDSM.16.M88.4 R8, [R220+0x7800] ;  /* 0x00780000dc08783b */ /* 0x000e6e0000000200 */
[C---:B--2---:R-:W-:Y:S01]  /*1a440*/  HMMA.16816.F32.BF16 R172, R32.reuse, R28, R172 ;  /* 0x0000001c20ac723c */ /* 0x044fe200000418ac */
[----:B------:R-:W2:Y:S07]  /*1a450*/  S2R R29, SR_TID.X ;  /* 0x00000000001d7919 */ /* 0x000eae0000002100 */
[C---:B------:R-:W-:Y:S08]  /*1a460*/  HMMA.16816.F32.BF16 R4, R32.reuse, R30, R4 ;  /* 0x0000001e2004723c */ /* 0x040ff00000041804 */
[----:B------:R-:W-:Y:S08]  /*1a470*/  HMMA.16816.F32.BF16 R12, R32, R198, R12 ;  /* 0x000000c6200c723c */ /* 0x000ff0000004180c */
[C---:B---3--:R-:W-:Y:S08]  /*1a480*/  HMMA.16816.F32.BF16 R188, R180.reuse, R20, R188 ;  /* 0x00000014b4bc723c */ /* 0x048ff000000418bc */
[----:B------:R-:W-:Y:S01]  /*1a490*/  HMMA.16816.F32.BF16 R184, R180, R22, R184 ;  /* 0x00000016b4b8723c */ /* 0x000fe200000418b8 */
[----:B--2---:R-:W-:Y:S01]  /*1a4a0*/  IMAD.SHL.U32 R20, R29, 0x2, RZ ;  /* 0x000000021d147824 */ /* 0x004fe200078e00ff */
[----:B------:R-:W2:Y:S01]  /*1a4b0*/  MUFU.TANH R24, R24 ;  /* 0x0000001800187308 */ /* 0x000ea20000002400 */
[----:B------:R-:W-:Y:S01]  /*1a4c0*/  FMUL.FTZ R28, R18, R0 ;  /* 0x00000000121c7220 */ /* 0x000fe20000410000 */
[----:B------:R-:W-:-:S04]  /*1a4d0*/  DEPBAR.LE SB0, 0x0 ;  /* 0x000080000000791a */ /* 0x000fc80000000000 */
[----:B------:R-:W-:Y:S01]  /*1a4e0*/  LOP3.LUT R20, R20, 0x6, RZ, 0xc0, !PT ;  /* 0x0000000614147812 */ /* 0x000fe200078ec0ff */
[-C--:B------:R-:W-:Y:S01]  /*1a4f0*/  FMUL.FTZ R18, R12, R0.reuse ;  /* 0x000000000c127220 */ /* 0x080fe20000410000 */
[----:B------:R-:W3:Y:S01]  /*1a500*/  MUFU.TANH R25, R25 ;  /* 0x0000001900197308 */ /* 0x000ee20000002400 */
[-C--:B------:R-:W-:Y:S02]  /*1a510*/  FMUL.FTZ R16, R16, R0.reuse ;  /* 0x0000000010107220 */ /* 0x080fe40000410000 */
[-C--:B------:R-:W-:Y:S02]  /*1a520*/  FMUL.FTZ R12, R13, R0.reuse ;  /* 0x000000000d0c7220 */ /* 0x080fe40000410000 */
[-C--:B------:R-:W-:Y:S01]  /*1a530*/  FMUL.FTZ R13, R15, R0.reuse ;  /* 0x000000000f0d7220 */ /* 0x080fe20000410000 */
[C---:B-1----:R-:W-:Y:S01]  /*1a540*/  HMMA.16816.F32.BF16 R188, R32.reuse, R8, R188 ;  /* 0x0000000820bc723c */ /* 0x042fe200000418bc */
[----:B------:R-:W-:Y:S02]  /*1a550*/  IMAD R15, R245, 0x40, R20 ;  /* 0x00000040f50f7824 */ /* 0x000fe400078e0214 */
[-C--:B------:R-:W-:Y:S01]  /*1a560*/  FMUL.FTZ R19, R19, R0.reuse ;  /* 0x0000000013137220 */ /* 0x080fe20000410000 */
[----:B------:R-:W-:Y:S01]  /*1a570*/  MUFU.TANH R192, R192 ;  /* 0x000000c000c07308 */ /* 0x000fe20000002400 */
[-C--:B------:R-:W-:Y:S01]  /*1a580*/  FMUL.FTZ R17, R17, R0.reuse ;  /* 0x0000000011117220 */ /* 0x080fe20000410000 */
[C---:B------:R-:W-:Y:S01]  /*1a590*/  IADD3 R21, R15.reuse, 0x1, RZ ;  /* 0x000000010f157810 */ /* 0x040fe20007ffe0ff */
[----:B------:R-:W-:Y:S01]  /*1a5a0*/  FMUL.FTZ R172, R172, R0 ;  /* 0x00000000acac7220 */ /* 0x000fe20000410000 */
[----:B------:R-:W-:Y:S01]  /*1a5b0*/  HMMA.16816.F32.BF16 R184, R32, R10, R184 ;  /* 0x0000000a20b8723c */ /* 0x000fe200000418b8 */
[----:B------:R-:W-:-:S03]  /*1a5c0*/  IADD3 R9, R15, 0x8, RZ ;  /* 0x000000080f097810 */ /* 0x000fc60007ffe0ff */
[----:B------:R-:W-:Y:S01]  /*1a5d0*/  MUFU.TANH R193, R193 ;  /* 0x000000c100c17308 */ /* 0x000fe20000002400 */
[----:B------:R-:W-:Y:S01]  /*1a5e0*/  ISETP.GE.AND P5, PT, R21, R2, PT ;  /* 0x000000021500720c */ /* 0x000fe20003fa6270 */
[----:B------:R-:W-:-:S06]  /*1a5f0*/  FMUL.FTZ R165, R5, R0 ;  /* 0x0000000005a57220 */ /* 0x000fcc0000410000 */
[----:B------:R-:W1:Y:S01]  /*1a600*/  MUFU.TANH R16, R16 ;  /* 0x0000001000107308 */ /* 0x000e620000002400 */
[-C--:B------:R-:W-:Y:S01]  /*1a610*/  FMUL.FTZ R14, R14, R0.reuse ;  /* 0x000000000e0e7220 */ /* 0x080fe20000410000 */
[----:B------:R-:W-:Y:S01]  /*1a620*/  IADD3 R5, R15, 0x9, RZ ;  /* 0x000000090f057810 */ /* 0x000fe20007ffe0ff */
[----:B------:R-:W-:Y:S01]  /*1a630*/  FMUL.FTZ R173, R173, R0 ;  /* 0x00000000adad7220 */ /* 0x000fe20000410000 */
[----:B------:R-:W-:-:S04]  /*1a640*/  ISETP.GE.AND P6, PT, R21, R170, PT ;  /* 0x000000aa1500720c */ /* 0x000fc80003fc6270 */
[----:B------:R-:W4:Y:S01]  /*1a650*/  MUFU.TANH R19, R19 ;  /* 0x0000001300137308 */ /* 0x000f220000002400 */
[C---:B------:R-:W-:Y:S02]  /*1a660*/  ISETP.GE.AND P4, PT, R9.reuse, R2, PT ;  /* 0x000000020900720c */ /* 0x040fe40003f86270 */
[----:B------:R-:W-:Y:S02]  /*1a670*/  ISETP.GE.AND P2, PT, R9, R170, PT ;  /* 0x000000aa0900720c */ /* 0x000fe40003f46270 */
[----:B------:R-:W-:-:S03]  /*1a680*/  IADD3 R9, R15, 0x10, RZ ;  /* 0x000000100f097810 */ /* 0x000fc60007ffe0ff */
[----:B------:R-:W-:Y:S01]  /*1a690*/  MUFU.TANH R17, R17 ;  /* 0x0000001100117308 */ /* 0x000fe20000002400 */
[----:B--2---:R-:W-:Y:S01]  /*1a6a0*/  FSEL R8, R24, -INF , !P5 ;  /* 0xff80000018087808 */ /* 0x004fe20006800000 */
[----:B------:R-:W-:Y:S01]  /*1a6b0*/  FMUL.FTZ R31, R174, R0 ;  /* 0x00000000ae1f7220 */ /* 0x000fe20000410000 */
[----:B------:R-:W-:-:S05]  /*1a6c0*/  ISETP.GE.AND P3, PT, R5, R2, PT ;  /* 0x000000020500720c */ /* 0x000fca0003f66270 */
[----:B------:R-:W2:Y:S01]  /*1a6d0*/  MUFU.TANH R28, R28 ;  /* 0x0000001c001c7308 */ /* 0x000ea20000002400 */
[----:B------:R-:W-:Y:S01]  /*1a6e0*/  ISETP.GE.AND P5, PT, R5, R170, PT ;  /* 0x000000aa0500720c */ /* 0x000fe20003fa6270 */
[----:B------:R-:W-:Y:S01]  /*1a6f0*/  FMUL.FTZ R4, R4, R0 ;  /* 0x0000000004047220 */ /* 0x000fe20000410000 */
[----:B---3--:R-:W-:-:S05]  /*1a700*/  FSEL R5, R25, -INF , !P6 ;  /* 0xff80000019057808 */ /* 0x008fca0007000000 */
[----:B------:R-:W3:Y:S01]  /*1a710*/  MUFU.TANH R18, R18 ;  /* 0x0000001200127308 */ /* 0x000ee20000002400 */
[----:B------:R-:W-:Y:S02]  /*1a720*/  ISETP.GE.AND P6, PT, R9, R2, PT ;  /* 0x000000020900720c */ /* 0x000fe40003fc6270 */
[----:B------:R-:W-:-:S05]  /*1a730*/  IADD3 R23, R15, 0x11, RZ ;  /* 0x000000110f177810 */ /* 0x000fca0007ffe0ff */
[----:B------:R5:W2:Y:S01]  /*1a740*/  MUFU.TANH R195, R172 ;  /* 0x000000ac00c37308 */ /* 0x000aa20000002400 */
[----:B------:R-:W-:Y:S01]  /*1a750*/  IADD3 R21, R15, 0x18, RZ ;  /* 0x000000180f157810 */ /* 0x000fe20007ffe0ff */
[----:B------:R-:W-:Y:S01]  /*1a760*/  FMUL.FTZ R29, R175, R0 ;  /* 0x00000000af1d7220 */ /* 0x000fe20000410000 */
[----:B-1----:R-:W-:-:S05]  /*1a770*/  FSEL R22, R16, -INF , !P6 ;  /* 0xff80000010167808 */ /* 0x002fca0007000000 */
[----:B------:R1:W-:Y:S01]  /*1a780*/  MUFU.TANH R194, R173 ;  /* 0x000000ad00c27308 */ /* 0x0003e20000002400 */
[----:B-----5:R-:W-:-:S07]  /*1a790*/  FMUL.FTZ R172, R6, R0 ;  /* 0x0000000006ac7220 */ /* 0x020fce0000410000 */
[----:B------:R-:W-:Y:S01]  /*1a7a0*/  MUFU.TANH R12, R12 ;  /* 0x0000000c000c7308 */ /* 0x000fe20000002400 */
[----:B------:R-:W-:Y:S01]  /*1a7b0*/  FSEL R6, R192, -INF , !P2 ;  /* 0xff800000c0067808 */ /* 0x000fe20005000000 */
[----:B-1----:R-:W-:-:S06]  /*1a7c0*/  FMUL.FTZ R173, R7, R0 ;  /* 0x0000000007ad7220 */ /* 0x002fcc0000410000 */
[----:B------:R-:W1:Y:S01]  /*1a7d0*/  MUFU.TANH R14, R14 ;  /* 0x0000000e000e7308 */ /* 0x000e620000002400 */
[----:B------:R-:W-:Y:S02]  /*1a7e0*/  FSEL R7, R26, -INF , !P4 ;  /* 0xff8000001a077808 */ /* 0x000fe40006000000 */
[----:B------:R-:W-:Y:S02]  /*1a7f0*/  ISETP.GE.AND P4, PT, R9, R170, PT ;  /* 0x000000aa0900720c */ /* 0x000fe40003f86270 */
[----:B------:R-:W-:-:S03]  /*1a800*/  FSEL R9, R27, -INF , !P3 ;  /* 0xff8000001b097808 */ /* 0x000fc60005800000 */
[----:B------:R-:W5:Y:S01]  /*1a810*/  MUFU.TANH R172, R172 ;  /* 0x000000ac00ac7308 */ /* 0x000f620000002400 */
[C---:B------:R-:W-:Y:S02]  /*1a820*/  ISETP.GE.AND P3, PT, R23.reuse, R170, PT ;  /* 0x000000aa1700720c */ /* 0x040fe40003f66270 */
[----:B------:R-:W-:Y:S02]  /*1a830*/  ISETP.GE.AND P2, PT, R23, R2, PT ;  /* 0x000000021700720c */ /* 0x000fe40003f46270 */
[----:B------:R-:W-:-:S03]  /*1a840*/  ISETP.GE.AND P6, PT, R21, R170, PT ;  /* 0x000000aa1500720c */ /* 0x000fc60003fc6270 */
[----:B------:R1:W-:Y:S01]  /*1a850*/  MUFU.TANH R30, R4 ;  /* 0x00000004001e7308 */ /* 0x0003e20000002400 */
[----:B------:R-:W-:Y:S01]  /*1a860*/  IADD3 R11, R15, 0x20, RZ ;  /* 0x000000200f0b7810 */ /* 0x000fe20007ffe0ff */
[-C--:B------:R-:W-:Y:S01]  /*1a870*/  FMUL.FTZ R174, R188, R0.reuse ;  /* 0x00000000bcae7220 */ /* 0x080fe20000410000 */
[----:B----4-:R-:W-:Y:S01]  /*1a880*/  FSEL R26, R19, -INF , !P3 ;  /* 0xff800000131a7808 */ /* 0x010fe20005800000 */
[----:B------:R-:W-:-:S04]  /*1a890*/  FMUL.FTZ R179, R190, R0 ;  /* 0x00000000beb37220 */ /* 0x000fc80000410000 */
[----:B------:R-:W4:Y:S01]  /*1a8a0*/  MUFU.TANH R13, R13 ;  /* 0x0000000d000d7308 */ /* 0x000f220000002400 */
[----:B--2---:R-:W-:Y:S02]  /*1a8b0*/  FSEL R27, R28, -INF , !P4 ;  /* 0xff8000001c1b7808 */ /* 0x004fe40006000000 */
[----:B------:R-:W-:Y:S02]  /*1a8c0*/  FSEL R23, R17, -INF , !P2 ;  /* 0xff80000011177808 */ /* 0x000fe40005000000 */
[----:B-1----:R-:W-:-:S03]  /*1a8d0*/  FSEL R4, R193, -INF , !P5 ;  /* 0xff800000c1047808 */ /* 0x002fc60006800000 */
[----:B------:R-:W1:Y:S01]  /*1a8e0*/  MUFU.TANH R31, R31 ;  /* 0x0000001f001f7308 */ /* 0x000e620000002400 */
[-C--:B------:R-:W-:Y:S02]  /*1a8f0*/  ISETP.GE.AND P5, PT, R21, R2.reuse, PT ;  /* 0x000000021500720c */ /* 0x080fe40003fa6270 */
[----:B------:R-:W-:Y:S02]  /*1a900*/  IADD3 R21, R15, 0x19, RZ ;  /* 0x000000190f157810 */ /* 0x000fe40007ffe0ff */
[-C--:B------:R-:W-:Y:S02]  /*1a910*/  ISETP.GE.AND P3, PT, R11, R2.reuse, PT ;  /* 0x000000020b00720c */ /* 0x080fe40003f66270 */
[C---:B------:R-:W-:Y:S01]  /*1a920*/  ISETP.GE.AND P4, PT, R21.reuse, R2, PT ;  /* 0x000000021500720c */ /* 0x040fe20003f86270 */
[----:B------:R-:W2:Y:S01]  /*1a930*/  MUFU.TANH R29, R29 ;  /* 0x0000001d001d7308 */ /* 0x000ea20000002400 */
[----:B------:R-:W-:Y:S02]  /*1a940*/  ISETP.GE.AND P2, PT, R21, R170, PT ;  /* 0x000000aa1500720c */ /* 0x000fe40003f46270 */
[----:B------:R-:W-:-:S02]  /*1a950*/  IADD3 R17, R15, 0x28, RZ ;  /* 0x000000280f117810 */ /* 0x000fc40007ffe0ff */
[----:B---3--:R-:W-:-:S03]  /*1a960*/  FSEL R21, R18, -INF , !P5 ;  /* 0xff80000012157808 */ /* 0x008fc60006800000 */
[----:B------:R-:W3:Y:S01]  /*1a970*/  MUFU.TANH R165, R165 ;  /* 0x000000a500a57308 */ /* 0x000ee20000002400 */
[----:B------:R-:W-:Y:S01]  /*1a980*/  ISETP.GE.AND P5, PT, R11, R170, PT ;  /* 0x000000aa0b00720c */ /* 0x000fe20003fa6270 */
[-C--:B------:R-:W-:Y:S01]  /*1a990*/  FMUL.FTZ R10, R189, R0.reuse ;  /* 0x00000000bd0a7220 */ /* 0x080fe20000410000 */
[----:B------:R-:W-:Y:S01]  /*1a9a0*/  IADD3 R11, R15, 0x21, RZ ;  /* 0x000000210f0b7810 */ /* 0x000fe20007ffe0ff */
[-C--:B------:R-:W-:Y:S01]  /*1a9b0*/  FMUL.FTZ R178, R191, R0.reuse ;  /* 0x00000000bfb27220 */ /* 0x080fe20000410000 */
[----:B------:R-:W-:Y:S01]  /*1a9c0*/  FSEL R195, R195, -INF , !P3 ;  /* 0xff800000c3c37808 */ /* 0x000fe20005800000 */
[----:B------:R-:W-:Y:S01]  /*1a9d0*/  FMUL.FTZ R28, R184, R0 ;  /* 0x00000000b81c7220 */ /* 0x000fe20000410000 */
[----:B------:R-:W-:Y:S01]  /*1a9e0*/  ISETP.GE.AND P3, PT, R17, R170, PT ;  /* 0x000000aa1100720c */ /* 0x000fe20003f66270 */
[----:B------:R-:W1:Y:S01]  /*1a9f0*/  MUFU.TANH R173, R173 ;  /* 0x000000ad00ad7308 */ /* 0x000e620000002400 */
[----:B------:R-:W-:Y:S02]  /*1aa00*/  FSEL R25, R14, -INF , !P6 ;  /* 0xff8000000e197808 */ /* 0x000fe40007000000 */
[----:B------:R-:W-:-:S02]  /*1aa10*/  FSEL R20, R12, -INF , !P4 ;  /* 0xff8000000c147808 */ /* 0x000fc40006000000 */
[----:B------:R-:W-:-:S03]  /*1aa20*/  ISETP.GE.AND P6, PT, R11, R2, PT ;  /* 0x000000020b00720c */ /* 0x000fc60003fc6270 */
[----:B------:R-:W2:Y:S01]  /*1aa30*/  MUFU.TANH R174, R174 ;  /* 0x000000ae00ae7308 */ /* 0x000ea20000002400 */
[----:B------:R-:W-:Y:S01]  /*1aa40*/  ISETP.GE.AND P4, PT, R11, R170, PT ;  /* 0x000000aa0b00720c */ /* 0x000fe20003f86270 */
[----:B------:R-:W-:Y:S01]  /*1aa50*/  FMUL.FTZ R181, R185, R0 ;  /* 0x00000000b9b57220 */ /* 0x000fe20000410000 */
[----:B------:R-:W-:Y:S02]  /*1aa60*/  IADD3 R11, R15, 0x29, RZ ;  /* 0x000000290f0b7810 */ /* 0x000fe40007ffe0ff */
[----:B-----5:R-:W-:-:S03]  /*1aa70*/  FSEL R188, R172, -INF , !P3 ;  /* 0xff800000acbc7808 */ /* 0x020fc60005800000 */
[----:B------:R-:W5:Y:S01]  /*1aa80*/  MUFU.TANH R179, R179 ;  /* 0x000000b300b37308 */ /* 0x000f620000002400 */
[-C--:B------:R-:W-:Y:S01]  /*1aa90*/  FMUL.FTZ R172, R187, R0.reuse ;  /* 0x00000000bbac7220 */ /* 0x080fe20000410000 */
[----:B----4-:R-:W-:Y:S01]  /*1aaa0*/  FSEL R24, R13, -INF , !P2 ;  /* 0xff8000000d187808 */ /* 0x010fe20005000000 */
[----:B------:R-:W-:Y:S01]  /*1aab0*/  FMUL.FTZ R12, R186, R0 ;  /* 0x00000000ba0c7220 */ /* 0x000fe20000410000 */
[----:B-1----:R-:W-:Y:S02]  /*1aac0*/  FSEL R192, R31, -INF , !P5 ;  /* 0xff8000001fc07808 */ /* 0x002fe40006800000 */
[----:B------:R-:W-:Y:S02]  /*1aad0*/  FSEL R194, R194, -INF , !P6 ;  /* 0xff800000c2c27808 */ /* 0x000fe40007000000 */
[----:B------:R-:W1:Y:S01]  /*1aae0*/  MUFU.TANH R10, R10 ;  /* 0x0000000a000a7308 */ /* 0x000e620000002400 */
[-C--:B------:R-:W-:Y:S02]  /*1aaf0*/  ISETP.GE.AND P2, PT, R17, R2.reuse, PT ;  /* 0x000000021100720c */ /* 0x080fe40003f46270 */
[----:B------:R-:W-:-:S02]  /*1ab00*/  ISETP.GE.AND P5, PT, R11, R2, PT ;  /* 0x000000020b00720c */ /* 0x000fc40003fa6270 */
[----:B------:R-:W-:-:S03]  /*1ab10*/  ISETP.GE.AND P6, PT, R11, R170, PT ;  /* 0x000000aa0b00720c */ /* 0x000fc60003fc6270 */
[----:B------:R-:W4:Y:S01]  /*1ab20*/  MUFU.TANH R178, R178 ;  /* 0x000000b200b27308 */ /* 0x000f220000002400 */
[C---:B------:R-:W-:Y:S02]  /*1ab30*/  IADD3 R13, R15.reuse, 0x30, RZ ;  /* 0x000000300f0d7810 */ /* 0x040fe40007ffe0ff */
[----:B------:R-:W-:-:S05]  /*1ab40*/  IADD3 R11, R15, 0x31, RZ ;  /* 0x000000310f0b7810 */ /* 0x000fca0007ffe0ff */
[----:B------:R-:W1:Y:S01]  /*1ab50*/  MUFU.TANH R28, R28 ;  /* 0x0000001c001c7308 */ /* 0x000e620000002400 */
[----:B--2---:R-:W-:Y:S02]  /*1ab60*/  FSEL R190, R29, -INF , !P4 ;  /* 0xff8000001dbe7808 */ /* 0x004fe40006000000 */
[----:B------:R-:W-:Y:S02]  /*1ab70*/  FSEL R193, R30, -INF , !P2 ;  /* 0xff8000001ec17808 */ /* 0x000fe40005000000 */
[----:B---3--:R-:W-:-:S03]  /*1ab80*/  FSEL R186, R165, -INF , !P5 ;  /* 0xff800000a5ba7808 */ /* 0x008fc60006800000 */
[----:B------:R-:W-:Y:S01]  /*1ab90*/  MUFU.TANH R171, R171 ;  /* 0x000000ab00ab7308 */ /* 0x000fe20000002400 */
[C---:B------:R-:W-:Y:S02]  /*1aba0*/  ISETP.GE.AND P4, PT, R13.reuse, R2, PT ;  /* 0x000000020d00720c */ /* 0x040fe40003f86270 */
[----:B------:R-:W-:Y:S02]  /*1abb0*/  ISETP.GE.AND P2, PT, R13, R170, PT ;  /* 0x000000aa0d00720c */ /* 0x000fe40003f46270 */
[----:B------:R-:W-:-:S03]  /*1abc0*/  ISETP.GE.AND P3, PT, R11, R2, PT ;  /* 0x000000020b00720c */ /* 0x000fc60003f66270 */
[----:B------:R-:W-:Y:S01]  /*1abd0*/  MUFU.TANH R196, R196 ;  /* 0x000000c400c47308 */ /* 0x000fe20000002400 */
[----:B------:R-:W-:Y:S02]  /*1abe0*/  ISETP.GE.AND P5, PT, R11, R170, PT ;  /* 0x000000aa0b00720c */ /* 0x000fe40003fa6270 */
[----:B------:R-:W-:-:S05]  /*1abf0*/  IADD3 R11, R15, 0x38, RZ ;  /* 0x000000380f0b7810 */ /* 0x000fca0007ffe0ff */
[----:B------:R-:W-:Y:S01]  /*1ac00*/  MUFU.TANH R181, R181 ;  /* 0x000000b500b57308 */ /* 0x000fe20000002400 */
[----:B------:R-:W-:-:S07]  /*1ac10*/  FSEL R31, R173, -INF , !P6 ;  /* 0xff800000ad1f7808 */ /* 0x000fce0007000000 */
[----:B------:R-:W2:Y:S01]  /*1ac20*/  MUFU.TANH R0, R12 ;  /* 0x0000000c00007308 */ /* 0x000ea20000002400 */
[----:B------:R-:W-:-:S07]  /*1ac30*/  FSEL R30, R174, -INF , !P4 ;  /* 0xff800000ae1e7808 */ /* 0x000fce0006000000 */
[----:B------:R-:W3:Y:S01]  /*1ac40*/  MUFU.TANH R172, R172 ;  /* 0x000000ac00ac7308 */ /* 0x000ee20000002400 */
[----:B-----5:R-:W-:Y:S01]  /*1ac50*/  FSEL R179, R179, -INF , !P2 ;  /* 0xff800000b3b37808 */ /* 0x020fe20005000000 */
[----:B------:R-:W-:Y:S01]  /*1ac60*/  BAR.SYNC.DEFER_BLOCKING 0x0 ;  /* 0x0000000000007b1d */ /* 0x000fe20000010000 */
[C---:B------:R-:W-:Y:S02]  /*1ac70*/  ISETP.GE.AND P6, PT, R15.reuse, R2, PT ;  /* 0x000000020f00720c */ /* 0x040fe40003fc6270 */
[----:B------:R-:W-:Y:S02]  /*1ac80*/  ISETP.GE.AND P4, PT, R15, R170, PT ;  /* 0x000000aa0f00720c */ /* 0x000fe40003f86270 */
[----:B------:R-:W-:Y:S02]  /*1ac90*/  ISETP.GE.AND P2, PT, R11, R2, PT ;  /* 0x000000020b00720c */ /* 0x000fe40003f46270 */
[----:B------:R-:W-:Y:S02]  /*1aca0*/  IADD3 R15, R15, 0x39, RZ ;  /* 0x000000390f0f7810 */ /* 0x000fe40007ffe0ff */
[----:B-1----:R-:W-:-:S02]  /*1acb0*/  FSEL R29, R10, -INF , !P3 ;  /* 0xff8000000a1d7808 */ /* 0x002fc40005800000 */
[----:B----4-:R-:W-:Y:S02]  /*1acc0*/  FSEL R178, R178, -INF , !P5 ;  /* 0xff800000b2b27808 */ /* 0x010fe40006800000 */
[----:B------:R-:W-:Y:S01]  /*1acd0*/  FSEL R28, R28, -INF , !P2 ;  /* 0xff8000001c1c7808 */ /* 0x000fe20005000000 */
[----:B------:R-:W-:Y:S01]  /*1ace0*/  BSSY B1, `(.L_x_2901) ;  /* 0x000006f000017945 */ /* 0x000fe20003800000 */
[----:B------:R-:W-:Y:S02]  /*1acf0*/  ISETP.GE.AND P3, PT, R11, R170, PT ;  /* 0x000000aa0b00720c */ /* 0x000fe40003f66270 */
[C---:B------:R-:W-:Y:S02]  /*1ad00*/  ISETP.GE.AND P5, PT, R15.reuse, R2, PT ;  /* 0x000000020f00720c */ /* 0x040fe40003fa6270 */
[----:B------:R-:W-:Y:S02]  /*1ad10*/  ISETP.GE.AND P2, PT, R15, R170, PT ;  /* 0x000000aa0f00720c */ /* 0x000fe40003f46270 */
[----:B--2---:R-:W-:-:S02]  /*1ad20*/  FSEL R174, R0, -INF , !P3 ;  /* 0xff80000000ae7808 */ /* 0x004fc40005800000 */
[----:B------:R-:W-:Y:S02]  /*1ad30*/  FSEL R11, R171, -INF , !P6 ;  /* 0xff800000ab0b7808 */ /* 0x000fe40007000000 */
[----:B------:R-:W-:Y:S02]  /*1ad40*/  FSEL R181, R181, -INF , !P5 ;  /* 0xff800000b5b57808 */ /* 0x000fe40006800000 */
[----:B------:R-:W-:Y:S02]  /*1ad50*/  FSEL R196, R196, -INF , !P4 ;  /* 0xff800000c4c47808 */ /* 0x000fe40006000000 */
[----:B---3--:R-:W-:Y:S01]  /*1ad60*/  FSEL R172, R172, -INF , !P2 ;  /* 0xff800000acac7808 */ /* 0x008fe20005000000 */
        /* <DEDUP_REMOVED lines=65> */
.L_x_2904:
[----:B------:R-:W-:Y:S02]  /*1b180*/  ULDC.64 UR4, c[0x0][0x118] ;  /* 0x0000460000047ab9 */ /* 0x000fe40000000a00 */
[----:B------:R-:W2:Y:S02]  /*1b190*/  LD.E R10, [R200.64+0x38] ;  /* 0x00003804c80a7980 */ /* 0x000ea4000c101900 */
[----:B--2---:R-:W-:-:S04]  /*1b1a0*/  LEA R10, -R10, RZ, 0x6 ;  /* 0x000000ff0a0a7211 */ /* 0x004fc800078e31ff */
[----:B------:R-:W-:Y:S02]  /*1b1b0*/  SHF.R.S32.HI R2, RZ, 0x1f, R10 ;  /* 0x0000001fff027819 */ /* 0x000fe4000001140a */
.L_x_2905:
[----:B------:R-:W-:Y:S05]  /*1b1c0*/  BSYNC B0 ;  /* 0x0000000000007941 */ /* 0x000fea0003800000 */
.L_x_2903:
[----:B------:R-:W-:Y:S01]  /*1b1d0*/  LEA R236, P1, R10, R236, 0x1 ;  /* 0x000000ec0aec7211 */ /* 0x000fe200078208ff */
[C---:B------:R-:W-:Y:S01]  /*1b1e0*/  IMAD.SHL.U32 R13, R166.reuse, 0x20, RZ ;  /* 0x00000020a60d7824 */ /* 0x040fe200078e00ff */
[----:B------:R-:W-:Y:S01]  /*1b1f0*/  SHF.L.U64.HI R0, R166, 0x5, R167 ;  /* 0x00000005a6007819 */ /* 0x000fe200000102a7 */
[----:B------:R-:W-:Y:S01]  /*1b200*/  ULDC.64 UR4, c[0x0][0x118] ;  /* 0x0000460000047ab9 */ /* 0x000fe20000000a00 */
[----:B------:R-:W-:Y:S02]  /*1b210*/  LEA.HI.X R235, R10, R235, R2, 0x1, P1 ;  /* 0x000000eb0aeb7211 */ /* 0x000fe400008f0c02 */
[----:B------:R-:W-:-:S03]  /*1b220*/  IADD3 R14, P0, R236, R13, RZ ;  /* 0x0000000dec0e7210 */ /* 0x000fc60007f1e0ff */
[----:B------:R-:W-:Y:S01]  /*1b230*/  IMAD.MOV.U32 R237, RZ, RZ, R235 ;  /* 0x000000ffffed7224 */ /* 0x000fe200078e00eb */
[----:B------:R-:W-:Y:S01]  /*1b240*/  IADD3 R12, P1, R14, R13, RZ ;  /* 0x0000000d0e0c7210 */ /* 0x000fe20007f3e0ff */
[----:B------:R-:W-:-:S03]  /*1b250*/  IMAD.X R15, R235, 0x1, R0, P0 ;  /* 0x00000001eb0f7824 */ /* 0x000fc600000e0600 */
[----:B------:R-:W-:Y:S01]  /*1b260*/  @!PT LDS RZ, [RZ] ;  /* 0x00000000fffff984 */ /* 0x000fe20000000800 */
[----:B------:R-:W-:Y:S01]  /*1b270*/  @!PT LDS RZ, [RZ] ;  /* 0x00000000fffff984 */ /* 0x000fe20000000800 */
[----:B------:R-:W-:Y:S01]  /*1b280*/  @!PT LDS RZ, [RZ] ;  /* 0x00000000fffff984 */ /* 0x000fe20000000800 */
[----:B------:R1:W-:Y:S01]  /*1b290*/  LDGSTS.E.BYPASS.LTC128B.128 [R243+0x8000], [R236.64] ;  /* 0x08000000ecf37fae */ /* 0x0003e2000b901d44 */
[----:B------:R-:W-:Y:S01]  /*1b2a0*/  IADD3 R16, P0, R12, R13, RZ ;  /* 0x0000000d0c107210 */ /* 0x000fe20007f1e0ff */
[--C-:B------:R-:W-:Y:S02]  /*1b2b0*/  IMAD.X R13, R15, 0x1, R0.reuse, P1 ;  /* 0x000000010f0d7824 */ /* 0x100fe400008e0600 */
[----:B------:R1:W-:Y:S02]  /*1b2c0*/  LDGSTS.E.BYPASS.LTC128B.128 [R243+0xa000], [R236.64+0x80] ;  /* 0x0a000080ecf37fae */ /* 0x0003e4000b901d44 */
[----:B------:R-:W-:Y:S02]  /*1b2d0*/  IMAD.X R17, R13, 0x1, R0, P0 ;  /* 0x000000010d117824 */ /* 0x000fe400000e0600 */
        /* <DEDUP_REMOVED lines=15> */
.L_x_2902:
[----:B------:R-:W-:Y:S05]  /*1b3d0*/  BSYNC B1 ;  /* 0x0000000000017941 */ /* 0x000fea0003800000 */
.L_x_2901:
[----:B------:R-:W-:Y:S01]  /*1b3e0*/  ULDC.64 UR4, c[0x0][0x118] ;  /* 0x0000460000047ab9 */ /* 0x000fe20000000a00 */
[----:B-1----:R-:W-:Y:S01]  /*1b3f0*/  FMNMX.FTZ R13, R164, R11, !PT ;  /* 0x0000000ba40d7209 */ /* 0x002fe20007810000 */
[----:B------:R-:W2:Y:S01]  /*1b400*/  LD.E R176, [R200.64+0xdc] ;  /* 0x0000dc04c8b07980 */ /* 0x000ea2000c101900 */
[----:B------:R-:W-:-:S02]  /*1b410*/  FMNMX.FTZ R2, R3, R196, !PT ;  /* 0x000000c403027209 */ /* 0x000fc40007810000 */
[----:B------:R-:W-:Y:S01]  /*1b420*/  FMNMX.FTZ R0, R8, R13, !PT ;  /* 0x0000000d08007209 */ /* 0x000fe20007810000 */
[----:B------:R-:W-:Y:S03]  /*1b430*/  LDSM.16.MT88.4 R16, [R234+0x10000] ;  /* 0x01000000ea10783b */ /* 0x000fe60000004200 */
        /* <DEDUP_REMOVED lines=45> */
[-CC-:B------:R-:W-:Y:S02]  /*1b710*/  FFMA.FTZ R35, R8, R176.reuse, -R183.reuse ;  /* 0x000000b008237223 */ /* 0x180fe400000108b7 */
[-C--:B------:R-:W-:Y:S02]  /*1b720*/  FFMA.FTZ R33, R9, R176.reuse, -R183 ;  /* 0x000000b009217223 */ /* 0x080fe400000108b7 */
[----:B------:R-:W1:Y:S01]  /*1b730*/  LDSM.16.MT88.4 R8, [R232+0x10000] ;  /* 0x01000000e808783b */ /* 0x000e620000004200 */
[-CC-:B------:R-:W-:Y:S01]  /*1b740*/  FFMA.FTZ R2, R5, R176.reuse, -R177.reuse ;  /* 0x000000b005027223 */ /* 0x180fe200000108b1 */
[----:B------:R-:W-:Y:S01]  /*1b750*/  FSEL R5, R171, RZ, P1 ;  /* 0x000000ffab057208 */ /* 0x000fe20000800000 */
[-C--:B------:R-:W-:Y:S01]  /*1b760*/  FFMA.FTZ R173, R4, R176.reuse, -R177 ;  /* 0x000000b004ad7223 */ /* 0x080fe200000108b1 */
[----:B------:R-:W-:Y:S01]  /*1b770*/  FSEL R4, R165, RZ, P0 ;  /* 0x000000ffa5047208 */ /* 0x000fe20000000000 */
[----:B------:R-:W-:Y:S01]  /*1b780*/  FFMA.FTZ R34, R7, R176, -R183 ;  /* 0x000000b007227223 */ /* 0x000fe200000108b7 */
[----:B------:R-:W-:Y:S01]  /*1b790*/  MUFU.EX2 R170, R170 ;  /* 0x000000aa00aa7308 */ /* 0x000fe20000000800 */
[----:B------:R-:W-:-:S02]  /*1b7a0*/  FADD.FTZ R5, R164, -R5 ;  /* 0x80000005a4057221 */ /* 0x000fc40000010000 */
[----:B------:R-:W-:Y:S02]  /*1b7b0*/  FADD.FTZ R3, R3, -R4 ;  /* 0x8000000403037221 */ /* 0x000fe40000010000 */
[-CC-:B------:R-:W-:Y:S02]  /*1b7c0*/  FFMA.FTZ R32, R196, R176.reuse, -R177.reuse ;  /* 0x000000b0c4207223 */ /* 0x180fe400000108b1 */
[-C--:B------:R-:W-:Y:S01]  /*1b7d0*/  FFMA.FTZ R0, R6, R176.reuse, -R177 ;  /* 0x000000b006007223 */ /* 0x080fe200000108b1 */
[----:B------:R-:W2:Y:S01]  /*1b7e0*/  MUFU.EX2 R35, R35 ;  /* 0x0000002300237308 */ /* 0x000ea20000000800 */
[C---:B------:R-:W-:Y:S02]  /*1b7f0*/  FMUL.FTZ R175, R176.reuse, R5 ;  /* 0x00000005b0af7220 */ /* 0x040fe40000410000 */
[----:B------:R-:W-:Y:S02]  /*1b800*/  FMUL.FTZ R3, R176, R3 ;  /* 0x00000003b0037220 */ /* 0x000fe40000410000 */
[----:B------:R-:W-:-:S02]  /*1b810*/  FFMA.FTZ R164, R22, R176, -R183 ;  /* 0x000000b016a47223 */ /* 0x000fc400000108b7 */
[-CC-:B------:R-:W-:Y:S01]  /*1b820*/  FFMA.FTZ R185, R23, R176.reuse, -R183.reuse ;  /* 0x000000b017b97223 */ /* 0x180fe200000108b7 */
[----:B------:R-:W-:Y:S01]  /*1b830*/  MUFU.EX2 R34, R34 ;  /* 0x0000002200227308 */ /* 0x000fe20000000800 */
[-CC-:B------:R-:W-:Y:S02]  /*1b840*/  FFMA.FTZ R180, R21, R176.reuse, -R183.reuse ;  /* 0x000000b015b47223 */ /* 0x180fe400000108b7 */
[-C--:B------:R-:W-:Y:S02]  /*1b850*/  FFMA.FTZ R187, R20, R176.reuse, -R183 ;  /* 0x000000b014bb7223 */ /* 0x080fe400000108b7 */
[----:B------:R-:W-:Y:S01]  /*1b860*/  LDSM.16.MT88.4 R20, [R231+0x16000] ;  /* 0x01600000e714783b */ /* 0x000fe20000004200 */
[--C-:B------:R-:W-:Y:S02]  /*1b870*/  FFMA.FTZ R182, R27, R176, -R177.reuse ;  /* 0x000000b01bb67223 */ /* 0x100fe400000108b1 */
[----:B------:R-:W3:Y:S01]  /*1b880*/  MUFU.EX2 R33, R33 ;  /* 0x0000002100217308 */ /* 0x000ee20000000800 */
[----:B--2---:R-:W-:Y:S01]  /*1b890*/  F2FP.BF16.PACK_AB R4, R35, R170 ;  /* 0x000000aa2304723e */ /* 0x004fe200000010ff */
[----:B------:R-:W-:-:S02]  /*1b8a0*/  FFMA.FTZ R189, R26, R176, -R177 ;  /* 0x000000b01abd7223 */ /* 0x000fc400000108b1 */
[-CC-:B------:R-:W-:Y:S02]  /*1b8b0*/  FFMA.FTZ R184, R25, R176.reuse, -R177.reuse ;  /* 0x000000b019b87223 */ /* 0x180fe400000108b1 */
[-C--:B------:R-:W-:Y:S02]  /*1b8c0*/  FFMA.FTZ R191, R24, R176.reuse, -R177 ;  /* 0x000000b018bf7223 */ /* 0x080fe400000108b1 */
[----:B------:R-:W-:Y:S01]  /*1b8d0*/  MUFU.EX2 R32, R32 ;  /* 0x0000002000207308 */ /* 0x000fe20000000800 */
[----:B------:R-:W-:Y:S01]  /*1b8e0*/  LDSM.16.MT88.4 R24, [R231+0x10800] ;  /* 0x01080000e718783b */ /* 0x000fe20000004200 */
[-CC-:B------:R-:W-:Y:S02]  /*1b8f0*/  FFMA.FTZ R195, R195, R176.reuse, -R183.reuse ;  /* 0x000000b0c3c37223 */ /* 0x180fe400000108b7 */
[-CC-:B------:R-:W-:Y:S02]  /*1b900*/  FFMA.FTZ R194, R194, R176.reuse, -R183.reuse ;  /* 0x000000b0c2c27223 */ /* 0x180fe400000108b7 */
[----:B------:R-:W-:-:S02]  /*1b910*/  FFMA.FTZ R193, R193, R176, -R183 ;  /* 0x000000b0c1c17223 */ /* 0x000fc400000108b7 */
[----:B------:R-:W2:Y:S01]  /*1b920*/  MUFU.EX2 R2, R2 ;  /* 0x0000000200027308 */ /* 0x000ea20000000800 */
[----:B---3--:R-:W-:Y:S01]  /*1b930*/  F2FP.BF16.PACK_AB R6, R33, R34 ;  /* 0x000000222106723e */ /* 0x008fe200000010ff */
[-C--:B------:R-:W-:Y:S02]  /*1b940*/  FFMA.FTZ R186, R186, R176.reuse, -R183 ;  /* 0x000000b0baba7223 */ /* 0x080fe400000108b7 */
[-CC-:B------:R-:W-:Y:S02]  /*1b950*/  FFMA.FTZ R192, R192, R176.reuse, -R177.reuse ;  /* 0x000000b0c0c07223 */ /* 0x180fe400000108b1 */
[-CC-:B------:R-:W-:Y:S02]  /*1b960*/  FFMA.FTZ R197, R190, R176.reuse, -R177.reuse ;  /* 0x000000b0bec57223 */ /* 0x180fe400000108b1 */
[----:B------:R-:W-:Y:S01]  /*1b970*/  MUFU.EX2 R0, R0 ;  /* 0x0000000000007308 */ /* 0x000fe20000000800 */
[-CC-:B------:R-:W-:Y:S02]  /*1b980*/  FFMA.FTZ R188, R188, R176.reuse, -R177.reuse ;  /* 0x000000b0bcbc7223 */ /* 0x180fe400000108b1 */
[----:B------:R-:W-:-:S02]  /*1b990*/  FFMA.FTZ R199, R31, R176, -R177 ;  /* 0x000000b01fc77223 */ /* 0x000fc400000108b1 */
[-CC-:B------:R-:W-:Y:S02]  /*1b9a0*/  FFMA.FTZ R190, R30, R176.reuse, -R183.reuse ;  /* 0x000000b01ebe7223 */ /* 0x180fe400000108b7 */
[--C-:B------:R-:W-:Y:S01]  /*1b9b0*/  FFMA.FTZ R201, R29, R176, -R183.reuse ;  /* 0x000000b01dc97223 */ /* 0x100fe200000108b7 */
[----:B------:R-:W3:Y:S01]  /*1b9c0*/  MUFU.EX2 R173, R173 ;  /* 0x000000ad00ad7308 */ /* 0x000ee20000000800 */
[----:B--2---:R-:W-:Y:S01]  /*1b9d0*/  F2FP.BF16.PACK_AB R5, R2, R32 ;  /* 0x000000200205723e */ /* 0x004fe200000010ff */
[-C--:B------:R-:W-:Y:S02]  /*1b9e0*/  FFMA.FTZ R196, R28, R176.reuse, -R183 ;  /* 0x000000b01cc47223 */ /* 0x080fe400000108b7 */
[----:B------:R-:W-:Y:S01]  /*1b9f0*/  LDSM.16.MT88.4 R28, [R232+0x17000] ;  /* 0x01700000e81c783b */ /* 0x000fe20000004200 */
[-CC-:B------:R-:W-:Y:S02]  /*1ba00*/  FFMA.FTZ R179, R179, R176.reuse, -R177.reuse ;  /* 0x000000b0b3b37223 */ /* 0x180fe400000108b1 */
[-CC-:B------:R-:W-:Y:S01]  /*1ba10*/  FFMA.FTZ R178, R178, R176.reuse, -R177.reuse ;  /* 0x000000b0b2b27223 */ /* 0x180fe200000108b1 */
[----:B------:R-:W2:Y:S01]  /*1ba20*/  MUFU.EX2 R175, R175 ;  /* 0x000000af00af7308 */ /* 0x000ea20000000800 */
[----:B------:R-:W-:-:S02]  /*1ba30*/  FFMA.FTZ R174, R174, R176, -R177 ;  /* 0x000000b0aeae7223 */ /* 0x000fc400000108b1 */
[-C--:B------:R-:W-:Y:S02]  /*1ba40*/  FFMA.FTZ R181, R181, R176.reuse, -R183 ;  /* 0x000000b0b5b57223 */ /* 0x080fe400000108b7 */
[----:B------:R-:W-:-:S03]  /*1ba50*/  FFMA.FTZ R177, R172, R176, -R177 ;  /* 0x000000b0acb17223 */ /* 0x000fc600000108b1 */
        /* <DEDUP_REMOVED lines=36> */
[----:B------:R-:W4:Y:S01]  /*1bca0*/  MUFU.EX2 R189, R189 ;  /* 0x000000bd00bd7308 */ /* 0x000f220000000800 */
[----:B------:R-:W-:Y:S02]  /*1bcb0*/  FMUL.FTZ R151, R151, R3 ;  /* 0x0000000397977220 */ /* 0x000fe40000410000 */
[C---:B------:R-:W-:Y:S01]  /*1bcc0*/  HMMA.16816.F32.BF16 R152, R4.reuse, R12, R152 ;  /* 0x0000000c0498723c */ /* 0x040fe20000041898 */
[-C--:B------:R-:W-:Y:S02]  /*1bcd0*/  FMUL.FTZ R44, R44, R175.reuse ;  /* 0x000000af2c2c7220 */ /* 0x080fe40000410000 */
[----:B------:R-:W-:Y:S02]  /*1bce0*/  FMUL.FTZ R45, R45, R175 ;  /* 0x000000af2d2d7220 */ /* 0x000fe40000410000 */
[-C--:B------:R-:W-:Y:S01]  /*1bcf0*/  FMUL.FTZ R46, R46, R3.reuse ;  /* 0x000000032e2e7220 */ /* 0x080fe20000410000 */
[----:B------:R-:W-:Y:S01]  /*1bd00*/  MUFU.EX2 R184, R184 ;  /* 0x000000b800b87308 */ /* 0x000fe20000000800 */
[----:B------:R-:W-:Y:S01]  /*1bd10*/  FMUL.FTZ R47, R47, R3 ;  /* 0x000000032f2f7220 */ /* 0x000fe20000410000 */
[----:B------:R-:W-:Y:S01]  /*1bd20*/  HMMA.16816.F32.BF16 R148, R4, R14, R148 ;  /* 0x0000000e0494723c */ /* 0x000fe20000041894 */
[----:B------:R-:W5:Y:S01]  /*1bd30*/  LDSM.16.MT88.4 R12, [R234+0x12000] ;  /* 0x01200000ea0c783b */ /* 0x000f620000004200 */
        /* <DEDUP_REMOVED lines=18> */
[C---:B---3--:R-:W-:Y:S01]  /*1be60*/  HMMA.16816.F32.BF16 R136, R4.reuse, R16, R136 ;  /* 0x000000100488723c */ /* 0x048fe20000041888 */
[-C--:B------:R-:W-:Y:S02]  /*1be70*/  FMUL.FTZ R36, R36, R175.reuse ;  /* 0x000000af24247220 */ /* 0x080fe40000410000 */
[----:B------:R-:W-:Y:S02]  /*1be80*/  FMUL.FTZ R37, R37, R175 ;  /* 0x000000af25257220 */ /* 0x000fe40000410000 */
[-C--:B------:R-:W-:Y:S01]  /*1be90*/  FMUL.FTZ R38, R38, R3.reuse ;  /* 0x0000000326267220 */ /* 0x080fe20000410000 */
[----:B------:R-:W-:Y:S01]  /*1bea0*/  MUFU.EX2 R193, R193 ;  /* 0x000000c100c17308 */ /* 0x000fe20000000800 */
[----:B------:R-:W-:Y:S01]  /*1beb0*/  FMUL.FTZ R39, R39, R3 ;  /* 0x0000000327277220 */ /* 0x000fe20000410000 */
[----:B------:R-:W-:Y:S01]  /*1bec0*/  HMMA.16816.F32.BF16 R132, R4, R18, R132 ;  /* 0x000000120484723c */ /* 0x000fe20000041884 */
[----:B------:R-:W3:Y:S01]  /*1bed0*/  LDSM.16.MT88.4 R16, [R232+0x12000] ;  /* 0x01200000e810783b */ /* 0x000ee20000004200 */
[----:B------:R-:W-:-:S02]  /*1bee0*/  FMUL.FTZ R40, R40, R175 ;  /* 0x000000af28287220 */ /* 0x000fc40000410000 */
[----:B------:R-:W-:Y:S02]  /*1bef0*/  FMUL.FTZ R41, R41, R175 ;  /* 0x000000af29297220 */ /* 0x000fe40000410000 */
[-C--:B------:R-:W-:Y:S01]  /*1bf00*/  FMUL.FTZ R42, R42, R3.reuse ;  /* 0x000000032a2a7220 */ /* 0x080fe20000410000 */
[----:B------:R-:W-:Y:S01]  /*1bf10*/  MUFU.EX2 R186, R186 ;  /* 0x000000ba00ba7308 */ /* 0x000fe20000000800 */
[----:B------:R-:W-:Y:S01]  /*1bf20*/  FMUL.FTZ R43, R43, R3 ;  /* 0x000000032b2b7220 */ /* 0x000fe20000410000 */
[C---:B-----5:R-:W-:Y:S01]  /*1bf30*/  HMMA.16816.F32.BF16 R36, R4.reuse, R12, R36 ;  /* 0x0000000c0424723c */ /* 0x060fe20000041824 */
        /* <DEDUP_REMOVED lines=36> */
[----:B------:R-:W1:Y:S01]  /*1c180*/  MUFU.EX2 R201, R201 ;  /* 0x000000c900c97308 */ /* 0x000e620000000800 */
        /* <DEDUP_REMOVED lines=40> */
[----:B-----5:R-:W-:Y:S01]  /*1c410*/  HMMA.16816.F32.BF16 R84, R4, R12, R84 ;  /* 0x0000000c0454723c */ /* 0x020fe20000041854 */
[-C--:B------:R-:W-:Y:S02]  /*1c420*/  FMUL.FTZ R116, R116, R175.reuse ;  /* 0x000000af74747220 */ /* 0x080fe40000410000 */
[----:B------:R-:W-:Y:S02]  /*1c430*/  FMUL.FTZ R117, R117, R175 ;  /* 0x000000af75757220 */ /* 0x000fe40000410000 */
[----:B------:R-:W-:-:S02]  /*1c440*/  FMUL.FTZ R118, R118, R3 ;  /* 0x0000000376767220 */ /* 0x000fc40000410000 */
[----:B------:R-:W-:Y:S01]  /*1c450*/  FMUL.FTZ R119, R119, R3 ;  /* 0x0000000377777220 */ /* 0x000fe20000410000 */
[C---:B------:R-:W-:Y:S01]  /*1c460*/  HMMA.16816.F32.BF16 R88, R4.reuse, R14, R88 ;  /* 0x0000000e0458723c */ /* 0x040fe20000041858 */
[----:B------:R-:W5:Y:S01]  /*1c470*/  LDSM.16.MT88.4 R12, [R233+0x16000] ;  /* 0x01600000e90c783b */ /* 0x000f620000004200 */
        /* <DEDUP_REMOVED lines=15> */
[C---:B---3--:R-:W-:Y:S01]  /*1c570*/  HMMA.16816.F32.BF16 R100, R4.reuse, R16, R100 ;  /* 0x000000100464723c */ /* 0x048fe20000041864 */
[-C--:B------:R-:W-:Y:S02]  /*1c580*/  FMUL.FTZ R108, R108, R175.reuse ;  /* 0x000000af6c6c7220 */ /* 0x080fe40000410000 */
[----:B------:R-:W-:Y:S02]  /*1c590*/  FMUL.FTZ R109, R109, R175 ;  /* 0x000000af6d6d7220 */ /* 0x000fe40000410000 */
[-C--:B------:R-:W-:Y:S02]  /*1c5a0*/  FMUL.FTZ R110, R110, R3.reuse ;  /* 0x000000036e6e7220 */ /* 0x080fe40000410000 */
[----:B------:R-:W-:Y:S01]  /*1c5b0*/  FMUL.FTZ R111, R111, R3 ;  /* 0x000000036f6f7220 */ /* 0x000fe20000410000 */
[----:B------:R-:W-:Y:S01]  /*1c5c0*/  HMMA.16816.F32.BF16 R104, R4, R18, R104 ;  /* 0x000000120468723c */ /* 0x000fe20000041868 */
[----:B------:R-:W3:Y:S01]  /*1c5d0*/  LDSM.16.MT88.4 R16, [R234+0x10800] ;  /* 0x01080000ea10783b */ /* 0x000ee20000004200 */
[----:B------:R-:W-:-:S02]  /*1c5e0*/  FMUL.FTZ R112, R112, R175 ;  /* 0x000000af70707220 */ /* 0x000fc40000410000 */
[----:B------:R-:W-:Y:S02]  /*1c5f0*/  FMUL.FTZ R113, R113, R175 ;  /* 0x000000af71717220 */ /* 0x000fe40000410000 */
[-C--:B------:R-:W-:Y:S02]  /*1c600*/  FMUL.FTZ R114, R114, R3.reuse ;  /* 0x0000000372727220 */ /* 0x080fe40000410000 */
[----:B------:R-:W-:Y:S01]  /*1c610*/  FMUL.FTZ R115, R115, R3 ;  /* 0x0000000373737220 */ /* 0x000fe20000410000 */
[----:B-----5:R-:W-:Y:S01]  /*1c620*/  HMMA.16816.F32.BF16 R108, R4, R12, R108 ;  /* 0x0000000c046c723c */ /* 0x020fe2000004186c */
[-C--:B------:R-:W-:Y:S02]  /*1c630*/  FMUL.FTZ R124, R124, R175.reuse ;  /* 0x000000af7c7c7220 */ /* 0x080fe40000410000 */
[----:B------:R-:W-:Y:S02]  /*1c640*/  FMUL.FTZ R125, R125, R175 ;  /* 0x000000af7d7d7220 */ /* 0x000fe40000410000 */
[----:B------:R-:W-:-:S02]  /*1c650*/  FMUL.FTZ R126, R126, R3 ;  /* 0x000000037e7e7220 */ /* 0x000fc40000410000 */
[----:B------:R-:W-:Y:S01]  /*1c660*/  FMUL.FTZ R127, R127, R3 ;  /* 0x000000037f7f7220 */ /* 0x000fe20000410000 */
[C---:B------:R-:W-:Y:S01]  /*1c670*/  HMMA.16816.F32.BF16 R112, R4.reuse, R14, R112 ;  /* 0x0000000e0470723c */ /* 0x040fe20000041870 */
[-C--:B------:R-:W-:Y:S01]  /*1c680*/  FMUL.FTZ R128, R128, R175.reuse ;  /* 0x000000af80807220 */ /* 0x080fe20000410000 */
[----:B------:R-:W5:Y:S01]  /*1c690*/  LDSM.16.MT88.4 R12, [R233+0x10800] ;  /* 0x01080000e90c783b */ /* 0x000f620000004200 */
        /* <DEDUP_REMOVED lines=9> */
[----:B------:R-:W5:Y:S01]  /*1c730*/  LDSM.16.MT88.4 R20, [R234+0x12800] ;  /* 0x01280000ea14783b */ /* 0x000f620000004200 */
[----:B------:R-:W-:Y:S02]  /*1c740*/  FADD.FTZ R34, R34, R35 ;  /* 0x0000002322227221 */ /* 0x000fe40000010000 */
[----:B------:R-:W-:Y:S02]  /*1c750*/  FADD.FTZ R0, R0, R3 ;  /* 0x0000000300007221 */ /* 0x000fe40000010000 */
[----:B------:R-:W-:Y:S01]  /*1c760*/  FADD.FTZ R33, R33, R34 ;  /* 0x0000002221217221 */ /* 0x000fe20000010000 */
[----:B--2---:R-:W-:Y:S01]  /*1c770*/  F2FP.BF16.PACK_AB R4, R185, R164 ;  /* 0x000000a4b904723e */ /* 0x004fe200000010ff */
        /* <DEDUP_REMOVED lines=12> */
[----:B------:R-:W-:Y:S02]  /*1c840*/  FADD.FTZ R0, R187, R0 ;  /* 0x00000000bb007221 */ /* 0x000fe40000010000 */
[----:B------:R-:W-:-:S03]  /*1c850*/  FADD.FTZ R191, R191, R184 ;  /* 0x000000b8bfbf7221 */ /* 0x000fc60000010000 */
[C---:B------:R-:W-:Y:S01]  /*1c860*/  HMMA.16816.F32.BF16 R140, R4.reuse, R10, R140 ;  /* 0x0000000a048c723c */ /* 0x040fe2000004188c */
[----:B------:R-:W1:Y:S07]  /*1c870*/  LDSM.16.MT88.4 R8, [R232+0x12800] ;  /* 0x01280000e808783b */ /* 0x000e6e0000004200 */
[C---:B---3--:R-:W-:Y:S08]  /*1c880*/  HMMA.16816.F32.BF16 R160, R4.reuse, R16, R160 ;  /* 0x0000001004a0723c */ /* 0x048ff000000418a0 */
        /* <DEDUP_REMOVED lines=115> */
[----:B--2---:R-:W-:Y:S01]  /*1cfc0*/  HMMA.16816.F32.BF16 R160, R4, R16, R160 ;  /* 0x0000001004a0723c */ /* 0x004fe200000418a0 */
[----:B------:R-:W-:Y:S02]  /*1cfd0*/  FADD.FTZ R0, R181, R196 ;  /* 0x000000c4b5007221 */ /* 0x000fe40000010000 */
[----:B------:R-:W-:-:S03]  /*1cfe0*/  FADD.FTZ R251, R177, R174 ;  /* 0x000000aeb1fb7221 */ /* 0x000fc60000010000 */
[----:B------:R-:W-:Y:S02]  /*1cff0*/  STL [R1+0x8], R0 ;  /* 0x0000080001007387 */ /* 0x000fe40000100800 */
[C---:B------:R-:W-:Y:S02]  /*1d000*/  HMMA.16816.F32.BF16 R156, R4.reuse, R18, R156 ;  /* 0x00000012049c723c */ /* 0x040fe4000004189c */
[----:B------:R-:W2:Y:S06]  /*1d010*/  LDSM.16.MT88.4 R16, [R233+0x13800] ;  /* 0x01380000e910783b */ /* 0x000eac0000004200 */
        /* <DEDUP_REMOVED lines=35> */
[C---:B----4-:R-:W-:Y:S08]  /*1d250*/  HMMA.16816.F32.BF16 R116, R4.reuse, R12, R116 ;  /* 0x0000000c0474723c */ /* 0x050ff00000041874 */
[C---:B------:R-:W-:Y:S08]  /*1d260*/  HMMA.16816.F32.BF16 R120, R4.reuse, R14, R120 ;  /* 0x0000000e0478723c */ /* 0x040ff00000041878 */
[C---:B--2---:R-:W-:Y:S08]  /*1d270*/  HMMA.16816.F32.BF16 R124, R4.reuse, R16, R124 ;  /* 0x00000010047c723c */ /* 0x044ff0000004187c */
[----:B------:R-:W-:Y:S08]  /*1d280*/  HMMA.16816.F32.BF16 R128, R4, R18, R128 ;  /* 0x000000120480723c */ /* 0x000ff00000041880 */
.L_x_2897:
[----:B------:R-:W-:-:S13]  /*1d290*/  ISETP.GE.AND P0, PT, R245, 0x1, PT ;  /* 0x00000001f500780c */ /* 0x000fda0003f06270 */
[----:B------:R-:W-:Y:S05]  /*1d2a0*/  @!P0 BRA `(.L_x_2906) ;  /* 0x00003fb000008947 */ /* 0x000fea0003800000 */
[C---:B------:R-:W-:Y:S01]  /*1d2b0*/  SHF.L.U64.HI R4, R166.reuse, 0x5, R167 ;  /* 0x00000005a6047819 */ /* 0x040fe200000102a7 */
[----:B------:R-:W-:Y:S01]  /*1d2c0*/  IMAD.SHL.U32 R2, R166, 0x20, RZ ;  /* 0x00000020a6027824 */ /* 0x000fe200078e00ff */
[C---:B------:R-:W-:Y:S01]  /*1d2d0*/  SHF.L.U64.HI R250, R168.reuse, 0x5, R169 ;  /* 0x00000005a8fa7819 */ /* 0x040fe200000102a9 */
[----:B------:R-:W-:Y:S01]  /*1d2e0*/  IMAD.SHL.U32 R252, R168, 0x20, RZ ;  /* 0x00000020a8fc7824 */ /* 0x000fe200078e00ff */
[----:B------:R-:W-:Y:S01]  /*1d2f0*/  MOV R0, R3 ;  /* 0x0000000300007202 */ /* 0x000fe20000000f00 */
[----:B------:R1:W-:Y:S01]  /*1d300*/  STL [R1], R4 ;  /* 0x0000000401007387 */ /* 0x0003e20000100800 */
[----:B------:R-:W-:-:S03]  /*1d310*/  IMAD.MOV.U32 R165, RZ, RZ, R164 ;  /* 0x000000ffffa57224 */ /* 0x000fc600078e00a4 */
[----:B------:R1:W-:Y:S04]  /*1d320*/  STL [R1+0x4], R2 ;  /* 0x0000040201007387 */ /* 0x0003e80000100800 */
.L_x_2915:
        /* <DEDUP_REMOVED lines=75> */
.L_x_2908:
[----:B------:R-:W-:Y:S02]  /*1d7e0*/  ULDC.64 UR4, c[0x0][0x118] ;  /* 0x0000460000047ab9 */ /* 0x000fe40000000a00 */
[----:B------:R-:W2:Y:S02]  /*1d7f0*/  LD.E R8, [R2.64+0x40] ;  /* 0x0000400402087980 */ /* 0x000ea4000c101900 */
[----:B--2---:R-:W-:Y:S04]  /*1d800*/  LEA R8, -R8, RZ, 0x6 ;  /* 0x000000ff08087211 */ /* 0x004fe800078e31ff */
[----:B------:R-:W-:Y:S02]  /*1d810*/  SHF.R.S32.HI R7, RZ, 0x1f, R8 ;  /* 0x0000001fff077819 */ /* 0x000fe40000011408 */
.L_x_2909:
[----:B------:R-:W-:Y:S05]  /*1d820*/  BSYNC B0 ;  /* 0x0000000000007941 */ /* 0x000fea0003800000 */
.L_x_2907:
[C---:B------:R-:W-:Y:S01]  /*1d830*/  LEA R248, P0, R8.reuse, R248, 0x1 ;  /* 0x000000f808f87211 */ /* 0x040fe200078008ff */
[----:B------:R-:W-:Y:S01]  /*1d840*/  ULDC.64 UR4, c[0x0][0x118] ;  /* 0x0000460000047ab9 */ /* 0x000fe20000000a00 */
[----:B------:R-:W-:Y:S02]  /*1d850*/  BSSY B1, `(.L_x_2910) ;  /* 0x000019b000017945 */ /* 0x000fe40003800000 */
[----:B------:R-:W-:Y:S02]  /*1d860*/  LEA.HI.X R249, R8, R249, R7, 0x1, P0 ;  /* 0x000000f908f97211 */ /* 0x000fe400000f0c07 */
[----:B------:R-:W-:Y:S03]  /*1d870*/  IADD3 R12, P0, R252, R248, RZ ;  /* 0x000000f8fc0c7210 */ /* 0x000fe60007f1e0ff */
[----:B------:R-:W-:Y:S01]  /*1d880*/  @!PT LDS RZ, [RZ] ;  /* 0x00000000fffff984 */ /* 0x000fe20000000800 */
[----:B------:R-:W-:Y:S01]  /*1d890*/  @!PT LDS RZ, [RZ] ;  /* 0x00000000fffff984 */ /* 0x000fe20000000800 */
[----:B------:R-:W-:Y:S01]  /*1d8a0*/  @!PT LDS RZ, [RZ] ;  /* 0x00000000fffff984 */ /* 0x000fe20000000800 */
[----:B------:R1:W-:Y:S01]  /*1d8b0*/  LDGSTS.E.BYPASS.LTC128B.128 [R243+0x10000], [R248.64] ;  /* 0x10000000f8f37fae */ /* 0x0003e2000b901d44 */
[----:B------:R-:W-:Y:S02]  /*1d8c0*/  IADD3.X R13, R250, R249, RZ, P0, !PT ;  /* 0x000000f9fa0d7210 */ /* 0x000fe400007fe4ff */
[----:B------:R-:W-:Y:S02]  /*1d8d0*/  IADD3 R6, P0, R252, R12, RZ ;  /* 0x0000000cfc067210 */ /* 0x000fe40007f1e0ff */
[----:B------:R1:W-:Y:S02]  /*1d8e0*/  LDGSTS.E.BYPASS.LTC128B.128 [R243+0x12000], [R248.64+0x80] ;  /* 0x12000080f8f37fae */ /* 0x0003e4000b901d44 */
[----:B------:R-:W-:Y:S02]  /*1d8f0*/  IADD3.X R7, R250, R13, RZ, P0, !PT ;  /* 0x0000000dfa077210 */ /* 0x000fe400007fe4ff */
[----:B------:R-:W-:Y:S01]  /*1d900*/  IADD3 R4, P0, R252, R6, RZ ;  /* 0x00000006fc047210 */ /* 0x000fe20007f1e0ff */
[----:B------:R1:W-:Y:S03]  /*1d910*/  LDGSTS.E.BYPASS.LTC128B.128 [R243+0x14000], [R248.64+0x100] ;  /* 0x14000100f8f37fae */ /* 0x0003e6000b901d44 */
[----:B------:R-:W-:Y:S02]  /*1d920*/  IADD3.X R5, R250, R7, RZ, P0, !PT ;  /* 0x00000007fa057210 */ /* 0x000fe400007fe4ff */
[----:B------:R1:W-:Y:S01]  /*1d930*/  LDGSTS.E.BYPASS.LTC128B.128 [R243+0x16000], [R248.64+0x180] ;  /* 0x16000180f8f37fae */ /* 0x0003e2000b901d44 */
[----:B------:R-:W-:Y:S04]  /*1d940*/  ISETP.GE.AND P0, PT, R245, 0x2, PT ;  /* 0x00000002f500780c */ /* 0x000fe80003f06270 */
[----:B------:R2:W-:Y:S05]  /*1d950*/  LDGSTS.E.BYPASS.LTC128B.128 [R243+0x10800], [R12.64] ;  /* 0x108000000cf37fae */ /* 0x0005ea000b901d44 */
[----:B------:R2:W-:Y:S05]  /*1d960*/  LDGSTS.E.BYPASS.LTC128B.128 [R243+0x12800], [R12.64+0x80] ;  /* 0x128000800cf37fae */ /* 0x0005ea000b901d44 */
[----:B------:R2:W-:Y:S05]  /*1d970*/  LDGSTS.E.BYPASS.LTC128B.128 [R243+0x14800], [R12.64+0x100] ;  /* 0x148001000cf37fae */ /* 0x0005ea000b901d44 */
[----:B------:R2:W-:Y:S05]  /*1d980*/  LDGSTS.E.BYPASS.LTC128B.128 [R243+0x16800], [R12.64+0x180] ;  /* 0x168001800cf37fae */ /* 0x0005ea000b901d44 */
        /* <DEDUP_REMOVED lines=8> */
[----:B------:R-:W-:Y:S05]  /*1da10*/  LDSM.16.M88.4 R32, [R230] ;  /* 0x00000000e620783b */ /* 0x000fea0000000200 */
[----:B------:R-:W3:Y:S05]  /*1da20*/  LDSM.16.M88.4 R8, [R229+0x8000] ;  /* 0x00800000e508783b */ /* 0x000eea0000000200 */
[----:B------:R-:W2:Y:S05]  /*1da30*/  LDSM.16.M88.4 R16, [R229+0x8800] ;  /* 0x00880000e510783b */ /* 0x000eaa0000000200 */
[----:B------:R-:W4:Y:S05]  /*1da40*/  LDSM.16.M88.4 R24, [R229+0x9000] ;  /* 0x00900000e518783b */ /* 0x000f2a0000000200 */
[----:B------:R-:W0:Y:S05]  /*1da50*/  LDGDEPBAR ;  /* 0x00000000000079af */ /* 0x000e2a0000000000 */
[----:B------:R-:W5:Y:S05]  /*1da60*/  LDSM.16.M88.4 R168, [R229+0x9800] ;  /* 0x00980000e5a8783b */ /* 0x000f6a0000000200 */
[----:B------:R-:W-:Y:S05]  /*1da70*/  LDSM.16.M88.4 R172, [R228] ;  /* 0x00000000e4ac783b */ /* 0x000fea0000000200 */
[----:B------:R-:W1:Y:S05]  /*1da80*/  LDSM.16.M88.4 R176, [R227] ;  /* 0x00000000e3b0783b */ /* 0x000e6a0000000200 */
        /* <DEDUP_REMOVED lines=8> */
[----:B------:R-:W1:Y:S02]  /*1db10*/  LDSM.16.M88.4 R200, [R224+0x8800] ;  /* 0x00880000e0c8783b */ /* 0x000e640000000200 */
[C---:B------:R-:W-:Y:S03]  /*1db20*/  HMMA.16816.F32.BF16 R16, R32.reuse, R18, RZ ;  /* 0x000000122010723c */ /* 0x040fe600000418ff */
[----:B------:R-:W-:Y:S05]  /*1db30*/  LDSM.16.M88.4 R204, [R224+0x9800] ;  /* 0x00980000e0cc783b */ /* 0x000fea0000000200 */
[C---:B----4-:R-:W-:Y:S01]  /*1db40*/  HMMA.16816.F32.BF16 R20, R32.reuse, R24, RZ ;  /* 0x000000182014723c */ /* 0x050fe200000418ff */
[----:B------:R-:W4:Y:S07]  /*1db50*/  LD.E R164, [R2.64+0x18c] ;  /* 0x00018c0402a47980 */ /* 0x000f2e000c101900 */
[C---:B------:R-:W-:Y:S08]  /*1db60*/  HMMA.16816.F32.BF16 R24, R32.reuse, R26, RZ ;  /* 0x0000001a2018723c */ /* 0x040ff000000418ff */
[C---:B-----5:R-:W-:Y:S08]  /*1db70*/  HMMA.16816.F32.BF16 R28, R32.reuse, R168, RZ ;  /* 0x000000a8201c723c */ /* 0x060ff000000418ff */
[----:B------:R-:W-:Y:S01]  /*1db80*/  HMMA.16816.F32.BF16 R32, R32, R170, RZ ;  /* 0x000000aa2020723c */ /* 0x000fe200000418ff */
[----:B------:R-:W5:Y:S07]  /*1db90*/  LDSM.16.M88.4 R168, [R224+0x9000] ;  /* 0x00900000e0a8783b */ /* 0x000f6e0000000200 */
[C---:B-1----:R-:W-:Y:S08]  /*1dba0*/  HMMA.16816.F32.BF16 R4, R172.reuse, R176, R4 ;  /* 0x000000b0ac04723c */ /* 0x042ff00000041804 */
[C---:B------:R-:W-:Y:S01]  /*1dbb0*/  HMMA.16816.F32.BF16 R8, R172.reuse, R178, R8 ;  /* 0x000000b2ac08723c */ /* 0x040fe20000041808 */
[----:B------:R-:W-:Y:S07]  /*1dbc0*/  LDSM.16.M88.4 R176, [R225] ;  /* 0x00000000e1b0783b */ /* 0x000fee0000000200 */
[C---:B------:R-:W-:Y:S08]  /*1dbd0*/  HMMA.16816.F32.BF16 R12, R172.reuse, R180, R12 ;  /* 0x000000b4ac0c723c */ /* 0x040ff0000004180c */
[C---:B------:R-:W-:Y:S01]  /*1dbe0*/  HMMA.16816.F32.BF16 R16, R172.reuse, R182, R16 ;  /* 0x000000b6ac10723c */ /* 0x040fe20000041810 */
[----:B------:R-:W1:Y:S07]  /*1dbf0*/  LDSM.16.M88.4 R180, [R220] ;  /* 0x00000000dcb4783b */ /* 0x000e6e0000000200 */
[C---:B---3--:R-:W-:Y:S08]  /*1dc00*/  HMMA.16816.F32.BF16 R20, R172.reuse, R184, R20 ;  /* 0x000000b8ac14723c */ /* 0x048ff00000041814 */
[C---:B------:R-:W-:Y:S01]  /*1dc10*/  HMMA.16816.F32.BF16 R24, R172.reuse, R186, R24 ;  /* 0x000000baac18723c */ /* 0x040fe20000041818 */
[----:B------:R-:W3:Y:S07]  /*1dc20*/  LDSM.16.M88.4 R184, [R220+0x800] ;  /* 0x00080000dcb8783b */ /* 0x000eee0000000200 */
[C---:B------:R-:W-:Y:S08]  /*1dc30*/  HMMA.16816.F32.BF16 R28, R172.reuse, R188, R28 ;  /* 0x000000bcac1c723c */ /* 0x040ff0000004181c */
[----:B------:R-:W-:Y:S01]  /*1dc40*/  HMMA.16816.F32.BF16 R32, R172, R190, R32 ;  /* 0x000000beac20723c */ /* 0x000fe20000041820 */
[----:B------:R-:W1:Y:S05]  /*1dc50*/  LDSM.16.M88.4 R172, [R220+0x1000] ;  /* 0x00100000dcac783b */ /* 0x000e6a0000000200 */
[----:B------:R-:W1:Y:S02]  /*1dc60*/  LDSM.16.M88.4 R188, [R220+0x1800] ;  /* 0x00180000dcbc783b */ /* 0x000e640000000200 */
[C---:B--2---:R-:W-:Y:S08]  /*1dc70*/  HMMA.16816.F32.BF16 R4, R192.reuse, R196, R4 ;  /* 0x000000c4c004723c */ /* 0x044ff00000041804 */
[C---:B------:R-:W-:Y:S01]  /*1dc80*/  HMMA.16816.F32.BF16 R8, R192.reuse, R198, R8 ;  /* 0x000000c6c008723c */ /* 0x040fe20000041808 */
[----:B------:R-:W-:Y:S07]  /*1dc90*/  LDSM.16.M88.4 R196, [R229+0xa000] ;  /* 0x00a00000e5c4783b */ /* 0x000fee0000000200 */
[C---:B------:R-:W-:Y:S08]  /*1dca0*/  HMMA.16816.F32.BF16 R12, R192.reuse, R200, R12 ;  /* 0x000000c8c00c723c */ /* 0x040ff0000004180c */
[C---:B------:R-:W-:Y:S01]  /*1dcb0*/  HMMA.16816.F32.BF16 R16, R192.reuse, R202, R16 ;  /* 0x000000cac010723c */ /* 0x040fe20000041810 */
[----:B------:R-:W-:Y:S07]  /*1dcc0*/  LDSM.16.M88.4 R200, [R229+0xa800] ;  /* 0x00a80000e5c8783b */ /* 0x000fee0000000200 */
[C---:B-----5:R-:W-:Y:S08]  /*1dcd0*/  HMMA.16816.F32.BF16 R20, R192.reuse, R168, R20 ;  /* 0x000000a8c014723c */ /* 0x060ff00000041814 */
[C---:B------:R-:W-:Y:S01]  /*1dce0*/  HMMA.16816.F32.BF16 R24, R192.reuse, R170, R24 ;  /* 0x000000aac018723c */ /* 0x040fe20000041818 */
[----:B------:R-:W2:Y:S07]  /*1dcf0*/  LDSM.16.M88.4 R168, [R230+0x2000] ;  /* 0x00200000e6a8783b */ /* 0x000eae0000000200 */
[C---:B------:R-:W-:Y:S08]  /*1dd00*/  HMMA.16816.F32.BF16 R28, R192.reuse, R204, R28 ;  /* 0x000000ccc01c723c */ /* 0x040ff0000004181c */
[----:B------:R-:W-:Y:S01]  /*1dd10*/  HMMA.16816.F32.BF16 R32, R192, R206, R32 ;  /* 0x000000cec020723c */ /* 0x000fe20000041820 */
[----:B------:R-:W5:Y:S05]  /*1dd20*/  LDSM.16.M88.4 R192, [R229+0xb000] ;  /* 0x00b00000e5c0783b */ /* 0x000f6a0000000200 */
[----:B------:R-:W2:Y:S02]  /*1dd30*/  LDSM.16.M88.4 R204, [R229+0xb800] ;  /* 0x00b80000e5cc783b */ /* 0x000ea40000000200 */
[C---:B-1----:R-:W-:Y:S08]  /*1dd40*/  HMMA.16816.F32.BF16 R4, R176.reuse, R180, R4 ;  /* 0x000000b4b004723c */ /* 0x042ff00000041804 */
[C---:B------:R-:W-:Y:S01]  /*1dd50*/  HMMA.16816.F32.BF16 R8, R176.reuse, R182, R8 ;  /* 0x000000b6b008723c */ /* 0x040fe20000041808 */
[----:B------:R-:W-:Y:S07]  /*1dd60*/  LDSM.16.M88.4 R180, [R219] ;  /* 0x00000000dbb4783b */ /* 0x000fee0000000200 */
[C---:B---3--:R-:W-:Y:S08]  /*1dd70*/  HMMA.16816.F32.BF16 R12, R176.reuse, R184, R12 ;  /* 0x000000b8b00c723c */ /* 0x048ff0000004180c */
[C---:B------:R-:W-:Y:S01]  /*1dd80*/  HMMA.16816.F32.BF16 R16, R176.reuse, R186, R16 ;  /* 0x000000bab010723c */ /* 0x040fe20000041810 */
[----:B------:R-:W-:Y:S07]  /*1dd90*/  LDSM.16.M88.4 R184, [R218] ;  /* 0x00000000dab8783b */ /* 0x000fee0000000200 */
[C---:B------:R-:W-:Y:S08]  /*1dda0*/  HMMA.16816.F32.BF16 R20, R176.reuse, R172, R20 ;  /* 0x000000acb014723c */ /* 0x040ff00000041814 */
[C---:B------:R-:W-:Y:S01]  /*1ddb0*/  HMMA.16816.F32.BF16 R24, R176.reuse, R174, R24 ;  /* 0x000000aeb018723c */ /* 0x040fe20000041818 */
[----:B------:R-:W1:Y:S07]  /*1ddc0*/  LDSM.16.M88.4 R172, [R228+0x2000] ;  /* 0x00200000e4ac783b */ /* 0x000e6e0000000200 */
[C---:B------:R-:W-:Y:S08]  /*1ddd0*/  HMMA.16816.F32.BF16 R28, R176.reuse, R188, R28 ;  /* 0x000000bcb01c723c */ /* 0x040ff0000004181c */
[----:B------:R-:W-:Y:S01]  /*1dde0*/  HMMA.16816.F32.BF16 R32, R176, R190, R32 ;  /* 0x000000beb020723c */ /* 0x000fe20000041820 */
[----:B------:R-:W3:Y:S05]  /*1ddf0*/  LDSM.16.M88.4 R176, [R217] ;  /* 0x00000000d9b0783b */ /* 0x000eea0000000200 */
[----:B------:R-:W1:Y:S02]  /*1de00*/  LDSM.16.M88.4 R188, [R216] ;  /* 0x00000000d8bc783b */ /* 0x000e640000000200 */
        /* <DEDUP_REMOVED lines=24> */
[----:B------:R-:W3:Y:S05]  /*1df90*/  LDSM.16.M88.4 R172, [R220+0x3000] ;  /* 0x00300000dcac783b */ /* 0x000eea0000000200 */
        /* <DEDUP_REMOVED lines=17> */
[C---:B------:R-:W-:Y:S08]  /*1e0b0*/  HMMA.16816.F32.BF16 R12, R176.reuse, R184, R12 ;  /* 0x000000b8b00c723c */ /* 0x040ff0000004180c */
[C---:B------:R-:W-:Y:S01]  /*1e0c0*/  HMMA.16816.F32.BF16 R16, R176.reuse, R186, R16 ;  /* 0x000000bab010723c */ /* 0x040fe20000041810 */
[----:B------:R-:W-:Y:S07]  /*1e0d0*/  LDSM.16.M88.4 R184, [R214] ;  /* 0x00000000d6b8783b */ /* 0x000fee0000000200 */
[C---:B---3--:R-:W-:Y:S08]  /*1e0e0*/  HMMA.16816.F32.BF16 R20, R176.reuse, R172, R20 ;  /* 0x000000acb014723c */ /* 0x048ff00000041814 */
        /* <DEDUP_REMOVED lines=44> */
[----:B------:R-:W-:Y:S02]  /*1e3b0*/  LDSM.16.M88.4 R204, [R210] ;  /* 0x00000000d2cc783b */ /* 0x000fe40000000200 */
[C---:B-1----:R-:W-:Y:S08]  /*1e3c0*/  HMMA.16816.F32.BF16 R4, R176.reuse, R180, R4 ;  /* 0x000000b4b004723c */ /* 0x042ff00000041804 */
[C---:B------:R-:W-:Y:S01]  /*1e3d0*/  HMMA.16816.F32.BF16 R8, R176.reuse, R182, R8 ;  /* 0x000000b6b008723c */ /* 0x040fe20000041808 */
[----:B------:R-:W-:Y:S07]  /*1e3e0*/  LDSM.16.M88.4 R180, [R228+0x6000] ;  /* 0x00600000e4b4783b */ /* 0x000fee0000000200 */
        /* <DEDUP_REMOVED lines=15> */
[----:B------:R-:W2:Y:S07]  /*1e4e0*/  LDSM.16.M88.4 R200, [R224+0xe000] ;  /* 0x00e00000e0c8783b */ /* 0x000eae0000000200 */
[C---:B-----5:R-:W-:Y:S08]  /*1e4f0*/  HMMA.16816.F32.BF16 R20, R168.reuse, R192, R20 ;  /* 0x000000c0a814723c */ /* 0x060ff00000041814 */
[C---:B------:R-:W-:Y:S01]  /*1e500*/  HMMA.16816.F32.BF16 R24, R168.reuse, R194, R24 ;  /* 0x000000c2a818723c */ /* 0x040fe20000041818 */
[----:B------:R-:W-:Y:S07]  /*1e510*/  LDSM.16.M88.4 R192, [R225+0x6000] ;  /* 0x00600000e1c0783b */ /* 0x000fee0000000200 */
[C---:B-1----:R-:W-:Y:S08]  /*1e520*/  HMMA.16816.F32.BF16 R28, R168.reuse, R172, R28 ;  /* 0x000000aca81c723c */ /* 0x042ff0000004181c */
[----:B------:R-:W-:Y:S01]  /*1e530*/  HMMA.16816.F32.BF16 R32, R168, R174, R32 ;  /* 0x000000aea820723c */ /* 0x000fe20000041820 */
[----:B------:R-:W1:Y:S05]  /*1e540*/  LDSM.16.M88.4 R168, [R224+0xe800] ;  /* 0x00e80000e0a8783b */ /* 0x000e6a0000000200 */
[----:B------:R-:W5:Y:S02]  /*1e550*/  LDSM.16.M88.4 R172, [R224+0xf000] ;  /* 0x00f00000e0ac783b */ /* 0x000f640000000200 */
[C---:B------:R-:W-:Y:S08]  /*1e560*/  HMMA.16816.F32.BF16 R4, R180.reuse, R184, R4 ;  /* 0x000000b8b404723c */ /* 0x040ff00000041804 */
[C---:B------:R-:W-:Y:S01]  /*1e570*/  HMMA.16816.F32.BF16 R8, R180.reuse, R186, R8 ;  /* 0x000000bab408723c */ /* 0x040fe20000041808 */
[----:B------:R-:W1:Y:S07]  /*1e580*/  LDSM.16.M88.4 R184, [R224+0xf800] ;  /* 0x00f80000e0b8783b */ /* 0x000e6e0000000200 */
[C---:B------:R-:W-:Y:S08]  /*1e590*/  HMMA.16816.F32.BF16 R12, R180.reuse, R204, R12 ;  /* 0x000000ccb40c723c */ /* 0x040ff0000004180c */
[C---:B------:R-:W-:Y:S01]  /*1e5a0*/  HMMA.16816.F32.BF16 R16, R180.reuse, R206, R16 ;  /* 0x000000ceb410723c */ /* 0x040fe20000041810 */
[----:B------:R-:W1:Y:S07]  /*1e5b0*/  LDSM.16.M88.4 R204, [R220+0x6000] ;  /* 0x00600000dccc783b */ /* 0x000e6e0000000200 */
[C---:B---3--:R-:W-:Y:S08]  /*1e5c0*/  HMMA.16816.F32.BF16 R20, R180.reuse, R176, R20 ;  /* 0x000000b0b414723c */ /* 0x048ff00000041814 */
[C---:B------:R-:W-:Y:S08]  /*1e5d0*/  HMMA.16816.F32.BF16 R24, R180.reuse, R178, R24 ;  /* 0x000000b2b418723c */ /* 0x040ff00000041818 */
[C---:B------:R-:W-:Y:S08]  /*1e5e0*/  HMMA.16816.F32.BF16 R28, R180.reuse, R188, R28 ;  /* 0x000000bcb41c723c */ /* 0x040ff0000004181c */
[----:B------:R-:W-:Y:S08]  /*1e5f0*/  HMMA.16816.F32.BF16 R32, R180, R190, R32 ;  /* 0x000000beb420723c */ /* 0x000ff00000041820 */
[C---:B--2---:R-:W-:Y:S08]  /*1e600*/  HMMA.16816.F32.BF16 R4, R196.reuse, R200, R4 ;  /* 0x000000c8c404723c */ /* 0x044ff00000041804 */
[C---:B------:R-:W-:Y:S08]  /*1e610*/  HMMA.16816.F32.BF16 R8, R196.reuse, R202, R8 ;  /* 0x000000cac408723c */ /* 0x040ff00000041808 */
[C---:B-1----:R-:W-:Y:S08]  /*1e620*/  HMMA.16816.F32.BF16 R12, R196.reuse, R168, R12 ;  /* 0x000000a8c40c723c */ /* 0x042ff0000004180c */
[C---:B------:R-:W-:Y:S01]  /*1e630*/  HMMA.16816.F32.BF16 R16, R196.reuse, R170, R16 ;  /* 0x000000aac410723c */ /* 0x040fe20000041810 */
[----:B------:R-:W1:Y:S07]  /*1e640*/  LDSM.16.M88.4 R168, [R220+0x6800] ;  /* 0x00680000dca8783b */ /* 0x000e6e0000000200 */
[C---:B-----5:R-:W-:Y:S08]  /*1e650*/  HMMA.16816.F32.BF16 R20, R196.reuse, R172, R20 ;  /* 0x000000acc414723c */ /* 0x060ff00000041814 */
[C---:B------:R-:W-:Y:S08]  /*1e660*/  HMMA.16816.F32.BF16 R24, R196.reuse, R174, R24 ;  /* 0x000000aec418723c */ /* 0x040ff00000041818 */
[C---:B------:R-:W-:Y:S08]  /*1e670*/  HMMA.16816.F32.BF16 R28, R196.reuse, R184, R28 ;  /* 0x000000b8c41c723c */ /* 0x040ff0000004181c */
[----:B------:R-:W-:Y:S08]  /*1e680*/  HMMA.16816.F32.BF16 R32, R196, R186, R32 ;  /* 0x000000bac420723c */ /* 0x000ff00000041820 */
[C---:B------:R-:W-:Y:S08]  /*1e690*/  HMMA.16816.F32.BF16 R4, R192.reuse, R204, R4 ;  /* 0x000000ccc004723c */ /* 0x040ff00000041804 */
[C---:B------:R-:W-:Y:S08]  /*1e6a0*/  HMMA.16816.F32.BF16 R8, R192.reuse, R206, R8 ;  /* 0x000000cec008723c */ /* 0x040ff00000041808 */
[C---:B-1----:R-:W-:Y:S08]  /*1e6b0*/  HMMA.16816.F32.BF16 R12, R192.reuse, R168, R12 ;  /* 0x000000a8c00c723c */ /* 0x042ff0000004180c */
[-C--:B----4-:R-:W-:Y:S01]  /*1e6c0*/  FMUL.FTZ R200, R4, R164.reuse ;  /* 0x000000a404c87220 */ /* 0x090fe20000410000 */
        /* <DEDUP_REMOVED lines=39> */
[-C--:B------:R-:W-:Y:S01]  /*1e940*/  FMUL.FTZ R27, R27, R164.reuse ;  /* 0x000000a41b1b7220 */ /* 0x080fe20000410000 */
[C---:B---3--:R-:W-:Y:S06]  /*1e950*/  HMMA.16816.F32.BF16 R28, R192.reuse, R8, R28 ;  /* 0x00000008c01c723c */ /* 0x048fec000004181c */
[----:B------:R3:W1:Y:S02]  /*1e960*/  MUFU.TANH R197, R14 ;  /* 0x0000000e00c57308 */ /* 0x0006640000002400 */
[----:B------:R-:W-:Y:S08]  /*1e970*/  HMMA.16816.F32.BF16 R32, R192, R10, R32 ;  /* 0x0000000ac020723c */ /* 0x000ff00000041820 */
[----:B------:R3:W1:Y:S08]  /*1e980*/  MUFU.TANH R198, R15 ;  /* 0x0000000f00c67308 */ /* 0x0006700000002400 */
        /* <DEDUP_REMOVED lines=39> */
[-C--:B--2---:R-:W-:Y:S04]  /*1ec00*/  IABS R7, R12.reuse ;  /* 0x0000000c00077213 */ /* 0x084fe80000000000 */
[----:B------:R-:W2:Y:S10]  /*1ec10*/  I2F.RP R5, R7 ;  /* 0x0000000700057306 */ /* 0x000eb40000209400 */
[----:B--2---:R-:W2:Y:S02]  /*1ec20*/  MUFU.RCP R4, R5 ;  /* 0x0000000500047308 */ /* 0x004ea40000001000 */
[----:B--23--:R-:W-:Y:S02]  /*1ec30*/  IADD3 R14, R4, 0xffffffe, RZ ;  /* 0x0ffffffe040e7810 */ /* 0x00cfe40007ffe0ff */
[----:B------:R-:W-:Y:S06]  /*1ec40*/  IABS R4, R9 ;  /* 0x0000000900047213 */ /* 0x000fec0000000000 */
[----:B------:R-:W2:Y:S01]  /*1ec50*/  F2I.FTZ.U32.TRUNC.NTZ R15, R14 ;  /* 0x0000000e000f7305 */ /* 0x000ea2000021f000 */
[-C--:B------:R-:W-:Y:S02]  /*1ec60*/  IABS R5, R12.reuse ;  /* 0x0000000c00057213 */ /* 0x080fe40000000000 */
[-C--:B------:R-:W-:Y:S03]  /*1ec70*/  LOP3.LUT R9, R9, R12.reuse, RZ, 0x3c, !PT ;  /* 0x0000000c09097212 */ /* 0x080fe600078e3cff */
[----:B------:R-:W-:Y:S01]  /*1ec80*/  IMAD.MOV R5, RZ, RZ, -R5 ;  /* 0x000000ffff057224 */ /* 0x000fe200078e0a05 */
[----:B------:R-:W-:Y:S01]  /*1ec90*/  ISETP.GE.AND P0, PT, R9, RZ, PT ;  /* 0x000000ff0900720c */ /* 0x000fe20003f06270 */
[--C-:B--2---:R-:W-:Y:S02]  /*1eca0*/  IMAD.MOV R6, RZ, RZ, -R15.reuse ;  /* 0x000000ffff067224 */ /* 0x104fe400078e0a0f */
[----:B------:R-:W-:Y:S02]  /*1ecb0*/  IMAD.MOV.U32 R14, RZ, RZ, RZ ;  /* 0x000000ffff0e7224 */ /* 0x000fe400078e00ff */
[----:B-1----:R-:W-:Y:S01]  /*1ecc0*/  IMAD R13, R6, R7, RZ ;  /* 0x00000007060d7224 */ /* 0x002fe200078e02ff */
        /* <DEDUP_REMOVED lines=25> */
[-C--:B------:R-:W-:Y:S01]  /*1ee60*/  LEA R18, P1, R9, R246.reuse, 0x2 ;  /* 0x000000f609127211 */ /* 0x080fe200078210ff */
[----:B------:R-:W3:Y:S01]  /*1ee70*/  LD.E.64 R10, [R2.64+0x38] ;  /* 0x00003804020a7980 */ /* 0x000ee2000c101b00 */
[----:B------:R-:W-:Y:S02]  /*1ee80*/  LEA R16, P0, R7, R246, 0x2 ;  /* 0x000000f607107211 */ /* 0x000fe400078010ff */
[-C--:B------:R-:W-:Y:S02]  /*1ee90*/  LEA.HI.X.SX32 R19, R9, R247.reuse, 0x2, P1 ;  /* 0x000000f709137211 */ /* 0x080fe400008f16ff */
[C---:B------:R-:W-:Y:S01]  /*1eea0*/  LEA.HI.X.SX32 R17, R7.reuse, R247, 0x2, P0 ;  /* 0x000000f707117211 */ /* 0x040fe200000f16ff */
[----:B------:R-:W-:Y:S02]  /*1eeb0*/  IMAD.IADD R7, R7, 0x1, -R9 ;  /* 0x0000000107077824 */ /* 0x000fe400078e0a09 */
[----:B------:R-:W4:Y:S02]  /*1eec0*/  LD.E R4, [R18.64] ;  /* 0x0000000412047980 */ /* 0x000f24000c101900 */
[----:B------:R-:W-:Y:S02]  /*1eed0*/  IMAD R12, R12, R7, -0x40 ;  /* 0xffffffc00c0c7424 */ /* 0x000fe400078e0207 */
[----:B------:R-:W4:Y:S03]  /*1eee0*/  LD.E R5, [R16.64] ;  /* 0x0000000410057980 */ /* 0x000f26000c101900 */
[----:B------:R-:W-:Y:S01]  /*1eef0*/  SHF.R.S32.HI R7, RZ, 0x1f, R12 ;  /* 0x0000001fff077819 */ /* 0x000fe2000001140c */
        /* <DEDUP_REMOVED lines=11> */
.L_x_2913:
[----:B------:R-:W-:Y:S02]  /*1efb0*/  ULDC.64 UR4, c[0x0][0x118] ;  /* 0x0000460000047ab9 */ /* 0x000fe40000000a00 */
[----:B------:R-:W2:Y:S02]  /*1efc0*/  LD.E R12, [R2.64+0x38] ;  /* 0x00003804020c7980 */ /* 0x000ea4000c101900 */
[----:B--2---:R-:W-:Y:S04]  /*1efd0*/  LEA R12, -R12, RZ, 0x6 ;  /* 0x000000ff0c0c7211 */ /* 0x004fe800078e31ff */
[----:B------:R-:W-:Y:S02]  /*1efe0*/  SHF.R.S32.HI R7, RZ, 0x1f, R12 ;  /* 0x0000001fff077819 */ /* 0x000fe4000001140c */
.L_x_2914:
[----:B------:R-:W-:Y:S05]  /*1eff0*/  BSYNC B0 ;  /* 0x0000000000007941 */ /* 0x000fea0003800000 */
.L_x_2912:
[----:B------:R-:W2:Y:S01]  /*1f000*/  LDL R4, [R1+0x4] ;  /* 0x0000040001047983 */ /* 0x000ea20000100800 */
[C---:B------:R-:W-:Y:S01]  /*1f010*/  LEA R236, P0, R12.reuse, R236, 0x1 ;  /* 0x000000ec0cec7211 */ /* 0x040fe200078008ff */
[----:B------:R-:W-:Y:S02]  /*1f020*/  ULDC.64 UR4, c[0x0][0x118] ;  /* 0x0000460000047ab9 */ /* 0x000fe40000000a00 */
[----:B------:R-:W4:Y:S01]  /*1f030*/  LDL R10, [R1] ;  /* 0x00000000010a7983 */ /* 0x000f220000100800 */
[----:B------:R-:W-:Y:S05]  /*1f040*/  LEA.HI.X R235, R12, R235, R7, 0x1, P0 ;  /* 0x000000eb0ceb7211 */ /* 0x000fea00000f0c07 */
[--C-:B------:R-:W-:Y:S05]  /*1f050*/  IMAD.MOV.U32 R237, RZ, RZ, R235.reuse ;  /* 0x000000ffffed7224 */ /* 0x100fea00078e00eb */
[----:B------:R-:W-:Y:S01]  /*1f060*/  @!PT LDS RZ, [RZ] ;  /* 0x00000000fffff984 */ /* 0x000fe20000000800 */
[----:B------:R-:W-:Y:S01]  /*1f070*/  @!PT LDS RZ, [RZ] ;  /* 0x00000000fffff984 */ /* 0x000fe20000000800 */
[----:B------:R-:W-:Y:S01]  /*1f080*/  @!PT LDS RZ, [RZ] ;  /* 0x00000000fffff984 */ /* 0x000fe20000000800 */
[----:B------:R3:W-:Y:S04]  /*1f090*/  LDGSTS.E.BYPASS.LTC128B.128 [R243+0x8000], [R236.64] ;  /* 0x08000000ecf37fae */ /* 0x0007e8000b901d44 */
[----:B------:R3:W-:Y:S04]  /*1f0a0*/  LDGSTS.E.BYPASS.LTC128B.128 [R243+0xa000], [R236.64+0x80] ;  /* 0x0a000080ecf37fae */ /* 0x0007e8000b901d44 */
[----:B------:R3:W-:Y:S04]  /*1f0b0*/  LDGSTS.E.BYPASS.LTC128B.128 [R243+0xc000], [R236.64+0x100] ;  /* 0x0c000100ecf37fae */ /* 0x0007e8000b901d44 */
[----:B------:R3:W-:Y:S01]  /*1f0c0*/  LDGSTS.E.BYPASS.LTC128B.128 [R243+0xe000], [R236.64+0x180] ;  /* 0x0e000180ecf37fae */ /* 0x0007e2000b901d44 */
[----:B--2---:R-:W-:Y:S05]  /*1f0d0*/  IADD3 R8, P0, R4, R236, RZ ;  /* 0x000000ec04087210 */ /* 0x004fea0007f1e0ff */
[----:B----4-:R-:W-:Y:S01]  /*1f0e0*/  IMAD.X R9, R10, 0x1, R235, P0 ;  /* 0x000000010a097824 */ /* 0x010fe200000e06eb */
[----:B------:R-:W-:Y:S04]  /*1f0f0*/  IADD3 R6, P0, R4, R8, RZ ;  /* 0x0000000804067210 */ /* 0x000fe80007f1e0ff */
[----:B------:R3:W-:Y:S01]  /*1f100*/  LDGSTS.E.BYPASS.LTC128B.128 [R243+0x8800], [R8.64] ;  /* 0x0880000008f37fae */ /* 0x0007e2000b901d44 */
[----:B------:R-:W-:Y:S01]  /*1f110*/  IMAD.X R7, R10, 0x1, R9, P0 ;  /* 0x000000010a077824 */ /* 0x000fe200000e0609 */
[----:B------:R-:W-:Y:S02]  /*1f120*/  IADD3 R4, P0, R4, R6, RZ ;  /* 0x0000000604047210 */ /* 0x000fe40007f1e0ff */
        /* <DEDUP_REMOVED lines=13> */
.L_x_2911:
[----:B--2-4-:R-:W-:Y:S05]  /*1f200*/  BSYNC B1 ;  /* 0x0000000000017941 */ /* 0x014fea0003800000 */
.L_x_2910:
[----:B------:R-:W-:Y:S01]  /*1f210*/  ULDC.64 UR4, c[0x0][0x118] ;  /* 0x0000460000047ab9 */ /* 0x000fe20000000a00 */
[----:B-1-3--:R-:W-:Y:S01]  /*1f220*/  FMNMX.FTZ R7, R200, R165, !PT ;  /* 0x000000a5c8077209 */ /* 0x00afe20007810000 */
[----:B------:R1:W2:Y:S01]  /*1f230*/  LD.E R167, [R2.64+0xdc] ;  /* 0x0000dc0402a77980 */ /* 0x0002a2000c101900 */
        /* <DEDUP_REMOVED lines=59> */
[-C--:B------:R-:W-:Y:S02]  /*1f5f0*/  FFMA.FTZ R191, R204, R167.reuse, -R178 ;  /* 0x000000a7ccbf7223 */ /* 0x080fe400000108b2 */
[-CC-:B------:R-:W-:Y:S01]  /*1f600*/  FFMA.FTZ R188, R202, R167.reuse, -R170.reuse ;  /* 0x000000a7cabc7223 */ /* 0x180fe200000108aa */
[----:B------:R-:W2:Y:S01]  /*1f610*/  MUFU.EX2 R0, R0 ;  /* 0x0000000000007308 */ /* 0x000ea20000000800 */
[-C--:B------:R-:W-:Y:S02]  /*1f620*/  FFMA.FTZ R165, R201, R167.reuse, -R170 ;  /* 0x000000a7c9a57223 */ /* 0x080fe400000108aa */
[-C--:B------:R-:W-:Y:S02]  /*1f630*/  FFMA.FTZ R200, R175, R167.reuse, -R178 ;  /* 0x000000a7afc87223 */ /* 0x080fe400000108b2 */
[-CC-:B------:R-:W-:Y:S02]  /*1f640*/  FFMA.FTZ R201, R173, R167.reuse, -R170.reuse ;  /* 0x000000a7adc97223 */ /* 0x180fe400000108aa */
[-C--:B------:R-:W-:Y:S02]  /*1f650*/  FFMA.FTZ R202, R172, R167.reuse, -R170 ;  /* 0x000000a7acca7223 */ /* 0x080fe400000108aa */
[-CC-:B------:R-:W-:Y:S01]  /*1f660*/  FFMA.FTZ R179, R179, R167.reuse, -R178.reuse ;  /* 0x000000a7b3b37223 */ /* 0x180fe200000108b2 */
        /* <DEDUP_REMOVED lines=71> */
[C---:B------:R-:W-:Y:S04]  /*1fae0*/  HMMA.16816.F32.BF16 R8, R160.reuse, R14, R8 ;  /* 0x0000000ea008723c */ /* 0x040fe80000041808 */
[C---:B------:R-:W-:Y:S02]  /*1faf0*/  FMUL.FTZ R13, R2.reuse, R153 ;  /* 0x00000099020d7220 */ /* 0x040fe40000410000 */
[----:B------:R-:W-:Y:S02]  /*1fb00*/  FMUL.FTZ R64, R2, R64 ;  /* 0x0000004002407220 */ /* 0x000fe40000410000 */
[C---:B------:R-:W-:Y:S04]  /*1fb10*/  FMUL.FTZ R14, R0.reuse, R154 ;  /* 0x0000009a000e7220 */ /* 0x040fe80000410000 */
[----:B------:R-:W-:Y:S02]  /*1fb20*/  FMUL.FTZ R15, R0, R155 ;  /* 0x0000009b000f7220 */ /* 0x000fe40000410000 */
[----:B------:R-:W1:Y:S01]  /*1fb30*/  LDSM.16.MT88.4 R152, [R231+0x10000] ;  /* 0x01000000e798783b */ /* 0x000e620000004200 */
        /* <DEDUP_REMOVED lines=11> */
[----:B------:R-:W2:Y:S01]  /*1fbf0*/  LDSM.16.MT88.4 R144, [R234+0x12000] ;  /* 0x01200000ea90783b */ /* 0x000ea20000004200 */
[C---:B------:R-:W-:Y:S02]  /*1fc00*/  FMUL.FTZ R70, R0.reuse, R70 ;  /* 0x0000004600467220 */ /* 0x040fe40000410000 */
[----:B------:R-:W-:Y:S02]  /*1fc10*/  FMUL.FTZ R71, R0, R71 ;  /* 0x0000004700477220 */ /* 0x000fe40000410000 */
[C---:B------:R-:W-:Y:S03]  /*1fc20*/  HMMA.16816.F32.BF16 R20, R160.reuse, R28, R20 ;  /* 0x0000001ca014723c */ /* 0x040fe60000041814 */
[C---:B------:R-:W-:Y:S02]  /*1fc30*/  FMUL.FTZ R72, R2.reuse, R72 ;  /* 0x0000004802487220 */ /* 0x040fe40000410000 */
[C---:B------:R-:W-:Y:S02]  /*1fc40*/  FMUL.FTZ R73, R2.reuse, R73 ;  /* 0x0000004902497220 */ /* 0x040fe40000410000 */
[C---:B------:R-:W-:Y:S01]  /*1fc50*/  FMUL.FTZ R28, R2.reuse, R136 ;  /* 0x00000088021c7220 */ /* 0x040fe20000410000 */
[C---:B------:R-:W-:Y:S04]  /*1fc60*/  HMMA.16816.F32.BF16 R24, R160.reuse, R30, R24 ;  /* 0x0000001ea018723c */ /* 0x040fe80000041818 */
[----:B------:R-:W-:Y:S02]  /*1fc70*/  FMUL.FTZ R29, R2, R137 ;  /* 0x00000089021d7220 */ /* 0x000fe40000410000 */
[C---:B------:R-:W-:Y:S02]  /*1fc80*/  FMUL.FTZ R74, R0.reuse, R74 ;  /* 0x0000004a004a7220 */ /* 0x040fe40000410000 */
[C---:B------:R-:W-:Y:S04]  /*1fc90*/  FMUL.FTZ R30, R0.reuse, R138 ;  /* 0x0000008a001e7220 */ /* 0x040fe80000410000 */
[C---:B------:R-:W-:Y:S02]  /*1fca0*/  FMUL.FTZ R31, R0.reuse, R139 ;  /* 0x0000008b001f7220 */ /* 0x040fe40000410000 */
[----:B------:R-:W3:Y:S01]  /*1fcb0*/  LDSM.16.MT88.4 R136, [R233+0x12000] ;  /* 0x01200000e988783b */ /* 0x000ee20000004200 */
        /* <DEDUP_REMOVED lines=10> */
[C---:B--2---:R-:W-:Y:S04]  /*1fd60*/  HMMA.16816.F32.BF16 R36, R160.reuse, R144, R36 ;  /* 0x00000090a024723c */ /* 0x044fe80000041824 */
[C---:B------:R-:W-:Y:S02]  /*1fd70*/  FMUL.FTZ R82, R0.reuse, R82 ;  /* 0x0000005200527220 */ /* 0x040fe40000410000 */
[----:B------:R-:W-:Y:S02]  /*1fd80*/  FMUL.FTZ R83, R0, R83 ;  /* 0x0000005300537220 */ /* 0x000fe40000410000 */
[C---:B------:R-:W-:Y:S01]  /*1fd90*/  HMMA.16816.F32.BF16 R40, R160.reuse, R146, R40 ;  /* 0x00000092a028723c */ /* 0x040fe20000041828 */
[----:B------:R-:W-:Y:S03]  /*1fda0*/  LDSM.16.MT88.4 R144, [R232+0x10800] ;  /* 0x01080000e890783b */ /* 0x000fe60000004200 */
        /* <DEDUP_REMOVED lines=58> */
[-CC-:B------:R-:W-:Y:S02]  /*20150*/  FFMA.FTZ R195, R199, R167.reuse, -R178.reuse ;  /* 0x000000a7c7c37223 */ /* 0x180fe400000108b2 */
[-CC-:B------:R-:W-:Y:S02]  /*20160*/  FFMA.FTZ R199, R174, R167.reuse, -R178.reuse ;  /* 0x000000a7aec77223 */ /* 0x180fe400000108b2 */
[C---:B------:R-:W-:Y:S01]  /*20170*/  HMMA.16816.F32.BF16 R104, R160.reuse, R134, R104 ;  /* 0x00000086a068723c */ /* 0x040fe20000041868 */
[----:B------:R-:W2:Y:S01]  /*20180*/  LDSM.16.MT88.4 R132, [R231+0x16000] ;  /* 0x01600000e784783b */ /* 0x000ea20000004200 */
[----:B------:R-:W-:Y:S02]  /*20190*/  MUFU.EX2 R195, R195 ;  /* 0x000000c300c37308 */ /* 0x000fe40000000800 */
[-C--:B------:R-:W-:Y:S02]  /*201a0*/  FFMA.FTZ R196, R196, R167.reuse, -R178 ;  /* 0x000000a7c4c47223 */ /* 0x080fe400000108b2 */
[-CC-:B------:R-:W-:Y:S02]  /*201b0*/  FFMA.FTZ R197, R197, R167.reuse, -R170.reuse ;  /* 0x000000a7c5c57223 */ /* 0x180fe400000108aa */
[C---:B---3--:R-:W-:Y:S01]  /*201c0*/  HMMA.16816.F32.BF16 R108, R160.reuse, R140, R108 ;  /* 0x0000008ca06c723c */ /* 0x048fe2000004186c */
[----:B------:R-:W-:Y:S03]  /*201d0*/  LDSM.16.MT88.4 R172, [R233+0x14800] ;  /* 0x01480000e9ac783b */ /* 0x000fe60000004200 */
[----:B------:R-:W-:Y:S01]  /*201e0*/  FFMA.FTZ R198, R198, R167, -R170 ;  /* 0x000000a7c6c67223 */ /* 0x000fe200000108aa */
[----:B------:R-:W3:Y:S01]  /*201f0*/  MUFU.EX2 R196, R196 ;  /* 0x000000c400c47308 */ /* 0x000ee20000000800 */
[C---:B------:R-:W-:Y:S02]  /*20200*/  FMUL.FTZ R120, R2.reuse, R120 ;  /* 0x0000007802787220 */ /* 0x040fe40000410000 */
[C---:B------:R-:W-:Y:S01]  /*20210*/  HMMA.16816.F32.BF16 R112, R160.reuse, R142, R112 ;  /* 0x0000008ea070723c */ /* 0x040fe20000041870 */
[----:B------:R-:W4:Y:S03]  /*20220*/  LDSM.16.MT88.4 R140, [R234+0x10800] ;  /* 0x01080000ea8c783b */ /* 0x000f260000004200 */
[----:B------:R-:W-:Y:S02]  /*20230*/  FMUL.FTZ R121, R2, R121 ;  /* 0x0000007902797220 */ /* 0x000fe40000410000 */
[C---:B------:R-:W-:Y:S01]  /*20240*/  FMUL.FTZ R122, R0.reuse, R122 ;  /* 0x0000007a007a7220 */ /* 0x040fe20000410000 */
[----:B------:R-:W-:Y:S01]  /*20250*/  MUFU.EX2 R197, R197 ;  /* 0x000000c500c57308 */ /* 0x000fe20000000800 */
[----:B------:R-:W-:Y:S01]  /*20260*/  FMUL.FTZ R123, R0, R123 ;  /* 0x0000007b007b7220 */ /* 0x000fe20000410000 */
[C---:B-1----:R-:W-:Y:S03]  /*20270*/  HMMA.16816.F32.BF16 R116, R160.reuse, R136, R116 ;  /* 0x00000088a074723c */ /* 0x042fe60000041874 */
[C---:B------:R-:W-:Y:S02]  /*20280*/  FMUL.FTZ R124, R2.reuse, R124 ;  /* 0x0000007c027c7220 */ /* 0x040fe40000410000 */
[----:B------:R-:W-:Y:S02]  /*20290*/  FMUL.FTZ R125, R2, R125 ;  /* 0x0000007d027d7220 */ /* 0x000fe40000410000 */
[C---:B------:R-:W-:Y:S01]  /*202a0*/  FMUL.FTZ R126, R0.reuse, R126 ;  /* 0x0000007e007e7220 */ /* 0x040fe20000410000 */
[C---:B------:R-:W-:Y:S01]  /*202b0*/  HMMA.16816.F32.BF16 R120, R160.reuse, R138, R120 ;  /* 0x0000008aa078723c */ /* 0x040fe20000041878 */
[----:B------:R-:W1:Y:S01]  /*202c0*/  MUFU.EX2 R198, R198 ;  /* 0x000000c600c67308 */ /* 0x000e620000000800 */
[----:B------:R-:W5:Y:S02]  /*202d0*/  LDSM.16.MT88.4 R136, [R233+0x10800] ;  /* 0x01080000e988783b */ /* 0x000f640000004200 */
[----:B------:R-:W-:Y:S02]  /*202e0*/  FMUL.FTZ R127, R0, R127 ;  /* 0x0000007f007f7220 */ /* 0x000fe40000410000 */
[C---:B------:R-:W-:Y:S02]  /*202f0*/  FMUL.FTZ R128, R2.reuse, R128 ;  /* 0x0000008002807220 */ /* 0x040fe40000410000 */
[----:B------:R-:W-:Y:S03]  /*20300*/  FMUL.FTZ R129, R2, R129 ;  /* 0x0000008102817220 */ /* 0x000fe60000410000 */
[C---:B--2---:R-:W-:Y:S01]  /*20310*/  HMMA.16816.F32.BF16 R124, R160.reuse, R132, R124 ;  /* 0x00000084a07c723c */ /* 0x044fe2000004187c */
[----:B------:R-:W2:Y:S02]  /*20320*/  MUFU.EX2 R199, R199 ;  /* 0x000000c700c77308 */ /* 0x000ea40000000800 */
[C---:B------:R-:W-:Y:S02]  /*20330*/  FMUL.FTZ R130, R0.reuse, R130 ;  /* 0x0000008200827220 */ /* 0x040fe40000410000 */
[----:B------:R-:W-:Y:S02]  /*20340*/  FMUL.FTZ R131, R0, R131 ;  /* 0x0000008300837220 */ /* 0x000fe40000410000 */
[----:B---3--:R-:W-:Y:S01]  /*20350*/  F2FP.BF16.PACK_AB R132, R196, R195 ;  /* 0x000000c3c484723e */ /* 0x008fe200000010ff */
[--C-:B------:R-:W-:Y:S04]  /*20360*/  FFMA.FTZ R204, R187, R167, -R178.reuse ;  /* 0x000000a7bbcc7223 */ /* 0x100fe800000108b2 */
[----:B------:R-:W-:Y:S01]  /*20370*/  HMMA.16816.F32.BF16 R128, R160, R134, R128 ;  /* 0x00000086a080723c */ /* 0x000fe20000041880 */
[----:B------:R-:W-:Y:S01]  /*20380*/  LDSM.16.MT88.4 R160, [R234+0x14800] ;  /* 0x01480000eaa0783b */ /* 0x000fe20000004200 */
[----:B------:R-:W-:Y:S01]  /*20390*/  MUFU.EX2 R204, R204 ;  /* 0x000000cc00cc7308 */ /* 0x000fe20000000800 */
[----:B-1----:R-:W-:Y:S01]  /*203a0*/  F2FP.BF16.PACK_AB R133, R198, R197 ;  /* 0x000000c5c685723e */ /* 0x002fe200000010ff */
[-C--:B------:R-:W-:Y:S02]  /*203b0*/  FFMA.FTZ R203, R203, R167.reuse, -R178 ;  /* 0x000000a7cbcb7223 */ /* 0x080fe400000108b2 */
[--C-:B------:R-:W-:Y:S01]  /*203c0*/  FFMA.FTZ R205, R186, R167, -R170.reuse ;  /* 0x000000a7bacd7223 */ /* 0x100fe200000108aa */
[----:B------:R-:W-:Y:S01]  /*203d0*/  F2FP.BF16.PACK_AB R135, R202, R201 ;  /* 0x000000c9ca87723e */ /* 0x000fe200000010ff */
[-C--:B------:R-:W-:Y:S04]  /*203e0*/  FFMA.FTZ R206, R184, R167.reuse, -R170 ;  /* 0x000000a7b8ce7223 */ /* 0x080fe800000108aa */
[-CC-:B------:R-:W-:Y:S01]  /*203f0*/  FFMA.FTZ R207, R185, R167.reuse, -R178.reuse ;  /* 0x000000a7b9cf7223 */ /* 0x180fe200000108b2 */
[----:B--2---:R-:W-:Y:S01]  /*20400*/  F2FP.BF16.PACK_AB R134, R199, R200 ;  /* 0x000000c8c786723e */ /* 0x004fe200000010ff */
[-C--:B------:R-:W-:Y:S01]  /*20410*/  FFMA.FTZ R237, R183, R167.reuse, -R178 ;  /* 0x000000a7b7ed7223 */ /* 0x080fe200000108b2 */
[----:B------:R-:W-:Y:S01]  /*20420*/  MUFU.EX2 R203, R203 ;  /* 0x000000cb00cb7308 */ /* 0x000fe20000000800 */
[-CC-:B------:R-:W-:Y:S02]  /*20430*/  FFMA.FTZ R182, R182, R167.reuse, -R170.reuse ;  /* 0x000000a7b6b67223 */ /* 0x180fe400000108aa */
[-CC-:B------:R-:W-:Y:S02]  /*20440*/  FFMA.FTZ R181, R181, R167.reuse, -R170.reuse ;  /* 0x000000a7b5b57223 */ /* 0x180fe400000108aa */
[C---:B----4-:R-:W-:Y:S05]  /*20450*/  HMMA.16816.F32.BF16 R4, R132.reuse, R140, R4 ;  /* 0x0000008c8404723c */ /* 0x050fea0000041804 */
[----:B------:R-:W-:Y:S01]  /*20460*/  MUFU.EX2 R187, R182 ;  /* 0x000000b600bb7308 */ /* 0x000fe20000000800 */
[-C--:B------:R-:W-:Y:S02]  /*20470*/  FFMA.FTZ R171, R171, R167.reuse, -R170 ;  /* 0x000000a7abab7223 */ /* 0x080fe400000108aa */
[C---:B------:R-:W-:Y:S01]  /*20480*/  HMMA.16816.F32.BF16 R8, R132.reuse, R142, R8 ;  /* 0x0000008e8408723c */ /* 0x040fe20000041808 */
[----:B------:R-:W1:Y:S03]  /*20490*/  LDSM.16.MT88.4 R140, [R233+0x12800] ;  /* 0x01280000e98c783b */ /* 0x000e660000004200 */
[-CC-:B------:R-:W-:Y:S02]  /*204a0*/  FFMA.FTZ R169, R169, R167.reuse, -R178.reuse ;  /* 0x000000a7a9a97223 */ /* 0x180fe400000108b2 */
[-C--:B------:R-:W-:Y:S01]  /*204b0*/  FFMA.FTZ R178, R176, R167.reuse, -R178 ;  /* 0x000000a7b0b27223 */ /* 0x080fe200000108b2 */
[----:B------:R-:W-:Y:S01]  /*204c0*/  MUFU.EX2 R182, R179 ;  /* 0x000000b300b67308 */ /* 0x000fe20000000800 */
[C---:B-----5:R-:W-:Y:S04]  /*204d0*/  HMMA.16816.F32.BF16 R12, R132.reuse, R136, R12 ;  /* 0x00000088840c723c */ /* 0x060fe8000004180c */
[-CC-:B------:R-:W-:Y:S02]  /*204e0*/  FFMA.FTZ R168, R168, R167.reuse, -R170.reuse ;  /* 0x000000a7a8a87223 */ /* 0x180fe400000108aa */
[----:B------:R-:W-:Y:S02]  /*204f0*/  FFMA.FTZ R170, R166, R167, -R170 ;  /* 0x000000a7a6aa7223 */ /* 0x000fe400000108aa */
[C---:B------:R-:W-:Y:S01]  /*20500*/  HMMA.16816.F32.BF16 R16, R132.reuse, R138, R16 ;  /* 0x0000008a8410723c */ /* 0x040fe20000041810 */
[----:B------:R-:W2:Y:S01]  /*20510*/  LDSM.16.MT88.4 R136, [R231+0x12800] ;  /* 0x01280000e788783b */ /* 0x000ea20000004200 */
[----:B------:R-:W-:Y:S02]  /*20520*/  MUFU.EX2 R184, R171 ;  /* 0x000000ab00b87308 */ /* 0x000fe40000000800 */
[----:B------:R-:W-:Y:S04]  /*20530*/  FFMA.FTZ R190, R0, R251, R190 ;  /* 0x000000fb00be7223 */ /* 0x000fe800000100be */
[C---:B------:R-:W-:Y:S04]  /*20540*/  HMMA.16816.F32.BF16 R20, R132.reuse, R144, R20 ;  /* 0x000000908414723c */ /* 0x040fe80000041814 */
[----:B------:R-:W-:Y:S01]  /*20550*/  MUFU.EX2 R185, R169 ;  /* 0x000000a900b97308 */ /* 0x000fe20000000800 */
[----:B------:R-:W-:Y:S03]  /*20560*/  FADD.FTZ R189, R189, R190 ;  /* 0x000000bebdbd7221 */ /* 0x000fe60000010000 */
[C---:B------:R-:W-:Y:S01]  /*20570*/  HMMA.16816.F32.BF16 R24, R132.reuse, R146, R24 ;  /* 0x000000928418723c */ /* 0x040fe20000041818 */
[----:B------:R-:W3:Y:S03]  /*20580*/  LDSM.16.MT88.4 R144, [R232+0x14800] ;  /* 0x01480000e890783b */ /* 0x000ee60000004200 */
[----:B------:R-:W-:Y:S02]  /*20590*/  FADD.FTZ R0, R188, R189 ;  /* 0x000000bdbc007221 */ /* 0x000fe40000010000 */
[----:B------:R-:W-:Y:S02]  /*205a0*/  MUFU.EX2 R183, R168 ;  /* 0x000000a800b77308 */ /* 0x000fe40000000800 */
[C---:B------:R-:W-:Y:S04]  /*205b0*/  HMMA.16816.F32.BF16 R28, R132.reuse, R148, R28 ;  /* 0x00000094841c723c */ /* 0x040fe8000004181c */
[----:B------:R-:W-:Y:S01]  /*205c0*/  FADD.FTZ R0, R165, R0 ;  /* 0x00000000a5007221 */ /* 0x000fe20000010000 */
[----:B------:R-:W-:Y:S03]  /*205d0*/  MOV R165, R164 ;  /* 0x000000a400a57202 */ /* 0x000fe60000000f00 */
        /* <DEDUP_REMOVED lines=8> */
[----:B------:R-:W-:Y:S03]  /*20660*/  LDSM.16.MT88.4 R152, [R232+0x11000] ;  /* 0x01100000e898783b */ /* 0x000fe60000004200 */
[----:B------:R-:W-:Y:S02]  /*20670*/  FADD.FTZ R201, R201, R198 ;  /* 0x000000c6c9c97221 */ /* 0x000fe40000010000 */
[----:B------:R-:W-:Y:S02]  /*20680*/  MUFU.EX2 R205, R205 ;  /* 0x000000cd00cd7308 */ /* 0x000fe40000000800 */
[C---:B-1----:R-:W-:Y:S04]  /*20690*/  HMMA.16816.F32.BF16 R44, R132.reuse, R140, R44 ;  /* 0x0000008c842c723c */ /* 0x042fe8000004182c */
[----:B------:R-:W-:Y:S04]  /*206a0*/  FADD.FTZ R202, R202, R201 ;  /* 0x000000c9caca7221 */ /* 0x000fe80000010000 */
[C---:B------:R-:W-:Y:S01]  /*206b0*/  HMMA.16816.F32.BF16 R48, R132.reuse, R142, R48 ;  /* 0x0000008e8430723c */ /* 0x040fe20000041830 */
[----:B------:R-:W1:Y:S01]  /*206c0*/  LDSM.16.MT88.4 R140, [R234+0x16800] ;  /* 0x01680000ea8c783b */ /* 0x000e620000004200 */
[----:B------:R-:W1:Y:S02]  /*206d0*/  MUFU.EX2 R206, R206 ;  /* 0x000000ce00ce7308 */ /* 0x000e640000000800 */
[----:B-----5:R-:W-:Y:S04]  /*206e0*/  MOV R167, R181 ;  /* 0x000000b500a77202 */ /* 0x020fe80000000f00 */
[C---:B------:R-:W-:Y:S04]  /*206f0*/  HMMA.16816.F32.BF16 R52, R132.reuse, R156, R52 ;  /* 0x0000009c8434723c */ /* 0x040fe80000041834 */
[----:B------:R-:W-:Y:S04]  /*20700*/  MUFU.EX2 R207, R207 ;  /* 0x000000cf00cf7308 */ /* 0x000fe80000000800 */
[C---:B------:R-:W-:Y:S01]  /*20710*/  HMMA.16816.F32.BF16 R56, R132.reuse, R158, R56 ;  /* 0x0000009e8438723c */ /* 0x040fe20000041838 */
[----:B------:R-:W-:Y:S05]  /*20720*/  LDSM.16.MT88.4 R156, [R231+0x11000] ;  /* 0x01100000e79c783b */ /* 0x000fea0000004200 */
[----:B------:R-:W5:Y:S02]  /*20730*/  MUFU.EX2 R237, R237 ;  /* 0x000000ed00ed7308 */ /* 0x000f640000000800 */
[C---:B--2---:R-:W-:Y:S08]  /*20740*/  HMMA.16816.F32.BF16 R60, R132.reuse, R136, R60 ;  /* 0x00000088843c723c */ /* 0x044ff0000004183c */
[C---:B------:R-:W-:Y:S01]  /*20750*/  HMMA.16816.F32.BF16 R64, R132.reuse, R138, R64 ;  /* 0x0000008a8440723c */ /* 0x040fe20000041840 */
[----:B------:R-:W2:Y:S01]  /*20760*/  LDSM.16.MT88.4 R136, [R233+0x16800] ;  /* 0x01680000e988783b */ /* 0x000ea20000004200 */
[----:B------:R-:W1:Y:S06]  /*20770*/  MUFU.EX2 R166, R170 ;  /* 0x000000aa00a67308 */ /* 0x000e6c0000000800 */
[C---:B------:R-:W-:Y:S08]  /*20780*/  HMMA.16816.F32.BF16 R68, R132.reuse, R160, R68 ;  /* 0x000000a08444723c */ /* 0x040ff00000041844 */
[C---:B------:R-:W-:Y:S01]  /*20790*/  HMMA.16816.F32.BF16 R72, R132.reuse, R162, R72 ;  /* 0x000000a28448723c */ /* 0x040fe20000041848 */
[----:B------:R-:W-:Y:S07]  /*207a0*/  LDSM.16.MT88.4 R160, [R234+0x13000] ;  /* 0x01300000eaa0783b */ /* 0x000fee0000004200 */
[C---:B------:R-:W-:Y:S08]  /*207b0*/  HMMA.16816.F32.BF16 R76, R132.reuse, R172, R76 ;  /* 0x000000ac844c723c */ /* 0x040ff0000004184c */
[C---:B------:R-:W-:Y:S01]  /*207c0*/  HMMA.16816.F32.BF16 R80, R132.reuse, R174, R80 ;  /* 0x000000ae8450723c */ /* 0x040fe20000041850 */
[----:B------:R-:W-:Y:S07]  /*207d0*/  LDSM.16.MT88.4 R172, [R231+0x13000] ;  /* 0x01300000e7ac783b */ /* 0x000fee0000004200 */
        /* <DEDUP_REMOVED lines=15> */
[C---:B-1----:R-:W-:Y:S08]  /*208d0*/  HMMA.16816.F32.BF16 R124, R132.reuse, R140, R124 ;  /* 0x0000008c847c723c */ /* 0x042ff0000004187c */
[----:B------:R-:W-:Y:S01]  /*208e0*/  HMMA.16816.F32.BF16 R128, R132, R142, R128 ;  /* 0x0000008e8480723c */ /* 0x000fe20000041880 */
[----:B------:R-:W1:Y:S06]  /*208f0*/  LDSM.16.MT88.4 R140, [R232+0x13000] ;  /* 0x01300000e88c783b */ /* 0x000e6c0000004200 */
[----:B------:R-:W-:Y:S02]  /*20900*/  F2FP.BF16.PACK_AB R132, R203, R204 ;  /* 0x000000cccb84723e */ /* 0x000fe400000010ff */
[----:B------:R-:W-:Y:S03]  /*20910*/  F2FP.BF16.PACK_AB R133, R206, R205 ;  /* 0x000000cdce85723e */ /* 0x000fe600000010ff */
[----:B-----5:R-:W-:Y:S01]  /*20920*/  F2FP.BF16.PACK_AB R134, R237, R207 ;  /* 0x000000cfed86723e */ /* 0x020fe200000010ff */
[----:B------:R-:W-:Y:S01]  /*20930*/  FADD.FTZ R205, R205, R202 ;  /* 0x000000cacdcd7221 */ /* 0x000fe20000010000 */
[-C--:B------:R-:W-:Y:S03]  /*20940*/  F2FP.BF16.PACK_AB R135, R186, R187.reuse ;  /* 0x000000bbba87723e */ /* 0x080fe600000010ff */
[----:B------:R-:W-:Y:S04]  /*20950*/  FADD.FTZ R206, R206, R205 ;  /* 0x000000cdcece7221 */ /* 0x000fe80000010000 */
        /* <DEDUP_REMOVED lines=12> */
[C---:B------:R-:W-:Y:S07]  /*20a20*/  HMMA.16816.F32.BF16 R36, R132.reuse, R160, R36 ;  /* 0x000000a08424723c */ /* 0x040fee0000041824 */
[----:B------:R-:W-:Y:S01]  /*20a30*/  MOV R161, R186 ;  /* 0x000000ba00a17202 */ /* 0x000fe20000000f00 */
[C---:B------:R-:W-:Y:S01]  /*20a40*/  HMMA.16816.F32.BF16 R40, R132.reuse, R162, R40 ;  /* 0x000000a28428723c */ /* 0x040fe20000041828 */
[----:B------:R-:W4:Y:S03]  /*20a50*/  MUFU.EX2 R186, R180 ;  /* 0x000000b400ba7308 */ /* 0x000f260000000800 */
[----:B------:R-:W-:Y:S04]  /*20a60*/  MOV R160, R187 ;  /* 0x000000bb00a07202 */ /* 0x000fe80000000f00 */
[C---:B---3--:R-:W-:Y:S03]  /*20a70*/  HMMA.16816.F32.BF16 R44, R132.reuse, R144, R44 ;  /* 0x00000090842c723c */ /* 0x048fe6000004182c */
[----:B------:R3:W5:Y:S05]  /*20a80*/  MUFU.EX2 R187, R177 ;  /* 0x000000b100bb7308 */ /* 0x00076a0000000800 */
[C---:B------:R-:W-:Y:S01]  /*20a90*/  HMMA.16816.F32.BF16 R48, R132.reuse, R146, R48 ;  /* 0x000000928430723c */ /* 0x040fe20000041830 */
[----:B------:R-:W4:Y:S07]  /*20aa0*/  LDSM.16.MT88.4 R144, [R233+0x15000] ;  /* 0x01500000e990783b */ /* 0x000f2e0000004200 */
[C---:B-1----:R-:W-:Y:S08]  /*20ab0*/  HMMA.16816.F32.BF16 R52, R132.reuse, R140, R52 ;  /* 0x0000008c8434723c */ /* 0x042ff00000041834 */
[C---:B------:R-:W-:Y:S01]  /*20ac0*/  HMMA.16816.F32.BF16 R56, R132.reuse, R142, R56 ;  /* 0x0000008e8438723c */ /* 0x040fe20000041838 */
[----:B------:R-:W1:Y:S07]  /*20ad0*/  LDSM.16.MT88.4 R140, [R232+0x15000] ;  /* 0x01500000e88c783b */ /* 0x000e6e0000004200 */
[C---:B------:R-:W-:Y:S01]  /*20ae0*/  HMMA.16816.F32.BF16 R60, R132.reuse, R172, R60 ;  /* 0x000000ac843c723c */ /* 0x040fe2000004183c */
[----:B---3--:R-:W-:Y:S07]  /*20af0*/  LDSM.16.MT88.4 R176, [R232+0x11800] ;  /* 0x01180000e8b0783b */ /* 0x008fee0000004200 */
[C---:B------:R-:W-:Y:S01]  /*20b00*/  HMMA.16816.F32.BF16 R64, R132.reuse, R174, R64 ;  /* 0x000000ae8440723c */ /* 0x040fe20000041840 */
[----:B------:R-:W-:Y:S07]  /*20b10*/  LDSM.16.MT88.4 R172, [R233+0x11800] ;  /* 0x01180000e9ac783b */ /* 0x000fee0000004200 */
[C---:B--2---:R-:W-:Y:S08]  /*20b20*/  HMMA.16816.F32.BF16 R68, R132.reuse, R136, R68 ;  /* 0x000000888444723c */ /* 0x044ff00000041844 */
        /* <DEDUP_REMOVED lines=8> */
[C---:B------:R-:W-:Y:S07]  /*20bb0*/  HMMA.16816.F32.BF16 R92, R132.reuse, R148, R92 ;  /* 0x00000094845c723c */ /* 0x040fee000004185c */
[----:B------:R-:W-:Y:S01]  /*20bc0*/  MOV R148, R160 ;  /* 0x000000a000947202 */ /* 0x000fe20000000f00 */
[C---:B------:R-:W-:Y:S04]  /*20bd0*/  HMMA.16816.F32.BF16 R96, R132.reuse, R150, R96 ;  /* 0x000000968460723c */ /* 0x040fe80000041860 */
[----:B------:R-:W-:Y:S04]  /*20be0*/  MOV R149, R161 ;  /* 0x000000a100957202 */ /* 0x000fe80000000f00 */
[C---:B--2---:R-:W-:Y:S07]  /*20bf0*/  HMMA.16816.F32.BF16 R100, R132.reuse, R136, R100 ;  /* 0x000000888464723c */ /* 0x044fee0000041864 */
[----:B------:R-:W-:Y:S01]  /*20c00*/  MOV R136, R182 ;  /* 0x000000b600887202 */ /* 0x000fe20000000f00 */
[C---:B------:R-:W-:Y:S04]  /*20c10*/  HMMA.16816.F32.BF16 R104, R132.reuse, R138, R104 ;  /* 0x0000008a8468723c */ /* 0x040fe80000041868 */
[----:B------:R-:W-:Y:S02]  /*20c20*/  MOV R137, R183 ;  /* 0x000000b700897202 */ /* 0x000fe40000000f00 */
[----:B------:R-:W2:Y:S02]  /*20c30*/  LDSM.16.MT88.4 R180, [R231+0x11800] ;  /* 0x01180000e7b4783b */ /* 0x000ea40000004200 */
[C---:B------:R-:W-:Y:S04]  /*20c40*/  HMMA.16816.F32.BF16 R108, R132.reuse, R152, R108 ;  /* 0x00000098846c723c */ /* 0x040fe8000004186c */
[----:B------:R-:W-:Y:S04]  /*20c50*/  F2FP.BF16.PACK_AB R171, R166, R137 ;  /* 0x00000089a6ab723e */ /* 0x000fe800000010ff */
[C---:B------:R-:W-:Y:S08]  /*20c60*/  HMMA.16816.F32.BF16 R112, R132.reuse, R154, R112 ;  /* 0x0000009a8470723c */ /* 0x040ff00000041870 */
[C---:B------:R-:W-:Y:S08]  /*20c70*/  HMMA.16816.F32.BF16 R116, R132.reuse, R156, R116 ;  /* 0x0000009c8474723c */ /* 0x040ff00000041874 */
[C---:B------:R-:W-:Y:S08]  /*20c80*/  HMMA.16816.F32.BF16 R120, R132.reuse, R158, R120 ;  /* 0x0000009e8478723c */ /* 0x040ff00000041878 */
[C---:B---3--:R-:W-:Y:S08]  /*20c90*/  HMMA.16816.F32.BF16 R124, R132.reuse, R144, R124 ;  /* 0x00000090847c723c */ /* 0x048ff0000004187c */
[----:B------:R-:W-:Y:S07]  /*20ca0*/  HMMA.16816.F32.BF16 R128, R132, R146, R128 ;  /* 0x000000928480723c */ /* 0x000fee0000041880 */
[----:B------:R-:W-:Y:S02]  /*20cb0*/  MOV R132, R185 ;  /* 0x000000b900847202 */ /* 0x000fe40000000f00 */
[----:B------:R-:W-:Y:S03]  /*20cc0*/  MOV R133, R184 ;  /* 0x000000b800857202 */ /* 0x000fe60000000f00 */
[----:B------:R-:W-:Y:S02]  /*20cd0*/  MOV R134, R186 ;  /* 0x000000ba00867202 */ /* 0x000fe40000000f00 */
[----:B-----5:R-:W-:Y:S02]  /*20ce0*/  MOV R135, R187 ;  /* 0x000000bb00877202 */ /* 0x020fe40000000f00 */
[----:B------:R-:W-:Y:S01]  /*20cf0*/  F2FP.BF16.PACK_AB R168, R134, R136 ;  /* 0x0000008886a8723e */ /* 0x000fe200000010ff */
[----:B------:R-:W3:Y:S01]  /*20d00*/  LDSM.16.MT88.4 R184, [R234+0x13800] ;  /* 0x01380000eab8783b */ /* 0x000ee20000004200 */
[----:B------:R-:W-:Y:S02]  /*20d10*/  F2FP.BF16.PACK_AB R169, R133, R135 ;  /* 0x0000008785a9723e */ /* 0x000fe400000010ff */
[----:B------:R-:W-:Y:S07]  /*20d20*/  F2FP.BF16.PACK_AB R170, R167, R132 ;  /* 0x00000084a7aa723e */ /* 0x000fee00000010ff */
[C---:B-1----:R-:W-:Y:S01]  /*20d30*/  HMMA.16816.F32.BF16 R160, R168.reuse, R140, R4 ;  /* 0x0000008ca8a0723c */ /* 0x042fe20000041804 */
[----:B------:R-:W1:Y:S07]  /*20d40*/  LDSM.16.MT88.4 R4, [R233+0x13800] ;  /* 0x01380000e904783b */ /* 0x000e6e0000004200 */
[C---:B------:R-:W-:Y:S01]  /*20d50*/  HMMA.16816.F32.BF16 R156, R168.reuse, R142, R8 ;  /* 0x0000008ea89c723c */ /* 0x040fe20000041808 */
[----:B------:R-:W4:Y:S07]  /*20d60*/  LDSM.16.MT88.4 R8, [R232+0x13800] ;  /* 0x01380000e808783b */ /* 0x000f2e0000004200 */
[C---:B------:R-:W-:Y:S01]  /*20d70*/  HMMA.16816.F32.BF16 R152, R168.reuse, R172, R12 ;  /* 0x000000aca898723c */ /* 0x040fe2000004180c */
[----:B------:R-:W5:Y:S06]  /*20d80*/  LDSM.16.MT88.4 R12, [R231+0x13800] ;  /* 0x01380000e70c783b */ /* 0x000f6c0000004200 */
[----:B------:R-:W-:Y:S02]  /*20d90*/  MOV R172, R148 ;  /* 0x0000009400ac7202 */ /* 0x000fe40000000f00 */
[----:B------:R-:W-:Y:S02]  /*20da0*/  MOV R173, R149 ;  /* 0x0000009500ad7202 */ /* 0x000fe40000000f00 */
[C---:B------:R-:W-:Y:S01]  /*20db0*/  HMMA.16816.F32.BF16 R148, R168.reuse, R174, R16 ;  /* 0x000000aea894723c */ /* 0x040fe20000041810 */
[----:B------:R-:W1:Y:S06]  /*20dc0*/  LDSM.16.MT88.4 R16, [R234+0x15800] ;  /* 0x01580000ea10783b */ /* 0x000e6c0000004200 */
[----:B------:R-:W-:Y:S01]  /*20dd0*/  MOV R174, R136 ;  /* 0x0000008800ae7202 */ /* 0x000fe20000000f00 */
[C---:B------:R-:W-:Y:S01]  /*20de0*/  HMMA.16816.F32.BF16 R144, R168.reuse, R176, R20 ;  /* 0x000000b0a890723c */ /* 0x040fe20000041814 */
[----:B------:R-:W1:Y:S03]  /*20df0*/  LDSM.16.MT88.4 R20, [R233+0x15800] ;  /* 0x01580000e914783b */ /* 0x000e660000004200 */
[----:B------:R-:W-:Y:S03]  /*20e00*/  MOV R175, R137 ;  /* 0x0000008900af7202 */ /* 0x000fe60000000f00 */
[----:B------:R-:W-:Y:S01]  /*20e10*/  MOV R176, R132 ;  /* 0x0000008400b07202 */ /* 0x000fe20000000f00 */
[C---:B------:R-:W-:Y:S01]  /*20e20*/  HMMA.16816.F32.BF16 R140, R168.reuse, R178, R24 ;  /* 0x000000b2a88c723c */ /* 0x040fe20000041818 */
[----:B------:R-:W1:Y:S03]  /*20e30*/  LDSM.16.MT88.4 R24, [R232+0x15800] ;  /* 0x01580000e818783b */ /* 0x000e660000004200 */
[----:B------:R-:W-:Y:S03]  /*20e40*/  MOV R177, R175 ;  /* 0x000000af00b17202 */ /* 0x000fe60000000f00 */
[----:B------:R-:W-:Y:S01]  /*20e50*/  MOV R179, R133 ;  /* 0x0000008500b37202 */ /* 0x000fe20000000f00 */
[C---:B--2---:R-:W-:Y:S01]  /*20e60*/  HMMA.16816.F32.BF16 R136, R168.reuse, R180, R28 ;  /* 0x000000b4a888723c */ /* 0x044fe2000004181c */
[----:B------:R-:W2:Y:S03]  /*20e70*/  LDSM.16.MT88.4 R28, [R231+0x15800] ;  /* 0x01580000e71c783b */ /* 0x000ea60000004200 */
[----:B------:R-:W-:Y:S03]  /*20e80*/  MOV R178, R134 ;  /* 0x0000008600b27202 */ /* 0x000fe60000000f00 */
[----:B------:R-:W-:Y:S02]  /*20e90*/  MOV R181, R135 ;  /* 0x0000008700b57202 */ /* 0x000fe40000000f00 */
[C---:B------:R-:W-:Y:S01]  /*20ea0*/  HMMA.16816.F32.BF16 R132, R168.reuse, R182, R32 ;  /* 0x000000b6a884723c */ /* 0x040fe20000041820 */
[----:B------:R-:W2:Y:S02]  /*20eb0*/  LDSM.16.MT88.4 R32, [R234+0x17800] ;  /* 0x01780000ea20783b */ /* 0x000ea40000004200 */
[----:B------:R-:W-:Y:S04]  /*20ec0*/  MOV R180, R174 ;  /* 0x000000ae00b47202 */ /* 0x000fe80000000f00 */
[----:B------:R-:W-:Y:S01]  /*20ed0*/  MOV R182, R172 ;  /* 0x000000ac00b67202 */ /* 0x000fe20000000f00 */
[C---:B---3--:R-:W-:Y:S01]  /*20ee0*/  HMMA.16816.F32.BF16 R36, R168.reuse, R184, R36 ;  /* 0x000000b8a824723c */ /* 0x048fe20000041824 */
[----:B------:R-:W3:Y:S03]  /*20ef0*/  LDL.LU R185, [R1+0x8] ;  /* 0x0000080001b97983 */ /* 0x000ee60000300800 */
[----:B------:R-:W-:Y:S01]  /*20f00*/  MOV R183, R173 ;  /* 0x000000ad00b77202 */ /* 0x000fe20000000f00 */
[----:B------:R-:W-:Y:S01]  /*20f10*/  FADD.FTZ R206, R182, R206 ;  /* 0x000000ceb6ce7221 */ /* 0x000fe20000010000 */
[----:B------:R-:W2:Y:S02]  /*20f20*/  LDSM.16.MT88.4 R172, [R233+0x17800] ;  /* 0x01780000e9ac783b */ /* 0x000ea40000004200 */
[C---:B------:R-:W-:Y:S08]  /*20f30*/  HMMA.16816.F32.BF16 R40, R168.reuse, R186, R40 ;  /* 0x000000baa828723c */ /* 0x040ff00000041828 */
[C---:B-1----:R-:W-:Y:S08]  /*20f40*/  HMMA.16816.F32.BF16 R44, R168.reuse, R4, R44 ;  /* 0x00000004a82c723c */ /* 0x042ff0000004182c */
[C---:B------:R-:W-:Y:S01]  /*20f50*/  HMMA.16816.F32.BF16 R48, R168.reuse, R6, R48 ;  /* 0x00000006a830723c */ /* 0x040fe20000041830 */
[----:B------:R-:W1:Y:S07]  /*20f60*/  LDSM.16.MT88.4 R4, [R232+0x17800] ;  /* 0x01780000e804783b */ /* 0x000e6e0000004200 */
        /* <DEDUP_REMOVED lines=17> */
[C---:B-1----:R-:W-:Y:S08]  /*21080*/  HMMA.16816.F32.BF16 R116, R168.reuse, R4, R116 ;  /* 0x00000004a874723c */ /* 0x042ff00000041874 */
[C---:B------:R-:W-:Y:S08]  /*21090*/  HMMA.16816.F32.BF16 R120, R168.reuse, R6, R120 ;  /* 0x00000006a878723c */ /* 0x040ff00000041878 */
        /* <DEDUP_REMOVED lines=13> */
[----:B------:R-:W-:Y:S02]  /*21170*/  FADD.FTZ R2, R237, R0 ;  /* 0x00000000ed027221 */ /* 0x000fe40000010000 */
[----:B------:R-:W-:Y:S02]  /*21180*/  FADD.FTZ R0, R183, R206 ;  /* 0x000000ceb7007221 */ /* 0x000fe40000010000 */
[----:B------:R-:W-:Y:S02]  /*21190*/  FADD.FTZ R2, R180, R2 ;  /* 0x00000002b4027221 */ /* 0x000fe40000010000 */
[----:B------:R-:W-:Y:S02]  /*211a0*/  FADD.FTZ R0, R181, R0 ;  /* 0x00000000b5007221 */ /* 0x000fe40000010000 */
[----:B------:R-:W-:Y:S02]  /*211b0*/  FADD.FTZ R2, R178, R2 ;  /* 0x00000002b2027221 */ /* 0x000fe40000010000 */
[----:B------:R-:W-:Y:S02]  /*211c0*/  FADD.FTZ R0, R179, R0 ;  /* 0x00000000b3007221 */ /* 0x000fe40000010000 */
[----:B------:R-:W-:Y:S02]  /*211d0*/  FADD.FTZ R2, R176, R2 ;  /* 0x00000002b0027221 */ /* 0x000fe40000010000 */
[----:B------:R-:W-:Y:S01]  /*211e0*/  FADD.FTZ R251, R177, R0 ;  /* 0x00000000b1fb7221 */ /* 0x000fe20000010000 */
[----:B------:R-:W-:Y:S01]  /*211f0*/  IADD3 R0, R245, -0x1, RZ ;  /* 0xfffffffff5007810 */ /* 0x000fe20007ffe0ff */
[----:B------:R-:W-:Y:S02]  /*21200*/  FADD.FTZ R2, R167, R2 ;  /* 0x00000002a7027221 */ /* 0x000fe40000010000 */
[----:B------:R-:W-:Y:S01]  /*21210*/  FADD.FTZ R251, R166, R251 ;  /* 0x000000fba6fb7221 */ /* 0x000fe20000010000 */
[----:B------:R-:W-:Y:S02]  /*21220*/  MOV R245, R0 ;  /* 0x0000000000f57202 */ /* 0x000fe40000000f00 */
[----:B------:R1:W-:Y:S01]  /*21230*/  STL [R1+0x8], R2 ;  /* 0x0000080201007387 */ /* 0x0003e20000100800 */
[----:B------:R-:W-:Y:S01]  /*21240*/  MOV R0, R3 ;  /* 0x0000000300007202 */ /* 0x000fe20000000f00 */
[----:B------:R-:W-:-:S05]  /*21250*/  @P0 BRA `(.L_x_2915) ;  /* 0xffffc0d000000947 */ /* 0x000fca000383ffff */
.L_x_2906:
        /* <DEDUP_REMOVED lines=10> */
[----:B------:R-:W2:Y:S04]  /*21300*/  LDL R4, [R1+0x8] ;  /* 0x0000080001047983 */ /* 0x000ea80000100800 */
[----:B--2---:R2:W3:Y:S02]  /*21310*/  SHFL.BFLY PT, R6, R4, 0x2, 0x1f ;  /* 0x0c401f0004067f89 */ /* 0x0044e400000e0000 */
.L_x_2929:
[----:B--2---:R-:W2:Y:S02]  /*21320*/  LDL.LU R4, [R1+0x8] ;  /* 0x0000080001047983 */ /* 0x004ea40000300800 */
[----:B--23--:R-:W-:Y:S01]  /*21330*/  FADD.FTZ R7, R6, R4 ;  /* 0x0000000406077221 */ /* 0x00cfe20000010000 */
[----:B------:R-:W-:Y:S05]  /*21340*/  BRA.DIV ~URZ, `(.L_x_2917) ;  /* 0x00001f227f007947 */ /* 0x000fea000b800000 */
[----:B------:R-:W2:Y:S04]  /*21350*/  SHFL.BFLY PT, R10, R251, 0x2, 0x1f ;  /* 0x0c401f00fb0a7f89 */ /* 0x000ea800000e0000 */
[----:B------:R-:W3:Y:S01]  /*21360*/  SHFL.BFLY PT, R0, R7, 0x1, 0x1f ;  /* 0x0c201f0007007f89 */ /* 0x000ee200000e0000 */
[----:B--2---:R-:W-:-:S02]  /*21370*/  FADD.FTZ R10, R10, R251 ;  /* 0x000000fb0a0a7221 */ /* 0x004fc40000010000 */
[----:B---3--:R-:W-:-:S03]  /*21380*/  FADD.FTZ R11, R7, R0 ;  /* 0x00000000070b7221 */ /* 0x008fc60000010000 */
[----:B------:R2:W3:Y:S04]  /*21390*/  SHFL.BFLY PT, R6, R10, 0x1, 0x1f ;  /* 0x0c201f000a067f89 */ /* 0x0004e800000e0000 */
.L_x_2930:
        /* <DEDUP_REMOVED lines=330> */
.L_x_2919:
[----:B------:R-:W-:Y:S02]  /*22840*/  ULDC.64 UR4, c[0x0][0x118] ;  /* 0x0000460000047ab9 */ /* 0x000fe40000000a00 */
[----:B------:R-:W2:Y:S04]  /*22850*/  LD.E R2, [R8.64+0x60] ;  /* 0x0000600408027980 */ /* 0x000ea8000c101900 */
[----:B------:R-:W3:Y:S01]  /*22860*/  LD.E R244, [R8.64+0xb4] ;  /* 0x0000b40408f47980 */ /* 0x000ee2000c101900 */
[----:B--2---:R-:W-:-:S04]  /*22870*/  IMAD R3, R2, R240, R239 ;  /* 0x000000f002037224 */ /* 0x004fc800078e02ef */
[----:B---3--:R-:W-:Y:S02]  /*22880*/  IMAD R244, R244, R3, RZ ;  /* 0x00000003f4f47224 */ /* 0x008fe400078e02ff */
.L_x_2920:
[----:B------:R-:W-:Y:S05]  /*22890*/  BSYNC B0 ;  /* 0x0000000000007941 */ /* 0x000fea0003800000 */
.L_x_2918:
        /* <DEDUP_REMOVED lines=52> */
.L_x_2922:
[----:B--234-:R-:W-:Y:S05]  /*22be0*/  BSYNC B0 ;  /* 0x0000000000007941 */ /* 0x01cfea0003800000 */
.L_x_2921:
        /* <DEDUP_REMOVED lines=37> */
.L_x_2924:
[----:B------:R-:W-:Y:S05]  /*22e40*/  BSYNC B0 ;  /* 0x0000000000007941 */ /* 0x000fea0003800000 */
.L_x_2923:
        /* <DEDUP_REMOVED lines=19> */
.L_x_2926:
[----:B------:R-:W-:Y:S05]  /*22f80*/  BSYNC B0 ;  /* 0x0000000000007941 */ /* 0x000fea0003800000 */
.L_x_2925:
        /* <DEDUP_REMOVED lines=19> */
.L_x_2928:
[----:B------:R-:W-:Y:S05]  /*230c0*/  BSYNC B0 ;  /* 0x0000000000007941 */ /* 0x000fea0003800000 */
.L_x_2927:
[----:B------:R-:W-:Y:S01]  /*230d0*/  IADD3 R0, R3, 0x30, RZ ;  /* 0x0000003003007810 */ /* 0x000fe20007ffe0ff */
[----:B------:R-:W-:-:S03]  /*230e0*/  IMAD.MOV.U32 R239, RZ, RZ, 0x0 ;  /* 0x00000000ffef7424 */ /* 0x000fc600078e00ff */
[----:B------:R-:W-:-:S13]  /*230f0*/  ISETP.GE.AND P0, PT, R0, R241, PT ;  /* 0x000000f10000720c */ /* 0x000fda0003f06270 */
[----:B------:R-:W-:Y:S05]  /*23100*/  @P0 RET.REL.NODEC R238 `(_ZN5flash24flash_fwd_splitkv_kernelI23Flash_fwd_kernel_traitsILi256ELi64ELi64ELi4ELb0ELb0EN7cutlass10bfloat16_tE19Flash_kernel_traitsILi256ELi64ELi64ELi4ES3_EELb1ELb0ELb0ELb0ELb1ELb1ELb0ELb1EEEvNS_16Flash_fwd_paramsE) ;  /* 0xfffdcef0ee000950 */ /* 0x000fea0003c3ffff */
        /* <DEDUP_REMOVED lines=16> */
[----:B------:R-:W-:Y:S05]  /*23210*/  RET.REL.NODEC R238 `(_ZN5flash24flash_fwd_splitkv_kernelI23Flash_fwd_kernel_traitsILi256ELi64ELi64ELi4ELb0ELb0EN7cutlass10bfloat16_tE19Flash_kernel_traitsILi256ELi64ELi64ELi4ES3_EELb1ELb0ELb0ELb0ELb1ELb1ELb0ELb1EEEvNS_16Flash_fwd_paramsE) ;  /* 0xfffdcde0ee007950 */ /* 0x000fea0003c3ffff */
.L_x_2916:
[----:B------:R2:W5:Y:S01]  /*23220*/  LDL R7, [R1+0x8] ;  /* 0x0000080001077983 */ /* 0x0005620000100800 */
[----:B------:R-:W-:-:S02]  /*23230*/  MOV R6, 0x2 ;  /* 0x0000000200067802 */ /* 0x000fc40000000f00 */
[----:B------:R-:W-:Y:S02]  /*23240*/  MOV R4, 0x23260 ;  /* 0x0002326000047802 */ /* 0x000fe40000000f00 */
[----:B-12--5:R-:W-:Y:S05]  /*23250*/  CALL.REL.NOINC `($__internal_19_$__cuda_sm70_shflsync_bfly_p) ;  /* 0x000000f000007944 */ /* 0x026fea0003c00000 */
[----:B-12---:R-:W-:Y:S05]  /*23260*/  BRA `(.L_x_2929) ;  /* 0xffffe0b000007947 */ /* 0x006fea000383ffff */
.L_x_2917:
[----:B------:R-:W-:Y:S02]  /*23270*/  MOV R6, 0x1 ;  /* 0x0000000100067802 */ /* 0x000fe40000000f00 */
[----:B------:R-:W-:Y:S02]  /*23280*/  MOV R4, 0x232a0 ;  /* 0x000232a000047802 */ /* 0x000fe40000000f00 */
[----:B-1---5:R-:W-:Y:S05]  /*23290*/  CALL.REL.NOINC `($__internal_19_$__cuda_sm70_shflsync_bfly_p) ;  /* 0x000000b000007944 */ /* 0x022fea0003c00000 */
[----:B--2---:R-:W-:Y:S01]  /*232a0*/  FADD.FTZ R11, R7, R6 ;  /* 0x00000006070b7221 */ /* 0x004fe20000010000 */
[----:B-1----:R-:W-:Y:S02]  /*232b0*/  MOV R7, R251 ;  /* 0x000000fb00077202 */ /* 0x002fe40000000f00 */
[----:B------:R-:W-:Y:S02]  /*232c0*/  MOV R6, 0x2 ;  /* 0x0000000200067802 */ /* 0x000fe40000000f00 */
[----:B------:R-:W-:Y:S02]  /*232d0*/  MOV R4, 0x232f0 ;  /* 0x000232f000047802 */ /* 0x000fe40000000f00 */
[----:B------:R-:W-:Y:S05]  /*232e0*/  CALL.REL.NOINC `($__internal_19_$__cuda_sm70_shflsync_bfly_p) ;  /* 0x0000006000007944 */ /* 0x000fea0003c00000 */
[----:B--2---:R-:W-:Y:S01]  /*232f0*/  FADD.FTZ R10, R251, R6 ;  /* 0x00000006fb0a7221 */ /* 0x004fe20000010000 */
[----:B------:R-:W-:Y:S02]  /*23300*/  MOV R6, 0x1 ;  /* 0x0000000100067802 */ /* 0x000fe40000000f00 */
[----:B------:R-:W-:-:S02]  /*23310*/  MOV R4, 0x23340 ;  /* 0x0002334000047802 */ /* 0x000fc40000000f00 */
[----:B-1----:R-:W-:Y:S02]  /*23320*/  MOV R7, R10 ;  /* 0x0000000a00077202 */ /* 0x002fe40000000f00 */
[----:B------:R-:W-:Y:S05]  /*23330*/  CALL.REL.NOINC `($__internal_19_$__cuda_sm70_shflsync_bfly_p) ;  /* 0x0000001000007944 */ /* 0x000fea0003c00000 */
[----:B-12---:R-:W-:Y:S05]  /*23340*/  BRA `(.L_x_2930) ;  /* 0xffffe05000007947 */ /* 0x006fea000383ffff */
        .weak           $__internal_19_$__cuda_sm70_shflsync_bfly_p
        .type           $__internal_19_$__cuda_sm70_shflsync_bfly_p,@function
        .size           $__internal_19_$__cuda_sm70_shflsync_bfly_p,(.L_x_4885 - $__internal_19_$__cuda_sm70_shflsync_bfly_p)
$__internal_19_$__cuda_sm70_shflsync_bfly_p:
[----:B------:R-:W-:Y:S01]  /*23350*/  MOV R12, R4 ;  /* 0x00000004000c7202 */ /* 0x000fe20000000f00 */
[----:B------:R-:W-:Y:S04]  /*23360*/  WARPSYNC R0 ;  /* 0x0000000000007348 */ /* 0x000fe80003800000 */
[----:B------:R-:W-:Y:S01]  /*23370*/  MOV R13, 0x0 ;  /* 0x00000000000d7802 */ /* 0x000fe20000000f00 */
[----:B------:R1:W2:Y:S03]  /*23380*/  SHFL.BFLY PT, R6, R7, R6, R5 ;  /* 0x0c00000607067389 */ /* 0x0002a600000e0005 */
[----:B------:R-:W-:Y:S05]  /*23390*/  RET.REL.NODEC R12 `(_ZN5flash24flash_fwd_splitkv_kernelI23Flash_fwd_kernel_traitsILi256ELi64ELi64ELi4ELb0ELb0EN7cutlass10bfloat16_tE19Flash_kernel_traitsILi256ELi64ELi64ELi4ES3_EELb1ELb0ELb0ELb0ELb1ELb1ELb0ELb1EEEvNS_16Flash_fwd_paramsE) ;  /* 0xfffdcc600c007950 */ /* 0x000fea0003c3ffff */
.L_x_2931:
        /* <DEDUP_REMOVED lines=14> */
.L_x_4885:


//--------------------- .text._ZN5flash24flash_fwd_splitkv_kernelI23Flash_fwd_kernel_traitsILi256ELi64ELi64ELi4ELb0ELb0EN7cutlass10bfloat16_tE19Flash_kernel_traitsILi256ELi64ELi64ELi4ES3_EELb1ELb0ELb1ELb0ELb0ELb0ELb0ELb1EEEvNS_16Flash_fwd_paramsE --------------------------
	.section	.text._ZN5flash24flash_fwd_splitkv_kernelI23Flash_fwd_kernel_traitsILi256ELi64ELi64ELi4ELb0ELb0EN7cutlass10bfloat16_tE19Flash_kernel_traitsILi256ELi64ELi64ELi4ES3_EELb1ELb0ELb1ELb0ELb0ELb0ELb0ELb1EEEvNS_16Flash_fwd_paramsE,"ax",@progbits
	.sectioninfo	@"SHI_REGISTERS=254"
	.align	128
        .global         _ZN5flash24flash_fwd_splitkv_kernelI23Flash_fwd_kernel_traitsILi256ELi64ELi64ELi4ELb0ELb0EN7cutlass10bfloat16_tE19Flash_kernel_traitsILi256ELi64ELi64ELi4ES3_EELb1ELb0ELb1ELb0ELb0ELb0ELb0ELb1EEEvNS_16Flash_fwd_paramsE
        .type           _ZN5flash24flash_fwd_splitkv_kernelI23Flash_fwd_kernel_traitsILi256ELi64ELi64ELi4ELb0ELb0EN7cutlass10bfloat16_tE19Flash_kernel_traitsILi256ELi64ELi64ELi4ES3_EELb1ELb0ELb1ELb0ELb0ELb0ELb0ELb1EEEvNS_16Flash_fwd_paramsE,@function
        .size           _ZN5flash24flash_fwd_splitkv_kernelI23Flash_fwd_kernel_traitsILi256ELi64ELi64ELi4ELb0ELb0EN7cutlass10bfloat16_tE19Flash_kernel_traitsILi256ELi64ELi64ELi4ES3_EELb1ELb0ELb1ELb0ELb0ELb0ELb0ELb1EEEvNS_16Flash_fwd_paramsE,(.L_x_4887 - _ZN5flash24flash_fwd_splitkv_kernelI23Flash_fwd_kernel_traitsILi256ELi64ELi64ELi4ELb0ELb0EN7cutlass10bfloat16_tE19Flash_kernel_traitsILi256ELi64ELi64ELi4ES3_EELb1ELb0ELb1ELb0ELb0ELb0ELb0ELb1EEEvNS_16Flash_fwd_paramsE)
        .other          _ZN5flash24flash_fwd_splitkv_kernelI23Flash_fwd_kernel_traitsILi256ELi64ELi64ELi4ELb0ELb0EN7cutlass10bfloat16_tE19Flash_kernel_traitsILi256ELi64ELi64ELi4ES3_EELb1ELb0ELb1ELb0ELb0ELb0ELb0ELb1EEEvNS_16Flash_fwd_paramsE,@"STO_CUDA_ENTRY STV_DEFAULT"
_ZN5flash24flash_fwd_splitkv_kernelI23Flash_fwd_kernel_traitsILi256ELi64ELi64ELi4ELb0ELb0EN7cutlass10bfloat16_tE19Flash_kernel_traitsILi256ELi64ELi64ELi4ES3_EELb1ELb0ELb1ELb0ELb0ELb0ELb0ELb1EEEvNS_16Flash_fwd_paramsE:
.text._ZN5flash24flash_fwd_splitkv_kernelI23Flash_fwd_kernel_traitsILi256ELi64ELi64ELi4ELb0ELb0EN7cutlass10bfloat16_tE19Flash_kernel_traitsILi256ELi64ELi64ELi4ES3_EELb1ELb0ELb1ELb0ELb0ELb0ELb0ELb1EEEvNS_16Flash_fwd_paramsE:
[----:B------:R-:W-:Y:S02]  /*0000*/  MOV R1, c[0x0][0x28] ;  /* 0x00000a0000017a02 */ /* 0x000fe40000000f00 */
[----:B------:R-:W1:Y:S01]  /*0010*/  S2R R240, SR_CTAID.X ;  /* 0x0000000000f07919 */ /* 0x000e620000002500 */
[----:B------:R-:W-:Y:S01]  /*0020*/  ULDC.64 UR4, c[0x0][0x40] ;  /* 0x0000100000047ab9 */ /* 0x000fe20000000a00 */
[----:B------:R-:W-:Y:S01]  /*0030*/  BSSY B4, `(.L_x_2932) ;  /* 0x0000007000047945 */ /* 0x000fe20003800000 */
[----:B------:R-:W-:Y:S01]  /*0040*/  UIADD3 UR4, UP0, UR4, 0x160, URZ ;  /* 0x0000016004047890 */ /* 0x000fe2000ff1e03f */
[----:B------:R-:W2:Y:S01]  /*0050*/  S2R R239, SR_CTAID.Y ;  /* 0x0000000000ef7919 */ /* 0x000ea20000002600 */
[----:B------:R-:W-:Y:S02]  /*0060*/  MOV R237, 0xa0 ;  /* 0x000000a000ed7802 */ /* 0x000fe40000000f00 */
[----:B------:R-:W-:Y:S01]  /*0070*/  UIADD3.X UR5, URZ, UR5, URZ, UP0, !UPT ;  /* 0x000000053f057290 */ /* 0x000fe200087fe43f */
[----:B------:R-:W3:Y:S06]  /*0080*/  S2R R238, SR_CTAID.Z ;  /* 0x0000000000ee7919 */ /* 0x000eec0000002700 */
[----:B-123--:R-:W-:Y:S05]  /*0090*/  CALL.REL.NOINC `($_ZN5flash24flash_fwd_splitkv_kernelI23Flash_fwd_kernel_traitsILi256ELi64ELi64ELi4ELb0ELb0EN7cutlass10bfloat16_tE19Flash_kernel_traitsILi256ELi64ELi64ELi4ES3_EELb1ELb0ELb1ELb0ELb0ELb0ELb0ELb1EEEvNS_16Flash_fwd_paramsE$_ZN5flash30compute_attn_1rowblock_splitkvI23Flash_fwd_kernel_traitsILi256ELi64ELi64ELi4ELb0ELb0EN7cutlass10bfloat16_tE19Flash_kernel_traitsILi256ELi64ELi64ELi4ES3_EELb1ELb0ELb1ELb0ELb0ELb0ELb0ELb1ENS_16Flash_fwd_paramsEEEvRKT8_iiiii) ;  /* 0x0000002000007944 */ /* 0x00efea0003c00000 */
[----:B------:R-:W-:Y:S05]  /*00a0*/  BSYNC B4 ;  /* 0x0000000000047941 */ /* 0x000fea0003800000 */
.L_x_2932:
[----:B------:R-:W-:Y:S05]  /*00b0*/  EXIT ;  /* 0x000000000000794d */ /* 0x000fea0003800000 */
        .type           $_ZN5flash24flash_fwd_splitkv_kernelI23Flash_fwd_kernel_traitsILi256ELi64ELi64ELi4ELb0ELb0EN7cutlass10bfloat16_tE19Flash_kernel_traitsILi256ELi64ELi64ELi4ES3_EELb1ELb0ELb1ELb0ELb0ELb0ELb0ELb1EEEvNS_16Flash_fwd_paramsE$_ZN5flash30compute_attn_1rowblock_splitkvI23Flash_fwd_kernel_traitsILi256ELi64ELi64ELi4ELb0ELb0EN7cutlass10bfloat16_tE19Flash_kernel_traitsILi256ELi64ELi64ELi4ES3_EELb1ELb0ELb1ELb0ELb0ELb0ELb0ELb1ENS_16Flash_fwd_paramsEEEvRKT8_iiiii,@function
        .size           $_ZN5flash24flash_fwd_splitkv_kernelI23Flash_fwd_kernel_traitsILi256ELi64ELi64ELi4ELb0ELb0EN7cutlass10bfloat16_tE19Flash_kernel_traitsILi256ELi64ELi64ELi4ES3_EELb1ELb0ELb1ELb0ELb0ELb0ELb0ELb1EEEvNS_16Flash_fwd_paramsE$_ZN5flash30compute_attn_1rowblock_splitkvI23Flash_fwd_kernel_traitsILi256ELi64ELi64ELi4ELb0ELb0EN7cutlass10bfloat16_tE19Flash_kernel_traitsILi256ELi64ELi64ELi4ES3_EELb1ELb0ELb1ELb0ELb0ELb0ELb0ELb1ENS_16Flash_fwd_paramsEEEvRKT8_iiiii,($__internal_20_$__cuda_sm70_shflsync_bfly_p - $_ZN5flash24flash_fwd_splitkv_kernelI23Flash_fwd_kernel_traitsILi256ELi64ELi64ELi4ELb0ELb0EN7cutlass10bfloat16_tE19Flash_kernel_traitsILi256ELi64ELi64ELi4ES3_EELb1ELb0ELb1ELb0ELb0ELb0ELb0ELb1EEEvNS_16Flash_fwd_paramsE$_ZN5flash30compute_attn_1rowblock_splitkvI23Flash_fwd_kernel_traitsILi256ELi64ELi64ELi4ELb0ELb0EN7cutlass10bfloat16_tE19Flash_kernel_traitsILi256ELi64ELi64ELi4ES3_EELb1ELb0ELb1ELb0ELb0ELb0ELb0ELb1ENS_16Flash_fwd_paramsEEEvRKT8_iiiii)
$_ZN5flash24flash_fwd_splitkv_kernelI23Flash_fwd_kernel_traitsILi256ELi64ELi64ELi4ELb0ELb0EN7cutlass10bfloat16_tE19Flash_kernel_traitsILi256ELi64ELi64ELi4ES3_EELb1ELb0ELb1ELb0ELb0ELb0ELb0ELb1EEEvNS_16Flash_fwd_paramsE$_ZN5flash30compute_attn_1rowblock_splitkvI23Flash_fwd_kernel_traitsILi256ELi64ELi64ELi4ELb0ELb0EN7cutlass10bfloat16_tE19Flash_kernel_traitsILi256ELi64ELi64ELi4ES3_EELb1ELb0ELb1ELb0ELb0ELb0ELb0ELb1ENS_16Flash_fwd_paramsEEEvRKT8_iiiii:
        /* <DEDUP_REMOVED lines=20> */
.L_x_2934:
[----:B------:R-:W-:Y:S05]  /*0200*/  BSYNC B0 ;  /* 0x0000000000007941 */ /* 0x000fea0003800000 */
.L_x_2933:
        /* <DEDUP_REMOVED lines=17> */
.L_x_2936:
[----:B------:R4:W5:Y:S02]  /*0320*/  LD.E R61, [R10.64+0xb8] ;  /* 0x0000b8060a3d7980 */ /* 0x000964000c101900 */
.L_x_2937:
[----:B------:R-:W-:Y:S05]  /*0330*/  BSYNC B0 ;  /* 0x0000000000007941 */ /* 0x000fea0003800000 */
.L_x_2935:
        /* <DEDUP_REMOVED lines=10> */
.L_x_2939:
[----:B------:R-:W2:Y:S01]  /*03e0*/  LD.E.64 R2, [R10.64+0x108] ;  /* 0x000108060a027980 */ /* 0x000ea2000c101b00 */
[----:B------:R-:W-:Y:S01]  /*03f0*/  BSSY B0, `(.L_x_2941) ;  /* 0x0000006000007945 */ /* 0x000fe20003800000 */
[----:B------:R-:W-:Y:S01]  /*0400*/  IMAD.MOV.U32 R54, RZ, RZ, RZ ;  /* 0x000000ffff367224 */ /* 0x000fe200078e00ff */
[----:B--2---:R-:W-:-:S04]  /*0410*/  ISETP.NE.U32.AND P0, PT, R2, RZ, PT ;  /* 0x000000ff0200720c */ /* 0x004fc80003f05070 */
[----:B------:R-:W-:-:S13]  /*0420*/  ISETP.NE.AND.EX P0, PT, R3, RZ, PT, P0 ;  /* 0x000000ff0300720c */ /* 0x000fda0003f05300 */
[----:B------:R-:W-:Y:S05]  /*0430*/  @!P0 BRA `(.L_x_2942) ;  /* 0x0000001000008947 */ /* 0x000fea0003800000 */
[----:B------:R2:W5:Y:S02]  /*0440*/  LD.E R54, [R10.64+0xbc] ;  /* 0x0000bc060a367980 */ /* 0x000564000c101900 */
.L_x_2942:
[----:B------:R-:W-:Y:S05]  /*0450*/  BSYNC B0 ;  /* 0x0000000000007941 */ /* 0x000fea0003800000 */
.L_x_2941:
[----:B-----5:R-:W-:Y:S02]  /*0460*/  IADD3 R54, R61, R54, RZ ;  /* 0x000000363d367210 */ /* 0x020fe40007ffe0ff */
.L_x_2940:
[----:B------:R-:W-:Y:S05]  /*0470*/  BSYNC B1 ;  /* 0x0000000000017941 */ /* 0x000fea0003800000 */
.L_x_2938:
[----:B------:R-:W-:Y:S01]  /*0480*/  IMAD.SHL.U32 R53, R240, 0x40, RZ ;  /* 0x00000040f0357824 */ /* 0x000fe200078e00ff */
[----:B------:R-:W-:Y:S01]  /*0490*/  MOV R2, R237 ;  /* 0x000000ed00027202 */ /* 0x000fe20000000f00 */
[----:B------:R-:W-:-:S03]  /*04a0*/  IMAD.MOV.U32 R3, RZ, RZ, 0x0 ;  /* 0x00000000ff037424 */ /* 0x000fc600078e00ff */
[----:B------:R-:W-:-:S13]  /*04b0*/  ISETP.GT.AND P0, PT, R241, R53, PT ;  /* 0x00000035f100720c */ /* 0x000fda0003f04270 */
[----:B------:R-:W-:Y:S05]  /*04c0*/  @!P0 RET.REL.NODEC R2 `(_ZN5flash24flash_fwd_splitkv_kernelI23Flash_fwd_kernel_traitsILi256ELi64ELi64ELi4ELb0ELb0EN7cutlass10bfloat16_tE19Flash_kernel_traitsILi256ELi64ELi64ELi4ES3_EELb1ELb0ELb1ELb0ELb0ELb0ELb0ELb1EEEvNS_16Flash_fwd_paramsE) ;  /* 0xfffffb3002008950 */ /* 0x000fea0003c3ffff */
        /* <DEDUP_REMOVED lines=21> */
[----:B---3--:R1:W3:Y:S04]  /*0620*/  LD.E.64 R4, [R10.64+0x88] ;  /* 0x000088060a047980 */ /* 0x0082e8000c101b00 */
[----:B------:R1:W4:Y:S04]  /*0630*/  LD.E.64 R14, [R10.64+0x90] ;  /* 0x000090060a0e7980 */ /* 0x000328000c101b00 */
[----:B--2---:R1:W2:Y:S04]  /*0640*/  LD.E R12, [R10.64+0x60] ;  /* 0x000060060a0c7980 */ /* 0x0042a8000c101900 */
[----:B------:R1:W2:Y:S04]  /*0650*/  @!P0 LD.E.64 R20, [R10.64+0x80] ;  /* 0x000080060a148980 */ /* 0x0002a8000c101b00 */
[----:B------:R1:W4:Y:S04]  /*0660*/  LD.E R7, [R10.64+0xb4] ;  /* 0x0000b4060a077980 */ /* 0x000328000c101900 */
[----:B------:R1:W5:Y:S04]  /*0670*/  LD.E R0, [R10.64+0xc0] ;  /* 0x0000c0060a007980 */ /* 0x000368000c101900 */
[----:B------:R1:W5:Y:S04]  /*0680*/  LD.E.64 R2, [R10.64+0x70] ;  /* 0x000070060a027980 */ /* 0x000368000c101b00 */
[----:B-1----:R-:W5:Y:S01]  /*0690*/  LD.E.64 R10, [R10.64+0xa0] ;  /* 0x0000a0060a0a7980 */ /* 0x002f62000c101b00 */
[----:B------:R-:W-:-:S04]  /*06a0*/  SHF.R.S32.HI R6, RZ, 0x1f, R58 ;  /* 0x0000001fff067819 */ /* 0x000fc8000001143a */
[----:B------:R-:W-:-:S04]  /*06b0*/  LEA.HI R6, R6, R58, RZ, 0x3 ;  /* 0x0000003a06067211 */ /* 0x000fc800078f18ff */
[----:B------:R-:W-:Y:S02]  /*06c0*/  LOP3.LUT R8, R6, 0xfffffff8, RZ, 0xc0, !PT ;  /* 0xfffffff806087812 */ /* 0x000fe400078ec0ff */
[----:B------:R-:W-:-:S03]  /*06d0*/  @!P0 SHF.R.S32.HI R16, RZ, 0x1f, R239 ;  /* 0x0000001fff108819 */ /* 0x000fc600000114ef */
[----:B------:R-:W-:-:S04]  /*06e0*/  IMAD.IADD R58, R58, 0x1, -R8 ;  /* 0x000000013a3a7824 */ /* 0x000fc800078e0a08 */
[----:B------:R-:W-:Y:S01]  /*06f0*/  IMAD.SHL.U32 R8, R58, 0x8, RZ ;  /* 0x000000083a087824 */ /* 0x000fe200078e00ff */
[----:B------:R-:W-:Y:S01]  /*0700*/  SHF.R.S32.HI R6, RZ, 0x3, R6 ;  /* 0x00000003ff067819 */ /* 0x000fe20000011406 */
[----:B------:R-:W-:Y:S01]  /*0710*/  IMAD.IADD R241, R241, 0x1, -R53 ;  /* 0x00000001f1f17824 */ /* 0x000fe200078e0a35 */
[----:B------:R-:W-:Y:S01]  /*0720*/  BSSY B0, `(.L_x_2944) ;  /* 0x000002c000007945 */ /* 0x000fe20003800000 */
[-C--:B---3--:R-:W-:Y:S02]  /*0730*/  @P0 IMAD R17, R5, R242.reuse, RZ ;  /* 0x000000f205110224 */ /* 0x088fe400078e02ff */
[----:B------:R-:W-:-:S04]  /*0740*/  @P0 IMAD.WIDE.U32 R18, R4, R242, RZ ;  /* 0x000000f204120225 */ /* 0x000fc800078e00ff */
[-C--:B--2---:R-:W-:Y:S02]  /*0750*/  @!P0 IMAD R9, R21, R239.reuse, RZ ;  /* 0x000000ef15098224 */ /* 0x084fe400078e02ff */
[----:B------:R-:W-:-:S04]  /*0760*/  @!P0 IMAD.WIDE.U32 R22, R20, R239, RZ ;  /* 0x000000ef14168225 */ /* 0x000fc800078e00ff */
        /* <DEDUP_REMOVED lines=17> */
[C---:B------:R-:W-:Y:S01]  /*0880*/  IADD3 R18, R8.reuse, 0x40, RZ ;  /* 0x0000004008127810 */ /* 0x040fe20007ffe0ff */
[----:B------:R-:W-:Y:S01]  /*0890*/  IMAD R53, R7, R12, R53 ;  /* 0x0000000c07357224 */ /* 0x000fe200078e0235 */
[----:B------:R-:W-:Y:S02]  /*08a0*/  SHF.R.S32.HI R12, RZ, 0x1f, R6 ;  /* 0x0000001fff0c7819 */ /* 0x000fe40000011406 */
[C---:B------:R-:W-:Y:S02]  /*08b0*/  IADD3 R17, R8.reuse, 0x80, RZ ;  /* 0x0000008008117810 */ /* 0x040fe40007ffe0ff */
[----:B------:R-:W-:Y:S02]  /*08c0*/  IADD3 R16, R8, 0xc0, RZ ;  /* 0x000000c008107810 */ /* 0x000fe40007ffe0ff */
[----:B------:R-:W-:Y:S01]  /*08d0*/  IADD3 R21, R239, R20, RZ ;  /* 0x00000014ef157210 */ /* 0x000fe20007ffe0ff */
[----:B------:R-:W-:Y:S05]  /*08e0*/  @P0 BRA `(.L_x_2945) ;  /* 0x000000f000000947 */ /* 0x000fea0003800000 */
[----:B------:R-:W-:Y:S01]  /*08f0*/  IMAD R7, R5, R6, RZ ;  /* 0x0000000605077224 */ /* 0x000fe200078e02ff */
[-C--:B-----5:R-:W-:Y:S01]  /*0900*/  ISETP.GE.AND P4, PT, R8, R0.reuse, PT ;  /* 0x000000000800720c */ /* 0x0a0fe20003f86270 */
[----:B------:R-:W-:Y:S01]  /*0910*/  IMAD.MOV.U32 R20, RZ, RZ, R238 ;  /* 0x000000ffff147224 */ /* 0x000fe200078e00ee */
[----:B------:R-:W-:Y:S01]  /*0920*/  ISETP.GE.AND P3, PT, R18, R0, PT ;  /* 0x000000001200720c */ /* 0x000fe20003f66270 */
        /* <DEDUP_REMOVED lines=11> */
.L_x_2945:
[----:B------:R-:W-:Y:S05]  /*09e0*/  BSYNC B0 ;  /* 0x0000000000007941 */ /* 0x000fea0003800000 */
.L_x_2944:
        /* <DEDUP_REMOVED lines=22> */
.L_x_2947:
[----:B------:R-:W-:Y:S05]  /*0b50*/  BSYNC B0 ;  /* 0x0000000000007941 */ /* 0x000fea0003800000 */
.L_x_2946:
        /* <DEDUP_REMOVED lines=22> */
.L_x_2949:
[----:B------:R-:W-:Y:S05]  /*0cc0*/  BSYNC B0 ;  /* 0x0000000000007941 */ /* 0x000fea0003800000 */
.L_x_2948:
        /* <DEDUP_REMOVED lines=21> */
.L_x_2951:
[----:B------:R-:W-:Y:S05]  /*0e20*/  BSYNC B0 ;  /* 0x0000000000007941 */ /* 0x000fea0003800000 */
.L_x_2950:
[----:B------:R-:W-:-:S04]  /*0e30*/  ISETP.NE.AND P4, PT, R58, RZ, PT ;  /* 0x000000ff3a00720c */ /* 0x000fc80003f85270 */
[-C--:B------:R-:W-:Y:S02]  /*0e40*/  ISETP.GE.OR P3, PT, R6, R241.reuse, P4 ;  /* 0x000000f10600720c */ /* 0x080fe40002766670 */
[-C--:B------:R-:W-:Y:S02]  /*0e50*/  ISETP.GE.OR P2, PT, R15, R241.reuse, P4 ;  /* 0x000000f10f00720c */ /* 0x080fe40002746670 */
[-C--:B------:R-:W-:Y:S02]  /*0e60*/  ISETP.GE.OR P1, PT, R14, R241.reuse, P4 ;  /* 0x000000f10e00720c */ /* 0x080fe40002726670 */
[----:B------:R-:W-:Y:S02]  /*0e70*/  IADD3 R6, P0, R53, R6, RZ ;  /* 0x0000000635067210 */ /* 0x000fe40007f1e0ff */
[----:B------:R-:W-:Y:S02]  /*0e80*/  ISETP.GE.OR P4, PT, R13, R241, P4 ;  /* 0x000000f10d00720c */ /* 0x000fe40002786670 */
[----:B------:R-:W-:-:S02]  /*0e90*/  LEA.HI.X.SX32 R12, R53, R12, 0x1, P0 ;  /* 0x0000000c350c7211 */ /* 0x000fc400000f0eff */
[C---:B--2--5:R-:W-:Y:S01]  /*0ea0*/  LEA R2, P0, R6.reuse, R10, 0x2 ;  /* 0x0000000a06027211 */ /* 0x064fe200078010ff */
[----:B------:R-:W-:Y:S02]  /*0eb0*/  @!P3 IMAD.MOV.U32 R5, RZ, RZ, 0x7f800000 ;  /* 0x7f800000ff05b424 */ /* 0x000fe400078e00ff */
[----:B------:R-:W-:Y:S01]  /*0ec0*/  @!P2 IMAD.MOV.U32 R4, RZ, RZ, 0x7f800000 ;  /* 0x7f800000ff04a424 */ /* 0x000fe200078e00ff */
[----:B------:R-:W-:Y:S01]  /*0ed0*/  LEA.HI.X R3, R6, R11, R12, 0x2, P0 ;  /* 0x0000000b06037211 */ /* 0x000fe200000f140c */
[----:B------:R-:W-:-:S04]  /*0ee0*/  @!P1 IMAD.MOV.U32 R0, RZ, RZ, 0x7f800000 ;  /* 0x7f800000ff009424 */ /* 0x000fc800078e00ff */
[----:B------:R2:W-:Y:S04]  /*0ef0*/  @!P3 ST.E [R2.64], R5 ;  /* 0x000000050200b985 */ /* 0x0005e8000c101906 */
[----:B------:R3:W-:Y:S04]  /*0f00*/  @!P2 ST.E [R2.64+0x40], R4 ;  /* 0x000040040200a985 */ /* 0x0007e8000c101906 */
[----:B------:R4:W-:Y:S01]  /*0f10*/  @!P1 ST.E [R2.64+0x80], R0 ;  /* 0x0000800002009985 */ /* 0x0009e2000c101906 */
[----:B--2---:R-:W-:Y:S02]  /*0f20*/  IMAD.MOV.U32 R5, RZ, RZ, 0x0 ;  /* 0x00000000ff057424 */ /* 0x004fe400078e00ff */
[----:B---3--:R-:W-:-:S04]  /*0f30*/  IMAD.MOV.U32 R4, RZ, RZ, R237 ;  /* 0x000000ffff047224 */ /* 0x008fc800078e00ed */
[----:B----4-:R-:W-:Y:S05]  /*0f40*/  @P4 RET.REL.NODEC R4 `(_ZN5flash24flash_fwd_splitkv_kernelI23Flash_fwd_kernel_traitsILi256ELi64ELi64ELi4ELb0ELb0EN7cutlass10bfloat16_tE19Flash_kernel_traitsILi256ELi64ELi64ELi4ES3_EELb1ELb0ELb1ELb0ELb0ELb0ELb0ELb1EEEvNS_16Flash_fwd_paramsE) ;  /* 0xfffff0b004004950 */ /* 0x010fea0003c3ffff */
[----:B------:R-:W-:-:S05]  /*0f50*/  MOV R0, 0x7f800000 ;  /* 0x7f80000000007802 */ /* 0x000fca0000000f00 */
[----:B------:R2:W-:Y:S02]  /*0f60*/  ST.E [R2.64+0xc0], R0 ;  /* 0x0000c00002007985 */ /* 0x0005e4000c101906 */
[----:B--2---:R-:W-:Y:S02]  /*0f70*/  MOV R2, R237 ;  /* 0x000000ed00027202 */ /* 0x004fe40000000f00 */
[----:B------:R-:W-:-:S04]  /*0f80*/  MOV R3, 0x0 ;  /* 0x0000000000037802 */ /* 0x000fc80000000f00 */
[----:B------:R-:W-:Y:S05]  /*0f90*/  RET.REL.NODEC R2 `(_ZN5flash24flash_fwd_splitkv_kernelI23Flash_fwd_kernel_traitsILi256ELi64ELi64ELi4ELb0ELb0EN7cutlass10bfloat16_tE19Flash_kernel_traitsILi256ELi64ELi64ELi4ES3_EELb1ELb0ELb1ELb0ELb0ELb0ELb0ELb1EEEvNS_16Flash_fwd_paramsE) ;  /* 0xfffff06002007950 */ /* 0x000fea0003c3ffff */
.L_x_2943:
        /* <DEDUP_REMOVED lines=28> */
[----:B---3--:R-:W3:Y:S01]  /*1160*/  LD.E.64 R18, [R10.64+0x20] ;  /* 0x000020060a127980 */ /* 0x008ee2000c101b00 */
[----:B------:R-:W-:-:S03]  /*1170*/  IABS R3, R2 ;  /* 0x0000000200037213 */ /* 0x000fc60000000000 */
[----:B------:R-:W3:Y:S04]  /*1180*/  LD.E.64 R50, [R10.64+0x38] ;  /* 0x000038060a327980 */ /* 0x000ee8000c101b00 */
[----:B-----5:R-:W3:Y:S04]  /*1190*/  LD.E.64 R14, [R10.64+0x50] ;  /* 0x000050060a0e7980 */ /* 0x020ee8000c101b00 */
        /* <DEDUP_REMOVED lines=43> */
[----:B------:R-:W-:Y:S01]  /*1450*/  ISETP.GT.U32.AND P1, PT, R8, R0, PT ;  /* 0x000000000800720c */ /* 0x000fe20003f24070 */
[----:B------:R-:W-:-:S12]  /*1460*/  IMAD.MOV R9, RZ, RZ, -R9 ;  /* 0x000000ffff097224 */ /* 0x000fd800078e0a09 */
        /* <DEDUP_REMOVED lines=9> */
[----:B------:R-:W-:Y:S02]  /*1500*/  @!P0 IMAD.MOV R16, RZ, RZ, -R16 ;  /* 0x000000ffff108224 */ /* 0x000fe400078e0a10 */
[----:B------:R-:W-:-:S04]  /*1510*/  @!P1 LOP3.LUT R16, RZ, R6, RZ, 0x33, !PT ;  /* 0x00000006ff109212 */ /* 0x000fc800078e33ff */
[----:B------:R-:W-:Y:S02]  /*1520*/  SHF.R.S32.HI R8, RZ, 0x1f, R16 ;  /* 0x0000001fff087819 */ /* 0x000fe40000011410 */
[----:B---3--:R-:W-:Y:S01]  /*1530*/  SHF.R.S32.HI R0, RZ, 0x1f, R3 ;  /* 0x0000001fff007819 */ /* 0x008fe20000011403 */
[----:B------:R-:W-:-:S04]  /*1540*/  IMAD R7, R19, R3, RZ ;  /* 0x0000000313077224 */ /* 0x000fc800078e02ff */
[C---:B------:R-:W-:Y:S02]  /*1550*/  IMAD R7, R18.reuse, R0, R7 ;  /* 0x0000000012077224 */ /* 0x040fe400078e0207 */
[----:B------:R-:W-:-:S05]  /*1560*/  IMAD.WIDE.U32 R18, R18, R3, RZ ;  /* 0x0000000312127225 */ /* 0x000fca00078e00ff */
[----:B------:R-:W-:Y:S01]  /*1570*/  IADD3 R19, R19, R7, RZ ;  /* 0x0000000713137210 */ /* 0x000fe20007ffe0ff */
[----:B------:R-:W-:-:S04]  /*1580*/  IMAD R7, R51, R17, RZ ;  /* 0x0000001133077224 */ /* 0x000fc800078e02ff */
[----:B------:R-:W-:Y:S02]  /*1590*/  IMAD R7, R50, R9, R7 ;  /* 0x0000000932077224 */ /* 0x000fe400078e0207 */
[----:B------:R-:W-:-:S05]  /*15a0*/  IMAD.WIDE.U32 R18, R17, R50, R18 ;  /* 0x0000003211127225 */ /* 0x000fca00078e0012 */
[----:B------:R-:W-:Y:S01]  /*15b0*/  IADD3 R19, R19, R7, RZ ;  /* 0x0000000713137210 */ /* 0x000fe20007ffe0ff */
[----:B------:R-:W-:Y:S02]  /*15c0*/  IMAD R7, R15, R16, RZ ;  /* 0x000000100f077224 */ /* 0x000fe400078e02ff */
[-C--:B--2---:R-:W-:Y:S02]  /*15d0*/  IMAD R6, R13, R3.reuse, RZ ;  /* 0x000000030d067224 */ /* 0x084fe400078e02ff */
[----:B------:R-:W-:Y:S02]  /*15e0*/  IMAD R7, R14, R8, R7 ;  /* 0x000000080e077224 */ /* 0x000fe400078e0207 */
        /* <DEDUP_REMOVED lines=8> */
.L_x_2953:
        /* <DEDUP_REMOVED lines=31> */
[----:B---3--:R-:W-:Y:S02]  /*1860*/  @!P4 IMAD R2, R23, R15, RZ ;  /* 0x0000000f1702c224 */ /* 0x008fe400078e02ff */
        /* <DEDUP_REMOVED lines=13> */
[----:B------:R-:W-:Y:S01]  /*1940*/  @!P4 MOV R14, R22 ;  /* 0x00000016000ec202 */ /* 0x000fe20000000f00 */
[----:B------:R-:W-:Y:S01]  /*1950*/  @!P4 IMAD R8, R49, R16, RZ ;  /* 0x000000103108c224 */ /* 0x000fe200078e02ff */
[----:B------:R-:W-:Y:S01]  /*1960*/  @!P4 SHF.R.S32.HI R0, RZ, 0x1f, R16 ;  /* 0x0000001fff00c819 */ /* 0x000fe20000011410 */
[----:B------:R-:W-:Y:S01]  /*1970*/  IMAD R12, R51, R2, RZ ;  /* 0x00000002330c7224 */ /* 0x000fe200078e02ff */
[----:B------:R-:W-:Y:S01]  /*1980*/  SHF.R.S32.HI R9, RZ, 0x1f, R2 ;  /* 0x0000001fff097819 */ /* 0x000fe20000011402 */
[----:B------:R-:W-:Y:S01]  /*1990*/  IMAD.MOV.U32 R24, RZ, RZ, R14 ;  /* 0x000000ffff187224 */ /* 0x000fe200078e000e */
[----:B------:R-:W-:Y:S01]  /*19a0*/  MOV R25, R13 ;  /* 0x0000000d00197202 */ /* 0x000fe20000000f00 */
[----:B------:R-:W-:Y:S01]  /*19b0*/  @!P4 IMAD R0, R0, R48, R8 ;  /* 0x000000300000c224 */ /* 0x000fe200078e0208 */
[----:B------:R-:W-:Y:S01]  /*19c0*/  @P2 IADD3 R6, R6, 0x1, RZ ;  /* 0x0000000106062810 */ /* 0x000fe20007ffe0ff */
[----:B------:R-:W-:Y:S01]  /*19d0*/  @!P4 IMAD.WIDE.U32 R22, R48, R16, RZ ;  /* 0x000000103016c225 */ /* 0x000fe200078e00ff */
[----:B------:R-:W-:-:S03]  /*19e0*/  @P4 IADD3 R16, R16, R17, RZ ;  /* 0x0000001110104210 */ /* 0x000fc60007ffe0ff */
[----:B------:R-:W-:Y:S02]  /*19f0*/  IMAD R12, R9, R50, R12 ;  /* 0x00000032090c7224 */ /* 0x000fe400078e020c */
[----:B------:R-:W-:-:S04]  /*1a00*/  IMAD.WIDE.U32 R24, R50, R2, R24 ;  /* 0x0000000232187225 */ /* 0x000fc800078e0018 */
[----:B------:R-:W-:Y:S01]  /*1a10*/  @!P4 IMAD.IADD R23, R23, 0x1, R0 ;  /* 0x000000011717c824 */ /* 0x000fe200078e0200 */
[----:B------:R-:W-:Y:S01]  /*1a20*/  @!P4 SHF.R.S32.HI R0, RZ, 0x1f, R15 ;  /* 0x0000001fff00c819 */ /* 0x000fe2000001140f */
[----:B------:R-:W-:Y:S01]  /*1a30*/  @!P1 IMAD.MOV R6, RZ, RZ, -R6 ;  /* 0x000000ffff069224 */ /* 0x000fe200078e0a06 */
[----:B------:R-:W-:Y:S01]  /*1a40*/  @!P0 LOP3.LUT R6, RZ, R7, RZ, 0x33, !PT ;  /* 0x00000007ff068212 */ /* 0x000fe200078e33ff */
[----:B------:R-:W-:Y:S01]  /*1a50*/  @!P4 IMAD R3, R21, R15, RZ ;  /* 0x0000000f1503c224 */ /* 0x000fe200078e02ff */
[----:B------:R-:W-:Y:S02]  /*1a60*/  IADD3 R13, R25, R12, RZ ;  /* 0x0000000c190d7210 */ /* 0x000fe40007ffe0ff */
[----:B------:R-:W-:Y:S01]  /*1a70*/  MOV R12, R24 ;  /* 0x00000018000c7202 */ /* 0x000fe20000000f00 */
[----:B------:R-:W-:Y:S01]  /*1a80*/  @!P4 IMAD R0, R20, R0, R3 ;  /* 0x000000001400c224 */ /* 0x000fe200078e0203 */
[----:B------:R-:W-:Y:S01]  /*1a90*/  SHF.R.S32.HI R8, RZ, 0x1f, R6 ;  /* 0x0000001fff087819 */ /* 0x000fe20000011406 */
[----:B------:R-:W-:-:S02]  /*1aa0*/  @P4 IMAD R21, R49, R16, RZ ;  /* 0x0000001031154224 */ /* 0x000fc400078e02ff */
[----:B------:R-:W-:Y:S02]  /*1ab0*/  IMAD R3, R19, R6, RZ ;  /* 0x0000000613037224 */ /* 0x000fe400078e02ff */
[----:B------:R-:W-:-:S04]  /*1ac0*/  @P4 IMAD.WIDE.U32 R16, R48, R16, RZ ;  /* 0x0000001030104225 */ /* 0x000fc800078e00ff */
[----:B------:R-:W-:Y:S01]  /*1ad0*/  @!P4 IMAD.WIDE.U32 R22, R20, R15, R22 ;  /* 0x0000000f1416c225 */ /* 0x000fe200078e0016 */
[----:B------:R-:W-:-:S03]  /*1ae0*/  @P4 IADD3 R21, R17, R21, RZ ;  /* 0x0000001511154210 */ /* 0x000fc60007ffe0ff */
        /* <DEDUP_REMOVED lines=9> */
.L_x_2954:
[----:B-1----:R-:W-:Y:S05]  /*1b80*/  BSYNC B0 ;  /* 0x0000000000007941 */ /* 0x002fea0003800000 */
.L_x_2952:
        /* <DEDUP_REMOVED lines=11> */
[----:B------:R-:W-:-:S05]  /*1c40*/  LOP3.LUT R18, R22, 0xfffffff0, RZ, 0xc0, !PT ;  /* 0xfffffff016127812 */ /* 0x000fca00078ec0ff */
[----:B------:R-:W-:Y:S01]  /*1c50*/  IMAD.IADD R18, R58, 0x1, -R18 ;  /* 0x000000013a127824 */ /* 0x000fe200078e0a12 */
[----:B------:R-:W-:-:S04]  /*1c60*/  LEA.HI R160, R52, R58, RZ, 0x3 ;  /* 0x0000003a34a07211 */ /* 0x000fc800078f18ff */
[----:B-1----:R-:W-:Y:S02]  /*1c70*/  SHF.R.S32.HI R4, RZ, 0x1f, R18 ;  /* 0x0000001fff047819 */ /* 0x002fe40000011412 */
[----:B------:R-:W-:Y:S02]  /*1c80*/  LOP3.LUT R55, R160, 0xfffffff8, RZ, 0xc0, !PT ;  /* 0xfffffff8a0377812 */ /* 0x000fe400078ec0ff */
[----:B------:R-:W-:-:S04]  /*1c90*/  LEA.HI R4, R4, R18, RZ, 0x3 ;  /* 0x0000001204047211 */ /* 0x000fc800078f18ff */
[----:B------:R-:W-:Y:S01]  /*1ca0*/  LOP3.LUT R5, R4, 0xfffffff8, RZ, 0xc0, !PT ;  /* 0xfffffff804057812 */ /* 0x000fe200078ec0ff */
[----:B------:R-:W-:Y:S01]  /*1cb0*/  IMAD.IADD R55, R58, 0x1, -R55 ;  /* 0x000000013a377824 */ /* 0x000fe200078e0a37 */
[----:B------:R-:W-:-:S03]  /*1cc0*/  SHF.R.S32.HI R160, RZ, 0x3, R160 ;  /* 0x00000003ffa07819 */ /* 0x000fc600000114a0 */
[----:B------:R-:W-:Y:S02]  /*1cd0*/  IMAD.IADD R5, R18, 0x1, -R5 ;  /* 0x0000000112057824 */ /* 0x000fe400078e0a05 */
[----:B------:R-:W-:Y:S02]  /*1ce0*/  IMAD.SHL.U32 R18, R55, 0x8, RZ ;  /* 0x0000000837127824 */ /* 0x000fe400078e00ff */
[----:B------:R-:W-:-:S03]  /*1cf0*/  IMAD.SHL.U32 R23, R160, 0x40, RZ ;  /* 0x00000040a0177824 */ /* 0x000fc600078e00ff */
[----:B------:R-:W-:Y:S02]  /*1d00*/  IADD3 R30, P1, R18, R19, RZ ;  /* 0x00000013121e7210 */ /* 0x000fe40007f3e0ff */
[----:B------:R-:W-:Y:S01]  /*1d10*/  SHF.R.S32.HI R19, RZ, 0x1f, R18 ;  /* 0x0000001fff137819 */ /* 0x000fe20000011412 */
[----:B-----5:R-:W-:Y:S01]  /*1d20*/  IMAD R9, R9, R48, RZ ;  /* 0x0000003009097224 */ /* 0x020fe200078e02ff */
[----:B------:R-:W-:Y:S02]  /*1d30*/  SHF.R.S32.HI R56, RZ, 0x4, R22 ;  /* 0x00000004ff387819 */ /* 0x000fe40000011416 */
[----:B------:R-:W-:Y:S01]  /*1d40*/  LOP3.LUT R23, R23, 0x1c0, RZ, 0xc0, !PT ;  /* 0x000001c017177812 */ /* 0x000fe200078ec0ff */
[----:B------:R-:W-:Y:S01]  /*1d50*/  IMAD.X R31, R19, 0x1, R21, P1 ;  /* 0x00000001131f7824 */ /* 0x000fe200008e0615 */
[----:B------:R-:W-:Y:S01]  /*1d60*/  LEA.HI R21, R52, R58, RZ, 0x6 ;  /* 0x0000003a34157211 */ /* 0x000fe200078f30ff */
[C---:B------:R-:W-:Y:S01]  /*1d70*/  IMAD R9, R17.reuse, R49, R9 ;  /* 0x0000003111097224 */ /* 0x040fe200078e0209 */
[----:B------:R-:W-:Y:S01]  /*1d80*/  LEA.HI R22, R22, R56, RZ, 0x1 ;  /* 0x0000003816167211 */ /* 0x000fe200078f08ff */
[----:B------:R-:W-:Y:S01]  /*1d90*/  IMAD.WIDE.U32 R30, R17, R48, R30 ;  /* 0x00000030111e7225 */ /* 0x000fe200078e001e */
[----:B------:R-:W-:-:S02]  /*1da0*/  LOP3.LUT R24, R23, 0x38, R18, 0xf8, !PT ;  /* 0x0000003817187812 */ /* 0x000fc400078ef812 */
[----:B------:R-:W-:Y:S01]  /*1db0*/  SHF.R.U32.HI R23, RZ, 0x3, R23 ;  /* 0x00000003ff177819 */ /* 0x000fe20000011617 */
[----:B------:R-:W-:Y:S01]  /*1dc0*/  IMAD.SHL.U32 R21, R21, 0x8, RZ ;  /* 0x0000000815157824 */ /* 0x000fe200078e00ff */
[----:B------:R-:W-:Y:S01]  /*1dd0*/  LOP3.LUT R22, R22, 0xfffffffe, RZ, 0xc0, !PT ;  /* 0xfffffffe16167812 */ /* 0x000fe200078ec0ff */
[----:B------:R-:W-:Y:S01]  /*1de0*/  IMAD.IADD R31, R31, 0x1, R9 ;  /* 0x000000011f1f7824 */ /* 0x000fe200078e0209 */
[----:B------:R-:W-:Y:S01]  /*1df0*/  LOP3.LUT R23, R24, R23, RZ, 0x3c, !PT ;  /* 0x0000001718177212 */ /* 0x000fe200078e3cff */
[----:B------:R-:W-:Y:S02]  /*1e00*/  IMAD R9, R29, R16, RZ ;  /* 0x000000101d097224 */ /* 0x000fe400078e02ff */
[----:B------:R-:W-:Y:S01]  /*1e10*/  IMAD.IADD R56, R56, 0x1, -R22 ;  /* 0x0000000138387824 */ /* 0x000fe200078e0a16 */
[----:B------:R-:W-:Y:S01]  /*1e20*/  LOP3.LUT R158, R23, 0xfffffe00, R21, 0xf8, !PT ;  /* 0xfffffe00179e7812 */ /* 0x000fe200078ef815 */
[-C--:B------:R-:W-:Y:S02]  /*1e30*/  IMAD R9, R8, R28.reuse, R9 ;  /* 0x0000001c08097224 */ /* 0x080fe400078e0209 */
[----:B------:R-:W-:Y:S01]  /*1e40*/  IMAD.WIDE.U32 R22, R16, R28, R30 ;  /* 0x0000001c10167225 */ /* 0x000fe200078e001e */
[----:B------:R-:W-:-:S02]  /*1e50*/  SHF.R.S32.HI R161, RZ, 0x1f, R160 ;  /* 0x0000001fffa17819 */ /* 0x000fc400000114a0 */
[----:B------:R-:W-:Y:S01]  /*1e60*/  SHF.R.S32.HI R57, RZ, 0x1f, R239 ;  /* 0x0000001fff397819 */ /* 0x000fe200000114ef */
[----:B------:R-:W-:Y:S02]  /*1e70*/  IMAD.SHL.U32 R17, R5, 0x40, RZ ;  /* 0x0000004005117824 */ /* 0x000fe400078e00ff */
[----:B------:R-:W-:Y:S02]  /*1e80*/  IMAD.IADD R23, R23, 0x1, R9 ;  /* 0x0000000117177824 */ /* 0x000fe400078e0209 */
[----:B------:R-:W-:Y:S01]  /*1e90*/  IMAD R184, R49, R160, RZ ;  /* 0x000000a031b87224 */ /* 0x000fe200078e02ff */
[----:B------:R-:W-:Y:S01]  /*1ea0*/  LOP3.LUT R17, R17, 0x1c0, RZ, 0xc0, !PT ;  /* 0x000001c011117812 */ /* 0x000fe200078ec0ff */
[----:B------:R-:W-:Y:S02]  /*1eb0*/  IMAD.SHL.U32 R21, R56, 0x8, RZ ;  /* 0x0000000838157824 */ /* 0x000fe400078e00ff */
[-C--:B------:R-:W-:Y:S02]  /*1ec0*/  IMAD R184, R161, R48.reuse, R184 ;  /* 0x00000030a1b87224 */ /* 0x080fe400078e02b8 */
[----:B------:R-:W-:Y:S01]  /*1ed0*/  IMAD.WIDE.U32 R22, R160, R48, R22 ;  /* 0x00000030a0167225 */ /* 0x000fe200078e0016 */
[----:B------:R-:W-:-:S02]  /*1ee0*/  LOP3.LUT R21, R17, 0x8, R21, 0xf8, !PT ;  /* 0x0000000811157812 */ /* 0x000fc400078ef815 */
[----:B------:R-:W-:Y:S01]  /*1ef0*/  SHF.R.U32.HI R41, RZ, 0x3, R17 ;  /* 0x00000003ff297819 */ /* 0x000fe20000011611 */
[----:B------:R-:W-:Y:S01]  /*1f00*/  IMAD.IADD R184, R23, 0x1, R184 ;  /* 0x0000000117b87824 */ /* 0x000fe200078e02b8 */
[C---:B------:R-:W-:Y:S02]  /*1f10*/  LOP3.LUT P5, RZ, R5.reuse, 0x4, RZ, 0xc0, !PT ;  /* 0x0000000405ff7812 */ /* 0x040fe400078ac0ff */
[----:B------:R-:W-:Y:S01]  /*1f20*/  LOP3.LUT P4, RZ, R5, 0x2, RZ, 0xc0, !PT ;  /* 0x0000000205ff7812 */ /* 0x000fe2000788c0ff */
[----:B------:R-:W-:Y:S01]  /*1f30*/  IMAD.SHL.U32 R4, R4, 0x40, RZ ;  /* 0x0000004004047824 */ /* 0x000fe200078e00ff */
[----:B------:R-:W-:Y:S02]  /*1f40*/  LOP3.LUT R41, R21, R41, RZ, 0x3c, !PT ;  /* 0x0000002915297212 */ /* 0x000fe400078e3cff */
[----:B------:R-:W-:Y:S02]  /*1f50*/  SHF.R.S32.HI R90, RZ, 0x1f, R61 ;  /* 0x0000001fff5a7819 */ /* 0x000fe4000001143d */
[----:B------:R-:W-:-:S02]  /*1f60*/  LOP3.LUT R41, R41, 0xfffffe00, R4, 0xf8, !PT ;  /* 0xfffffe0029297812 */ /* 0x000fc400078ef804 */
[----:B------:R-:W-:Y:S02]  /*1f70*/  SHF.R.S32.HI R165, RZ, 0x1f, R238 ;  /* 0x0000001fffa57819 */ /* 0x000fe400000114ee */
[----:B------:R-:W-:-:S04]  /*1f80*/  LEA.HI R90, R90, R61, RZ, 0x6 ;  /* 0x0000003d5a5a7211 */ /* 0x000fc800078f30ff */
[----:B------:R-:W-:-:S04]  /*1f90*/  SHF.R.S32.HI R90, RZ, 0x6, R90 ;  /* 0x00000006ff5a7819 */ /* 0x000fc8000001145a */
[----:B------:R-:W-:Y:S01]  /*1fa0*/  IMNMX R90, RZ, R90, !PT ;  /* 0x0000005aff5a7217 */ /* 0x000fe20007800200 */
[----:B------:R-:W-:-:S04]  /*1fb0*/  IMAD.WIDE R172, R240, 0x40, R160 ;  /* 0x00000040f0ac7825 */ /* 0x000fc800078e02a0 */
        /* <DEDUP_REMOVED lines=16> */
[----:B------:R-:W-:Y:S02]  /*20c0*/  @P0 IMAD.MOV.U32 R17, RZ, RZ, R24 ;  /* 0x000000ffff110224 */ /* 0x000fe400078e0018 */
[----:B---3--:R-:W-:-:S04]  /*20d0*/  @!P0 IMAD R9, R27, R239, RZ ;  /* 0x000000ef1b098224 */ /* 0x008fc800078e02ff */
[C---:B------:R-:W-:Y:S02]  /*20e0*/  @!P0 IMAD R9, R26.reuse, R57, R9 ;  /* 0x000000391a098224 */ /* 0x040fe400078e0209 */
[----:B------:R-:W-:Y:S01]  /*20f0*/  @!P0 IMAD.WIDE.U32 R26, R26, R239, RZ ;  /* 0x000000ef1a1a8225 */ /* 0x000fe200078e00ff */
[----:B------:R-:W-:-:S03]  /*2100*/  LEA R185, P1, R22, R12, 0x1 ;  /* 0x0000000c16b97211 */ /* 0x000fc600078208ff */
[----:B------:R-:W-:Y:S02]  /*2110*/  @!P0 IMAD.MOV.U32 R17, RZ, RZ, R26 ;  /* 0x000000ffff118224 */ /* 0x000fe400078e001a */
[----:B------:R-:W-:Y:S01]  /*2120*/  @P0 IMAD R5, R15, R242, RZ ;  /* 0x000000f20f050224 */ /* 0x000fe200078e02ff */
[----:B------:R-:W-:Y:S02]  /*2130*/  LEA.HI.X R184, R22, R13, R184, 0x1, P1 ;  /* 0x0000000d16b87211 */ /* 0x000fe400008f0cb8 */
[C---:B------:R-:W-:Y:S01]  /*2140*/  IADD3 R13, R18.reuse, 0x40, RZ ;  /* 0x00000040120d7810 */ /* 0x040fe20007ffe0ff */
[----:B------:R-:W-:Y:S01]  /*2150*/  @P0 IMAD.IADD R5, R25, 0x1, R5 ;  /* 0x0000000119050824 */ /* 0x000fe200078e0205 */
[----:B------:R-:W-:Y:S01]  /*2160*/  IADD3 R24, P2, R18, R17, RZ ;  /* 0x0000001112187210 */ /* 0x000fe20007f5e0ff */
[----:B------:R-:W-:Y:S02]  /*2170*/  @!P0 IMAD.IADD R5, R27, 0x1, R9 ;  /* 0x000000011b058824 */ /* 0x000fe400078e0209 */
[----:B------:R-:W-:-:S02]  /*2180*/  @P0 IMAD.MOV.U32 R176, RZ, RZ, R14 ;  /* 0x000000ffffb00224 */ /* 0x000fc400078e000e */
[--C-:B------:R-:W-:Y:S02]  /*2190*/  @P0 IMAD.MOV.U32 R177, RZ, RZ, R15.reuse ;  /* 0x000000ffffb10224 */ /* 0x100fe400078e000f */
[----:B------:R-:W-:Y:S02]  /*21a0*/  @!P0 IMAD.MOV.U32 R176, RZ, RZ, R14 ;  /* 0x000000ffffb08224 */ /* 0x000fe400078e000e */
[----:B------:R-:W-:Y:S01]  /*21b0*/  @!P0 IMAD.MOV.U32 R177, RZ, RZ, R15 ;  /* 0x000000ffffb18224 */ /* 0x000fe200078e000f */
[-C--:B----4-:R-:W-:Y:S01]  /*21c0*/  ISETP.GE.AND P0, PT, R13, R63.reuse, PT ;  /* 0x0000003f0d00720c */ /* 0x090fe20003f06270 */
[----:B------:R-:W-:Y:S01]  /*21d0*/  IMAD R4, R7, R238, RZ ;  /* 0x000000ee07047224 */ /* 0x000fe200078e02ff */
[C---:B------:R-:W-:Y:S01]  /*21e0*/  IADD3 R9, R18.reuse, 0xc0, RZ ;  /* 0x000000c012097810 */ /* 0x040fe20007ffe0ff */
[----:B------:R-:W-:Y:S01]  /*21f0*/  IMAD.X R25, R19, 0x1, R5, P2 ;  /* 0x0000000113197824 */ /* 0x000fe200010e0605 */
[----:B------:R-:W-:Y:S02]  /*2200*/  ISETP.GE.AND P1, PT, R18, R63, PT ;  /* 0x0000003f1200720c */ /* 0x000fe40003f26270 */
[----:B------:R-:W-:-:S02]  /*2210*/  SEL R5, RZ, 0xffffffff, P0 ;  /* 0xffffffffff057807 */ /* 0x000fc40000000000 */
[----:B------:R-:W-:Y:S01]  /*2220*/  IADD3 R12, R18, 0x80, RZ ;  /* 0x00000080120c7810 */ /* 0x000fe20007ffe0ff */
[----:B------:R-:W-:Y:S01]  /*2230*/  IMAD R4, R6, R165, R4 ;  /* 0x000000a506047224 */ /* 0x000fe200078e0204 */
[-C--:B------:R-:W-:Y:S01]  /*2240*/  ISETP.GE.AND P0, PT, R9, R63.reuse, PT ;  /* 0x0000003f0900720c */ /* 0x080fe20003f06270 */
[----:B------:R-:W-:Y:S01]  /*2250*/  IMAD.WIDE.U32 R14, R238, R6, R24 ;  /* 0x00000006ee0e7225 */ /* 0x000fe200078e0018 */
[----:B------:R-:W-:Y:S02]  /*2260*/  SEL R6, RZ, 0x1, P1 ;  /* 0x00000001ff067807 */ /* 0x000fe40000800000 */
[----:B------:R-:W-:Y:S02]  /*2270*/  ISETP.GE.AND P1, PT, R12, R63, PT ;  /* 0x0000003f0c00720c */ /* 0x000fe40003f26270 */
[----:B------:R-:W-:Y:S01]  /*2280*/  SEL R60, RZ, 0x8, P0 ;  /* 0x00000008ff3c7807 */ /* 0x000fe20000000000 */
[----:B------:R-:W-:Y:S01]  /*2290*/  IMAD.IADD R15, R15, 0x1, R4 ;  /* 0x000000010f0f7824 */ /* 0x000fe200078e0204 */
[----:B------:R-:W-:-:S02]  /*22a0*/  IADD3 R162, P0, R18, R3, RZ ;  /* 0x0000000312a27210 */ /* 0x000fc40007f1e0ff */
[----:B------:R-:W-:Y:S02]  /*22b0*/  SEL R4, RZ, 0x4, P1 ;  /* 0x00000004ff047807 */ /* 0x000fe40000800000 */
[----:B------:R-:W-:Y:S01]  /*22c0*/  ISETP.GT.AND P1, PT, R166, R90, PT ;  /* 0x0000005aa600720c */ /* 0x000fe20003f24270 */
[----:B------:R-:W-:Y:S02]  /*22d0*/  IMAD.X R163, R19, 0x1, R0, P0 ;  /* 0x0000000113a37824 */ /* 0x000fe400000e0600 */
[----:B------:R-:W-:Y:S02]  /*22e0*/  IMAD.SHL.U32 R5, R5, 0x2, RZ ;  /* 0x0000000205057824 */ /* 0x000fe400078e00ff */
[----:B------:R-:W-:Y:S02]  /*22f0*/  IMAD R174, R173, R176, RZ ;  /* 0x000000b0adae7224 */ /* 0x000fe400078e02ff */
[----:B------:R-:W-:Y:S01]  /*2300*/  IMAD.WIDE.U32 R162, R160, R50, R162 ;  /* 0x00000032a0a27225 */ /* 0x000fe200078e00a2 */
[----:B------:R-:W-:-:S03]  /*2310*/  LOP3.LUT R5, R5, 0x2, R6, 0xe2, !PT ;  /* 0x0000000205057812 */ /* 0x000fc600078ee206 */
[----:B------:R-:W-:Y:S01]  /*2320*/  IMAD R174, R172, R177, R174 ;  /* 0x000000b1acae7224 */ /* 0x000fe200078e02ae */
[----:B------:R-:W-:Y:S01]  /*2330*/  LEA R236, P0, R162, R170, 0x1 ;  /* 0x000000aaa2ec7211 */ /* 0x000fe200078008ff */
[----:B------:R-:W-:Y:S02]  /*2340*/  IMAD.IADD R169, R163, 0x1, R168 ;  /* 0x00000001a3a97824 */ /* 0x000fe400078e02a8 */
[----:B------:R-:W-:Y:S01]  /*2350*/  IMAD.WIDE.U32 R172, R172, R176, R14 ;  /* 0x000000b0acac7225 */ /* 0x000fe200078e000e */
[----:B------:R-:W-:Y:S02]  /*2360*/  LOP3.LUT R60, R60, R5, R4, 0xfe, !PT ;  /* 0x000000053c3c7212 */ /* 0x000fe400078efe04 */
[----:B------:R-:W-:Y:S01]  /*2370*/  LEA.HI.X R235, R162, R171, R169, 0x1, P0 ;  /* 0x000000aba2eb7211 */ /* 0x000fe200000f0ca9 */
[----:B------:R-:W-:Y:S02]  /*2380*/  @!P3 IMAD.MOV.U32 R20, RZ, RZ, RZ ;  /* 0x000000ffff14b224 */ /* 0x000fe400078e00ff */
        /* <DEDUP_REMOVED lines=14> */
[----:B------:R-:W-:Y:S01]  /*2470*/  IMAD.SHL.U32 R68, R48, 0x20, RZ ;  /* 0x0000002030447824 */ /* 0x000fe200078e00ff */
        /* <DEDUP_REMOVED lines=41> */
[----:B------:R-:W-:Y:S01]  /*2710*/  IMAD R3, R27, R16, RZ ;  /* 0x000000101b037224 */ /* 0x000fe200078e02ff */
        /* <DEDUP_REMOVED lines=71> */
[----:B------:R-:W-:Y:S01]  /*2b90*/  SHF.L.U32 R114, R182, 0x4, RZ ;  /* 0x00000004b6727819 */ /* 0x000fe200000006ff */
        /* <DEDUP_REMOVED lines=8> */
[----:B------:R-:W-:Y:S01]  /*2c20*/  IMAD.SHL.U32 R152, R150, 0x20, RZ ;  /* 0x0000002096987824 */ /* 0x000fe200078e00ff */
        /* <DEDUP_REMOVED lines=36> */
.L_x_3073:
[----:B------:R-:W-:Y:S01]  /*2e70*/  MOV R3, R118 ;  /* 0x0000007600037202 */ /* 0x000fe20000000f00 */
[----:B------:R-:W-:Y:S01]  /*2e80*/  IMAD.SHL.U32 R16, R14, 0x40, RZ ;  /* 0x000000400e107824 */ /* 0x000fe200078e00ff */
[----:B------:R-:W-:Y:S01]  /*2e90*/  BSSY B0, `(.L_x_2956) ;  /* 0x000001d000007945 */ /* 0x000fe20003800000 */
[----:B------:R-:W-:Y:S03]  /*2ea0*/  IMAD.MOV.U32 R2, RZ, RZ, R119 ;  /* 0x000000ffff027224 */ /* 0x000fe600078e0077 */
[----:B------:R-:W-:Y:S04]  /*2eb0*/  IADD3 R15, R16, -0x40, RZ ;  /* 0xffffffc0100f7810 */ /* 0x000fe80007ffe0ff */
[----:B------:R-:W-:Y:S01]  /*2ec0*/  IADD3 R167, R61, -R15, RZ ;  /* 0x8000000f3da77210 */ /* 0x000fe20007ffe0ff */
[----:B------:R-:W-:Y:S05]  /*2ed0*/  IMAD.IADD R188, R54, 0x1, -R15 ;  /* 0x0000000136bc7824 */ /* 0x000fea00078e0a0f */
[C---:B------:R-:W-:Y:S04]  /*2ee0*/  ISETP.GE.AND P2, PT, R160.reuse, R188, PT ;  /* 0x000000bca000720c */ /* 0x040fe80003f46270 */
[----:B------:R-:W-:Y:S11]  /*2ef0*/  ISETP.GE.AND P2, PT, R160, R167, !P2 ;  /* 0x000000a7a000720c */ /* 0x000ff60005746270 */
[----:B------:R-:W-:Y:S02]  /*2f00*/  @!UPT UIADD3 URZ, URZ, URZ, URZ ;  /* 0x0000003f3f3ff290 */ /* 0x000fe4000fffe03f */
[----:B-----5:R-:W-:-:S05]  /*2f10*/  @!P2 BRA `(.L_x_2957) ;  /* 0x000001400000a947 */ /* 0x020fca0003800000 */
        /* <DEDUP_REMOVED lines=20> */
.L_x_2957:
[----:B------:R-:W-:Y:S05]  /*3060*/  BSYNC B0 ;  /* 0x0000000000007941 */ /* 0x000fea0003800000 */
.L_x_2956:
        /* <DEDUP_REMOVED lines=21> */
.L_x_2959:
[----:B------:R-:W-:Y:S05]  /*31c0*/  BSYNC B0 ;  /* 0x0000000000007941 */ /* 0x000fea0003800000 */
.L_x_2958:
        /* <DEDUP_REMOVED lines=21> */
.L_x_2961:
[----:B------:R-:W-:Y:S05]  /*3320*/  BSYNC B0 ;  /* 0x0000000000007941 */ /* 0x000fea0003800000 */
.L_x_2960:
        /* <DEDUP_REMOVED lines=21> */
.L_x_2963:
[----:B------:R-:W-:Y:S05]  /*3480*/  BSYNC B0 ;  /* 0x0000000000007941 */ /* 0x000fea0003800000 */
.L_x_2962:
        /* <DEDUP_REMOVED lines=66> */
.L_x_2970:
[----:B------:R-:W-:Y:S05]  /*38b0*/  BSYNC B0 ;  /* 0x0000000000007941 */ /* 0x000fea0003800000 */
.L_x_2969:
        /* <DEDUP_REMOVED lines=51> */
.L_x_2972:
[----:B------:R-:W-:Y:S05]  /*3bf0*/  BSYNC B0 ;  /* 0x0000000000007941 */ /* 0x000fea0003800000 */
.L_x_2971:
        /* <DEDUP_REMOVED lines=51> */
.L_x_2974:
[----:B------:R-:W-:Y:S05]  /*3f30*/  BSYNC B0 ;  /* 0x0000000000007941 */ /* 0x000fea0003800000 */
.L_x_2973:
        /* <DEDUP_REMOVED lines=50> */
.L_x_2968:
[----:B------:R-:W-:Y:S05]  /*4260*/  BSYNC B1 ;  /* 0x0000000000017941 */ /* 0x000fea0003800000 */
.L_x_2967:
        /* <DEDUP_REMOVED lines=63> */
.L_x_2978:
[----:B------:R-:W-:Y:S05]  /*4660*/  BSYNC B0 ;  /* 0x0000000000007941 */ /* 0x000fea0003800000 */
.L_x_2977:
        /* <DEDUP_REMOVED lines=53> */
.L_x_2980:
[----:B------:R-:W-:Y:S05]  /*49c0*/  BSYNC B0 ;  /* 0x0000000000007941 */ /* 0x000fea0003800000 */
.L_x_2979:
        /* <DEDUP_REMOVED lines=53> */
.L_x_2982:
[----:B------:R-:W-:Y:S05]  /*4d20*/  BSYNC B0 ;  /* 0x0000000000007941 */ /* 0x000fea0003800000 */
.L_x_2981:
        /* <DEDUP_REMOVED lines=52> */
.L_x_2976:
[----:B------:R-:W-:Y:S05]  /*5070*/  BSYNC B1 ;  /* 0x0000000000017941 */ /* 0x000fea0003800000 */
.L_x_2975:
        /* <DEDUP_REMOVED lines=63> */
.L_x_2986:
[----:B------:R-:W-:Y:S05]  /*5470*/  BSYNC B0 ;  /* 0x0000000000007941 */ /* 0x000fea0003800000 */
.L_x_2985:
        /* <DEDUP_REMOVED lines=53> */
.L_x_2988:
[----:B------:R-:W-:Y:S05]  /*57d0*/  BSYNC B0 ;  /* 0x0000000000007941 */ /* 0x000fea0003800000 */
.L_x_2987:
        /* <DEDUP_REMOVED lines=53> */
.L_x_2990:
[----:B------:R-:W-:Y:S05]  /*5b30*/  BSYNC B0 ;  /* 0x0000000000007941 */ /* 0x000fea0003800000 */
.L_x_2989:
        /* <DEDUP_REMOVED lines=52> */
.L_x_2984:
[----:B------:R-:W-:Y:S05]  /*5e80*/  BSYNC B1 ;  /* 0x0000000000017941 */ /* 0x000fea0003800000 */
.L_x_2983:
        /* <DEDUP_REMOVED lines=67> */
.L_x_2994:
[----:B------:R-:W-:Y:S05]  /*62c0*/  BSYNC B0 ;  /* 0x0000000000007941 */ /* 0x000fea0003800000 */
.L_x_2993:
        /* <DEDUP_REMOVED lines=53> */
.L_x_2996:
[----:B------:R-:W-:Y:S05]  /*6620*/  BSYNC B0 ;  /* 0x0000000000007941 */ /* 0x000fea0003800000 */
.L_x_2995:
        /* <DEDUP_REMOVED lines=53> */
.L_x_2998:
[----:B------:R-:W-:Y:S05]  /*6980*/  BSYNC B0 ;  /* 0x0000000000007941 */ /* 0x000fea0003800000 */
.L_x_2997:
        /* <DEDUP_REMOVED lines=52> */
.L_x_2992:
[----:B------:R-:W-:Y:S05]  /*6cd0*/  BSYNC B1 ;  /* 0x0000000000017941 */ /* 0x000fea0003800000 */
.L_x_2991:
[----:B------:R-:W2:Y:S02]  /*6ce0*/  LD.E R0, [R10.64+0xd0] ;  /* 0x0000d0060a007980 */ /* 0x000ea4000c101900 */
[----:B--2---:R-:W-:Y:S05]  /*6cf0*/  IMAD.U32 R0, R0, -0x20, RZ ;  /* 0xffffffe000007824 */ /* 0x004fea00078e00ff */
[C---:B------:R-:W-:Y:S02]  /*6d00*/  LEA R20, P1, R0.reuse, R20, 0x1 ;  /* 0x0000001400147211 */ /* 0x040fe400078208ff */
[C---:B------:R-:W-:Y:S02]  /*6d10*/  LEA R42, P0, R0.reuse, R42, 0x1 ;  /* 0x0000002a002a7211 */ /* 0x040fe400078008ff */
[C---:B------:R-:W-:Y:S02]  /*6d20*/  LEA.HI.X.SX32 R21, R0.reuse, R21, 0x1, P1 ;  /* 0x0000001500157211 */ /* 0x040fe400008f0eff */
[----:B------:R-:W-:Y:S01]  /*6d30*/  LEA.HI.X.SX32 R43, R0, R43, 0x1, P0 ;  /* 0x0000002b002b7211 */ /* 0x000fe200000f0eff */
[----:B------:R-:W-:-:S05]  /*6d40*/  BRA `(.L_x_2999) ;  /* 0x00006a3000007947 */ /* 0x000fca0003800000 */
.L_x_2966:
        /* <DEDUP_REMOVED lines=94> */
.L_x_3005:
[----:B------:R-:W-:Y:S05]  /*7330*/  BSYNC B0 ;  /* 0x0000000000007941 */ /* 0x000fea0003800000 */
.L_x_3004:
[----:B-----5:R2:W-:Y:S02]  /*7340*/  ST.E.128 [R126.64], R24 ;  /* 0x000000187e007985 */ /* 0x0205e4000c101d06 */
.L_x_3003:
[----:B------:R-:W-:Y:S05]  /*7350*/  BSYNC B1 ;  /* 0x0000000000017941 */ /* 0x000fea0003800000 */
.L_x_3002:
        /* <DEDUP_REMOVED lines=92> */
.L_x_3009:
[----:B------:R-:W-:Y:S05]  /*7920*/  BSYNC B0 ;  /* 0x0000000000007941 */ /* 0x000fea0003800000 */
.L_x_3008:
[----:B-----5:R2:W-:Y:S02]  /*7930*/  ST.E.128 [R126.64+0x80], R24 ;  /* 0x000080187e007985 */ /* 0x0205e4000c101d06 */
.L_x_3007:
[----:B------:R-:W-:Y:S05]  /*7940*/  BSYNC B1 ;  /* 0x0000000000017941 */ /* 0x000fea0003800000 */
.L_x_3006:
        /* <DEDUP_REMOVED lines=92> */
.L_x_3013:
[----:B------:R-:W-:Y:S05]  /*7f10*/  BSYNC B0 ;  /* 0x0000000000007941 */ /* 0x000fea0003800000 */
.L_x_3012:
[----:B-----5:R2:W-:Y:S02]  /*7f20*/  ST.E.128 [R126.64+0x100], R24 ;  /* 0x000100187e007985 */ /* 0x0205e4000c101d06 */
.L_x_3011:
[----:B------:R-:W-:Y:S05]  /*7f30*/  BSYNC B1 ;  /* 0x0000000000017941 */ /* 0x000fea0003800000 */
.L_x_3010:
        /* <DEDUP_REMOVED lines=91> */
.L_x_3015:
[----:B------:R-:W-:Y:S05]  /*84f0*/  BSYNC B0 ;  /* 0x0000000000007941 */ /* 0x000fea0003800000 */
.L_x_3014:
[----:B-----5:R2:W-:Y:S02]  /*8500*/  ST.E.128 [R126.64+0x180], R24 ;  /* 0x000180187e007985 */ /* 0x0205e4000c101d06 */
.L_x_3001:
[----:B------:R-:W-:Y:S05]  /*8510*/  BSYNC B2 ;  /* 0x0000000000027941 */ /* 0x000fea0003800000 */
.L_x_3000:
        /* <DEDUP_REMOVED lines=97> */
.L_x_3021:
[----:B------:R-:W-:Y:S05]  /*8b30*/  BSYNC B0 ;  /* 0x0000000000007941 */ /* 0x000fea0003800000 */
.L_x_3020:
[C---:B------:R-:W-:Y:S04]  /*8b40*/  LEA R2, P0, R233.reuse, R126, 0x1 ;  /* 0x0000007ee9027211 */ /* 0x040fe800078008ff */
[----:B------:R-:W-:Y:S05]  /*8b50*/  LEA.HI.X R3, R233, R127, R234, 0x1, P0 ;  /* 0x0000007fe9037211 */ /* 0x000fea00000f0cea */
[----:B-----5:R2:W-:Y:S04]  /*8b60*/  ST.E.128 [R2.64], R24 ;  /* 0x0000001802007985 */ /* 0x0205e8000c101d06 */
.L_x_3019:
[----:B------:R-:W-:Y:S05]  /*8b70*/  BSYNC B1 ;  /* 0x0000000000017941 */ /* 0x000fea0003800000 */
.L_x_3018:
        /* <DEDUP_REMOVED lines=92> */
.L_x_3025:
[----:B------:R-:W-:Y:S05]  /*9140*/  BSYNC B0 ;  /* 0x0000000000007941 */ /* 0x000fea0003800000 */
.L_x_3024:
[C---:B------:R-:W-:Y:S04]  /*9150*/  LEA R2, P0, R87.reuse, R126, 0x1 ;  /* 0x0000007e57027211 */ /* 0x040fe800078008ff */
[----:B------:R-:W-:Y:S05]  /*9160*/  LEA.HI.X R3, R87, R127, R86, 0x1, P0 ;  /* 0x0000007f57037211 */ /* 0x000fea00000f0c56 */
[----:B-----5:R2:W-:Y:S04]  /*9170*/  ST.E.128 [R2.64], R24 ;  /* 0x0000001802007985 */ /* 0x0205e8000c101d06 */
.L_x_3023:
[----:B------:R-:W-:Y:S05]  /*9180*/  BSYNC B1 ;  /* 0x0000000000017941 */ /* 0x000fea0003800000 */
.L_x_3022:
        /* <DEDUP_REMOVED lines=92> */
.L_x_3029:
[----:B------:R-:W-:Y:S05]  /*9750*/  BSYNC B0 ;  /* 0x0000000000007941 */ /* 0x000fea0003800000 */
.L_x_3028:
[C---:B------:R-:W-:Y:S04]  /*9760*/  LEA R2, P0, R83.reuse, R126, 0x1 ;  /* 0x0000007e53027211 */ /* 0x040fe800078008ff */
[----:B------:R-:W-:Y:S05]  /*9770*/  LEA.HI.X R3, R83, R127, R82, 0x1, P0 ;  /* 0x0000007f53037211 */ /* 0x000fea00000f0c52 */
[----:B-----5:R2:W-:Y:S04]  /*9780*/  ST.E.128 [R2.64], R24 ;  /* 0x0000001802007985 */ /* 0x0205e8000c101d06 */
.L_x_3027:
[----:B------:R-:W-:Y:S05]  /*9790*/  BSYNC B1 ;  /* 0x0000000000017941 */ /* 0x000fea0003800000 */
.L_x_3026:
        /* <DEDUP_REMOVED lines=91> */
.L_x_3031:
[----:B------:R-:W-:Y:S05]  /*9d50*/  BSYNC B0 ;  /* 0x0000000000007941 */ /* 0x000fea0003800000 */
.L_x_3030:
[C---:B------:R-:W-:Y:S04]  /*9d60*/  LEA R2, P0, R77.reuse, R126, 0x1 ;  /* 0x0000007e4d027211 */ /* 0x040fe800078008ff */
[----:B------:R-:W-:Y:S05]  /*9d70*/  LEA.HI.X R3, R77, R127, R76, 0x1, P0 ;  /* 0x0000007f4d037211 */ /* 0x000fea00000f0c4c */
[----:B-----5:R2:W-:Y:S04]  /*9d80*/  ST.E.128 [R2.64], R24 ;  /* 0x0000001802007985 */ /* 0x0205e8000c101d06 */
.L_x_3017:
[----:B------:R-:W-:Y:S05]  /*9d90*/  BSYNC B2 ;  /* 0x0000000000027941 */ /* 0x000fea0003800000 */
.L_x_3016:
        /* <DEDUP_REMOVED lines=97> */
.L_x_3037:
[----:B------:R-:W-:Y:S05]  /*a3b0*/  BSYNC B0 ;  /* 0x0000000000007941 */ /* 0x000fea0003800000 */
.L_x_3036:
[C---:B------:R-:W-:Y:S04]  /*a3c0*/  LEA R2, P0, R88.reuse, R126, 0x1 ;  /* 0x0000007e58027211 */ /* 0x040fe800078008ff */
[----:B------:R-:W-:Y:S05]  /*a3d0*/  LEA.HI.X R3, R88, R127, R89, 0x1, P0 ;  /* 0x0000007f58037211 */ /* 0x000fea00000f0c59 */
[----:B-----5:R2:W-:Y:S04]  /*a3e0*/  ST.E.128 [R2.64], R24 ;  /* 0x0000001802007985 */ /* 0x0205e8000c101d06 */
.L_x_3035:
[----:B------:R-:W-:Y:S05]  /*a3f0*/  BSYNC B1 ;  /* 0x0000000000017941 */ /* 0x000fea0003800000 */
.L_x_3034:
        /* <DEDUP_REMOVED lines=92> */
.L_x_3041:
[----:B------:R-:W-:Y:S05]  /*a9c0*/  BSYNC B0 ;  /* 0x0000000000007941 */ /* 0x000fea0003800000 */
.L_x_3040:
[C---:B------:R-:W-:Y:S04]  /*a9d0*/  LEA R2, P0, R85.reuse, R126, 0x1 ;  /* 0x0000007e55027211 */ /* 0x040fe800078008ff */
[----:B------:R-:W-:Y:S05]  /*a9e0*/  LEA.HI.X R3, R85, R127, R84, 0x1, P0 ;  /* 0x0000007f55037211 */ /* 0x000fea00000f0c54 */
[----:B-----5:R2:W-:Y:S04]  /*a9f0*/  ST.E.128 [R2.64], R24 ;  /* 0x0000001802007985 */ /* 0x0205e8000c101d06 */
.L_x_3039:
[----:B------:R-:W-:Y:S05]  /*aa00*/  BSYNC B1 ;  /* 0x0000000000017941 */ /* 0x000fea0003800000 */
.L_x_3038:
        /* <DEDUP_REMOVED lines=92> */
.L_x_3045:
[----:B------:R-:W-:Y:S05]  /*afd0*/  BSYNC B0 ;  /* 0x0000000000007941 */ /* 0x000fea0003800000 */
.L_x_3044:
[C---:B------:R-:W-:Y:S04]  /*afe0*/  LEA R2, P0, R81.reuse, R126, 0x1 ;  /* 0x0000007e51027211 */ /* 0x040fe800078008ff */
[----:B------:R-:W-:Y:S05]  /*aff0*/  LEA.HI.X R3, R81, R127, R80, 0x1, P0 ;  /* 0x0000007f51037211 */ /* 0x000fea00000f0c50 */
[----:B-----5:R2:W-:Y:S04]  /*b000*/  ST.E.128 [R2.64], R24 ;  /* 0x0000001802007985 */ /* 0x0205e8000c101d06 */
.L_x_3043:
[----:B------:R-:W-:Y:S05]  /*b010*/  BSYNC B1 ;  /* 0x0000000000017941 */ /* 0x000fea0003800000 */
.L_x_3042:
        /* <DEDUP_REMOVED lines=91> */
.L_x_3047:
[----:B------:R-:W-:Y:S05]  /*b5d0*/  BSYNC B0 ;  /* 0x0000000000007941 */ /* 0x000fea0003800000 */
.L_x_3046:
[C---:B------:R-:W-:Y:S04]  /*b5e0*/  LEA R2, P0, R75.reuse, R126, 0x1 ;  /* 0x0000007e4b027211 */ /* 0x040fe800078008ff */
[----:B------:R-:W-:Y:S05]  /*b5f0*/  LEA.HI.X R3, R75, R127, R74, 0x1, P0 ;  /* 0x0000007f4b037211 */ /* 0x000fea00000f0c4a */
[----:B-----5:R2:W-:Y:S04]  /*b600*/  ST.E.128 [R2.64], R24 ;  /* 0x0000001802007985 */ /* 0x0205e8000c101d06 */
.L_x_3033:
[----:B------:R-:W-:Y:S05]  /*b610*/  BSYNC B2 ;  /* 0x0000000000027941 */ /* 0x000fea0003800000 */
.L_x_3032:
        /* <DEDUP_REMOVED lines=100> */
.L_x_3053:
[----:B------:R-:W-:Y:S05]  /*bc60*/  BSYNC B0 ;  /* 0x0000000000007941 */ /* 0x000fea0003800000 */
.L_x_3052:
[----:B------:R-:W-:Y:S02]  /*bc70*/  IMAD R0, R51, 0x60, RZ ;  /* 0x0000006033007824 */ /* 0x000fe400078e02ff */
[----:B------:R-:W-:Y:S05]  /*bc80*/  IMAD.WIDE.U32 R2, R50, 0x60, R126 ;  /* 0x0000006032027825 */ /* 0x000fea00078e007e */
[----:B------:R-:W-:Y:S05]  /*bc90*/  IADD3 R3, R3, R0, RZ ;  /* 0x0000000003037210 */ /* 0x000fea0007ffe0ff */
[----:B-----5:R2:W-:Y:S02]  /*bca0*/  ST.E.128 [R2.64], R24 ;  /* 0x0000001802007985 */ /* 0x0205e4000c101d06 */
.L_x_3051:
[----:B------:R-:W-:Y:S05]  /*bcb0*/  BSYNC B1 ;  /* 0x0000000000017941 */ /* 0x000fea0003800000 */
.L_x_3050:
        /* <DEDUP_REMOVED lines=92> */
.L_x_3057:
[----:B------:R-:W-:Y:S05]  /*c280*/  BSYNC B0 ;  /* 0x0000000000007941 */ /* 0x000fea0003800000 */
.L_x_3056:
[C---:B------:R-:W-:Y:S04]  /*c290*/  LEA R2, P0, R79.reuse, R126, 0x1 ;  /* 0x0000007e4f027211 */ /* 0x040fe800078008ff */
[----:B------:R-:W-:Y:S05]  /*c2a0*/  LEA.HI.X R3, R79, R127, R78, 0x1, P0 ;  /* 0x0000007f4f037211 */ /* 0x000fea00000f0c4e */
[----:B-----5:R2:W-:Y:S04]  /*c2b0*/  ST.E.128 [R2.64], R24 ;  /* 0x0000001802007985 */ /* 0x0205e8000c101d06 */
.L_x_3055:
[----:B------:R-:W-:Y:S05]  /*c2c0*/  BSYNC B1 ;  /* 0x0000000000017941 */ /* 0x000fea0003800000 */
.L_x_3054:
        /* <DEDUP_REMOVED lines=92> */
.L_x_3061:
[----:B------:R-:W-:Y:S05]  /*c890*/  BSYNC B0 ;  /* 0x0000000000007941 */ /* 0x000fea0003800000 */
.L_x_3060:
[C---:B------:R-:W-:Y:S04]  /*c8a0*/  LEA R2, P0, R73.reuse, R126, 0x1 ;  /* 0x0000007e49027211 */ /* 0x040fe800078008ff */
[----:B------:R-:W-:Y:S05]  /*c8b0*/  LEA.HI.X R3, R73, R127, R72, 0x1, P0 ;  /* 0x0000007f49037211 */ /* 0x000fea00000f0c48 */
[----:B-----5:R2:W-:Y:S04]  /*c8c0*/  ST.E.128 [R2.64], R24 ;  /* 0x0000001802007985 */ /* 0x0205e8000c101d06 */
.L_x_3059:
[----:B------:R-:W-:Y:S05]  /*c8d0*/  BSYNC B1 ;  /* 0x0000000000017941 */ /* 0x000fea0003800000 */
.L_x_3058:
        /* <DEDUP_REMOVED lines=15> */
[C---:B------:R-:W-:Y:S01]  /*c9d0*/  SHF.L.U32 R33, R26.reuse, 0x10, RZ ;  /* 0x000000101a217819 */ /* 0x040fe200000006ff */
[----:B------:R-:W-:Y:S01]  /*c9e0*/  IMAD.U32 R31, R25, 0x10000, RZ ;  /* 0x00010000191f7824 */ /* 0x000fe200078e00ff */
        /* <DEDUP_REMOVED lines=74> */
.L_x_3063:
[----:B------:R-:W-:Y:S05]  /*ce90*/  BSYNC B0 ;  /* 0x0000000000007941 */ /* 0x000fea0003800000 */
.L_x_3062:
[C---:B------:R-:W-:Y:S04]  /*cea0*/  LEA R2, P0, R71.reuse, R126, 0x1 ;  /* 0x0000007e47027211 */ /* 0x040fe800078008ff */
[----:B------:R-:W-:Y:S05]  /*ceb0*/  LEA.HI.X R3, R71, R127, R70, 0x1, P0 ;  /* 0x0000007f47037211 */ /* 0x000fea00000f0c46 */
[----:B-----5:R2:W-:Y:S04]  /*cec0*/  ST.E.128 [R2.64], R24 ;  /* 0x0000001802007985 */ /* 0x0205e8000c101d06 */
.L_x_3049:
[----:B------:R-:W-:Y:S05]  /*ced0*/  BSYNC B2 ;  /* 0x0000000000027941 */ /* 0x000fea0003800000 */
.L_x_3048:
        /* <DEDUP_REMOVED lines=11> */
.L_x_2965:
[----:B------:R-:W-:Y:S01]  /*cf90*/  BSSY B0, `(.L_x_3064) ;  /* 0x0000016000007945 */ /* 0x000fe20003800000 */
[----:B------:R-:W-:-:S05]  /*cfa0*/  @!P2 BRA `(.L_x_3065) ;  /* 0x000001400000a947 */ /* 0x000fca0003800000 */
[----:B------:R-:W-:Y:S02]  /*cfb0*/  ISETP.NE.AND P1, PT, R156, RZ, PT ;  /* 0x000000ff9c00720c */ /* 0x000fe40003f25270 */
[----:B------:R-:W-:Y:S11]  /*cfc0*/  ISETP.NE.AND P0, PT, R155, RZ, PT ;  /* 0x000000ff9b00720c */ /* 0x000ff60003f05270 */
[--C-:B------:R-:W-:Y:S02]  /*cfd0*/  @P1 IMAD.MOV.U32 R2, RZ, RZ, R121.reuse ;  /* 0x000000ffff021224 */ /* 0x100fe400078e0079 */
[--C-:B------:R-:W-:Y:S05]  /*cfe0*/  @P1 IMAD.MOV.U32 R3, RZ, RZ, R120.reuse ;  /* 0x000000ffff031224 */ /* 0x100fea00078e0078 */
[----:B-1----:R1:W2:Y:S02]  /*cff0*/  @P1 LD.E.128 R4, [R2.64] ;  /* 0x0000000602041980 */ /* 0x0022a4000c101d00 */
        /* <DEDUP_REMOVED lines=15> */
.L_x_3065:
[----:B------:R-:W-:Y:S05]  /*d0f0*/  BSYNC B0 ;  /* 0x0000000000007941 */ /* 0x000fea0003800000 */
.L_x_3064:
[C---:B------:R-:W-:Y:S01]  /*d100*/  ISETP.GE.AND P0, PT, R66.reuse, R188, PT ;  /* 0x000000bc4200720c */ /* 0x040fe20003f06270 */
[----:B------:R-:W-:Y:S03]  /*d110*/  BSSY B0, `(.L_x_3066) ;  /* 0x0000020000007945 */ /* 0x000fe60003800000 */
[----:B------:R-:W-:Y:S11]  /*d120*/  ISETP.GE.AND P0, PT, R66, R167, !P0 ;  /* 0x000000a74200720c */ /* 0x000ff60004706270 */
[----:B------:R-:W-:Y:S02]  /*d130*/  @!UPT UIADD3 URZ, URZ, URZ, URZ ;  /* 0x0000003f3f3ff290 */ /* 0x000fe4000fffe03f */
[----:B------:R-:W-:-:S05]  /*d140*/  @!P0 BRA `(.L_x_3067) ;  /* 0x000001c000008947 */ /* 0x000fca0003800000 */
[----:B------:R-:W-:Y:S02]  /*d150*/  ISETP.NE.AND P3, PT, R156, RZ, PT ;  /* 0x000000ff9c00720c */ /* 0x000fe40003f65270 */
[----:B------:R-:W-:Y:S11]  /*d160*/  ISETP.NE.AND P2, PT, R155, RZ, PT ;  /* 0x000000ff9b00720c */ /* 0x000ff60003f45270 */
[C---:B-1----:R-:W-:Y:S02]  /*d170*/  @P3 LEA R4, P0, R92.reuse, R121, 0x1 ;  /* 0x000000795c043211 */ /* 0x042fe400078008ff */
[C---:B------:R-:W-:Y:S02]  /*d180*/  @P3 LEA R22, P1, R233.reuse, R126, 0x1 ;  /* 0x0000007ee9163211 */ /* 0x040fe400078208ff */
        /* <DEDUP_REMOVED lines=24> */
.L_x_3067:
[----:B------:R-:W-:Y:S05]  /*d310*/  BSYNC B0 ;  /* 0x0000000000007941 */ /* 0x000fea0003800000 */
.L_x_3066:
        /* <DEDUP_REMOVED lines=33> */
.L_x_3069:
[----:B------:R-:W-:Y:S05]  /*d530*/  BSYNC B0 ;  /* 0x0000000000007941 */ /* 0x000fea0003800000 */
.L_x_3068:
        /* <DEDUP_REMOVED lines=36> */
.L_x_2999:
[----:B------:R-:W-:Y:S05]  /*d780*/  BSYNC B3 ;  /* 0x0000000000037941 */ /* 0x000fea0003800000 */
.L_x_2964:
        /* <DEDUP_REMOVED lines=91> */
.L_x_3071:
        /* <DEDUP_REMOVED lines=10> */
.L_x_3072:
[----:B------:R-:W-:Y:S05]  /*dde0*/  BSYNC B0 ;  /* 0x0000000000007941 */ /* 0x000fea0003800000 */
.L_x_3070:
[----:B------:R-:W-:Y:S04]  /*ddf0*/  IADD3 R14, R14, -0x1, RZ ;  /* 0xffffffff0e0e7810 */ /* 0x000fe80007ffe0ff */
[----:B------:R-:W-:Y:S11]  /*de00*/  ISETP.GT.AND P0, PT, R14, R90, PT ;  /* 0x0000005a0e00720c */ /* 0x000ff60003f04270 */
[----:B------:R-:W-:Y:S02]  /*de10*/  @!UPT UIADD3 URZ, URZ, URZ, URZ ;  /* 0x0000003f3f3ff290 */ /* 0x000fe4000fffe03f */
[----:B------:R-:W-:-:S05]  /*de20*/  @P0 BRA `(.L_x_3073) ;  /* 0xffff504000000947 */ /* 0x000fca000383ffff */
.L_x_2955:
        /* <DEDUP_REMOVED lines=73> */
[C---:B------:R-:W-:Y:S02]  /*e2c0*/  SHF.L.U32 R22, R25.reuse, 0x10, RZ ;  /* 0x0000001019167819 */ /* 0x040fe400000006ff */
[----:B------:R-:W-:-:S02]  /*e2d0*/  LOP3.LUT R14, R25, 0xffff0000, RZ, 0xc0, !PT ;  /* 0xffff0000190e7812 */ /* 0x000fc400078ec0ff */
[C---:B------:R-:W-:Y:S02]  /*e2e0*/  SHF.L.U32 R23, R24.reuse, 0x10, RZ ;  /* 0x0000001018177819 */ /* 0x040fe400000006ff */
[----:B------:R-:W-:Y:S02]  /*e2f0*/  LOP3.LUT R35, R24, 0xffff0000, RZ, 0xc0, !PT ;  /* 0xffff000018237812 */ /* 0x000fe400078ec0ff */
[C---:B------:R-:W-:Y:S02]  /*e300*/  SHF.L.U32 R34, R26.reuse, 0x10, RZ ;  /* 0x000000101a227819 */ /* 0x040fe400000006ff */
[----:B------:R-:W-:Y:S02]  /*e310*/  LOP3.LUT R38, R26, 0xffff0000, RZ, 0xc0, !PT ;  /* 0xffff00001a267812 */ /* 0x000fe400078ec0ff */
        /* <DEDUP_REMOVED lines=32> */
.L_x_3082:
[----:B------:R-:W-:Y:S05]  /*e520*/  BSYNC B0 ;  /* 0x0000000000007941 */ /* 0x000fea0003800000 */
.L_x_3081:
[----:B-----5:R3:W-:Y:S02]  /*e530*/  STS.128 [R243], R24 ;  /* 0x00000018f3007388 */ /* 0x0207e40000000c00 */
.L_x_3080:
[----:B------:R-:W-:Y:S05]  /*e540*/  BSYNC B1 ;  /* 0x0000000000017941 */ /* 0x000fea0003800000 */
.L_x_3079:
        /* <DEDUP_REMOVED lines=50> */
.L_x_3086:
[----:B------:R-:W-:Y:S05]  /*e870*/  BSYNC B0 ;  /* 0x0000000000007941 */ /* 0x000fea0003800000 */
.L_x_3085:
[----:B-----5:R1:W-:Y:S02]  /*e880*/  STS.128 [R243+0x2000], R24 ;  /* 0x00200018f3007388 */ /* 0x0203e40000000c00 */
.L_x_3084:
[----:B------:R-:W-:Y:S05]  /*e890*/  BSYNC B1 ;  /* 0x0000000000017941 */ /* 0x000fea0003800000 */
.L_x_3083:
        /* <DEDUP_REMOVED lines=50> */
.L_x_3090:
[----:B------:R-:W-:Y:S05]  /*ebc0*/  BSYNC B0 ;  /* 0x0000000000007941 */ /* 0x000fea0003800000 */
.L_x_3089:
[----:B-----5:R3:W-:Y:S02]  /*ebd0*/  STS.128 [R243+0x4000], R24 ;  /* 0x00400018f3007388 */ /* 0x0207e40000000c00 */
.L_x_3088:
[----:B------:R-:W-:Y:S05]  /*ebe0*/  BSYNC B1 ;  /* 0x0000000000017941 */ /* 0x000fea0003800000 */
.L_x_3087:
        /* <DEDUP_REMOVED lines=49> */
.L_x_3092:
[----:B------:R-:W-:Y:S05]  /*ef00*/  BSYNC B0 ;  /* 0x0000000000007941 */ /* 0x000fea0003800000 */
.L_x_3091:
[----:B-----5:R3:W-:Y:S02]  /*ef10*/  STS.128 [R243+0x6000], R24 ;  /* 0x00600018f3007388 */ /* 0x0207e40000000c00 */
.L_x_3078:
[----:B------:R-:W-:Y:S05]  /*ef20*/  BSYNC B2 ;  /* 0x0000000000027941 */ /* 0x000fea0003800000 */
.L_x_3077:
        /* <DEDUP_REMOVED lines=63> */
.L_x_3098:
[----:B------:R-:W-:Y:S05]  /*f320*/  BSYNC B0 ;  /* 0x0000000000007941 */ /* 0x000fea0003800000 */
.L_x_3097:
[----:B-----5:R3:W-:Y:S02]  /*f330*/  STS.128 [R243+0x800], R24 ;  /* 0x00080018f3007388 */ /* 0x0207e40000000c00 */
.L_x_3096:
[----:B------:R-:W-:Y:S05]  /*f340*/  BSYNC B1 ;  /* 0x0000000000017941 */ /* 0x000fea0003800000 */
.L_x_3095:
        /* <DEDUP_REMOVED lines=50> */
.L_x_3102:
[----:B------:R-:W-:Y:S05]  /*f670*/  BSYNC B0 ;  /* 0x0000000000007941 */ /* 0x000fea0003800000 */
.L_x_3101:
[----:B-----5:R3:W-:Y:S02]  /*f680*/  STS.128 [R243+0x2800], R24 ;  /* 0x00280018f3007388 */ /* 0x0207e40000000c00 */
.L_x_3100:
[----:B------:R-:W-:Y:S05]  /*f690*/  BSYNC B1 ;  /* 0x0000000000017941 */ /* 0x000fea0003800000 */
.L_x_3099:
        /* <DEDUP_REMOVED lines=50> */
.L_x_3106:
[----:B------:R-:W-:Y:S05]  /*f9c0*/  BSYNC B0 ;  /* 0x0000000000007941 */ /* 0x000fea0003800000 */
.L_x_3105:
[----:B-----5:R3:W-:Y:S02]  /*f9d0*/  STS.128 [R243+0x4800], R24 ;  /* 0x00480018f3007388 */ /* 0x0207e40000000c00 */
.L_x_3104:
[----:B------:R-:W-:Y:S05]  /*f9e0*/  BSYNC B1 ;  /* 0x0000000000017941 */ /* 0x000fea0003800000 */
.L_x_3103:
        /* <DEDUP_REMOVED lines=49> */
.L_x_3108:
[----:B------:R-:W-:Y:S05]  /*fd00*/  BSYNC B0 ;  /* 0x0000000000007941 */ /* 0x000fea0003800000 */
.L_x_3107:
[----:B-----5:R3:W-:Y:S02]  /*fd10*/  STS.128 [R243+0x6800], R24 ;  /* 0x00680018f3007388 */ /* 0x0207e40000000c00 */
.L_x_3094:
[----:B------:R-:W-:Y:S05]  /*fd20*/  BSYNC B2 ;  /* 0x0000000000027941 */ /* 0x000fea0003800000 */
.L_x_3093:
        /* <DEDUP_REMOVED lines=50> */
[----:B------:R-:W-:Y:S01]  /*10050*/  FMUL.FTZ R61, R61, R5 ;  /* 0x000000053d3d7220 */ /* 0x000fe20000410000 */
        /* <DEDUP_REMOVED lines=13> */
.L_x_3114:
[----:B------:R-:W-:Y:S05]  /*10130*/  BSYNC B0 ;  /* 0x0000000000007941 */ /* 0x000fea0003800000 */
.L_x_3113:
[----:B-----5:R3:W-:Y:S02]  /*10140*/  STS.128 [R243+0x1000], R24 ;  /* 0x00100018f3007388 */ /* 0x0207e40000000c00 */
.L_x_3112:
[----:B------:R-:W-:Y:S05]  /*10150*/  BSYNC B1 ;  /* 0x0000000000017941 */ /* 0x000fea0003800000 */
.L_x_3111:
        /* <DEDUP_REMOVED lines=50> */
.L_x_3118:
[----:B------:R-:W-:Y:S05]  /*10480*/  BSYNC B0 ;  /* 0x0000000000007941 */ /* 0x000fea0003800000 */
.L_x_3117:
[----:B-----5:R3:W-:Y:S02]  /*10490*/  STS.128 [R243+0x3000], R24 ;  /* 0x00300018f3007388 */ /* 0x0207e40000000c00 */
.L_x_3116:
[----:B------:R-:W-:Y:S05]  /*104a0*/  BSYNC B1 ;  /* 0x0000000000017941 */ /* 0x000fea0003800000 */
.L_x_3115:
        /* <DEDUP_REMOVED lines=50> */
.L_x_3122:
[----:B------:R-:W-:Y:S05]  /*107d0*/  BSYNC B0 ;  /* 0x0000000000007941 */ /* 0x000fea0003800000 */
.L_x_3121:
[----:B-----5:R3:W-:Y:S02]  /*107e0*/  STS.128 [R243+0x5000], R24 ;  /* 0x00500018f3007388 */ /* 0x0207e40000000c00 */
.L_x_3120:
[----:B------:R-:W-:Y:S05]  /*107f0*/  BSYNC B1 ;  /* 0x0000000000017941 */ /* 0x000fea0003800000 */
.L_x_3119:
[----:B------:R-:W-:-:S13]  /*10800*/  ISETP.GE.AND P0, PT, R9, R6, PT ;  /* 0x000000060900720c */ /* 0x000fda0003f06270 */
[----:B------:R1:W-:Y:S01]  /*10810*/  @P0 STS.128 [R243+0x7000], RZ ;  /* 0x007000fff3000388 */ /* 0x0003e20000000c00 */
[----:B------:R-:W-:Y:S05]  /*10820*/  @P0 BRA `(.L_x_3110) ;  /* 0x000002e000000947 */ /* 0x000fea0003800000 */
[----:B-1----:R-:W5:Y:S01]  /*10830*/  LD.E.128 R44, [R44.64+0x180] ;  /* 0x000180062c2c7980 */ /* 0x002f62000c101d00 */
[----:B------:R-:W-:Y:S01]  /*10840*/  ISETP.GE.AND P0, PT, R9, R0, PT ;  /* 0x000000000900720c */ /* 0x000fe20003f06270 */
[----:B------:R-:W-:-:S12]  /*10850*/  BSSY B0, `(.L_x_3123) ;  /* 0x000002a000007945 */ /* 0x000fd80003800000 */
[----:B------:R-:W-:Y:S05]  /*10860*/  @P0 BRA `(.L_x_3124) ;  /* 0x0000028000000947 */ /* 0x000fea0003800000 */
[----:B--2---:R1:W2:Y:S04]  /*10870*/  LD.E.64 R2, [R30.64+0xc0] ;  /* 0x0000c0061e027980 */ /* 0x0042a8000c101b00 */
[----:B----4-:R3:W4:Y:S02]  /*10880*/  LD.E.64 R4, [R22.64+0xc0] ;  /* 0x0000c00616047980 */ /* 0x010724000c101b00 */
[----:B---3-5:R-:W-:Y:S02]  /*10890*/  SHF.L.U32 R24, R44, 0x10, RZ ;  /* 0x000000102c187819 */ /* 0x028fe400000006ff */
[----:B------:R-:W-:Y:S02]  /*108a0*/  SHF.L.U32 R32, R46, 0x10, RZ ;  /* 0x000000102e207819 */ /* 0x000fe400000006ff */
[----:B------:R-:W-:-:S02]  /*108b0*/  LOP3.LUT R44, R44, 0xffff0000, RZ, 0xc0, !PT ;  /* 0xffff00002c2c7812 */ /* 0x000fc400078ec0ff */
[----:B------:R-:W-:Y:S02]  /*108c0*/  LOP3.LUT R46, R46, 0xffff0000, RZ, 0xc0, !PT ;  /* 0xffff00002e2e7812 */ /* 0x000fe400078ec0ff */
[C---:B-1----:R-:W-:Y:S01]  /*108d0*/  LOP3.LUT R30, R47.reuse, 0xffff0000, RZ, 0xc0, !PT ;  /* 0xffff00002f1e7812 */ /* 0x042fe200078ec0ff */
[----:B------:R-:W-:Y:S01]  /*108e0*/  IMAD.U32 R31, R47, 0x10000, RZ ;  /* 0x000100002f1f7824 */ /* 0x000fe200078e00ff */
[C---:B------:R-:W-:Y:S02]  /*108f0*/  LOP3.LUT R22, R45.reuse, 0xffff0000, RZ, 0xc0, !PT ;  /* 0xffff00002d167812 */ /* 0x040fe400078ec0ff */
[----:B------:R-:W-:Y:S02]  /*10900*/  SHF.L.U32 R23, R45, 0x10, RZ ;  /* 0x000000102d177819 */ /* 0x000fe400000006ff */
[C---:B--2---:R-:W-:Y:S01]  /*10910*/  LOP3.LUT R27, R2.reuse, 0xffff0000, RZ, 0xc0, !PT ;  /* 0xffff0000021b7812 */ /* 0x044fe200078ec0ff */
[----:B------:R-:W-:Y:S01]  /*10920*/  IMAD.U32 R2, R2, 0x10000, RZ ;  /* 0x0001000002027824 */ /* 0x000fe200078e00ff */
[----:B------:R-:W-:-:S02]  /*10930*/  LOP3.LUT R26, R3, 0xffff0000, RZ, 0xc0, !PT ;  /* 0xffff0000031a7812 */ /* 0x000fc400078ec0ff */
[----:B----4-:R-:W-:Y:S01]  /*10940*/  LOP3.LUT R29, R4, 0xffff0000, RZ, 0xc0, !PT ;  /* 0xffff0000041d7812 */ /* 0x010fe200078ec0ff */
[----:B------:R-:W-:Y:S01]  /*10950*/  FMUL.FTZ R25, R22, R27 ;  /* 0x0000001b16197220 */ /* 0x000fe20000410000 */
[----:B------:R-:W-:Y:S01]  /*10960*/  LOP3.LUT R28, R5, 0xffff0000, RZ, 0xc0, !PT ;  /* 0xffff0000051c7812 */ /* 0x000fe200078ec0ff */
[----:B------:R-:W-:Y:S01]  /*10970*/  FMUL.FTZ R33, R30, R26 ;  /* 0x0000001a1e217220 */ /* 0x000fe20000410000 */
[----:B------:R-:W-:Y:S01]  /*10980*/  SHF.L.U32 R3, R3, 0x10, RZ ;  /* 0x0000001003037819 */ /* 0x000fe200000006ff */
[-C--:B------:R-:W-:Y:S01]  /*10990*/  FMUL.FTZ R22, R22, R29.reuse ;  /* 0x0000001d16167220 */ /* 0x080fe20000410000 */
[----:B------:R-:W-:Y:S01]  /*109a0*/  SHF.L.U32 R4, R4, 0x10, RZ ;  /* 0x0000001004047819 */ /* 0x000fe200000006ff */
[----:B------:R-:W-:Y:S02]  /*109b0*/  FMUL.FTZ R30, R30, R28 ;  /* 0x0000001c1e1e7220 */ /* 0x000fe40000410000 */
[----:B------:R-:W-:Y:S02]  /*109c0*/  IMAD.U32 R5, R5, 0x10000, RZ ;  /* 0x0001000005057824 */ /* 0x000fe400078e00ff */
[----:B------:R-:W-:-:S02]  /*109d0*/  FFMA.FTZ R25, R23, R29, -R25 ;  /* 0x0000001d17197223 */ /* 0x000fc40000010819 */
[----:B------:R-:W-:Y:S02]  /*109e0*/  FFMA.FTZ R22, R23, R27, R22 ;  /* 0x0000001b17167223 */ /* 0x000fe40000010016 */
[C---:B------:R-:W-:Y:S02]  /*109f0*/  FFMA.FTZ R30, R31.reuse, R26, R30 ;  /* 0x0000001a1f1e7223 */ /* 0x040fe4000001001e */
[----:B------:R-:W-:Y:S01]  /*10a00*/  FMUL.FTZ R23, R44, R2 ;  /* 0x000000022c177220 */ /* 0x000fe20000410000 */
[----:B------:R-:W-:Y:S01]  /*10a10*/  F2FP.BF16.PACK_AB R22, R22, R25 ;  /* 0x000000191616723e */ /* 0x000fe200000010ff */
[----:B------:R-:W-:Y:S02]  /*10a20*/  FMUL.FTZ R26, R46, R3 ;  /* 0x000000032e1a7220 */ /* 0x000fe40000410000 */
[----:B------:R-:W-:Y:S01]  /*10a30*/  FFMA.FTZ R33, R31, R28, -R33 ;  /* 0x0000001c1f217223 */ /* 0x000fe20000010821 */
[----:B------:R-:W-:Y:S01]  /*10a40*/  MOV R45, R22 ;  /* 0x00000016002d7202 */ /* 0x000fe20000000f00 */
[----:B------:R-:W-:-:S02]  /*10a50*/  FMUL.FTZ R44, R44, R4 ;  /* 0x000000042c2c7220 */ /* 0x000fc40000410000 */
[----:B------:R-:W-:Y:S01]  /*10a60*/  FMUL.FTZ R46, R46, R5 ;  /* 0x000000052e2e7220 */ /* 0x000fe20000410000 */
[----:B------:R-:W-:Y:S01]  /*10a70*/  F2FP.BF16.PACK_AB R30, R30, R33 ;  /* 0x000000211e1e723e */ /* 0x000fe200000010ff */
[C---:B------:R-:W-:Y:S02]  /*10a80*/  FFMA.FTZ R23, R24.reuse, R4, -R23 ;  /* 0x0000000418177223 */ /* 0x040fe40000010817 */
[----:B------:R-:W-:Y:S01]  /*10a90*/  FFMA.FTZ R44, R24, R2, R44 ;  /* 0x00000002182c7223 */ /* 0x000fe2000001002c */
[----:B------:R-:W-:Y:S01]  /*10aa0*/  MOV R47, R30 ;  /* 0x0000001e002f7202 */ /* 0x000fe20000000f00 */
[C---:B------:R-:W-:Y:S02]  /*10ab0*/  FFMA.FTZ R26, R32.reuse, R5, -R26 ;  /* 0x00000005201a7223 */ /* 0x040fe4000001081a */
[----:B------:R-:W-:Y:S01]  /*10ac0*/  FFMA.FTZ R46, R32, R3, R46 ;  /* 0x00000003202e7223 */ /* 0x000fe2000001002e */
[----:B------:R-:W-:-:S04]  /*10ad0*/  F2FP.BF16.PACK_AB R44, R44, R23 ;  /* 0x000000172c2c723e */ /* 0x000fc800000010ff */
[----:B------:R-:W-:Y:S02]  /*10ae0*/  F2FP.BF16.PACK_AB R46, R46, R26 ;  /* 0x0000001a2e2e723e */ /* 0x000fe400000010ff */
.L_x_3124:
[----:B------:R-:W-:Y:S05]  /*10af0*/  BSYNC B0 ;  /* 0x0000000000007941 */ /* 0x000fea0003800000 */
.L_x_3123:
[----:B-----5:R1:W-:Y:S02]  /*10b00*/  STS.128 [R243+0x7000], R44 ;  /* 0x0070002cf3007388 */ /* 0x0203e40000000c00 */
.L_x_3110:
[----:B------:R-:W-:Y:S05]  /*10b10*/  BSYNC B2 ;  /* 0x0000000000027941 */ /* 0x000fea0003800000 */
.L_x_3109:
        /* <DEDUP_REMOVED lines=63> */
.L_x_3129:
[----:B------:R-:W-:Y:S05]  /*10f10*/  BSYNC B0 ;  /* 0x0000000000007941 */ /* 0x000fea0003800000 */
.L_x_3128:
[----:B-----5:R1:W-:Y:S02]  /*10f20*/  STS.128 [R243+0x1800], R20 ;  /* 0x00180014f3007388 */ /* 0x0203e40000000c00 */
.L_x_3127:
[----:B------:R-:W-:Y:S05]  /*10f30*/  BSYNC B1 ;  /* 0x0000000000017941 */ /* 0x000fea0003800000 */
.L_x_3126:
        /* <DEDUP_REMOVED lines=10> */
[----:B-----5:R-:W-:Y:S01]  /*10fe0*/  IMAD.U32 R28, R23, 0x10000, RZ ;  /* 0x00010000171c7824 */ /* 0x020fe200078e00ff */
[C---:B------:R-:W-:Y:S02]  /*10ff0*/  SHF.L.U32 R7, R21.reuse, 0x10, RZ ;  /* 0x0000001015077819 */ /* 0x040fe400000006ff */
[----:B------:R-:W-:Y:S02]  /*11000*/  LOP3.LUT R5, R21, 0xffff0000, RZ, 0xc0, !PT ;  /* 0xffff000015057812 */ /* 0x000fe400078ec0ff */
[----:B------:R-:W-:-:S02]  /*11010*/  SHF.L.U32 R8, R20, 0x10, RZ ;  /* 0x0000001014087819 */ /* 0x000fc400000006ff */
[----:B------:R-:W-:Y:S02]  /*11020*/  LOP3.LUT R30, R20, 0xffff0000, RZ, 0xc0, !PT ;  /* 0xffff0000141e7812 */ /* 0x000fe400078ec0ff */
        /* <DEDUP_REMOVED lines=35> */
.L_x_3133:
[----:B------:R-:W-:Y:S05]  /*11260*/  BSYNC B0 ;  /* 0x0000000000007941 */ /* 0x000fea0003800000 */
.L_x_3132:
[----:B-----5:R1:W-:Y:S02]  /*11270*/  STS.128 [R243+0x3800], R20 ;  /* 0x00380014f3007388 */ /* 0x0203e40000000c00 */
.L_x_3131:
[----:B------:R-:W-:Y:S05]  /*11280*/  BSYNC B1 ;  /* 0x0000000000017941 */ /* 0x000fea0003800000 */
.L_x_3130:
        /* <DEDUP_REMOVED lines=10> */
[C---:B-1---5:R-:W-:Y:S01]  /*11330*/  IMAD.U32 R23, R19.reuse, 0x10000, RZ ;  /* 0x0001000013177824 */ /* 0x062fe200078e00ff */
        /* <DEDUP_REMOVED lines=39> */
.L_x_3137:
[----:B------:R-:W-:Y:S05]  /*115b0*/  BSYNC B0 ;  /* 0x0000000000007941 */ /* 0x000fea0003800000 */
.L_x_3136:
[----:B-----5:R1:W-:Y:S02]  /*115c0*/  STS.128 [R243+0x5800], R16 ;  /* 0x00580010f3007388 */ /* 0x0203e40000000c00 */
.L_x_3135:
[----:B------:R-:W-:Y:S05]  /*115d0*/  BSYNC B1 ;  /* 0x0000000000017941 */ /* 0x000fea0003800000 */
.L_x_3134:
        /* <DEDUP_REMOVED lines=49> */
.L_x_3139:
[----:B------:R-:W-:Y:S05]  /*118f0*/  BSYNC B0 ;  /* 0x0000000000007941 */ /* 0x000fea0003800000 */
.L_x_3138:
[----:B-----5:R1:W-:Y:S01]  /*11900*/  STS.128 [R243+0x7800], R16 ;  /* 0x00780010f3007388 */ /* 0x0203e20000000c00 */
[----:B------:R-:W-:Y:S05]  /*11910*/  BRA `(.L_x_3125) ;  /* 0x00006a7000007947 */ /* 0x000fea0003800000 */
.L_x_3076:
        /* <DEDUP_REMOVED lines=65> */
[C---:B------:R-:W-:Y:S01]  /*11d30*/  SHF.L.U32 R23, R29.reuse, 0x10, RZ ;  /* 0x000000101d177819 */ /* 0x040fe200000006ff */
        /* <DEDUP_REMOVED lines=27> */
.L_x_3145:
[----:B------:R-:W-:Y:S05]  /*11ef0*/  BSYNC B0 ;  /* 0x0000000000007941 */ /* 0x000fea0003800000 */
.L_x_3144:
[----:B-----5:R3:W-:Y:S02]  /*11f00*/  STS.128 [R243], R32 ;  /* 0x00000020f3007388 */ /* 0x0207e40000000c00 */
.L_x_3143:
[----:B------:R-:W-:Y:S05]  /*11f10*/  BSYNC B1 ;  /* 0x0000000000017941 */ /* 0x000fea0003800000 */
.L_x_3142:
        /* <DEDUP_REMOVED lines=91> */
.L_x_3149:
[----:B------:R-:W-:Y:S05]  /*124d0*/  BSYNC B0 ;  /* 0x0000000000007941 */ /* 0x000fea0003800000 */
.L_x_3148:
[----:B-----5:R1:W-:Y:S02]  /*124e0*/  STS.128 [R243+0x2000], R32 ;  /* 0x00200020f3007388 */ /* 0x0203e40000000c00 */
.L_x_3147:
[----:B------:R-:W-:Y:S05]  /*124f0*/  BSYNC B1 ;  /* 0x0000000000017941 */ /* 0x000fea0003800000 */
.L_x_3146:
        /* <DEDUP_REMOVED lines=91> */
.L_x_3153:
[----:B------:R-:W-:Y:S05]  /*12ab0*/  BSYNC B0 ;  /* 0x0000000000007941 */ /* 0x000fea0003800000 */
.L_x_3152:
[----:B-----5:R3:W-:Y:S02]  /*12ac0*/  STS.128 [R243+0x4000], R32 ;  /* 0x00400020f3007388 */ /* 0x0207e40000000c00 */
.L_x_3151:
[----:B------:R-:W-:Y:S05]  /*12ad0*/  BSYNC B1 ;  /* 0x0000000000017941 */ /* 0x000fea0003800000 */
.L_x_3150:
        /* <DEDUP_REMOVED lines=38> */
[----:B-1----:R-:W-:Y:S02]  /*12d40*/  LOP3.LUT R64, R21, 0xffff0000, RZ, 0xc0, !PT ;  /* 0xffff000015407812 */ /* 0x002fe400078ec0ff */
        /* <DEDUP_REMOVED lines=51> */
.L_x_3155:
[----:B------:R-:W-:Y:S05]  /*13080*/  BSYNC B0 ;  /* 0x0000000000007941 */ /* 0x000fea0003800000 */
.L_x_3154:
[----:B-----5:R3:W-:Y:S02]  /*13090*/  STS.128 [R243+0x6000], R32 ;  /* 0x00600020f3007388 */ /* 0x0207e40000000c00 */
.L_x_3141:
[----:B------:R-:W-:Y:S05]  /*130a0*/  BSYNC B2 ;  /* 0x0000000000027941 */ /* 0x000fea0003800000 */
.L_x_3140:
        /* <DEDUP_REMOVED lines=98> */
.L_x_3161:
[----:B------:R-:W-:Y:S05]  /*136d0*/  BSYNC B0 ;  /* 0x0000000000007941 */ /* 0x000fea0003800000 */
.L_x_3160:
[----:B-----5:R3:W-:Y:S02]  /*136e0*/  STS.128 [R243+0x800], R32 ;  /* 0x00080020f3007388 */ /* 0x0207e40000000c00 */
.L_x_3159:
[----:B------:R-:W-:Y:S05]  /*136f0*/  BSYNC B1 ;  /* 0x0000000000017941 */ /* 0x000fea0003800000 */
.L_x_3158:
        /* <DEDUP_REMOVED lines=94> */
.L_x_3165:
[----:B------:R-:W-:Y:S05]  /*13ce0*/  BSYNC B0 ;  /* 0x0000000000007941 */ /* 0x000fea0003800000 */
.L_x_3164:
[----:B-----5:R3:W-:Y:S02]  /*13cf0*/  STS.128 [R243+0x2800], R32 ;  /* 0x00280020f3007388 */ /* 0x0207e40000000c00 */
.L_x_3163:
[----:B------:R-:W-:Y:S05]  /*13d00*/  BSYNC B1 ;  /* 0x0000000000017941 */ /* 0x000fea0003800000 */
.L_x_3162:
        /* <DEDUP_REMOVED lines=94> */
.L_x_3169:
[----:B------:R-:W-:Y:S05]  /*142f0*/  BSYNC B0 ;  /* 0x0000000000007941 */ /* 0x000fea0003800000 */
.L_x_3168:
[----:B-----5:R3:W-:Y:S02]  /*14300*/  STS.128 [R243+0x4800], R32 ;  /* 0x00480020f3007388 */ /* 0x0207e40000000c00 */
.L_x_3167:
[----:B------:R-:W-:Y:S05]  /*14310*/  BSYNC B1 ;  /* 0x0000000000017941 */ /* 0x000fea0003800000 */
.L_x_3166:
        /* <DEDUP_REMOVED lines=37> */
[----:B--2---:R-:W-:Y:S01]  /*14570*/  IMAD.U32 R64, R28, 0x10000, RZ ;  /* 0x000100001c407824 */ /* 0x004fe200078e00ff */
[----:B------:R-:W-:Y:S01]  /*14580*/  LOP3.LUT R66, R29, 0xffff0000, RZ, 0xc0, !PT ;  /* 0xffff00001d427812 */ /* 0x000fe200078ec0ff */
[----:B------:R-:W-:Y:S01]  /*14590*/  IMAD.U32 R65, R30, 0x10000, RZ ;  /* 0x000100001e417824 */ /* 0x000fe200078e00ff */
[----:B------:R-:W-:Y:S01]  /*145a0*/  LOP3.LUT R28, R28, 0xffff0000, RZ, 0xc0, !PT ;  /* 0xffff00001c1c7812 */ /* 0x000fe200078ec0ff */
[C---:B---3--:R-:W-:Y:S01]  /*145b0*/  IMAD.U32 R47, R24.reuse, 0x10000, RZ ;  /* 0x00010000182f7824 */ /* 0x048fe200078e00ff */
[----:B------:R-:W-:Y:S01]  /*145c0*/  LOP3.LUT R23, R24, 0xffff0000, RZ, 0xc0, !PT ;  /* 0xffff000018177812 */ /* 0x000fe200078ec0ff */
[----:B------:R-:W-:Y:S01]  /*145d0*/  IMAD.U32 R62, R26, 0x10000, RZ ;  /* 0x000100001a3e7824 */ /* 0x000fe200078e00ff */
[----:B------:R-:W-:-:S02]  /*145e0*/  SHF.L.U32 R22, R25, 0x10, RZ ;  /* 0x0000001019167819 */ /* 0x000fc400000006ff */
[----:B------:R-:W-:Y:S02]  /*145f0*/  LOP3.LUT R63, R25, 0xffff0000, RZ, 0xc0, !PT ;  /* 0xffff0000193f7812 */ /* 0x000fe400078ec0ff */
[----:B------:R-:W-:Y:S02]  /*14600*/  LOP3.LUT R25, R26, 0xffff0000, RZ, 0xc0, !PT ;  /* 0xffff00001a197812 */ /* 0x000fe400078ec0ff */
[C---:B------:R-:W-:Y:S02]  /*14610*/  SHF.L.U32 R24, R27.reuse, 0x10, RZ ;  /* 0x000000101b187819 */ /* 0x040fe400000006ff */
[----:B------:R-:W-:Y:S02]  /*14620*/  LOP3.LUT R26, R27, 0xffff0000, RZ, 0xc0, !PT ;  /* 0xffff00001b1a7812 */ /* 0x000fe400078ec0ff */
[----:B------:R-:W-:Y:S01]  /*14630*/  SHF.L.U32 R27, R29, 0x10, RZ ;  /* 0x000000101d1b7819 */ /* 0x000fe200000006ff */
[----:B------:R-:W-:Y:S01]  /*14640*/  @!P0 FADD.FTZ R23, -R23, -RZ ;  /* 0x800000ff17178221 */ /* 0x000fe20000010100 */
        /* <DEDUP_REMOVED lines=10> */
[----:B------:R-:W-:Y:S01]  /*146f0*/  FMUL.FTZ R28, R28, R23 ;  /* 0x000000171c1c7220 */ /* 0x000fe20000410000 */
        /* <DEDUP_REMOVED lines=18> */
[----:B------:R-:W-:-:S02]  /*14820*/  FFMA.FTZ R21, R21, R26, R30 ;  /* 0x0000001a15157223 */ /* 0x000fc4000001001e */
[----:B------:R-:W-:Y:S02]  /*14830*/  FFMA.FTZ R22, R46, R22, R27 ;  /* 0x000000162e167223 */ /* 0x000fe4000001001b */
[----:B------:R-:W-:Y:S02]  /*14840*/  FFMA.FTZ R4, R4, R33, R66 ;  /* 0x0000002104047223 */ /* 0x000fe40000010042 */
[----:B------:R-:W-:Y:S02]  /*14850*/  FFMA.FTZ R25, R61, R25, R29 ;  /* 0x000000193d197223 */ /* 0x000fe4000001001d */
[----:B------:R-:W-:Y:S01]  /*14860*/  FFMA.FTZ R20, R20, R34, R31 ;  /* 0x0000002214147223 */ /* 0x000fe2000001001f */
[----:B------:R-:W-:Y:S02]  /*14870*/  F2FP.BF16.PACK_AB R5, R5, R15 ;  /* 0x0000000f0505723e */ /* 0x000fe400000010ff */
[----:B------:R-:W-:Y:S02]  /*14880*/  F2FP.BF16.PACK_AB R32, R21, R32 ;  /* 0x000000201520723e */ /* 0x000fe400000010ff */
[----:B------:R-:W-:-:S02]  /*14890*/  F2FP.BF16.PACK_AB R4, R4, R22 ;  /* 0x000000160404723e */ /* 0x000fc400000010ff */
[----:B------:R-:W-:Y:S01]  /*148a0*/  F2FP.BF16.PACK_AB R25, R20, R25 ;  /* 0x000000191419723e */ /* 0x000fe200000010ff */
[----:B------:R-:W-:Y:S01]  /*148b0*/  IMAD.MOV.U32 R20, RZ, RZ, R5 ;  /* 0x000000ffff147224 */ /* 0x000fe200078e0005 */
[----:B------:R-:W-:Y:S01]  /*148c0*/  MOV R21, R4 ;  /* 0x0000000400157202 */ /* 0x000fe20000000f00 */
[----:B------:R-:W-:Y:S01]  /*148d0*/  IMAD.MOV.U32 R22, RZ, RZ, R32 ;  /* 0x000000ffff167224 */ /* 0x000fe200078e0020 */
[----:B------:R-:W-:Y:S02]  /*148e0*/  MOV R23, R25 ;  /* 0x0000001900177202 */ /* 0x000fe40000000f00 */
.L_x_3171:
[----:B------:R-:W-:Y:S05]  /*148f0*/  BSYNC B0 ;  /* 0x0000000000007941 */ /* 0x000fea0003800000 */
.L_x_3170:
[----:B-----5:R1:W-:Y:S02]  /*14900*/  STS.128 [R243+0x6800], R20 ;  /* 0x00680014f3007388 */ /* 0x0203e40000000c00 */
.L_x_3157:
[----:B------:R-:W-:Y:S05]  /*14910*/  BSYNC B2 ;  /* 0x0000000000027941 */ /* 0x000fea0003800000 */
.L_x_3156:
        /* <DEDUP_REMOVED lines=99> */
.L_x_3177:
[----:B------:R-:W-:Y:S05]  /*14f50*/  BSYNC B0 ;  /* 0x0000000000007941 */ /* 0x000fea0003800000 */
.L_x_3176:
[----:B-----5:R3:W-:Y:S02]  /*14f60*/  STS.128 [R243+0x1000], R32 ;  /* 0x00100020f3007388 */ /* 0x0207e40000000c00 */
.L_x_3175:
[----:B------:R-:W-:Y:S05]  /*14f70*/  BSYNC B1 ;  /* 0x0000000000017941 */ /* 0x000fea0003800000 */
.L_x_3174:
        /* <DEDUP_REMOVED lines=94> */
.L_x_3181:
[----:B------:R-:W-:Y:S05]  /*15560*/  BSYNC B0 ;  /* 0x0000000000007941 */ /* 0x000fea0003800000 */
.L_x_3180:
[----:B-----5:R3:W-:Y:S02]  /*15570*/  STS.128 [R243+0x3000], R32 ;  /* 0x00300020f3007388 */ /* 0x0207e40000000c00 */
.L_x_3179:
[----:B------:R-:W-:Y:S05]  /*15580*/  BSYNC B1 ;  /* 0x0000000000017941 */ /* 0x000fea0003800000 */
.L_x_3178:
        /* <DEDUP_REMOVED lines=94> */
.L_x_3185:
[----:B------:R-:W-:Y:S05]  /*15b70*/  BSYNC B0 ;  /* 0x0000000000007941 */ /* 0x000fea0003800000 */
.L_x_3184:
[----:B-----5:R3:W-:Y:S02]  /*15b80*/  STS.128 [R243+0x5000], R32 ;  /* 0x00500020f3007388 */ /* 0x0207e40000000c00 */
.L_x_3183:
[----:B------:R-:W-:Y:S05]  /*15b90*/  BSYNC B1 ;  /* 0x0000000000017941 */ /* 0x000fea0003800000 */
.L_x_3182:
        /* <DEDUP_REMOVED lines=62> */
[----:B----4-:R-:W-:Y:S01]  /*15f80*/  LOP3.LUT R26, R34, 0xffff0000, RZ, 0xc0, !PT ;  /* 0xffff0000221a7812 */ /* 0x010fe200078ec0ff */
[----:B------:R-:W-:-:S02]  /*15f90*/  FMUL.FTZ R63, R63, R27 ;  /* 0x0000001b3f3f7220 */ /* 0x000fc40000410000 */
[----:B------:R-:W-:Y:S02]  /*15fa0*/  FMUL.FTZ R30, R30, R22 ;  /* 0x000000161e1e7220 */ /* 0x000fe40000410000 */
        /* <DEDUP_REMOVED lines=23> */
[----:B------:R-:W-:-:S03]  /*16120*/  IMAD.MOV.U32 R26, RZ, RZ, R27 ;  /* 0x000000ffff1a7224 */ /* 0x000fc600078e001b */
[----:B------:R-:W-:Y:S01]  /*16130*/  F2FP.BF16.PACK_AB R23, R24, R23 ;  /* 0x000000171817723e */ /* 0x000fe200000010ff */
[----:B------:R-:W-:Y:S01]  /*16140*/  IMAD.MOV.U32 R24, RZ, RZ, R5 ;  /* 0x000000ffff187224 */ /* 0x000fe200078e0005 */
[----:B------:R-:W-:Y:S02]  /*16150*/  MOV R25, R4 ;  /* 0x0000000400197202 */ /* 0x000fe40000000f00 */
[----:B------:R-:W-:Y:S02]  /*16160*/  MOV R27, R23 ;  /* 0x00000017001b7202 */ /* 0x000fe40000000f00 */
.L_x_3187:
[----:B------:R-:W-:Y:S05]  /*16170*/  BSYNC B0 ;  /* 0x0000000000007941 */ /* 0x000fea0003800000 */
.L_x_3186:
[----:B-----5:R1:W-:Y:S02]  /*16180*/  STS.128 [R243+0x7000], R24 ;  /* 0x00700018f3007388 */ /* 0x0203e40000000c00 */
.L_x_3173:
[----:B------:R-:W-:Y:S05]  /*16190*/  BSYNC B2 ;  /* 0x0000000000027941 */ /* 0x000fea0003800000 */
.L_x_3172:
        /* <DEDUP_REMOVED lines=68> */
[----:B------:R-:W-:Y:S01]  /*165e0*/  FMUL.FTZ R25, R25, R28 ;  /* 0x0000001c19197220 */ /* 0x000fe20000410000 */
[----:B------:R-:W-:Y:S01]  /*165f0*/  SHF.L.U32 R28, R32, 0x10, RZ ;  /* 0x00000010201c7819 */ /* 0x000fe200000006ff */
[----:B------:R-:W-:Y:S01]  /*16600*/  FMUL.FTZ R27, R27, R30 ;  /* 0x0000001e1b1b7220 */ /* 0x000fe20000410000 */
[C---:B------:R-:W-:Y:S01]  /*16610*/  SHF.L.U32 R32, R34.reuse, 0x10, RZ ;  /* 0x0000001022207819 */ /* 0x040fe200000006ff */
[C---:B------:R-:W-:Y:S01]  /*16620*/  IMAD.U32 R22, R33.reuse, 0x10000, RZ ;  /* 0x0001000021167824 */ /* 0x040fe200078e00ff */
[----:B------:R-:W-:Y:S01]  /*16630*/  LOP3.LUT R33, R33, 0xffff0000, RZ, 0xc0, !PT ;  /* 0xffff000021217812 */ /* 0x000fe200078ec0ff */
[----:B------:R-:W-:Y:S01]  /*16640*/  FMUL.FTZ R63, R63, R47 ;  /* 0x0000002f3f3f7220 */ /* 0x000fe20000410000 */
[----:B------:R-:W-:Y:S01]  /*16650*/  LOP3.LUT R30, R34, 0xffff0000, RZ, 0xc0, !PT ;  /* 0xffff0000221e7812 */ /* 0x000fe200078ec0ff */
[----:B------:R-:W-:Y:S01]  /*16660*/  @!P0 FADD.FTZ R46, -R46, -RZ ;  /* 0x800000ff2e2e8221 */ /* 0x000fe20000010100 */
[----:B------:R-:W-:Y:S01]  /*16670*/  LOP3.LUT R34, R35, 0xffff0000, RZ, 0xc0, !PT ;  /* 0xffff000023227812 */ /* 0x000fe200078ec0ff */
[----:B------:R-:W-:-:S02]  /*16680*/  FMUL.FTZ R26, R26, R29 ;  /* 0x0000001d1a1a7220 */ /* 0x000fc40000410000 */
[----:B------:R-:W-:Y:S02]  /*16690*/  FMUL.FTZ R61, R61, R44 ;  /* 0x0000002c3d3d7220 */ /* 0x000fe40000410000 */
[----:B------:R-:W-:Y:S02]  /*166a0*/  IMAD.U32 R29, R35, 0x10000, RZ ;  /* 0x00010000231d7824 */ /* 0x000fe400078e00ff */
        /* <DEDUP_REMOVED lines=16> */
.L_x_3191:
[----:B------:R-:W-:Y:S05]  /*167b0*/  BSYNC B0 ;  /* 0x0000000000007941 */ /* 0x000fea0003800000 */
.L_x_3190:
[----:B-----5:R1:W-:Y:S02]  /*167c0*/  STS.128 [R243+0x1800], R20 ;  /* 0x00180014f3007388 */ /* 0x0203e40000000c00 */
.L_x_3189:
[----:B------:R-:W-:Y:S05]  /*167d0*/  BSYNC B1 ;  /* 0x0000000000017941 */ /* 0x000fea0003800000 */
.L_x_3188:
        /* <DEDUP_REMOVED lines=62> */
[C---:B----4-:R-:W-:Y:S01]  /*16bc0*/  LOP3.LUT R23, R32.reuse, 0xffff0000, RZ, 0xc0, !PT ;  /* 0xffff000020177812 */ /* 0x050fe200078ec0ff */
[----:B------:R-:W-:Y:S01]  /*16bd0*/  FMUL.FTZ R25, R25, R28 ;  /* 0x0000001c19197220 */ /* 0x000fe20000410000 */
[----:B------:R-:W-:Y:S01]  /*16be0*/  SHF.L.U32 R28, R32, 0x10, RZ ;  /* 0x00000010201c7819 */ /* 0x000fe200000006ff */
[----:B------:R-:W-:Y:S01]  /*16bf0*/  @!P0 FADD.FTZ R22, -R22, -RZ ;  /* 0x800000ff16168221 */ /* 0x000fe20000010100 */
[C---:B------:R-:W-:Y:S01]  /*16c00*/  SHF.L.U32 R32, R34.reuse, 0x10, RZ ;  /* 0x0000001022207819 */ /* 0x040fe200000006ff */
[----:B------:R-:W-:Y:S01]  /*16c10*/  FMUL.FTZ R27, R27, R30 ;  /* 0x0000001e1b1b7220 */ /* 0x000fe20000410000 */
[----:B------:R-:W-:Y:S01]  /*16c20*/  LOP3.LUT R30, R34, 0xffff0000, RZ, 0xc0, !PT ;  /* 0xffff0000221e7812 */ /* 0x000fe200078ec0ff */
[----:B------:R-:W-:Y:S01]  /*16c30*/  FMUL.FTZ R61, R61, R45 ;  /* 0x0000002d3d3d7220 */ /* 0x000fe20000410000 */
[----:B------:R-:W-:Y:S01]  /*16c40*/  LOP3.LUT R34, R35, 0xffff0000, RZ, 0xc0, !PT ;  /* 0xffff000023227812 */ /* 0x000fe200078ec0ff */
[----:B------:R-:W-:-:S02]  /*16c50*/  FMUL.FTZ R26, R26, R29 ;  /* 0x0000001d1a1a7220 */ /* 0x000fc40000410000 */
[----:B------:R-:W-:Y:S02]  /*16c60*/  @!P0 FADD.FTZ R46, -R46, -RZ ;  /* 0x800000ff2e2e8221 */ /* 0x000fe40000010100 */
[----:B------:R-:W-:Y:S02]  /*16c70*/  FMUL.FTZ R47, R47, R38 ;  /* 0x000000262f2f7220 */ /* 0x000fe40000410000 */
[----:B------:R-:W-:Y:S02]  /*16c80*/  IMAD.U32 R29, R35, 0x10000, RZ ;  /* 0x00010000231d7824 */ /* 0x000fe400078e00ff */
[----:B------:R-:W-:Y:S02]  /*16c90*/  FMUL.FTZ R24, R24, R22 ;  /* 0x0000001618187220 */ /* 0x000fe40000410000 */
[C---:B------:R-:W-:Y:S01]  /*16ca0*/  IMAD.U32 R22, R33.reuse, 0x10000, RZ ;  /* 0x0001000021167824 */ /* 0x040fe200078e00ff */
[----:B------:R-:W-:Y:S01]  /*16cb0*/  LOP3.LUT R33, R33, 0xffff0000, RZ, 0xc0, !PT ;  /* 0xffff000021217812 */ /* 0x000fe200078ec0ff */
[----:B------:R-:W-:-:S02]  /*16cc0*/  FFMA.FTZ R20, R20, R32, R61 ;  /* 0x0000002014147223 */ /* 0x000fc4000001003d */
[----:B------:R-:W-:Y:S02]  /*16cd0*/  FFMA.FTZ R19, R19, R30, R26 ;  /* 0x0000001e13137223 */ /* 0x000fe4000001001a */
[----:B------:R-:W-:Y:S02]  /*16ce0*/  FMUL.FTZ R62, R62, R46 ;  /* 0x0000002e3e3e7220 */ /* 0x000fe40000410000 */
        /* <DEDUP_REMOVED lines=13> */
.L_x_3195:
[----:B------:R-:W-:Y:S05]  /*16dc0*/  BSYNC B0 ;  /* 0x0000000000007941 */ /* 0x000fea0003800000 */
.L_x_3194:
[----:B-----5:R1:W-:Y:S02]  /*16dd0*/  STS.128 [R243+0x3800], R20 ;  /* 0x00380014f3007388 */ /* 0x0203e40000000c00 */
.L_x_3193:
[----:B------:R-:W-:Y:S05]  /*16de0*/  BSYNC B1 ;  /* 0x0000000000017941 */ /* 0x000fea0003800000 */
.L_x_3192:
        /* <DEDUP_REMOVED lines=71> */
[C---:B------:R-:W-:Y:S01]  /*17260*/  LOP3.LUT R29, R34.reuse, 0xffff0000, RZ, 0xc0, !PT ;  /* 0xffff0000221d7812 */ /* 0x040fe200078ec0ff */
        /* <DEDUP_REMOVED lines=23> */
.L_x_3199:
[----:B------:R-:W-:Y:S05]  /*173e0*/  BSYNC B0 ;  /* 0x0000000000007941 */ /* 0x000fea0003800000 */
.L_x_3198:
[----:B-----5:R1:W-:Y:S02]  /*173f0*/  STS.128 [R243+0x5800], R20 ;  /* 0x00580014f3007388 */ /* 0x0203e40000000c00 */
.L_x_3197:
[----:B------:R-:W-:Y:S05]  /*17400*/  BSYNC B1 ;  /* 0x0000000000017941 */ /* 0x000fea0003800000 */
.L_x_3196:
        /* <DEDUP_REMOVED lines=64> */
[----:B------:R-:W-:Y:S02]  /*17810*/  FMUL.FTZ R12, R12, R26 ;  /* 0x0000001a0c0c7220 */ /* 0x000fe40000410000 */
[----:B------:R-:W-:Y:S01]  /*17820*/  FMUL.FTZ R9, R9, R25 ;  /* 0x0000001909097220 */ /* 0x000fe20000410000 */
[----:B----4-:R-:W-:Y:S01]  /*17830*/  LOP3.LUT R25, R30, 0xffff0000, RZ, 0xc0, !PT ;  /* 0xffff00001e197812 */ /* 0x010fe200078ec0ff */
[----:B------:R-:W-:Y:S02]  /*17840*/  FMUL.FTZ R21, R21, R18 ;  /* 0x0000001215157220 */ /* 0x000fe40000410000 */
        /* <DEDUP_REMOVED lines=28> */
.L_x_3201:
[----:B------:R-:W-:Y:S05]  /*17a10*/  BSYNC B0 ;  /* 0x0000000000007941 */ /* 0x000fea0003800000 */
.L_x_3200:
[----:B-----5:R1:W-:Y:S01]  /*17a20*/  STS.128 [R243+0x7800], R20 ;  /* 0x00780014f3007388 */ /* 0x0203e20000000c00 */
[----:B------:R-:W-:Y:S05]  /*17a30*/  BRA `(.L_x_3125) ;  /* 0x0000095000007947 */ /* 0x000fea0003800000 */
.L_x_3075:
        /* <DEDUP_REMOVED lines=37> */
.L_x_3203:
[----:B------:R-:W-:Y:S05]  /*17c90*/  BSYNC B0 ;  /* 0x0000000000007941 */ /* 0x000fea0003800000 */
.L_x_3202:
        /* <DEDUP_REMOVED lines=36> */
.L_x_3205:
[----:B------:R-:W-:Y:S05]  /*17ee0*/  BSYNC B0 ;  /* 0x0000000000007941 */ /* 0x000fea0003800000 */
.L_x_3204:
        /* <DEDUP_REMOVED lines=36> */
.L_x_3207:
[----:B------:R-:W-:Y:S05]  /*18130*/  BSYNC B0 ;  /* 0x0000000000007941 */ /* 0x000fea0003800000 */
.L_x_3206:
        /* <DEDUP_REMOVED lines=37> */
.L_x_3125:
[----:B------:R-:W-:Y:S05]  /*18390*/  BSYNC B3 ;  /* 0x0000000000037941 */ /* 0x000fea0003800000 */
.L_x_3074:
[----:B------:R-:W-:Y:S01]  /*183a0*/  IADD3 R246, R166, -0x1, RZ ;  /* 0xffffffffa6f67810 */ /* 0x000fe20007ffe0ff */
[----:B------:R-:W-:Y:S01]  /*183b0*/  BSSY B0, `(.L_x_3208) ;  /* 0x0000025000007945 */ /* 0x000fe20003800000 */
[----:B------:R-:W-:-:S03]  /*183c0*/  LOP3.LUT R247, R60, 0xff, RZ, 0xc0, !PT ;  /* 0x000000ff3cf77812 */ /* 0x000fc600078ec0ff */
[----:B-1----:R-:W-:-:S04]  /*183d0*/  IMAD.SHL.U32 R8, R246, 0x40, RZ ;  /* 0x00000040f6087824 */ /* 0x002fc800078e00ff */
[----:B--2---:R-:W-:-:S05]  /*183e0*/  IMAD.IADD R2, R54, 0x1, -R8 ;  /* 0x0000000136027824 */ /* 0x004fca00078e0a08 */
        /* <DEDUP_REMOVED lines=33> */
.L_x_3209:
[----:B------:R-:W-:Y:S05]  /*18600*/  BSYNC B0 ;  /* 0x0000000000007941 */ /* 0x000fea0003800000 */
.L_x_3208:
        /* <DEDUP_REMOVED lines=10> */
[----:B--2--5:R-:W-:Y:S02]  /*186b0*/  @P4 LEA R16, P6, R3, R170, 0x1 ;  /* 0x000000aa03104211 */ /* 0x024fe400078c08ff */
        /* <DEDUP_REMOVED lines=27> */
.L_x_3211:
[----:B------:R-:W-:Y:S05]  /*18870*/  BSYNC B0 ;  /* 0x0000000000007941 */ /* 0x000fea0003800000 */
.L_x_3210:
        /* <DEDUP_REMOVED lines=10> */
[----:B------:R-:W-:-:S04]  /*18920*/  LEA R5, P0, R50, R162, 0x5 ;  /* 0x000000a232057211 */ /* 0x000fc800078028ff */
[----:B-1----:R-:W-:Y:S02]  /*18930*/  @P4 LEA R18, P6, R5, R170, 0x1 ;  /* 0x000000aa05124211 */ /* 0x002fe400078c08ff */
[----:B--2--5:R-:W-:-:S04]  /*18940*/  @!P5 LEA R6, P2, R0, R236, 0x1 ;  /* 0x000000ec0006d211 */ /* 0x024fc800078408ff */
        /* <DEDUP_REMOVED lines=27> */
.L_x_3213:
[----:B------:R-:W-:Y:S05]  /*18b00*/  BSYNC B0 ;  /* 0x0000000000007941 */ /* 0x000fea0003800000 */
.L_x_3212:
        /* <DEDUP_REMOVED lines=43> */
.L_x_3215:
[----:B------:R-:W-:Y:S05]  /*18dc0*/  BSYNC B0 ;  /* 0x0000000000007941 */ /* 0x000fea0003800000 */
.L_x_3214:
[----:B-12--5:R-:W2:Y:S04]  /*18dd0*/  LD.E.64 R16, [R10.64+0x1c0] ;  /* 0x0001c0060a107980 */ /* 0x026ea8000c101b00 */
[----:B---3--:R-:W3:Y:S01]  /*18de0*/  LD.E.64 R6, [R10.64+0x1b8] ;  /* 0x0001b8060a067980 */ /* 0x008ee2000c101b00 */
[----:B------:R-:W-:-:S03]  /*18df0*/  IMAD.MOV.U32 R164, RZ, RZ, R238 ;  /* 0x000000ffffa47224 */ /* 0x000fc600078e00ee */
[----:B----4-:R-:W4:Y:S04]  /*18e00*/  LD.E R0, [R10.64+0xd8] ;  /* 0x0000d8060a007980 */ /* 0x010f28000c101900 */
[----:B------:R-:W0:Y:S01]  /*18e10*/  LDGDEPBAR ;  /* 0x00000000000079af */ /* 0x000e220000000000 */
[----:B--2---:R-:W-:Y:S02]  /*18e20*/  IMAD R3, R17, R239, RZ ;  /* 0x000000ef11037224 */ /* 0x004fe400078e02ff */
[----:B------:R-:W-:-:S04]  /*18e30*/  IMAD.WIDE.U32 R12, R239, R16, R164 ;  /* 0x00000010ef0c7225 */ /* 0x000fc800078e00a4 */
[----:B------:R-:W-:Y:S01]  /*18e40*/  IMAD R3, R16, R57, R3 ;  /* 0x0000003910037224 */ /* 0x000fe200078e0203 */
[----:B---3--:R-:W-:-:S03]  /*18e50*/  LEA R6, P0, R12, R6, 0x2 ;  /* 0x000000060c067211 */ /* 0x008fc600078010ff */
[----:B------:R-:W-:-:S05]  /*18e60*/  IMAD.IADD R3, R13, 0x1, R3 ;  /* 0x000000010d037824 */ /* 0x000fca00078e0203 */
[----:B------:R-:W-:Y:S02]  /*18e70*/  LEA.HI.X R7, R12, R7, R3, 0x2, P0 ;  /* 0x000000070c077211 */ /* 0x000fe400000f1403 */
[----:B------:R1:W5:Y:S04]  /*18e80*/  LD.E R3, [R10.64+0x188] ;  /* 0x000188060a037980 */ /* 0x000368000c101900 */
[----:B------:R-:W2:Y:S01]  /*18e90*/  LD.E R5, [R6.64] ;  /* 0x0000000606057980 */ /* 0x000ea2000c101900 */
[----:B------:R-:W-:-:S04]  /*18ea0*/  DEPBAR.LE SB0, 0x0 ;  /* 0x000080000000791a */ /* 0x000fc80000000000 */
[----:B------:R-:W-:Y:S01]  /*18eb0*/  BAR.SYNC.DEFER_BLOCKING 0x0 ;  /* 0x0000000000007b1d */ /* 0x000fe20000010000 */
[----:B------:R-:W-:-:S05]  /*18ec0*/  ISETP.GE.AND P0, PT, R160, R2, PT ;  /* 0x00000002a000720c */ /* 0x000fca0003f06270 */
[----:B----4-:R-:W2:Y:S01]  /*18ed0*/  MUFU.RCP R0, R0 ;  /* 0x0000000000007308 */ /* 0x010ea20000001000 */
[----:B------:R-:W-:Y:S01]  /*18ee0*/  SHF.R.S32.HI R9, RZ, 0x1f, R59 ;  /* 0x0000001fff097819 */ /* 0x000fe2000001143b */
[----:B------:R-:W-:-:S06]  /*18ef0*/  IMAD.SHL.U32 R36, R58, 0x2, RZ ;  /* 0x000000023a247824 */ /* 0x000fcc00078e00ff */
[----:B------:R1:W-:Y:S04]  /*18f00*/  @P0 STS.128 [R243+0x10000], RZ ;  /* 0x010000fff3000388 */ /* 0x0003e80000000c00 */
[----:B------:R1:W-:Y:S04]  /*18f10*/  @P0 STS.128 [R243+0x12000], RZ ;  /* 0x012000fff3000388 */ /* 0x0003e80000000c00 */
[----:B------:R1:W-:Y:S04]  /*18f20*/  @P0 STS.128 [R243+0x14000], RZ ;  /* 0x014000fff3000388 */ /* 0x0003e80000000c00 */
[----:B------:R1:W-:Y:S01]  /*18f30*/  @P0 STS.128 [R243+0x16000], RZ ;  /* 0x016000fff3000388 */ /* 0x0003e20000000c00 */
[----:B------:R-:W-:Y:S01]  /*18f40*/  LEA.HI R9, R9, R59, RZ, 0x2 ;  /* 0x0000003b09097211 */ /* 0x000fe200078f10ff */
[----:B------:R-:W-:Y:S01]  /*18f50*/  BSSY B0, `(.L_x_3216) ;  /* 0x0000024000007945 */ /* 0x000fe20003800000 */
[----:B------:R-:W-:-:S02]  /*18f60*/  LOP3.LUT R36, R36, 0x6, RZ, 0xc0, !PT ;  /* 0x0000000624247812 */ /* 0x000fc400078ec0ff */
[----:B------:R-:W-:Y:S01]  /*18f70*/  SHF.R.S32.HI R9, RZ, 0x2, R9 ;  /* 0x00000002ff097819 */ /* 0x000fe20000011409 */
[----:B--2---:R-:W-:Y:S01]  /*18f80*/  FMUL.FTZ R0, R5, R0 ;  /* 0x0000000005007220 */ /* 0x004fe20000410000 */
[----:B------:R-:W-:Y:S05]  /*18f90*/  @P0 BRA `(.L_x_3217) ;  /* 0x000001f000000947 */ /* 0x000fea0003800000 */
[C---:B-1----:R-:W-:Y:S02]  /*18fa0*/  LOP3.LUT R5, R247.reuse, 0x1, RZ, 0xc0, !PT ;  /* 0x00000001f7057812 */ /* 0x042fe400078ec0ff */
[----:B------:R-:W-:Y:S02]  /*18fb0*/  R2P PR, R247, 0xe ;  /* 0x0000000ef7007804 */ /* 0x000fe40000000000 */
[----:B------:R-:W-:-:S11]  /*18fc0*/  ISETP.NE.U32.AND P0, PT, R5, 0x1, PT ;  /* 0x000000010500780c */ /* 0x000fd60003f05070 */
[----:B------:R-:W-:Y:S01]  /*18fd0*/  @P1 IMAD.MOV.U32 R16, RZ, RZ, R185 ;  /* 0x000000ffff101224 */ /* 0x000fe200078e00b9 */
        /* <DEDUP_REMOVED lines=27> */
.L_x_3217:
[----:B-1----:R-:W-:Y:S05]  /*19190*/  BSYNC B0 ;  /* 0x0000000000007941 */ /* 0x002fea0003800000 */
.L_x_3216:
        /* <DEDUP_REMOVED lines=40> */
.L_x_3219:
[----:B------:R-:W-:Y:S05]  /*19420*/  BSYNC B0 ;  /* 0x0000000000007941 */ /* 0x000fea0003800000 */
.L_x_3218:
        /* <DEDUP_REMOVED lines=42> */
.L_x_3221:
[----:B------:R-:W-:Y:S05]  /*196d0*/  BSYNC B0 ;  /* 0x0000000000007941 */ /* 0x000fea0003800000 */
.L_x_3220:
        /* <DEDUP_REMOVED lines=10> */
[----:B--2---:R-:W-:Y:S01]  /*19780*/  @P1 MOV R12, R185 ;  /* 0x000000b9000c1202 */ /* 0x004fe20000000f00 */
[--C-:B------:R-:W-:Y:S01]  /*19790*/  @P2 IMAD.MOV.U32 R6, RZ, RZ, R185.reuse ;  /* 0x000000ffff062224 */ /* 0x100fe200078e00b9 */
        /* <DEDUP_REMOVED lines=42> */
.L_x_3223:
[----:B------:R-:W-:Y:S05]  /*19a40*/  BSYNC B0 ;  /* 0x0000000000007941 */ /* 0x000fea0003800000 */
.L_x_3222:
[C---:B------:R-:W-:Y:S01]  /*19a50*/  IMAD.SHL.U32 R2, R55.reuse, 0x40, RZ ;  /* 0x0000004037027824 */ /* 0x040fe200078e00ff */
[----:B------:R-:W-:Y:S01]  /*19a60*/  R2P PR, R55, 0x6 ;  /* 0x0000000637007804 */ /* 0x000fe20000000000 */
[----:B------:R-:W-:Y:S01]  /*19a70*/  IMAD.SHL.U32 R160, R160, 0x8, RZ ;  /* 0x00000008a0a07824 */ /* 0x000fe200078e00ff */
[----:B------:R-:W0:Y:S01]  /*19a80*/  LDGDEPBAR ;  /* 0x00000000000079af */ /* 0x000e220000000000 */
[----:B------:R-:W-:Y:S01]  /*19a90*/  IMAD R230, R52, 0x400, R41 ;  /* 0x0000040034e67824 */ /* 0x000fe200078e0229 */
[----:B------:R-:W-:Y:S01]  /*19aa0*/  LOP3.LUT R2, R2, 0x1c0, RZ, 0xc0, !PT ;  /* 0x000001c002027812 */ /* 0x000fe200078ec0ff */
[----:B------:R-:W-:Y:S01]  /*19ab0*/  IMAD R9, R52, 0x10, R9 ;  /* 0x0000001034097824 */ /* 0x000fe200078e0209 */
[----:B------:R-:W-:Y:S01]  /*19ac0*/  BSSY B1, `(.L_x_3224) ;  /* 0x0000236000017945 */ /* 0x000fe20003800000 */
[----:B------:R-:W-:Y:S01]  /*19ad0*/  IMAD.SHL.U32 R230, R230, 0x2, RZ ;  /* 0x00000002e6e67824 */ /* 0x000fe200078e00ff */
[----:B------:R-:W-:Y:S01]  /*19ae0*/  LOP3.LUT R160, R2, 0x8, R160, 0xf8, !PT ;  /* 0x0000000802a07812 */ /* 0x000fe200078ef8a0 */
[----:B------:R-:W-:Y:S01]  /*19af0*/  IMAD.IADD R36, R8, 0x1, R36 ;  /* 0x0000000108247824 */ /* 0x000fe200078e0224 */
[----:B------:R-:W-:Y:S01]  /*19b00*/  SHF.R.U32.HI R229, RZ, 0x3, R2 ;  /* 0x00000003ffe57819 */ /* 0x000fe20000011602 */
[--C-:B------:R-:W-:Y:S01]  /*19b10*/  IMAD R228, R40, 0x2, R230.reuse ;  /* 0x0000000228e47824 */ /* 0x100fe200078e02e6 */
[----:B------:R-:W-:Y:S01]  /*19b20*/  LDSM.16.M88.4 R68, [R230] ;  /* 0x00000000e644783b */ /* 0x000fe20000000200 */
[C---:B------:R-:W-:Y:S01]  /*19b30*/  IMAD R226, R39.reuse, 0x2, R230 ;  /* 0x0000000227e27824 */ /* 0x040fe200078e02e6 */
[----:B------:R-:W-:Y:S01]  /*19b40*/  LOP3.LUT R229, R160, R229, RZ, 0x3c, !PT ;  /* 0x000000e5a0e57212 */ /* 0x000fe200078e3cff */
[----:B------:R-:W-:Y:S01]  /*19b50*/  IMAD R225, R39, 0x2, R228 ;  /* 0x0000000227e17824 */ /* 0x000fe200078e02e4 */
[----:B------:R-:W-:Y:S01]  /*19b60*/  IADD3 R53, R9, 0x1, R53 ;  /* 0x0000000109357810 */ /* 0x000fe20007ffe035 */
[----:B------:R-:W-:Y:S01]  /*19b70*/  I2F R37, R36 ;  /* 0x0000002400257306 */ /* 0x000fe20000201400 */
[----:B------:R-:W-:Y:S01]  /*19b80*/  LDSM.16.M88.4 R76, [R226] ;  /* 0x00000000e24c783b */ /* 0x000fe20000000200 */
[----:B------:R-:W-:Y:S01]  /*19b90*/  IMAD R229, R56, 0x200, R229 ;  /* 0x0000020038e57824 */ /* 0x000fe200078e02e5 */
[----:B------:R-:W-:-:S02]  /*19ba0*/  IADD3 R53, R54, R53, -R241 ;  /* 0x0000003536357210 */ /* 0x000fc40007ffe8f1 */
[----:B------:R-:W-:Y:S01]  /*19bb0*/  LDSM.16.M88.4 R56, [R228] ;  /* 0x00000000e438783b */ /* 0x000fe20000000200 */
[----:B------:R-:W-:Y:S01]  /*19bc0*/  IMAD.SHL.U32 R229, R229, 0x2, RZ ;  /* 0x00000002e5e57824 */ /* 0x000fe200078e00ff */
[----:B------:R-:W-:Y:S01]  /*19bd0*/  IADD3 R42, R36, 0x19, RZ ;  /* 0x00000019242a7810 */ /* 0x000fe20007ffe0ff */
[----:B-----5:R-:W-:-:S03]  /*19be0*/  IMAD.IADD R3, R3, 0x1, R53 ;  /* 0x0000000103037824 */ /* 0x020fc600078e0235 */
[----:B------:R-:W1:Y:S01]  /*19bf0*/  LDSM.16.M88.4 R44, [R229+0x8000] ;  /* 0x00800000e52c783b */ /* 0x000e620000000200 */
[C---:B------:R-:W-:Y:S01]  /*19c00*/  IADD3 R2, R229.reuse, 0x8000, RZ ;  /* 0x00008000e5027810 */ /* 0x040fe20007ffe0ff */
[----:B------:R-:W-:Y:S01]  /*19c10*/  I2F R38, R42 ;  /* 0x0000002a00267306 */ /* 0x000fe20000201400 */
[----:B------:R-:W-:Y:S01]  /*19c20*/  IADD3 R227, R229, 0x8020, RZ ;  /* 0x00008020e5e37810 */ /* 0x000fe20007ffe0ff */
[----:B------:R-:W2:Y:S01]  /*19c30*/  LDSM.16.M88.4 R28, [R229+0x8800] ;  /* 0x00880000e51c783b */ /* 0x000ea20000000200 */
        /* <DEDUP_REMOVED lines=8> */
[----:B--2---:R-:W2:Y:S01]  /*19cc0*/  LDSM.16.M88.4 R12, [R227] ;  /* 0x00000000e30c783b */ /* 0x004ea20000000200 */
[----:B------:R-:W-:Y:S01]  /*19cd0*/  IMAD.IADD R223, R229, 0x1, R2 ;  /* 0x00000001e5df7824 */ /* 0x000fe200078e0202 */
[----:B------:R-:W-:Y:S01]  /*19ce0*/  IADD3 R215, R227, 0x2000, RZ ;  /* 0x00002000e3d77810 */ /* 0x000fe20007ffe0ff */
[----:B------:R-:W-:Y:S01]  /*19cf0*/  IMAD.IADD R216, R2, 0x1, R227 ;  /* 0x0000000102d87824 */ /* 0x000fe200078e02e3 */
[----:B------:R-:W2:Y:S01]  /*19d00*/  LDSM.16.M88.4 R4, [R227+0x800] ;  /* 0x00080000e304783b */ /* 0x000ea20000000200 */
        /* <DEDUP_REMOVED lines=19> */
[C---:B------:R-:W-:Y:S01]  /*19e40*/  HMMA.16816.F32.BF16 R32, R68.reuse, R28, RZ ;  /* 0x0000001c4420723c */ /* 0x040fe200000418ff */
[----:B------:R-:W-:Y:S07]  /*19e50*/  LDSM.16.M88.4 R72, [R216+0x1000] ;  /* 0x00100000d848783b */ /* 0x000fee0000000200 */
[C---:B------:R-:W-:Y:S08]  /*19e60*/  HMMA.16816.F32.BF16 R44, R68.reuse, R46, RZ ;  /* 0x0000002e442c723c */ /* 0x040ff000000418ff */
[C---:B------:R-:W-:Y:S08]  /*19e70*/  HMMA.16816.F32.BF16 R28, R68.reuse, R30, RZ ;  /* 0x0000001e441c723c */ /* 0x040ff000000418ff */
[C---:B---3--:R-:W-:Y:S08]  /*19e80*/  HMMA.16816.F32.BF16 R24, R68.reuse, R84, RZ ;  /* 0x000000544418723c */ /* 0x048ff000000418ff */
[C---:B------:R-:W-:Y:S08]  /*19e90*/  HMMA.16816.F32.BF16 R84, R68.reuse, R86, RZ ;  /* 0x000000564454723c */ /* 0x040ff000000418ff */
[C---:B----4-:R-:W-:Y:S08]  /*19ea0*/  HMMA.16816.F32.BF16 R80, R68.reuse, R60, RZ ;  /* 0x0000003c4450723c */ /* 0x050ff000000418ff */
[----:B------:R-:W-:Y:S01]  /*19eb0*/  HMMA.16816.F32.BF16 R68, R68, R62, RZ ;  /* 0x0000003e4444723c */ /* 0x000fe200000418ff */
[----:B------:R-:W-:Y:S07]  /*19ec0*/  LDSM.16.M88.4 R60, [R225] ;  /* 0x00000000e13c783b */ /* 0x000fee0000000200 */
[C---:B--2---:R-:W-:Y:S08]  /*19ed0*/  HMMA.16816.F32.BF16 R48, R56.reuse, R12, R48 ;  /* 0x0000000c3830723c */ /* 0x044ff00000041830 */
[C---:B------:R-:W-:Y:S01]  /*19ee0*/  HMMA.16816.F32.BF16 R44, R56.reuse, R14, R44 ;  /* 0x0000000e382c723c */ /* 0x040fe2000004182c */
[----:B------:R-:W2:Y:S07]  /*19ef0*/  LDSM.16.M88.4 R12, [R216] ;  /* 0x00000000d80c783b */ /* 0x000eae0000000200 */
        /* <DEDUP_REMOVED lines=10> */
[C---:B------:R-:W-:Y:S08]  /*19fa0*/  HMMA.16816.F32.BF16 R48, R76.reuse, R20, R48 ;  /* 0x000000144c30723c */ /* 0x040ff00000041830 */
[C---:B------:R-:W-:Y:S01]  /*19fb0*/  HMMA.16816.F32.BF16 R44, R76.reuse, R22, R44 ;  /* 0x000000164c2c723c */ /* 0x040fe2000004182c */
[----:B------:R-:W2:Y:S07]  /*19fc0*/  LDSM.16.M88.4 R20, [R230+0x2000] ;  /* 0x00200000e614783b */ /* 0x000eae0000000200 */
[C---:B------:R-:W-:Y:S08]  /*19fd0*/  HMMA.16816.F32.BF16 R32, R76.reuse, R16, R32 ;  /* 0x000000104c20723c */ /* 0x040ff00000041820 */
        /* <DEDUP_REMOVED lines=17> */
[----:B------:R-:W1:Y:S07]  /*1a0f0*/  LDSM.16.M88.4 R72, [R227+0x3800] ;  /* 0x00380000e348783b */ /* 0x000e6e0000000200 */
[C---:B----4-:R-:W-:Y:S08]  /*1a100*/  HMMA.16816.F32.BF16 R80, R60.reuse, R64, R80 ;  /* 0x000000403c50723c */ /* 0x050ff00000041850 */
[----:B------:R-:W-:Y:S01]  /*1a110*/  HMMA.16816.F32.BF16 R76, R60, R66, R76 ;  /* 0x000000423c4c723c */ /* 0x000fe2000004184c */
[----:B------:R-:W-:Y:S04]  /*1a120*/  LDSM.16.M88.4 R64, [R223+0xa000] ;  /* 0x00a00000df40783b */ /* 0x000fe80000000200 */
[----:B------:R-:W-:Y:S03]  /*1a130*/  LDSM.16.M88.4 R60, [R223+0xa800] ;  /* 0x00a80000df3c783b */ /* 0x000fe60000000200 */
[C---:B------:R-:W-:Y:S08]  /*1a140*/  HMMA.16816.F32.BF16 R48, R20.reuse, R56, R48 ;  /* 0x000000381430723c */ /* 0x040ff00000041830 */
[C---:B------:R-:W-:Y:S01]  /*1a150*/  HMMA.16816.F32.BF16 R44, R20.reuse, R58, R44 ;  /* 0x0000003a142c723c */ /* 0x040fe2000004182c */
[----:B------:R-:W-:Y:S07]  /*1a160*/  LDSM.16.M88.4 R56, [R223+0xb000] ;  /* 0x00b00000df38783b */ /* 0x000fee0000000200 */
        /* <DEDUP_REMOVED lines=19> */
[C---:B------:R-:W-:Y:S08]  /*1a2a0*/  HMMA.16816.F32.BF16 R80, R68.reuse, R72, R80 ;  /* 0x000000484450723c */ /* 0x040ff00000041850 */
[----:B------:R-:W-:Y:S01]  /*1a2b0*/  HMMA.16816.F32.BF16 R76, R68, R74, R76 ;  /* 0x0000004a444c723c */ /* 0x000fe2000004184c */
[----:B------:R-:W-:Y:S04]  /*1a2c0*/  LDSM.16.M88.4 R72, [R230+0x4000] ;  /* 0x00400000e648783b */ /* 0x000fe80000000200 */
[----:B------:R-:W1:Y:S03]  /*1a2d0*/  LDSM.16.M88.4 R68, [R229+0xc000] ;  /* 0x00c00000e544783b */ /* 0x000e660000000200 */
[C---:B----4-:R-:W-:Y:S08]  /*1a2e0*/  HMMA.16816.F32.BF16 R48, R16.reuse, R64, R48 ;  /* 0x000000401030723c */ /* 0x050ff00000041830 */
[C---:B------:R-:W-:Y:S01]  /*1a2f0*/  HMMA.16816.F32.BF16 R44, R16.reuse, R66, R44 ;  /* 0x00000042102c723c */ /* 0x040fe2000004182c */
[----:B------:R-:W4:Y:S07]  /*1a300*/  LDSM.16.M88.4 R64, [R229+0xc800] ;  /* 0x00c80000e540783b */ /* 0x000f2e0000000200 */
[C---:B------:R-:W-:Y:S08]  /*1a310*/  HMMA.16816.F32.BF16 R32, R16.reuse, R60, R32 ;  /* 0x0000003c1020723c */ /* 0x040ff00000041820 */
        /* <DEDUP_REMOVED lines=16> */
[C---:B------:R-:W-:Y:S08]  /*1a420*/  HMMA.16816.F32.BF16 R84, R92.reuse, R98, R84 ;  /* 0x000000625c54723c */ /* 0x040ff00000041854 */
[C---:B------:R-:W-:Y:S08]  /*1a430*/  HMMA.16816.F32.BF16 R80, R92.reuse, R88, R80 ;  /* 0x000000585c50723c */ /* 0x040ff00000041850 */
[----:B------:R-:W-:Y:S01]  /*1a440*/  HMMA.16816.F32.BF16 R76, R92, R90, R76 ;  /* 0x0000005a5c4c723c */ /* 0x000fe2000004184c */
[----:B------:R-:W1:Y:S07]  /*1a450*/  LDSM.16.M88.4 R88, [R227+0x5800] ;  /* 0x00580000e358783b */ /* 0x000e6e0000000200 */
[C---:B------:R-:W-:Y:S08]  /*1a460*/  HMMA.16816.F32.BF16 R48, R72.reuse, R68, R48 ;  /* 0x000000444830723c */ /* 0x040ff00000041830 */
[C---:B------:R-:W-:Y:S08]  /*1a470*/  HMMA.16816.F32.BF16 R44, R72.reuse, R70, R44 ;  /* 0x00000046482c723c */ /* 0x040ff0000004182c */
[C---:B----4-:R-:W-:Y:S08]  /*1a480*/  HMMA.16816.F32.BF16 R32, R72.reuse, R64, R32 ;  /* 0x000000404820723c */ /* 0x050ff00000041820 */
[C---:B------:R-:W-:Y:S01]  /*1a490*/  HMMA.16816.F32.BF16 R28, R72.reuse, R66, R28 ;  /* 0x00000042481c723c */ /* 0x040fe2000004181c */
[----:B------:R-:W-:Y:S07]  /*1a4a0*/  LDSM.16.M88.4 R64, [R226+0x4000] ;  /* 0x00400000e240783b */ /* 0x000fee0000000200 */
[C---:B------:R-:W-:Y:S01]  /*1a4b0*/  HMMA.16816.F32.BF16 R68, R72.reuse, R60, R24 ;  /* 0x0000003c4844723c */ /* 0x040fe20000041818 */
[----:B------:R-:W4:Y:S07]  /*1a4c0*/  LDSM.16.M88.4 R24, [R223+0xc000] ;  /* 0x00c00000df18783b */ /* 0x000f2e0000000200 */
        /* <DEDUP_REMOVED lines=15> */
[C---:B------:R-:W-:Y:S08]  /*1a5c0*/  HMMA.16816.F32.BF16 R80, R20.reuse, R88, R80 ;  /* 0x000000581450723c */ /* 0x040ff00000041850 */
        /* <DEDUP_REMOVED lines=21> */
[C---:B------:R-:W-:Y:S08]  /*1a720*/  HMMA.16816.F32.BF16 R68, R60.reuse, R72, R68 ;  /* 0x000000483c44723c */ /* 0x040ff00000041844 */
[C---:B------:R-:W-:Y:S01]  /*1a730*/  HMMA.16816.F32.BF16 R84, R60.reuse, R74, R84 ;  /* 0x0000004a3c54723c */ /* 0x040fe20000041854 */
[----:B------:R-:W3:Y:S07]  /*1a740*/  LDSM.16.M88.4 R72, [R228+0x6000] ;  /* 0x00600000e448783b */ /* 0x000eee0000000200 */
[C---:B------:R-:W-:Y:S08]  /*1a750*/  HMMA.16816.F32.BF16 R80, R60.reuse, R20, R80 ;  /* 0x000000143c50723c */ /* 0x040ff00000041850 */
[----:B------:R-:W-:Y:S01]  /*1a760*/  HMMA.16816.F32.BF16 R76, R60, R22, R76 ;  /* 0x000000163c4c723c */ /* 0x000fe2000004184c */
[----:B------:R-:W2:Y:S07]  /*1a770*/  LDSM.16.M88.4 R20, [R227+0x6800] ;  /* 0x00680000e314783b */ /* 0x000eae0000000200 */
[C---:B-1----:R-:W-:Y:S08]  /*1a780*/  HMMA.16816.F32.BF16 R48, R16.reuse, R12, R48 ;  /* 0x0000000c1030723c */ /* 0x042ff00000041830 */
[C---:B------:R-:W-:Y:S01]  /*1a790*/  HMMA.16816.F32.BF16 R44, R16.reuse, R14, R44 ;  /* 0x0000000e102c723c */ /* 0x040fe2000004182c */
[----:B------:R-:W1:Y:S07]  /*1a7a0*/  LDSM.16.M88.4 R12, [R227+0x7000] ;  /* 0x00700000e30c783b */ /* 0x000e6e0000000200 */
[C---:B----4-:R-:W-:Y:S08]  /*1a7b0*/  HMMA.16816.F32.BF16 R32, R16.reuse, R56, R32 ;  /* 0x000000381020723c */ /* 0x050ff00000041820 */
[C---:B------:R-:W-:Y:S01]  /*1a7c0*/  HMMA.16816.F32.BF16 R28, R16.reuse, R58, R28 ;  /* 0x0000003a101c723c */ /* 0x040fe2000004181c */
[----:B------:R-:W-:Y:S07]  /*1a7d0*/  LDSM.16.M88.4 R56, [R223+0xe800] ;  /* 0x00e80000df38783b */ /* 0x000fee0000000200 */
[C---:B------:R-:W-:Y:S08]  /*1a7e0*/  HMMA.16816.F32.BF16 R68, R16.reuse, R24, R68 ;  /* 0x000000181044723c */ /* 0x040ff00000041844 */
[C---:B------:R-:W-:Y:S01]  /*1a7f0*/  HMMA.16816.F32.BF16 R84, R16.reuse, R26, R84 ;  /* 0x0000001a1054723c */ /* 0x040fe20000041854 */
[----:B------:R-:W-:Y:S07]  /*1a800*/  LDSM.16.M88.4 R24, [R227+0x7800] ;  /* 0x00780000e318783b */ /* 0x000fee0000000200 */
[C---:B--2---:R-:W-:Y:S08]  /*1a810*/  HMMA.16816.F32.BF16 R80, R16.reuse, R4, R80 ;  /* 0x000000041050723c */ /* 0x044ff00000041850 */
[----:B------:R-:W-:Y:S01]  /*1a820*/  HMMA.16816.F32.BF16 R76, R16, R6, R76 ;  /* 0x00000006104c723c */ /* 0x000fe2000004184c */
[----:B------:R-:W-:Y:S04]  /*1a830*/  LDSM.16.M88.4 R4, [R226+0x6000] ;  /* 0x00600000e204783b */ /* 0x000fe80000000200 */
[----:B------:R-:W2:Y:S03]  /*1a840*/  LDSM.16.M88.4 R16, [R223+0xe000] ;  /* 0x00e00000df10783b */ /* 0x000ea60000000200 */
[C---:B---3--:R-:W-:Y:S08]  /*1a850*/  HMMA.16816.F32.BF16 R44, R72.reuse, R66, R44 ;  /* 0x00000042482c723c */ /* 0x048ff0000004182c */
[C---:B------:R-:W-:Y:S08]  /*1a860*/  HMMA.16816.F32.BF16 R48, R72.reuse, R64, R48 ;  /* 0x000000404830723c */ /* 0x040ff00000041830 */
[C---:B------:R-:W-:Y:S01]  /*1a870*/  HMMA.16816.F32.BF16 R60, R72.reuse, R20, R32 ;  /* 0x00000014483c723c */ /* 0x040fe20000041820 */
[----:B------:R-:W-:Y:S07]  /*1a880*/  LDSM.16.M88.4 R32, [R223+0xf000] ;  /* 0x00f00000df20783b */ /* 0x000fee0000000200 */
[C---:B------:R-:W-:Y:S01]  /*1a890*/  HMMA.16816.F32.BF16 R64, R72.reuse, R22, R28 ;  /* 0x000000164840723c */ /* 0x040fe2000004181c */
[----:B------:R-:W-:Y:S04]  /*1a8a0*/  LDSM.16.M88.4 R20, [R225+0x6000] ;  /* 0x00600000e114783b */ /* 0x000fe80000000200 */
[----:B------:R-:W3:Y:S03]  /*1a8b0*/  LDSM.16.M88.4 R28, [R216+0x6000] ;  /* 0x00600000d81c783b */ /* 0x000ee60000000200 */
[C---:B-1----:R-:W-:Y:S08]  /*1a8c0*/  HMMA.16816.F32.BF16 R68, R72.reuse, R12, R68 ;  /* 0x0000000c4844723c */ /* 0x042ff00000041844 */
[----:B------:R-:W-:Y:S01]  /*1a8d0*/  HMMA.16816.F32.BF16 R84, R72, R14, R84 ;  /* 0x0000000e4854723c */ /* 0x000fe20000041854 */
[----:B------:R-:W1:Y:S07]  /*1a8e0*/  LDSM.16.M88.4 R12, [R216+0x6800] ;  /* 0x00680000d80c783b */ /* 0x000e6e0000000200 */
[C---:B--2---:R-:W-:Y:S08]  /*1a8f0*/  HMMA.16816.F32.BF16 R44, R4.reuse, R18, R44 ;  /* 0x00000012042c723c */ /* 0x044ff0000004182c */
[C---:B------:R-:W-:Y:S01]  /*1a900*/  HMMA.16816.F32.BF16 R48, R4.reuse, R16, R48 ;  /* 0x000000100430723c */ /* 0x040fe20000041830 */
[----:B------:R-:W2:Y:S07]  /*1a910*/  LDSM.16.M88.4 R16, [R223+0xf800] ;  /* 0x00f80000df10783b */ /* 0x000eae0000000200 */
[----:B------:R-:W-:Y:S08]  /*1a920*/  HMMA.16816.F32.BF16 R60, R4, R56, R60 ;  /* 0x00000038043c723c */ /* 0x000ff0000004183c */
[----:B------:R-:W-:Y:S07]  /*1a930*/  HMMA.16816.F32.BF16 R80, R72, R24, R80 ;  /* 0x000000184850723c */ /* 0x000fee0000041850 */
[----:B------:R-:W-:Y:S01]  /*1a940*/  IADD3 R25, R3, 0x8, RZ ;  /* 0x0000000803197810 */ /* 0x000fe20007ffe0ff */
[----:B---3--:R-:W-:Y:S01]  /*1a950*/  HMMA.16816.F32.BF16 R44, R20, R30, R44 ;  /* 0x0000001e142c723c */ /* 0x008fe2000004182c */
[----:B------:R-:W-:-:S02]  /*1a960*/  IADD3 R24, R36, 0x1, RZ ;  /* 0x0000000124187810 */ /* 0x000fc40007ffe0ff */
[----:B------:R-:W-:Y:S02]  /*1a970*/  IMNMX R3, R25, R54, PT ;  /* 0x0000003619037217 */ /* 0x000fe40003800200 */
[----:B------:R-:W3:Y:S01]  /*1a980*/  I2F R9, R24 ;  /* 0x0000001800097306 */ /* 0x000ee20000201400 */
[-C--:B------:R-:W-:Y:S02]  /*1a990*/  ISETP.GE.AND P6, PT, R24, R2.reuse, PT ;  /* 0x000000021800720c */ /* 0x080fe40003fc6270 */
[----:B------:R-:W-:Y:S01]  /*1a9a0*/  HMMA.16816.F32.BF16 R48, R20, R28, R48 ;  /* 0x0000001c1430723c */ /* 0x000fe20000041830 */
[----:B------:R-:W-:Y:S02]  /*1a9b0*/  IADD3 R30, R36, 0x9, RZ ;  /* 0x00000009241e7810 */ /* 0x000fe40007ffe0ff */
[----:B------:R-:W-:Y:S02]  /*1a9c0*/  ISETP.GE.AND P4, PT, R24, R3, PT ;  /* 0x000000031800720c */ /* 0x000fe40003f86270 */
[----:B------:R4:W-:Y:S01]  /*1a9d0*/  I2F R29, R30 ;  /* 0x0000001e001d7306 */ /* 0x0009e20000201400 */
[----:B------:R-:W-:-:S02]  /*1a9e0*/  ISETP.GE.AND P0, PT, R30, R2, PT ;  /* 0x000000021e00720c */ /* 0x000fc40003f06270 */
[----:B------:R-:W-:Y:S01]  /*1a9f0*/  HMMA.16816.F32.BF16 R68, R4, R32, R68 ;  /* 0x000000200444723c */ /* 0x000fe20000041844 */
[----:B------:R-:W-:-:S06]  /*1aa00*/  ISETP.GE.AND P1, PT, R30, R3, PT ;  /* 0x000000031e00720c */ /* 0x000fcc0003f26270 */
[C---:B------:R-:W-:Y:S01]  /*1aa10*/  IADD3 R32, R36.reuse, 0x8, RZ ;  /* 0x0000000824207810 */ /* 0x040fe20007ffe0ff */
[----:B------:R-:W-:Y:S01]  /*1aa20*/  HMMA.16816.F32.BF16 R64, R4, R58, R64 ;  /* 0x0000003a0440723c */ /* 0x000fe20000041840 */
[----:B------:R-:W-:Y:S02]  /*1aa30*/  IADD3 R33, R36, 0x10, RZ ;  /* 0x0000001024217810 */ /* 0x000fe40007ffe0ff */
[----:B------:R-:W2:Y:S01]  /*1aa40*/  I2F R28, R32 ;  /* 0x00000020001c7306 */ /* 0x000ea20000201400 */
[C---:B------:R-:W-:Y:S02]  /*1aa50*/  ISETP.GE.AND P2, PT, R32.reuse, R3, PT ;  /* 0x000000032000720c */ /* 0x040fe40003f46270 */
[-C--:B------:R-:W-:Y:S02]  /*1aa60*/  ISETP.GE.AND P5, PT, R32, R2.reuse, PT ;  /* 0x000000022000720c */ /* 0x080fe40003fa6270 */
[----:B-1----:R-:W-:Y:S01]  /*1aa70*/  HMMA.16816.F32.BF16 R60, R20, R12, R60 ;  /* 0x0000000c143c723c */ /* 0x002fe2000004183c */
[CC--:B---3--:R-:W-:Y:S01]  /*1aa80*/  FFMA.FTZ R31, R0.reuse, R9.reuse, R49 ;  /* 0x00000009001f7223 */ /* 0x0c8fe20000010031 */
[----:B------:R-:W-:Y:S01]  /*1aa90*/  ISETP.GE.AND P3, PT, R33, R2, PT ;  /* 0x000000022100720c */ /* 0x000fe20003f66270 */
[----:B------:R-:W1:Y:S01]  /*1aaa0*/  I2F R12, R33 ;  /* 0x00000021000c7306 */ /* 0x000e620000201400 */
[----:B----4-:R-:W-:Y:S01]  /*1aab0*/  FFMA.FTZ R30, R0, R9, R51 ;  /* 0x00000009001e7223 */ /* 0x010fe20000010033 */
[----:B------:R-:W-:-:S02]  /*1aac0*/  IADD3 R9, R36, 0x18, RZ ;  /* 0x0000001824097810 */ /* 0x000fc40007ffe0ff */
[----:B------:R-:W-:Y:S01]  /*1aad0*/  IADD3 R13, R36, 0x11, RZ ;  /* 0x00000011240d7810 */ /* 0x000fe20007ffe0ff */
[----:B------:R-:W-:Y:S01]  /*1aae0*/  HMMA.16816.F32.BF16 R76, R72, R26, R76 ;  /* 0x0000001a484c723c */ /* 0x000fe2000004184c */
[----:B------:R-:W3:Y:S01]  /*1aaf0*/  LDSM.16.M88.4 R24, [R216+0x7000] ;  /* 0x00700000d818783b */ /* 0x000ee20000000200 */
[----:B------:R-:W-:Y:S01]  /*1ab00*/  FSEL R31, R31, -INF , !P6 ;  /* 0xff8000001f1f7808 */ /* 0x000fe20007000000 */
[----:B------:R-:W-:Y:S01]  /*1ab10*/  I2F R32, R9 ;  /* 0x0000000900207306 */ /* 0x000fe20000201400 */
[----:B------:R-:W-:Y:S02]  /*1ab20*/  ISETP.GE.AND P6, PT, R33, R3, PT ;  /* 0x000000032100720c */ /* 0x000fe40003fc6270 */
[----:B------:R-:W-:Y:S02]  /*1ab30*/  FSEL R30, R30, -INF , !P4 ;  /* 0xff8000001e1e7808 */ /* 0x000fe40006000000 */
[----:B------:R-:W-:Y:S01]  /*1ab40*/  HMMA.16816.F32.BF16 R84, R4, R34, R84 ;  /* 0x000000220454723c */ /* 0x000fe20000041854 */
[----:B------:R-:W-:-:S02]  /*1ab50*/  ISETP.GE.AND P4, PT, R13, R2, PT ;  /* 0x000000020d00720c */ /* 0x000fc40003f86270 */
[----:B------:R-:W4:Y:S04]  /*1ab60*/  I2F R33, R13 ;  /* 0x0000000d00217306 */ /* 0x000f280000201400 */
[CC--:B--2---:R-:W-:Y:S01]  /*1ab70*/  FFMA.FTZ R35, R0.reuse, R28.reuse, R44 ;  /* 0x0000001c00237223 */ /* 0x0c4fe2000001002c */
[----:B------:R-:W-:Y:S01]  /*1ab80*/  HMMA.16816.F32.BF16 R80, R4, R16, R80 ;  /* 0x000000100450723c */ /* 0x000fe20000041850 */
[C---:B------:R-:W-:Y:S02]  /*1ab90*/  FFMA.FTZ R28, R0.reuse, R28, R46 ;  /* 0x0000001c001c7223 */ /* 0x040fe4000001002e */
[CC--:B------:R-:W-:Y:S01]  /*1aba0*/  FFMA.FTZ R34, R0.reuse, R29.reuse, R45 ;  /* 0x0000001d00227223 */ /* 0x0c0fe2000001002d */
[----:B------:R-:W-:Y:S01]  /*1abb0*/  FSEL R35, R35, -INF , !P5 ;  /* 0xff80000023237808 */ /* 0x000fe20006800000 */
[----:B------:R-:W-:Y:S01]  /*1abc0*/  FFMA.FTZ R29, R0, R29, R47 ;  /* 0x0000001d001d7223 */ /* 0x000fe2000001002f */
[----:B------:R-:W-:Y:S01]  /*1abd0*/  FSEL R28, R28, -INF , !P2 ;  /* 0xff8000001c1c7808 */ /* 0x000fe20005000000 */
[----:B-1----:R-:W-:Y:S01]  /*1abe0*/  FFMA.FTZ R16, R0, R12, R62 ;  /* 0x0000000c00107223 */ /* 0x002fe2000001003e */
[----:B------:R-:W-:Y:S01]  /*1abf0*/  FSEL R34, R34, -INF , !P0 ;  /* 0xff80000022227808 */ /* 0x000fe20004000000 */
[----:B------:R-:W-:Y:S01]  /*1ac00*/  HMMA.16816.F32.BF16 R64, R20, R14, R64 ;  /* 0x0000000e1440723c */ /* 0x000fe20000041840 */
[C---:B------:R-:W-:Y:S01]  /*1ac10*/  ISETP.GE.AND P2, PT, R9.reuse, R2, PT ;  /* 0x000000020900720c */ /* 0x040fe20003f46270 */
[C---:B----4-:R-:W-:Y:S01]  /*1ac20*/  FFMA.FTZ R61, R0.reuse, R33, R61 ;  /* 0x00000021003d7223 */ /* 0x050fe2000001003d */
[-C--:B------:R-:W-:Y:S01]  /*1ac30*/  ISETP.GE.AND P0, PT, R9, R3.reuse, PT ;  /* 0x000000030900720c */ /* 0x080fe20003f06270 */
[----:B------:R-:W-:Y:S01]  /*1ac40*/  FFMA.FTZ R9, R0, R12, R60 ;  /* 0x0000000c00097223 */ /* 0x000fe2000001003c */
[----:B------:R-:W-:-:S02]  /*1ac50*/  ISETP.GE.AND P5, PT, R13, R3, PT ;  /* 0x000000030d00720c */ /* 0x000fc40003fa6270 */
[----:B------:R-:W1:Y:S01]  /*1ac60*/  LDSM.16.M88.4 R12, [R216+0x7800] ;  /* 0x00780000d80c783b */ /* 0x000e620000000200 */
[----:B------:R-:W-:Y:S01]  /*1ac70*/  HMMA.16816.F32.BF16 R76, R4, R18, R76 ;  /* 0x00000012044c723c */ /* 0x000fe2000004184c */
[----:B------:R-:W-:Y:S01]  /*1ac80*/  FSEL R29, R29, -INF , !P1 ;  /* 0xff8000001d1d7808 */ /* 0x000fe20004800000 */
[----:B------:R-:W-:-:S04]  /*1ac90*/  DEPBAR.LE SB0, 0x0 ;  /* 0x000080000000791a */ /* 0x000fc80000000000 */
[----:B------:R-:W-:Y:S02]  /*1aca0*/  FSEL R9, R9, -INF , !P3 ;  /* 0xff80000009097808 */ /* 0x000fe40005800000 */
[C---:B---3--:R-:W-:Y:S01]  /*1acb0*/  HMMA.16816.F32.BF16 R68, R20.reuse, R24, R68 ;  /* 0x000000181444723c */ /* 0x048fe20000041844 */
[C---:B------:R-:W-:Y:S02]  /*1acc0*/  ISETP.GE.AND P1, PT, R42.reuse, R2, PT ;  /* 0x000000022a00720c */ /* 0x040fe40003f26270 */
[----:B------:R-:W-:Y:S02]  /*1acd0*/  ISETP.GE.AND P3, PT, R42, R3, PT ;  /* 0x000000032a00720c */ /* 0x000fe40003f66270 */
[C---:B------:R-:W-:Y:S02]  /*1ace0*/  IADD3 R42, R36.reuse, 0x21, RZ ;  /* 0x00000021242a7810 */ /* 0x040fe40007ffe0ff */
[C---:B------:R-:W-:Y:S01]  /*1acf0*/  IADD3 R6, R36.reuse, 0x28, RZ ;  /* 0x0000002824067810 */ /* 0x040fe20007ffe0ff */
[----:B------:R-:W-:Y:S01]  /*1ad00*/  HMMA.16816.F32.BF16 R84, R20, R26, R84 ;  /* 0x0000001a1454723c */ /* 0x000fe20000041854 */
[----:B------:R-:W2:Y:S01]  /*1ad10*/  I2F R5, R42 ;  /* 0x0000002a00057306 */ /* 0x000ea20000201400 */
[----:B------:R-:W-:Y:S01]  /*1ad20*/  IADD3 R17, R36, 0x20, RZ ;  /* 0x0000002024117810 */ /* 0x000fe20007ffe0ff */
[----:B------:R-:W-:Y:S01]  /*1ad30*/  FFMA.FTZ R18, R0, R38, R65 ;  /* 0x0000002600127223 */ /* 0x000fe20000010041 */
[----:B------:R-:W-:Y:S01]  /*1ad40*/  FSEL R16, R16, -INF , !P6 ;  /* 0xff80000010107808 */ /* 0x000fe20007000000 */
[----:B------:R-:W-:Y:S01]  /*1ad50*/  FFMA.FTZ R4, R0, R32, R64 ;  /* 0x0000002000047223 */ /* 0x000fe20000010040 */
[----:B------:R-:W-:-:S02]  /*1ad60*/  FSEL R24, R61, -INF , !P4 ;  /* 0xff8000003d187808 */ /* 0x000fc40006000000 */
[C---:B------:R-:W-:Y:S01]  /*1ad70*/  ISETP.GE.AND P6, PT, R17.reuse, R2, PT ;  /* 0x000000021100720c */ /* 0x040fe20003fc6270 */
[----:B------:R-:W3:Y:S01]  /*1ad80*/  I2F R7, R6 ;  /* 0x0000000600077306 */ /* 0x000ee20000201400 */
[-C--:B------:R-:W-:Y:S02]  /*1ad90*/  ISETP.GE.AND P4, PT, R17, R3.reuse, PT ;  /* 0x000000031100720c */ /* 0x080fe40003f86270 */
[----:B------:R-:W-:Y:S02]  /*1ada0*/  IADD3 R19, R36, 0x29, RZ ;  /* 0x0000002924137810 */ /* 0x000fe40007ffe0ff */
[----:B------:R-:W-:Y:S02]  /*1adb0*/  FSEL R18, R18, -INF , !P1 ;  /* 0xff80000012127808 */ /* 0x000fe40004800000 */
[----:B------:R-:W-:Y:S01]  /*1adc0*/  ISETP.GE.AND P1, PT, R6, R3, PT ;  /* 0x000000030600720c */ /* 0x000fe20003f26270 */
[----:B------:R4:W4:Y:S01]  /*1add0*/  I2F R25, R17 ;  /* 0x0000001100197306 */ /* 0x0009220000201400 */
[----:B------:R-:W-:Y:S01]  /*1ade0*/  FSEL R4, R4, -INF , !P2 ;  /* 0xff80000004047808 */ /* 0x000fe20005000000 */
[----:B--2---:R-:W-:Y:S01]  /*1adf0*/  FFMA.FTZ R71, R0, R5, R71 ;  /* 0x0000000500477223 */ /* 0x004fe20000010047 */
[----:B------:R-:W-:Y:S01]  /*1ae00*/  ISETP.GE.AND P2, PT, R42, R3, PT ;  /* 0x000000032a00720c */ /* 0x000fe20003f46270 */
[C---:B------:R-:W-:Y:S01]  /*1ae10*/  FFMA.FTZ R69, R0.reuse, R5, R69 ;  /* 0x0000000500457223 */ /* 0x040fe20000010045 */
[----:B-1----:R-:W-:Y:S02]  /*1ae20*/  HMMA.16816.F32.BF16 R76, R20, R14, R76 ;  /* 0x0000000e144c723c */ /* 0x002fe4000004184c */
[----:B------:R-:W-:Y:S01]  /*1ae30*/  FSEL R194, R71, -INF , !P2 ;  /* 0xff80000047c27808 */ /* 0x000fe20005000000 */
[----:B---3--:R-:W-:-:S02]  /*1ae40*/  FFMA.FTZ R84, R0, R7, R84 ;  /* 0x0000000700547223 */ /* 0x008fc40000010054 */
[----:B------:R-:W-:Y:S01]  /*1ae50*/  FFMA.FTZ R86, R0, R7, R86 ;  /* 0x0000000700567223 */ /* 0x000fe20000010056 */
[----:B------:R-:W-:Y:S02]  /*1ae60*/  IADD3 R7, R36, 0x38, RZ ;  /* 0x0000003824077810 */ /* 0x000fe40007ffe0ff */
[----:B------:R-:W-:Y:S02]  /*1ae70*/  HMMA.16816.F32.BF16 R80, R20, R12, R80 ;  /* 0x0000000c1450723c */ /* 0x000fe40000041850 */
[----:B------:R-:W-:Y:S01]  /*1ae80*/  FSEL R193, R86, -INF , !P1 ;  /* 0xff80000056c17808 */ /* 0x000fe20004800000 */
[C---:B----4-:R-:W-:Y:S01]  /*1ae90*/  FFMA.FTZ R17, R0.reuse, R33, R63 ;  /* 0x0000002100117223 */ /* 0x050fe2000001003f */
[----:B------:R-:W-:Y:S01]  /*1aea0*/  BAR.SYNC.DEFER_BLOCKING 0x0 ;  /* 0x0000000000007b1d */ /* 0x000fe20000010000 */
[C---:B------:R-:W-:Y:S01]  /*1aeb0*/  FFMA.FTZ R33, R0.reuse, R32, R66 ;  /* 0x0000002000217223 */ /* 0x040fe20000010042 */
[----:B------:R-:W-:Y:S01]  /*1aec0*/  ISETP.GE.AND P1, PT, R7, R2, PT ;  /* 0x000000020700720c */ /* 0x000fe20003f26270 */
[----:B------:R-:W-:Y:S01]  /*1aed0*/  FFMA.FTZ R32, R0, R38, R67 ;  /* 0x0000002600207223 */ /* 0x000fe20000010043 */
[----:B------:R-:W-:Y:S01]  /*1aee0*/  IADD3 R13, R36, 0x31, RZ ;  /* 0x00000031240d7810 */ /* 0x000fe20007ffe0ff */
[CC--:B------:R-:W-:Y:S01]  /*1aef0*/  FFMA.FTZ R68, R0.reuse, R25.reuse, R68 ;  /* 0x0000001900447223 */ /* 0x0c0fe20000010044 */
[----:B------:R-:W-:Y:S01]  /*1af00*/  FSEL R33, R33, -INF , !P0 ;  /* 0xff80000021217808 */ /* 0x000fe20004000000 */
[----:B------:R-:W-:Y:S01]  /*1af10*/  FFMA.FTZ R70, R0, R25, R70 ;  /* 0x0000001900467223 */ /* 0x000fe20000010046 */
[-C--:B------:R-:W-:Y:S01]  /*1af20*/  ISETP.GE.AND P0, PT, R6, R2.reuse, PT ;  /* 0x000000020600720c */ /* 0x080fe20003f06270 */
[----:B------:R-:W1:Y:S01]  /*1af30*/  I2F R5, R13 ;  /* 0x0000000d00057306 */ /* 0x000e620000201400 */
[----:B------:R-:W-:-:S02]  /*1af40*/  ISETP.GE.AND P2, PT, R13, R2, PT ;  /* 0x000000020d00720c */ /* 0x000fc40003f46270 */
[----:B------:R-:W-:Y:S02]  /*1af50*/  FSEL R183, R84, -INF , !P0 ;  /* 0xff80000054b77808 */ /* 0x000fe40004000000 */
[-C--:B------:R-:W-:Y:S02]  /*1af60*/  ISETP.GE.AND P0, PT, R13, R3.reuse, PT ;  /* 0x000000030d00720c */ /* 0x080fe40003f06270 */
[----:B------:R-:W-:Y:S01]  /*1af70*/  FSEL R32, R32, -INF , !P3 ;  /* 0xff80000020207808 */ /* 0x000fe20005800000 */
[----:B------:R-:W2:Y:S01]  /*1af80*/  I2F R6, R19 ;  /* 0x0000001300067306 */ /* 0x000ea20000201400 */
[----:B------:R-:W-:Y:S02]  /*1af90*/  FSEL R181, R68, -INF , !P6 ;  /* 0xff80000044b57808 */ /* 0x000fe40007000000 */
[C---:B------:R-:W-:Y:S02]  /*1afa0*/  ISETP.GE.AND P3, PT, R19.reuse, R2, PT ;  /* 0x000000021300720c */ /* 0x040fe40003f66270 */
[----:B------:R-:W-:-:S02]  /*1afb0*/  ISETP.GE.AND P6, PT, R19, R3, PT ;  /* 0x000000031300720c */ /* 0x000fc40003fc6270 */
[----:B------:R-:W-:Y:S01]  /*1afc0*/  FSEL R17, R17, -INF , !P5 ;  /* 0xff80000011117808 */ /* 0x000fe20006800000 */
[----:B------:R-:W3:Y:S01]  /*1afd0*/  I2F R13, R7 ;  /* 0x00000007000d7306 */ /* 0x000ee20000201400 */
[----:B------:R-:W-:Y:S01]  /*1afe0*/  ISETP.GE.AND P5, PT, R42, R2, PT ;  /* 0x000000022a00720c */ /* 0x000fe20003fa6270 */
[-C--:B-1----:R-:W-:Y:S01]  /*1aff0*/  FFMA.FTZ R81, R0, R5.reuse, R81 ;  /* 0x0000000500517223 */ /* 0x082fe20000010051 */
[----:B------:R-:W-:Y:S01]  /*1b000*/  FSEL R192, R70, -INF , !P4 ;  /* 0xff80000046c07808 */ /* 0x000fe20006000000 */
[C---:B------:R-:W-:Y:S01]  /*1b010*/  FFMA.FTZ R83, R0.reuse, R5, R83 ;  /* 0x0000000500537223 */ /* 0x040fe20000010053 */
[----:B------:R-:W-:Y:S01]  /*1b020*/  FSEL R182, R69, -INF , !P5 ;  /* 0xff80000045b67808 */ /* 0x000fe20006800000 */
[C---:B------:R-:W-:Y:S01]  /*1b030*/  FFMA.FTZ R5, R0.reuse, R37, R50 ;  /* 0x0000002500057223 */ /* 0x040fe20000010032 */
[----:B------:R-:W-:Y:S01]  /*1b040*/  FSEL R200, R81, -INF , !P2 ;  /* 0xff80000051c87808 */ /* 0x000fe20005000000 */
[-C--:B--2---:R-:W-:Y:S01]  /*1b050*/  FFMA.FTZ R85, R0, R6.reuse, R85 ;  /* 0x0000000600557223 */ /* 0x084fe20000010055 */
[----:B------:R-:W-:Y:S01]  /*1b060*/  IADD3 R19, R36, 0x30, RZ ;  /* 0x0000003024137810 */ /* 0x000fe20007ffe0ff */
[----:B------:R-:W-:Y:S01]  /*1b070*/  FFMA.FTZ R87, R0, R6, R87 ;  /* 0x0000000600577223 */ /* 0x000fe20000010057 */
[----:B------:R-:W-:-:S02]  /*1b080*/  IADD3 R6, R36, 0x39, RZ ;  /* 0x0000003924067810 */ /* 0x000fc40007ffe0ff */
[----:B------:R-:W1:Y:S01]  /*1b090*/  I2F R12, R19 ;  /* 0x00000013000c7306 */ /* 0x000e620000201400 */
[----:B------:R-:W-:Y:S02]  /*1b0a0*/  FSEL R186, R85, -INF , !P3 ;  /* 0xff80000055ba7808 */ /* 0x000fe40005800000 */
[----:B------:R-:W-:Y:S01]  /*1b0b0*/  ISETP.GE.AND P3, PT, R7, R3, PT ;  /* 0x000000030700720c */ /* 0x000fe20003f66270 */
[C---:B---3--:R-:W-:Y:S01]  /*1b0c0*/  FFMA.FTZ R76, R0.reuse, R13, R76 ;  /* 0x0000000d004c7223 */ /* 0x048fe2000001004c */
[C---:B------:R-:W-:Y:S01]  /*1b0d0*/  ISETP.GE.AND P5, PT, R19.reuse, R3, PT ;  /* 0x000000031300720c */ /* 0x040fe20003fa6270 */
[----:B------:R-:W-:Y:S01]  /*1b0e0*/  FFMA.FTZ R78, R0, R13, R78 ;  /* 0x0000000d004e7223 */ /* 0x000fe2000001004e */
[----:B------:R-:W-:Y:S01]  /*1b0f0*/  ISETP.GE.AND P4, PT, R19, R2, PT ;  /* 0x000000021300720c */ /* 0x000fe20003f86270 */
[----:B------:R2:W3:Y:S01]  /*1b100*/  I2F R7, R6 ;  /* 0x0000000600077306 */ /* 0x0004e20000201400 */
[----:B------:R-:W-:Y:S02]  /*1b110*/  FSEL R199, R76, -INF , !P1 ;  /* 0xff8000004cc77808 */ /* 0x000fe40004800000 */
[----:B------:R-:W-:-:S02]  /*1b120*/  ISETP.GE.AND P1, PT, R166, 0x2, PT ;  /* 0x00000002a600780c */ /* 0x000fc40003f26270 */
[----:B------:R-:W-:Y:S02]  /*1b130*/  ISETP.GE.AND P2, PT, R6, R3, PT ;  /* 0x000000030600720c */ /* 0x000fe40003f46270 */
[----:B------:R-:W-:Y:S01]  /*1b140*/  FSEL R191, R87, -INF , !P6 ;  /* 0xff80000057bf7808 */ /* 0x000fe20007000000 */
[CC--:B-1----:R-:W-:Y:S01]  /*1b150*/  FFMA.FTZ R82, R0.reuse, R12.reuse, R82 ;  /* 0x0000000c00527223 */ /* 0x0c2fe20000010052 */
[----:B------:R-:W-:Y:S01]  /*1b160*/  FSEL R195, R83, -INF , !P0 ;  /* 0xff80000053c37808 */ /* 0x000fe20004000000 */
[----:B------:R-:W-:Y:S01]  /*1b170*/  FFMA.FTZ R80, R0, R12, R80 ;  /* 0x0000000c00507223 */ /* 0x000fe20000010050 */
[-C--:B------:R-:W-:Y:S02]  /*1b180*/  ISETP.GE.AND P6, PT, R36, R2.reuse, PT ;  /* 0x000000022400720c */ /* 0x080fe40003fc6270 */
[----:B------:R-:W-:Y:S02]  /*1b190*/  FSEL R196, R82, -INF , !P5 ;  /* 0xff80000052c47808 */ /* 0x000fe40006800000 */
[----:B------:R-:W-:Y:S01]  /*1b1a0*/  ISETP.GE.AND P5, PT, R6, R2, PT ;  /* 0x000000020600720c */ /* 0x000fe20003fa6270 */
[----:B--2---:R-:W-:Y:S01]  /*1b1b0*/  FFMA.FTZ R6, R0, R37, R48 ;  /* 0x0000002500067223 */ /* 0x004fe20000010030 */
[----:B------:R-:W-:Y:S01]  /*1b1c0*/  FSEL R201, R80, -INF , !P4 ;  /* 0xff80000050c97808 */ /* 0x000fe20006000000 */
[----:B---3--:R-:W-:Y:S01]  /*1b1d0*/  FFMA.FTZ R77, R0, R7, R77 ;  /* 0x00000007004d7223 */ /* 0x008fe2000001004d */
[----:B------:R-:W-:Y:S01]  /*1b1e0*/  ISETP.GE.AND P4, PT, R36, R3, PT ;  /* 0x000000032400720c */ /* 0x000fe20003f86270 */
[----:B------:R-:W-:Y:S01]  /*1b1f0*/  FFMA.FTZ R79, R0, R7, R79 ;  /* 0x00000007004f7223 */ /* 0x000fe2000001004f */
[----:B------:R-:W-:-:S02]  /*1b200*/  ISETP.NE.U32.AND P0, PT, R244, RZ, PT ;  /* 0x000000fff400720c */ /* 0x000fc40003f05070 */
[----:B------:R-:W-:Y:S02]  /*1b210*/  FSEL R188, R78, -INF , !P3 ;  /* 0xff8000004ebc7808 */ /* 0x000fe40005800000 */
[----:B------:R-:W-:Y:S02]  /*1b220*/  ISETP.NE.AND.EX P0, PT, R245, RZ, PT, P0 ;  /* 0x000000fff500720c */ /* 0x000fe40003f05300 */
[----:B------:R-:W-:Y:S02]  /*1b230*/  FSEL R6, R6, -INF , !P6 ;  /* 0xff80000006067808 */ /* 0x000fe40007000000 */
[----:B------:R-:W-:Y:S02]  /*1b240*/  FSEL R5, R5, -INF , !P4 ;  /* 0xff80000005057808 */ /* 0x000fe40006000000 */
[----:B------:R-:W-:Y:S02]  /*1b250*/  FSEL R197, R77, -INF , !P5 ;  /* 0xff8000004dc57808 */ /* 0x000fe40006800000 */
[----:B------:R-:W-:Y:S01]  /*1b260*/  FSEL R187, R79, -INF , !P2 ;  /* 0xff8000004fbb7808 */ /* 0x000fe20005000000 */
        /* <DEDUP_REMOVED lines=33> */
[----:B------:R-:W-:-:S02]  /*1b480*/  ISETP.GE.AND P2, PT, R19, RZ, PT ;  /* 0x000000ff1300720c */ /* 0x000fc40003f46270 */
[----:B------:R-:W-:Y:S02]  /*1b490*/  ISETP.NE.AND P3, PT, R21, RZ, PT ;  /* 0x000000ff1500720c */ /* 0x000fe40003f65270 */
[----:B------:R-:W-:-:S03]  /*1b4a0*/  LOP3.LUT R7, RZ, R21, RZ, 0x33, !PT ;  /* 0x00000015ff077212 */ /* 0x000fc600078e33ff */
[----:B------:R-:W-:Y:S02]  /*1b4b0*/  @P6 IADD3 R20, R20, 0x1, RZ ;  /* 0x0000000114146810 */ /* 0x000fe40007ffe0ff */
[----:B------:R-:W-:-:S03]  /*1b4c0*/  @P5 IADD3 R15, R15, 0x1, RZ ;  /* 0x000000010f0f5810 */ /* 0x000fc60007ffe0ff */
[----:B------:R-:W-:Y:S02]  /*1b4d0*/  IMAD.MOV.U32 R12, RZ, RZ, R20 ;  /* 0x000000ffff0c7224 */ /* 0x000fe400078e0014 */
[----:B------:R-:W-:Y:S02]  /*1b4e0*/  IMAD.MOV.U32 R13, RZ, RZ, R15 ;  /* 0x000000ffff0d7224 */ /* 0x000fe400078e000f */
[----:B------:R-:W-:Y:S01]  /*1b4f0*/  @!P4 IMAD.MOV R12, RZ, RZ, -R12 ;  /* 0x000000ffff0cc224 */ /* 0x000fe200078e0a0c */
[----:B------:R-:W2:Y:S02]  /*1b500*/  LD.E.64 R14, [R10.64+0x38] ;  /* 0x000038060a0e7980 */ /* 0x000ea4000c101b00 */
[----:B------:R-:W-:Y:S02]  /*1b510*/  @!P2 IADD3 R13, -R13, RZ, RZ ;  /* 0x000000ff0d0da210 */ /* 0x000fe40007ffe1ff */
[C---:B------:R-:W-:Y:S02]  /*1b520*/  SEL R12, R7.reuse, R12, !P3 ;  /* 0x0000000c070c7207 */ /* 0x040fe40005800000 */
[----:B------:R-:W-:-:S03]  /*1b530*/  SEL R13, R7, R13, !P3 ;  /* 0x0000000d070d7207 */ /* 0x000fc60005800000 */
[----:B------:R-:W-:-:S04]  /*1b540*/  IMAD.WIDE R26, R12, 0x4, R244 ;  /* 0x000000040c1a7825 */ /* 0x000fc800078e02f4 */
[----:B------:R-:W-:Y:S01]  /*1b550*/  IMAD.WIDE R22, R13, 0x4, R244 ;  /* 0x000000040d167825 */ /* 0x000fe200078e02f4 */
[----:B------:R-:W3:Y:S04]  /*1b560*/  LD.E R8, [R26.64] ;  /* 0x000000061a087980 */ /* 0x000ee8000c101900 */
[----:B------:R1:W3:Y:S04]  /*1b570*/  LD.E R7, [R22.64] ;  /* 0x0000000616077980 */ /* 0x0002e8000c101900 */
        /* <DEDUP_REMOVED lines=15> */
.L_x_3227:
[----:B------:R-:W2:Y:S02]  /*1b670*/  LD.E R12, [R10.64+0x38] ;  /* 0x000038060a0c7980 */ /* 0x000ea4000c101900 */
[----:B--2---:R-:W-:-:S04]  /*1b680*/  LEA R12, -R12, RZ, 0x6 ;  /* 0x000000ff0c0c7211 */ /* 0x004fc800078e31ff */
[----:B------:R-:W-:Y:S02]  /*1b690*/  SHF.R.S32.HI R7, RZ, 0x1f, R12 ;  /* 0x0000001fff077819 */ /* 0x000fe4000001140c */
.L_x_3228:
[----:B------:R-:W-:Y:S05]  /*1b6a0*/  BSYNC B0 ;  /* 0x0000000000007941 */ /* 0x000fea0003800000 */
.L_x_3226:
        /* <DEDUP_REMOVED lines=15> */
[----:B------:R-:W-:-:S03]  /*1b7a0*/  @P5 LEA R36, P2, R8, R236, 0x1 ;  /* 0x000000ec08245211 */ /* 0x000fc600078408ff */
[----:B------:R-:W-:Y:S01]  /*1b7b0*/  @!PT LDS RZ, [RZ] ;  /* 0x00000000fffff984 */ /* 0x000fe20000000800 */
[----:B------:R-:W-:Y:S01]  /*1b7c0*/  @!PT LDS RZ, [RZ] ;  /* 0x00000000fffff984 */ /* 0x000fe20000000800 */
[----:B------:R-:W-:Y:S01]  /*1b7d0*/  @!PT LDS RZ, [RZ] ;  /* 0x00000000fffff984 */ /* 0x000fe20000000800 */
[----:B------:R1:W-:Y:S01]  /*1b7e0*/  @P5 LDGSTS.E.BYPASS.LTC128B.128 [R243+0xa000], [R46.64+0x80] ;  /* 0x0a0000802ef35fae */ /* 0x0003e2000b901d46 */
[CCC-:B------:R-:W-:Y:S02]  /*1b7f0*/  @P5 LEA.HI.X R37, R8.reuse, R235.reuse, R7.reuse, 0x1, P2 ;  /* 0x000000eb08255211 */ /* 0x1c0fe400010f0c07 */
[CC--:B------:R-:W-:Y:S01]  /*1b800*/  @P4 LEA R26, P2, R8.reuse, R236.reuse, 0x1 ;  /* 0x000000ec081a4211 */ /* 0x0c0fe200078408ff */
[----:B------:R1:W-:Y:S03]  /*1b810*/  @!P5 STS.128 [R243+0xa000], RZ ;  /* 0x00a000fff300d388 */ /* 0x0003e60000000c00 */
[C---:B------:R-:W-:Y:S01]  /*1b820*/  @P4 LEA.HI.X R27, R8.reuse, R235, R7, 0x1, P2 ;  /* 0x000000eb081b4211 */ /* 0x040fe200010f0c07 */
[----:B------:R-:W-:Y:S01]  /*1b830*/  @!PT LDS RZ, [RZ] ;  /* 0x00000000fffff984 */ /* 0x000fe20000000800 */
[----:B------:R-:W-:Y:S01]  /*1b840*/  @!PT LDS RZ, [RZ] ;  /* 0x00000000fffff984 */ /* 0x000fe20000000800 */
[----:B------:R-:W-:Y:S01]  /*1b850*/  @!PT LDS RZ, [RZ] ;  /* 0x00000000fffff984 */ /* 0x000fe20000000800 */
[----:B------:R1:W-:Y:S01]  /*1b860*/  @P4 LDGSTS.E.BYPASS.LTC128B.128 [R243+0xc000], [R46.64+0x100] ;  /* 0x0c0001002ef34fae */ /* 0x0003e2000b901d46 */
[----:B------:R-:W-:-:S03]  /*1b870*/  @P3 LEA R22, P2, R8, R236, 0x1 ;  /* 0x000000ec08163211 */ /* 0x000fc600078408ff */
[----:B------:R1:W-:Y:S01]  /*1b880*/  @!P4 STS.128 [R243+0xc000], RZ ;  /* 0x00c000fff300c388 */ /* 0x0003e20000000c00 */
[C---:B------:R-:W-:Y:S02]  /*1b890*/  @P3 LEA.HI.X R23, R8.reuse, R235, R7, 0x1, P2 ;  /* 0x000000eb08173211 */ /* 0x040fe400010f0c07 */
[----:B------:R-:W-:Y:S01]  /*1b8a0*/  IADD3 R8, P2, R8, R233, RZ ;  /* 0x000000e908087210 */ /* 0x000fe20007f5e0ff */
[----:B------:R-:W-:Y:S01]  /*1b8b0*/  @!PT LDS RZ, [RZ] ;  /* 0x00000000fffff984 */ /* 0x000fe20000000800 */
[----:B------:R-:W-:Y:S01]  /*1b8c0*/  @!PT LDS RZ, [RZ] ;  /* 0x00000000fffff984 */ /* 0x000fe20000000800 */
[----:B------:R-:W-:Y:S01]  /*1b8d0*/  @!PT LDS RZ, [RZ] ;  /* 0x00000000fffff984 */ /* 0x000fe20000000800 */
[----:B------:R1:W-:Y:S04]  /*1b8e0*/  @P3 LDGSTS.E.BYPASS.LTC128B.128 [R243+0xe000], [R46.64+0x180] ;  /* 0x0e0001802ef33fae */ /* 0x0003e8000b901d46 */
[----:B------:R-:W-:Y:S01]  /*1b8f0*/  IMAD.X R7, R7, 0x1, R234, P2 ;  /* 0x0000000107077824 */ /* 0x000fe200010e06ea */
[CC--:B------:R-:W-:Y:S01]  /*1b900*/  @P6 LEA R42, P2, R8.reuse, R236.reuse, 0x1 ;  /* 0x000000ec082a6211 */ /* 0x0c0fe200078408ff */
[----:B------:R1:W-:Y:S03]  /*1b910*/  @!P3 STS.128 [R243+0xe000], RZ ;  /* 0x00e000fff300b388 */ /* 0x0003e60000000c00 */
[C---:B------:R-:W-:Y:S01]  /*1b920*/  @P6 LEA.HI.X R43, R8.reuse, R235, R7, 0x1, P2 ;  /* 0x000000eb082b6211 */ /* 0x040fe200010f0c07 */
[----:B------:R-:W-:Y:S01]  /*1b930*/  @!PT LDS RZ, [RZ] ;  /* 0x00000000fffff984 */ /* 0x000fe20000000800 */
[----:B------:R-:W-:Y:S01]  /*1b940*/  @!PT LDS RZ, [RZ] ;  /* 0x00000000fffff984 */ /* 0x000fe20000000800 */
[----:B------:R-:W-:Y:S01]  /*1b950*/  @!PT LDS RZ, [RZ] ;  /* 0x00000000fffff984 */ /* 0x000fe20000000800 */
[----:B------:R1:W-:Y:S01]  /*1b960*/  @P6 LDGSTS.E.BYPASS.LTC128B.128 [R243+0x8800], [R44.64] ;  /* 0x088000002cf36fae */ /* 0x0003e2000b901d46 */
[----:B------:R-:W-:-:S03]  /*1b970*/  @P5 LEA R20, P2, R8, R236, 0x1 ;  /* 0x000000ec08145211 */ /* 0x000fc600078408ff */
[----:B------:R1:W-:Y:S01]  /*1b980*/  @!P6 STS.128 [R243+0x8800], RZ ;  /* 0x008800fff300e388 */ /* 0x0003e20000000c00 */
[CCC-:B------:R-:W-:Y:S02]  /*1b990*/  @P5 LEA.HI.X R21, R8.reuse, R235.reuse, R7.reuse, 0x1, P2 ;  /* 0x000000eb08155211 */ /* 0x1c0fe400010f0c07 */
[CC--:B------:R-:W-:Y:S01]  /*1b9a0*/  @P4 LEA R14, P2, R8.reuse, R236.reuse, 0x1 ;  /* 0x000000ec080e4211 */ /* 0x0c0fe200078408ff */
[----:B------:R-:W-:Y:S01]  /*1b9b0*/  @!PT LDS RZ, [RZ] ;  /* 0x00000000fffff984 */ /* 0x000fe20000000800 */
[----:B------:R-:W-:Y:S01]  /*1b9c0*/  @!PT LDS RZ, [RZ] ;  /* 0x00000000fffff984 */ /* 0x000fe20000000800 */
[----:B------:R-:W-:Y:S01]  /*1b9d0*/  @!PT LDS RZ, [RZ] ;  /* 0x00000000fffff984 */ /* 0x000fe20000000800 */
[----:B------:R1:W-:Y:S03]  /*1b9e0*/  @P5 LDGSTS.E.BYPASS.LTC128B.128 [R243+0xa800], [R36.64+0x80] ;  /* 0x0a80008024f35fae */ /* 0x0003e6000b901d46 */
[C---:B------:R-:W-:Y:S01]  /*1b9f0*/  @P4 LEA.HI.X R15, R8.reuse, R235, R7, 0x1, P2 ;  /* 0x000000eb080f4211 */ /* 0x040fe200010f0c07 */
[----:B------:R1:W-:Y:S01]  /*1ba00*/  @!P5 STS.128 [R243+0xa800], RZ ;  /* 0x00a800fff300d388 */ /* 0x0003e20000000c00 */
[----:B------:R-:W-:-:S03]  /*1ba10*/  @P3 LEA R12, P2, R8, R236, 0x1 ;  /* 0x000000ec080c3211 */ /* 0x000fc600078408ff */
[----:B------:R-:W-:Y:S01]  /*1ba20*/  @!PT LDS RZ, [RZ] ;  /* 0x00000000fffff984 */ /* 0x000fe20000000800 */
[----:B------:R-:W-:Y:S01]  /*1ba30*/  @!PT LDS RZ, [RZ] ;  /* 0x00000000fffff984 */ /* 0x000fe20000000800 */
[----:B------:R-:W-:Y:S01]  /*1ba40*/  @!PT LDS RZ, [RZ] ;  /* 0x00000000fffff984 */ /* 0x000fe20000000800 */
[----:B------:R1:W-:Y:S01]  /*1ba50*/  @P4 LDGSTS.E.BYPASS.LTC128B.128 [R243+0xc800], [R26.64+0x100] ;  /* 0x0c8001001af34fae */ /* 0x0003e2000b901d46 */
[C---:B------:R-:W-:Y:S02]  /*1ba60*/  @P3 LEA.HI.X R13, R8.reuse, R235, R7, 0x1, P2 ;  /* 0x000000eb080d3211 */ /* 0x040fe400010f0c07 */
[----:B------:R-:W-:Y:S01]  /*1ba70*/  IADD3 R8, P2, R8, R233, RZ ;  /* 0x000000e908087210 */ /* 0x000fe20007f5e0ff */
[----:B------:R1:W-:Y:S04]  /*1ba80*/  @!P4 STS.128 [R243+0xc800], RZ ;  /* 0x00c800fff300c388 */ /* 0x0003e80000000c00 */
[----:B------:R-:W-:Y:S01]  /*1ba90*/  IMAD.X R7, R7, 0x1, R234, P2 ;  /* 0x0000000107077824 */ /* 0x000fe200010e06ea */
        /* <DEDUP_REMOVED lines=11> */
[----:B------:R1:W-:Y:S01]  /*1bb50*/  @P6 LDGSTS.E.BYPASS.LTC128B.128 [R243+0x9000], [R42.64] ;  /* 0x090000002af36fae */ /* 0x0003e2000b901d46 */
        /* <DEDUP_REMOVED lines=8> */
[----:B------:R-:W-:Y:S01]  /*1bbe0*/  @P3 LEA R54, P2, R8, R236, 0x1 ;  /* 0x000000ec08363211 */ /* 0x000fe200078408ff */
[----:B------:R-:W-:-:S02]  /*1bbf0*/  IMAD.MOV.U32 R236, RZ, RZ, R46 ;  /* 0x000000ffffec7224 */ /* 0x000fc400078e002e */
        /* <DEDUP_REMOVED lines=34> */
.L_x_3225:
[----:B------:R-:W-:Y:S05]  /*1be20*/  BSYNC B1 ;  /* 0x0000000000017941 */ /* 0x000fea0003800000 */
.L_x_3224:
[----:B------:R-:W2:Y:S01]  /*1be30*/  LD.E R190, [R10.64+0xdc] ;  /* 0x0000dc060abe7980 */ /* 0x000ea2000c101900 */
[----:B------:R-:W-:-:S02]  /*1be40*/  FMNMX.FTZ R7, R6, R31, !PT ;  /* 0x0000001f06077209 */ /* 0x000fc40007810000 */
[----:B-1----:R-:W-:Y:S02]  /*1be50*/  FMNMX.FTZ R12, R5, R30, !PT ;  /* 0x0000001e050c7209 */ /* 0x002fe40007810000 */
        /* <DEDUP_REMOVED lines=28> */
[----:B------:R-:W-:Y:S01]  /*1c020*/  SHF.L.U32 R224, R41, 0x1, RZ ;  /* 0x0000000129e07819 */ /* 0x000fe200000006ff */
[----:B------:R-:W1:Y:S03]  /*1c030*/  SHFL.BFLY PT, R8, R7, 0x2, 0x1f ;  /* 0x0c401f0007087f89 */ /* 0x000e6600000e0000 */
[-C--:B------:R-:W-:Y:S01]  /*1c040*/  LEA R222, R40, R224.reuse, 0x1 ;  /* 0x000000e028de7211 */ /* 0x080fe200078e08ff */
[----:B------:R-:W-:Y:S01]  /*1c050*/  LDSM.16.MT88.4 R64, [R224+0x12000] ;  /* 0x01200000e040783b */ /* 0x000fe20000004200 */
[----:B------:R-:W-:-:S02]  /*1c060*/  LEA R221, R39, R224, 0x1 ;  /* 0x000000e027dd7211 */ /* 0x000fc400078e08ff */
[----:B------:R-:W-:Y:S01]  /*1c070*/  LEA R220, R39, R222, 0x1 ;  /* 0x000000de27dc7211 */ /* 0x000fe200078e08ff */
[----:B------:R-:W-:Y:S04]  /*1c080*/  LDSM.16.MT88.4 R40, [R222+0x10000] ;  /* 0x01000000de28783b */ /* 0x000fe80000004200 */
[----:B------:R-:W-:Y:S04]  /*1c090*/  LDSM.16.MT88.4 R156, [R224+0x10000] ;  /* 0x01000000e09c783b */ /* 0x000fe80000004200 */
[----:B------:R-:W-:Y:S04]  /*1c0a0*/  LDSM.16.MT88.4 R48, [R221+0x10000] ;  /* 0x01000000dd30783b */ /* 0x000fe80000004200 */
[----:B------:R-:W-:Y:S01]  /*1c0b0*/  LDSM.16.MT88.4 R56, [R220+0x10000] ;  /* 0x01000000dc38783b */ /* 0x000fe20000004200 */
[----:B-1----:R-:W-:-:S03]  /*1c0c0*/  FMNMX.FTZ R8, R7, R8, !PT ;  /* 0x0000000807087209 */ /* 0x002fc60007810000 */
[----:B------:R-:W-:Y:S04]  /*1c0d0*/  LDSM.16.MT88.4 R72, [R222+0x12000] ;  /* 0x01200000de48783b */ /* 0x000fe80000004200 */
[----:B------:R-:W1:Y:S04]  /*1c0e0*/  SHFL.BFLY PT, R7, R12, 0x2, 0x1f ;  /* 0x0c401f000c077f89 */ /* 0x000e6800000e0000 */
[----:B------:R-:W3:Y:S04]  /*1c0f0*/  SHFL.BFLY PT, R165, R8, 0x1, 0x1f ;  /* 0x0c201f0008a57f89 */ /* 0x000ee800000e0000 */
[----:B------:R-:W-:Y:S04]  /*1c100*/  LDSM.16.MT88.4 R80, [R221+0x12000] ;  /* 0x01200000dd50783b */ /* 0x000fe80000004200 */
[----:B------:R-:W-:Y:S04]  /*1c110*/  LDSM.16.MT88.4 R96, [R224+0x14000] ;  /* 0x01400000e060783b */ /* 0x000fe80000004200 */
[----:B------:R-:W-:Y:S04]  /*1c120*/  LDSM.16.MT88.4 R88, [R220+0x12000] ;  /* 0x01200000dc58783b */ /* 0x000fe80000004200 */
[----:B------:R-:W-:Y:S01]  /*1c130*/  LDSM.16.MT88.4 R104, [R222+0x14000] ;  /* 0x01400000de68783b */ /* 0x000fe20000004200 */
[----:B-1----:R-:W-:-:S03]  /*1c140*/  FMNMX.FTZ R7, R12, R7, !PT ;  /* 0x000000070c077209 */ /* 0x002fc60007810000 */
[----:B------:R-:W-:Y:S01]  /*1c150*/  LDSM.16.MT88.4 R112, [R221+0x14000] ;  /* 0x01400000dd70783b */ /* 0x000fe20000004200 */
[----:B---3--:R-:W-:-:S03]  /*1c160*/  FMNMX.FTZ R165, R8, R165, !PT ;  /* 0x000000a508a57209 */ /* 0x008fc60007810000 */
[----:B------:R-:W1:Y:S01]  /*1c170*/  SHFL.BFLY PT, R164, R7, 0x1, 0x1f ;  /* 0x0c201f0007a47f89 */ /* 0x000e6200000e0000 */
[----:B------:R-:W-:-:S03]  /*1c180*/  FSETP.NEU.FTZ.AND P2, PT, R165, -INF , PT ;  /* 0xff800000a500780b */ /* 0x000fc60003f5d000 */
[----:B------:R-:W3:Y:S04]  /*1c190*/  LDSM.16.MT88.4 R120, [R220+0x14000] ;  /* 0x01400000dc78783b */ /* 0x000ee80000004200 */
[----:B------:R-:W4:Y:S04]  /*1c1a0*/  LDSM.16.MT88.4 R128, [R224+0x16000] ;  /* 0x01600000e080783b */ /* 0x000f280000004200 */
[----:B------:R-:W5:Y:S04]  /*1c1b0*/  LDSM.16.MT88.4 R136, [R222+0x16000] ;  /* 0x01600000de88783b */ /* 0x000f680000004200 */
[----:B------:R-:W2:Y:S04]  /*1c1c0*/  LDSM.16.MT88.4 R152, [R221+0x16000] ;  /* 0x01600000dd98783b */ /* 0x000ea80000004200 */
[----:B------:R-:W-:Y:S01]  /*1c1d0*/  LDSM.16.MT88.4 R12, [R224+0x12800] ;  /* 0x01280000e00c783b */ /* 0x000fe20000004200 */
[----:B-1----:R-:W-:-:S03]  /*1c1e0*/  FMNMX.FTZ R164, R7, R164, !PT ;  /* 0x000000a407a47209 */ /* 0x002fc60007810000 */
[----:B------:R-:W-:Y:S01]  /*1c1f0*/  LDSM.16.MT88.4 R20, [R221+0x10800] ;  /* 0x01080000dd14783b */ /* 0x000fe20000004200 */
[C---:B--2---:R-:W-:Y:S02]  /*1c200*/  FMUL.FTZ R198, R190.reuse, R165 ;  /* 0x000000a5bec67220 */ /* 0x044fe40000410000 */
[----:B------:R-:W-:-:S03]  /*1c210*/  FMUL.FTZ R189, R190, R164 ;  /* 0x000000a4bebd7220 */ /* 0x000fc60000410000 */
        /* <DEDUP_REMOVED lines=11> */
[-CC-:B------:R-:W-:Y:S01]  /*1c2d0*/  FFMA.FTZ R173, R29, R190.reuse, -R189.reuse ;  /* 0x000000be1dad7223 */ /* 0x180fe200000108bd */
[----:B------:R-:W1:Y:S01]  /*1c2e0*/  MUFU.EX2 R176, R176 ;  /* 0x000000b000b07308 */ /* 0x000e620000000800 */
[-CC-:B------:R-:W-:Y:S01]  /*1c2f0*/  FFMA.FTZ R168, R4, R190.reuse, -R198.reuse ;  /* 0x000000be04a87223 */ /* 0x180fe200000108c6 */
[----:B------:R-:W-:Y:S01]  /*1c300*/  LDSM.16.MT88.4 R28, [R224+0x10800] ;  /* 0x01080000e01c783b */ /* 0x000fe20000004200 */
[-CC-:B------:R-:W-:Y:S02]  /*1c310*/  FFMA.FTZ R169, R24, R190.reuse, -R198.reuse ;  /* 0x000000be18a97223 */ /* 0x180fe400000108c6 */
[-CC-:B------:R-:W-:Y:S01]  /*1c320*/  FFMA.FTZ R174, R9, R190.reuse, -R198.reuse ;  /* 0x000000be09ae7223 */ /* 0x180fe200000108c6 */
[----:B------:R-:W2:Y:S01]  /*1c330*/  LDSM.16.MT88.4 R4, [R220+0x16000] ;  /* 0x01600000dc04783b */ /* 0x000ea20000004200 */
[-C--:B------:R-:W-:Y:S01]  /*1c340*/  FFMA.FTZ R9, R18, R190.reuse, -R198 ;  /* 0x000000be12097223 */ /* 0x080fe200000108c6 */
[----:B------:R-:W-:Y:S01]  /*1c350*/  MUFU.EX2 R175, R175 ;  /* 0x000000af00af7308 */ /* 0x000fe20000000800 */
[-CC-:B------:R-:W-:Y:S01]  /*1c360*/  FFMA.FTZ R172, R16, R190.reuse, -R189.reuse ;  /* 0x000000be10ac7223 */ /* 0x180fe200000108bd */
[----:B------:R-:W2:Y:S01]  /*1c370*/  LDSM.16.MT88.4 R24, [R222+0x10800] ;  /* 0x01080000de18783b */ /* 0x000ea20000004200 */
[----:B------:R-:W-:-:S02]  /*1c380*/  FFMA.FTZ R167, R17, R190, -R189 ;  /* 0x000000be11a77223 */ /* 0x000fc400000108bd */
[-CC-:B------:R-:W-:Y:S01]  /*1c390*/  FFMA.FTZ R171, R33, R190.reuse, -R189.reuse ;  /* 0x000000be21ab7223 */ /* 0x180fe200000108bd */
[----:B------:R-:W2:Y:S01]  /*1c3a0*/  LDSM.16.MT88.4 R16, [R220+0x10800] ;  /* 0x01080000dc10783b */ /* 0x000ea20000004200 */
[-C--:B------:R-:W-:Y:S01]  /*1c3b0*/  FFMA.FTZ R8, R32, R190.reuse, -R189 ;  /* 0x000000be20087223 */ /* 0x080fe200000108bd */
[----:B------:R-:W3:Y:S01]  /*1c3c0*/  MUFU.EX2 R170, R170 ;  /* 0x000000aa00aa7308 */ /* 0x000ee20000000800 */
[----:B-1----:R-:W-:Y:S01]  /*1c3d0*/  F2FP.BF16.PACK_AB R144, R176, R177 ;  /* 0x000000b1b090723e */ /* 0x002fe200000010ff */
[----:B------:R-:W-:Y:S01]  /*1c3e0*/  LDSM.16.MT88.4 R32, [R222+0x12800] ;  /* 0x01280000de20783b */ /* 0x000fe20000004200 */
        /* <DEDUP_REMOVED lines=8> */
[----:B------:R-:W1:Y:S01]  /*1c470*/  MUFU.EX2 R180, R180 ;  /* 0x000000b400b47308 */ /* 0x000e620000000800 */
[----:B---3--:R-:W-:Y:S01]  /*1c480*/  F2FP.BF16.PACK_AB R146, R170, R175 ;  /* 0x000000afaa92723e */ /* 0x008fe200000010ff */
[-CC-:B------:R-:W-:Y:S02]  /*1c490*/  FFMA.FTZ R191, R191, R190.reuse, -R189.reuse ;  /* 0x000000bebfbf7223 */ /* 0x180fe400000108bd */
[-C--:B------:R-:W-:Y:S02]  /*1c4a0*/  FFMA.FTZ R249, R197, R190.reuse, -R198 ;  /* 0x000000bec5f97223 */ /* 0x080fe400000108c6 */
[----:B------:R-:W-:-:S02]  /*1c4b0*/  FFMA.FTZ R195, R195, R190, -R189 ;  /* 0x000000bec3c37223 */ /* 0x000fc400000108bd */
[----:B------:R-:W-:Y:S01]  /*1c4c0*/  MUFU.EX2 R179, R179 ;  /* 0x000000b300b37308 */ /* 0x000fe20000000800 */
[-CC-:B------:R-:W-:Y:S02]  /*1c4d0*/  FFMA.FTZ R188, R188, R190.reuse, -R189.reuse ;  /* 0x000000bebcbc7223 */ /* 0x180fe400000108bd */
[----:B------:R-:W-:Y:S02]  /*1c4e0*/  FFMA.FTZ R248, R187, R190, -R189 ;  /* 0x000000bebbf87223 */ /* 0x000fe400000108bd */
[----:B------:R-:W-:-:S03]  /*1c4f0*/  FADD.FTZ R176, R177, R176 ;  /* 0x000000b0b1b07221 */ /* 0x000fc60000010000 */
[----:B------:R-:W3:Y:S01]  /*1c500*/  MUFU.EX2 R173, R173 ;  /* 0x000000ad00ad7308 */ /* 0x000ee20000000800 */
[----:B-1----:R-:W-:Y:S01]  /*1c510*/  F2FP.BF16.PACK_AB R145, R180, R178 ;  /* 0x000000b2b491723e */ /* 0x002fe200000010ff */
[----:B------:R-:W-:Y:S02]  /*1c520*/  FADD.FTZ R178, R178, R180 ;  /* 0x000000b4b2b27221 */ /* 0x000fe40000010000 */
[----:B------:R-:W-:-:S04]  /*1c530*/  FADD.FTZ R175, R175, R176 ;  /* 0x000000b0afaf7221 */ /* 0x000fc80000010000 */
[----:B------:R-:W-:Y:S01]  /*1c540*/  MUFU.EX2 R174, R174 ;  /* 0x000000ae00ae7308 */ /* 0x000fe20000000800 */
[----:B------:R-:W-:Y:S01]  /*1c550*/  FADD.FTZ R175, R170, R175 ;  /* 0x000000afaaaf7221 */ /* 0x000fe20000010000 */
[----:B---3--:R-:W-:-:S06]  /*1c560*/  F2FP.BF16.PACK_AB R147, R173, R179 ;  /* 0x000000b3ad93723e */ /* 0x008fcc00000010ff */
        /* <DEDUP_REMOVED lines=31> */
[C---:B----4-:R-:W-:Y:S02]  /*1c760*/  HMMA.16816.F32.BF16 R124, R144.reuse, R128, RZ ;  /* 0x00000080907c723c */ /* 0x050fe400000418ff */
[----:B------:R-:W-:Y:S06]  /*1c770*/  MUFU.EX2 R249, R249 ;  /* 0x000000f900f97308 */ /* 0x000fec0000000800 */
[C---:B-----5:R-:W-:Y:S02]  /*1c780*/  HMMA.16816.F32.BF16 R132, R144.reuse, R136, RZ ;  /* 0x000000889084723c */ /* 0x060fe400000418ff */
[----:B------:R-:W-:Y:S06]  /*1c790*/  MUFU.EX2 R195, R195 ;  /* 0x000000c300c37308 */ /* 0x000fec0000000800 */
[C---:B------:R-:W-:Y:S02]  /*1c7a0*/  HMMA.16816.F32.BF16 R140, R144.reuse, R152, RZ ;  /* 0x00000098908c723c */ /* 0x040fe400000418ff */
[----:B------:R-:W-:Y:S06]  /*1c7b0*/  MUFU.EX2 R188, R188 ;  /* 0x000000bc00bc7308 */ /* 0x000fec0000000800 */
[C---:B------:R-:W-:Y:S02]  /*1c7c0*/  HMMA.16816.F32.BF16 R156, R144.reuse, R158, RZ ;  /* 0x0000009e909c723c */ /* 0x040fe400000418ff */
[----:B------:R-:W-:Y:S06]  /*1c7d0*/  MUFU.EX2 R248, R248 ;  /* 0x000000f800f87308 */ /* 0x000fec0000000800 */
        /* <DEDUP_REMOVED lines=102> */
[C---:B----4-:R-:W-:Y:S08]  /*1ce40*/  HMMA.16816.F32.BF16 R76, R4.reuse, R16, R76 ;  /* 0x00000010044c723c */ /* 0x050ff0000004184c */
[C---:B------:R-:W-:Y:S01]  /*1ce50*/  HMMA.16816.F32.BF16 R80, R4.reuse, R18, R80 ;  /* 0x000000120450723c */ /* 0x040fe20000041850 */
[----:B------:R-:W3:Y:S07]  /*1ce60*/  LDSM.16.MT88.4 R16, [R221+0x15000] ;  /* 0x01500000dd10783b */ /* 0x000eee0000004200 */
        /* <DEDUP_REMOVED lines=11> */
[C---:B------:R-:W-:Y:S07]  /*1cf20*/  HMMA.16816.F32.BF16 R52, R4.reuse, R32, R52 ;  /* 0x000000200434723c */ /* 0x040fee0000041834 */
[-CC-:B------:R-:W-:Y:S01]  /*1cf30*/  FFMA.FTZ R32, R201, R190.reuse, -R198.reuse ;  /* 0x000000bec9207223 */ /* 0x180fe200000108c6 */
[----:B-1----:R-:W-:Y:S01]  /*1cf40*/  HMMA.16816.F32.BF16 R148, R4, R12, R148 ;  /* 0x0000000c0494723c */ /* 0x002fe20000041894 */
[----:B------:R-:W-:-:S04]  /*1cf50*/  FFMA.FTZ R33, R200, R190, -R198 ;  /* 0x000000bec8217223 */ /* 0x000fc800000108c6 */
[----:B------:R-:W1:Y:S03]  /*1cf60*/  MUFU.EX2 R32, R32 ;  /* 0x0000002000207308 */ /* 0x000e660000000800 */
[C---:B------:R-:W-:Y:S01]  /*1cf70*/  HMMA.16816.F32.BF16 R144, R4.reuse, R14, R144 ;  /* 0x0000000e0490723c */ /* 0x040fe20000041890 */
[----:B------:R-:W4:Y:S04]  /*1cf80*/  LDSM.16.MT88.4 R12, [R224+0x13800] ;  /* 0x01380000e00c783b */ /* 0x000f280000004200 */
[----:B------:R-:W5:Y:S03]  /*1cf90*/  MUFU.EX2 R33, R33 ;  /* 0x0000002100217308 */ /* 0x000f660000000800 */
[----:B------:R-:W-:Y:S01]  /*1cfa0*/  HMMA.16816.F32.BF16 R56, R4, R34, R56 ;  /* 0x000000220438723c */ /* 0x000fe20000041838 */
[----:B-1----:R-:W-:-:S06]  /*1cfb0*/  FADD.FTZ R183, R32, R183 ;  /* 0x000000b720b77221 */ /* 0x002fcc0000010000 */
[-C--:B------:R-:W-:Y:S01]  /*1cfc0*/  FFMA.FTZ R34, R199, R190.reuse, -R198 ;  /* 0x000000bec7227223 */ /* 0x080fe200000108c6 */
[----:B------:R-:W-:Y:S01]  /*1cfd0*/  HMMA.16816.F32.BF16 R60, R4, R28, R60 ;  /* 0x0000001c043c723c */ /* 0x000fe2000004183c */
[----:B------:R-:W-:-:S04]  /*1cfe0*/  FFMA.FTZ R35, R196, R190, -R189 ;  /* 0x000000bec4237223 */ /* 0x000fc800000108bd */
[----:B------:R-:W1:Y:S01]  /*1cff0*/  MUFU.EX2 R34, R34 ;  /* 0x0000002200227308 */ /* 0x000e620000000800 */
[----:B-----5:R-:W-:Y:S02]  /*1d000*/  FADD.FTZ R183, R33, R183 ;  /* 0x000000b721b77221 */ /* 0x020fe40000010000 */
[C---:B------:R-:W-:Y:S01]  /*1d010*/  HMMA.16816.F32.BF16 R64, R4.reuse, R30, R64 ;  /* 0x0000001e0440723c */ /* 0x040fe20000041840 */
[----:B------:R-:W5:Y:S04]  /*1d020*/  LDSM.16.MT88.4 R28, [R224+0x11800] ;  /* 0x01180000e01c783b */ /* 0x000f680000004200 */
[----:B------:R-:W2:Y:S03]  /*1d030*/  MUFU.EX2 R35, R35 ;  /* 0x0000002300237308 */ /* 0x000ea60000000800 */
[----:B------:R-:W-:Y:S01]  /*1d040*/  HMMA.16816.F32.BF16 R124, R4, R24, R124 ;  /* 0x00000018047c723c */ /* 0x000fe2000004187c */
[----:B-1----:R-:W-:-:S07]  /*1d050*/  FADD.FTZ R183, R34, R183 ;  /* 0x000000b722b77221 */ /* 0x002fce0000010000 */
[----:B------:R-:W-:Y:S01]  /*1d060*/  HMMA.16816.F32.BF16 R128, R4, R26, R128 ;  /* 0x0000001a0480723c */ /* 0x000fe20000041880 */
[----:B------:R-:W1:Y:S01]  /*1d070*/  LDSM.16.MT88.4 R24, [R222+0x11800] ;  /* 0x01180000de18783b */ /* 0x000e620000004200 */
[----:B--2---:R-:W-:-:S06]  /*1d080*/  FADD.FTZ R193, R35, R193 ;  /* 0x000000c123c17221 */ /* 0x004fcc0000010000 */
[----:B------:R-:W-:Y:S01]  /*1d090*/  HMMA.16816.F32.BF16 R132, R4, R20, R132 ;  /* 0x000000140484723c */ /* 0x000fe20000041884 */
[----:B------:R-:W-:-:S04]  /*1d0a0*/  FADD.FTZ R193, R195, R193 ;  /* 0x000000c1c3c17221 */ /* 0x000fc80000010000 */
[----:B------:R-:W-:-:S03]  /*1d0b0*/  FADD.FTZ R193, R188, R193 ;  /* 0x000000c1bcc17221 */ /* 0x000fc60000010000 */
[C---:B------:R-:W-:Y:S01]  /*1d0c0*/  HMMA.16816.F32.BF16 R136, R4.reuse, R22, R136 ;  /* 0x000000160488723c */ /* 0x040fe20000041888 */
[----:B------:R-:W2:Y:S07]  /*1d0d0*/  LDSM.16.MT88.4 R20, [R221+0x11800] ;  /* 0x01180000dd14783b */ /* 0x000eae0000004200 */
[C---:B---3--:R-:W-:Y:S08]  /*1d0e0*/  HMMA.16816.F32.BF16 R140, R4.reuse, R16, R140 ;  /* 0x00000010048c723c */ /* 0x048ff0000004188c */
[----:B------:R-:W-:Y:S01]  /*1d0f0*/  HMMA.16816.F32.BF16 R152, R4, R18, R152 ;  /* 0x000000120498723c */ /* 0x000fe20000041898 */
[----:B------:R-:W3:Y:S06]  /*1d100*/  LDSM.16.MT88.4 R16, [R220+0x11800] ;  /* 0x01180000dc10783b */ /* 0x000eec0000004200 */
[----:B------:R-:W-:-:S02]  /*1d110*/  F2FP.BF16.PACK_AB R4, R33, R32 ;  /* 0x000000202104723e */ /* 0x000fc400000010ff */
[----:B------:R-:W-:Y:S02]  /*1d120*/  F2FP.BF16.PACK_AB R5, R195, R35 ;  /* 0x00000023c305723e */ /* 0x000fe400000010ff */
[C---:B------:R-:W-:Y:S01]  /*1d130*/  F2FP.BF16.PACK_AB R6, R249.reuse, R34 ;  /* 0x00000022f906723e */ /* 0x040fe200000010ff */
[----:B------:R-:W-:Y:S01]  /*1d140*/  FADD.FTZ R249, R249, R183 ;  /* 0x000000b7f9f97221 */ /* 0x000fe20000010000 */
[C---:B------:R-:W-:Y:S01]  /*1d150*/  F2FP.BF16.PACK_AB R7, R248.reuse, R188 ;  /* 0x000000bcf807723e */ /* 0x040fe200000010ff */
[----:B------:R-:W-:-:S06]  /*1d160*/  FADD.FTZ R248, R248, R193 ;  /* 0x000000c1f8f87221 */ /* 0x000fcc0000010000 */
[C---:B----4-:R-:W-:Y:S08]  /*1d170*/  HMMA.16816.F32.BF16 R60, R4.reuse, R12, R60 ;  /* 0x0000000c043c723c */ /* 0x050ff0000004183c */
        /* <DEDUP_REMOVED lines=34> */
[C---:B-1----:R-:W-:Y:S08]  /*1d3a0*/  HMMA.16816.F32.BF16 R116, R4.reuse, R24, R116 ;  /* 0x000000180474723c */ /* 0x042ff00000041874 */
[C---:B------:R-:W-:Y:S08]  /*1d3b0*/  HMMA.16816.F32.BF16 R120, R4.reuse, R26, R120 ;  /* 0x0000001a0478723c */ /* 0x040ff00000041878 */
[C---:B--2---:R-:W-:Y:S08]  /*1d3c0*/  HMMA.16816.F32.BF16 R132, R4.reuse, R20, R132 ;  /* 0x000000140484723c */ /* 0x044ff00000041884 */
[C---:B------:R-:W-:Y:S08]  /*1d3d0*/  HMMA.16816.F32.BF16 R136, R4.reuse, R22, R136 ;  /* 0x000000160488723c */ /* 0x040ff00000041888 */
[C---:B---3--:R-:W-:Y:S08]  /*1d3e0*/  HMMA.16816.F32.BF16 R140, R4.reuse, R16, R140 ;  /* 0x00000010048c723c */ /* 0x048ff0000004188c */
[C---:B------:R-:W-:Y:S08]  /*1d3f0*/  HMMA.16816.F32.BF16 R152, R4.reuse, R18, R152 ;  /* 0x000000120498723c */ /* 0x040ff00000041898 */
[C---:B----4-:R-:W-:Y:S08]  /*1d400*/  HMMA.16816.F32.BF16 R148, R4.reuse, R12, R148 ;  /* 0x0000000c0494723c */ /* 0x050ff00000041894 */
[----:B------:R-:W-:Y:S01]  /*1d410*/  HMMA.16816.F32.BF16 R144, R4, R14, R144 ;  /* 0x0000000e0490723c */ /* 0x000fe20000041890 */
[----:B------:R-:W-:Y:S07]  /*1d420*/  @!P1 BRA `(.L_x_3229) ;  /* 0x00004d2000009947 */ /* 0x000fee0003800000 */
[----:B------:R-:W-:-:S04]  /*1d430*/  DEPBAR.LE SB0, 0x0 ;  /* 0x000080000000791a */ /* 0x000fc80000000000 */
[----:B------:R-:W-:Y:S01]  /*1d440*/  WARPSYNC 0xffffffff ;  /* 0xffffffff00007948 */ /* 0x000fe20003800000 */
[----:B------:R-:W-:Y:S01]  /*1d450*/  BSSY B0, `(.L_x_3230) ;  /* 0x0000046000007945 */ /* 0x000fe20003800000 */
[----:B------:R-:W-:Y:S01]  /*1d460*/  IADD3 R246, R166, -0x2, RZ ;  /* 0xfffffffea6f67810 */ /* 0x000fe20007ffe0ff */
        /* <DEDUP_REMOVED lines=64> */
.L_x_3231:
[----:B------:R-:W-:Y:S02]  /*1d870*/  ULDC.64 UR4, c[0x0][0x118] ;  /* 0x0000460000047ab9 */ /* 0x000fe40000000a00 */
[----:B------:R-:W2:Y:S02]  /*1d880*/  LD.E R6, [R10.64+0x40] ;  /* 0x000040040a067980 */ /* 0x000ea4000c101900 */
[----:B--2---:R-:W-:-:S04]  /*1d890*/  LEA R6, -R6, RZ, 0x6 ;  /* 0x000000ff06067211 */ /* 0x004fc800078e31ff */
[----:B------:R-:W-:Y:S02]  /*1d8a0*/  SHF.R.S32.HI R5, RZ, 0x1f, R6 ;  /* 0x0000001fff057819 */ /* 0x000fe40000011406 */
.L_x_3232:
[----:B------:R-:W-:Y:S05]  /*1d8b0*/  BSYNC B0 ;  /* 0x0000000000007941 */ /* 0x000fea0003800000 */
.L_x_3230:
        /* <DEDUP_REMOVED lines=51> */
[----:B---3--:R-:W-:Y:S02]  /*1dbf0*/  @P2 IMAD.MOV.U32 R4, RZ, RZ, R8 ;  /* 0x000000ffff042224 */ /* 0x008fe400078e0008 */
        /* <DEDUP_REMOVED lines=75> */
[----:B------:R-:W-:Y:S04]  /*1e0b0*/  LDSM.16.M88.4 R180, [R229+0x9000] ;  /* 0x00900000e5b4783b */ /* 0x000fe80000000200 */
[----:B---3--:R-:W5:Y:S04]  /*1e0c0*/  LDSM.16.M88.4 R4, [R229+0x8800] ;  /* 0x00880000e504783b */ /* 0x008f680000000200 */
[----:B------:R-:W-:Y:S04]  /*1e0d0*/  LDSM.16.M88.4 R188, [R228] ;  /* 0x00000000e4bc783b */ /* 0x000fe80000000200 */
[----:B-1----:R-:W1:Y:S04]  /*1e0e0*/  LDSM.16.M88.4 R32, [R229+0x9800] ;  /* 0x00980000e520783b */ /* 0x002e680000000200 */
[----:B------:R-:W3:Y:S04]  /*1e0f0*/  LDSM.16.M88.4 R28, [R227] ;  /* 0x00000000e31c783b */ /* 0x000ee80000000200 */
[----:B------:R-:W1:Y:S04]  /*1e100*/  LDSM.16.M88.4 R24, [R219] ;  /* 0x00000000db18783b */ /* 0x000e680000000200 */
[----:B------:R-:W1:Y:S04]  /*1e110*/  LDSM.16.M88.4 R196, [R218] ;  /* 0x00000000dac4783b */ /* 0x000e680000000200 */
[----:B------:R-:W1:Y:S04]  /*1e120*/  LDSM.16.M88.4 R192, [R217] ;  /* 0x00000000d9c0783b */ /* 0x000e680000000200 */
[----:B------:R-:W-:Y:S01]  /*1e130*/  LDSM.16.M88.4 R168, [R226] ;  /* 0x00000000e2a8783b */ /* 0x000fe20000000200 */
[C---:B----4-:R-:W-:Y:S03]  /*1e140*/  HMMA.16816.F32.BF16 R20, R172.reuse, R16, RZ ;  /* 0x00000010ac14723c */ /* 0x050fe600000418ff */
[----:B------:R-:W0:Y:S05]  /*1e150*/  LDGDEPBAR ;  /* 0x00000000000079af */ /* 0x000e2a0000000000 */
[C---:B-----5:R-:W-:Y:S08]  /*1e160*/  HMMA.16816.F32.BF16 R12, R172.reuse, R4, RZ ;  /* 0x00000004ac0c723c */ /* 0x060ff000000418ff */
[C---:B------:R-:W-:Y:S08]  /*1e170*/  HMMA.16816.F32.BF16 R16, R172.reuse, R18, RZ ;  /* 0x00000012ac10723c */ /* 0x040ff000000418ff */
[C---:B------:R-:W-:Y:S08]  /*1e180*/  HMMA.16816.F32.BF16 R4, R172.reuse, R6, RZ ;  /* 0x00000006ac04723c */ /* 0x040ff000000418ff */
[C---:B------:R-:W-:Y:S08]  /*1e190*/  HMMA.16816.F32.BF16 R184, R172.reuse, R180, RZ ;  /* 0x000000b4acb8723c */ /* 0x040ff000000418ff */
[C---:B------:R-:W-:Y:S08]  /*1e1a0*/  HMMA.16816.F32.BF16 R180, R172.reuse, R182, RZ ;  /* 0x000000b6acb4723c */ /* 0x040ff000000418ff */
[C---:B-1----:R-:W-:Y:S08]  /*1e1b0*/  HMMA.16816.F32.BF16 R176, R172.reuse, R32, RZ ;  /* 0x00000020acb0723c */ /* 0x042ff000000418ff */
[----:B------:R-:W-:Y:S01]  /*1e1c0*/  HMMA.16816.F32.BF16 R172, R172, R34, RZ ;  /* 0x00000022acac723c */ /* 0x000fe200000418ff */
[----:B------:R-:W1:Y:S07]  /*1e1d0*/  LDSM.16.M88.4 R32, [R223+0x8000] ;  /* 0x00800000df20783b */ /* 0x000e6e0000000200 */
        /* <DEDUP_REMOVED lines=11> */
[----:B------:R-:W5:Y:S04]  /*1e290*/  LDSM.16.M88.4 R192, [R223+0x9800] ;  /* 0x00980000dfc0783b */ /* 0x000f680000000200 */
[----:B------:R-:W-:Y:S03]  /*1e2a0*/  LDSM.16.M88.4 R188, [R216+0x1000] ;  /* 0x00100000d8bc783b */ /* 0x000fe60000000200 */
[C---:B-1----:R-:W-:Y:S08]  /*1e2b0*/  HMMA.16816.F32.BF16 R20, R168.reuse, R32, R20 ;  /* 0x00000020a814723c */ /* 0x042ff00000041814 */
[C---:B------:R-:W-:Y:S01]  /*1e2c0*/  HMMA.16816.F32.BF16 R16, R168.reuse, R34, R16 ;  /* 0x00000022a810723c */ /* 0x040fe20000041810 */
[----:B------:R-:W-:Y:S07]  /*1e2d0*/  LDSM.16.M88.4 R32, [R216] ;  /* 0x00000000d820783b */ /* 0x000fee0000000200 */
[C---:B---3--:R-:W-:Y:S08]  /*1e2e0*/  HMMA.16816.F32.BF16 R12, R168.reuse, R28, R12 ;  /* 0x0000001ca80c723c */ /* 0x048ff0000004180c */
[C---:B------:R-:W-:Y:S01]  /*1e2f0*/  HMMA.16816.F32.BF16 R4, R168.reuse, R30, R4 ;  /* 0x0000001ea804723c */ /* 0x040fe20000041804 */
[----:B------:R-:W1:Y:S07]  /*1e300*/  LDSM.16.M88.4 R28, [R225] ;  /* 0x00000000e11c783b */ /* 0x000e6e0000000200 */
[C---:B----4-:R-:W-:Y:S08]  /*1e310*/  HMMA.16816.F32.BF16 R184, R168.reuse, R24, R184 ;  /* 0x00000018a8b8723c */ /* 0x050ff000000418b8 */
[C---:B------:R-:W-:Y:S01]  /*1e320*/  HMMA.16816.F32.BF16 R180, R168.reuse, R26, R180 ;  /* 0x0000001aa8b4723c */ /* 0x040fe200000418b4 */
[----:B------:R-:W3:Y:S07]  /*1e330*/  LDSM.16.M88.4 R24, [R216+0x800] ;  /* 0x00080000d818783b */ /* 0x000eee0000000200 */
[C---:B-----5:R-:W-:Y:S08]  /*1e340*/  HMMA.16816.F32.BF16 R176, R168.reuse, R192, R176 ;  /* 0x000000c0a8b0723c */ /* 0x060ff000000418b0 */
        /* <DEDUP_REMOVED lines=8> */
[----:B------:R-:W3:Y:S07]  /*1e3d0*/  LDSM.16.M88.4 R24, [R229+0xa000] ;  /* 0x00a00000e518783b */ /* 0x000eee0000000200 */
[C---:B------:R-:W-:Y:S08]  /*1e3e0*/  HMMA.16816.F32.BF16 R184, R28.reuse, R188, R184 ;  /* 0x000000bc1cb8723c */ /* 0x040ff000000418b8 */
[C---:B------:R-:W-:Y:S01]  /*1e3f0*/  HMMA.16816.F32.BF16 R180, R28.reuse, R190, R180 ;  /* 0x000000be1cb4723c */ /* 0x040fe200000418b4 */
[----:B------:R-:W5:Y:S07]  /*1e400*/  LDSM.16.M88.4 R188, [R229+0xb000] ;  /* 0x00b00000e5bc783b */ /* 0x000f6e0000000200 */
[C---:B----4-:R-:W-:Y:S08]  /*1e410*/  HMMA.16816.F32.BF16 R176, R28.reuse, R168, R176 ;  /* 0x000000a81cb0723c */ /* 0x050ff000000418b0 */
[----:B------:R-:W-:Y:S01]  /*1e420*/  HMMA.16816.F32.BF16 R172, R28, R170, R172 ;  /* 0x000000aa1cac723c */ /* 0x000fe200000418ac */
[----:B------:R-:W4:Y:S04]  /*1e430*/  LDSM.16.M88.4 R168, [R229+0xb800] ;  /* 0x00b80000e5a8783b */ /* 0x000f280000000200 */
[----:B------:R-:W-:Y:S03]  /*1e440*/  LDSM.16.M88.4 R28, [R228+0x2000] ;  /* 0x00200000e41c783b */ /* 0x000fe60000000200 */
[C---:B-1----:R-:W-:Y:S08]  /*1e450*/  HMMA.16816.F32.BF16 R12, R32.reuse, R192, R12 ;  /* 0x000000c0200c723c */ /* 0x042ff0000004180c */
[C---:B---3--:R-:W-:Y:S08]  /*1e460*/  HMMA.16816.F32.BF16 R20, R32.reuse, R24, R20 ;  /* 0x000000182014723c */ /* 0x048ff00000041814 */
[C---:B------:R-:W-:Y:S01]  /*1e470*/  HMMA.16816.F32.BF16 R16, R32.reuse, R26, R16 ;  /* 0x0000001a2010723c */ /* 0x040fe20000041810 */
[----:B------:R-:W1:Y:S07]  /*1e480*/  LDSM.16.M88.4 R24, [R215] ;  /* 0x00000000d718783b */ /* 0x000e6e0000000200 */
[C---:B------:R-:W-:Y:S01]  /*1e490*/  HMMA.16816.F32.BF16 R4, R32.reuse, R194, R4 ;  /* 0x000000c22004723c */ /* 0x040fe20000041804 */
[----:B------:R-:W3:Y:S07]  /*1e4a0*/  LDSM.16.M88.4 R192, [R214] ;  /* 0x00000000d6c0783b */ /* 0x000eee0000000200 */
[C---:B-----5:R-:W-:Y:S08]  /*1e4b0*/  HMMA.16816.F32.BF16 R184, R32.reuse, R188, R184 ;  /* 0x000000bc20b8723c */ /* 0x060ff000000418b8 */
[C---:B------:R-:W-:Y:S01]  /*1e4c0*/  HMMA.16816.F32.BF16 R180, R32.reuse, R190, R180 ;  /* 0x000000be20b4723c */ /* 0x040fe200000418b4 */
[----:B------:R-:W5:Y:S07]  /*1e4d0*/  LDSM.16.M88.4 R188, [R213] ;  /* 0x00000000d5bc783b */ /* 0x000f6e0000000200 */
[C---:B----4-:R-:W-:Y:S08]  /*1e4e0*/  HMMA.16816.F32.BF16 R176, R32.reuse, R168, R176 ;  /* 0x000000a820b0723c */ /* 0x050ff000000418b0 */
[----:B------:R-:W-:Y:S01]  /*1e4f0*/  HMMA.16816.F32.BF16 R172, R32, R170, R172 ;  /* 0x000000aa20ac723c */ /* 0x000fe200000418ac */
[----:B------:R-:W4:Y:S04]  /*1e500*/  LDSM.16.M88.4 R168, [R212] ;  /* 0x00000000d4a8783b */ /* 0x000f280000000200 */
[----:B------:R-:W-:Y:S03]  /*1e510*/  LDSM.16.M88.4 R32, [R226+0x2000] ;  /* 0x00200000e220783b */ /* 0x000fe60000000200 */
[C---:B-1----:R-:W-:Y:S08]  /*1e520*/  HMMA.16816.F32.BF16 R20, R28.reuse, R24, R20 ;  /* 0x000000181c14723c */ /* 0x042ff00000041814 */
[C---:B------:R-:W-:Y:S01]  /*1e530*/  HMMA.16816.F32.BF16 R16, R28.reuse, R26, R16 ;  /* 0x0000001a1c10723c */ /* 0x040fe20000041810 */
[----:B------:R-:W1:Y:S07]  /*1e540*/  LDSM.16.M88.4 R24, [R223+0xa000] ;  /* 0x00a00000df18783b */ /* 0x000e6e0000000200 */
[C---:B---3--:R-:W-:Y:S08]  /*1e550*/  HMMA.16816.F32.BF16 R12, R28.reuse, R192, R12 ;  /* 0x000000c01c0c723c */ /* 0x048ff0000004180c */
[C---:B------:R-:W-:Y:S01]  /*1e560*/  HMMA.16816.F32.BF16 R4, R28.reuse, R194, R4 ;  /* 0x000000c21c04723c */ /* 0x040fe20000041804 */
[----:B------:R-:W3:Y:S07]  /*1e570*/  LDSM.16.M88.4 R192, [R223+0xb000] ;  /* 0x00b00000dfc0783b */ /* 0x000eee0000000200 */
[C---:B-----5:R-:W-:Y:S08]  /*1e580*/  HMMA.16816.F32.BF16 R184, R28.reuse, R188, R184 ;  /* 0x000000bc1cb8723c */ /* 0x060ff000000418b8 */
[C---:B------:R-:W-:Y:S01]  /*1e590*/  HMMA.16816.F32.BF16 R180, R28.reuse, R190, R180 ;  /* 0x000000be1cb4723c */ /* 0x040fe200000418b4 */
[----:B------:R-:W5:Y:S07]  /*1e5a0*/  LDSM.16.M88.4 R188, [R223+0xb800] ;  /* 0x00b80000dfbc783b */ /* 0x000f6e0000000200 */
[C---:B----4-:R-:W-:Y:S08]  /*1e5b0*/  HMMA.16816.F32.BF16 R176, R28.reuse, R168, R176 ;  /* 0x000000a81cb0723c */ /* 0x050ff000000418b0 */
[----:B------:R-:W-:Y:S01]  /*1e5c0*/  HMMA.16816.F32.BF16 R172, R28, R170, R172 ;  /* 0x000000aa1cac723c */ /* 0x000fe200000418ac */
[----:B------:R-:W-:Y:S04]  /*1e5d0*/  LDSM.16.M88.4 R168, [R225+0x2000] ;  /* 0x00200000e1a8783b */ /* 0x000fe80000000200 */
[----:B------:R-:W4:Y:S03]  /*1e5e0*/  LDSM.16.M88.4 R28, [R216+0x2000] ;  /* 0x00200000d81c783b */ /* 0x000f260000000200 */
        /* <DEDUP_REMOVED lines=19> */
[C---:B---3--:R-:W-:Y:S08]  /*1e720*/  HMMA.16816.F32.BF16 R184, R168.reuse, R192, R184 ;  /* 0x000000c0a8b8723c */ /* 0x048ff000000418b8 */
[C---:B------:R-:W-:Y:S01]  /*1e730*/  HMMA.16816.F32.BF16 R180, R168.reuse, R194, R180 ;  /* 0x000000c2a8b4723c */ /* 0x040fe200000418b4 */
[----:B------:R-:W-:Y:S07]  /*1e740*/  LDSM.16.M88.4 R192, [R209] ;  /* 0x00000000d1c0783b */ /* 0x000fee0000000200 */
[C---:B-----5:R-:W-:Y:S08]  /*1e750*/  HMMA.16816.F32.BF16 R176, R168.reuse, R188, R176 ;  /* 0x000000bca8b0723c */ /* 0x060ff000000418b0 */
[----:B------:R-:W-:Y:S01]  /*1e760*/  HMMA.16816.F32.BF16 R172, R168, R190, R172 ;  /* 0x000000bea8ac723c */ /* 0x000fe200000418ac */
[----:B------:R-:W3:Y:S04]  /*1e770*/  LDSM.16.M88.4 R188, [R229+0xd000] ;  /* 0x00d00000e5bc783b */ /* 0x000ee80000000200 */
[----:B------:R-:W5:Y:S03]  /*1e780*/  LDSM.16.M88.4 R168, [R229+0xd800] ;  /* 0x00d80000e5a8783b */ /* 0x000f660000000200 */
[C---:B----4-:R-:W-:Y:S08]  /*1e790*/  HMMA.16816.F32.BF16 R20, R32.reuse, R28, R20 ;  /* 0x0000001c2014723c */ /* 0x050ff00000041814 */
[C---:B------:R-:W-:Y:S01]  /*1e7a0*/  HMMA.16816.F32.BF16 R16, R32.reuse, R30, R16 ;  /* 0x0000001e2010723c */ /* 0x040fe20000041810 */
[----:B------:R-:W4:Y:S07]  /*1e7b0*/  LDSM.16.M88.4 R28, [R211] ;  /* 0x00000000d31c783b */ /* 0x000f2e0000000200 */
[C---:B-1----:R-:W-:Y:S08]  /*1e7c0*/  HMMA.16816.F32.BF16 R12, R32.reuse, R24, R12 ;  /* 0x00000018200c723c */ /* 0x042ff0000004180c */
[C---:B------:R-:W-:Y:S01]  /*1e7d0*/  HMMA.16816.F32.BF16 R4, R32.reuse, R26, R4 ;  /* 0x0000001a2004723c */ /* 0x040fe20000041804 */
[----:B------:R-:W1:Y:S07]  /*1e7e0*/  LDSM.16.M88.4 R24, [R210] ;  /* 0x00000000d218783b */ /* 0x000e6e0000000200 */
[C---:B---3--:R-:W-:Y:S08]  /*1e7f0*/  HMMA.16816.F32.BF16 R184, R32.reuse, R188, R184 ;  /* 0x000000bc20b8723c */ /* 0x048ff000000418b8 */
[C---:B------:R-:W-:Y:S01]  /*1e800*/  HMMA.16816.F32.BF16 R180, R32.reuse, R190, R180 ;  /* 0x000000be20b4723c */ /* 0x040fe200000418b4 */
[----:B------:R-:W3:Y:S07]  /*1e810*/  LDSM.16.M88.4 R188, [R208] ;  /* 0x00000000d0bc783b */ /* 0x000eee0000000200 */
        /* <DEDUP_REMOVED lines=15> */
[----:B------:R-:W3:Y:S07]  /*1e910*/  LDSM.16.M88.4 R188, [R223+0xd800] ;  /* 0x00d80000dfbc783b */ /* 0x000eee0000000200 */
[C---:B-----5:R-:W-:Y:S08]  /*1e920*/  HMMA.16816.F32.BF16 R20, R168.reuse, R32, R20 ;  /* 0x00000020a814723c */ /* 0x060ff00000041814 */
[C---:B------:R-:W-:Y:S01]  /*1e930*/  HMMA.16816.F32.BF16 R16, R168.reuse, R34, R16 ;  /* 0x00000022a810723c */ /* 0x040fe20000041810 */
[----:B------:R-:W4:Y:S07]  /*1e940*/  LDSM.16.M88.4 R32, [R216+0x4000] ;  /* 0x00400000d820783b */ /* 0x000f2e0000000200 */
[C---:B-1----:R-:W-:Y:S08]  /*1e950*/  HMMA.16816.F32.BF16 R184, R168.reuse, R24, R184 ;  /* 0x00000018a8b8723c */ /* 0x042ff000000418b8 */
[C---:B------:R-:W-:Y:S01]  /*1e960*/  HMMA.16816.F32.BF16 R180, R168.reuse, R26, R180 ;  /* 0x0000001aa8b4723c */ /* 0x040fe200000418b4 */
[----:B------:R-:W1:Y:S07]  /*1e970*/  LDSM.16.M88.4 R24, [R216+0x5800] ;  /* 0x00580000d818783b */ /* 0x000e6e0000000200 */
[C---:B------:R-:W-:Y:S08]  /*1e980*/  HMMA.16816.F32.BF16 R12, R168.reuse, R28, R12 ;  /* 0x0000001ca80c723c */ /* 0x040ff0000004180c */
[C---:B------:R-:W-:Y:S01]  /*1e990*/  HMMA.16816.F32.BF16 R4, R168.reuse, R30, R4 ;  /* 0x0000001ea804723c */ /* 0x040fe20000041804 */
[----:B------:R-:W5:Y:S07]  /*1e9a0*/  LDSM.16.M88.4 R28, [R216+0x4800] ;  /* 0x00480000d81c783b */ /* 0x000f6e0000000200 */
[C---:B---3--:R-:W-:Y:S08]  /*1e9b0*/  HMMA.16816.F32.BF16 R176, R168.reuse, R188, R176 ;  /* 0x000000bca8b0723c */ /* 0x048ff000000418b0 */
[----:B------:R-:W-:Y:S01]  /*1e9c0*/  HMMA.16816.F32.BF16 R172, R168, R190, R172 ;  /* 0x000000bea8ac723c */ /* 0x000fe200000418ac */
[----:B------:R-:W3:Y:S04]  /*1e9d0*/  LDSM.16.M88.4 R168, [R216+0x5000] ;  /* 0x00500000d8a8783b */ /* 0x000ee80000000200 */
[----:B------:R-:W-:Y:S03]  /*1e9e0*/  LDSM.16.M88.4 R188, [R230+0x6000] ;  /* 0x00600000e6bc783b */ /* 0x000fe60000000200 */
        /* <DEDUP_REMOVED lines=15> */
[----:B------:R-:W4:Y:S07]  /*1eae0*/  LDSM.16.M88.4 R32, [R207] ;  /* 0x00000000cf20783b */ /* 0x000f2e0000000200 */
[C---:B-1----:R-:W-:Y:S08]  /*1eaf0*/  HMMA.16816.F32.BF16 R176, R188.reuse, R24, R176 ;  /* 0x00000018bcb0723c */ /* 0x042ff000000418b0 */
[C---:B------:R-:W-:Y:S01]  /*1eb00*/  HMMA.16816.F32.BF16 R172, R188.reuse, R26, R172 ;  /* 0x0000001abcac723c */ /* 0x040fe200000418ac */
[----:B------:R-:W1:Y:S07]  /*1eb10*/  LDSM.16.M88.4 R24, [R205] ;  /* 0x00000000cd18783b */ /* 0x000e6e0000000200 */
[C---:B-----5:R-:W-:Y:S08]  /*1eb20*/  HMMA.16816.F32.BF16 R12, R188.reuse, R28, R12 ;  /* 0x0000001cbc0c723c */ /* 0x060ff0000004180c */
[C---:B------:R-:W-:Y:S01]  /*1eb30*/  HMMA.16816.F32.BF16 R4, R188.reuse, R30, R4 ;  /* 0x0000001ebc04723c */ /* 0x040fe20000041804 */
[----:B------:R-:W5:Y:S07]  /*1eb40*/  LDSM.16.M88.4 R28, [R206] ;  /* 0x00000000ce1c783b */ /* 0x000f6e0000000200 */
[C---:B---3--:R-:W-:Y:S08]  /*1eb50*/  HMMA.16816.F32.BF16 R184, R188.reuse, R168, R184 ;  /* 0x000000a8bcb8723c */ /* 0x048ff000000418b8 */
[----:B------:R-:W-:Y:S01]  /*1eb60*/  HMMA.16816.F32.BF16 R180, R188, R170, R180 ;  /* 0x000000aabcb4723c */ /* 0x000fe200000418b4 */
[----:B------:R-:W3:Y:S04]  /*1eb70*/  LDSM.16.M88.4 R188, [R204] ;  /* 0x00000000ccbc783b */ /* 0x000ee80000000200 */
        /* <DEDUP_REMOVED lines=12> */
[----:B------:R-:W-:Y:S07]  /*1ec40*/  LDSM.16.M88.4 R188, [R225+0x6000] ;  /* 0x00600000e1bc783b */ /* 0x000fee0000000200 */
[C---:B----4-:R-:W-:Y:S08]  /*1ec50*/  HMMA.16816.F32.BF16 R20, R168.reuse, R32, R20 ;  /* 0x00000020a814723c */ /* 0x050ff00000041814 */
[C---:B------:R-:W-:Y:S01]  /*1ec60*/  HMMA.16816.F32.BF16 R16, R168.reuse, R34, R16 ;  /* 0x00000022a810723c */ /* 0x040fe20000041810 */
[----:B------:R-:W3:Y:S07]  /*1ec70*/  LDSM.16.M88.4 R32, [R216+0x6000] ;  /* 0x00600000d820783b */ /* 0x000eee0000000200 */
[C---:B-1----:R-:W-:Y:S08]  /*1ec80*/  HMMA.16816.F32.BF16 R12, R168.reuse, R24, R12 ;  /* 0x00000018a80c723c */ /* 0x042ff0000004180c */
[C---:B------:R-:W-:Y:S01]  /*1ec90*/  HMMA.16816.F32.BF16 R4, R168.reuse, R26, R4 ;  /* 0x0000001aa804723c */ /* 0x040fe20000041804 */
[----:B------:R-:W1:Y:S07]  /*1eca0*/  LDSM.16.M88.4 R24, [R223+0xf800] ;  /* 0x00f80000df18783b */ /* 0x000e6e0000000200 */
[C---:B-----5:R-:W-:Y:S08]  /*1ecb0*/  HMMA.16816.F32.BF16 R184, R168.reuse, R28, R184 ;  /* 0x0000001ca8b8723c */ /* 0x060ff000000418b8 */
[----:B------:R-:W-:Y:S01]  /*1ecc0*/  HMMA.16816.F32.BF16 R180, R168, R30, R180 ;  /* 0x0000001ea8b4723c */ /* 0x000fe200000418b4 */
[----:B------:R-:W4:Y:S07]  /*1ecd0*/  LDSM.16.M88.4 R28, [R216+0x6800] ;  /* 0x00680000d81c783b */ /* 0x000f2e0000000200 */
[C---:B---3--:R-:W-:Y:S07]  /*1ece0*/  HMMA.16816.F32.BF16 R20, R188.reuse, R32, R20 ;  /* 0x00000020bc14723c */ /* 0x048fee0000041814 */
[----:B------:R-:W-:Y:S01]  /*1ecf0*/  IMAD.SHL.U32 R32, R167, 0x2, RZ ;  /* 0x00000002a7207824 */ /* 0x000fe200078e00ff */
[----:B------:R-:W-:Y:S04]  /*1ed00*/  HMMA.16816.F32.BF16 R16, R188, R34, R16 ;  /* 0x00000022bc10723c */ /* 0x000fe80000041810 */
[----:B------:R-:W-:-:S04]  /*1ed10*/  LOP3.LUT R32, R32, 0x6, RZ, 0xc0, !PT ;  /* 0x0000000620207812 */ /* 0x000fc800078ec0ff */
[----:B-1----:R-:W-:Y:S01]  /*1ed20*/  HMMA.16816.F32.BF16 R176, R168, R24, R176 ;  /* 0x00000018a8b0723c */ /* 0x002fe200000418b0 */
[----:B------:R-:W-:-:S05]  /*1ed30*/  IMAD R32, R246, 0x40, R32 ;  /* 0x00000040f6207824 */ /* 0x000fca00078e0220 */
[C---:B------:R-:W-:Y:S02]  /*1ed40*/  IADD3 R34, R32.reuse, 0x1, RZ ;  /* 0x0000000120227810 */ /* 0x040fe40007ffe0ff */
[----:B------:R-:W-:Y:S01]  /*1ed50*/  IADD3 R167, R32, 0x8, RZ ;  /* 0x0000000820a77810 */ /* 0x000fe20007ffe0ff */
[----:B------:R-:W-:Y:S01]  /*1ed60*/  HMMA.16816.F32.BF16 R172, R168, R26, R172 ;  /* 0x0000001aa8ac723c */ /* 0x000fe200000418ac */
[----:B------:R-:W1:Y:S01]  /*1ed70*/  I2F R33, R34 ;  /* 0x0000002200217306 */ /* 0x000e620000201400 */
[----:B------:R-:W3:Y:S01]  /*1ed80*/  LDSM.16.M88.4 R24, [R216+0x7000] ;  /* 0x00700000d818783b */ /* 0x000ee20000000200 */
[CC--:B------:R-:W-:Y:S02]  /*1ed90*/  ISETP.GE.AND P4, PT, R34.reuse, R2.reuse, PT ;  /* 0x000000022200720c */ /* 0x0c0fe40003f86270 */
[----:B------:R-:W-:Y:S02]  /*1eda0*/  ISETP.GE.AND P6, PT, R34, R3, PT ;  /* 0x000000032200720c */ /* 0x000fe40003fc6270 */
[----:B------:R-:W-:Y:S01]  /*1edb0*/  IADD3 R170, R32, 0x9, RZ ;  /* 0x0000000920aa7810 */ /* 0x000fe20007ffe0ff */
[----:B----4-:R-:W-:Y:S01]  /*1edc0*/  HMMA.16816.F32.BF16 R12, R188, R28, R12 ;  /* 0x0000001cbc0c723c */ /* 0x010fe2000004180c */
[----:B------:R-:W4:Y:S01]  /*1edd0*/  I2F R35, R167 ;  /* 0x000000a700237306 */ /* 0x000f220000201400 */
[----:B------:R-:W-:-:S05]  /*1ede0*/  ISETP.GE.AND P5, PT, R167, R2, PT ;  /* 0x00000002a700720c */ /* 0x000fca0003fa6270 */
[----:B------:R-:W-:Y:S01]  /*1edf0*/  IADD3 R28, R32, 0x10, RZ ;  /* 0x00000010201c7810 */ /* 0x000fe20007ffe0ff */
[----:B------:R-:W-:Y:S01]  /*1ee00*/  HMMA.16816.F32.BF16 R4, R188, R30, R4 ;  /* 0x0000001ebc04723c */ /* 0x000fe20000041804 */
[----:B------:R-:W5:Y:S01]  /*1ee10*/  I2F R168, R170 ;  /* 0x000000aa00a87306 */ /* 0x000f620000201400 */
[-C--:B-1----:R-:W-:Y:S01]  /*1ee20*/  FFMA.FTZ R169, R0, R33.reuse, R23 ;  /* 0x0000002100a97223 */ /* 0x082fe20000010017 */
[----:B------:R-:W-:Y:S01]  /*1ee30*/  IADD3 R29, R32, 0x19, RZ ;  /* 0x00000019201d7810 */ /* 0x000fe20007ffe0ff */
[----:B------:R-:W-:-:S03]  /*1ee40*/  FFMA.FTZ R21, R0, R33, R21 ;  /* 0x0000002100157223 */ /* 0x000fc60000010015 */
[----:B------:R-:W-:Y:S02]  /*1ee50*/  FSEL R169, R169, -INF , !P6 ;  /* 0xff800000a9a97808 */ /* 0x000fe40007000000 */
[----:B------:R-:W1:Y:S01]  /*1ee60*/  I2F R23, R28 ;  /* 0x0000001c00177306 */ /* 0x000e620000201400 */
[CC--:B----4-:R-:W-:Y:S01]  /*1ee70*/  FFMA.FTZ R16, R0.reuse, R35.reuse, R16 ;  /* 0x0000002300107223 */ /* 0x0d0fe20000010010 */
[----:B------:R-:W-:Y:S01]  /*1ee80*/  FSEL R34, R21, -INF , !P4 ;  /* 0xff80000015227808 */ /* 0x000fe20006000000 */
[----:B------:R-:W-:Y:S01]  /*1ee90*/  FFMA.FTZ R18, R0, R35, R18 ;  /* 0x0000002300127223 */ /* 0x000fe20000010012 */
[-C--:B------:R-:W-:Y:S02]  /*1eea0*/  ISETP.GE.AND P4, PT, R167, R3.reuse, PT ;  /* 0x00000003a700720c */ /* 0x080fe40003f86270 */
[----:B------:R-:W-:Y:S01]  /*1eeb0*/  FSEL R33, R16, -INF , !P5 ;  /* 0xff80000010217808 */ /* 0x000fe20006800000 */
[----:B-----5:R-:W-:Y:S01]  /*1eec0*/  FFMA.FTZ R17, R0, R168, R17 ;  /* 0x000000a800117223 */ /* 0x020fe20000010011 */
[----:B------:R-:W-:Y:S01]  /*1eed0*/  ISETP.GE.AND P6, PT, R170, R2, PT ;  /* 0x00000002aa00720c */ /* 0x000fe20003fc6270 */
[----:B------:R-:W-:Y:S01]  /*1eee0*/  FFMA.FTZ R19, R0, R168, R19 ;  /* 0x000000a800137223 */ /* 0x000fe20000010013 */
[----:B------:R-:W-:-:S02]  /*1eef0*/  ISETP.GE.AND P5, PT, R170, R3, PT ;  /* 0x00000003aa00720c */ /* 0x000fc40003fa6270 */
[----:B------:R-:W-:Y:S02]  /*1ef00*/  FSEL R199, R18, -INF , !P4 ;  /* 0xff80000012c77808 */ /* 0x000fe40006000000 */
[----:B------:R-:W-:Y:S01]  /*1ef10*/  FSEL R200, R17, -INF , !P6 ;  /* 0xff80000011c87808 */ /* 0x000fe20007000000 */
[----:B-1----:R-:W-:Y:S01]  /*1ef20*/  FFMA.FTZ R197, R0, R23, R12 ;  /* 0x0000001700c57223 */ /* 0x002fe2000001000c */
[----:B------:R-:W-:Y:S01]  /*1ef30*/  FSEL R12, R19, -INF , !P5 ;  /* 0xff800000130c7808 */ /* 0x000fe20006800000 */
[----:B---3--:R-:W-:Y:S01]  /*1ef40*/  HMMA.16816.F32.BF16 R184, R188, R24, R184 ;  /* 0x00000018bcb8723c */ /* 0x008fe200000418b8 */
[----:B------:R-:W1:Y:S01]  /*1ef50*/  LDSM.16.M88.4 R16, [R216+0x7800] ;  /* 0x00780000d810783b */ /* 0x000e620000000200 */
[----:B------:R-:W-:Y:S01]  /*1ef60*/  IADD3 R21, R32, 0x11, RZ ;  /* 0x0000001120157810 */ /* 0x000fe20007ffe0ff */
[----:B------:R-:W-:-:S04]  /*1ef70*/  DEPBAR.LE SB0, 0x0 ;  /* 0x000080000000791a */ /* 0x000fc80000000000 */
[----:B------:R3:W4:Y:S01]  /*1ef80*/  I2F R30, R21 ;  /* 0x00000015001e7306 */ /* 0x0007220000201400 */
[----:B------:R-:W-:Y:S01]  /*1ef90*/  IADD3 R31, R32, 0x18, RZ ;  /* 0x00000018201f7810 */ /* 0x000fe20007ffe0ff */
[----:B------:R-:W-:Y:S01]  /*1efa0*/  HMMA.16816.F32.BF16 R180, R188, R26, R180 ;  /* 0x0000001abcb4723c */ /* 0x000fe200000418b4 */
[----:B------:R-:W-:Y:S01]  /*1efb0*/  BAR.SYNC.DEFER_BLOCKING 0x0 ;  /* 0x0000000000007b1d */ /* 0x000fe20000010000 */
[CC--:B------:R-:W-:Y:S02]  /*1efc0*/  ISETP.GE.AND P4, PT, R28.reuse, R2.reuse, PT ;  /* 0x000000021c00720c */ /* 0x0c0fe40003f86270 */
[----:B------:R-:W-:Y:S02]  /*1efd0*/  ISETP.GE.AND P6, PT, R28, R3, PT ;  /* 0x000000031c00720c */ /* 0x000fe40003fc6270 */
[----:B------:R-:W-:Y:S01]  /*1efe0*/  FSEL R197, R197, -INF , !P4 ;  /* 0xff800000c5c57808 */ /* 0x000fe20006000000 */
[----:B------:R-:W5:Y:S01]  /*1eff0*/  I2F R28, R31 ;  /* 0x0000001f001c7306 */ /* 0x000f620000201400 */
[----:B------:R-:W-:-:S02]  /*1f000*/  ISETP.GE.AND P5, PT, R21, R2, PT ;  /* 0x000000021500720c */ /* 0x000fc40003fa6270 */
[----:B------:R-:W-:Y:S02]  /*1f010*/  ISETP.GE.AND P4, PT, R21, R3, PT ;  /* 0x000000031500720c */ /* 0x000fe40003f86270 */
[----:B------:R-:W-:Y:S01]  /*1f020*/  IADD3 R24, R32, 0x20, RZ ;  /* 0x0000002020187810 */ /* 0x000fe20007ffe0ff */
[C---:B---3--:R-:W-:Y:S02]  /*1f030*/  FFMA.FTZ R21, R0.reuse, R23, R14 ;  /* 0x0000001700157223 */ /* 0x048fe4000001000e */
[----:B------:R-:W3:Y:S01]  /*1f040*/  I2F R14, R29 ;  /* 0x0000001d000e7306 */ /* 0x000ee20000201400 */
[CC--:B----4-:R-:W-:Y:S02]  /*1f050*/  FFMA.FTZ R198, R0.reuse, R30.reuse, R13 ;  /* 0x0000001e00c67223 */ /* 0x0d0fe4000001000d */
[----:B------:R-:W-:Y:S01]  /*1f060*/  FSEL R21, R21, -INF , !P6 ;  /* 0xff80000015157808 */ /* 0x000fe20007000000 */
[C---:B------:R-:W-:Y:S01]  /*1f070*/  FFMA.FTZ R194, R0.reuse, R30, R15 ;  /* 0x0000001e00c27223 */ /* 0x040fe2000001000f */
[----:B------:R-:W-:Y:S01]  /*1f080*/  ISETP.GE.AND P6, PT, R31, R2, PT ;  /* 0x000000021f00720c */ /* 0x000fe20003fc6270 */
[----:B-----5:R-:W-:-:S02]  /*1f090*/  FFMA.FTZ R4, R0, R28, R4 ;  /* 0x0000001c00047223 */ /* 0x020fc40000010004 */
[----:B------:R-:W4:Y:S01]  /*1f0a0*/  I2F R13, R24 ;  /* 0x00000018000d7306 */ /* 0x000f220000201400 */
[----:B------:R-:W-:Y:S01]  /*1f0b0*/  IADD3 R15, R32, 0x21, RZ ;  /* 0x00000021200f7810 */ /* 0x000fe20007ffe0ff */
[----:B------:R-:W-:Y:S01]  /*1f0c0*/  FFMA.FTZ R195, R0, R28, R6 ;  /* 0x0000001c00c37223 */ /* 0x000fe20000010006 */
[----:B------:R-:W-:Y:S02]  /*1f0d0*/  FSEL R198, R198, -INF , !P5 ;  /* 0xff800000c6c67808 */ /* 0x000fe40006800000 */
[----:B------:R-:W-:Y:S02]  /*1f0e0*/  FSEL R196, R4, -INF , !P6 ;  /* 0xff80000004c47808 */ /* 0x000fe40007000000 */
[----:B------:R-:W-:Y:S01]  /*1f0f0*/  IADD3 R6, R32, 0x28, RZ ;  /* 0x0000002820067810 */ /* 0x000fe20007ffe0ff */
[----:B------:R-:W5:Y:S01]  /*1f100*/  I2F R4, R15 ;  /* 0x0000000f00047306 */ /* 0x000f620000201400 */
[----:B------:R-:W-:Y:S01]  /*1f110*/  ISETP.GE.AND P5, PT, R31, R3, PT ;  /* 0x000000031f00720c */ /* 0x000fe20003fa6270 */
[-C--:B---3--:R-:W-:Y:S01]  /*1f120*/  FFMA.FTZ R5, R0, R14.reuse, R5 ;  /* 0x0000000e00057223 */ /* 0x088fe20000010005 */
[----:B------:R-:W-:Y:S01]  /*1f130*/  FSEL R194, R194, -INF , !P4 ;  /* 0xff800000c2c27808 */ /* 0x000fe20006000000 */
[----:B------:R-:W-:Y:S01]  /*1f140*/  FFMA.FTZ R193, R0, R14, R7 ;  /* 0x0000000e00c17223 */ /* 0x000fe20000010007 */
[-C--:B------:R-:W-:Y:S01]  /*1f150*/  ISETP.GE.AND P4, PT, R29, R2.reuse, PT ;  /* 0x000000021d00720c */ /* 0x080fe20003f86270 */
[C---:B-1----:R-:W-:Y:S01]  /*1f160*/  HMMA.16816.F32.BF16 R176, R188.reuse, R16, R176 ;  /* 0x00000010bcb0723c */ /* 0x042fe200000418b0 */
[----:B------:R-:W-:Y:S01]  /*1f170*/  IADD3 R14, R32, 0x29, RZ ;  /* 0x00000029200e7810 */ /* 0x000fe20007ffe0ff */
[----:B------:R-:W1:Y:S01]  /*1f180*/  I2F R7, R6 ;  /* 0x0000000600077306 */ /* 0x000e620000201400 */
[----:B------:R-:W-:Y:S01]  /*1f190*/  FSEL R195, R195, -INF , !P5 ;  /* 0xff800000c3c37808 */ /* 0x000fe20006800000 */
[C---:B----4-:R-:W-:Y:S01]  /*1f1a0*/  FFMA.FTZ R26, R0.reuse, R13, R184 ;  /* 0x0000000d001a7223 */ /* 0x050fe200000100b8 */
[----:B------:R-:W-:Y:S01]  /*1f1b0*/  ISETP.GE.AND P6, PT, R29, R3, PT ;  /* 0x000000031d00720c */ /* 0x000fe20003fc6270 */
[----:B------:R-:W-:Y:S01]  /*1f1c0*/  FFMA.FTZ R25, R0, R13, R186 ;  /* 0x0000000d00197223 */ /* 0x000fe200000100ba */
[----:B------:R-:W-:Y:S01]  /*1f1d0*/  ISETP.GE.AND P5, PT, R24, R2, PT ;  /* 0x000000021800720c */ /* 0x000fe20003fa6270 */
[----:B------:R-:W-:Y:S01]  /*1f1e0*/  HMMA.16816.F32.BF16 R16, R188, R18, R172 ;  /* 0x00000012bc10723c */ /* 0x000fe200000418ac */
[----:B------:R-:W-:Y:S01]  /*1f1f0*/  FSEL R23, R5, -INF , !P4 ;  /* 0xff80000005177808 */ /* 0x000fe20006000000 */
[----:B-----5:R-:W-:Y:S01]  /*1f200*/  FFMA.FTZ R185, R0, R4, R185 ;  /* 0x0000000400b97223 */ /* 0x020fe200000100b9 */
[----:B------:R-:W3:Y:S01]  /*1f210*/  I2F R5, R14 ;  /* 0x0000000e00057306 */ /* 0x000ee20000201400 */
[----:B------:R-:W-:Y:S01]  /*1f220*/  IADD3 R13, R32, 0x30, RZ ;  /* 0x00000030200d7810 */ /* 0x000fe20007ffe0ff */
[----:B------:R-:W-:Y:S01]  /*1f230*/  IMAD.MOV.U32 R184, RZ, RZ, R9 ;  /* 0x000000ffffb87224 */ /* 0x000fe200078e0009 */
[----:B------:R-:W-:-:S02]  /*1f240*/  FSEL R193, R193, -INF , !P6 ;  /* 0xff800000c1c17808 */ /* 0x000fc40007000000 */
[----:B------:R-:W-:Y:S02]  /*1f250*/  FSEL R26, R26, -INF , !P5 ;  /* 0xff8000001a1a7808 */ /* 0x000fe40006800000 */
[C---:B------:R-:W-:Y:S01]  /*1f260*/  ISETP.GE.AND P6, PT, R15.reuse, R2, PT ;  /* 0x000000020f00720c */ /* 0x040fe20003fc6270 */
[C---:B-1----:R-:W-:Y:S01]  /*1f270*/  FFMA.FTZ R27, R0.reuse, R7, R180 ;  /* 0x00000007001b7223 */ /* 0x042fe200000100b4 */
[----:B------:R-:W-:Y:S01]  /*1f280*/  ISETP.GE.AND P5, PT, R15, R3, PT ;  /* 0x000000030f00720c */ /* 0x000fe20003fa6270 */
[----:B------:R-:W-:Y:S01]  /*1f290*/  FFMA.FTZ R30, R0, R7, R182 ;  /* 0x00000007001e7223 */ /* 0x000fe200000100b6 */
[----:B------:R-:W1:Y:S01]  /*1f2a0*/  I2F R15, R13 ;  /* 0x0000000d000f7306 */ /* 0x000e620000201400 */
[----:B------:R-:W-:Y:S01]  /*1f2b0*/  ISETP.GE.AND P4, PT, R24, R3, PT ;  /* 0x000000031800720c */ /* 0x000fe20003f86270 */
[----:B------:R-:W-:Y:S01]  /*1f2c0*/  FFMA.FTZ R24, R0, R4, R187 ;  /* 0x0000000400187223 */ /* 0x000fe200000100bb */
[----:B------:R-:W-:Y:S02]  /*1f2d0*/  IADD3 R4, R32, 0x31, RZ ;  /* 0x0000003120047810 */ /* 0x000fe40007ffe0ff */
[----:B------:R-:W-:Y:S01]  /*1f2e0*/  FSEL R25, R25, -INF , !P4 ;  /* 0xff80000019197808 */ /* 0x000fe20006000000 */
[CC--:B---3--:R-:W-:Y:S01]  /*1f2f0*/  FFMA.FTZ R181, R0.reuse, R5.reuse, R181 ;  /* 0x0000000500b57223 */ /* 0x0c8fe200000100b5 */
[----:B------:R-:W-:Y:S01]  /*1f300*/  FSEL R192, R185, -INF , !P6 ;  /* 0xff800000b9c07808 */ /* 0x000fe20007000000 */
[----:B------:R-:W-:Y:S01]  /*1f310*/  FFMA.FTZ R31, R0, R5, R183 ;  /* 0x00000005001f7223 */ /* 0x000fe200000100b7 */
[C---:B------:R-:W-:Y:S01]  /*1f320*/  ISETP.GE.AND P4, PT, R6.reuse, R2, PT ;  /* 0x000000020600720c */ /* 0x040fe20003f86270 */
[----:B------:R-:W-:Y:S01]  /*1f330*/  IMAD.MOV.U32 R185, RZ, RZ, R8 ;  /* 0x000000ffffb97224 */ /* 0x000fe200078e0008 */
[----:B------:R-:W-:-:S02]  /*1f340*/  ISETP.GE.AND P6, PT, R6, R3, PT ;  /* 0x000000030600720c */ /* 0x000fc40003fc6270 */
[----:B------:R-:W3:Y:S01]  /*1f350*/  I2F R6, R4 ;  /* 0x0000000400067306 */ /* 0x000ee20000201400 */
[----:B------:R-:W-:Y:S02]  /*1f360*/  IADD3 R7, R32, 0x38, RZ ;  /* 0x0000003820077810 */ /* 0x000fe40007ffe0ff */
[----:B------:R-:W-:Y:S01]  /*1f370*/  FSEL R27, R27, -INF , !P4 ;  /* 0xff8000001b1b7808 */ /* 0x000fe20006000000 */
[-C--:B-1----:R-:W-:Y:S01]  /*1f380*/  FFMA.FTZ R29, R0, R15.reuse, R176 ;  /* 0x0000000f001d7223 */ /* 0x082fe200000100b0 */
[----:B------:R-:W-:Y:S01]  /*1f390*/  FSEL R30, R30, -INF , !P6 ;  /* 0xff8000001e1e7808 */ /* 0x000fe20007000000 */
[----:B------:R-:W-:Y:S01]  /*1f3a0*/  FFMA.FTZ R175, R0, R15, R178 ;  /* 0x0000000f00af7223 */ /* 0x000fe200000100b2 */
[----:B------:R-:W-:Y:S01]  /*1f3b0*/  ISETP.GE.AND P4, PT, R14, R3, PT ;  /* 0x000000030e00720c */ /* 0x000fe20003f86270 */
[----:B------:R-:W1:Y:S01]  /*1f3c0*/  I2F R5, R7 ;  /* 0x0000000700057306 */ /* 0x000e620000201400 */
[----:B------:R-:W-:Y:S02]  /*1f3d0*/  ISETP.GE.AND P6, PT, R13, R2, PT ;  /* 0x000000020d00720c */ /* 0x000fe40003fc6270 */
[----:B------:R-:W-:-:S02]  /*1f3e0*/  FSEL R31, R31, -INF , !P4 ;  /* 0xff8000001f1f7808 */ /* 0x000fc40006000000 */
[----:B------:R-:W-:Y:S02]  /*1f3f0*/  FSEL R29, R29, -INF , !P6 ;  /* 0xff8000001d1d7808 */ /* 0x000fe40007000000 */
[----:B------:R-:W-:Y:S01]  /*1f400*/  ISETP.GE.AND P4, PT, R4, R2, PT ;  /* 0x000000020400720c */ /* 0x000fe20003f86270 */
[-C--:B---3--:R-:W-:Y:S01]  /*1f410*/  FFMA.FTZ R28, R0, R6.reuse, R177 ;  /* 0x00000006001c7223 */ /* 0x088fe200000100b1 */
[----:B------:R-:W-:Y:S01]  /*1f420*/  ISETP.GE.AND P6, PT, R4, R3, PT ;  /* 0x000000030400720c */ /* 0x000fe20003fc6270 */
[----:B------:R-:W-:Y:S01]  /*1f430*/  FFMA.FTZ R174, R0, R6, R179 ;  /* 0x0000000600ae7223 */ /* 0x000fe200000100b3 */
[----:B------:R-:W3:Y:S01]  /*1f440*/  I2F R4, R32 ;  /* 0x0000002000047306 */ /* 0x000ee20000201400 */
[----:B------:R-:W-:Y:S02]  /*1f450*/  FSEL R24, R24, -INF , !P5 ;  /* 0xff80000018187808 */ /* 0x000fe40006800000 */
[----:B------:R-:W-:Y:S02]  /*1f460*/  IADD3 R6, R32, 0x39, RZ ;  /* 0x0000003920067810 */ /* 0x000fe40007ffe0ff */
[----:B------:R-:W-:Y:S01]  /*1f470*/  ISETP.GE.AND P5, PT, R14, R2, PT ;  /* 0x000000020e00720c */ /* 0x000fe20003fa6270 */
[-C--:B-1----:R-:W-:Y:S01]  /*1f480*/  FFMA.FTZ R16, R0, R5.reuse, R16 ;  /* 0x0000000500107223 */ /* 0x082fe20000010010 */
[----:B------:R-:W-:Y:S01]  /*1f490*/  FSEL R28, R28, -INF , !P4 ;  /* 0xff8000001c1c7808 */ /* 0x000fe20006000000 */
[----:B------:R-:W-:Y:S01]  /*1f4a0*/  FFMA.FTZ R18, R0, R5, R18 ;  /* 0x0000000500127223 */ /* 0x000fe20000010012 */
[----:B------:R-:W-:Y:S01]  /*1f4b0*/  FSEL R189, R181, -INF , !P5 ;  /* 0xff800000b5bd7808 */ /* 0x000fe20006800000 */
[----:B------:R-:W1:Y:S01]  /*1f4c0*/  I2F R5, R6 ;  /* 0x0000000600057306 */ /* 0x000e620000201400 */
[----:B------:R-:W-:-:S02]  /*1f4d0*/  ISETP.GE.AND P4, PT, R7, R3, PT ;  /* 0x000000030700720c */ /* 0x000fc40003f86270 */
[----:B------:R-:W-:Y:S02]  /*1f4e0*/  ISETP.GE.AND P5, PT, R13, R3, PT ;  /* 0x000000030d00720c */ /* 0x000fe40003fa6270 */
[----:B------:R-:W-:Y:S01]  /*1f4f0*/  FSEL R170, R18, -INF , !P4 ;  /* 0xff80000012aa7808 */ /* 0x000fe20006000000 */
[CC--:B---3--:R-:W-:Y:S01]  /*1f500*/  FFMA.FTZ R20, R0.reuse, R4.reuse, R20 ;  /* 0x0000000400147223 */ /* 0x0c8fe20000010014 */
[----:B------:R-:W-:Y:S01]  /*1f510*/  FSEL R175, R175, -INF , !P5 ;  /* 0xff800000afaf7808 */ /* 0x000fe20006800000 */
[----:B------:R-:W-:Y:S01]  /*1f520*/  FFMA.FTZ R22, R0, R4, R22 ;  /* 0x0000000400167223 */ /* 0x000fe20000010016 */
[----:B------:R-:W-:Y:S02]  /*1f530*/  ISETP.GE.AND P4, PT, R166, 0x3, PT ;  /* 0x00000003a600780c */ /* 0x000fe40003f86270 */
[----:B------:R-:W-:Y:S02]  /*1f540*/  ISETP.GE.AND P5, PT, R7, R2, PT ;  /* 0x000000020700720c */ /* 0x000fe40003fa6270 */
[----:B------:R-:W-:-:S02]  /*1f550*/  FSEL R174, R174, -INF , !P6 ;  /* 0xff800000aeae7808 */ /* 0x000fc40007000000 */
[-C--:B------:R-:W-:Y:S01]  /*1f560*/  ISETP.GE.AND P6, PT, R32, R2.reuse, PT ;  /* 0x000000022000720c */ /* 0x080fe20003fc6270 */
[-C--:B-1----:R-:W-:Y:S01]  /*1f570*/  FFMA.FTZ R17, R0, R5.reuse, R17 ;  /* 0x0000000500117223 */ /* 0x082fe20000010011 */
[----:B------:R-:W-:Y:S01]  /*1f580*/  FSEL R176, R16, -INF , !P5 ;  /* 0xff80000010b07808 */ /* 0x000fe20006800000 */
[----:B------:R-:W-:Y:S01]  /*1f590*/  FFMA.FTZ R19, R0, R5, R19 ;  /* 0x0000000500137223 */ /* 0x000fe20000010013 */
[----:B------:R-:W-:Y:S02]  /*1f5a0*/  ISETP.GE.AND P5, PT, R32, R3, PT ;  /* 0x000000032000720c */ /* 0x000fe40003fa6270 */
[----:B------:R-:W-:Y:S02]  /*1f5b0*/  FSEL R4, R20, -INF , !P6 ;  /* 0xff80000014047808 */ /* 0x000fe40007000000 */
[----:B------:R-:W-:Y:S02]  /*1f5c0*/  ISETP.GE.AND P6, PT, R6, R2, PT ;  /* 0x000000020600720c */ /* 0x000fe40003fc6270 */
[----:B------:R-:W-:-:S02]  /*1f5d0*/  FSEL R2, R22, -INF , !P5 ;  /* 0xff80000016027808 */ /* 0x000fc40006800000 */
[----:B------:R-:W-:Y:S02]  /*1f5e0*/  ISETP.GE.AND P5, PT, R6, R3, PT ;  /* 0x000000030600720c */ /* 0x000fe40003fa6270 */
[----:B------:R-:W-:Y:S02]  /*1f5f0*/  FSEL R177, R17, -INF , !P6 ;  /* 0xff80000011b17808 */ /* 0x000fe40007000000 */
[----:B------:R-:W-:Y:S01]  /*1f600*/  FSEL R171, R19, -INF , !P5 ;  /* 0xff80000013ab7808 */ /* 0x000fe20006800000 */
[----:B------:R-:W-:Y:S05]  /*1f610*/  @!P4 BRA `(.L_x_3234) ;  /* 0x00000c800000c947 */ /* 0x000fea0003800000 */
[----:B--2---:R-:W-:Y:S01]  /*1f620*/  BSSY B0, `(.L_x_3235) ;  /* 0x0000045000007945 */ /* 0x004fe20003800000 */
        /* <DEDUP_REMOVED lines=36> */
[----:B------:R-:W-:Y:S02]  /*1f870*/  ISETP.GE.AND P0, PT, R9, RZ, PT ;  /* 0x000000ff0900720c */ /* 0x000fe40003f06270 */
[----:B------:R-:W-:Y:S01]  /*1f880*/  MOV R6, R13 ;  /* 0x0000000d00067202 */ /* 0x000fe20000000f00 */
[----:B------:R-:W2:Y:S01]  /*1f890*/  LD.E.64 R8, [R10.64+0x38] ;  /* 0x000038040a087980 */ /* 0x000ea2000c101b00 */
[----:B------:R-:W-:-:S03]  /*1f8a0*/  @P6 IADD3 R14, R14, 0x1, RZ ;  /* 0x000000010e0e6810 */ /* 0x000fc60007ffe0ff */
[----:B------:R-:W-:Y:S02]  /*1f8b0*/  @!P5 IMAD.MOV R6, RZ, RZ, -R6 ;  /* 0x000000ffff06d224 */ /* 0x000fe400078e0a06 */
[----:B------:R-:W-:-:S03]  /*1f8c0*/  IMAD.MOV.U32 R7, RZ, RZ, R14 ;  /* 0x000000ffff077224 */ /* 0x000fc600078e000e */
[----:B------:R-:W-:Y:S02]  /*1f8d0*/  SEL R6, R3, R6, !P4 ;  /* 0x0000000603067207 */ /* 0x000fe40006000000 */
[----:B------:R-:W-:-:S03]  /*1f8e0*/  @!P0 IADD3 R7, -R7, RZ, RZ ;  /* 0x000000ff07078210 */ /* 0x000fc60007ffe1ff */
[----:B------:R-:W-:Y:S01]  /*1f8f0*/  IMAD.WIDE R18, R6, 0x4, R244 ;  /* 0x0000000406127825 */ /* 0x000fe200078e02f4 */
[----:B------:R-:W-:-:S04]  /*1f900*/  SEL R7, R3, R7, !P4 ;  /* 0x0000000703077207 */ /* 0x000fc80006000000 */
[----:B------:R-:W3:Y:S01]  /*1f910*/  LD.E R5, [R18.64] ;  /* 0x0000000412057980 */ /* 0x000ee2000c101900 */
[----:B------:R-:W-:-:S05]  /*1f920*/  IMAD.WIDE R16, R7, 0x4, R244 ;  /* 0x0000000407107825 */ /* 0x000fca00078e02f4 */
        /* <DEDUP_REMOVED lines=11> */
[----:B----4-:R-:W-:Y:S02]  /*1f9e0*/  IMAD R5, R17, R3, RZ ;  /* 0x0000000311057224 */ /* 0x010fe400078e02ff */
[----:B------:R-:W-:-:S04]  /*1f9f0*/  IMAD.WIDE.U32 R8, R3, R16, R14 ;  /* 0x0000001003087225 */ /* 0x000fc800078e000e */
[----:B------:R-:W-:-:S04]  /*1fa00*/  IMAD R7, R16, R7, R5 ;  /* 0x0000000710077224 */ /* 0x000fc800078e0205 */
[----:B------:R-:W-:Y:S01]  /*1fa10*/  IMAD.IADD R7, R9, 0x1, R7 ;  /* 0x0000000109077824 */ /* 0x000fe200078e0207 */
[----:B------:R-:W-:Y:S05]  /*1fa20*/  BRA `(.L_x_3237) ;  /* 0x0000004000007947 */ /* 0x000fea0003800000 */
.L_x_3236:
[----:B------:R-:W-:Y:S02]  /*1fa30*/  ULDC.64 UR4, c[0x0][0x118] ;  /* 0x0000460000047ab9 */ /* 0x000fe40000000a00 */
[----:B------:R-:W2:Y:S02]  /*1fa40*/  LD.E R8, [R10.64+0x38] ;  /* 0x000038040a087980 */ /* 0x000ea4000c101900 */
[----:B--2---:R-:W-:-:S04]  /*1fa50*/  LEA R8, -R8, RZ, 0x6 ;  /* 0x000000ff08087211 */ /* 0x004fc800078e31ff */
[----:B------:R-:W-:Y:S02]  /*1fa60*/  SHF.R.S32.HI R7, RZ, 0x1f, R8 ;  /* 0x0000001fff077819 */ /* 0x000fe40000011408 */
.L_x_3237:
[----:B------:R-:W-:Y:S05]  /*1fa70*/  BSYNC B0 ;  /* 0x0000000000007941 */ /* 0x000fea0003800000 */
.L_x_3235:
[-C--:B------:R-:W-:Y:S01]  /*1fa80*/  @P3 IADD3 R6, P0, R8, R233.reuse, RZ ;  /* 0x000000e908063210 */ /* 0x080fe20007f1e0ff */
[----:B------:R-:W-:Y:S01]  /*1fa90*/  ULDC.64 UR4, c[0x0][0x118] ;  /* 0x0000460000047ab9 */ /* 0x000fe20000000a00 */
[----:B------:R-:W-:Y:S02]  /*1faa0*/  LOP3.LUT R5, R247, 0x1, RZ, 0xc0, !PT ;  /* 0x00000001f7057812 */ /* 0x000fe400078ec0ff */
[----:B------:R-:W-:Y:S01]  /*1fab0*/  @P3 LEA R178, P5, R6, R236, 0x1 ;  /* 0x000000ec06b23211 */ /* 0x000fe200078a08ff */
[----:B------:R-:W-:Y:S01]  /*1fac0*/  @P3 IMAD.X R3, R7, 0x1, R234, P0 ;  /* 0x0000000107033824 */ /* 0x000fe200000e06ea */
[CC--:B------:R-:W-:Y:S02]  /*1fad0*/  @P2 IADD3 R9, P0, R8.reuse, R233.reuse, RZ ;  /* 0x000000e908092210 */ /* 0x0c0fe40007f1e0ff */
[----:B------:R-:W-:Y:S02]  /*1fae0*/  ISETP.NE.U32.AND P6, PT, R5, 0x1, PT ;  /* 0x000000010500780c */ /* 0x000fe40003fc5070 */
[----:B------:R-:W-:-:S02]  /*1faf0*/  @P1 IADD3 R5, P4, R8, R233, RZ ;  /* 0x000000e908051210 */ /* 0x000fc40007f9e0ff */
[-C--:B------:R-:W-:Y:S01]  /*1fb00*/  @P3 LEA.HI.X R179, R6, R235.reuse, R3, 0x1, P5 ;  /* 0x000000eb06b33211 */ /* 0x080fe200028f0c03 */
[--C-:B------:R-:W-:Y:S01]  /*1fb10*/  @P2 IMAD.X R6, R7, 0x1, R234.reuse, P0 ;  /* 0x0000000107062824 */ /* 0x100fe200000e06ea */
[-C--:B------:R-:W-:Y:S01]  /*1fb20*/  @P2 LEA R172, P0, R9, R236.reuse, 0x1 ;  /* 0x000000ec09ac2211 */ /* 0x080fe200078008ff */
[----:B------:R-:W-:Y:S01]  /*1fb30*/  @P1 IMAD.X R3, R7, 0x1, R234, P4 ;  /* 0x0000000107031824 */ /* 0x000fe200020e06ea */
[----:B------:R-:W-:Y:S02]  /*1fb40*/  @P1 LEA R166, P4, R5, R236, 0x1 ;  /* 0x000000ec05a61211 */ /* 0x000fe400078808ff */
[----:B------:R-:W-:Y:S02]  /*1fb50*/  @P2 LEA.HI.X R173, R9, R235, R6, 0x1, P0 ;  /* 0x000000eb09ad2211 */ /* 0x000fe400000f0c06 */
[----:B------:R-:W-:Y:S02]  /*1fb60*/  IADD3 R6, P5, P0, R233, R233, R8 ;  /* 0x000000e9e9067210 */ /* 0x000fe400078be008 */
[----:B------:R-:W-:-:S02]  /*1fb70*/  @P1 LEA.HI.X R167, R5, R235, R3, 0x1, P4 ;  /* 0x000000eb05a71211 */ /* 0x000fc400020f0c03 */
[--C-:B------:R-:W-:Y:S02]  /*1fb80*/  IADD3.X R5, R234, R234, R7.reuse, P5, P0 ;  /* 0x000000eaea057210 */ /* 0x100fe40002fe0407 */
[-C--:B------:R-:W-:Y:S02]  /*1fb90*/  LEA R182, P4, R8, R236.reuse, 0x1 ;  /* 0x000000ec08b67211 */ /* 0x080fe400078808ff */
[CC--:B------:R-:W-:Y:S02]  /*1fba0*/  @!P6 LEA R180, P0, R6.reuse, R236.reuse, 0x1 ;  /* 0x000000ec06b4e211 */ /* 0x0c0fe400078008ff */
[----:B------:R-:W-:Y:S02]  /*1fbb0*/  @P3 LEA R18, P5, R6, R236, 0x1 ;  /* 0x000000ec06123211 */ /* 0x000fe400078a08ff */
[-C--:B------:R-:W-:Y:S02]  /*1fbc0*/  LEA.HI.X R183, R8, R235.reuse, R7, 0x1, P4 ;  /* 0x000000eb08b77211 */ /* 0x080fe400020f0c07 */
[----:B------:R-:W-:-:S02]  /*1fbd0*/  @!P6 LEA.HI.X R181, R6, R235, R5, 0x1, P0 ;  /* 0x000000eb06b5e211 */ /* 0x000fc400000f0c05 */
[C---:B------:R-:W-:Y:S01]  /*1fbe0*/  @P3 LEA.HI.X R19, R6.reuse, R235, R5, 0x1, P5 ;  /* 0x000000eb06133211 */ /* 0x040fe200028f0c05 */
[----:B------:R-:W-:Y:S01]  /*1fbf0*/  @P3 IMAD.MOV.U32 R9, RZ, RZ, R183 ;  /* 0x000000ffff093224 */ /* 0x000fe200078e00b7 */
[CC--:B------:R-:W-:Y:S01]  /*1fc00*/  @P2 LEA R16, P4, R6.reuse, R236.reuse, 0x1 ;  /* 0x000000ec06102211 */ /* 0x0c0fe200078808ff */
[----:B------:R-:W-:Y:S01]  /*1fc10*/  @!PT LDS RZ, [RZ] ;  /* 0x00000000fffff984 */ /* 0x000fe20000000800 */
[----:B------:R-:W-:Y:S01]  /*1fc20*/  @!PT LDS RZ, [RZ] ;  /* 0x00000000fffff984 */ /* 0x000fe20000000800 */
[----:B------:R-:W-:Y:S01]  /*1fc30*/  @!PT LDS RZ, [RZ] ;  /* 0x00000000fffff984 */ /* 0x000fe20000000800 */
[----:B------:R1:W-:Y:S01]  /*1fc40*/  @!P6 LDGSTS.E.BYPASS.LTC128B.128 [R243+0x8000], [R182.64] ;  /* 0x08000000b6f3efae */ /* 0x0003e2000b901d44 */
[C---:B------:R-:W-:Y:S02]  /*1fc50*/  @P1 LEA R14, P0, R6.reuse, R236, 0x1 ;  /* 0x000000ec060e1211 */ /* 0x040fe400078008ff */
[C---:B------:R-:W-:Y:S01]  /*1fc60*/  IADD3 R3, P5, R6.reuse, R233, RZ ;  /* 0x000000e906037210 */ /* 0x040fe20007fbe0ff */
[----:B------:R1:W-:Y:S01]  /*1fc70*/  @P6 STS.128 [R243+0x8000], RZ ;  /* 0x008000fff3006388 */ /* 0x0003e20000000c00 */
[CCC-:B------:R-:W-:Y:S02]  /*1fc80*/  @P2 LEA.HI.X R17, R6.reuse, R235.reuse, R5.reuse, 0x1, P4 ;  /* 0x000000eb06112211 */ /* 0x1c0fe400020f0c05 */
[----:B------:R-:W-:Y:S01]  /*1fc90*/  @P1 LEA.HI.X R15, R6, R235, R5, 0x1, P0 ;  /* 0x000000eb060f1211 */ /* 0x000fe200000f0c05 */
[----:B------:R-:W-:Y:S01]  /*1fca0*/  IMAD.X R5, R5, 0x1, R234, P5 ;  /* 0x0000000105057824 */ /* 0x000fe200028e06ea */
[----:B------:R-:W-:-:S02]  /*1fcb0*/  @!P6 IADD3 R8, P4, R8, R233, RZ ;  /* 0x000000e90808e210 */ /* 0x000fc40007f9e0ff */
[CC--:B------:R-:W-:Y:S02]  /*1fcc0*/  @P3 LEA R250, P5, R3.reuse, R236.reuse, 0x1 ;  /* 0x000000ec03fa3211 */ /* 0x0c0fe400078a08ff */
[-C--:B------:R-:W-:Y:S01]  /*1fcd0*/  @!P6 LEA R186, P0, R3, R236.reuse, 0x1 ;  /* 0x000000ec03bae211 */ /* 0x080fe200078008ff */
[----:B------:R-:W-:Y:S01]  /*1fce0*/  @!P6 IMAD.X R7, R7, 0x1, R234, P4 ;  /* 0x000000010707e824 */ /* 0x000fe200020e06ea */
[CC--:B------:R-:W-:Y:S02]  /*1fcf0*/  @P3 LEA.HI.X R251, R3.reuse, R235.reuse, R5, 0x1, P5 ;  /* 0x000000eb03fb3211 */ /* 0x0c0fe400028f0c05 */
[CC--:B------:R-:W-:Y:S02]  /*1fd00*/  @!P6 LEA R6, P5, R8.reuse, R236.reuse, 0x1 ;  /* 0x000000ec0806e211 */ /* 0x0c0fe400078a08ff */
[C---:B------:R-:W-:Y:S02]  /*1fd10*/  @P2 LEA R202, P4, R3.reuse, R236, 0x1 ;  /* 0x000000ec03ca2211 */ /* 0x040fe400078808ff */
[-C--:B------:R-:W-:Y:S01]  /*1fd20*/  @!P6 LEA.HI.X R7, R8, R235.reuse, R7, 0x1, P5 ;  /* 0x000000eb0807e211 */ /* 0x080fe200028f0c07 */
[----:B------:R-:W-:Y:S01]  /*1fd30*/  @P3 IMAD.MOV.U32 R8, RZ, RZ, R182 ;  /* 0x000000ffff083224 */ /* 0x000fe200078e00b6 */
[----:B------:R-:W-:-:S02]  /*1fd40*/  @!P6 LEA.HI.X R187, R3, R235, R5, 0x1, P0 ;  /* 0x000000eb03bbe211 */ /* 0x000fc400000f0c05 */
[C---:B------:R-:W-:Y:S01]  /*1fd50*/  @P1 LEA R190, P0, R3.reuse, R236, 0x1 ;  /* 0x000000ec03be1211 */ /* 0x040fe200078008ff */
[--C-:B------:R-:W-:Y:S01]  /*1fd60*/  IMAD.MOV.U32 R236, RZ, RZ, R182.reuse ;  /* 0x000000ffffec7224 */ /* 0x100fe200078e00b6 */
        /* <DEDUP_REMOVED lines=83> */
.L_x_3234:
[----:B--2---:R-:W-:Y:S05]  /*202a0*/  BSYNC B1 ;  /* 0x0000000000017941 */ /* 0x004fea0003800000 */
.L_x_3233:
        /* <DEDUP_REMOVED lines=16> */
[----:B------:R-:W-:Y:S01]  /*203b0*/  FMNMX.FTZ R6, R195, R6, !PT ;  /* 0x00000006c3067209 */ /* 0x000fe20007810000 */
[----:B-1----:R-:W-:Y:S01]  /*203c0*/  LDSM.16.MT88.4 R8, [R224+0x10000] ;  /* 0x01000000e008783b */ /* 0x002fe20000004200 */
        /* <DEDUP_REMOVED lines=17> */
[----:B------:R-:W-:-:S03]  /*204e0*/  FMNMX.FTZ R6, R171, R6, !PT ;  /* 0x00000006ab067209 */ /* 0x000fc60007810000 */
[----:B------:R-:W1:Y:S04]  /*204f0*/  SHFL.BFLY PT, R5, R7, 0x2, 0x1f ;  /* 0x0c401f0007057f89 */ /* 0x000e6800000e0000 */
[----:B------:R-:W3:Y:S01]  /*20500*/  SHFL.BFLY PT, R3, R6, 0x2, 0x1f ;  /* 0x0c401f0006037f89 */ /* 0x000ee200000e0000 */
[----:B-1----:R-:W-:Y:S02]  /*20510*/  FMNMX.FTZ R5, R7, R5, !PT ;  /* 0x0000000507057209 */ /* 0x002fe40007810000 */
[----:B---3--:R-:W-:-:S03]  /*20520*/  FMNMX.FTZ R3, R6, R3, !PT ;  /* 0x0000000306037209 */ /* 0x008fc60007810000 */
[----:B------:R-:W1:Y:S04]  /*20530*/  SHFL.BFLY PT, R168, R5, 0x1, 0x1f ;  /* 0x0c201f0005a87f89 */ /* 0x000e6800000e0000 */
[----:B------:R-:W3:Y:S01]  /*20540*/  SHFL.BFLY PT, R167, R3, 0x1, 0x1f ;  /* 0x0c201f0003a77f89 */ /* 0x000ee200000e0000 */
[----:B-1----:R-:W-:-:S04]  /*20550*/  FMNMX.FTZ R168, R5, R168, !PT ;  /* 0x000000a805a87209 */ /* 0x002fc80007810000 */
[----:B------:R-:W-:Y:S02]  /*20560*/  FSETP.NEU.FTZ.AND P1, PT, R168, -INF , PT ;  /* 0xff800000a800780b */ /* 0x000fe40003f3d000 */
[----:B---3--:R-:W-:-:S04]  /*20570*/  FMNMX.FTZ R167, R3, R167, !PT ;  /* 0x000000a703a77209 */ /* 0x008fc80007810000 */
[----:B------:R-:W-:-:S04]  /*20580*/  FSETP.NEU.FTZ.AND P0, PT, R167, -INF , PT ;  /* 0xff800000a700780b */ /* 0x000fc80003f1d000 */
[----:B------:R-:W-:-:S05]  /*20590*/  FSEL R5, R167, RZ, P0 ;  /* 0x000000ffa7057208 */ /* 0x000fca0000000000 */
[----:B------:R-:W-:Y:S02]  /*205a0*/  FADD.FTZ R5, R164, -R5 ;  /* 0x80000005a4057221 */ /* 0x000fe40000010000 */
[C---:B--2---:R-:W-:Y:S02]  /*205b0*/  FMUL.FTZ R178, R173.reuse, R168 ;  /* 0x000000a8adb27220 */ /* 0x044fe40000410000 */
[C---:B------:R-:W-:Y:S02]  /*205c0*/  FMUL.FTZ R172, R173.reuse, R167 ;  /* 0x000000a7adac7220 */ /* 0x040fe40000410000 */
[----:B------:R-:W-:Y:S01]  /*205d0*/  FMUL.FTZ R5, R173, R5 ;  /* 0x00000005ad057220 */ /* 0x000fe20000410000 */
[----:B------:R-:W-:Y:S02]  /*205e0*/  FSEL R178, R178, RZ, P1 ;  /* 0x000000ffb2b27208 */ /* 0x000fe40000800000 */
[----:B------:R-:W-:Y:S01]  /*205f0*/  FSEL R172, R172, RZ, P0 ;  /* 0x000000ffacac7208 */ /* 0x000fe20000000000 */
[----:B------:R-:W1:Y:S02]  /*20600*/  MUFU.EX2 R164, R5 ;  /* 0x0000000500a47308 */ /* 0x000e640000000800 */
[-CC-:B------:R-:W-:Y:S01]  /*20610*/  FFMA.FTZ R166, R4, R173.reuse, -R178.reuse ;  /* 0x000000ad04a67223 */ /* 0x180fe200000108b2 */
[----:B------:R-:W-:Y:S01]  /*20620*/  FSEL R4, R168, RZ, P1 ;  /* 0x000000ffa8047208 */ /* 0x000fe20000800000 */
[----:B------:R-:W-:-:S02]  /*20630*/  FFMA.FTZ R35, R34, R173, -R178 ;  /* 0x000000ad22237223 */ /* 0x000fc400000108b2 */
[-C--:B------:R-:W-:Y:S02]  /*20640*/  FFMA.FTZ R34, R33, R173.reuse, -R178 ;  /* 0x000000ad21227223 */ /* 0x080fe400000108b2 */
[----:B------:R-:W-:Y:S01]  /*20650*/  FADD.FTZ R4, R165, -R4 ;  /* 0x80000004a5047221 */ /* 0x000fe20000010000 */
[----:B------:R-:W-:Y:S01]  /*20660*/  MUFU.EX2 R166, R166 ;  /* 0x000000a600a67308 */ /* 0x000fe20000000800 */
[-C--:B------:R-:W-:Y:S02]  /*20670*/  FFMA.FTZ R32, R2, R173.reuse, -R172 ;  /* 0x000000ad02207223 */ /* 0x080fe400000108ac */
[-C--:B------:R-:W-:Y:S02]  /*20680*/  FFMA.FTZ R33, R200, R173.reuse, -R178 ;  /* 0x000000adc8217223 */ /* 0x080fe400000108b2 */
[-CC-:B------:R-:W-:Y:S02]  /*20690*/  FFMA.FTZ R3, R169, R173.reuse, -R172.reuse ;  /* 0x000000ada9037223 */ /* 0x180fe400000108ac */
[-CC-:B------:R-:W-:Y:S01]  /*206a0*/  FFMA.FTZ R2, R199, R173.reuse, -R172.reuse ;  /* 0x000000adc7027223 */ /* 0x180fe200000108ac */
[----:B------:R-:W-:Y:S01]  /*206b0*/  MUFU.EX2 R35, R35 ;  /* 0x0000002300237308 */ /* 0x000fe20000000800 */
[----:B------:R-:W-:-:S02]  /*206c0*/  FFMA.FTZ R165, R12, R173, -R172 ;  /* 0x000000ad0ca57223 */ /* 0x000fc400000108ac */
[----:B------:R-:W-:Y:S01]  /*206d0*/  FMUL.FTZ R4, R173, R4 ;  /* 0x00000004ad047220 */ /* 0x000fe20000410000 */
[----:B------:R-:W2:Y:S01]  /*206e0*/  LDSM.16.MT88.4 R12, [R221+0x10000] ;  /* 0x01000000dd0c783b */ /* 0x000ea20000004200 */
[-C--:B-1----:R-:W-:Y:S02]  /*206f0*/  FMUL.FTZ R162, R162, R164.reuse ;  /* 0x000000a4a2a27220 */ /* 0x082fe40000410000 */
[-C--:B------:R-:W-:Y:S01]  /*20700*/  FMUL.FTZ R163, R163, R164.reuse ;  /* 0x000000a4a3a37220 */ /* 0x080fe20000410000 */
[----:B------:R-:W-:Y:S01]  /*20710*/  MUFU.EX2 R34, R34 ;  /* 0x0000002200227308 */ /* 0x000fe20000000800 */
[-C--:B------:R-:W-:Y:S02]  /*20720*/  FMUL.FTZ R158, R158, R164.reuse ;  /* 0x000000a49e9e7220 */ /* 0x080fe40000410000 */
[-C--:B------:R-:W-:Y:S02]  /*20730*/  FMUL.FTZ R159, R159, R164.reuse ;  /* 0x000000a49f9f7220 */ /* 0x080fe40000410000 */
[----:B------:R-:W-:-:S02]  /*20740*/  FMUL.FTZ R38, R38, R164 ;  /* 0x000000a426267220 */ /* 0x000fc40000410000 */
[-C--:B------:R-:W-:Y:S01]  /*20750*/  FMUL.FTZ R39, R39, R164.reuse ;  /* 0x000000a427277220 */ /* 0x080fe20000410000 */
        /* <DEDUP_REMOVED lines=9> */
[----:B------:R-:W-:Y:S01]  /*207f0*/  FMUL.FTZ R55, R55, R164 ;  /* 0x000000a437377220 */ /* 0x000fe20000410000 */
        /* <DEDUP_REMOVED lines=9> */
[----:B------:R-:W-:Y:S01]  /*20890*/  FMUL.FTZ R70, R70, R164 ;  /* 0x000000a446467220 */ /* 0x000fe20000410000 */
        /* <DEDUP_REMOVED lines=9> */
[----:B------:R-:W-:Y:S01]  /*20930*/  FMUL.FTZ R83, R83, R164 ;  /* 0x000000a453537220 */ /* 0x000fe20000410000 */
        /* <DEDUP_REMOVED lines=17> */
[----:B------:R-:W1:Y:S01]  /*20a50*/  LDSM.16.MT88.4 R8, [R220+0x10000] ;  /* 0x01000000dc08783b */ /* 0x000e620000004200 */
[----:B------:R-:W-:-:S02]  /*20a60*/  FMUL.FTZ R45, R45, R169 ;  /* 0x000000a92d2d7220 */ /* 0x000fc40000410000 */
[-C--:B------:R-:W-:Y:S02]  /*20a70*/  FMUL.FTZ R48, R48, R169.reuse ;  /* 0x000000a930307220 */ /* 0x080fe40000410000 */
[-C--:B------:R-:W-:Y:S02]  /*20a80*/  FMUL.FTZ R49, R49, R169.reuse ;  /* 0x000000a931317220 */ /* 0x080fe40000410000 */
[-C--:B------:R-:W-:Y:S01]  /*20a90*/  FMUL.FTZ R52, R52, R169.reuse ;  /* 0x000000a934347220 */ /* 0x080fe20000410000 */
[----:B------:R-:W-:Y:S01]  /*20aa0*/  HMMA.16816.F32.BF16 R36, R4, R16, R36 ;  /* 0x000000100424723c */ /* 0x000fe20000041824 */
[-C--:B------:R-:W-:Y:S02]  /*20ab0*/  FMUL.FTZ R53, R53, R169.reuse ;  /* 0x000000a935357220 */ /* 0x080fe40000410000 */
[-C--:B------:R-:W-:Y:S02]  /*20ac0*/  FMUL.FTZ R56, R56, R169.reuse ;  /* 0x000000a938387220 */ /* 0x080fe40000410000 */
[----:B------:R-:W-:-:S02]  /*20ad0*/  FMUL.FTZ R57, R57, R169 ;  /* 0x000000a939397220 */ /* 0x000fc40000410000 */
[-C--:B------:R-:W-:Y:S01]  /*20ae0*/  FMUL.FTZ R60, R60, R169.reuse ;  /* 0x000000a93c3c7220 */ /* 0x080fe20000410000 */
[C---:B------:R-:W-:Y:S01]  /*20af0*/  HMMA.16816.F32.BF16 R40, R4.reuse, R18, R40 ;  /* 0x000000120428723c */ /* 0x040fe20000041828 */
[----:B------:R-:W3:Y:S01]  /*20b00*/  LDSM.16.MT88.4 R16, [R224+0x12000] ;  /* 0x01200000e010783b */ /* 0x000ee20000004200 */
        /* <DEDUP_REMOVED lines=11> */
[-C--:B------:R-:W-:Y:S02]  /*20bc0*/  FMUL.FTZ R77, R77, R169.reuse ;  /* 0x000000a94d4d7220 */ /* 0x080fe40000410000 */
[----:B------:R-:W-:-:S02]  /*20bd0*/  FMUL.FTZ R80, R80, R169 ;  /* 0x000000a950507220 */ /* 0x000fc40000410000 */
[C---:B-1----:R-:W-:Y:S01]  /*20be0*/  HMMA.16816.F32.BF16 R52, R4.reuse, R8, R52 ;  /* 0x000000080434723c */ /* 0x042fe20000041834 */
        /* <DEDUP_REMOVED lines=96> */
[-C--:B------:R-:W-:Y:S01]  /*211f0*/  FFMA.FTZ R182, R23, R173.reuse, -R178 ;  /* 0x000000ad17b67223 */ /* 0x080fe200000108b2 */
[----:B------:R-:W-:Y:S01]  /*21200*/  HMMA.16816.F32.BF16 R128, R4, R10, R128 ;  /* 0x0000000a0480723c */ /* 0x000fe20000041880 */
[----:B------:R-:W1:Y:S01]  /*21210*/  LDSM.16.MT88.4 R8, [R220+0x16000] ;  /* 0x01600000dc08783b */ /* 0x000e620000004200 */
[----:B------:R-:W-:-:S02]  /*21220*/  FFMA.FTZ R183, R21, R173, -R172 ;  /* 0x000000ad15b77223 */ /* 0x000fc400000108ac */
[-CC-:B------:R-:W-:Y:S01]  /*21230*/  FFMA.FTZ R179, R197, R173.reuse, -R178.reuse ;  /* 0x000000adc5b37223 */ /* 0x180fe200000108b2 */
[----:B------:R-:W4:Y:S01]  /*21240*/  LDSM.16.MT88.4 R20, [R224+0x10800] ;  /* 0x01080000e014783b */ /* 0x000f220000004200 */
[-CC-:B------:R-:W-:Y:S01]  /*21250*/  FFMA.FTZ R180, R198, R173.reuse, -R178.reuse ;  /* 0x000000adc6b47223 */ /* 0x180fe200000108b2 */
[----:B------:R-:W-:Y:S01]  /*21260*/  MUFU.EX2 R182, R182 ;  /* 0x000000b600b67308 */ /* 0x000fe20000000800 */
[-C--:B------:R-:W-:Y:S01]  /*21270*/  FFMA.FTZ R181, R196, R173.reuse, -R178 ;  /* 0x000000adc4b57223 */ /* 0x080fe200000108b2 */
[C---:B---3--:R-:W-:Y:S01]  /*21280*/  HMMA.16816.F32.BF16 R132, R4.reuse, R16, R132 ;  /* 0x000000100484723c */ /* 0x048fe20000041884 */
[-CC-:B------:R-:W-:Y:S02]  /*21290*/  FFMA.FTZ R187, R194, R173.reuse, -R172.reuse ;  /* 0x000000adc2bb7223 */ /* 0x180fe400000108ac */
[-CC-:B------:R-:W-:Y:S02]  /*212a0*/  FFMA.FTZ R186, R195, R173.reuse, -R172.reuse ;  /* 0x000000adc3ba7223 */ /* 0x180fe400000108ac */
[-C--:B------:R-:W-:Y:S01]  /*212b0*/  FFMA.FTZ R188, R193, R173.reuse, -R172 ;  /* 0x000000adc1bc7223 */ /* 0x080fe200000108ac */
[----:B------:R-:W-:Y:S01]  /*212c0*/  MUFU.EX2 R179, R179 ;  /* 0x000000b300b37308 */ /* 0x000fe20000000800 */
[-CC-:B------:R-:W-:Y:S01]  /*212d0*/  FFMA.FTZ R191, R192, R173.reuse, -R178.reuse ;  /* 0x000000adc0bf7223 */ /* 0x180fe200000108b2 */
[----:B------:R-:W-:Y:S01]  /*212e0*/  HMMA.16816.F32.BF16 R136, R4, R18, R136 ;  /* 0x000000120488723c */ /* 0x000fe20000041888 */
[----:B------:R-:W3:Y:S01]  /*212f0*/  LDSM.16.MT88.4 R16, [R222+0x10800] ;  /* 0x01080000de10783b */ /* 0x000ee20000004200 */
[----:B------:R-:W-:-:S02]  /*21300*/  FFMA.FTZ R190, R26, R173, -R178 ;  /* 0x000000ad1abe7223 */ /* 0x000fc400000108b2 */
[-C--:B------:R-:W-:Y:S02]  /*21310*/  FFMA.FTZ R192, R27, R173.reuse, -R178 ;  /* 0x000000ad1bc07223 */ /* 0x080fe400000108b2 */
[----:B------:R-:W5:Y:S01]  /*21320*/  MUFU.EX2 R180, R180 ;  /* 0x000000b400b47308 */ /* 0x000f620000000800 */
[-CC-:B------:R-:W-:Y:S01]  /*21330*/  FFMA.FTZ R193, R25, R173.reuse, -R172.reuse ;  /* 0x000000ad19c17223 */ /* 0x180fe200000108ac */
[C---:B--2---:R-:W-:Y:S01]  /*21340*/  HMMA.16816.F32.BF16 R140, R4.reuse, R12, R140 ;  /* 0x0000000c048c723c */ /* 0x044fe2000004188c */
[-C--:B------:R-:W-:Y:S02]  /*21350*/  FFMA.FTZ R194, R24, R173.reuse, -R172 ;  /* 0x000000ad18c27223 */ /* 0x080fe400000108ac */
[----:B------:R-:W-:Y:S01]  /*21360*/  LDSM.16.MT88.4 R24, [R224+0x11000] ;  /* 0x01100000e018783b */ /* 0x000fe20000004200 */
[-C--:B------:R-:W-:Y:S02]  /*21370*/  FFMA.FTZ R189, R189, R173.reuse, -R178 ;  /* 0x000000adbdbd7223 */ /* 0x080fe400000108b2 */
[----:B------:R-:W2:Y:S01]  /*21380*/  MUFU.EX2 R181, R181 ;  /* 0x000000b500b57308 */ /* 0x000ea20000000800 */
[-CC-:B------:R-:W-:Y:S01]  /*21390*/  FFMA.FTZ R195, R30, R173.reuse, -R172.reuse ;  /* 0x000000ad1ec37223 */ /* 0x180fe200000108ac */
[----:B------:R-:W-:Y:S01]  /*213a0*/  HMMA.16816.F32.BF16 R152, R4, R14, R152 ;  /* 0x0000000e0498723c */ /* 0x000fe20000041898 */
[----:B------:R-:W3:Y:S01]  /*213b0*/  LDSM.16.MT88.4 R12, [R221+0x10800] ;  /* 0x01080000dd0c783b */ /* 0x000ee20000004200 */
[----:B------:R-:W-:-:S02]  /*213c0*/  FFMA.FTZ R196, R31, R173, -R172 ;  /* 0x000000ad1fc47223 */ /* 0x000fc400000108ac */
[-CC-:B------:R-:W-:Y:S02]  /*213d0*/  FFMA.FTZ R197, R29, R173.reuse, -R178.reuse ;  /* 0x000000ad1dc57223 */ /* 0x180fe400000108b2 */
[----:B------:R-:W-:Y:S01]  /*213e0*/  MUFU.EX2 R183, R183 ;  /* 0x000000b700b77308 */ /* 0x000fe20000000800 */
[-CC-:B------:R-:W-:Y:S01]  /*213f0*/  FFMA.FTZ R198, R28, R173.reuse, -R178.reuse ;  /* 0x000000ad1cc67223 */ /* 0x180fe200000108b2 */
[C---:B-1----:R-:W-:Y:S01]  /*21400*/  HMMA.16816.F32.BF16 R148, R4.reuse, R8, R148 ;  /* 0x000000080494723c */ /* 0x042fe20000041894 */
[----:B------:R-:W-:Y:S01]  /*21410*/  LDSM.16.MT88.4 R28, [R220+0x17000] ;  /* 0x01700000dc1c783b */ /* 0x000fe20000004200 */
[-CC-:B------:R-:W-:Y:S02]  /*21420*/  FFMA.FTZ R176, R176, R173.reuse, -R178.reuse ;  /* 0x000000adb0b07223 */ /* 0x180fe400000108b2 */
[-C--:B------:R-:W-:Y:S02]  /*21430*/  FFMA.FTZ R177, R177, R173.reuse, -R178 ;  /* 0x000000adb1b17223 */ /* 0x080fe400000108b2 */
[----:B------:R-:W1:Y:S01]  /*21440*/  MUFU.EX2 R187, R187 ;  /* 0x000000bb00bb7308 */ /* 0x000e620000000800 */
[-CC-:B------:R-:W-:Y:S01]  /*21450*/  FFMA.FTZ R175, R175, R173.reuse, -R172.reuse ;  /* 0x000000adafaf7223 */ /* 0x180fe200000108ac */
[----:B------:R-:W-:Y:S01]  /*21460*/  HMMA.16816.F32.BF16 R144, R4, R10, R144 ;  /* 0x0000000a0490723c */ /* 0x000fe20000041890 */
[----:B------:R-:W3:Y:S01]  /*21470*/  LDSM.16.MT88.4 R8, [R220+0x10800] ;  /* 0x01080000dc08783b */ /* 0x000ee20000004200 */
[----:B------:R-:W-:-:S02]  /*21480*/  FFMA.FTZ R174, R174, R173, -R172 ;  /* 0x000000adaeae7223 */ /* 0x000fc400000108ac */
[--C-:B------:R-:W-:Y:S02]  /*21490*/  FFMA.FTZ R170, R170, R173, -R172.reuse ;  /* 0x000000adaaaa7223 */ /* 0x100fe400000108ac */
[----:B------:R-:W-:Y:S01]  /*214a0*/  MUFU.EX2 R186, R186 ;  /* 0x000000ba00ba7308 */ /* 0x000fe20000000800 */
[----:B-----5:R-:W-:Y:S01]  /*214b0*/  F2FP.BF16.PACK_AB R4, R180, R179 ;  /* 0x000000b3b404723e */ /* 0x020fe200000010ff */
[----:B------:R-:W-:Y:S01]  /*214c0*/  FFMA.FTZ R171, R171, R173, -R172 ;  /* 0x000000adabab7223 */ /* 0x000fe200000108ac */
[----:B--2---:R-:W-:Y:S01]  /*214d0*/  F2FP.BF16.PACK_AB R6, R182, R181 ;  /* 0x000000b5b606723e */ /* 0x004fe200000010ff */
[----:B------:R-:W-:Y:S02]  /*214e0*/  FFMA.FTZ R166, R249, R169, R166 ;  /* 0x000000a9f9a67223 */ /* 0x000fe400000100a6 */
[----:B------:R-:W-:Y:S01]  /*214f0*/  FFMA.FTZ R32, R248, R164, R32 ;  /* 0x000000a4f8207223 */ /* 0x000fe20000010020 */
[----:B------:R-:W-:Y:S01]  /*21500*/  MOV R164, R167 ;  /* 0x000000a700a47202 */ /* 0x000fe20000000f00 */
[----:B------:R-:W2:Y:S01]  /*21510*/  MUFU.EX2 R188, R188 ;  /* 0x000000bc00bc7308 */ /* 0x000ea20000000800 */
[----:B-1----:R-:W-:Y:S01]  /*21520*/  F2FP.BF16.PACK_AB R5, R187, R183 ;  /* 0x000000b7bb05723e */ /* 0x002fe200000010ff */
[----:B------:R-:W-:-:S02]  /*21530*/  FADD.FTZ R35, R35, R166 ;  /* 0x000000a623237221 */ /* 0x000fc40000010000 */
[----:B------:R-:W-:Y:S02]  /*21540*/  FADD.FTZ R3, R3, R32 ;  /* 0x0000002003037221 */ /* 0x000fe40000010000 */
[----:B------:R-:W-:Y:S02]  /*21550*/  FADD.FTZ R35, R34, R35 ;  /* 0x0000002322237221 */ /* 0x000fe40000010000 */
[----:B------:R-:W1:Y:S01]  /*21560*/  MUFU.EX2 R190, R190 ;  /* 0x000000be00be7308 */ /* 0x000e620000000800 */
[----:B------:R-:W-:Y:S02]  /*21570*/  FADD.FTZ R3, R2, R3 ;  /* 0x0000000302037221 */ /* 0x000fe40000010000 */
[----:B------:R-:W-:Y:S02]  /*21580*/  FADD.FTZ R33, R33, R35 ;  /* 0x0000002321217221 */ /* 0x000fe40000010000 */
[----:B------:R-:W-:Y:S02]  /*21590*/  FADD.FTZ R165, R165, R3 ;  /* 0x00000003a5a57221 */ /* 0x000fe40000010000 */
[----:B------:R-:W-:Y:S01]  /*215a0*/  FADD.FTZ R33, R179, R33 ;  /* 0x00000021b3217221 */ /* 0x000fe20000010000 */
[----:B--2---:R-:W-:Y:S01]  /*215b0*/  F2FP.BF16.PACK_AB R7, R188, R186 ;  /* 0x000000babc07723e */ /* 0x004fe200000010ff */
[----:B------:R-:W-:Y:S01]  /*215c0*/  MUFU.EX2 R191, R191 ;  /* 0x000000bf00bf7308 */ /* 0x000fe20000000800 */
[----:B------:R-:W-:-:S02]  /*215d0*/  FADD.FTZ R165, R183, R165 ;  /* 0x000000a5b7a57221 */ /* 0x000fc40000010000 */
[----:B------:R-:W-:Y:S02]  /*215e0*/  FADD.FTZ R180, R180, R33 ;  /* 0x00000021b4b47221 */ /* 0x000fe40000010000 */
[----:B------:R-:W-:Y:S01]  /*215f0*/  FADD.FTZ R187, R187, R165 ;  /* 0x000000a5bbbb7221 */ /* 0x000fe20000010000 */
[C---:B----4-:R-:W-:Y:S01]  /*21600*/  HMMA.16816.F32.BF16 R160, R4.reuse, R20, R160 ;  /* 0x0000001404a0723c */ /* 0x050fe200000418a0 */
        /* <DEDUP_REMOVED lines=8> */
[----:B------:R-:W-:Y:S01]  /*21690*/  MUFU.EX2 R189, R189 ;  /* 0x000000bd00bd7308 */ /* 0x000fe20000000800 */
[----:B-1----:R-:W-:-:S05]  /*216a0*/  FADD.FTZ R182, R190, R182 ;  /* 0x000000b6beb67221 */ /* 0x002fca0000010000 */
[C---:B---3--:R-:W-:Y:S02]  /*216b0*/  HMMA.16816.F32.BF16 R36, R4.reuse, R16, R36 ;  /* 0x000000100424723c */ /* 0x048fe40000041824 */
[----:B------:R-:W1:Y:S06]  /*216c0*/  MUFU.EX2 R193, R193 ;  /* 0x000000c100c17308 */ /* 0x000e6c0000000800 */
[C---:B------:R-:W-:Y:S01]  /*216d0*/  HMMA.16816.F32.BF16 R40, R4.reuse, R18, R40 ;  /* 0x000000120428723c */ /* 0x040fe20000041828 */
[----:B------:R-:W3:Y:S01]  /*216e0*/  LDSM.16.MT88.4 R16, [R222+0x12800] ;  /* 0x01280000de10783b */ /* 0x000ee20000004200 */
[----:B------:R-:W4:Y:S06]  /*216f0*/  MUFU.EX2 R194, R194 ;  /* 0x000000c200c27308 */ /* 0x000f2c0000000800 */
[----:B------:R-:W-:Y:S02]  /*21700*/  HMMA.16816.F32.BF16 R44, R4, R12, R44 ;  /* 0x0000000c042c723c */ /* 0x000fe4000004182c */
[----:B------:R-:W-:Y:S01]  /*21710*/  MUFU.EX2 R195, R195 ;  /* 0x000000c300c37308 */ /* 0x000fe20000000800 */
[----:B-1----:R-:W-:-:S05]  /*21720*/  FADD.FTZ R188, R193, R188 ;  /* 0x000000bcc1bc7221 */ /* 0x002fca0000010000 */
[C---:B------:R-:W-:Y:S01]  /*21730*/  HMMA.16816.F32.BF16 R48, R4.reuse, R14, R48 ;  /* 0x0000000e0430723c */ /* 0x040fe20000041830 */
[----:B------:R-:W1:Y:S01]  /*21740*/  LDSM.16.MT88.4 R12, [R221+0x12800] ;  /* 0x01280000dd0c783b */ /* 0x000e620000004200 */
[----:B------:R-:W5:Y:S06]  /*21750*/  MUFU.EX2 R196, R196 ;  /* 0x000000c400c47308 */ /* 0x000f6c0000000800 */
[C---:B------:R-:W-:Y:S02]  /*21760*/  HMMA.16816.F32.BF16 R52, R4.reuse, R8, R52 ;  /* 0x000000080434723c */ /* 0x040fe40000041834 */
[----:B------:R-:W1:Y:S06]  /*21770*/  MUFU.EX2 R197, R197 ;  /* 0x000000c500c57308 */ /* 0x000e6c0000000800 */
[C---:B------:R-:W-:Y:S01]  /*21780*/  HMMA.16816.F32.BF16 R56, R4.reuse, R10, R56 ;  /* 0x0000000a0438723c */ /* 0x040fe20000041838 */
[----:B------:R-:W4:Y:S01]  /*21790*/  LDSM.16.MT88.4 R8, [R220+0x12800] ;  /* 0x01280000dc08783b */ /* 0x000f220000004200 */
[----:B------:R-:W-:Y:S06]  /*217a0*/  MUFU.EX2 R198, R198 ;  /* 0x000000c600c67308 */ /* 0x000fec0000000800 */
[C---:B--2---:R-:W-:Y:S02]  /*217b0*/  HMMA.16816.F32.BF16 R60, R4.reuse, R20, R60 ;  /* 0x00000014043c723c */ /* 0x044fe4000004183c */
[----:B------:R-:W-:Y:S06]  /*217c0*/  MUFU.EX2 R176, R176 ;  /* 0x000000b000b07308 */ /* 0x000fec0000000800 */
[C---:B------:R-:W-:Y:S01]  /*217d0*/  HMMA.16816.F32.BF16 R64, R4.reuse, R22, R64 ;  /* 0x000000160440723c */ /* 0x040fe20000041840 */
[----:B------:R-:W2:Y:S01]  /*217e0*/  LDSM.16.MT88.4 R20, [R224+0x14800] ;  /* 0x01480000e014783b */ /* 0x000ea20000004200 */
[----:B------:R-:W-:Y:S06]  /*217f0*/  MUFU.EX2 R177, R177 ;  /* 0x000000b100b17308 */ /* 0x000fec0000000800 */
[C---:B---3--:R-:W-:Y:S02]  /*21800*/  HMMA.16816.F32.BF16 R68, R4.reuse, R16, R68 ;  /* 0x000000100444723c */ /* 0x048fe40000041844 */
[----:B------:R-:W3:Y:S06]  /*21810*/  MUFU.EX2 R175, R175 ;  /* 0x000000af00af7308 */ /* 0x000eec0000000800 */
[C---:B------:R-:W-:Y:S01]  /*21820*/  HMMA.16816.F32.BF16 R72, R4.reuse, R18, R72 ;  /* 0x000000120448723c */ /* 0x040fe20000041848 */
[----:B------:R-:W3:Y:S01]  /*21830*/  LDSM.16.MT88.4 R16, [R222+0x14800] ;  /* 0x01480000de10783b */ /* 0x000ee20000004200 */
[----:B------:R-:W2:Y:S06]  /*21840*/  MUFU.EX2 R174, R174 ;  /* 0x000000ae00ae7308 */ /* 0x000eac0000000800 */
[C---:B-1----:R-:W-:Y:S02]  /*21850*/  HMMA.16816.F32.BF16 R76, R4.reuse, R12, R76 ;  /* 0x0000000c044c723c */ /* 0x042fe4000004184c */
[----:B------:R-:W1:Y:S06]  /*21860*/  MUFU.EX2 R170, R170 ;  /* 0x000000aa00aa7308 */ /* 0x000e6c0000000800 */
[C---:B------:R-:W-:Y:S01]  /*21870*/  HMMA.16816.F32.BF16 R80, R4.reuse, R14, R80 ;  /* 0x0000000e0450723c */ /* 0x040fe20000041850 */
[----:B------:R-:W1:Y:S01]  /*21880*/  LDSM.16.MT88.4 R12, [R221+0x14800] ;  /* 0x01480000dd0c783b */ /* 0x000e620000004200 */
[----:B------:R-:W1:Y:S06]  /*21890*/  MUFU.EX2 R171, R171 ;  /* 0x000000ab00ab7308 */ /* 0x000e6c0000000800 */
        /* <DEDUP_REMOVED lines=25> */
[----:B------:R-:W-:Y:S01]  /*21a30*/  HMMA.16816.F32.BF16 R144, R4, R10, R144 ;  /* 0x0000000a0490723c */ /* 0x000fe20000041890 */
[----:B------:R-:W3:Y:S06]  /*21a40*/  LDSM.16.MT88.4 R8, [R220+0x11000] ;  /* 0x01100000dc08783b */ /* 0x000eec0000004200 */
[C---:B------:R-:W-:Y:S01]  /*21a50*/  F2FP.BF16.PACK_AB R4, R191.reuse, R190 ;  /* 0x000000bebf04723e */ /* 0x040fe200000010ff */
[----:B------:R-:W-:Y:S01]  /*21a60*/  FADD.FTZ R191, R191, R182 ;  /* 0x000000b6bfbf7221 */ /* 0x000fe20000010000 */
[C---:B------:R-:W-:Y:S01]  /*21a70*/  F2FP.BF16.PACK_AB R5, R194.reuse, R193 ;  /* 0x000000c1c205723e */ /* 0x040fe200000010ff */
[----:B------:R-:W-:Y:S01]  /*21a80*/  FADD.FTZ R194, R194, R188 ;  /* 0x000000bcc2c27221 */ /* 0x000fe20000010000 */
[----:B------:R-:W-:Y:S01]  /*21a90*/  F2FP.BF16.PACK_AB R6, R189, R192 ;  /* 0x000000c0bd06723e */ /* 0x000fe200000010ff */
[----:B------:R-:W-:Y:S01]  /*21aa0*/  FADD.FTZ R191, R192, R191 ;  /* 0x000000bfc0bf7221 */ /* 0x000fe20000010000 */
[----:B-----5:R-:W-:Y:S01]  /*21ab0*/  F2FP.BF16.PACK_AB R7, R196, R195 ;  /* 0x000000c3c407723e */ /* 0x020fe200000010ff */
[----:B------:R-:W-:-:S02]  /*21ac0*/  FADD.FTZ R194, R195, R194 ;  /* 0x000000c2c3c27221 */ /* 0x000fc40000010000 */
[----:B------:R-:W-:Y:S02]  /*21ad0*/  FADD.FTZ R189, R189, R191 ;  /* 0x000000bfbdbd7221 */ /* 0x000fe40000010000 */
[----:B------:R-:W-:Y:S02]  /*21ae0*/  FADD.FTZ R196, R196, R194 ;  /* 0x000000c2c4c47221 */ /* 0x000fe40000010000 */
[C---:B------:R-:W-:Y:S01]  /*21af0*/  HMMA.16816.F32.BF16 R160, R4.reuse, R24, R160 ;  /* 0x0000001804a0723c */ /* 0x040fe200000418a0 */
[----:B------:R-:W-:Y:S02]  /*21b00*/  FADD.FTZ R189, R197, R189 ;  /* 0x000000bdc5bd7221 */ /* 0x000fe40000010000 */
[----:B------:R-:W-:Y:S02]  /*21b10*/  FADD.FTZ R196, R175, R196 ;  /* 0x000000c4afc47221 */ /* 0x000fe40000010000 */
[----:B------:R-:W-:Y:S02]  /*21b20*/  FADD.FTZ R189, R198, R189 ;  /* 0x000000bdc6bd7221 */ /* 0x000fe40000010000 */
[----:B------:R-:W-:Y:S01]  /*21b30*/  FADD.FTZ R196, R174, R196 ;  /* 0x000000c4aec47221 */ /* 0x000fe20000010000 */
[----:B------:R-:W-:Y:S01]  /*21b40*/  HMMA.16816.F32.BF16 R156, R4, R26, R156 ;  /* 0x0000001a049c723c */ /* 0x000fe2000004189c */
[----:B------:R-:W4:Y:S01]  /*21b50*/  LDSM.16.MT88.4 R24, [R222+0x13000] ;  /* 0x01300000de18783b */ /* 0x000f220000004200 */
[----:B------:R-:W-:-:S02]  /*21b60*/  FADD.FTZ R189, R176, R189 ;  /* 0x000000bdb0bd7221 */ /* 0x000fc40000010000 */
[----:B------:R-:W-:Y:S02]  /*21b70*/  FADD.FTZ R196, R170, R196 ;  /* 0x000000c4aac47221 */ /* 0x000fe40000010000 */
[----:B------:R-:W-:Y:S02]  /*21b80*/  FADD.FTZ R249, R177, R189 ;  /* 0x000000bdb1f97221 */ /* 0x000fe40000010000 */
[----:B--2---:R-:W-:Y:S01]  /*21b90*/  HMMA.16816.F32.BF16 R36, R4, R20, R36 ;  /* 0x000000140424723c */ /* 0x004fe20000041824 */
[----:B------:R-:W-:-:S07]  /*21ba0*/  FADD.FTZ R248, R171, R196 ;  /* 0x000000c4abf87221 */ /* 0x000fce0000010000 */
[C---:B------:R-:W-:Y:S01]  /*21bb0*/  HMMA.16816.F32.BF16 R40, R4.reuse, R22, R40 ;  /* 0x000000160428723c */ /* 0x040fe20000041828 */
[----:B------:R-:W-:Y:S07]  /*21bc0*/  LDSM.16.MT88.4 R20, [R224+0x15000] ;  /* 0x01500000e014783b */ /* 0x000fee0000004200 */
[C---:B-1----:R-:W-:Y:S08]  /*21bd0*/  HMMA.16816.F32.BF16 R44, R4.reuse, R12, R44 ;  /* 0x0000000c042c723c */ /* 0x042ff0000004182c */
        /* <DEDUP_REMOVED lines=28> */
[----:B------:R-:W-:Y:S07]  /*21da0*/  LDSM.16.MT88.4 R12, [R220+0x11800] ;  /* 0x01180000dc0c783b */ /* 0x000fee0000004200 */
[C---:B--2---:R-:W-:Y:S08]  /*21db0*/  HMMA.16816.F32.BF16 R124, R4.reuse, R8, R124 ;  /* 0x00000008047c723c */ /* 0x044ff0000004187c */
[C---:B------:R-:W-:Y:S01]  /*21dc0*/  HMMA.16816.F32.BF16 R128, R4.reuse, R10, R128 ;  /* 0x0000000a0480723c */ /* 0x040fe20000041880 */
[----:B------:R-:W-:Y:S07]  /*21dd0*/  LDSM.16.MT88.4 R8, [R221+0x11800] ;  /* 0x01180000dd08783b */ /* 0x000fee0000004200 */
[C---:B-----5:R-:W-:Y:S08]  /*21de0*/  HMMA.16816.F32.BF16 R132, R4.reuse, R20, R132 ;  /* 0x000000140484723c */ /* 0x060ff00000041884 */
[C---:B------:R-:W-:Y:S01]  /*21df0*/  HMMA.16816.F32.BF16 R136, R4.reuse, R22, R136 ;  /* 0x000000160488723c */ /* 0x040fe20000041888 */
[----:B------:R-:W1:Y:S07]  /*21e00*/  LDSM.16.MT88.4 R20, [R224+0x11800] ;  /* 0x01180000e014783b */ /* 0x000e6e0000004200 */
[C---:B---3--:R-:W-:Y:S08]  /*21e10*/  HMMA.16816.F32.BF16 R140, R4.reuse, R24, R140 ;  /* 0x00000018048c723c */ /* 0x048ff0000004188c */
        /* <DEDUP_REMOVED lines=40> */
[C---:B------:R-:W-:Y:S08]  /*220a0*/  HMMA.16816.F32.BF16 R64, R4.reuse, R30, R64 ;  /* 0x0000001e0440723c */ /* 0x040ff00000041840 */
[C---:B-1----:R-:W-:Y:S08]  /*220b0*/  HMMA.16816.F32.BF16 R116, R4.reuse, R20, R116 ;  /* 0x000000140474723c */ /* 0x042ff00000041874 */
[C---:B------:R-:W-:Y:S08]  /*220c0*/  HMMA.16816.F32.BF16 R120, R4.reuse, R22, R120 ;  /* 0x000000160478723c */ /* 0x040ff00000041878 */
[C---:B---3--:R-:W-:Y:S08]  /*220d0*/  HMMA.16816.F32.BF16 R124, R4.reuse, R16, R124 ;  /* 0x00000010047c723c */ /* 0x048ff0000004187c */
[C---:B------:R-:W-:Y:S08]  /*220e0*/  HMMA.16816.F32.BF16 R128, R4.reuse, R18, R128 ;  /* 0x000000120480723c */ /* 0x040ff00000041880 */
[C---:B----4-:R-:W-:Y:S08]  /*220f0*/  HMMA.16816.F32.BF16 R132, R4.reuse, R8, R132 ;  /* 0x000000080484723c */ /* 0x050ff00000041884 */
[C---:B------:R-:W-:Y:S08]  /*22100*/  HMMA.16816.F32.BF16 R136, R4.reuse, R10, R136 ;  /* 0x0000000a0488723c */ /* 0x040ff00000041888 */
[C---:B--2---:R-:W-:Y:S08]  /*22110*/  HMMA.16816.F32.BF16 R140, R4.reuse, R24, R140 ;  /* 0x00000018048c723c */ /* 0x044ff0000004188c */
[C---:B------:R-:W-:Y:S08]  /*22120*/  HMMA.16816.F32.BF16 R152, R4.reuse, R26, R152 ;  /* 0x0000001a0498723c */ /* 0x040ff00000041898 */
[C---:B-----5:R-:W-:Y:S08]  /*22130*/  HMMA.16816.F32.BF16 R148, R4.reuse, R12, R148 ;  /* 0x0000000c0494723c */ /* 0x060ff00000041894 */
[----:B------:R-:W-:Y:S08]  /*22140*/  HMMA.16816.F32.BF16 R144, R4, R14, R144 ;  /* 0x0000000e0490723c */ /* 0x000ff00000041890 */
.L_x_3229:
[----:B------:R-:W-:-:S13]  /*22150*/  ISETP.GE.AND P0, PT, R246, 0x1, PT ;  /* 0x00000001f600780c */ /* 0x000fda0003f06270 */
[----:B------:R-:W-:Y:S05]  /*22160*/  @!P0 BRA `(.L_x_3238) ;  /* 0x0000490000008947 */ /* 0x000fea0003800000 */
[----:B------:R-:W-:Y:S02]  /*22170*/  MOV R2, R164 ;  /* 0x000000a400027202 */ /* 0x000fe40000000f00 */
[----:B------:R-:W-:Y:S02]  /*22180*/  MOV R3, R165 ;  /* 0x000000a500037202 */ /* 0x000fe40000000f00 */
.L_x_3247:
        /* <DEDUP_REMOVED lines=52> */
[----:B------:R-:W-:Y:S01]  /*224d0*/  SEL R10, R4, R10, !P1 ;  /* 0x0000000a040a7207 */ /* 0x000fe20004800000 */
[----:B------:R-:W2:Y:S01]  /*224e0*/  LD.E.64 R8, [R166.64+0x40] ;  /* 0x00004004a6087980 */ /* 0x000ea2000c101b00 */
[-C--:B------:R-:W-:Y:S02]  /*224f0*/  LEA R4, P1, R6, R244.reuse, 0x2 ;  /* 0x000000f406047211 */ /* 0x080fe400078210ff */
[----:B------:R-:W-:Y:S02]  /*22500*/  LEA R12, P0, R10, R244, 0x2 ;  /* 0x000000f40a0c7211 */ /* 0x000fe400078010ff */
[-C--:B------:R-:W-:Y:S01]  /*22510*/  LEA.HI.X.SX32 R5, R6, R245.reuse, 0x2, P1 ;  /* 0x000000f506057211 */ /* 0x080fe200008f16ff */
[C---:B------:R-:W-:Y:S01]  /*22520*/  IMAD.IADD R6, R10.reuse, 0x1, -R6 ;  /* 0x000000010a067824 */ /* 0x040fe200078e0a06 */
[----:B------:R-:W-:Y:S03]  /*22530*/  LEA.HI.X.SX32 R13, R10, R245, 0x2, P0 ;  /* 0x000000f50a0d7211 */ /* 0x000fe600000f16ff */
[----:B------:R-:W-:Y:S01]  /*22540*/  IMAD R11, R11, R6, -0x40 ;  /* 0xffffffc00b0b7424 */ /* 0x000fe200078e0206 */
[----:B------:R1:W3:Y:S04]  /*22550*/  LD.E R4, [R4.64] ;  /* 0x0000000404047980 */ /* 0x0002e8000c101900 */
[----:B------:R-:W-:Y:S01]  /*22560*/  SHF.R.S32.HI R7, RZ, 0x1f, R11 ;  /* 0x0000001fff077819 */ /* 0x000fe2000001140b */
[----:B-1----:R1:W3:Y:S04]  /*22570*/  LD.E R5, [R12.64] ;  /* 0x000000040c057980 */ /* 0x0022e8000c101900 */
[----:B-1----:R-:W4:Y:S01]  /*22580*/  LD.E.64 R12, [R166.64+0x28] ;  /* 0x00002804a60c7980 */ /* 0x002f22000c101b00 */
[-C--:B--2---:R-:W-:Y:S02]  /*22590*/  IMAD R6, R9, R11.reuse, RZ ;  /* 0x0000000b09067224 */ /* 0x084fe400078e02ff */
[C---:B------:R-:W-:Y:S04]  /*225a0*/  IMAD.WIDE.U32 R10, R8.reuse, R11, RZ ;  /* 0x0000000b080a7225 */ /* 0x040fe800078e00ff */
[----:B------:R-:W-:Y:S02]  /*225b0*/  IMAD R6, R8, R7, R6 ;  /* 0x0000000708067224 */ /* 0x000fe400078e0206 */
[----:B------:R-:W-:Y:S02]  /*225c0*/  IMAD.MOV.U32 R8, RZ, RZ, R10 ;  /* 0x000000ffff087224 */ /* 0x000fe400078e000a */
[----:B------:R-:W-:Y:S02]  /*225d0*/  IMAD.IADD R9, R11, 0x1, R6 ;  /* 0x000000010b097824 */ /* 0x000fe400078e0206 */
[----:B---3--:R-:W-:Y:S05]  /*225e0*/  IMAD.IADD R4, R4, 0x1, -R5 ;  /* 0x0000000104047824 */ /* 0x008fea00078e0a05 */
[----:B------:R-:W-:Y:S01]  /*225f0*/  SHF.R.S32.HI R6, RZ, 0x1f, R4 ;  /* 0x0000001fff067819 */ /* 0x000fe20000011404 */
[----:B----4-:R-:W-:Y:S02]  /*22600*/  IMAD R5, R13, R4, RZ ;  /* 0x000000040d057224 */ /* 0x010fe400078e02ff */
[----:B------:R-:W-:Y:S04]  /*22610*/  IMAD.WIDE.U32 R8, R4, R12, R8 ;  /* 0x0000000c04087225 */ /* 0x000fe800078e0008 */
[----:B------:R-:W-:Y:S04]  /*22620*/  IMAD R5, R12, R6, R5 ;  /* 0x000000060c057224 */ /* 0x000fe800078e0205 */
[----:B------:R-:W-:Y:S01]  /*22630*/  IMAD.IADD R4, R9, 0x1, R5 ;  /* 0x0000000109047824 */ /* 0x000fe200078e0205 */
[----:B------:R-:W-:-:S05]  /*22640*/  BRA `(.L_x_3241) ;  /* 0x0000004000007947 */ /* 0x000fca0003800000 */
.L_x_3240:
[----:B------:R-:W-:Y:S02]  /*22650*/  ULDC.64 UR4, c[0x0][0x118] ;  /* 0x0000460000047ab9 */ /* 0x000fe40000000a00 */
[----:B------:R-:W2:Y:S02]  /*22660*/  LD.E R8, [R166.64+0x40] ;  /* 0x00004004a6087980 */ /* 0x000ea4000c101900 */
[----:B--2---:R-:W-:Y:S04]  /*22670*/  LEA R8, -R8, RZ, 0x6 ;  /* 0x000000ff08087211 */ /* 0x004fe800078e31ff */
[----:B------:R-:W-:Y:S02]  /*22680*/  SHF.R.S32.HI R4, RZ, 0x1f, R8 ;  /* 0x0000001fff047819 */ /* 0x000fe40000011408 */
.L_x_3241:
[----:B------:R-:W-:Y:S05]  /*22690*/  BSYNC B0 ;  /* 0x0000000000007941 */ /* 0x000fea0003800000 */
.L_x_3239:
[C---:B------:R-:W-:Y:S01]  /*226a0*/  LOP3.LUT P6, RZ, R247.reuse, 0x1, RZ, 0xc0, !PT ;  /* 0x00000001f7ff7812 */ /* 0x040fe200078cc0ff */
[----:B------:R-:W-:Y:S01]  /*226b0*/  ULDC.64 UR4, c[0x0][0x118] ;  /* 0x0000460000047ab9 */ /* 0x000fe20000000a00 */
[C---:B------:R-:W-:Y:S01]  /*226c0*/  LEA R164, P0, R8.reuse, R185, 0x1 ;  /* 0x000000b908a47211 */ /* 0x040fe200078008ff */
[----:B------:R-:W-:Y:S01]  /*226d0*/  BSSY B1, `(.L_x_3242) ;  /* 0x000020a000017945 */ /* 0x000fe20003800000 */
[C---:B------:R-:W-:Y:S02]  /*226e0*/  LOP3.LUT P5, RZ, R247.reuse, 0x2, RZ, 0xc0, !PT ;  /* 0x00000002f7ff7812 */ /* 0x040fe400078ac0ff */
[CC--:B------:R-:W-:Y:S02]  /*226f0*/  LEA.HI.X R165, R8.reuse, R184.reuse, R4, 0x1, P0 ;  /* 0x000000b808a57211 */ /* 0x0c0fe400000f0c04 */
        /* <DEDUP_REMOVED lines=43> */
[C---:B------:R-:W-:Y:S02]  /*229b0*/  @P3 LEA R18, P0, R5.reuse, R185, 0x1 ;  /* 0x000000b905123211 */ /* 0x040fe400078008ff */
[CCC-:B------:R-:W-:Y:S01]  /*229c0*/  @P4 LEA.HI.X R21, R5.reuse, R184.reuse, R4.reuse, 0x1, P1 ;  /* 0x000000b805154211 */ /* 0x1c0fe200008f0c04 */
        /* <DEDUP_REMOVED lines=26> */
[----:B------:R-:W-:Y:S01]  /*22b70*/  ISETP.GE.AND P0, PT, R246, 0x2, PT ;  /* 0x00000002f600780c */ /* 0x000fe20003f06270 */
        /* <DEDUP_REMOVED lines=43> */
[----:B--2---:R-:W3:Y:S04]  /*22e30*/  LDSM.16.M88.4 R16, [R229+0x8800] ;  /* 0x00880000e510783b */ /* 0x004ee80000000200 */
[----:B-1----:R-:W5:Y:S04]  /*22e40*/  LDSM.16.M88.4 R24, [R229+0x9000] ;  /* 0x00900000e518783b */ /* 0x002f680000000200 */
[----:B------:R-:W0:Y:S04]  /*22e50*/  LDGDEPBAR ;  /* 0x00000000000079af */ /* 0x000e280000000000 */
[----:B------:R-:W1:Y:S04]  /*22e60*/  LDSM.16.M88.4 R168, [R229+0x9800] ;  /* 0x00980000e5a8783b */ /* 0x000e680000000200 */
[----:B------:R-:W-:Y:S04]  /*22e70*/  LDSM.16.M88.4 R172, [R228] ;  /* 0x00000000e4ac783b */ /* 0x000fe80000000200 */
[----:B------:R-:W2:Y:S04]  /*22e80*/  LDSM.16.M88.4 R176, [R227] ;  /* 0x00000000e3b0783b */ /* 0x000ea80000000200 */
[----:B------:R-:W1:Y:S04]  /*22e90*/  LDSM.16.M88.4 R180, [R219] ;  /* 0x00000000dbb4783b */ /* 0x000e680000000200 */
[----:B------:R-:W1:Y:S04]  /*22ea0*/  LDSM.16.M88.4 R184, [R218] ;  /* 0x00000000dab8783b */ /* 0x000e680000000200 */
[----:B------:R-:W1:Y:S01]  /*22eb0*/  LDSM.16.M88.4 R188, [R217] ;  /* 0x00000000d9bc783b */ /* 0x000e620000000200 */
[C---:B----4-:R-:W-:Y:S03]  /*22ec0*/  HMMA.16816.F32.BF16 R4, R32.reuse, R8, RZ ;  /* 0x000000082004723c */ /* 0x050fe600000418ff */
[----:B------:R-:W-:Y:S04]  /*22ed0*/  LDSM.16.M88.4 R192, [R226] ;  /* 0x00000000e2c0783b */ /* 0x000fe80000000200 */
[----:B------:R-:W4:Y:S01]  /*22ee0*/  LDSM.16.M88.4 R196, [R223+0x8000] ;  /* 0x00800000dfc4783b */ /* 0x000f220000000200 */
[C---:B------:R-:W-:Y:S03]  /*22ef0*/  HMMA.16816.F32.BF16 R8, R32.reuse, R10, RZ ;  /* 0x0000000a2008723c */ /* 0x040fe600000418ff */
[----:B------:R-:W2:Y:S05]  /*22f00*/  LDSM.16.M88.4 R200, [R223+0x8800] ;  /* 0x00880000dfc8783b */ /* 0x000eaa0000000200 */
[C---:B---3--:R-:W-:Y:S08]  /*22f10*/  HMMA.16816.F32.BF16 R12, R32.reuse, R16, RZ ;  /* 0x00000010200c723c */ /* 0x048ff000000418ff */
[C---:B------:R-:W-:Y:S08]  /*22f20*/  HMMA.16816.F32.BF16 R16, R32.reuse, R18, RZ ;  /* 0x000000122010723c */ /* 0x040ff000000418ff */
[C---:B-----5:R-:W-:Y:S08]  /*22f30*/  HMMA.16816.F32.BF16 R20, R32.reuse, R24, RZ ;  /* 0x000000182014723c */ /* 0x060ff000000418ff */
[C---:B------:R-:W-:Y:S08]  /*22f40*/  HMMA.16816.F32.BF16 R24, R32.reuse, R26, RZ ;  /* 0x0000001a2018723c */ /* 0x040ff000000418ff */
[C---:B-1----:R-:W-:Y:S08]  /*22f50*/  HMMA.16816.F32.BF16 R28, R32.reuse, R168, RZ ;  /* 0x000000a8201c723c */ /* 0x042ff000000418ff */
[----:B------:R-:W-:Y:S01]  /*22f60*/  HMMA.16816.F32.BF16 R32, R32, R170, RZ ;  /* 0x000000aa2020723c */ /* 0x000fe200000418ff */
        /* <DEDUP_REMOVED lines=8> */
[C---:B------:R-:W-:Y:S01]  /*22ff0*/  HMMA.16816.F32.BF16 R24, R172.reuse, R186, R24 ;  /* 0x000000baac18723c */ /* 0x040fe20000041818 */
[----:B------:R-:W3:Y:S07]  /*23000*/  LDSM.16.M88.4 R184, [R216] ;  /* 0x00000000d8b8783b */ /* 0x000eee0000000200 */
[C---:B------:R-:W-:Y:S08]  /*23010*/  HMMA.16816.F32.BF16 R28, R172.reuse, R188, R28 ;  /* 0x000000bcac1c723c */ /* 0x040ff0000004181c */
[----:B------:R-:W-:Y:S01]  /*23020*/  HMMA.16816.F32.BF16 R32, R172, R190, R32 ;  /* 0x000000beac20723c */ /* 0x000fe20000041820 */
[----:B------:R-:W5:Y:S04]  /*23030*/  LDSM.16.M88.4 R172, [R216+0x800] ;  /* 0x00080000d8ac783b */ /* 0x000f680000000200 */
        /* <DEDUP_REMOVED lines=12> */
[----:B------:R-:W2:Y:S04]  /*23100*/  LDSM.16.M88.4 R176, [R229+0xa800] ;  /* 0x00a80000e5b0783b */ /* 0x000ea80000000200 */
[----:B------:R-:W4:Y:S03]  /*23110*/  LDSM.16.M88.4 R192, [R229+0xb000] ;  /* 0x00b00000e5c0783b */ /* 0x000f260000000200 */
[C---:B---3--:R-:W-:Y:S08]  /*23120*/  HMMA.16816.F32.BF16 R4, R180.reuse, R184, R4 ;  /* 0x000000b8b404723c */ /* 0x048ff00000041804 */
[C---:B------:R-:W-:Y:S01]  /*23130*/  HMMA.16816.F32.BF16 R8, R180.reuse, R186, R8 ;  /* 0x000000bab408723c */ /* 0x040fe20000041808 */
[----:B------:R-:W3:Y:S07]  /*23140*/  LDSM.16.M88.4 R184, [R229+0xb800] ;  /* 0x00b80000e5b8783b */ /* 0x000eee0000000200 */
[C---:B-----5:R-:W-:Y:S08]  /*23150*/  HMMA.16816.F32.BF16 R12, R180.reuse, R172, R12 ;  /* 0x000000acb40c723c */ /* 0x060ff0000004180c */
[C---:B------:R-:W-:Y:S01]  /*23160*/  HMMA.16816.F32.BF16 R16, R180.reuse, R174, R16 ;  /* 0x000000aeb410723c */ /* 0x040fe20000041810 */
[----:B------:R-:W-:Y:S07]  /*23170*/  LDSM.16.M88.4 R172, [R215] ;  /* 0x00000000d7ac783b */ /* 0x000fee0000000200 */
[C---:B------:R-:W-:Y:S08]  /*23180*/  HMMA.16816.F32.BF16 R20, R180.reuse, R188, R20 ;  /* 0x000000bcb414723c */ /* 0x040ff00000041814 */
[C---:B------:R-:W-:Y:S01]  /*23190*/  HMMA.16816.F32.BF16 R24, R180.reuse, R190, R24 ;  /* 0x000000beb418723c */ /* 0x040fe20000041818 */
[----:B------:R-:W-:Y:S07]  /*231a0*/  LDSM.16.M88.4 R188, [R213] ;  /* 0x00000000d5bc783b */ /* 0x000fee0000000200 */
[C---:B-1----:R-:W-:Y:S08]  /*231b0*/  HMMA.16816.F32.BF16 R28, R180.reuse, R168, R28 ;  /* 0x000000a8b41c723c */ /* 0x042ff0000004181c */
[----:B------:R-:W-:Y:S01]  /*231c0*/  HMMA.16816.F32.BF16 R32, R180, R170, R32 ;  /* 0x000000aab420723c */ /* 0x000fe20000041820 */
[----:B------:R-:W1:Y:S04]  /*231d0*/  LDSM.16.M88.4 R168, [R228+0x2000] ;  /* 0x00200000e4a8783b */ /* 0x000e680000000200 */
[----:B------:R-:W5:Y:S03]  /*231e0*/  LDSM.16.M88.4 R180, [R214] ;  /* 0x00000000d6b4783b */ /* 0x000f660000000200 */
[C---:B------:R-:W-:Y:S08]  /*231f0*/  HMMA.16816.F32.BF16 R4, R196.reuse, R200, R4 ;  /* 0x000000c8c404723c */ /* 0x040ff00000041804 */
[C---:B------:R-:W-:Y:S01]  /*23200*/  HMMA.16816.F32.BF16 R8, R196.reuse, R202, R8 ;  /* 0x000000cac408723c */ /* 0x040fe20000041808 */
[----:B------:R-:W1:Y:S07]  /*23210*/  LDSM.16.M88.4 R200, [R212] ;  /* 0x00000000d4c8783b */ /* 0x000e6e0000000200 */
        /* <DEDUP_REMOVED lines=15> */
[----:B------:R-:W-:Y:S07]  /*23310*/  LDSM.16.M88.4 R180, [R225+0x2000] ;  /* 0x00200000e1b4783b */ /* 0x000fee0000000200 */
[C---:B------:R-:W-:Y:S08]  /*23320*/  HMMA.16816.F32.BF16 R20, R168.reuse, R188, R20 ;  /* 0x000000bca814723c */ /* 0x040ff00000041814 */
[C---:B------:R-:W-:Y:S01]  /*23330*/  HMMA.16816.F32.BF16 R24, R168.reuse, R190, R24 ;  /* 0x000000bea818723c */ /* 0x040fe20000041818 */
[----:B------:R-:W5:Y:S07]  /*23340*/  LDSM.16.M88.4 R188, [R216+0x2000] ;  /* 0x00200000d8bc783b */ /* 0x000f6e0000000200 */
        /* <DEDUP_REMOVED lines=13> */
[C---:B-1----:R-:W-:Y:S08]  /*23420*/  HMMA.16816.F32.BF16 R28, R176.reuse, R172, R28 ;  /* 0x000000acb01c723c */ /* 0x042ff0000004181c */
[----:B------:R-:W-:Y:S01]  /*23430*/  HMMA.16816.F32.BF16 R32, R176, R174, R32 ;  /* 0x000000aeb020723c */ /* 0x000fe20000041820 */
[----:B------:R-:W-:Y:S04]  /*23440*/  LDSM.16.M88.4 R172, [R229+0xd000] ;  /* 0x00d00000e5ac783b */ /* 0x000fe80000000200 */
[----:B------:R-:W-:Y:S03]  /*23450*/  LDSM.16.M88.4 R176, [R229+0xd800] ;  /* 0x00d80000e5b0783b */ /* 0x000fe60000000200 */
[C---:B-----5:R-:W-:Y:S08]  /*23460*/  HMMA.16816.F32.BF16 R4, R180.reuse, R188, R4 ;  /* 0x000000bcb404723c */ /* 0x060ff00000041804 */
[C---:B------:R-:W-:Y:S01]  /*23470*/  HMMA.16816.F32.BF16 R8, R180.reuse, R190, R8 ;  /* 0x000000beb408723c */ /* 0x040fe20000041808 */
[----:B------:R-:W-:Y:S07]  /*23480*/  LDSM.16.M88.4 R188, [R228+0x4000] ;  /* 0x00400000e4bc783b */ /* 0x000fee0000000200 */
[C---:B------:R-:W-:Y:S08]  /*23490*/  HMMA.16816.F32.BF16 R12, R180.reuse, R168, R12 ;  /* 0x000000a8b40c723c */ /* 0x040ff0000004180c */
[C---:B------:R-:W-:Y:S01]  /*234a0*/  HMMA.16816.F32.BF16 R16, R180.reuse, R170, R16 ;  /* 0x000000aab410723c */ /* 0x040fe20000041810 */
[----:B------:R-:W1:Y:S07]  /*234b0*/  LDSM.16.M88.4 R168, [R229+0xc800] ;  /* 0x00c80000e5a8783b */ /* 0x000e6e0000000200 */
[C---:B------:R-:W-:Y:S08]  /*234c0*/  HMMA.16816.F32.BF16 R20, R180.reuse, R200, R20 ;  /* 0x000000c8b414723c */ /* 0x040ff00000041814 */
[C---:B------:R-:W-:Y:S01]  /*234d0*/  HMMA.16816.F32.BF16 R24, R180.reuse, R202, R24 ;  /* 0x000000cab418723c */ /* 0x040fe20000041818 */
[----:B------:R-:W4:Y:S07]  /*234e0*/  LDSM.16.M88.4 R200, [R211] ;  /* 0x00000000d3c8783b */ /* 0x000f2e0000000200 */
[C---:B--2---:R-:W-:Y:S08]  /*234f0*/  HMMA.16816.F32.BF16 R28, R180.reuse, R184, R28 ;  /* 0x000000b8b41c723c */ /* 0x044ff0000004181c */
[----:B------:R-:W-:Y:S01]  /*23500*/  HMMA.16816.F32.BF16 R32, R180, R186, R32 ;  /* 0x000000bab420723c */ /* 0x000fe20000041820 */
[----:B------:R-:W2:Y:S04]  /*23510*/  LDSM.16.M88.4 R180, [R210] ;  /* 0x00000000d2b4783b */ /* 0x000ea80000000200 */
[----:B------:R-:W5:Y:S03]  /*23520*/  LDSM.16.M88.4 R184, [R209] ;  /* 0x00000000d1b8783b */ /* 0x000f660000000200 */
[C---:B---3--:R-:W-:Y:S08]  /*23530*/  HMMA.16816.F32.BF16 R4, R192.reuse, R196, R4 ;  /* 0x000000c4c004723c */ /* 0x048ff00000041804 */
[C---:B------:R-:W-:Y:S01]  /*23540*/  HMMA.16816.F32.BF16 R8, R192.reuse, R198, R8 ;  /* 0x000000c6c008723c */ /* 0x040fe20000041808 */
[----:B------:R-:W3:Y:S07]  /*23550*/  LDSM.16.M88.4 R196, [R208] ;  /* 0x00000000d0c4783b */ /* 0x000eee0000000200 */
        /* <DEDUP_REMOVED lines=8> */
[----:B------:R-:W1:Y:S04]  /*235e0*/  LDSM.16.M88.4 R176, [R223+0xc800] ;  /* 0x00c80000dfb0783b */ /* 0x000e680000000200 */
[----:B------:R-:W1:Y:S03]  /*235f0*/  LDSM.16.M88.4 R192, [R223+0xd000] ;  /* 0x00d00000dfc0783b */ /* 0x000e660000000200 */
[C---:B----4-:R-:W-:Y:S08]  /*23600*/  HMMA.16816.F32.BF16 R4, R188.reuse, R200, R4 ;  /* 0x000000c8bc04723c */ /* 0x050ff00000041804 */
[C---:B------:R-:W-:Y:S01]  /*23610*/  HMMA.16816.F32.BF16 R8, R188.reuse, R202, R8 ;  /* 0x000000cabc08723c */ /* 0x040fe20000041808 */
[----:B------:R-:W4:Y:S07]  /*23620*/  LDSM.16.M88.4 R200, [R223+0xd800] ;  /* 0x00d80000dfc8783b */ /* 0x000f2e0000000200 */
[C---:B--2---:R-:W-:Y:S08]  /*23630*/  HMMA.16816.F32.BF16 R12, R188.reuse, R180, R12 ;  /* 0x000000b4bc0c723c */ /* 0x044ff0000004180c */
        /* <DEDUP_REMOVED lines=8> */
[----:B------:R-:W5:Y:S03]  /*236c0*/  LDSM.16.M88.4 R196, [R216+0x5000] ;  /* 0x00500000d8c4783b */ /* 0x000f660000000200 */
        /* <DEDUP_REMOVED lines=8> */
[----:B------:R-:W1:Y:S07]  /*23750*/  LDSM.16.M88.4 R192, [R229+0xe000] ;  /* 0x00e00000e5c0783b */ /* 0x000e6e0000000200 */
[C---:B----4-:R-:W-:Y:S08]  /*23760*/  HMMA.16816.F32.BF16 R28, R168.reuse, R200, R28 ;  /* 0x000000c8a81c723c */ /* 0x050ff0000004181c */
[----:B------:R-:W-:Y:S01]  /*23770*/  HMMA.16816.F32.BF16 R32, R168, R202, R32 ;  /* 0x000000caa820723c */ /* 0x000fe20000041820 */
[----:B------:R-:W4:Y:S04]  /*23780*/  LDSM.16.M88.4 R168, [R229+0xe800] ;  /* 0x00e80000e5a8783b */ /* 0x000f280000000200 */
[----:B------:R-:W1:Y:S03]  /*23790*/  LDSM.16.M88.4 R200, [R229+0xf000] ;  /* 0x00f00000e5c8783b */ /* 0x000e660000000200 */
        /* <DEDUP_REMOVED lines=8> */
[----:B------:R-:W3:Y:S07]  /*23820*/  LDSM.16.M88.4 R196, [R207] ;  /* 0x00000000cfc4783b */ /* 0x000eee0000000200 */
[C---:B-1----:R-:W-:Y:S08]  /*23830*/  HMMA.16816.F32.BF16 R28, R180.reuse, R172, R28 ;  /* 0x000000acb41c723c */ /* 0x042ff0000004181c */
[----:B------:R-:W-:Y:S01]  /*23840*/  HMMA.16816.F32.BF16 R32, R180, R174, R32 ;  /* 0x000000aeb420723c */ /* 0x000fe20000041820 */
[----:B------:R-:W-:Y:S04]  /*23850*/  LDSM.16.M88.4 R172, [R205] ;  /* 0x00000000cdac783b */ /* 0x000fe80000000200 */
[----:B------:R-:W-:Y:S03]  /*23860*/  LDSM.16.M88.4 R180, [R204] ;  /* 0x00000000ccb4783b */ /* 0x000fe60000000200 */
[C---:B------:R-:W-:Y:S08]  /*23870*/  HMMA.16816.F32.BF16 R4, R176.reuse, R192, R4 ;  /* 0x000000c0b004723c */ /* 0x040ff00000041804 */
[C---:B------:R-:W-:Y:S01]  /*23880*/  HMMA.16816.F32.BF16 R8, R176.reuse, R194, R8 ;  /* 0x000000c2b008723c */ /* 0x040fe20000041808 */
[----:B------:R-:W-:Y:S07]  /*23890*/  LDSM.16.M88.4 R192, [R226+0x6000] ;  /* 0x00600000e2c0783b */ /* 0x000fee0000000200 */
[C---:B----4-:R-:W-:Y:S08]  /*238a0*/  HMMA.16816.F32.BF16 R12, R176.reuse, R168, R12 ;  /* 0x000000a8b00c723c */ /* 0x050ff0000004180c */
[C---:B------:R-:W-:Y:S01]  /*238b0*/  HMMA.16816.F32.BF16 R16, R176.reuse, R170, R16 ;  /* 0x000000aab010723c */ /* 0x040fe20000041810 */
[----:B------:R-:W1:Y:S07]  /*238c0*/  LDSM.16.M88.4 R168, [R206] ;  /* 0x00000000cea8783b */ /* 0x000e6e0000000200 */
[C---:B------:R-:W-:Y:S08]  /*238d0*/  HMMA.16816.F32.BF16 R20, R176.reuse, R200, R20 ;  /* 0x000000c8b014723c */ /* 0x040ff00000041814 */
[C---:B------:R-:W-:Y:S01]  /*238e0*/  HMMA.16816.F32.BF16 R24, R176.reuse, R202, R24 ;  /* 0x000000cab018723c */ /* 0x040fe20000041818 */
[----:B------:R-:W4:Y:S07]  /*238f0*/  LDSM.16.M88.4 R200, [R223+0xe000] ;  /* 0x00e00000dfc8783b */ /* 0x000f2e0000000200 */
[C---:B--2---:R-:W-:Y:S08]  /*23900*/  HMMA.16816.F32.BF16 R28, R176.reuse, R184, R28 ;  /* 0x000000b8b01c723c */ /* 0x044ff0000004181c */
[----:B------:R-:W-:Y:S01]  /*23910*/  HMMA.16816.F32.BF16 R32, R176, R186, R32 ;  /* 0x000000bab020723c */ /* 0x000fe20000041820 */
[----:B------:R-:W2:Y:S04]  /*23920*/  LDSM.16.M88.4 R176, [R223+0xe800] ;  /* 0x00e80000dfb0783b */ /* 0x000ea80000000200 */
[----:B------:R-:W5:Y:S03]  /*23930*/  LDSM.16.M88.4 R184, [R223+0xf000] ;  /* 0x00f00000dfb8783b */ /* 0x000f660000000200 */
[C---:B---3--:R-:W-:Y:S08]  /*23940*/  HMMA.16816.F32.BF16 R4, R188.reuse, R196, R4 ;  /* 0x000000c4bc04723c */ /* 0x048ff00000041804 */
[C---:B------:R-:W-:Y:S01]  /*23950*/  HMMA.16816.F32.BF16 R8, R188.reuse, R198, R8 ;  /* 0x000000c6bc08723c */ /* 0x040fe20000041808 */
[----:B------:R-:W3:Y:S07]  /*23960*/  LDSM.16.M88.4 R196, [R223+0xf800] ;  /* 0x00f80000dfc4783b */ /* 0x000eee0000000200 */
        /* <DEDUP_REMOVED lines=12> */
[----:B------:R-:W4:Y:S01]  /*23a30*/  LDSM.16.M88.4 R200, [R216+0x7800] ;  /* 0x00780000d8c8783b */ /* 0x000f220000000200 */
[----:B------:R-:W-:Y:S04]  /*23a40*/  DEPBAR.LE SB0, 0x0 ;  /* 0x000080000000791a */ /* 0x000fe80000000000 */
[----:B------:R-:W-:Y:S02]  /*23a50*/  BAR.SYNC.DEFER_BLOCKING 0x0 ;  /* 0x0000000000007b1d */ /* 0x000fe40000010000 */
[C---:B--2---:R-:W-:Y:S08]  /*23a60*/  HMMA.16816.F32.BF16 R12, R192.reuse, R176, R12 ;  /* 0x000000b0c00c723c */ /* 0x044ff0000004180c */
[C---:B------:R-:W-:Y:S08]  /*23a70*/  HMMA.16816.F32.BF16 R16, R192.reuse, R178, R16 ;  /* 0x000000b2c010723c */ /* 0x040ff00000041810 */
[C---:B-----5:R-:W-:Y:S07]  /*23a80*/  HMMA.16816.F32.BF16 R20, R192.reuse, R184, R20 ;  /* 0x000000b8c014723c */ /* 0x060fee0000041814 */
[----:B------:R-:W-:Y:S01]  /*23a90*/  IMAD.MOV.U32 R185, RZ, RZ, R164 ;  /* 0x000000ffffb97224 */ /* 0x000fe200078e00a4 */
[C---:B------:R-:W-:Y:S04]  /*23aa0*/  HMMA.16816.F32.BF16 R24, R192.reuse, R186, R24 ;  /* 0x000000bac018723c */ /* 0x040fe80000041818 */
[----:B------:R-:W-:Y:S04]  /*23ab0*/  IMAD.MOV.U32 R184, RZ, RZ, R165 ;  /* 0x000000ffffb87224 */ /* 0x000fe800078e00a5 */
[C---:B---3--:R-:W-:Y:S08]  /*23ac0*/  HMMA.16816.F32.BF16 R28, R192.reuse, R196, R28 ;  /* 0x000000c4c01c723c */ /* 0x048ff0000004181c */
[----:B------:R-:W-:Y:S08]  /*23ad0*/  HMMA.16816.F32.BF16 R32, R192, R198, R32 ;  /* 0x000000c6c020723c */ /* 0x000ff00000041820 */
[C---:B-1----:R-:W-:Y:S08]  /*23ae0*/  HMMA.16816.F32.BF16 R4, R168.reuse, R172, R4 ;  /* 0x000000aca804723c */ /* 0x042ff00000041804 */
[C---:B------:R-:W-:Y:S08]  /*23af0*/  HMMA.16816.F32.BF16 R8, R168.reuse, R174, R8 ;  /* 0x000000aea808723c */ /* 0x040ff00000041808 */
[C---:B------:R-:W-:Y:S08]  /*23b00*/  HMMA.16816.F32.BF16 R12, R168.reuse, R180, R12 ;  /* 0x000000b4a80c723c */ /* 0x040ff0000004180c */
[C---:B------:R-:W-:Y:S08]  /*23b10*/  HMMA.16816.F32.BF16 R16, R168.reuse, R182, R16 ;  /* 0x000000b6a810723c */ /* 0x040ff00000041810 */
[C---:B------:R-:W-:Y:S08]  /*23b20*/  HMMA.16816.F32.BF16 R20, R168.reuse, R188, R20 ;  /* 0x000000bca814723c */ /* 0x040ff00000041814 */
[C---:B------:R-:W-:Y:S08]  /*23b30*/  HMMA.16816.F32.BF16 R24, R168.reuse, R190, R24 ;  /* 0x000000bea818723c */ /* 0x040ff00000041818 */
[C---:B----4-:R-:W-:Y:S08]  /*23b40*/  HMMA.16816.F32.BF16 R28, R168.reuse, R200, R28 ;  /* 0x000000c8a81c723c */ /* 0x050ff0000004181c */
        /* <DEDUP_REMOVED lines=14> */
[----:B------:R-:W-:Y:S02]  /*23c30*/  IABS R164, R174 ;  /* 0x000000ae00a47213 */ /* 0x000fe40000000000 */
[-C--:B--2---:R-:W-:Y:S02]  /*23c40*/  IABS R169, R173.reuse ;  /* 0x000000ad00a97213 */ /* 0x084fe40000000000 */
[-C--:B------:R-:W-:Y:S02]  /*23c50*/  IABS R168, R173.reuse ;  /* 0x000000ad00a87213 */ /* 0x080fe40000000000 */
[----:B------:R-:W1:Y:S01]  /*23c60*/  I2F.RP R176, R169 ;  /* 0x000000a900b07306 */ /* 0x000e620000209400 */
        /* <DEDUP_REMOVED lines=11> */
[----:B------:R-:W-:Y:S02]  /*23d20*/  IMAD R165, R170, R168, R165 ;  /* 0x000000a8aaa57224 */ /* 0x000fe400078e02a5 */
        /* <DEDUP_REMOVED lines=16> */
[C---:B------:R-:W-:Y:S04]  /*23e30*/  ISETP.NE.AND P2, PT, R173.reuse, RZ, PT ;  /* 0x000000ffad00720c */ /* 0x040fe80003f45270 */
[C---:B------:R-:W-:Y:S02]  /*23e40*/  SEL R168, R164.reuse, R170, !P2 ;  /* 0x000000aaa4a87207 */ /* 0x040fe40005000000 */
[----:B------:R-:W2:Y:S01]  /*23e50*/  LD.E.64 R170, [R166.64+0x38] ;  /* 0x00003804a6aa7980 */ /* 0x000ea2000c101b00 */
[----:B------:R-:W-:Y:S05]  /*23e60*/  @!P1 IMAD.MOV R172, RZ, RZ, -R172 ;  /* 0x000000ffffac9224 */ /* 0x000fea00078e0aac */
[----:B------:R-:W-:Y:S02]  /*23e70*/  SEL R172, R164, R172, !P2 ;  /* 0x000000aca4ac7207 */ /* 0x000fe40005000000 */
        /* <DEDUP_REMOVED lines=22> */
.L_x_3245:
[----:B------:R-:W-:Y:S02]  /*23fe0*/  ULDC.64 UR4, c[0x0][0x118] ;  /* 0x0000460000047ab9 */ /* 0x000fe40000000a00 */
[----:B------:R-:W2:Y:S02]  /*23ff0*/  LD.E R170, [R166.64+0x38] ;  /* 0x00003804a6aa7980 */ /* 0x000ea4000c101900 */
[----:B--2---:R-:W-:Y:S04]  /*24000*/  LEA R170, -R170, RZ, 0x6 ;  /* 0x000000ffaaaa7211 */ /* 0x004fe800078e31ff */
[----:B------:R-:W-:Y:S02]  /*24010*/  SHF.R.S32.HI R164, RZ, 0x1f, R170 ;  /* 0x0000001fffa47819 */ /* 0x000fe400000114aa */
.L_x_3246:
[----:B------:R-:W-:Y:S05]  /*24020*/  BSYNC B0 ;  /* 0x0000000000007941 */ /* 0x000fea0003800000 */
.L_x_3244:
        /* <DEDUP_REMOVED lines=116> */
.L_x_3243:
[----:B------:R-:W-:Y:S05]  /*24770*/  BSYNC B1 ;  /* 0x0000000000017941 */ /* 0x000fea0003800000 */
.L_x_3242:
[----:B------:R-:W-:Y:S01]  /*24780*/  ULDC.64 UR4, c[0x0][0x118] ;  /* 0x0000460000047ab9 */ /* 0x000fe20000000a00 */
[----:B------:R-:W2:Y:S08]  /*24790*/  S2R R165, SR_TID.X ;  /* 0x0000000000a57919 */ /* 0x000eb00000002100 */
[----:B------:R3:W4:Y:S04]  /*247a0*/  LD.E R166, [R166.64+0xdc] ;  /* 0x0000dc04a6a67980 */ /* 0x000728000c101900 */
[----:B-1----:R-:W-:Y:S01]  /*247b0*/  LDSM.16.MT88.4 R180, [R224+0x14800] ;  /* 0x01480000e0b4783b */ /* 0x002fe20000004200 */
[----:B---3--:R-:W-:Y:S02]  /*247c0*/  IADD3 R167, R246, -0x1, RZ ;  /* 0xfffffffff6a77810 */ /* 0x008fe40007ffe0ff */
[----:B--2---:R-:W-:Y:S04]  /*247d0*/  SHF.L.U32 R165, R165, 0x1, RZ ;  /* 0x00000001a5a57819 */ /* 0x004fe800000006ff */
[----:B------:R-:W-:Y:S04]  /*247e0*/  LOP3.LUT R165, R165, 0x6, RZ, 0xc0, !PT ;  /* 0x00000006a5a57812 */ /* 0x000fe800078ec0ff */
[----:B------:R-:W-:Y:S04]  /*247f0*/  LEA R165, R167, R165, 0x6 ;  /* 0x000000a5a7a57211 */ /* 0x000fe800078e30ff */
[C---:B------:R-:W-:Y:S01]  /*24800*/  IADD3 R176, R165.reuse, 0x9, RZ ;  /* 0x00000009a5b07810 */ /* 0x040fe20007ffe0ff */
[----:B------:R-:W1:Y:S01]  /*24810*/  I2F R179, R165 ;  /* 0x000000a500b37306 */ /* 0x000e620000201400 */
[C---:B------:R-:W-:Y:S02]  /*24820*/  IADD3 R171, R165.reuse, 0x10, RZ ;  /* 0x00000010a5ab7810 */ /* 0x040fe40007ffe0ff */
[C---:B------:R-:W-:Y:S02]  /*24830*/  IADD3 R178, R165.reuse, 0x1, RZ ;  /* 0x00000001a5b27810 */ /* 0x040fe40007ffe0ff */
[C---:B------:R-:W-:Y:S02]  /*24840*/  IADD3 R177, R165.reuse, 0x8, RZ ;  /* 0x00000008a5b17810 */ /* 0x040fe40007ffe0ff */
[C---:B------:R-:W-:Y:S02]  /*24850*/  IADD3 R175, R165.reuse, 0x11, RZ ;  /* 0x00000011a5af7810 */ /* 0x040fe40007ffe0ff */
[C---:B------:R-:W-:Y:S01]  /*24860*/  IADD3 R172, R165.reuse, 0x18, RZ ;  /* 0x00000018a5ac7810 */ /* 0x040fe20007ffe0ff */
[----:B------:R-:W2:Y:S01]  /*24870*/  I2F R176, R176 ;  /* 0x000000b000b07306 */ /* 0x000ea20000201400 */
[C---:B------:R-:W-:Y:S02]  /*24880*/  IADD3 R174, R165.reuse, 0x19, RZ ;  /* 0x00000019a5ae7810 */ /* 0x040fe40007ffe0ff */
[C---:B------:R-:W-:Y:S02]  /*24890*/  IADD3 R173, R165.reuse, 0x20, RZ ;  /* 0x00000020a5ad7810 */ /* 0x040fe40007ffe0ff */
[C---:B------:R-:W-:Y:S02]  /*248a0*/  IADD3 R170, R165.reuse, 0x21, RZ ;  /* 0x00000021a5aa7810 */ /* 0x040fe40007ffe0ff */
[C---:B------:R-:W-:Y:S02]  /*248b0*/  IADD3 R169, R165.reuse, 0x28, RZ ;  /* 0x00000028a5a97810 */ /* 0x040fe40007ffe0ff */
[C---:B------:R-:W-:Y:S01]  /*248c0*/  IADD3 R164, R165.reuse, 0x29, RZ ;  /* 0x00000029a5a47810 */ /* 0x040fe20007ffe0ff */
[----:B------:R-:W3:Y:S01]  /*248d0*/  I2F R171, R171 ;  /* 0x000000ab00ab7306 */ /* 0x000ee20000201400 */
[C---:B------:R-:W-:Y:S01]  /*248e0*/  IADD3 R168, R165.reuse, 0x30, RZ ;  /* 0x00000030a5a87810 */ /* 0x040fe20007ffe0ff */
[CC--:B-1----:R-:W-:Y:S02]  /*248f0*/  FFMA.FTZ R6, R0.reuse, R179.reuse, R6 ;  /* 0x000000b300067223 */ /* 0x0c2fe40000010006 */
[C---:B------:R-:W-:Y:S06]  /*24900*/  FFMA.FTZ R4, R0.reuse, R179, R4 ;  /* 0x000000b300047223 */ /* 0x040fec0000010004 */
[----:B------:R-:W1:Y:S01]  /*24910*/  I2F R178, R178 ;  /* 0x000000b200b27306 */ /* 0x000e620000201400 */
[CC--:B--2---:R-:W-:Y:S02]  /*24920*/  FFMA.FTZ R11, R0.reuse, R176.reuse, R11 ;  /* 0x000000b0000b7223 */ /* 0x0c4fe4000001000b */
[C---:B------:R-:W-:Y:S01]  /*24930*/  FFMA.FTZ R9, R0.reuse, R176, R9 ;  /* 0x000000b000097223 */ /* 0x040fe20000010009 */
[----:B------:R-:W-:Y:S06]  /*24940*/  IADD3 R176, R165, 0x31, RZ ;  /* 0x00000031a5b07810 */ /* 0x000fec0007ffe0ff */
[----:B------:R-:W2:Y:S01]  /*24950*/  I2F R177, R177 ;  /* 0x000000b100b17306 */ /* 0x000ea20000201400 */
[CC--:B---3--:R-:W-:Y:S02]  /*24960*/  FFMA.FTZ R14, R0.reuse, R171.reuse, R14 ;  /* 0x000000ab000e7223 */ /* 0x0c8fe4000001000e */
[C---:B------:R-:W-:Y:S07]  /*24970*/  FFMA.FTZ R12, R0.reuse, R171, R12 ;  /* 0x000000ab000c7223 */ /* 0x040fee000001000c */
[----:B------:R3:W5:Y:S01]  /*24980*/  I2F R171, R176 ;  /* 0x000000b000ab7306 */ /* 0x0007620000201400 */
[CC--:B-1----:R-:W-:Y:S02]  /*24990*/  FFMA.FTZ R7, R0.reuse, R178.reuse, R7 ;  /* 0x000000b200077223 */ /* 0x0c2fe40000010007 */
[C---:B------:R-:W-:Y:S07]  /*249a0*/  FFMA.FTZ R5, R0.reuse, R178, R5 ;  /* 0x000000b200057223 */ /* 0x040fee0000010005 */
[----:B------:R-:W1:Y:S01]  /*249b0*/  I2F R175, R175 ;  /* 0x000000af00af7306 */ /* 0x000e620000201400 */
[CC--:B--2---:R-:W-:Y:S02]  /*249c0*/  FFMA.FTZ R10, R0.reuse, R177.reuse, R10 ;  /* 0x000000b1000a7223 */ /* 0x0c4fe4000001000a */
[----:B------:R-:W-:Y:S01]  /*249d0*/  FFMA.FTZ R8, R0, R177, R8 ;  /* 0x000000b100087223 */ /* 0x000fe20000010008 */
[----:B------:R-:W-:Y:S06]  /*249e0*/  FMNMX.FTZ R177, R6, R2, !PT ;  /* 0x0000000206b17209 */ /* 0x000fec0007810000 */
[----:B------:R-:W2:Y:S01]  /*249f0*/  I2F R172, R172 ;  /* 0x000000ac00ac7306 */ /* 0x000ea20000201400 */
[----:B------:R-:W-:Y:S02]  /*24a00*/  FMNMX.FTZ R177, R7, R177, !PT ;  /* 0x000000b107b17209 */ /* 0x000fe40007810000 */
[----:B---3--:R-:W-:Y:S01]  /*24a10*/  FMNMX.FTZ R176, R4, R3, !PT ;  /* 0x0000000304b07209 */ /* 0x008fe20007810000 */
[----:B-----5:R-:W-:Y:S01]  /*24a20*/  FFMA.FTZ R31, R0, R171, R31 ;  /* 0x000000ab001f7223 */ /* 0x020fe2000001001f */
[----:B------:R-:W-:Y:S01]  /*24a30*/  FMNMX.FTZ R177, R10, R177, !PT ;  /* 0x000000b10ab17209 */ /* 0x000fe20007810000 */
[----:B------:R-:W-:Y:S01]  /*24a40*/  FFMA.FTZ R29, R0, R171, R29 ;  /* 0x000000ab001d7223 */ /* 0x000fe2000001001d */
[----:B------:R-:W-:Y:S03]  /*24a50*/  FMNMX.FTZ R176, R5, R176, !PT ;  /* 0x000000b005b07209 */ /* 0x000fe60007810000 */
[----:B------:R-:W3:Y:S01]  /*24a60*/  I2F R174, R174 ;  /* 0x000000ae00ae7306 */ /* 0x000ee20000201400 */
[----:B------:R-:W-:Y:S01]  /*24a70*/  FMNMX.FTZ R176, R8, R176, !PT ;  /* 0x000000b008b07209 */ /* 0x000fe20007810000 */
[CC--:B-1----:R-:W-:Y:S02]  /*24a80*/  FFMA.FTZ R15, R0.reuse, R175.reuse, R15 ;  /* 0x000000af000f7223 */ /* 0x0c2fe4000001000f */
[----:B------:R-:W-:Y:S01]  /*24a90*/  FFMA.FTZ R13, R0, R175, R13 ;  /* 0x000000af000d7223 */ /* 0x000fe2000001000d */
[----:B------:R-:W-:Y:S02]  /*24aa0*/  FMNMX.FTZ R175, R11, R177, !PT ;  /* 0x000000b10baf7209 */ /* 0x000fe40007810000 */
[----:B------:R-:W-:Y:S03]  /*24ab0*/  FMNMX.FTZ R176, R9, R176, !PT ;  /* 0x000000b009b07209 */ /* 0x000fe60007810000 */
[----:B------:R-:W1:Y:S01]  /*24ac0*/  I2F R173, R173 ;  /* 0x000000ad00ad7306 */ /* 0x000e620000201400 */
[----:B------:R-:W-:Y:S02]  /*24ad0*/  FMNMX.FTZ R175, R14, R175, !PT ;  /* 0x000000af0eaf7209 */ /* 0x000fe40007810000 */
[----:B------:R-:W-:Y:S01]  /*24ae0*/  FMNMX.FTZ R176, R12, R176, !PT ;  /* 0x000000b00cb07209 */ /* 0x000fe20007810000 */
[CC--:B--2---:R-:W-:Y:S01]  /*24af0*/  FFMA.FTZ R18, R0.reuse, R172.reuse, R18 ;  /* 0x000000ac00127223 */ /* 0x0c4fe20000010012 */
[----:B------:R-:W-:Y:S01]  /*24b00*/  FMNMX.FTZ R175, R15, R175, !PT ;  /* 0x000000af0faf7209 */ /* 0x000fe20007810000 */
[----:B------:R-:W-:Y:S01]  /*24b10*/  FFMA.FTZ R16, R0, R172, R16 ;  /* 0x000000ac00107223 */ /* 0x000fe20000010010 */
[----:B------:R-:W-:Y:S02]  /*24b20*/  IADD3 R177, R165, 0x38, RZ ;  /* 0x00000038a5b17810 */ /* 0x000fe40007ffe0ff */
[----:B------:R-:W-:Y:S01]  /*24b30*/  FMNMX.FTZ R176, R13, R176, !PT ;  /* 0x000000b00db07209 */ /* 0x000fe20007810000 */
[----:B------:R-:W2:Y:S01]  /*24b40*/  I2F R170, R170 ;  /* 0x000000aa00aa7306 */ /* 0x000ea20000201400 */
[----:B------:R-:W-:Y:S02]  /*24b50*/  FMNMX.FTZ R175, R18, R175, !PT ;  /* 0x000000af12af7209 */ /* 0x000fe40007810000 */
[----:B------:R-:W-:Y:S01]  /*24b60*/  IADD3 R165, R165, 0x39, RZ ;  /* 0x00000039a5a57810 */ /* 0x000fe20007ffe0ff */
[----:B---3--:R-:W-:Y:S01]  /*24b70*/  FFMA.FTZ R19, R0, R174, R19 ;  /* 0x000000ae00137223 */ /* 0x008fe20000010013 */
[----:B------:R-:W-:Y:S01]  /*24b80*/  FMNMX.FTZ R176, R16, R176, !PT ;  /* 0x000000b010b07209 */ /* 0x000fe20007810000 */
[C---:B------:R-:W-:Y:S03]  /*24b90*/  FFMA.FTZ R17, R0.reuse, R174, R17 ;  /* 0x000000ae00117223 */ /* 0x040fe60000010011 */
[----:B------:R-:W-:Y:S01]  /*24ba0*/  FMNMX.FTZ R175, R19, R175, !PT ;  /* 0x000000af13af7209 */ /* 0x000fe20007810000 */
[----:B------:R-:W3:Y:S01]  /*24bb0*/  I2F R169, R169 ;  /* 0x000000a900a97306 */ /* 0x000ee20000201400 */
[----:B------:R-:W-:Y:S01]  /*24bc0*/  FMNMX.FTZ R176, R17, R176, !PT ;  /* 0x000000b011b07209 */ /* 0x000fe20007810000 */
[CC--:B-1----:R-:W-:Y:S02]  /*24bd0*/  FFMA.FTZ R22, R0.reuse, R173.reuse, R22 ;  /* 0x000000ad00167223 */ /* 0x0c2fe40000010016 */
[----:B------:R-:W-:Y:S03]  /*24be0*/  FFMA.FTZ R20, R0, R173, R20 ;  /* 0x000000ad00147223 */ /* 0x000fe60000010014 */
[----:B------:R-:W-:Y:S03]  /*24bf0*/  FMNMX.FTZ R175, R22, R175, !PT ;  /* 0x000000af16af7209 */ /* 0x000fe60007810000 */
[----:B------:R-:W1:Y:S01]  /*24c00*/  I2F R164, R164 ;  /* 0x000000a400a47306 */ /* 0x000e620000201400 */
[----:B------:R-:W-:Y:S01]  /*24c10*/  FMNMX.FTZ R176, R20, R176, !PT ;  /* 0x000000b014b07209 */ /* 0x000fe20007810000 */
[CC--:B--2---:R-:W-:Y:S02]  /*24c20*/  FFMA.FTZ R23, R0.reuse, R170.reuse, R23 ;  /* 0x000000aa00177223 */ /* 0x0c4fe40000010017 */
[C---:B------:R-:W-:Y:S03]  /*24c30*/  FFMA.FTZ R21, R0.reuse, R170, R21 ;  /* 0x000000aa00157223 */ /* 0x040fe60000010015 */
[----:B------:R-:W-:Y:S03]  /*24c40*/  FMNMX.FTZ R175, R23, R175, !PT ;  /* 0x000000af17af7209 */ /* 0x000fe60007810000 */
[----:B------:R-:W2:Y:S01]  /*24c50*/  I2F R168, R168 ;  /* 0x000000a800a87306 */ /* 0x000ea20000201400 */
[----:B------:R-:W-:Y:S01]  /*24c60*/  FMNMX.FTZ R176, R21, R176, !PT ;  /* 0x000000b015b07209 */ /* 0x000fe20007810000 */
[CC--:B---3--:R-:W-:Y:S02]  /*24c70*/  FFMA.FTZ R26, R0.reuse, R169.reuse, R26 ;  /* 0x000000a9001a7223 */ /* 0x0c8fe4000001001a */
[----:B------:R-:W-:Y:S03]  /*24c80*/  FFMA.FTZ R24, R0, R169, R24 ;  /* 0x000000a900187223 */ /* 0x000fe60000010018 */
[----:B------:R-:W-:Y:S03]  /*24c90*/  FMNMX.FTZ R175, R26, R175, !PT ;  /* 0x000000af1aaf7209 */ /* 0x000fe60007810000 */
[----:B------:R-:W3:Y:S01]  /*24ca0*/  I2F R172, R177 ;  /* 0x000000b100ac7306 */ /* 0x000ee20000201400 */
[----:B------:R-:W-:Y:S01]  /*24cb0*/  FMNMX.FTZ R176, R24, R176, !PT ;  /* 0x000000b018b07209 */ /* 0x000fe20007810000 */
[CC--:B-1----:R-:W-:Y:S02]  /*24cc0*/  FFMA.FTZ R27, R0.reuse, R164.reuse, R27 ;  /* 0x000000a4001b7223 */ /* 0x0c2fe4000001001b */
[C---:B------:R-:W-:Y:S03]  /*24cd0*/  FFMA.FTZ R25, R0.reuse, R164, R25 ;  /* 0x000000a400197223 */ /* 0x040fe60000010019 */
[----:B------:R-:W-:Y:S03]  /*24ce0*/  FMNMX.FTZ R175, R27, R175, !PT ;  /* 0x000000af1baf7209 */ /* 0x000fe60007810000 */
[----:B------:R-:W1:Y:S01]  /*24cf0*/  I2F R165, R165 ;  /* 0x000000a500a57306 */ /* 0x000e620000201400 */
[----:B------:R-:W-:Y:S01]  /*24d00*/  FMNMX.FTZ R176, R25, R176, !PT ;  /* 0x000000b019b07209 */ /* 0x000fe20007810000 */
[CC--:B--2---:R-:W-:Y:S02]  /*24d10*/  FFMA.FTZ R30, R0.reuse, R168.reuse, R30 ;  /* 0x000000a8001e7223 */ /* 0x0c4fe4000001001e */
[----:B------:R-:W-:Y:S03]  /*24d20*/  FFMA.FTZ R28, R0, R168, R28 ;  /* 0x000000a8001c7223 */ /* 0x000fe6000001001c */
[----:B------:R-:W-:Y:S02]  /*24d30*/  FMNMX.FTZ R164, R30, R175, !PT ;  /* 0x000000af1ea47209 */ /* 0x000fe40007810000 */
[----:B------:R-:W-:Y:S02]  /*24d40*/  FMNMX.FTZ R176, R28, R176, !PT ;  /* 0x000000b01cb07209 */ /* 0x000fe40007810000 */
[----:B------:R-:W-:Y:S01]  /*24d50*/  FMNMX.FTZ R164, R31, R164, !PT ;  /* 0x000000a41fa47209 */ /* 0x000fe20007810000 */
[C---:B---3--:R-:W-:Y:S01]  /*24d60*/  FFMA.FTZ R34, R0.reuse, R172, R34 ;  /* 0x000000ac00227223 */ /* 0x048fe20000010022 */
[----:B------:R-:W-:Y:S01]  /*24d70*/  FMNMX.FTZ R176, R29, R176, !PT ;  /* 0x000000b01db07209 */ /* 0x000fe20007810000 */
[----:B------:R-:W-:Y:S02]  /*24d80*/  FFMA.FTZ R32, R0, R172, R32 ;  /* 0x000000ac00207223 */ /* 0x000fe40000010020 */
[----:B------:R-:W-:Y:S01]  /*24d90*/  LDSM.16.MT88.4 R172, [R222+0x10000] ;  /* 0x01000000deac783b */ /* 0x000fe20000004200 */
[----:B------:R-:W-:Y:S02]  /*24da0*/  FMNMX.FTZ R164, R34, R164, !PT ;  /* 0x000000a422a47209 */ /* 0x000fe40007810000 */
[----:B------:R-:W-:Y:S01]  /*24db0*/  FMNMX.FTZ R168, R32, R176, !PT ;  /* 0x000000b020a87209 */ /* 0x000fe20007810000 */
[CC--:B-1----:R-:W-:Y:S02]  /*24dc0*/  FFMA.FTZ R35, R0.reuse, R165.reuse, R35 ;  /* 0x000000a500237223 */ /* 0x0c2fe40000010023 */
[----:B------:R-:W-:Y:S02]  /*24dd0*/  FFMA.FTZ R33, R0, R165, R33 ;  /* 0x000000a500217223 */ /* 0x000fe40000010021 */
[----:B------:R-:W-:Y:S01]  /*24de0*/  LDSM.16.MT88.4 R176, [R221+0x10000] ;  /* 0x01000000ddb0783b */ /* 0x000fe20000004200 */
[----:B------:R-:W-:Y:S02]  /*24df0*/  FMNMX.FTZ R164, R35, R164, !PT ;  /* 0x000000a423a47209 */ /* 0x000fe40007810000 */
[----:B------:R-:W-:Y:S05]  /*24e00*/  FMNMX.FTZ R168, R33, R168, !PT ;  /* 0x000000a821a87209 */ /* 0x000fea0007810000 */
        /* <DEDUP_REMOVED lines=10> */
[----:B------:R-:W1:Y:S03]  /*24eb0*/  LDSM.16.MT88.4 R168, [R224+0x10000] ;  /* 0x01000000e0a8783b */ /* 0x000e660000004200 */
[C---:B------:R-:W-:Y:S02]  /*24ec0*/  FADD.FTZ R3, -R165.reuse, R3 ;  /* 0x00000003a5037221 */ /* 0x040fe40000010100 */
[C---:B----4-:R-:W-:Y:S02]  /*24ed0*/  FMUL.FTZ R194, R166.reuse, R164 ;  /* 0x000000a4a6c27220 */ /* 0x050fe40000410000 */
[C---:B------:R-:W-:Y:S02]  /*24ee0*/  FMUL.FTZ R195, R166.reuse, R165 ;  /* 0x000000a5a6c37220 */ /* 0x040fe40000410000 */
[----:B------:R-:W-:Y:S01]  /*24ef0*/  FMUL.FTZ R2, R166, R2 ;  /* 0x00000002a6027220 */ /* 0x000fe20000410000 */
[----:B------:R-:W-:Y:S01]  /*24f00*/  FSEL R194, R194, RZ, P0 ;  /* 0x000000ffc2c27208 */ /* 0x000fe20000000000 */
[----:B------:R-:W-:Y:S01]  /*24f10*/  FMUL.FTZ R3, R166, R3 ;  /* 0x00000003a6037220 */ /* 0x000fe20000410000 */
[----:B------:R-:W-:Y:S03]  /*24f20*/  FSETP.NEU.FTZ.AND P0, PT, R165, -INF , PT ;  /* 0xff800000a500780b */ /* 0x000fe60003f1d000 */
[-CC-:B------:R-:W-:Y:S01]  /*24f30*/  FFMA.FTZ R189, R6, R166.reuse, -R194.reuse ;  /* 0x000000a606bd7223 */ /* 0x180fe200000108c2 */
[----:B------:R-:W-:Y:S01]  /*24f40*/  FSEL R195, R195, RZ, P0 ;  /* 0x000000ffc3c37208 */ /* 0x000fe20000000000 */
[-CC-:B------:R-:W-:Y:S01]  /*24f50*/  FFMA.FTZ R188, R7, R166.reuse, -R194.reuse ;  /* 0x000000a607bc7223 */ /* 0x180fe200000108c2 */
[----:B------:R-:W2:Y:S01]  /*24f60*/  MUFU.EX2 R2, R2 ;  /* 0x0000000200027308 */ /* 0x000ea20000000800 */
[-CC-:B------:R-:W-:Y:S01]  /*24f70*/  FFMA.FTZ R187, R10, R166.reuse, -R194.reuse ;  /* 0x000000a60abb7223 */ /* 0x180fe200000108c2 */
[----:B------:R-:W-:Y:S01]  /*24f80*/  ISETP.GT.AND P0, PT, R246, 0x1, PT ;  /* 0x00000001f600780c */ /* 0x000fe20003f04270 */
[-CC-:B------:R-:W-:Y:S01]  /*24f90*/  FFMA.FTZ R186, R11, R166.reuse, -R194.reuse ;  /* 0x000000a60bba7223 */ /* 0x180fe200000108c2 */
[----:B------:R-:W-:Y:S01]  /*24fa0*/  MOV R246, R167 ;  /* 0x000000a700f67202 */ /* 0x000fe20000000f00 */
[-CC-:B------:R-:W-:Y:S02]  /*24fb0*/  FFMA.FTZ R193, R4, R166.reuse, -R195.reuse ;  /* 0x000000a604c17223 */ /* 0x180fe400000108c3 */
[-CC-:B------:R-:W-:Y:S02]  /*24fc0*/  FFMA.FTZ R192, R5, R166.reuse, -R195.reuse ;  /* 0x000000a605c07223 */ /* 0x180fe400000108c3 */
[-CC-:B------:R-:W-:Y:S01]  /*24fd0*/  FFMA.FTZ R191, R8, R166.reuse, -R195.reuse ;  /* 0x000000a608bf7223 */ /* 0x180fe200000108c3 */
[----:B------:R-:W3:Y:S01]  /*24fe0*/  MUFU.EX2 R3, R3 ;  /* 0x0000000300037308 */ /* 0x000ee20000000800 */
        /* <DEDUP_REMOVED lines=8> */
[C---:B--2---:R-:W-:Y:S02]  /*25070*/  FMUL.FTZ R6, R2.reuse, R162 ;  /* 0x000000a202067220 */ /* 0x044fe40000410000 */
[C---:B------:R-:W-:Y:S02]  /*25080*/  FMUL.FTZ R7, R2.reuse, R163 ;  /* 0x000000a302077220 */ /* 0x040fe40000410000 */
[C---:B------:R-:W-:Y:S01]  /*25090*/  FMUL.FTZ R10, R2.reuse, R158 ;  /* 0x0000009e020a7220 */ /* 0x040fe20000410000 */
[----:B------:R-:W2:Y:S01]  /*250a0*/  MUFU.EX2 R188, R188 ;  /* 0x000000bc00bc7308 */ /* 0x000ea20000000800 */
[C---:B------:R-:W-:Y:S02]  /*250b0*/  FMUL.FTZ R11, R2.reuse, R159 ;  /* 0x0000009f020b7220 */ /* 0x040fe40000410000 */
[C---:B------:R-:W-:Y:S02]  /*250c0*/  FMUL.FTZ R38, R2.reuse, R38 ;  /* 0x0000002602267220 */ /* 0x040fe40000410000 */
[C---:B---3--:R-:W-:Y:S02]  /*250d0*/  FMUL.FTZ R4, R3.reuse, R160 ;  /* 0x000000a003047220 */ /* 0x048fe40000410000 */
[C---:B------:R-:W-:Y:S02]  /*250e0*/  FMUL.FTZ R5, R3.reuse, R161 ;  /* 0x000000a103057220 */ /* 0x040fe40000410000 */
[C---:B------:R-:W-:Y:S01]  /*250f0*/  FMUL.FTZ R8, R3.reuse, R156 ;  /* 0x0000009c03087220 */ /* 0x040fe20000410000 */
[----:B------:R-:W-:Y:S01]  /*25100*/  MUFU.EX2 R187, R187 ;  /* 0x000000bb00bb7308 */ /* 0x000fe20000000800 */
[C---:B------:R-:W-:Y:S02]  /*25110*/  FMUL.FTZ R9, R3.reuse, R157 ;  /* 0x0000009d03097220 */ /* 0x040fe40000410000 */
[----:B------:R-:W3:Y:S01]  /*25120*/  LDSM.16.MT88.4 R156, [R220+0x10000] ;  /* 0x01000000dc9c783b */ /* 0x000ee20000004200 */
[C---:B------:R-:W-:Y:S02]  /*25130*/  FMUL.FTZ R39, R2.reuse, R39 ;  /* 0x0000002702277220 */ /* 0x040fe40000410000 */
[C---:B------:R-:W-:Y:S02]  /*25140*/  FMUL.FTZ R36, R3.reuse, R36 ;  /* 0x0000002403247220 */ /* 0x040fe40000410000 */
[C---:B------:R-:W-:Y:S02]  /*25150*/  FMUL.FTZ R37, R3.reuse, R37 ;  /* 0x0000002503257220 */ /* 0x040fe40000410000 */
[----:B------:R-:W4:Y:S01]  /*25160*/  MUFU.EX2 R186, R186 ;  /* 0x000000ba00ba7308 */ /* 0x000f220000000800 */
[C---:B------:R-:W-:Y:S02]  /*25170*/  FMUL.FTZ R42, R2.reuse, R42 ;  /* 0x0000002a022a7220 */ /* 0x040fe40000410000 */
[----:B------:R-:W-:Y:S01]  /*25180*/  FMUL.FTZ R43, R2, R43 ;  /* 0x0000002b022b7220 */ /* 0x000fe20000410000 */
[----:B--2---:R-:W-:Y:S01]  /*25190*/  F2FP.BF16.PACK_AB R161, R188, R189 ;  /* 0x000000bdbca1723e */ /* 0x004fe200000010ff */
[C---:B------:R-:W-:Y:S02]  /*251a0*/  FMUL.FTZ R40, R3.reuse, R40 ;  /* 0x0000002803287220 */ /* 0x040fe40000410000 */
[C---:B------:R-:W-:Y:S02]  /*251b0*/  FMUL.FTZ R41, R3.reuse, R41 ;  /* 0x0000002903297220 */ /* 0x040fe40000410000 */
[C---:B------:R-:W-:Y:S01]  /*251c0*/  FMUL.FTZ R14, R2.reuse, R154 ;  /* 0x0000009a020e7220 */ /* 0x040fe20000410000 */
[----:B------:R-:W-:Y:S01]  /*251d0*/  MUFU.EX2 R193, R193 ;  /* 0x000000c100c17308 */ /* 0x000fe20000000800 */
[C---:B------:R-:W-:Y:S02]  /*251e0*/  FMUL.FTZ R15, R2.reuse, R155 ;  /* 0x0000009b020f7220 */ /* 0x040fe40000410000 */
[C---:B------:R-:W-:Y:S02]  /*251f0*/  FMUL.FTZ R12, R3.reuse, R152 ;  /* 0x00000098030c7220 */ /* 0x040fe40000410000 */
[C---:B------:R-:W-:Y:S02]  /*25200*/  FMUL.FTZ R13, R3.reuse, R153 ;  /* 0x00000099030d7220 */ /* 0x040fe40000410000 */
[----:B------:R-:W-:Y:S01]  /*25210*/  LDSM.16.MT88.4 R152, [R224+0x10800] ;  /* 0x01080000e098783b */ /* 0x000fe20000004200 */
[C---:B------:R-:W-:Y:S02]  /*25220*/  FMUL.FTZ R46, R2.reuse, R46 ;  /* 0x0000002e022e7220 */ /* 0x040fe40000410000 */
[----:B------:R-:W2:Y:S01]  /*25230*/  MUFU.EX2 R192, R192 ;  /* 0x000000c000c07308 */ /* 0x000ea20000000800 */
[----:B------:R-:W-:Y:S02]  /*25240*/  FMUL.FTZ R47, R2, R47 ;  /* 0x0000002f022f7220 */ /* 0x000fe40000410000 */
[C---:B------:R-:W-:Y:S01]  /*25250*/  FMUL.FTZ R44, R3.reuse, R44 ;  /* 0x0000002c032c7220 */ /* 0x040fe20000410000 */
[----:B----4-:R-:W-:Y:S01]  /*25260*/  F2FP.BF16.PACK_AB R163, R186, R187 ;  /* 0x000000bbbaa3723e */ /* 0x010fe200000010ff */
[C---:B------:R-:W-:Y:S02]  /*25270*/  FMUL.FTZ R45, R3.reuse, R45 ;  /* 0x0000002d032d7220 */ /* 0x040fe40000410000 */
[C---:B------:R-:W-:Y:S02]  /*25280*/  FMUL.FTZ R50, R2.reuse, R50 ;  /* 0x0000003202327220 */ /* 0x040fe40000410000 */
[C---:B------:R-:W-:Y:S01]  /*25290*/  FMUL.FTZ R51, R2.reuse, R51 ;  /* 0x0000003302337220 */ /* 0x040fe20000410000 */
[----:B------:R-:W-:Y:S01]  /*252a0*/  MUFU.EX2 R191, R191 ;  /* 0x000000bf00bf7308 */ /* 0x000fe20000000800 */
[C---:B------:R-:W-:Y:S02]  /*252b0*/  FMUL.FTZ R48, R3.reuse, R48 ;  /* 0x0000003003307220 */ /* 0x040fe40000410000 */
[C---:B------:R-:W-:Y:S02]  /*252c0*/  FMUL.FTZ R49, R3.reuse, R49 ;  /* 0x0000003103317220 */ /* 0x040fe40000410000 */
[C---:B------:R-:W-:Y:S02]  /*252d0*/  FMUL.FTZ R54, R2.reuse, R54 ;  /* 0x0000003602367220 */ /* 0x040fe40000410000 */
[C---:B------:R-:W-:Y:S02]  /*252e0*/  FMUL.FTZ R55, R2.reuse, R55 ;  /* 0x0000003702377220 */ /* 0x040fe40000410000 */
[C---:B------:R-:W-:Y:S01]  /*252f0*/  FMUL.FTZ R52, R3.reuse, R52 ;  /* 0x0000003403347220 */ /* 0x040fe20000410000 */
        /* <DEDUP_REMOVED lines=13> */
[----:B------:R-:W-:Y:S01]  /*253d0*/  MUFU.EX2 R197, R197 ;  /* 0x000000c500c57308 */ /* 0x000fe20000000800 */
[----:B------:R-:W-:Y:S02]  /*253e0*/  FMUL.FTZ R67, R2, R67 ;  /* 0x0000004302437220 */ /* 0x000fe40000410000 */
[C---:B------:R-:W-:Y:S01]  /*253f0*/  FMUL.FTZ R64, R3.reuse, R64 ;  /* 0x0000004003407220 */ /* 0x040fe20000410000 */
[----:B----4-:R-:W-:Y:S01]  /*25400*/  F2FP.BF16.PACK_AB R162, R190, R191 ;  /* 0x000000bfbea2723e */ /* 0x010fe200000010ff */
[C---:B------:R-:W-:Y:S02]  /*25410*/  FMUL.FTZ R65, R3.reuse, R65 ;  /* 0x0000004103417220 */ /* 0x040fe40000410000 */
[C---:B------:R-:W-:Y:S02]  /*25420*/  FMUL.FTZ R70, R2.reuse, R70 ;  /* 0x0000004602467220 */ /* 0x040fe40000410000 */
[C---:B------:R-:W-:Y:S01]  /*25430*/  FMUL.FTZ R71, R2.reuse, R71 ;  /* 0x0000004702477220 */ /* 0x040fe20000410000 */
[----:B------:R-:W-:Y:S01]  /*25440*/  MUFU.EX2 R201, R201 ;  /* 0x000000c900c97308 */ /* 0x000fe20000000800 */
[C---:B-1----:R-:W-:Y:S05]  /*25450*/  HMMA.16816.F32.BF16 R4, R160.reuse, R168, R4 ;  /* 0x000000a8a004723c */ /* 0x042fea0000041804 */
[C---:B------:R-:W-:Y:S02]  /*25460*/  FMUL.FTZ R68, R3.reuse, R68 ;  /* 0x0000004403447220 */ /* 0x040fe40000410000 */
[C---:B------:R-:W-:Y:S01]  /*25470*/  FMUL.FTZ R69, R3.reuse, R69 ;  /* 0x0000004503457220 */ /* 0x040fe20000410000 */
[C---:B------:R-:W-:Y:S01]  /*25480*/  HMMA.16816.F32.BF16 R8, R160.reuse, R170, R8 ;  /* 0x000000aaa008723c */ /* 0x040fe20000041808 */
[----:B------:R-:W1:Y:S01]  /*25490*/  LDSM.16.MT88.4 R168, [R224+0x12000] ;  /* 0x01200000e0a8783b */ /* 0x000e620000004200 */
[----:B------:R-:W2:Y:S02]  /*254a0*/  MUFU.EX2 R200, R200 ;  /* 0x000000c800c87308 */ /* 0x000ea40000000800 */
[C---:B------:R-:W-:Y:S02]  /*254b0*/  FMUL.FTZ R74, R2.reuse, R74 ;  /* 0x0000004a024a7220 */ /* 0x040fe40000410000 */
[C---:B------:R-:W-:Y:S02]  /*254c0*/  FMUL.FTZ R75, R2.reuse, R75 ;  /* 0x0000004b024b7220 */ /* 0x040fe40000410000 */
[C---:B------:R-:W-:Y:S04]  /*254d0*/  HMMA.16816.F32.BF16 R36, R160.reuse, R172, R36 ;  /* 0x000000aca024723c */ /* 0x040fe80000041824 */
[C---:B------:R-:W-:Y:S01]  /*254e0*/  FMUL.FTZ R72, R3.reuse, R72 ;  /* 0x0000004803487220 */ /* 0x040fe20000410000 */
[----:B------:R-:W-:Y:S01]  /*254f0*/  MUFU.EX2 R250, R250 ;  /* 0x000000fa00fa7308 */ /* 0x000fe20000000800 */
[C---:B------:R-:W-:Y:S02]  /*25500*/  FMUL.FTZ R73, R3.reuse, R73 ;  /* 0x0000004903497220 */ /* 0x040fe40000410000 */
[C---:B------:R-:W-:Y:S01]  /*25510*/  HMMA.16816.F32.BF16 R40, R160.reuse, R174, R40 ;  /* 0x000000aea028723c */ /* 0x040fe20000041828 */
[----:B------:R-:W4:Y:S03]  /*25520*/  LDSM.16.MT88.4 R172, [R222+0x12000] ;  /* 0x01200000deac783b */ /* 0x000f260000004200 */
[C---:B------:R-:W-:Y:S02]  /*25530*/  FMUL.FTZ R78, R2.reuse, R78 ;  /* 0x0000004e024e7220 */ /* 0x040fe40000410000 */
[C---:B------:R-:W-:Y:S01]  /*25540*/  FMUL.FTZ R79, R2.reuse, R79 ;  /* 0x0000004f024f7220 */ /* 0x040fe20000410000 */
[----:B------:R-:W-:Y:S01]  /*25550*/  MUFU.EX2 R251, R251 ;  /* 0x000000fb00fb7308 */ /* 0x000fe20000000800 */
[C---:B------:R-:W-:Y:S04]  /*25560*/  HMMA.16816.F32.BF16 R44, R160.reuse, R176, R44 ;  /* 0x000000b0a02c723c */ /* 0x040fe8000004182c */
[C---:B------:R-:W-:Y:S02]  /*25570*/  FMUL.FTZ R76, R3.reuse, R76 ;  /* 0x0000004c034c7220 */ /* 0x040fe40000410000 */
[C---:B------:R-:W-:Y:S02]  /*25580*/  FMUL.FTZ R77, R3.reuse, R77 ;  /* 0x0000004d034d7220 */ /* 0x040fe40000410000 */
[C---:B------:R-:W-:Y:S01]  /*25590*/  HMMA.16816.F32.BF16 R48, R160.reuse, R178, R48 ;  /* 0x000000b2a030723c */ /* 0x040fe20000041830 */
[----:B------:R-:W-:Y:S03]  /*255a0*/  LDSM.16.MT88.4 R176, [R220+0x12800] ;  /* 0x01280000dcb0783b */ /* 0x000fe60000004200 */
[C---:B------:R-:W-:Y:S02]  /*255b0*/  FMUL.FTZ R82, R2.reuse, R82 ;  /* 0x0000005202527220 */ /* 0x040fe40000410000 */
[C---:B------:R-:W-:Y:S02]  /*255c0*/  FMUL.FTZ R83, R2.reuse, R83 ;  /* 0x0000005302537220 */ /* 0x040fe40000410000 */
[C---:B---3--:R-:W-:Y:S04]  /*255d0*/  HMMA.16816.F32.BF16 R52, R160.reuse, R156, R52 ;  /* 0x0000009ca034723c */ /* 0x048fe80000041834 */
[C---:B------:R-:W-:Y:S02]  /*255e0*/  FMUL.FTZ R80, R3.reuse, R80 ;  /* 0x0000005003507220 */ /* 0x040fe40000410000 */
[C---:B------:R-:W-:Y:S02]  /*255f0*/  FMUL.FTZ R81, R3.reuse, R81 ;  /* 0x0000005103517220 */ /* 0x040fe40000410000 */
[C---:B------:R-:W-:Y:S01]  /*25600*/  HMMA.16816.F32.BF16 R56, R160.reuse, R158, R56 ;  /* 0x0000009ea038723c */ /* 0x040fe20000041838 */
[----:B------:R-:W3:Y:S03]  /*25610*/  LDSM.16.MT88.4 R156, [R221+0x12000] ;  /* 0x01200000dd9c783b */ /* 0x000ee60000004200 */
[C---:B------:R-:W-:Y:S02]  /*25620*/  FMUL.FTZ R86, R2.reuse, R86 ;  /* 0x0000005602567220 */ /* 0x040fe40000410000 */
[C---:B------:R-:W-:Y:S02]  /*25630*/  FMUL.FTZ R87, R2.reuse, R87 ;  /* 0x0000005702577220 */ /* 0x040fe40000410000 */
[C---:B-1----:R-:W-:Y:S04]  /*25640*/  HMMA.16816.F32.BF16 R60, R160.reuse, R168, R60 ;  /* 0x000000a8a03c723c */ /* 0x042fe8000004183c */
[C---:B------:R-:W-:Y:S02]  /*25650*/  FMUL.FTZ R84, R3.reuse, R84 ;  /* 0x0000005403547220 */ /* 0x040fe40000410000 */
[C---:B------:R-:W-:Y:S02]  /*25660*/  FMUL.FTZ R85, R3.reuse, R85 ;  /* 0x0000005503557220 */ /* 0x040fe40000410000 */
[C---:B------:R-:W-:Y:S01]  /*25670*/  HMMA.16816.F32.BF16 R64, R160.reuse, R170, R64 ;  /* 0x000000aaa040723c */ /* 0x040fe20000041840 */
[----:B------:R-:W1:Y:S03]  /*25680*/  LDSM.16.MT88.4 R168, [R220+0x12000] ;  /* 0x01200000dca8783b */ /* 0x000e660000004200 */
[C---:B------:R-:W-:Y:S02]  /*25690*/  FMUL.FTZ R90, R2.reuse, R90 ;  /* 0x0000005a025a7220 */ /* 0x040fe40000410000 */
[C---:B------:R-:W-:Y:S02]  /*256a0*/  FMUL.FTZ R91, R2.reuse, R91 ;  /* 0x0000005b025b7220 */ /* 0x040fe40000410000 */
[C---:B----4-:R-:W-:Y:S04]  /*256b0*/  HMMA.16816.F32.BF16 R68, R160.reuse, R172, R68 ;  /* 0x000000aca044723c */ /* 0x050fe80000041844 */
[C---:B------:R-:W-:Y:S02]  /*256c0*/  FMUL.FTZ R88, R3.reuse, R88 ;  /* 0x0000005803587220 */ /* 0x040fe40000410000 */
[C---:B------:R-:W-:Y:S02]  /*256d0*/  FMUL.FTZ R89, R3.reuse, R89 ;  /* 0x0000005903597220 */ /* 0x040fe40000410000 */
[C---:B------:R-:W-:Y:S01]  /*256e0*/  HMMA.16816.F32.BF16 R72, R160.reuse, R174, R72 ;  /* 0x000000aea048723c */ /* 0x040fe20000041848 */
[----:B------:R-:W4:Y:S03]  /*256f0*/  LDSM.16.MT88.4 R172, [R224+0x14000] ;  /* 0x01400000e0ac783b */ /* 0x000f260000004200 */
[C---:B------:R-:W-:Y:S02]  /*25700*/  FMUL.FTZ R94, R2.reuse, R94 ;  /* 0x0000005e025e7220 */ /* 0x040fe40000410000 */
[C---:B------:R-:W-:Y:S02]  /*25710*/  FMUL.FTZ R95, R2.reuse, R95 ;  /* 0x0000005f025f7220 */ /* 0x040fe40000410000 */
[C---:B------:R-:W-:Y:S01]  /*25720*/  FMUL.FTZ R92, R3.reuse, R92 ;  /* 0x0000005c035c7220 */ /* 0x040fe20000410000 */
[C---:B---3--:R-:W-:Y:S03]  /*25730*/  HMMA.16816.F32.BF16 R76, R160.reuse, R156, R76 ;  /* 0x0000009ca04c723c */ /* 0x048fe6000004184c */
[C---:B------:R-:W-:Y:S02]  /*25740*/  FMUL.FTZ R93, R3.reuse, R93 ;  /* 0x0000005d035d7220 */ /* 0x040fe40000410000 */
[C---:B------:R-:W-:Y:S02]  /*25750*/  FMUL.FTZ R98, R2.reuse, R98 ;  /* 0x0000006202627220 */ /* 0x040fe40000410000 */
[C---:B------:R-:W-:Y:S01]  /*25760*/  FMUL.FTZ R99, R2.reuse, R99 ;  /* 0x0000006302637220 */ /* 0x040fe20000410000 */
        /* <DEDUP_REMOVED lines=30> */
[C---:B------:R-:W-:Y:S04]  /*25950*/  FMUL.FTZ R118, R2.reuse, R118 ;  /* 0x0000007602767220 */ /* 0x040fe80000410000 */
[C---:B------:R-:W-:Y:S01]  /*25960*/  FMUL.FTZ R119, R2.reuse, R119 ;  /* 0x0000007702777220 */ /* 0x040fe20000410000 */
[C---:B------:R-:W-:Y:S01]  /*25970*/  HMMA.16816.F32.BF16 R112, R160.reuse, R170, R112 ;  /* 0x000000aaa070723c */ /* 0x040fe20000041870 */
[----:B------:R-:W1:Y:S02]  /*25980*/  LDSM.16.MT88.4 R168, [R222+0x16000] ;  /* 0x01600000dea8783b */ /* 0x000e640000004200 */
[C---:B------:R-:W-:Y:S02]  /*25990*/  FMUL.FTZ R116, R3.reuse, R116 ;  /* 0x0000007403747220 */ /* 0x040fe40000410000 */
[C---:B------:R-:W-:Y:S02]  /*259a0*/  FMUL.FTZ R117, R3.reuse, R117 ;  /* 0x0000007503757220 */ /* 0x040fe40000410000 */
[C---:B------:R-:W-:Y:S02]  /*259b0*/  FMUL.FTZ R122, R2.reuse, R122 ;  /* 0x0000007a027a7220 */ /* 0x040fe40000410000 */
[C---:B------:R-:W-:Y:S03]  /*259c0*/  FMUL.FTZ R123, R2.reuse, R123 ;  /* 0x0000007b027b7220 */ /* 0x040fe60000410000 */
[C---:B----4-:R-:W-:Y:S03]  /*259d0*/  HMMA.16816.F32.BF16 R116, R160.reuse, R172, R116 ;  /* 0x000000aca074723c */ /* 0x050fe60000041874 */
[C---:B------:R-:W-:Y:S02]  /*259e0*/  FMUL.FTZ R120, R3.reuse, R120 ;  /* 0x0000007803787220 */ /* 0x040fe40000410000 */
[C---:B------:R-:W-:Y:S02]  /*259f0*/  FMUL.FTZ R121, R3.reuse, R121 ;  /* 0x0000007903797220 */ /* 0x040fe40000410000 */
[C---:B------:R-:W-:Y:S02]  /*25a00*/  FMUL.FTZ R126, R2.reuse, R126 ;  /* 0x0000007e027e7220 */ /* 0x040fe40000410000 */
[C---:B------:R-:W-:Y:S03]  /*25a10*/  FMUL.FTZ R127, R2.reuse, R127 ;  /* 0x0000007f027f7220 */ /* 0x040fe60000410000 */
[C---:B------:R-:W-:Y:S01]  /*25a20*/  HMMA.16816.F32.BF16 R120, R160.reuse, R174, R120 ;  /* 0x000000aea078723c */ /* 0x040fe20000041878 */
[----:B------:R-:W4:Y:S02]  /*25a30*/  LDSM.16.MT88.4 R172, [R221+0x16000] ;  /* 0x01600000ddac783b */ /* 0x000f240000004200 */
[C---:B------:R-:W-:Y:S02]  /*25a40*/  FMUL.FTZ R124, R3.reuse, R124 ;  /* 0x0000007c037c7220 */ /* 0x040fe40000410000 */
[C---:B------:R-:W-:Y:S02]  /*25a50*/  FMUL.FTZ R125, R3.reuse, R125 ;  /* 0x0000007d037d7220 */ /* 0x040fe40000410000 */
[C---:B------:R-:W-:Y:S02]  /*25a60*/  FMUL.FTZ R130, R2.reuse, R130 ;  /* 0x0000008202827220 */ /* 0x040fe40000410000 */
[C---:B------:R-:W-:Y:S03]  /*25a70*/  FMUL.FTZ R131, R2.reuse, R131 ;  /* 0x0000008302837220 */ /* 0x040fe60000410000 */
[C---:B---3--:R-:W-:Y:S03]  /*25a80*/  HMMA.16816.F32.BF16 R124, R160.reuse, R156, R124 ;  /* 0x0000009ca07c723c */ /* 0x048fe6000004187c */
[C---:B------:R-:W-:Y:S02]  /*25a90*/  FMUL.FTZ R128, R3.reuse, R128 ;  /* 0x0000008003807220 */ /* 0x040fe40000410000 */
[C---:B------:R-:W-:Y:S02]  /*25aa0*/  FMUL.FTZ R129, R3.reuse, R129 ;  /* 0x0000008103817220 */ /* 0x040fe40000410000 */
[C---:B------:R-:W-:Y:S02]  /*25ab0*/  FMUL.FTZ R134, R2.reuse, R134 ;  /* 0x0000008602867220 */ /* 0x040fe40000410000 */
[C---:B------:R-:W-:Y:S03]  /*25ac0*/  FMUL.FTZ R135, R2.reuse, R135 ;  /* 0x0000008702877220 */ /* 0x040fe60000410000 */
[C---:B------:R-:W-:Y:S01]  /*25ad0*/  HMMA.16816.F32.BF16 R128, R160.reuse, R158, R128 ;  /* 0x0000009ea080723c */ /* 0x040fe20000041880 */
[----:B------:R-:W3:Y:S02]  /*25ae0*/  LDSM.16.MT88.4 R156, [R220+0x16000] ;  /* 0x01600000dc9c783b */ /* 0x000ee40000004200 */
[C---:B------:R-:W-:Y:S02]  /*25af0*/  FMUL.FTZ R132, R3.reuse, R132 ;  /* 0x0000008403847220 */ /* 0x040fe40000410000 */
[C---:B------:R-:W-:Y:S02]  /*25b00*/  FMUL.FTZ R133, R3.reuse, R133 ;  /* 0x0000008503857220 */ /* 0x040fe40000410000 */
[C---:B------:R-:W-:Y:S02]  /*25b10*/  FMUL.FTZ R138, R2.reuse, R138 ;  /* 0x0000008a028a7220 */ /* 0x040fe40000410000 */
[C---:B------:R-:W-:Y:S03]  /*25b20*/  FMUL.FTZ R139, R2.reuse, R139 ;  /* 0x0000008b028b7220 */ /* 0x040fe60000410000 */
[C---:B-1----:R-:W-:Y:S03]  /*25b30*/  HMMA.16816.F32.BF16 R132, R160.reuse, R168, R132 ;  /* 0x000000a8a084723c */ /* 0x042fe60000041884 */
[C---:B------:R-:W-:Y:S02]  /*25b40*/  FMUL.FTZ R136, R3.reuse, R136 ;  /* 0x0000008803887220 */ /* 0x040fe40000410000 */
[C---:B------:R-:W-:Y:S02]  /*25b50*/  FMUL.FTZ R137, R3.reuse, R137 ;  /* 0x0000008903897220 */ /* 0x040fe40000410000 */
[C---:B------:R-:W-:Y:S02]  /*25b60*/  FMUL.FTZ R142, R2.reuse, R142 ;  /* 0x0000008e028e7220 */ /* 0x040fe40000410000 */
[----:B------:R-:W-:Y:S03]  /*25b70*/  FMUL.FTZ R143, R2, R143 ;  /* 0x0000008f028f7220 */ /* 0x000fe60000410000 */
[C---:B------:R-:W-:Y:S01]  /*25b80*/  HMMA.16816.F32.BF16 R136, R160.reuse, R170, R136 ;  /* 0x000000aaa088723c */ /* 0x040fe20000041888 */
[----:B------:R-:W1:Y:S02]  /*25b90*/  LDSM.16.MT88.4 R168, [R222+0x10800] ;  /* 0x01080000dea8783b */ /* 0x000e640000004200 */
[C---:B------:R-:W-:Y:S02]  /*25ba0*/  FMUL.FTZ R140, R3.reuse, R140 ;  /* 0x0000008c038c7220 */ /* 0x040fe40000410000 */
[----:B------:R-:W-:Y:S02]  /*25bb0*/  FMUL.FTZ R141, R3, R141 ;  /* 0x0000008d038d7220 */ /* 0x000fe40000410000 */
[-CC-:B------:R-:W-:Y:S02]  /*25bc0*/  FFMA.FTZ R198, R18, R166.reuse, -R194.reuse ;  /* 0x000000a612c67223 */ /* 0x180fe400000108c2 */
[-C--:B------:R-:W-:Y:S03]  /*25bd0*/  FFMA.FTZ R199, R19, R166.reuse, -R194 ;  /* 0x000000a613c77223 */ /* 0x080fe600000108c2 */
[C---:B----4-:R-:W-:Y:S01]  /*25be0*/  HMMA.16816.F32.BF16 R140, R160.reuse, R172, R140 ;  /* 0x000000aca08c723c */ /* 0x050fe2000004188c */
[----:B------:R-:W-:Y:S02]  /*25bf0*/  MUFU.EX2 R198, R198 ;  /* 0x000000c600c67308 */ /* 0x000fe40000000800 */
[-CC-:B------:R-:W-:Y:S02]  /*25c00*/  FFMA.FTZ R202, R16, R166.reuse, -R195.reuse ;  /* 0x000000a610ca7223 */ /* 0x180fe400000108c3 */
[----:B------:R-:W-:Y:S02]  /*25c10*/  FFMA.FTZ R203, R17, R166, -R195 ;  /* 0x000000a611cb7223 */ /* 0x000fe400000108c3 */
[C---:B------:R-:W-:Y:S01]  /*25c20*/  FMUL.FTZ R18, R2.reuse, R150 ;  /* 0x0000009602127220 */ /* 0x040fe20000410000 */
[C---:B------:R-:W-:Y:S01]  /*25c30*/  HMMA.16816.F32.BF16 R12, R160.reuse, R174, R12 ;  /* 0x000000aea00c723c */ /* 0x040fe2000004180c */
[----:B------:R-:W4:Y:S02]  /*25c40*/  LDSM.16.MT88.4 R172, [R221+0x10800] ;  /* 0x01080000ddac783b */ /* 0x000f240000004200 */
[----:B------:R-:W5:Y:S01]  /*25c50*/  MUFU.EX2 R199, R199 ;  /* 0x000000c700c77308 */ /* 0x000f620000000800 */
[----:B------:R-:W-:Y:S02]  /*25c60*/  FMUL.FTZ R19, R2, R151 ;  /* 0x0000009702137220 */ /* 0x000fe40000410000 */
[C---:B------:R-:W-:Y:S01]  /*25c70*/  FMUL.FTZ R16, R3.reuse, R148 ;  /* 0x0000009403107220 */ /* 0x040fe20000410000 */
[----:B--2---:R-:W-:Y:S01]  /*25c80*/  F2FP.BF16.PACK_AB R148, R200, R201 ;  /* 0x000000c9c894723e */ /* 0x004fe200000010ff */
[----:B------:R-:W-:Y:S01]  /*25c90*/  FMUL.FTZ R17, R3, R149 ;  /* 0x0000009503117220 */ /* 0x000fe20000410000 */
[----:B------:R-:W-:Y:S03]  /*25ca0*/  F2FP.BF16.PACK_AB R149, R197, R196 ;  /* 0x000000c4c595723e */ /* 0x000fe600000010ff */
[C---:B------:R-:W-:Y:S01]  /*25cb0*/  FMUL.FTZ R146, R2.reuse, R146 ;  /* 0x0000009202927220 */ /* 0x040fe20000410000 */
[----:B------:R-:W-:Y:S01]  /*25cc0*/  MUFU.EX2 R202, R202 ;  /* 0x000000ca00ca7308 */ /* 0x000fe20000000800 */
[C---:B------:R-:W-:Y:S01]  /*25cd0*/  FMUL.FTZ R147, R2.reuse, R147 ;  /* 0x0000009302937220 */ /* 0x040fe20000410000 */
[C---:B---3--:R-:W-:Y:S03]  /*25ce0*/  HMMA.16816.F32.BF16 R16, R160.reuse, R156, R16 ;  /* 0x0000009ca010723c */ /* 0x048fe60000041810 */
[C---:B------:R-:W-:Y:S02]  /*25cf0*/  FMUL.FTZ R144, R3.reuse, R144 ;  /* 0x0000009003907220 */ /* 0x040fe40000410000 */
[C---:B------:R-:W-:Y:S02]  /*25d00*/  FMUL.FTZ R145, R3.reuse, R145 ;  /* 0x0000009103917220 */ /* 0x040fe40000410000 */
[----:B------:R-:W-:Y:S01]  /*25d10*/  FFMA.FTZ R193, R3, R249, R193 ;  /* 0x000000f903c17223 */ /* 0x000fe200000100c1 */
[----:B------:R-:W2:Y:S01]  /*25d20*/  MUFU.EX2 R203, R203 ;  /* 0x000000cb00cb7308 */ /* 0x000ea20000000800 */
[----:B------:R-:W-:Y:S03]  /*25d30*/  MOV R3, R165 ;  /* 0x000000a500037202 */ /* 0x000fe60000000f00 */
[----:B------:R-:W-:Y:S01]  /*25d40*/  HMMA.16816.F32.BF16 R144, R160, R158, R144 ;  /* 0x0000009ea090723c */ /* 0x000fe20000041890 */
[----:B------:R-:W3:Y:S02]  /*25d50*/  LDSM.16.MT88.4 R156, [R220+0x10800] ;  /* 0x01080000dc9c783b */ /* 0x000ee40000004200 */
[----:B-----5:R-:W-:Y:S01]  /*25d60*/  F2FP.BF16.PACK_AB R151, R199, R198 ;  /* 0x000000c6c797723e */ /* 0x020fe200000010ff */
[----:B------:R-:W-:Y:S01]  /*25d70*/  FFMA.FTZ R189, R2, R248, R189 ;  /* 0x000000f802bd7223 */ /* 0x000fe200000100bd */
[----:B------:R-:W-:Y:S01]  /*25d80*/  MOV R2, R164 ;  /* 0x000000a400027202 */ /* 0x000fe20000000f00 */
[----:B------:R-:W-:Y:S02]  /*25d90*/  FADD.FTZ R193, R192, R193 ;  /* 0x000000c1c0c17221 */ /* 0x000fe40000010000 */
[----:B------:R-:W-:Y:S01]  /*25da0*/  FADD.FTZ R189, R188, R189 ;  /* 0x000000bdbcbd7221 */ /* 0x000fe20000010000 */
[----:B------:R-:W-:Y:S03]  /*25db0*/  LDSM.16.MT88.4 R160, [R222+0x12800] ;  /* 0x01280000dea0783b */ /* 0x000fe60000004200 */
[----:B------:R-:W-:Y:S02]  /*25dc0*/  FADD.FTZ R191, R191, R193 ;  /* 0x000000c1bfbf7221 */ /* 0x000fe40000010000 */
[----:B------:R-:W-:Y:S02]  /*25dd0*/  FADD.FTZ R189, R187, R189 ;  /* 0x000000bdbbbd7221 */ /* 0x000fe40000010000 */
[----:B------:R-:W-:Y:S02]  /*25de0*/  FADD.FTZ R191, R190, R191 ;  /* 0x000000bfbebf7221 */ /* 0x000fe40000010000 */
[----:B------:R-:W-:Y:S01]  /*25df0*/  FADD.FTZ R186, R186, R189 ;  /* 0x000000bdbaba7221 */ /* 0x000fe20000010000 */
[----:B--2---:R-:W-:Y:S01]  /*25e00*/  F2FP.BF16.PACK_AB R150, R203, R202 ;  /* 0x000000cacb96723e */ /* 0x004fe200000010ff */
[----:B------:R-:W-:Y:S02]  /*25e10*/  FADD.FTZ R201, R201, R191 ;  /* 0x000000bfc9c97221 */ /* 0x000fe40000010000 */
        /* <DEDUP_REMOVED lines=10> */
[----:B------:R-:W-:Y:S04]  /*25ec0*/  FADD.FTZ R199, R199, R197 ;  /* 0x000000c5c7c77221 */ /* 0x000fe80000010000 */
        /* <DEDUP_REMOVED lines=17> */
[C---:B------:R-:W-:Y:S07]  /*25fe0*/  HMMA.16816.F32.BF16 R84, R148.reuse, R176, R84 ;  /* 0x000000b09454723c */ /* 0x040fee0000041854 */
[-CC-:B------:R-:W-:Y:S01]  /*25ff0*/  FFMA.FTZ R176, R22, R166.reuse, -R194.reuse ;  /* 0x000000a616b07223 */ /* 0x180fe200000108c2 */
[C---:B------:R-:W-:Y:S04]  /*26000*/  HMMA.16816.F32.BF16 R88, R148.reuse, R178, R88 ;  /* 0x000000b29458723c */ /* 0x040fe80000041858 */
[-CC-:B------:R-:W-:Y:S01]  /*26010*/  FFMA.FTZ R177, R23, R166.reuse, -R194.reuse ;  /* 0x000000a617b17223 */ /* 0x180fe200000108c2 */
[----:B------:R-:W1:Y:S02]  /*26020*/  MUFU.EX2 R176, R176 ;  /* 0x000000b000b07308 */ /* 0x000e640000000800 */
[-CC-:B------:R-:W-:Y:S01]  /*26030*/  FFMA.FTZ R178, R26, R166.reuse, -R194.reuse ;  /* 0x000000a61ab27223 */ /* 0x180fe200000108c2 */
[C---:B------:R-:W-:Y:S04]  /*26040*/  HMMA.16816.F32.BF16 R92, R148.reuse, R180, R92 ;  /* 0x000000b4945c723c */ /* 0x040fe8000004185c */
[-C--:B------:R-:W-:Y:S03]  /*26050*/  FFMA.FTZ R179, R27, R166.reuse, -R194 ;  /* 0x000000a61bb37223 */ /* 0x080fe600000108c2 */
[-CC-:B------:R-:W-:Y:S01]  /*26060*/  FFMA.FTZ R180, R20, R166.reuse, -R195.reuse ;  /* 0x000000a614b47223 */ /* 0x180fe200000108c3 */
[C---:B------:R-:W-:Y:S01]  /*26070*/  HMMA.16816.F32.BF16 R96, R148.reuse, R182, R96 ;  /* 0x000000b69460723c */ /* 0x040fe20000041860 */
[----:B------:R-:W2:Y:S03]  /*26080*/  MUFU.EX2 R177, R177 ;  /* 0x000000b100b17308 */ /* 0x000ea60000000800 */
[-CC-:B------:R-:W-:Y:S03]  /*26090*/  FFMA.FTZ R181, R21, R166.reuse, -R195.reuse ;  /* 0x000000a615b57223 */ /* 0x180fe600000108c3 */
[-CC-:B------:R-:W-:Y:S01]  /*260a0*/  FFMA.FTZ R182, R24, R166.reuse, -R195.reuse ;  /* 0x000000a618b67223 */ /* 0x180fe200000108c3 */
[C---:B----4-:R-:W-:Y:S03]  /*260b0*/  HMMA.16816.F32.BF16 R100, R148.reuse, R172, R100 ;  /* 0x000000ac9464723c */ /* 0x050fe60000041864 */
[----:B------:R-:W4:Y:S01]  /*260c0*/  MUFU.EX2 R178, R178 ;  /* 0x000000b200b27308 */ /* 0x000f220000000800 */
[----:B------:R-:W-:Y:S02]  /*260d0*/  FFMA.FTZ R183, R25, R166, -R195 ;  /* 0x000000a619b77223 */ /* 0x000fe400000108c3 */
[----:B------:R-:W-:Y:S01]  /*260e0*/  LDSM.16.MT88.4 R24, [R222+0x11000] ;  /* 0x01100000de18783b */ /* 0x000fe20000004200 */
[----:B-1----:R-:W-:Y:S01]  /*260f0*/  FADD.FTZ R199, R176, R199 ;  /* 0x000000c7b0c77221 */ /* 0x002fe20000010000 */
[C---:B------:R-:W-:Y:S05]  /*26100*/  HMMA.16816.F32.BF16 R104, R148.reuse, R174, R104 ;  /* 0x000000ae9468723c */ /* 0x040fea0000041868 */
[----:B------:R-:W1:Y:S01]  /*26110*/  MUFU.EX2 R179, R179 ;  /* 0x000000b300b37308 */ /* 0x000e620000000800 */
[----:B------:R-:W-:Y:S02]  /*26120*/  LDSM.16.MT88.4 R172, [R220+0x13000] ;  /* 0x01300000dcac783b */ /* 0x000fe40000004200 */
[C---:B---3--:R-:W-:Y:S04]  /*26130*/  HMMA.16816.F32.BF16 R108, R148.reuse, R156, R108 ;  /* 0x0000009c946c723c */ /* 0x048fe8000004186c */
[C---:B--2---:R-:W-:Y:S01]  /*26140*/  F2FP.BF16.PACK_AB R21, R177.reuse, R176 ;  /* 0x000000b0b115723e */ /* 0x044fe200000010ff */
[----:B------:R-:W-:Y:S02]  /*26150*/  FADD.FTZ R177, R177, R199 ;  /* 0x000000c7b1b17221 */ /* 0x000fe40000010000 */
[----:B------:R-:W-:Y:S01]  /*26160*/  MUFU.EX2 R180, R180 ;  /* 0x000000b400b47308 */ /* 0x000fe20000000800 */
[C---:B------:R-:W-:Y:S01]  /*26170*/  HMMA.16816.F32.BF16 R112, R148.reuse, R158, R112 ;  /* 0x0000009e9470723c */ /* 0x040fe20000041870 */
[----:B------:R-:W2:Y:S03]  /*26180*/  LDSM.16.MT88.4 R156, [R221+0x16800] ;  /* 0x01680000dd9c783b */ /* 0x000ea60000004200 */
[----:B----4-:R-:W-:Y:S04]  /*26190*/  FADD.FTZ R177, R178, R177 ;  /* 0x000000b1b2b17221 */ /* 0x010fe80000010000 */
[C---:B------:R-:W-:Y:S01]  /*261a0*/  HMMA.16816.F32.BF16 R116, R148.reuse, R152, R116 ;  /* 0x000000989474723c */ /* 0x040fe20000041874 */
[----:B------:R-:W3:Y:S03]  /*261b0*/  MUFU.EX2 R181, R181 ;  /* 0x000000b500b57308 */ /* 0x000ee60000000800 */
[C---:B-1----:R-:W-:Y:S01]  /*261c0*/  F2FP.BF16.PACK_AB R23, R179.reuse, R178 ;  /* 0x000000b2b317723e */ /* 0x042fe200000010ff */
[----:B------:R-:W-:Y:S03]  /*261d0*/  FADD.FTZ R179, R179, R177 ;  /* 0x000000b1b3b37221 */ /* 0x000fe60000010000 */
[C---:B------:R-:W-:Y:S01]  /*261e0*/  HMMA.16816.F32.BF16 R120, R148.reuse, R154, R120 ;  /* 0x0000009a9478723c */ /* 0x040fe20000041878 */
[----:B------:R-:W1:Y:S02]  /*261f0*/  LDSM.16.MT88.4 R152, [R220+0x16800] ;  /* 0x01680000dc98783b */ /* 0x000e640000004200 */
[----:B------:R-:W-:Y:S05]  /*26200*/  MUFU.EX2 R182, R182 ;  /* 0x000000b600b67308 */ /* 0x000fea0000000800 */
[C---:B-----5:R-:W-:Y:S05]  /*26210*/  HMMA.16816.F32.BF16 R124, R148.reuse, R160, R124 ;  /* 0x000000a0947c723c */ /* 0x060fea000004187c */
[----:B------:R-:W4:Y:S03]  /*26220*/  MUFU.EX2 R183, R183 ;  /* 0x000000b700b77308 */ /* 0x000f260000000800 */
[C---:B------:R-:W-:Y:S01]  /*26230*/  HMMA.16816.F32.BF16 R128, R148.reuse, R162, R128 ;  /* 0x000000a29480723c */ /* 0x040fe20000041880 */
[----:B------:R-:W5:Y:S03]  /*26240*/  LDSM.16.MT88.4 R160, [R224+0x11000] ;  /* 0x01100000e0a0783b */ /* 0x000f660000004200 */
[C---:B---3--:R-:W-:Y:S01]  /*26250*/  F2FP.BF16.PACK_AB R20, R181.reuse, R180 ;  /* 0x000000b4b514723e */ /* 0x048fe200000010ff */
[----:B------:R-:W-:Y:S03]  /*26260*/  FADD.FTZ R180, R180, R202 ;  /* 0x000000cab4b47221 */ /* 0x000fe60000010000 */
[C---:B------:R-:W-:Y:S04]  /*26270*/  HMMA.16816.F32.BF16 R132, R148.reuse, R168, R132 ;  /* 0x000000a89484723c */ /* 0x040fe80000041884 */
[----:B------:R-:W-:Y:S04]  /*26280*/  FADD.FTZ R180, R181, R180 ;  /* 0x000000b4b5b47221 */ /* 0x000fe80000010000 */
[C---:B------:R-:W-:Y:S01]  /*26290*/  HMMA.16816.F32.BF16 R136, R148.reuse, R170, R136 ;  /* 0x000000aa9488723c */ /* 0x040fe20000041888 */
[----:B------:R-:W3:Y:S03]  /*262a0*/  LDSM.16.MT88.4 R168, [R221+0x11000] ;  /* 0x01100000dda8783b */ /* 0x000ee60000004200 */
[C---:B----4-:R-:W-:Y:S01]  /*262b0*/  F2FP.BF16.PACK_AB R22, R183.reuse, R182 ;  /* 0x000000b6b716723e */ /* 0x050fe200000010ff */
[----:B------:R-:W-:Y:S03]  /*262c0*/  FADD.FTZ R182, R182, R180 ;  /* 0x000000b4b6b67221 */ /* 0x000fe60000010000 */
[C---:B--2---:R-:W-:Y:S04]  /*262d0*/  HMMA.16816.F32.BF16 R140, R148.reuse, R156, R140 ;  /* 0x0000009c948c723c */ /* 0x044fe8000004188c */
[----:B------:R-:W-:Y:S04]  /*262e0*/  FADD.FTZ R182, R183, R182 ;  /* 0x000000b6b7b67221 */ /* 0x000fe80000010000 */
[C---:B------:R-:W-:Y:S01]  /*262f0*/  HMMA.16816.F32.BF16 R12, R148.reuse, R158, R12 ;  /* 0x0000009e940c723c */ /* 0x040fe2000004180c */
[----:B------:R-:W-:Y:S07]  /*26300*/  LDSM.16.MT88.4 R156, [R222+0x13000] ;  /* 0x01300000de9c783b */ /* 0x000fee0000004200 */
[C---:B-1----:R-:W-:Y:S08]  /*26310*/  HMMA.16816.F32.BF16 R16, R148.reuse, R152, R16 ;  /* 0x000000989410723c */ /* 0x042ff00000041810 */
[----:B------:R-:W-:Y:S01]  /*26320*/  HMMA.16816.F32.BF16 R144, R148, R154, R144 ;  /* 0x0000009a9490723c */ /* 0x000fe20000041890 */
[----:B------:R-:W1:Y:S07]  /*26330*/  LDSM.16.MT88.4 R148, [R220+0x11000] ;  /* 0x01100000dc94783b */ /* 0x000e6e0000004200 */
[C---:B-----5:R-:W-:Y:S01]  /*26340*/  HMMA.16816.F32.BF16 R4, R20.reuse, R160, R4 ;  /* 0x000000a01404723c */ /* 0x060fe20000041804 */
[----:B------:R-:W2:Y:S07]  /*26350*/  LDSM.16.MT88.4 R152, [R224+0x13000] ;  /* 0x01300000e098783b */ /* 0x000eae0000004200 */
[C---:B------:R-:W-:Y:S01]  /*26360*/  HMMA.16816.F32.BF16 R8, R20.reuse, R162, R8 ;  /* 0x000000a21408723c */ /* 0x040fe20000041808 */
[----:B------:R-:W4:Y:S07]  /*26370*/  LDSM.16.MT88.4 R160, [R221+0x13000] ;  /* 0x01300000dda0783b */ /* 0x000f2e0000004200 */
        /* <DEDUP_REMOVED lines=16> */
[C---:B------:R-:W-:Y:S08]  /*26480*/  HMMA.16816.F32.BF16 R80, R20.reuse, R162, R80 ;  /* 0x000000a21450723c */ /* 0x040ff00000041850 */
[C---:B------:R-:W-:Y:S07]  /*26490*/  HMMA.16816.F32.BF16 R84, R20.reuse, R172, R84 ;  /* 0x000000ac1454723c */ /* 0x040fee0000041854 */
[-CC-:B------:R-:W-:Y:S01]  /*264a0*/  FFMA.FTZ R172, R30, R166.reuse, -R194.reuse ;  /* 0x000000a61eac7223 */ /* 0x180fe200000108c2 */
[C---:B------:R-:W-:Y:S04]  /*264b0*/  HMMA.16816.F32.BF16 R88, R20.reuse, R174, R88 ;  /* 0x000000ae1458723c */ /* 0x040fe80000041858 */
[-CC-:B------:R-:W-:Y:S01]  /*264c0*/  FFMA.FTZ R173, R31, R166.reuse, -R194.reuse ;  /* 0x000000a61fad7223 */ /* 0x180fe200000108c2 */
[----:B------:R-:W4:Y:S01]  /*264d0*/  MUFU.EX2 R172, R172 ;  /* 0x000000ac00ac7308 */ /* 0x000f220000000800 */
[-C--:B------:R-:W-:Y:S02]  /*264e0*/  FFMA.FTZ R194, R35, R166.reuse, -R194 ;  /* 0x000000a623c27223 */ /* 0x080fe400000108c2 */
[C---:B-----5:R-:W-:Y:S04]  /*264f0*/  HMMA.16816.F32.BF16 R92, R20.reuse, R24, R92 ;  /* 0x00000018145c723c */ /* 0x060fe8000004185c */
[-CC-:B------:R-:W-:Y:S02]  /*26500*/  FFMA.FTZ R174, R28, R166.reuse, -R195.reuse ;  /* 0x000000a61cae7223 */ /* 0x180fe400000108c3 */
[-CC-:B------:R-:W-:Y:S01]  /*26510*/  FFMA.FTZ R175, R29, R166.reuse, -R195.reuse ;  /* 0x000000a61daf7223 */ /* 0x180fe200000108c3 */
[----:B------:R-:W5:Y:S01]  /*26520*/  MUFU.EX2 R173, R173 ;  /* 0x000000ad00ad7308 */ /* 0x000f620000000800 */
[C---:B------:R-:W-:Y:S01]  /*26530*/  HMMA.16816.F32.BF16 R96, R20.reuse, R26, R96 ;  /* 0x0000001a1460723c */ /* 0x040fe20000041860 */
[----:B------:R-:W2:Y:S03]  /*26540*/  LDSM.16.MT88.4 R24, [R224+0x17000] ;  /* 0x01700000e018783b */ /* 0x000ea60000004200 */
[----:B------:R-:W-:Y:S04]  /*26550*/  FFMA.FTZ R195, R33, R166, -R195 ;  /* 0x000000a621c37223 */ /* 0x000fe800000108c3 */
[C---:B---3--:R-:W-:Y:S01]  /*26560*/  HMMA.16816.F32.BF16 R100, R20.reuse, R168, R100 ;  /* 0x000000a81464723c */ /* 0x048fe20000041864 */
[----:B------:R-:W-:Y:S01]  /*26570*/  LDSM.16.MT88.4 R28, [R220+0x17000] ;  /* 0x01700000dc1c783b */ /* 0x000fe20000004200 */
[----:B------:R-:W-:Y:S02]  /*26580*/  MUFU.EX2 R174, R174 ;  /* 0x000000ae00ae7308 */ /* 0x000fe40000000800 */
[----:B----4-:R-:W-:Y:S04]  /*26590*/  FADD.FTZ R179, R172, R179 ;  /* 0x000000b3acb37221 */ /* 0x010fe80000010000 */
[C---:B------:R-:W-:Y:S01]  /*265a0*/  HMMA.16816.F32.BF16 R104, R20.reuse, R170, R104 ;  /* 0x000000aa1468723c */ /* 0x040fe20000041868 */
[----:B------:R-:W-:Y:S03]  /*265b0*/  LDSM.16.MT88.4 R32, [R221+0x11800] ;  /* 0x01180000dd20783b */ /* 0x000fe60000004200 */
[----:B------:R-:W-:Y:S01]  /*265c0*/  MUFU.EX2 R175, R175 ;  /* 0x000000af00af7308 */ /* 0x000fe20000000800 */
[----:B-----5:R-:W-:Y:S03]  /*265d0*/  FADD.FTZ R179, R173, R179 ;  /* 0x000000b3adb37221 */ /* 0x020fe60000010000 */
[C---:B-1----:R-:W-:Y:S01]  /*265e0*/  HMMA.16816.F32.BF16 R108, R20.reuse, R148, R108 ;  /* 0x00000094146c723c */ /* 0x042fe2000004186c */
[----:B------:R-:W-:Y:S03]  /*265f0*/  LDSM.16.MT88.4 R168, [R220+0x15800] ;  /* 0x01580000dca8783b */ /* 0x000fe60000004200 */
[----:B------:R-:W-:Y:S02]  /*26600*/  FADD.FTZ R179, R251, R179 ;  /* 0x000000b3fbb37221 */ /* 0x000fe40000010000 */
[----:B------:R-:W-:Y:S02]  /*26610*/  MUFU.EX2 R195, R195 ;  /* 0x000000c300c37308 */ /* 0x000fe40000000800 */
[C---:B------:R-:W-:Y:S01]  /*26620*/  HMMA.16816.F32.BF16 R112, R20.reuse, R150, R112 ;  /* 0x000000961470723c */ /* 0x040fe20000041870 */
[----:B------:R-:W1:Y:S07]  /*26630*/  LDSM.16.MT88.4 R148, [R221+0x17000] ;  /* 0x01700000dd94783b */ /* 0x000e6e0000004200 */
[C---:B--2---:R-:W-:Y:S01]  /*26640*/  HMMA.16816.F32.BF16 R116, R20.reuse, R152, R116 ;  /* 0x000000981474723c */ /* 0x044fe20000041874 */
[----:B------:R-:W2:Y:S07]  /*26650*/  MUFU.EX2 R194, R194 ;  /* 0x000000c200c27308 */ /* 0x000eae0000000800 */
[C---:B------:R-:W-:Y:S01]  /*26660*/  HMMA.16816.F32.BF16 R120, R20.reuse, R154, R120 ;  /* 0x0000009a1478723c */ /* 0x040fe20000041878 */
[----:B------:R-:W-:Y:S07]  /*26670*/  LDSM.16.MT88.4 R152, [R222+0x11800] ;  /* 0x01180000de98783b */ /* 0x000fee0000004200 */
[C---:B------:R-:W-:Y:S08]  /*26680*/  HMMA.16816.F32.BF16 R124, R20.reuse, R24, R124 ;  /* 0x00000018147c723c */ /* 0x040ff0000004187c */
[C---:B------:R-:W-:Y:S01]  /*26690*/  HMMA.16816.F32.BF16 R128, R20.reuse, R26, R128 ;  /* 0x0000001a1480723c */ /* 0x040fe20000041880 */
[----:B------:R-:W3:Y:S03]  /*266a0*/  LDSM.16.MT88.4 R24, [R224+0x11800] ;  /* 0x01180000e018783b */ /* 0x000ee60000004200 */
[----:B--2---:R-:W-:Y:S04]  /*266b0*/  FADD.FTZ R248, R194, R179 ;  /* 0x000000b3c2f87221 */ /* 0x004fe80000010000 */
[C---:B------:R-:W-:Y:S08]  /*266c0*/  HMMA.16816.F32.BF16 R132, R20.reuse, R156, R132 ;  /* 0x0000009c1484723c */ /* 0x040ff00000041884 */
[C---:B------:R-:W-:Y:S08]  /*266d0*/  HMMA.16816.F32.BF16 R136, R20.reuse, R158, R136 ;  /* 0x0000009e1488723c */ /* 0x040ff00000041888 */
[C---:B-1----:R-:W-:Y:S08]  /*266e0*/  HMMA.16816.F32.BF16 R140, R20.reuse, R148, R140 ;  /* 0x00000094148c723c */ /* 0x042ff0000004188c */
[C---:B------:R-:W-:Y:S01]  /*266f0*/  HMMA.16816.F32.BF16 R12, R20.reuse, R150, R12 ;  /* 0x00000096140c723c */ /* 0x040fe2000004180c */
[----:B------:R-:W1:Y:S07]  /*26700*/  LDSM.16.MT88.4 R148, [R220+0x11800] ;  /* 0x01180000dc94783b */ /* 0x000e6e0000004200 */
[C---:B------:R-:W-:Y:S08]  /*26710*/  HMMA.16816.F32.BF16 R16, R20.reuse, R28, R16 ;  /* 0x0000001c1410723c */ /* 0x040ff00000041810 */
[----:B------:R-:W-:Y:S01]  /*26720*/  HMMA.16816.F32.BF16 R144, R20, R30, R144 ;  /* 0x0000001e1490723c */ /* 0x000fe20000041890 */
[----:B------:R-:W2:Y:S06]  /*26730*/  LDSM.16.MT88.4 R28, [R224+0x13800] ;  /* 0x01380000e01c783b */ /* 0x000eac0000004200 */
[----:B------:R-:W-:Y:S02]  /*26740*/  F2FP.BF16.PACK_AB R21, R173, R172 ;  /* 0x000000acad15723e */ /* 0x000fe400000010ff */
[----:B------:R-:W-:Y:S03]  /*26750*/  F2FP.BF16.PACK_AB R20, R175, R174 ;  /* 0x000000aeaf14723e */ /* 0x000fe600000010ff */
[----:B------:R-:W-:Y:S01]  /*26760*/  F2FP.BF16.PACK_AB R22, R195, R250 ;  /* 0x000000fac316723e */ /* 0x000fe200000010ff */
[----:B------:R-:W-:Y:S01]  /*26770*/  FADD.FTZ R174, R174, R182 ;  /* 0x000000b6aeae7221 */ /* 0x000fe20000010000 */
[----:B------:R-:W-:Y:S03]  /*26780*/  F2FP.BF16.PACK_AB R23, R194, R251 ;  /* 0x000000fbc217723e */ /* 0x000fe600000010ff */
[----:B------:R-:W-:Y:S04]  /*26790*/  FADD.FTZ R174, R175, R174 ;  /* 0x000000aeafae7221 */ /* 0x000fe80000010000 */
[C---:B---3--:R-:W-:Y:S01]  /*267a0*/  HMMA.16816.F32.BF16 R160, R20.reuse, R24, R4 ;  /* 0x0000001814a0723c */ /* 0x048fe20000041804 */
[----:B------:R-:W3:Y:S02]  /*267b0*/  LDSM.16.MT88.4 R4, [R222+0x13800] ;  /* 0x01380000de04783b */ /* 0x000ee40000004200 */
[----:B------:R-:W-:Y:S04]  /*267c0*/  FADD.FTZ R174, R250, R174 ;  /* 0x000000aefaae7221 */ /* 0x000fe80000010000 */
[----:B------:R-:W-:Y:S01]  /*267d0*/  FADD.FTZ R249, R195, R174 ;  /* 0x000000aec3f97221 */ /* 0x000fe20000010000 */
[C---:B------:R-:W-:Y:S01]  /*267e0*/  HMMA.16816.F32.BF16 R156, R20.reuse, R26, R8 ;  /* 0x0000001a149c723c */ /* 0x040fe20000041808 */
[----:B------:R-:W4:Y:S07]  /*267f0*/  LDSM.16.MT88.4 R8, [R221+0x13800] ;  /* 0x01380000dd08783b */ /* 0x000f2e0000004200 */
[C---:B------:R-:W-:Y:S01]  /*26800*/  HMMA.16816.F32.BF16 R36, R20.reuse, R152, R36 ;  /* 0x000000981424723c */ /* 0x040fe20000041824 */
[----:B------:R-:W5:Y:S07]  /*26810*/  LDSM.16.MT88.4 R24, [R220+0x13800] ;  /* 0x01380000dc18783b */ /* 0x000f6e0000004200 */
[C---:B------:R-:W-:Y:S01]  /*26820*/  HMMA.16816.F32.BF16 R40, R20.reuse, R154, R40 ;  /* 0x0000009a1428723c */ /* 0x040fe20000041828 */
[----:B------:R-:W-:Y:S07]  /*26830*/  LDSM.16.MT88.4 R152, [R222+0x15800] ;  /* 0x01580000de98783b */ /* 0x000fee0000004200 */
        /* <DEDUP_REMOVED lines=35> */
.L_x_3238:
        /* <DEDUP_REMOVED lines=11> */
.L_x_3261:
[----:B--23--:R-:W-:Y:S01]  /*26b20*/  FADD.FTZ R249, R5, R249 ;  /* 0x000000f905f97221 */ /* 0x00cfe20000010000 */
[----:B------:R-:W-:Y:S05]  /*26b30*/  BRA.DIV ~URZ, `(.L_x_3249) ;  /* 0x000020e27f007947 */ /* 0x000fea000b800000 */
[----:B------:R-:W2:Y:S04]  /*26b40*/  SHFL.BFLY PT, R3, R248, 0x2, 0x1f ;  /* 0x0c401f00f8037f89 */ /* 0x000ea800000e0000 */
[----:B------:R-:W3:Y:S01]  /*26b50*/  SHFL.BFLY PT, R0, R249, 0x1, 0x1f ;  /* 0x0c201f00f9007f89 */ /* 0x000ee200000e0000 */
[----:B--2---:R-:W-:Y:S02]  /*26b60*/  FADD.FTZ R248, R3, R248 ;  /* 0x000000f803f87221 */ /* 0x004fe40000010000 */
[----:B---3--:R-:W-:-:S03]  /*26b70*/  FADD.FTZ R249, R249, R0 ;  /* 0x00000000f9f97221 */ /* 0x008fc60000010000 */
[----:B------:R2:W3:Y:S04]  /*26b80*/  SHFL.BFLY PT, R5, R248, 0x1, 0x1f ;  /* 0x0c201f00f8057f89 */ /* 0x0004e800000e0000 */
.L_x_3262:
[----:B------:R-:W4:Y:S01]  /*26b90*/  S2R R4, SR_TID.X ;  /* 0x0000000000047919 */ /* 0x000f220000002100 */
[----:B---3--:R-:W-:Y:S01]  /*26ba0*/  FADD.FTZ R5, R5, R248 ;  /* 0x000000f805057221 */ /* 0x008fe20000010000 */
[----:B------:R-:W-:Y:S01]  /*26bb0*/  FSETP.NE.FTZ.AND P4, PT, R249, RZ, PT ;  /* 0x000000fff900720b */ /* 0x000fe20003f95000 */
[----:B------:R-:W-:Y:S01]  /*26bc0*/  ULDC.64 UR4, c[0x0][0x118] ;  /* 0x0000460000047ab9 */ /* 0x000fe20000000a00 */
[----:B------:R-:W-:Y:S02]  /*26bd0*/  MOV R0, 0x3f800000 ;  /* 0x3f80000000007802 */ /* 0x000fe40000000f00 */
[----:B------:R-:W-:Y:S02]  /*26be0*/  FSETP.NE.FTZ.AND P3, PT, R5, RZ, PT ;  /* 0x000000ff0500720b */ /* 0x000fe40003f75000 */
[----:B------:R-:W-:-:S07]  /*26bf0*/  MOV R3, 0x3f800000 ;  /* 0x3f80000000037802 */ /* 0x000fce0000000f00 */
[----:B------:R-:W3:Y:S08]  /*26c00*/  @P4 MUFU.RCP R0, R249 ;  /* 0x000000f900004308 */ /* 0x000ef00000001000 */
[----:B------:R-:W1:Y:S01]  /*26c10*/  @P3 MUFU.RCP R3, R5 ;  /* 0x0000000500033308 */ /* 0x000e620000001000 */
[----:B----4-:R-:W-:-:S04]  /*26c20*/  SHF.R.S32.HI R8, RZ, 0x1f, R4 ;  /* 0x0000001fff087819 */ /* 0x010fc80000011404 */
[----:B------:R-:W-:Y:S01]  /*26c30*/  LEA.HI R9, R8, R4, RZ, 0x2 ;  /* 0x0000000408097211 */ /* 0x000fe200078f10ff */
[----:B---3--:R-:W-:-:S03]  /*26c40*/  FMUL.FTZ R160, R0, R160 ;  /* 0x000000a000a07220 */ /* 0x008fc60000410000 */
[--C-:B------:R-:W-:Y:S01]  /*26c50*/  SHF.R.S32.HI R11, RZ, 0x2, R9.reuse ;  /* 0x00000002ff0b7819 */ /* 0x100fe20000011409 */
[C---:B------:R-:W-:Y:S01]  /*26c60*/  FMUL.FTZ R161, R0.reuse, R161 ;  /* 0x000000a100a17220 */ /* 0x040fe20000410000 */
[----:B------:R-:W-:Y:S01]  /*26c70*/  SHF.R.S32.HI R10, RZ, 0x1f, R9 ;  /* 0x0000001fff0a7819 */ /* 0x000fe20000011409 */
[C---:B------:R-:W-:Y:S01]  /*26c80*/  FMUL.FTZ R156, R0.reuse, R156 ;  /* 0x0000009c009c7220 */ /* 0x040fe20000410000 */
[----:B------:R-:W-:Y:S01]  /*26c90*/  LOP3.LUT R9, R9, 0x3ffffffc, RZ, 0xc0, !PT ;  /* 0x3ffffffc09097812 */ /* 0x000fe200078ec0ff */
[----:B------:R-:W-:Y:S01]  /*26ca0*/  FMUL.FTZ R157, R0, R157 ;  /* 0x0000009d009d7220 */ /* 0x000fe20000410000 */
[----:B------:R-:W-:Y:S01]  /*26cb0*/  LEA.HI R10, R10, R11, RZ, 0x3 ;  /* 0x0000000b0a0a7211 */ /* 0x000fe200078f18ff */
[----:B-1----:R-:W-:Y:S01]  /*26cc0*/  FMUL.FTZ R163, R3, R163 ;  /* 0x000000a303a37220 */ /* 0x002fe20000410000 */
[----:B------:R-:W-:Y:S01]  /*26cd0*/  IADD3 R9, -R9, R4, RZ ;  /* 0x0000000409097210 */ /* 0x000fe20007ffe1ff */
[C---:B------:R-:W-:Y:S01]  /*26ce0*/  FMUL.FTZ R162, R3.reuse, R162 ;  /* 0x000000a203a27220 */ /* 0x040fe20000410000 */
[----:B------:R-:W-:Y:S01]  /*26cf0*/  LOP3.LUT R10, R10, 0xfffffff8, RZ, 0xc0, !PT ;  /* 0xfffffff80a0a7812 */ /* 0x000fe200078ec0ff */
[----:B------:R-:W-:Y:S01]  /*26d00*/  FMUL.FTZ R159, R3, R159 ;  /* 0x0000009f039f7220 */ /* 0x000fe20000410000 */
[----:B------:R-:W-:Y:S01]  /*26d10*/  F2FP.BF16.PACK_AB R160, R161, R160 ;  /* 0x000000a0a1a0723e */ /* 0x000fe200000010ff */
[----:B------:R-:W-:Y:S01]  /*26d20*/  FMUL.FTZ R158, R3, R158 ;  /* 0x0000009e039e7220 */ /* 0x000fe20000410000 */
[----:B------:R-:W-:Y:S01]  /*26d30*/  IADD3 R11, R11, -R10, RZ ;  /* 0x8000000a0b0b7210 */ /* 0x000fe20007ffe0ff */
[----:B------:R-:W-:Y:S01]  /*26d40*/  FMUL.FTZ R36, R0, R36 ;  /* 0x0000002400247220 */ /* 0x000fe20000410000 */
[----:B------:R-:W-:Y:S01]  /*26d50*/  LEA.HI R10, R8, R4, RZ, 0x5 ;  /* 0x00000004080a7211 */ /* 0x000fe200078f28ff */
[C---:B------:R-:W-:Y:S01]  /*26d60*/  FMUL.FTZ R37, R0.reuse, R37 ;  /* 0x0000002500257220 */ /* 0x040fe20000410000 */
[----:B------:R-:W-:Y:S01]  /*26d70*/  SHF.L.U32 R13, R11, 0x6, RZ ;  /* 0x000000060b0d7819 */ /* 0x000fe200000006ff */
        /* <DEDUP_REMOVED lines=10> */
[----:B------:R-:W-:Y:S01]  /*26e20*/  FMUL.FTZ R42, R3, R42 ;  /* 0x0000002a032a7220 */ /* 0x000fe20000410000 */
[----:B------:R-:W-:Y:S01]  /*26e30*/  ISETP.NE.U32.AND P0, PT, R14, 0x1, PT ;  /* 0x000000010e00780c */ /* 0x000fe20003f05070 */
[C---:B------:R-:W-:Y:S01]  /*26e40*/  FMUL.FTZ R44, R0.reuse, R44 ;  /* 0x0000002c002c7220 */ /* 0x040fe20000410000 */
[----:B------:R-:W-:Y:S01]  /*26e50*/  LEA R9, R9, R13, 0x1 ;  /* 0x0000000d09097211 */ /* 0x000fe200078e08ff */
[C---:B------:R-:W-:Y:S01]  /*26e60*/  FMUL.FTZ R45, R0.reuse, R45 ;  /* 0x0000002d002d7220 */ /* 0x040fe20000410000 */
[----:B------:R-:W-:Y:S01]  /*26e70*/  R2P PR, R11, 0x6 ;  /* 0x000000060b007804 */ /* 0x000fe20000000000 */
[----:B------:R-:W-:Y:S01]  /*26e80*/  FMUL.FTZ R47, R3, R47 ;  /* 0x0000002f032f7220 */ /* 0x000fe20000410000 */
[----:B------:R-:W-:Y:S01]  /*26e90*/  SHF.L.U32 R9, R9, 0x1, RZ ;  /* 0x0000000109097819 */ /* 0x000fe200000006ff */
[----:B------:R-:W-:Y:S01]  /*26ea0*/  FMUL.FTZ R46, R3, R46 ;  /* 0x0000002e032e7220 */ /* 0x000fe20000410000 */
[----:B------:R-:W-:Y:S01]  /*26eb0*/  MOV R11, 0x20 ;  /* 0x00000020000b7802 */ /* 0x000fe20000000f00 */
[C---:B------:R-:W-:Y:S01]  /*26ec0*/  FMUL.FTZ R48, R0.reuse, R48 ;  /* 0x0000003000307220 */ /* 0x040fe20000410000 */
[----:B------:R-:W-:Y:S01]  /*26ed0*/  MOV R14, 0x40 ;  /* 0x00000040000e7802 */ /* 0x000fe20000000f00 */
[C---:B------:R-:W-:Y:S01]  /*26ee0*/  FMUL.FTZ R49, R0.reuse, R49 ;  /* 0x0000003100317220 */ /* 0x040fe20000410000 */
[----:B------:R-:W-:Y:S01]  /*26ef0*/  IADD3 R13, R9, -0x10, RZ ;  /* 0xfffffff0090d7810 */ /* 0x000fe20007ffe0ff */
[----:B------:R-:W-:Y:S01]  /*26f00*/  FMUL.FTZ R51, R3, R51 ;  /* 0x0000003303337220 */ /* 0x000fe20000410000 */
[----:B------:R-:W-:Y:S01]  /*26f10*/  SEL R11, R11, 0xffffffe0, !P1 ;  /* 0xffffffe00b0b7807 */ /* 0x000fe20004800000 */
[----:B------:R-:W-:Y:S01]  /*26f20*/  FMUL.FTZ R50, R3, R50 ;  /* 0x0000003203327220 */ /* 0x000fe20000410000 */
[----:B------:R-:W-:Y:S01]  /*26f30*/  @P0 IADD3 R13, R9, 0x10, RZ ;  /* 0x00000010090d0810 */ /* 0x000fe20007ffe0ff */
[C---:B------:R-:W-:Y:S01]  /*26f40*/  FMUL.FTZ R52, R0.reuse, R52 ;  /* 0x0000003400347220 */ /* 0x040fe20000410000 */
[----:B------:R-:W-:Y:S01]  /*26f50*/  F2FP.BF16.PACK_AB R162, R163, R162 ;  /* 0x000000a2a3a2723e */ /* 0x000fe200000010ff */
[----:B------:R-:W-:Y:S01]  /*26f60*/  FMUL.FTZ R53, R0, R53 ;  /* 0x0000003500357220 */ /* 0x000fe20000410000 */
[----:B------:R-:W-:Y:S01]  /*26f70*/  SEL R14, R14, 0xffffffc0, !P2 ;  /* 0xffffffc00e0e7807 */ /* 0x000fe20005000000 */
[----:B------:R-:W-:Y:S01]  /*26f80*/  FMUL.FTZ R55, R3, R55 ;  /* 0x0000003703377220 */ /* 0x000fe20000410000 */
[----:B------:R-:W-:Y:S01]  /*26f90*/  F2FP.BF16.PACK_AB R156, R157, R156 ;  /* 0x0000009c9d9c723e */ /* 0x000fe200000010ff */
[----:B------:R-:W-:Y:S01]  /*26fa0*/  FMUL.FTZ R54, R3, R54 ;  /* 0x0000003603367220 */ /* 0x000fe20000410000 */
[----:B------:R-:W-:Y:S01]  /*26fb0*/  F2FP.BF16.PACK_AB R158, R159, R158 ;  /* 0x0000009e9f9e723e */ /* 0x000fe200000010ff */
[C---:B------:R-:W-:Y:S01]  /*26fc0*/  FMUL.FTZ R56, R0.reuse, R56 ;  /* 0x0000003800387220 */ /* 0x040fe20000410000 */
[----:B------:R-:W-:Y:S01]  /*26fd0*/  F2FP.BF16.PACK_AB R36, R37, R36 ;  /* 0x000000242524723e */ /* 0x000fe200000010ff */
[C---:B------:R-:W-:Y:S01]  /*26fe0*/  FMUL.FTZ R57, R0.reuse, R57 ;  /* 0x0000003900397220 */ /* 0x040fe20000410000 */
[----:B------:R-:W-:Y:S01]  /*26ff0*/  F2FP.BF16.PACK_AB R38, R39, R38 ;  /* 0x000000262726723e */ /* 0x000fe200000010ff */
[----:B------:R-:W-:Y:S01]  /*27000*/  FMUL.FTZ R59, R3, R59 ;  /* 0x0000003b033b7220 */ /* 0x000fe20000410000 */
[----:B------:R-:W-:Y:S01]  /*27010*/  IADD3 R15, R9, R11, RZ ;  /* 0x0000000b090f7210 */ /* 0x000fe20007ffe0ff */
[----:B------:R-:W-:Y:S01]  /*27020*/  FMUL.FTZ R58, R3, R58 ;  /* 0x0000003a033a7220 */ /* 0x000fe20000410000 */
[----:B------:R-:W-:Y:S01]  /*27030*/  F2FP.BF16.PACK_AB R40, R41, R40 ;  /* 0x000000282928723e */ /* 0x000fe200000010ff */
[C---:B------:R-:W-:Y:S01]  /*27040*/  FMUL.FTZ R60, R0.reuse, R60 ;  /* 0x0000003c003c7220 */ /* 0x040fe20000410000 */
        /* <DEDUP_REMOVED lines=8> */
[----:B------:R-:W-:Y:S01]  /*270d0*/  IADD3 R16, R9, R14, RZ ;  /* 0x0000000e09107210 */ /* 0x000fe20007ffe0ff */
[C---:B------:R-:W-:Y:S01]  /*270e0*/  FMUL.FTZ R65, R0.reuse, R65 ;  /* 0x0000004100417220 */ /* 0x040fe20000410000 */
[----:B------:R-:W-:Y:S01]  /*270f0*/  F2FP.BF16.PACK_AB R48, R49, R48 ;  /* 0x000000303130723e */ /* 0x000fe200000010ff */
[----:B------:R-:W-:Y:S01]  /*27100*/  FMUL.FTZ R67, R3, R67 ;  /* 0x0000004303437220 */ /* 0x000fe20000410000 */
[----:B------:R-:W-:Y:S01]  /*27110*/  F2FP.BF16.PACK_AB R50, R51, R50 ;  /* 0x000000323332723e */ /* 0x000fe200000010ff */
[C---:B------:R-:W-:Y:S01]  /*27120*/  FMUL.FTZ R66, R3.reuse, R66 ;  /* 0x0000004203427220 */ /* 0x040fe20000410000 */
[----:B------:R-:W-:Y:S01]  /*27130*/  STS [R9], R160 ;  /* 0x000000a009007388 */ /* 0x000fe20000000800 */
[----:B------:R-:W-:Y:S01]  /*27140*/  FMUL.FTZ R68, R0, R68 ;  /* 0x0000004400447220 */ /* 0x000fe20000410000 */
[----:B------:R-:W-:Y:S01]  /*27150*/  IADD3 R17, R14, R13, RZ ;  /* 0x0000000d0e117210 */ /* 0x000fe20007ffe0ff */
[C---:B------:R-:W-:Y:S01]  /*27160*/  FMUL.FTZ R69, R0.reuse, R69 ;  /* 0x0000004500457220 */ /* 0x040fe20000410000 */
[----:B------:R-:W-:Y:S01]  /*27170*/  STS [R9+0x400], R162 ;  /* 0x000400a209007388 */ /* 0x000fe20000000800 */
[----:B------:R-:W-:Y:S01]  /*27180*/  FMUL.FTZ R71, R3, R71 ;  /* 0x0000004703477220 */ /* 0x000fe20000410000 */
[----:B------:R-:W-:Y:S01]  /*27190*/  F2FP.BF16.PACK_AB R52, R53, R52 ;  /* 0x000000343534723e */ /* 0x000fe200000010ff */
[----:B------:R-:W-:Y:S01]  /*271a0*/  FMUL.FTZ R70, R3, R70 ;  /* 0x0000004603467220 */ /* 0x000fe20000410000 */
[----:B------:R-:W-:Y:S01]  /*271b0*/  F2FP.BF16.PACK_AB R54, R55, R54 ;  /* 0x000000363736723e */ /* 0x000fe200000010ff */
[C---:B------:R-:W-:Y:S01]  /*271c0*/  FMUL.FTZ R72, R0.reuse, R72 ;  /* 0x0000004800487220 */ /* 0x040fe20000410000 */
[----:B------:R-:W-:Y:S01]  /*271d0*/  STS [R13], R156 ;  /* 0x0000009c0d007388 */ /* 0x000fe20000000800 */
[C---:B------:R-:W-:Y:S01]  /*271e0*/  FMUL.FTZ R73, R0.reuse, R73 ;  /* 0x0000004900497220 */ /* 0x040fe20000410000 */
[----:B------:R-:W-:Y:S01]  /*271f0*/  IADD3 R18, R15, R14, RZ ;  /* 0x0000000e0f127210 */ /* 0x000fe20007ffe0ff */
[C---:B------:R-:W-:Y:S01]  /*27200*/  FMUL.FTZ R75, R3.reuse, R75 ;  /* 0x0000004b034b7220 */ /* 0x040fe20000410000 */
[----:B------:R-:W-:Y:S01]  /*27210*/  STS [R13+0x400], R158 ;  /* 0x0004009e0d007388 */ /* 0x000fe20000000800 */
[----:B------:R-:W-:Y:S01]  /*27220*/  FMUL.FTZ R74, R3, R74 ;  /* 0x0000004a034a7220 */ /* 0x000fe20000410000 */
[----:B------:R-:W-:Y:S01]  /*27230*/  F2FP.BF16.PACK_AB R56, R57, R56 ;  /* 0x000000383938723e */ /* 0x000fe200000010ff */
[C---:B------:R-:W-:Y:S01]  /*27240*/  FMUL.FTZ R76, R0.reuse, R76 ;  /* 0x0000004c004c7220 */ /* 0x040fe20000410000 */
[----:B------:R-:W-:Y:S01]  /*27250*/  F2FP.BF16.PACK_AB R58, R59, R58 ;  /* 0x0000003a3b3a723e */ /* 0x000fe200000010ff */
[C---:B------:R-:W-:Y:S01]  /*27260*/  FMUL.FTZ R77, R0.reuse, R77 ;  /* 0x0000004d004d7220 */ /* 0x040fe20000410000 */
[----:B------:R-:W-:Y:S01]  /*27270*/  STS [R15], R36 ;  /* 0x000000240f007388 */ /* 0x000fe20000000800 */
[----:B------:R-:W-:Y:S01]  /*27280*/  FMUL.FTZ R79, R3, R79 ;  /* 0x0000004f034f7220 */ /* 0x000fe20000410000 */
[----:B------:R-:W-:Y:S01]  /*27290*/  IADD3 R14, R11, R14, RZ ;  /* 0x0000000e0b0e7210 */ /* 0x000fe20007ffe0ff */
[----:B------:R-:W-:Y:S01]  /*272a0*/  FMUL.FTZ R78, R3, R78 ;  /* 0x0000004e034e7220 */ /* 0x000fe20000410000 */
[----:B------:R-:W-:Y:S01]  /*272b0*/  STS [R15+0x400], R38 ;  /* 0x000400260f007388 */ /* 0x000fe20000000800 */
[C---:B------:R-:W-:Y:S01]  /*272c0*/  FMUL.FTZ R80, R0.reuse, R80 ;  /* 0x0000005000507220 */ /* 0x040fe20000410000 */
[----:B------:R-:W-:Y:S01]  /*272d0*/  F2FP.BF16.PACK_AB R60, R61, R60 ;  /* 0x0000003c3d3c723e */ /* 0x000fe200000010ff */
        /* <DEDUP_REMOVED lines=87> */
[----:B------:R1:W-:Y:S01]  /*27850*/  STS [R17+0x2400], R82 ;  /* 0x0024005211007388 */ /* 0x0003e20000000800 */
        /* <DEDUP_REMOVED lines=57> */
[----:B------:R-:W-:Y:S01]  /*27bf0*/  F2FP.BF16.PACK_AB R134, R135, R134 ;  /* 0x000000868786723e */ /* 0x000fe200000010ff */
[----:B------:R-:W-:Y:S01]  /*27c00*/  FMUL.FTZ R0, R0, R145 ;  /* 0x0000009100007220 */ /* 0x000fe20000410000 */
[----:B------:R-:W-:Y:S01]  /*27c10*/  STS [R17+0x4000], R112 ;  /* 0x0040007011007388 */ /* 0x000fe20000000800 */
[----:B------:R-:W-:Y:S01]  /*27c20*/  FMUL.FTZ R3, R3, R146 ;  /* 0x0000009203037220 */ /* 0x000fe20000410000 */
[----:B------:R-:W-:-:S02]  /*27c30*/  F2FP.BF16.PACK_AB R136, R137, R136 ;  /* 0x000000888988723e */ /* 0x000fc400000010ff */
[----:B------:R-:W-:Y:S01]  /*27c40*/  STS [R17+0x4400], R114 ;  /* 0x0044007211007388 */ /* 0x000fe20000000800 */
[----:B------:R-:W-:Y:S02]  /*27c50*/  F2FP.BF16.PACK_AB R138, R139, R138 ;  /* 0x0000008a8b8a723e */ /* 0x000fe400000010ff */
[----:B------:R-:W-:Y:S01]  /*27c60*/  F2FP.BF16.PACK_AB R140, R141, R140 ;  /* 0x0000008c8d8c723e */ /* 0x000fe200000010ff */
[----:B------:R-:W-:Y:S01]  /*27c70*/  STS [R18+0x4000], R116 ;  /* 0x0040007412007388 */ /* 0x000fe20000000800 */
[----:B------:R-:W-:Y:S02]  /*27c80*/  F2FP.BF16.PACK_AB R142, R143, R142 ;  /* 0x0000008e8f8e723e */ /* 0x000fe400000010ff */
[----:B------:R-:W-:Y:S01]  /*27c90*/  F2FP.BF16.PACK_AB R152, R153, R152 ;  /* 0x000000989998723e */ /* 0x000fe200000010ff */
[----:B------:R-:W-:Y:S01]  /*27ca0*/  STS [R18+0x4400], R118 ;  /* 0x0044007612007388 */ /* 0x000fe20000000800 */
[----:B------:R-:W-:Y:S02]  /*27cb0*/  F2FP.BF16.PACK_AB R154, R155, R154 ;  /* 0x0000009a9b9a723e */ /* 0x000fe400000010ff */
[----:B------:R-:W-:Y:S01]  /*27cc0*/  ISETP.NE.AND P0, PT, R242, -0x1, PT ;  /* 0xfffffffff200780c */ /* 0x000fe20003f05270 */
[----:B------:R-:W-:Y:S01]  /*27cd0*/  STS [R14+0x4000], R120 ;  /* 0x004000780e007388 */ /* 0x000fe20000000800 */
[----:B------:R-:W-:-:S02]  /*27ce0*/  F2FP.BF16.PACK_AB R148, R149, R148 ;  /* 0x000000949594723e */ /* 0x000fc400000010ff */
[----:B------:R-:W-:Y:S01]  /*27cf0*/  F2FP.BF16.PACK_AB R150, R151, R150 ;  /* 0x000000969796723e */ /* 0x000fe200000010ff */
[----:B------:R-:W-:Y:S01]  /*27d00*/  STS [R14+0x4400], R122 ;  /* 0x0044007a0e007388 */ /* 0x000fe20000000800 */
[----:B------:R-:W-:Y:S02]  /*27d10*/  F2FP.BF16.PACK_AB R0, R0, R144 ;  /* 0x000000900000723e */ /* 0x000fe400000010ff */
[----:B------:R-:W-:Y:S01]  /*27d20*/  F2FP.BF16.PACK_AB R3, R147, R3 ;  /* 0x000000039303723e */ /* 0x000fe200000010ff */
        /* <DEDUP_REMOVED lines=14> */
[----:B------:R4:W-:Y:S04]  /*27e10*/  STS [R14+0x6000], R0 ;  /* 0x006000000e007388 */ /* 0x0009e80000000800 */
[----:B------:R4:W-:Y:S04]  /*27e20*/  STS [R14+0x6400], R3 ;  /* 0x006400030e007388 */ /* 0x0009e80000000800 */
[----:B-1----:R-:W2:Y:S01]  /*27e30*/  LD.E.64 R82, [R6.64+0x88] ;  /* 0x0000880406527980 */ /* 0x002ea2000c101b00 */
[----:B---3--:R-:W1:Y:S01]  /*27e40*/  @P3 MUFU.LG2 R13, R5 ;  /* 0x00000005000d3308 */ /* 0x008e620000000c00 */
[----:B------:R-:W-:Y:S02]  /*27e50*/  BSSY B0, `(.L_x_3250) ;  /* 0x0000023000007945 */ /* 0x000fe40003800000 */
[----:B------:R3:W5:Y:S04]  /*27e60*/  LD.E.64 R80, [R6.64+0x90] ;  /* 0x0000900406507980 */ /* 0x000768000c101b00 */
[----:B----4-:R-:W4:Y:S04]  /*27e70*/  @!P0 LD.E.64 R16, [R6.64+0x80] ;  /* 0x0000800406108980 */ /* 0x010f28000c101b00 */
[----:B------:R-:W3:Y:S01]  /*27e80*/  LD.E.U8 R0, [R6.64+0x1c8] ;  /* 0x0001c80406007980 */ /* 0x000ee2000c101100 */
[----:B------:R-:W1:Y:S01]  /*27e90*/  @P4 MUFU.LG2 R14, R249 ;  /* 0x000000f9000e4308 */ /* 0x000e620000000c00 */
[----:B------:R-:W-:Y:S01]  /*27ea0*/  @!P0 SHF.R.S32.HI R3, RZ, 0x1f, R239 ;  /* 0x0000001fff038819 */ /* 0x000fe200000114ef */
[----:B-1----:R-:W-:Y:S01]  /*27eb0*/  @P3 FMUL.FTZ R13, R13, 0.69314718246459960938 ;  /* 0x3f3172180d0d3820 */ /* 0x002fe20000410000 */
[----:B------:R-:W-:-:S02]  /*27ec0*/  MOV R5, 0x7f800000 ;  /* 0x7f80000000057802 */ /* 0x000fc40000000f00 */
[----:B------:R-:W-:Y:S01]  /*27ed0*/  MOV R9, 0x7f800000 ;  /* 0x7f80000000097802 */ /* 0x000fe20000000f00 */
[----:B-----5:R-:W-:Y:S02]  /*27ee0*/  @P3 FFMA.FTZ R9, R164, R2, R13 ;  /* 0x00000002a4093223 */ /* 0x020fe4000001000d */
[----:B------:R-:W-:-:S04]  /*27ef0*/  @P4 FMUL.FTZ R14, R14, 0.69314718246459960938 ;  /* 0x3f3172180e0e4820 */ /* 0x000fc80000410000 */
[----:B------:R-:W-:Y:S02]  /*27f00*/  @P4 FFMA.FTZ R5, R165, R2, R14 ;  /* 0x00000002a5054223 */ /* 0x000fe4000001000e */
[----:B--2---:R-:W-:-:S04]  /*27f10*/  @P0 IMAD.WIDE.U32 R18, R82, R242, RZ ;  /* 0x000000f252120225 */ /* 0x004fc800078e00ff */
[----:B----4-:R-:W-:Y:S01]  /*27f20*/  @!P0 IMAD R11, R17, R239, RZ ;  /* 0x000000ef110b8224 */ /* 0x010fe200078e02ff */
[----:B---3--:R-:W-:-:S03]  /*27f30*/  ISETP.NE.AND P1, PT, R0, RZ, PT ;  /* 0x000000ff0000720c */ /* 0x008fc60003f25270 */
[C---:B------:R-:W-:Y:S02]  /*27f40*/  @!P0 IMAD R11, R16.reuse, R3, R11 ;  /* 0x00000003100b8224 */ /* 0x040fe400078e020b */
[----:B------:R-:W-:Y:S02]  /*27f50*/  @P0 IMAD R0, R83, R242, RZ ;  /* 0x000000f253000224 */ /* 0x000fe400078e02ff */
[----:B------:R-:W-:Y:S01]  /*27f60*/  @!P0 IMAD.WIDE.U32 R16, R16, R239, RZ ;  /* 0x000000ef10108225 */ /* 0x000fe200078e00ff */
[----:B------:R-:W-:Y:S02]  /*27f70*/  @P0 MOV R3, R18 ;  /* 0x0000001200030202 */ /* 0x000fe40000000f00 */
[----:B------:R-:W-:Y:S02]  /*27f80*/  @P0 IADD3 R0, R19, R0, RZ ;  /* 0x0000000013000210 */ /* 0x000fe40007ffe0ff */
        /* <DEDUP_REMOVED lines=10> */
.L_x_3251:
[----:B------:R-:W-:Y:S02]  /*28030*/  ULDC.64 UR4, c[0x0][0x118] ;  /* 0x0000460000047ab9 */ /* 0x000fe40000000a00 */
[----:B------:R-:W2:Y:S04]  /*28040*/  LD.E R2, [R6.64+0x60] ;  /* 0x0000600406027980 */ /* 0x000ea8000c101900 */
[----:B------:R-:W3:Y:S01]  /*28050*/  LD.E R242, [R6.64+0xb4] ;  /* 0x0000b40406f27980 */ /* 0x000ee2000c101900 */
[----:B--2---:R-:W-:-:S04]  /*28060*/  IMAD R2, R2, R239, R238 ;  /* 0x000000ef02027224 */ /* 0x004fc800078e02ee */
[----:B---3--:R-:W-:Y:S02]  /*28070*/  IMAD R242, R242, R2, RZ ;  /* 0x00000002f2f27224 */ /* 0x008fe400078e02ff */
.L_x_3252:
[----:B------:R-:W-:Y:S05]  /*28080*/  BSYNC B0 ;  /* 0x0000000000007941 */ /* 0x000fea0003800000 */
.L_x_3250:
        /* <DEDUP_REMOVED lines=45> */
[CC--:B------:R-:W-:Y:S02]  /*28360*/  ISETP.GE.AND P2, PT, R10.reuse, R11.reuse, PT ;  /* 0x0000000b0a00720c */ /* 0x0c0fe40003f46270 */
[----:B------:R-:W-:Y:S02]  /*28370*/  ISETP.GE.AND P1, PT, R15, R11, PT ;  /* 0x0000000b0f00720c */ /* 0x000fe40003f26270 */
[----:B------:R-:W-:Y:S02]  /*28380*/  LEA.HI.X.SX32 R14, R10, R14, 0x1, P0 ;  /* 0x0000000e0a0e7211 */ /* 0x000fe400000f0eff */
[----:B-----5:R-:W-:-:S04]  /*28390*/  LEA R10, P0, R12, R86, 0x2 ;  /* 0x000000560c0a7211 */ /* 0x020fc800078010ff */
[----:B------:R-:W-:-:S05]  /*283a0*/  LEA.HI.X R11, R12, R87, R14, 0x2, P0 ;  /* 0x000000570c0b7211 */ /* 0x000fca00000f140e */
[----:B------:R2:W-:Y:S04]  /*283b0*/  @!P2 ST.E [R10.64], R5 ;  /* 0x000000050a00a985 */ /* 0x0005e8000c101904 */
[----:B------:R2:W-:Y:S02]  /*283c0*/  @!P1 ST.E [R10.64+0x20], R9 ;  /* 0x000020090a009985 */ /* 0x0005e4000c101904 */
.L_x_3254:
[----:B--234-:R-:W-:Y:S05]  /*283d0*/  BSYNC B0 ;  /* 0x0000000000007941 */ /* 0x01cfea0003800000 */
.L_x_3253:
[----:B------:R-:W-:Y:S01]  /*283e0*/  LEA.HI R5, R8, R4, RZ, 0x3 ;  /* 0x0000000408057211 */ /* 0x000fe200078f18ff */
[----:B------:R-:W-:Y:S01]  /*283f0*/  ULDC.64 UR4, c[0x0][0x118] ;  /* 0x0000460000047ab9 */ /* 0x000fe20000000a00 */
[----:B------:R-:W-:Y:S01]  /*28400*/  IMAD.SHL.U32 R240, R240, 0x40, RZ ;  /* 0x00000040f0f07824 */ /* 0x000fe200078e00ff */
[----:B-1----:R1:W5:Y:S01]  /*28410*/  LD.E R6, [R6.64+0xc0] ;  /* 0x0000c00406067980 */ /* 0x002362000c101900 */
[----:B------:R-:W-:Y:S01]  /*28420*/  LOP3.LUT R5, R5, 0xfffffff8, RZ, 0xc0, !PT ;  /* 0xfffffff805057812 */ /* 0x000fe200078ec0ff */
[----:B------:R-:W-:Y:S01]  /*28430*/  BSSY B0, `(.L_x_3255) ;  /* 0x000002b000007945 */ /* 0x000fe20003800000 */
[----:B------:R-:W-:-:S03]  /*28440*/  LEA.HI R13, R13, R2, RZ, 0x3 ;  /* 0x000000020d0d7211 */ /* 0x000fc600078f18ff */
[----:B------:R-:W-:Y:S01]  /*28450*/  IMAD.IADD R5, R4, 0x1, -R5 ;  /* 0x0000000104057824 */ /* 0x000fe200078e0a05 */
[----:B------:R-:W-:Y:S02]  /*28460*/  LOP3.LUT R4, R13, 0xfffffff8, RZ, 0xc0, !PT ;  /* 0xfffffff80d047812 */ /* 0x000fe400078ec0ff */
[----:B------:R-:W-:Y:S01]  /*28470*/  SHF.R.S32.HI R13, RZ, 0x3, R13 ;  /* 0x00000003ff0d7819 */ /* 0x000fe2000001140d */
[----:B------:R-:W-:Y:S02]  /*28480*/  IMAD.SHL.U32 R8, R5, 0x8, RZ ;  /* 0x0000000805087824 */ /* 0x000fe400078e00ff */
[----:B------:R-:W-:Y:S02]  /*28490*/  IMAD R5, R83, R240, RZ ;  /* 0x000000f053057224 */ /* 0x000fe400078e02ff */
[----:B------:R-:W-:Y:S01]  /*284a0*/  IMAD.IADD R4, R2, 0x1, -R4 ;  /* 0x0000000102047824 */ /* 0x000fe200078e0a04 */
[----:B------:R-:W-:Y:S01]  /*284b0*/  SHF.R.S32.HI R9, RZ, 0x1f, R8 ;  /* 0x0000001fff097819 */ /* 0x000fe20000011408 */
[----:B------:R-:W-:-:S02]  /*284c0*/  IMAD R2, R81, R238, RZ ;  /* 0x000000ee51027224 */ /* 0x000fc400078e02ff */
[----:B------:R-:W-:Y:S02]  /*284d0*/  IMAD.SHL.U32 R4, R4, 0x8, RZ ;  /* 0x0000000804047824 */ /* 0x000fe400078e00ff */
[----:B------:R-:W-:Y:S01]  /*284e0*/  IMAD.WIDE.U32 R10, R82, R240, R8 ;  /* 0x000000f0520a7225 */ /* 0x000fe200078e0008 */
[----:B-1----:R-:W-:-:S03]  /*284f0*/  SHF.R.S32.HI R7, RZ, 0x1f, R240 ;  /* 0x0000001fff077819 */ /* 0x002fc600000114f0 */
[----:B------:R-:W-:Y:S01]  /*28500*/  IMAD.IADD R240, R241, 0x1, -R240 ;  /* 0x00000001f1f07824 */ /* 0x000fe200078e0af0 */
[----:B------:R-:W-:Y:S02]  /*28510*/  IADD3 R10, P0, R3, R10, RZ ;  /* 0x0000000a030a7210 */ /* 0x000fe40007f1e0ff */
[----:B------:R-:W-:Y:S01]  /*28520*/  SHF.R.S32.HI R3, RZ, 0x1f, R238 ;  /* 0x0000001fff037819 */ /* 0x000fe200000114ee */
[----:B------:R-:W-:-:S04]  /*28530*/  IMAD R5, R82, R7, R5 ;  /* 0x0000000752057224 */ /* 0x000fc800078e0205 */
[----:B------:R-:W-:Y:S01]  /*28540*/  IMAD R2, R80, R3, R2 ;  /* 0x0000000350027224 */ /* 0x000fe200078e0202 */
[----:B------:R-:W-:Y:S02]  /*28550*/  IADD3.X R11, R0, R11, R5, P0, !PT ;  /* 0x0000000b000b7210 */ /* 0x000fe400007fe405 */
[----:B------:R-:W-:Y:S02]  /*28560*/  ISETP.GE.AND P0, PT, R13, R240, PT ;  /* 0x000000f00d00720c */ /* 0x000fe40003f06270 */
[----:B------:R-:W-:Y:S01]  /*28570*/  IADD3 R5, R4, 0xc0, RZ ;  /* 0x000000c004057810 */ /* 0x000fe20007ffe0ff */
[----:B------:R-:W-:Y:S01]  /*28580*/  IMAD.WIDE.U32 R80, R80, R238, R10 ;  /* 0x000000ee50507225 */ /* 0x000fe200078e000a */
[C---:B------:R-:W-:Y:S02]  /*28590*/  IADD3 R3, R4.reuse, 0x40, RZ ;  /* 0x0000004004037810 */ /* 0x040fe40007ffe0ff */
[----:B------:R-:W-:Y:S01]  /*285a0*/  SHF.R.S32.HI R0, RZ, 0x1f, R13 ;  /* 0x0000001fff007819 */ /* 0x000fe2000001140d */
[----:B------:R-:W-:Y:S01]  /*285b0*/  IMAD.IADD R11, R81, 0x1, R2 ;  /* 0x00000001510b7824 */ /* 0x000fe200078e0202 */
[----:B------:R-:W-:-:S05]  /*285c0*/  IADD3 R4, R4, 0x80, RZ ;  /* 0x0000008004047810 */ /* 0x000fca0007ffe0ff */
[----:B------:R-:W-:Y:S05]  /*285d0*/  @P0 BRA `(.L_x_3256) ;  /* 0x0000010000000947 */ /* 0x000fea0003800000 */
[----:B------:R-:W-:Y:S01]  /*285e0*/  IMAD R2, R83, R13, RZ ;  /* 0x0000000d53027224 */ /* 0x000fe200078e02ff */
[-C--:B-----5:R-:W-:Y:S01]  /*285f0*/  ISETP.GE.AND P4, PT, R8, R6.reuse, PT ;  /* 0x000000060800720c */ /* 0x0a0fe20003f86270 */
[----:B------:R-:W-:Y:S01]  /*28600*/  IMAD.MOV.U32 R10, RZ, RZ, R80 ;  /* 0x000000ffff0a7224 */ /* 0x000fe200078e0050 */
[----:B------:R-:W-:Y:S01]  /*28610*/  ISETP.GE.AND P3, PT, R3, R6, PT ;  /* 0x000000060300720c */ /* 0x000fe20003f66270 */
        /* <DEDUP_REMOVED lines=12> */
.L_x_3256:
[----:B------:R-:W-:Y:S05]  /*286e0*/  BSYNC B0 ;  /* 0x0000000000007941 */ /* 0x000fea0003800000 */
.L_x_3255:
[----:B------:R-:W-:Y:S01]  /*286f0*/  IADD3 R2, R13, 0x10, RZ ;  /* 0x000000100d027810 */ /* 0x000fe20007ffe0ff */
        /* <DEDUP_REMOVED lines=14> */
[----:B-1----:R-:W-:-:S03]  /*287e0*/  LEA R24, P4, R14, R84, 0x1 ;  /* 0x000000540e187211 */ /* 0x002fc600078808ff */
[----:B------:R-:W-:-:S04]  /*287f0*/  IMAD R2, R83, R7, R2 ;  /* 0x0000000753027224 */ /* 0x000fc800078e0202 */
[----:B------:R-:W-:-:S05]  /*28800*/  IMAD.IADD R2, R15, 0x1, R2 ;  /* 0x000000010f027824 */ /* 0x000fca00078e0202 */
[----:B------:R-:W-:-:S05]  /*28810*/  LEA.HI.X R25, R14, R85, R2, 0x1, P4 ;  /* 0x000000550e197211 */ /* 0x000fca00020f0c02 */
[----:B------:R1:W-:Y:S04]  /*28820*/  @!P3 ST.E.128 [R24.64], R68 ;  /* 0x000000441800b985 */ /* 0x0003e8000c101d04 */
[----:B------:R1:W-:Y:S04]  /*28830*/  @!P2 ST.E.128 [R24.64+0x80], R52 ;  /* 0x000080341800a985 */ /* 0x0003e8000c101d04 */
[----:B------:R1:W-:Y:S04]  /*28840*/  @!P1 ST.E.128 [R24.64+0x100], R36 ;  /* 0x0001002418009985 */ /* 0x0003e8000c101d04 */
[----:B------:R1:W-:Y:S02]  /*28850*/  @!P0 ST.E.128 [R24.64+0x180], R20 ;  /* 0x0001801418008985 */ /* 0x0003e4000c101d04 */
.L_x_3258:
[----:B------:R-:W-:Y:S05]  /*28860*/  BSYNC B0 ;  /* 0x0000000000007941 */ /* 0x000fea0003800000 */
.L_x_3257:
        /* <DEDUP_REMOVED lines=23> */
.L_x_3260:
[----:B------:R-:W-:Y:S05]  /*289e0*/  BSYNC B0 ;  /* 0x0000000000007941 */ /* 0x000fea0003800000 */
.L_x_3259:
[----:B------:R-:W-:Y:S01]  /*289f0*/  IADD3 R2, R13, 0x30, RZ ;  /* 0x000000300d027810 */ /* 0x000fe20007ffe0ff */
[----:B------:R-:W-:-:S02]  /*28a00*/  IMAD.MOV.U32 R14, RZ, RZ, R237 ;  /* 0x000000ffff0e7224 */ /* 0x000fc400078e00ed */
[----:B------:R-:W-:Y:S01]  /*28a10*/  IMAD.MOV.U32 R15, RZ, RZ, 0x0 ;  /* 0x00000000ff0f7424 */ /* 0x000fe200078e00ff */
[----:B------:R-:W-:-:S13]  /*28a20*/  ISETP.GE.AND P0, PT, R2, R240, PT ;  /* 0x000000f00200720c */ /* 0x000fda0003f06270 */
[----:B------:R-:W-:Y:S05]  /*28a30*/  @P0 RET.REL.NODEC R14 `(_ZN5flash24flash_fwd_splitkv_kernelI23Flash_fwd_kernel_traitsILi256ELi64ELi64ELi4ELb0ELb0EN7cutlass10bfloat16_tE19Flash_kernel_traitsILi256ELi64ELi64ELi4ES3_EELb1ELb0ELb1ELb0ELb0ELb0ELb0ELb1EEEvNS_16Flash_fwd_paramsE) ;  /* 0xfffd75c00e000950 */ /* 0x000fea0003c3ffff */
[----:B------:R-:W-:Y:S01]  /*28a40*/  IADD3 R13, P0, R13, 0x30, RZ ;  /* 0x000000300d0d7810 */ /* 0x000fe20007f1e0ff */
[----:B------:R-:W-:Y:S01]  /*28a50*/  IMAD.MOV.U32 R10, RZ, RZ, R80 ;  /* 0x000000ffff0a7224 */ /* 0x000fe200078e0050 */
[-C--:B-----5:R-:W-:Y:S01]  /*28a60*/  ISETP.GE.AND P1, PT, R3, R6.reuse, PT ;  /* 0x000000060300720c */ /* 0x0a0fe20003f26270 */
[----:B------:R-:W-:Y:S01]  /*28a70*/  ULDC.64 UR4, c[0x0][0x118] ;  /* 0x0000460000047ab9 */ /* 0x000fe20000000a00 */
[-C--:B------:R-:W-:Y:S01]  /*28a80*/  ISETP.GE.AND P2, PT, R8, R6.reuse, PT ;  /* 0x000000060800720c */ /* 0x080fe20003f46270 */
[----:B------:R-:W-:Y:S01]  /*28a90*/  IMAD.X R0, RZ, RZ, R0, P0 ;  /* 0x000000ffff007224 */ /* 0x000fe200000e0600 */
[----:B------:R-:W-:Y:S01]  /*28aa0*/  ISETP.GE.AND P0, PT, R4, R6, PT ;  /* 0x000000060400720c */ /* 0x000fe20003f06270 */
[----:B------:R-:W-:-:S04]  /*28ab0*/  IMAD.WIDE.U32 R10, R82, R13, R10 ;  /* 0x0000000d520a7225 */ /* 0x000fc800078e000a */
[----:B------:R-:W-:Y:S01]  /*28ac0*/  IMAD R0, R0, R82, RZ ;  /* 0x0000005200007224 */ /* 0x000fe200078e02ff */
[----:B------:R-:W-:Y:S01]  /*28ad0*/  LEA R2, P3, R10, R84, 0x1 ;  /* 0x000000540a027211 */ /* 0x000fe200078608ff */
[----:B------:R-:W-:Y:S02]  /*28ae0*/  IMAD.MOV.U32 R4, RZ, RZ, R237 ;  /* 0x000000ffff047224 */ /* 0x000fe400078e00ed */
[----:B------:R-:W-:-:S05]  /*28af0*/  IMAD R0, R83, R13, R0 ;  /* 0x0000000d53007224 */ /* 0x000fca00078e0200 */
[----:B------:R-:W-:-:S04]  /*28b00*/  IADD3 R0, R11, R0, RZ ;  /* 0x000000000b007210 */ /* 0x000fc80007ffe0ff */
[----:B------:R-:W-:-:S05]  /*28b10*/  LEA.HI.X R3, R10, R85, R0, 0x1, P3 ;  /* 0x000000550a037211 */ /* 0x000fca00018f0c00 */
[----:B------:R2:W-:Y:S01]  /*28b20*/  @!P0 ST.E.128 [R2.64+0x100], R28 ;  /* 0x0001001c02008985 */ /* 0x0005e2000c101d04 */
[----:B------:R-:W-:Y:S02]  /*28b30*/  ISETP.GE.AND P0, PT, R5, R6, PT ;  /* 0x000000060500720c */ /* 0x000fe40003f06270 */
[----:B------:R-:W-:Y:S01]  /*28b40*/  MOV R5, 0x0 ;  /* 0x0000000000057802 */ /* 0x000fe20000000f00 */
[----:B------:R2:W-:Y:S04]  /*28b50*/  @!P2 ST.E.128 [R2.64], R60 ;  /* 0x0000003c0200a985 */ /* 0x0005e8000c101d04 */
[----:B------:R2:W-:Y:S06]  /*28b60*/  @!P1 ST.E.128 [R2.64+0x80], R44 ;  /* 0x0000802c02009985 */ /* 0x0005ec000c101d04 */
[----:B------:R-:W-:Y:S05]  /*28b70*/  @P0 RET.REL.NODEC R4 `(_ZN5flash24flash_fwd_splitkv_kernelI23Flash_fwd_kernel_traitsILi256ELi64ELi64ELi4ELb0ELb0EN7cutlass10bfloat16_tE19Flash_kernel_traitsILi256ELi64ELi64ELi4ES3_EELb1ELb0ELb1ELb0ELb0ELb0ELb0ELb1EEEvNS_16Flash_fwd_paramsE) ;  /* 0xfffd748004000950 */ /* 0x000fea0003c3ffff */
[----:B------:R-:W-:Y:S02]  /*28b80*/  ULDC.64 UR4, c[0x0][0x118] ;  /* 0x0000460000047ab9 */ /* 0x000fe40000000a00 */
[----:B------:R3:W-:Y:S02]  /*28b90*/  ST.E.128 [R2.64+0x180], R76 ;  /* 0x0001804c02007985 */ /* 0x0007e4000c101d04 */
[----:B--23--:R-:W-:-:S02]  /*28ba0*/  MOV R2, R237 ;  /* 0x000000ed00027202 */ /* 0x00cfc40000000f00 */
[----:B------:R-:W-:-:S04]  /*28bb0*/  MOV R3, 0x0 ;  /* 0x0000000000037802 */ /* 0x000fc80000000f00 */
[----:B------:R-:W-:Y:S05]  /*28bc0*/  RET.REL.NODEC R2 `(_ZN5flash24flash_fwd_splitkv_kernelI23Flash_fwd_kernel_traitsILi256ELi64ELi64ELi4ELb0ELb0EN7cutlass10bfloat16_tE19Flash_kernel_traitsILi256ELi64ELi64ELi4ES3_EELb1ELb0ELb1ELb0ELb0ELb0ELb0ELb1EEEvNS_16Flash_fwd_paramsE) ;  /* 0xfffd743002007950 */ /* 0x000fea0003c3ffff */
.L_x_3248:
[----:B------:R-:W-:Y:S01]  /*28bd0*/  IMAD.MOV.U32 R8, RZ, RZ, R249 ;  /* 0x000000ffff087224 */ /* 0x000fe200078e00f9 */
[----:B------:R-:W-:Y:S02]  /*28be0*/  MOV R5, 0x2 ;  /* 0x0000000200057802 */ /* 0x000fe40000000f00 */
[----:B------:R-:W-:Y:S02]  /*28bf0*/  MOV R3, 0x28c10 ;  /* 0x00028c1000037802 */ /* 0x000fe40000000f00 */
[----:B-1---5:R-:W-:Y:S05]  /*28c00*/  CALL.REL.NOINC `($__internal_20_$__cuda_sm70_shflsync_bfly_p) ;  /* 0x0000010000007944 */ /* 0x022fea0003c00000 */
[----:B------:R-:W-:Y:S05]  /*28c10*/  BRA `(.L_x_3261) ;  /* 0xffffdf0000007947 */ /* 0x000fea000383ffff */
.L_x_3249:
[----:B------:R-:W-:Y:S01]  /*28c20*/  IMAD.MOV.U32 R8, RZ, RZ, R249 ;  /* 0x000000ffff087224 */ /* 0x000fe200078e00f9 */
[----:B------:R-:W-:Y:S02]  /*28c30*/  MOV R5, 0x1 ;  /* 0x0000000100057802 */ /* 0x000fe40000000f00 */
[----:B------:R-:W-:Y:S02]  /*28c40*/  MOV R3, 0x28c60 ;  /* 0x00028c6000037802 */ /* 0x000fe40000000f00 */
[----:B-1---5:R-:W-:Y:S05]  /*28c50*/  CALL.REL.NOINC `($__internal_20_$__cuda_sm70_shflsync_bfly_p) ;  /* 0x000000b000007944 */ /* 0x022fea0003c00000 */
[----:B------:R-:W-:Y:S01]  /*28c60*/  FADD.FTZ R249, R249, R5 ;  /* 0x00000005f9f97221 */ /* 0x000fe20000010000 */
[----:B------:R-:W-:Y:S02]  /*28c70*/  MOV R8, R248 ;  /* 0x000000f800087202 */ /* 0x000fe40000000f00 */
[----:B------:R-:W-:Y:S02]  /*28c80*/  MOV R5, 0x2 ;  /* 0x0000000200057802 */ /* 0x000fe40000000f00 */
[----:B------:R-:W-:-:S02]  /*28c90*/  MOV R3, 0x28cb0 ;  /* 0x00028cb000037802 */ /* 0x000fc40000000f00 */
[----:B------:R-:W-:Y:S05]  /*28ca0*/  CALL.REL.NOINC `($__internal_20_$__cuda_sm70_shflsync_bfly_p) ;  /* 0x0000006000007944 */ /* 0x000fea0003c00000 */
[----:B------:R-:W-:Y:S01]  /*28cb0*/  FADD.FTZ R248, R248, R5 ;  /* 0x00000005f8f87221 */ /* 0x000fe20000010000 */
[----:B------:R-:W-:-:S02]  /*28cc0*/  MOV R5, 0x1 ;  /* 0x0000000100057802 */ /* 0x000fc40000000f00 */
[----:B------:R-:W-:Y:S02]  /*28cd0*/  MOV R3, 0x28d00 ;  /* 0x00028d0000037802 */ /* 0x000fe40000000f00 */
[----:B------:R-:W-:Y:S02]  /*28ce0*/  MOV R8, R248 ;  /* 0x000000f800087202 */ /* 0x000fe40000000f00 */
[----:B------:R-:W-:Y:S05]  /*28cf0*/  CALL.REL.NOINC `($__internal_20_$__cuda_sm70_shflsync_bfly_p) ;  /* 0x0000001000007944 */ /* 0x000fea0003c00000 */
[----:B------:R-:W-:Y:S05]  /*28d00*/  BRA `(.L_x_3262) ;  /* 0xffffde8000007947 */ /* 0x000fea000383ffff */
        .weak           $__internal_20_$__cuda_sm70_shflsync_bfly_p
        .type           $__internal_20_$__cuda_sm70_shflsync_bfly_p,@function
        .size           $__internal_20_$__cuda_sm70_shflsync_bfly_p,(.L_x_4887 - $__internal_20_$__cuda_sm70_shflsync_bfly_p)
$__internal_20_$__cuda_sm70_shflsync_bfly_p:
[----:B------:R-:W-:Y:S04]  /*28d10*/  WARPSYNC R0 ;  /* 0x0000000000007348 */ /* 0x000fe80003800000 */
[----:B------:R1:W2:Y:S01]  /*28d20*/  SHFL.BFLY PT, R5, R8, R5, R4 ;  /* 0x0c00000508057389 */ /* 0x0002a200000e0004 */
[----:B------:R-:W-:Y:S02]  /*28d30*/  MOV R9, 0x0 ;  /* 0x0000000000097802 */ /* 0x000fe40000000f00 */
[----:B-1----:R-:W-:-:S04]  /*28d40*/  MOV R8, R3 ;  /* 0x0000000300087202 */ /* 0x002fc80000000f00 */
[----:B--2---:R-:W-:Y:S05]  /*28d50*/  RET.REL.NODEC R8 `(_ZN5flash24flash_fwd_splitkv_kernelI23Flash_fwd_kernel_traitsILi256ELi64ELi64ELi4ELb0ELb0EN7cutlass10bfloat16_tE19Flash_kernel_traitsILi256ELi64ELi64ELi4ES3_EELb1ELb0ELb1ELb0ELb0ELb0ELb0ELb1EEEvNS_16Flash_fwd_paramsE) ;  /* 0xfffd72a008007950 */ /* 0x004fea0003c3ffff */
.L_x_3263:
        /* <DEDUP_REMOVED lines=10> */
.L_x_4887:


//--------------------- .text._ZN5flash24flash_fwd_splitkv_kernelI23Flash_fwd_kernel_traitsILi256ELi64ELi64ELi4ELb0ELb0EN7cutlass10bfloat16_tE19Flash_kernel_traitsILi256ELi64ELi64ELi4ES3_EELb1ELb0ELb1ELb0ELb0ELb1ELb0ELb1EEEvNS_16Flash_fwd_paramsE --------------------------
	.section	.text._ZN5flash24flash_fwd_splitkv_kernelI23Flash_fwd_kernel_traitsILi256ELi64ELi64ELi4ELb0ELb0EN7cutlass10bfloat16_tE19Flash_kernel_traitsILi256ELi64ELi64ELi4ES3_EELb1ELb0ELb1ELb0ELb0ELb1ELb0ELb1EEEvNS_16Flash_fwd_paramsE,"ax",@progbits
	.sectioninfo	@"SHI_REGISTERS=255"
	.align	128
        .global         _ZN5flash24flash_fwd_splitkv_kernelI23Flash_fwd_kernel_traitsILi256ELi64ELi64ELi4ELb0ELb0EN7cutlass10bfloat16_tE19Flash_kernel_traitsILi256ELi64ELi64ELi4ES3_EELb1ELb0ELb1ELb0ELb0ELb1ELb0ELb1EEEvNS_16Flash_fwd_paramsE
        .type           _ZN5flash24flash_fwd_splitkv_kernelI23Flash_fwd_kernel_traitsILi256ELi64ELi64ELi4ELb0ELb0EN7cutlass10bfloat16_tE19Flash_kernel_traitsILi256ELi64ELi64ELi4ES3_EELb1ELb0ELb1ELb0ELb0ELb1ELb0ELb1EEEvNS_16Flash_fwd_paramsE,@function
        .size           _ZN5flash24flash_fwd_splitkv_kernelI23Flash_fwd_kernel_traitsILi256ELi64ELi64ELi4ELb0ELb0EN7cutlass10bfloat16_tE19Flash_kernel_traitsILi256ELi64ELi64ELi4ES3_EELb1ELb0ELb1ELb0ELb0ELb1ELb0ELb1EEEvNS_16Flash_fwd_paramsE,(.L_x_4889 - _ZN5flash24flash_fwd_splitkv_kernelI23Flash_fwd_kernel_traitsILi256ELi64ELi64ELi4ELb0ELb0EN7cutlass10bfloat16_tE19Flash_kernel_traitsILi256ELi64ELi64ELi4ES3_EELb1ELb0ELb1ELb0ELb0ELb1ELb0ELb1EEEvNS_16Flash_fwd_paramsE)
        .other          _ZN5flash24flash_fwd_splitkv_kernelI23Flash_fwd_kernel_traitsILi256ELi64ELi64ELi4ELb0ELb0EN7cutlass10bfloat16_tE19Flash_kernel_traitsILi256ELi64ELi64ELi4ES3_EELb1ELb0ELb1ELb0ELb0ELb1ELb0ELb1EEEvNS_16Flash_fwd_paramsE,@"STO_CUDA_ENTRY STV_DEFAULT"
_ZN5flash24flash_fwd_splitkv_kernelI23Flash_fwd_kernel_traitsILi256ELi64ELi64ELi4ELb0ELb0EN7cutlass10bfloat16_tE19Flash_kernel_traitsILi256ELi64ELi64ELi4ES3_EELb1ELb0ELb1ELb0ELb0ELb1ELb0ELb1EEEvNS_16Flash_fwd_paramsE:
.text._ZN5flash24flash_fwd_splitkv_kernelI23Flash_fwd_kernel_traitsILi256ELi64ELi64ELi4ELb0ELb0EN7cutlass10bfloat16_tE19Flash_kernel_traitsILi256ELi64ELi64ELi4ES3_EELb1ELb0ELb1ELb0ELb0ELb1ELb0ELb1EEEvNS_16Flash_fwd_paramsE:
        /* <DEDUP_REMOVED lines=10> */
[----:B-123--:R-:W-:Y:S05]  /*00a0*/  CALL.REL.NOINC `($_ZN5flash24flash_fwd_splitkv_kernelI23Flash_fwd_kernel_traitsILi256ELi64ELi64ELi4ELb0ELb0EN7cutlass10bfloat16_tE19Flash_kernel_traitsILi256ELi64ELi64ELi4ES3_EELb1ELb0ELb1ELb0ELb0ELb1ELb0ELb1EEEvNS_16Flash_fwd_paramsE$_ZN5flash30compute_attn_1rowblock_splitkvI23Flash_fwd_kernel_traitsILi256ELi64ELi64ELi4ELb0ELb0EN7cutlass10bfloat16_tE19Flash_kernel_traitsILi256ELi64ELi64ELi4ES3_EELb1ELb0ELb1ELb0ELb0ELb1ELb0ELb1ENS_16Flash_fwd_paramsEEEvRKT8_iiiii) ;  /* 0x0000002000007944 */ /* 0x00efea0003c00000 */
[----:B------:R-:W-:Y:S05]  /*00b0*/  BSYNC B4 ;  /* 0x0000000000047941 */ /* 0x000fea0003800000 */
.L_x_3264:
[----:B------:R-:W-:Y:S05]  /*00c0*/  EXIT ;  /* 0x000000000000794d */ /* 0x000fea0003800000 */
        .type           $_ZN5flash24flash_fwd_splitkv_kernelI23Flash_fwd_kernel_traitsILi256ELi64ELi64ELi4ELb0ELb0EN7cutlass10bfloat16_tE19Flash_kernel_traitsILi256ELi64ELi64ELi4ES3_EELb1ELb0ELb1ELb0ELb0ELb1ELb0ELb1EEEvNS_16Flash_fwd_paramsE$_ZN5flash30compute_attn_1rowblock_splitkvI23Flash_fwd_kernel_traitsILi256ELi64ELi64ELi4ELb0ELb0EN7cutlass10bfloat16_tE19Flash_kernel_traitsILi256ELi64ELi64ELi4ES3_EELb1ELb0ELb1ELb0ELb0ELb1ELb0ELb1ENS_16Flash_fwd_paramsEEEvRKT8_iiiii,@function
        .size           $_ZN5flash24flash_fwd_splitkv_kernelI23Flash_fwd_kernel_traitsILi256ELi64ELi64ELi4ELb0ELb0EN7cutlass10bfloat16_tE19Flash_kernel_traitsILi256ELi64ELi64ELi4ES3_EELb1ELb0ELb1ELb0ELb0ELb1ELb0ELb1EEEvNS_16Flash_fwd_paramsE$_ZN5flash30compute_attn_1rowblock_splitkvI23Flash_fwd_kernel_traitsILi256ELi64ELi64ELi4ELb0ELb0EN7cutlass10bfloat16_tE19Flash_kernel_traitsILi256ELi64ELi64ELi4ES3_EELb1ELb0ELb1ELb0ELb0ELb1ELb0ELb1ENS_16Flash_fwd_paramsEEEvRKT8_iiiii,($__internal_21_$__cuda_sm70_shflsync_bfly_p - $_ZN5flash24flash_fwd_splitkv_kernelI23Flash_fwd_kernel_traitsILi256ELi64ELi64ELi4ELb0ELb0EN7cutlass10bfloat16_tE19Flash_kernel_traitsILi256ELi64ELi64ELi4ES3_EELb1ELb0ELb1ELb0ELb0ELb1ELb0ELb1EEEvNS_16Flash_fwd_paramsE$_ZN5flash30compute_attn_1rowblock_splitkvI23Flash_fwd_kernel_traitsILi256ELi64ELi64ELi4ELb0ELb0EN7cutlass10bfloat16_tE19Flash_kernel_traitsILi256ELi64ELi64ELi4ES3_EELb1ELb0ELb1ELb0ELb0ELb1ELb0ELb1ENS_16Flash_fwd_paramsEEEvRKT8_iiiii)
$_ZN5flash24flash_fwd_splitkv_kernelI23Flash_fwd_kernel_traitsILi256ELi64ELi64ELi4ELb0ELb0EN7cutlass10bfloat16_tE19Flash_kernel_traitsILi256ELi64ELi64ELi4ES3_EELb1ELb0ELb1ELb0ELb0ELb1ELb0ELb1EEEvNS_16Flash_fwd_paramsE$_ZN5flash30compute_attn_1rowblock_splitkvI23Flash_fwd_kernel_traitsILi256ELi64ELi64ELi4ELb0ELb0EN7cutlass10bfloat16_tE19Flash_kernel_traitsILi256ELi64ELi64ELi4ES3_EELb1ELb0ELb1ELb0ELb0ELb1ELb0ELb1ENS_16Flash_fwd_paramsEEEvRKT8_iiiii:
        /* <DEDUP_REMOVED lines=20> */
.L_x_3266:
[----:B------:R-:W-:Y:S05]  /*0210*/  BSYNC B0 ;  /* 0x0000000000007941 */ /* 0x000fea0003800000 */
.L_x_3265:
        /* <DEDUP_REMOVED lines=13> */
[----:B-1----:R-:W4:Y:S02]  /*02f0*/  @P0 LD.E R3, [R4.64+0x4] ;  /* 0x0000040604030980 */ /* 0x002f24000c101900 */
[----:B----4-:R-:W-:-:S06]  /*0300*/  @P0 IADD3 R78, R3, -R14, RZ ;  /* 0x8000000e034e0210 */ /* 0x010fcc0007ffe0ff */
[----:B------:R1:W5:Y:S01]  /*0310*/  @!P0 LD.E R78, [R4.64] ;  /* 0x00000006044e8980 */ /* 0x000362000c101900 */
[----:B------:R-:W-:Y:S05]  /*0320*/  BRA `(.L_x_3269) ;  /* 0x0000001000007947 */ /* 0x000fea0003800000 */
.L_x_3268:
[----:B------:R4:W5:Y:S02]  /*0330*/  LD.E R78, [R10.64+0xb8] ;  /* 0x0000b8060a4e7980 */ /* 0x000964000c101900 */
.L_x_3269:
[----:B------:R-:W-:Y:S05]  /*0340*/  BSYNC B0 ;  /* 0x0000000000007941 */ /* 0x000fea0003800000 */
.L_x_3267:
[----:B-12---:R-:W2:Y:S01]  /*0350*/  LD.E.64 R2, [R10.64+0xf8] ;  /* 0x0000f8060a027980 */ /* 0x006ea2000c101b00 */
        /* <DEDUP_REMOVED lines=9> */
.L_x_3271:
[----:B------:R-:W2:Y:S01]  /*03f0*/  LD.E.64 R2, [R10.64+0x108] ;  /* 0x000108060a027980 */ /* 0x000ea2000c101b00 */
[----:B------:R-:W-:Y:S01]  /*0400*/  BSSY B0, `(.L_x_3273) ;  /* 0x0000006000007945 */ /* 0x000fe20003800000 */
[----:B--2---:R-:W-:-:S04]  /*0410*/  ISETP.NE.U32.AND P0, PT, R2, RZ, PT ;  /* 0x000000ff0200720c */ /* 0x004fc80003f05070 */
[----:B------:R-:W-:Y:S01]  /*0420*/  ISETP.NE.AND.EX P0, PT, R3, RZ, PT, P0 ;  /* 0x000000ff0300720c */ /* 0x000fe20003f05300 */
[----:B------:R-:W-:-:S12]  /*0430*/  IMAD.MOV.U32 R3, RZ, RZ, RZ ;  /* 0x000000ffff037224 */ /* 0x000fd800078e00ff */
[----:B------:R-:W-:Y:S05]  /*0440*/  @!P0 BRA `(.L_x_3274) ;  /* 0x0000001000008947 */ /* 0x000fea0003800000 */
[----:B------:R1:W5:Y:S02]  /*0450*/  LD.E R3, [R10.64+0xbc] ;  /* 0x0000bc060a037980 */ /* 0x000364000c101900 */
.L_x_3274:
[----:B------:R-:W-:Y:S05]  /*0460*/  BSYNC B0 ;  /* 0x0000000000007941 */ /* 0x000fea0003800000 */
.L_x_3273:
[----:B-----5:R-:W-:Y:S02]  /*0470*/  IADD3 R68, R78, R3, RZ ;  /* 0x000000034e447210 */ /* 0x020fe40007ffe0ff */
.L_x_3272:
[----:B------:R-:W-:Y:S05]  /*0480*/  BSYNC B1 ;  /* 0x0000000000017941 */ /* 0x000fea0003800000 */
.L_x_3270:
[----:B------:R-:W-:Y:S01]  /*0490*/  IMAD.SHL.U32 R71, R243, 0x40, RZ ;  /* 0x00000040f3477824 */ /* 0x000fe200078e00ff */
[----:B------:R-:W-:Y:S01]  /*04a0*/  MOV R2, R242 ;  /* 0x000000f200027202 */ /* 0x000fe20000000f00 */
[----:B------:R-:W-:-:S03]  /*04b0*/  IMAD.MOV.U32 R3, RZ, RZ, 0x0 ;  /* 0x00000000ff037424 */ /* 0x000fc600078e00ff */
[----:B------:R-:W-:-:S13]  /*04c0*/  ISETP.GT.AND P0, PT, R246, R71, PT ;  /* 0x00000047f600720c */ /* 0x000fda0003f04270 */
[----:B------:R-:W-:Y:S05]  /*04d0*/  @!P0 RET.REL.NODEC R2 `(_ZN5flash24flash_fwd_splitkv_kernelI23Flash_fwd_kernel_traitsILi256ELi64ELi64ELi4ELb0ELb0EN7cutlass10bfloat16_tE19Flash_kernel_traitsILi256ELi64ELi64ELi4ES3_EELb1ELb0ELb1ELb0ELb0ELb1ELb0ELb1EEEvNS_16Flash_fwd_paramsE) ;  /* 0xfffffb2002008950 */ /* 0x000fea0003c3ffff */
[----:B------:R-:W2:Y:S04]  /*04e0*/  LD.E R7, [R10.64+0xb8] ;  /* 0x0000b8060a077980 */ /* 0x000ea8000c101900 */
[----:B------:R-:W5:Y:S01]  /*04f0*/  LD.E R3, [R10.64+0x188] ;  /* 0x000188060a037980 */ /* 0x000f62000c101900 */
[----:B------:R-:W-:Y:S02]  /*0500*/  IADD3 R0, -R246, 0x7f, R71 ;  /* 0x0000007ff6007810 */ /* 0x000fe40007ffe147 */
[----:B------:R-:W-:Y:S01]  /*0510*/  IADD3 R5, R68, 0x3f, RZ ;  /* 0x0000003f44057810 */ /* 0x000fe20007ffe0ff */
[----:B------:R-:W1:Y:S03]  /*0520*/  S2R R73, SR_TID.X ;  /* 0x0000000000497919 */ /* 0x000e660000002100 */
[----:B------:R-:W-:-:S04]  /*0530*/  SHF.R.S32.HI R2, RZ, 0x1f, R5 ;  /* 0x0000001fff027819 */ /* 0x000fc80000011405 */
[----:B------:R-:W-:-:S04]  /*0540*/  LEA.HI R2, R2, R5, RZ, 0x6 ;  /* 0x0000000502027211 */ /* 0x000fc800078f30ff */
[----:B------:R-:W-:Y:S02]  /*0550*/  SHF.R.S32.HI R2, RZ, 0x6, R2 ;  /* 0x00000006ff027819 */ /* 0x000fe40000011402 */
[----:B--2---:R-:W-:Y:S02]  /*0560*/  IADD3 R7, R7, 0x3f, RZ ;  /* 0x0000003f07077810 */ /* 0x004fe40007ffe0ff */
        /* <DEDUP_REMOVED lines=12> */
[----:B------:R-:W2:Y:S04]  /*0630*/  LD.E.64 R4, [R10.64+0x88] ;  /* 0x000088060a047980 */ /* 0x000ea8000c101b00 */
[----:B---3--:R1:W3:Y:S04]  /*0640*/  LD.E.64 R16, [R10.64+0x90] ;  /* 0x000090060a107980 */ /* 0x0082e8000c101b00 */
[----:B----4-:R1:W4:Y:S04]  /*0650*/  LD.E R14, [R10.64+0x60] ;  /* 0x000060060a0e7980 */ /* 0x010328000c101900 */
[----:B------:R-:W3:Y:S04]  /*0660*/  @!P0 LD.E.64 R20, [R10.64+0x80] ;  /* 0x000080060a148980 */ /* 0x000ee8000c101b00 */
        /* <DEDUP_REMOVED lines=10> */
[----:B------:R-:W-:Y:S02]  /*0710*/  SHF.R.S32.HI R19, RZ, 0x1f, R71 ;  /* 0x0000001fff137819 */ /* 0x000fe40000011447 */
[----:B------:R-:W-:Y:S02]  /*0720*/  IADD3 R246, -R71, R246, RZ ;  /* 0x000000f647f67210 */ /* 0x000fe40007ffe1ff */
[----:B------:R-:W-:Y:S01]  /*0730*/  SHF.R.S32.HI R9, RZ, 0x3, R9 ;  /* 0x00000003ff097819 */ /* 0x000fe20000011409 */
[----:B------:R-:W-:Y:S01]  /*0740*/  BSSY B0, `(.L_x_3276) ;  /* 0x000002c000007945 */ /* 0x000fe20003800000 */
[C---:B------:R-:W-:Y:S02]  /*0750*/  IADD3 R27, R12.reuse, 0x40, RZ ;  /* 0x000000400c1b7810 */ /* 0x040fe40007ffe0ff */
[----:B------:R-:W-:Y:S01]  /*0760*/  IADD3 R25, R12, 0x80, RZ ;  /* 0x000000800c197810 */ /* 0x000fe20007ffe0ff */
[----:B--2---:R-:W-:-:S02]  /*0770*/  @P0 IMAD R13, R5, R245, RZ ;  /* 0x000000f5050d0224 */ /* 0x004fc400078e02ff */
[----:B------:R-:W-:-:S05]  /*0780*/  @P0 IMAD.WIDE.U32 R22, R4, R245, RZ ;  /* 0x000000f504160225 */ /* 0x000fca00078e00ff */
[----:B-1----:R-:W-:Y:S01]  /*0790*/  @P0 IADD3 R10, R23, R13, RZ ;  /* 0x0000000d170a0210 */ /* 0x002fe20007ffe0ff */
[----:B---3--:R-:W-:Y:S01]  /*07a0*/  @!P0 IMAD R18, R21, R241, RZ ;  /* 0x000000f115128224 */ /* 0x008fe200078e02ff */
[----:B------:R-:W-:-:S03]  /*07b0*/  SHF.R.S32.HI R13, RZ, 0x1f, R12 ;  /* 0x0000001fff0d7819 */ /* 0x000fc6000001140c */
[C---:B------:R-:W-:Y:S02]  /*07c0*/  @!P0 IMAD R15, R20.reuse, R15, R18 ;  /* 0x0000000f140f8224 */ /* 0x040fe400078e0212 */
[----:B------:R-:W-:Y:S02]  /*07d0*/  @P0 IMAD.MOV.U32 R18, RZ, RZ, R22 ;  /* 0x000000ffff120224 */ /* 0x000fe400078e0016 */
[----:B------:R-:W-:-:S04]  /*07e0*/  @!P0 IMAD.WIDE.U32 R22, R20, R241, RZ ;  /* 0x000000f114168225 */ /* 0x000fc800078e00ff */
[----:B------:R-:W-:Y:S01]  /*07f0*/  IMAD R11, R5, R71, RZ ;  /* 0x00000047050b7224 */ /* 0x000fe200078e02ff */
[----:B------:R-:W-:Y:S01]  /*0800*/  @!P0 MOV R18, R22 ;  /* 0x0000001600128202 */ /* 0x000fe20000000f00 */
[----:B------:R-:W-:-:S04]  /*0810*/  IMAD.WIDE.U32 R20, R71, R4, R12 ;  /* 0x0000000447147225 */ /* 0x000fc800078e000c */
[----:B------:R-:W-:Y:S02]  /*0820*/  IMAD R11, R4, R19, R11 ;  /* 0x00000013040b7224 */ /* 0x000fe400078e020b */
[----:B------:R-:W-:Y:S01]  /*0830*/  @!P0 IMAD.IADD R10, R23, 0x1, R15 ;  /* 0x00000001170a8824 */ /* 0x000fe200078e020f */
[----:B------:R-:W-:-:S04]  /*0840*/  IADD3 R18, P0, R18, R20, RZ ;  /* 0x0000001412127210 */ /* 0x000fc80007f1e0ff */
[----:B------:R-:W-:Y:S02]  /*0850*/  IADD3.X R19, R10, R21, R11, P0, !PT ;  /* 0x000000150a137210 */ /* 0x000fe400007fe40b */
[----:B------:R-:W-:Y:S01]  /*0860*/  ISETP.GE.AND P0, PT, R9, R246, PT ;  /* 0x000000f60900720c */ /* 0x000fe20003f06270 */
[----:B------:R-:W-:Y:S01]  /*0870*/  IMAD R29, R17, R244, RZ ;  /* 0x000000f4111d7224 */ /* 0x000fe200078e02ff */
[--C-:B------:R-:W-:Y:S01]  /*0880*/  SHF.R.S32.HI R10, RZ, 0x1f, R244.reuse ;  /* 0x0000001fff0a7819 */ /* 0x100fe200000114f4 */
[----:B----4-:R-:W-:Y:S02]  /*0890*/  IMAD R241, R241, R14, R244 ;  /* 0x0000000ef1f17224 */ /* 0x010fe400078e02f4 */
[----:B------:R-:W-:-:S04]  /*08a0*/  IMAD.WIDE.U32 R244, R244, R16, R18 ;  /* 0x00000010f4f47225 */ /* 0x000fc800078e0012 */
[----:B------:R-:W-:Y:S01]  /*08b0*/  IMAD R29, R16, R10, R29 ;  /* 0x0000000a101d7224 */ /* 0x000fe200078e021d */
[----:B------:R-:W-:Y:S01]  /*08c0*/  SHF.R.S32.HI R15, RZ, 0x1f, R9 ;  /* 0x0000001fff0f7819 */ /* 0x000fe20000011409 */
[----:B------:R-:W-:Y:S01]  /*08d0*/  IMAD R8, R8, R241, R71 ;  /* 0x000000f108087224 */ /* 0x000fe200078e0247 */
[----:B------:R-:W-:Y:S01]  /*08e0*/  IADD3 R23, R12, 0xc0, RZ ;  /* 0x000000c00c177810 */ /* 0x000fe20007ffe0ff */
[----:B------:R-:W-:Y:S01]  /*08f0*/  IMAD.IADD R29, R245, 0x1, R29 ;  /* 0x00000001f51d7824 */ /* 0x000fe200078e021d */
        /* <DEDUP_REMOVED lines=16> */
.L_x_3277:
[----:B------:R-:W-:Y:S05]  /*0a00*/  BSYNC B0 ;  /* 0x0000000000007941 */ /* 0x000fea0003800000 */
.L_x_3276:
        /* <DEDUP_REMOVED lines=9> */
[----:B-1----:R-:W-:Y:S01]  /*0aa0*/  IMAD.X R11, RZ, RZ, R15, P0 ;  /* 0x000000ffff0b7224 */ /* 0x002fe200000e060f */
        /* <DEDUP_REMOVED lines=12> */
.L_x_3279:
[----:B------:R-:W-:Y:S05]  /*0b70*/  BSYNC B0 ;  /* 0x0000000000007941 */ /* 0x000fea0003800000 */
.L_x_3278:
        /* <DEDUP_REMOVED lines=22> */
.L_x_3281:
[----:B------:R-:W-:Y:S05]  /*0ce0*/  BSYNC B0 ;  /* 0x0000000000007941 */ /* 0x000fea0003800000 */
.L_x_3280:
        /* <DEDUP_REMOVED lines=21> */
.L_x_3283:
[----:B------:R-:W-:Y:S05]  /*0e40*/  BSYNC B0 ;  /* 0x0000000000007941 */ /* 0x000fea0003800000 */
.L_x_3282:
        /* <DEDUP_REMOVED lines=16> */
[----:B------:R-:W-:Y:S05]  /*0f50*/  @P4 RET.REL.NODEC R242 `(_ZN5flash24flash_fwd_splitkv_kernelI23Flash_fwd_kernel_traitsILi256ELi64ELi64ELi4ELb0ELb0EN7cutlass10bfloat16_tE19Flash_kernel_traitsILi256ELi64ELi64ELi4ES3_EELb1ELb0ELb1ELb0ELb0ELb1ELb0ELb1EEEvNS_16Flash_fwd_paramsE) ;  /* 0xfffff0a0f2004950 */ /* 0x000fea0003c3ffff */
[----:B-1----:R-:W-:Y:S02]  /*0f60*/  MOV R5, 0x7f800000 ;  /* 0x7f80000000057802 */ /* 0x002fe40000000f00 */
[----:B------:R-:W-:-:S03]  /*0f70*/  MOV R243, 0x0 ;  /* 0x0000000000f37802 */ /* 0x000fc60000000f00 */
[----:B------:R1:W-:Y:S01]  /*0f80*/  ST.E [R2.64+0xc0], R5 ;  /* 0x0000c00502007985 */ /* 0x0003e2000c101906 */
[----:B------:R-:W-:Y:S05]  /*0f90*/  RET.REL.NODEC R242 `(_ZN5flash24flash_fwd_splitkv_kernelI23Flash_fwd_kernel_traitsILi256ELi64ELi64ELi4ELb0ELb0EN7cutlass10bfloat16_tE19Flash_kernel_traitsILi256ELi64ELi64ELi4ES3_EELb1ELb0ELb1ELb0ELb0ELb1ELb0ELb1EEEvNS_16Flash_fwd_paramsE) ;  /* 0xfffff060f2007950 */ /* 0x000fea0003c3ffff */
.L_x_3275:
[----:B-1----:R-:W2:Y:S04]  /*0fa0*/  LD.E.64 R6, [R10.64+0x160] ;  /* 0x000160060a067980 */ /* 0x002ea8000c101b00 */
[----:B---3--:R-:W3:Y:S01]  /*0fb0*/  LD.E.64 R8, [R10.64+0x158] ;  /* 0x000158060a087980 */ /* 0x008ee2000c101b00 */
[----:B--2---:R-:W-:-:S04]  /*0fc0*/  ISETP.NE.U32.AND P1, PT, R6, RZ, PT ;  /* 0x000000ff0600720c */ /* 0x004fc80003f25070 */
[----:B------:R-:W-:-:S13]  /*0fd0*/  ISETP.NE.AND.EX P1, PT, R7, RZ, PT, P1 ;  /* 0x000000ff0700720c */ /* 0x000fda0003f25310 */
[----:B------:R-:W2:Y:S01]  /*0fe0*/  @P1 LD.E.64 R4, [R10.64+0x168] ;  /* 0x000168060a041980 */ /* 0x000ea2000c101b00 */
        /* <DEDUP_REMOVED lines=18> */
[----:B------:R-:W3:Y:S01]  /*1110*/  LD.E R3, [R10.64+0x68] ;  /* 0x000068060a037980 */ /* 0x000ee2000c101900 */
[----:B------:R-:W-:-:S03]  /*1120*/  LEA R5, R166, 0xffffffc0, 0x6 ;  /* 0xffffffc0a6057811 */ /* 0x000fc600078e30ff */
[----:B----4-:R-:W4:Y:S01]  /*1130*/  LD.E.64 R18, [R10.64+0x20] ;  /* 0x000020060a127980 */ /* 0x010f22000c101b00 */
[----:B------:R-:W-:-:S03]  /*1140*/  IABS R2, R5 ;  /* 0x0000000500027213 */ /* 0x000fc60000000000 */
[----:B------:R-:W3:Y:S04]  /*1150*/  LD.E.64 R66, [R10.64+0x38] ;  /* 0x000038060a427980 */ /* 0x000ee8000c101b00 */
[----:B------:R-:W3:Y:S04]  /*1160*/  LD.E.64 R20, [R10.64+0x50] ;  /* 0x000050060a147980 */ /* 0x000ee8000c101b00 */
[----:B------:R1:W5:Y:S04]  /*1170*/  LD.E.64 R28, [R10.64+0x58] ;  /* 0x000058060a1c7980 */ /* 0x000368000c101b00 */
[----:B------:R1:W5:Y:S01]  /*1180*/  LD.E.64 R64, [R10.64+0x40] ;  /* 0x000040060a407980 */ /* 0x000362000c101b00 */
[----:B--2---:R-:W-:-:S04]  /*1190*/  IABS R6, R4 ;  /* 0x0000000400067213 */ /* 0x004fc80000000000 */
[----:B-----5:R-:W2:Y:S08]  /*11a0*/  I2F.RP R12, R6 ;  /* 0x00000006000c7306 */ /* 0x020eb00000209400 */
[----:B--2---:R-:W2:Y:S02]  /*11b0*/  MUFU.RCP R8, R12 ;  /* 0x0000000c00087308 */ /* 0x004ea40000001000 */
[----:B--2---:R-:W-:Y:S01]  /*11c0*/  IADD3 R8, R8, 0xffffffe, RZ ;  /* 0x0ffffffe08087810 */ /* 0x004fe20007ffe0ff */
[----:B------:R-:W2:Y:S05]  /*11d0*/  LD.E.64 R12, [R10.64+0x28] ;  /* 0x000028060a0c7980 */ /* 0x000eaa000c101b00 */
[----:B------:R-:W1:Y:S01]  /*11e0*/  F2I.FTZ.U32.TRUNC.NTZ R9, R8 ;  /* 0x0000000800097305 */ /* 0x000e62000021f000 */
[----:B------:R-:W-:Y:S01]  /*11f0*/  IABS R0, R4 ;  /* 0x0000000400007213 */ /* 0x000fe20000000000 */
[----:B-1----:R-:W-:-:S02]  /*1200*/  IMAD.MOV R7, RZ, RZ, -R9 ;  /* 0x000000ffff077224 */ /* 0x002fc400078e0a09 */
[----:B------:R-:W-:Y:S02]  /*1210*/  IMAD.MOV.U32 R8, RZ, RZ, RZ ;  /* 0x000000ffff087224 */ /* 0x000fe400078e00ff */
[----:B------:R-:W-:-:S04]  /*1220*/  IMAD R7, R7, R6, RZ ;  /* 0x0000000607077224 */ /* 0x000fc800078e02ff */
[----:B------:R-:W-:Y:S01]  /*1230*/  IMAD.HI.U32 R7, R9, R7, R8 ;  /* 0x0000000709077227 */ /* 0x000fe200078e0008 */
[----:B------:R-:W-:-:S05]  /*1240*/  IADD3 R0, RZ, -R0, RZ ;  /* 0x80000000ff007210 */ /* 0x000fca0007ffe0ff */
        /* <DEDUP_REMOVED lines=13> */
[----:B------:R1:W2:Y:S01]  /*1320*/  LD.E R2, [R16.64] ;  /* 0x0000000610027980 */ /* 0x0002a2000c101900 */
[----:B---3--:R-:W-:-:S04]  /*1330*/  IABS R6, R3 ;  /* 0x0000000300067213 */ /* 0x008fc80000000000 */
[----:B------:R-:W3:Y:S08]  /*1340*/  I2F.RP R14, R6 ;  /* 0x00000006000e7306 */ /* 0x000ef00000209400 */
[----:B---3--:R-:W3:Y:S02]  /*1350*/  MUFU.RCP R8, R14 ;  /* 0x0000000e00087308 */ /* 0x008ee40000001000 */
[----:B---3--:R-:W-:-:S06]  /*1360*/  IADD3 R8, R8, 0xffffffe, RZ ;  /* 0x0ffffffe08087810 */ /* 0x008fcc0007ffe0ff */
        /* <DEDUP_REMOVED lines=20> */
[----:B------:R-:W-:-:S05]  /*14b0*/  IMAD R4, R67, R15, RZ ;  /* 0x0000000f43047224 */ /* 0x000fca00078e02ff */
[----:B------:R-:W-:Y:S02]  /*14c0*/  @!P0 IMAD.MOV R16, RZ, RZ, -R16 ;  /* 0x000000ffff108224 */ /* 0x000fe400078e0a10 */
[----:B------:R-:W-:-:S04]  /*14d0*/  @!P1 LOP3.LUT R16, RZ, R3, RZ, 0x33, !PT ;  /* 0x00000003ff109212 */ /* 0x000fc800078e33ff */
[----:B------:R-:W-:Y:S02]  /*14e0*/  SHF.R.S32.HI R8, RZ, 0x1f, R16 ;  /* 0x0000001fff087819 */ /* 0x000fe40000011410 */
[----:B--2---:R-:W-:Y:S01]  /*14f0*/  SHF.R.S32.HI R0, RZ, 0x1f, R2 ;  /* 0x0000001fff007819 */ /* 0x004fe20000011402 */
[----:B----4-:R-:W-:-:S04]  /*1500*/  IMAD R7, R19, R2, RZ ;  /* 0x0000000213077224 */ /* 0x010fc800078e02ff */
[C---:B------:R-:W-:Y:S02]  /*1510*/  IMAD R7, R18.reuse, R0, R7 ;  /* 0x0000000012077224 */ /* 0x040fe400078e0207 */
[----:B------:R-:W-:-:S04]  /*1520*/  IMAD.WIDE.U32 R18, R18, R2, RZ ;  /* 0x0000000212127225 */ /* 0x000fc800078e00ff */
[----:B------:R-:W-:Y:S01]  /*1530*/  IMAD.IADD R7, R19, 0x1, R7 ;  /* 0x0000000113077824 */ /* 0x000fe200078e0207 */
[----:B------:R-:W-:Y:S02]  /*1540*/  SHF.R.S32.HI R19, RZ, 0x1f, R15 ;  /* 0x0000001fff137819 */ /* 0x000fe4000001140f */
[----:B------:R-:W-:Y:S01]  /*1550*/  MOV R6, R18 ;  /* 0x0000001200067202 */ /* 0x000fe20000000f00 */
[----:B------:R-:W-:Y:S02]  /*1560*/  IMAD R3, R13, R2, RZ ;  /* 0x000000020d037224 */ /* 0x000fe400078e02ff */
[----:B------:R-:W-:Y:S02]  /*1570*/  IMAD R4, R66, R19, R4 ;  /* 0x0000001342047224 */ /* 0x000fe400078e0204 */
[----:B------:R-:W-:-:S04]  /*1580*/  IMAD.WIDE.U32 R6, R15, R66, R6 ;  /* 0x000000420f067225 */ /* 0x000fc800078e0006 */
[----:B------:R-:W-:Y:S01]  /*1590*/  IMAD.WIDE.U32 R24, R12, R2, RZ ;  /* 0x000000020c187225 */ /* 0x000fe200078e00ff */
[----:B------:R-:W-:-:S03]  /*15a0*/  IADD3 R13, R7, R4, RZ ;  /* 0x00000004070d7210 */ /* 0x000fc60007ffe0ff */
[----:B------:R-:W-:Y:S02]  /*15b0*/  IMAD R3, R12, R0, R3 ;  /* 0x000000000c037224 */ /* 0x000fe400078e0203 */
[----:B------:R-:W-:Y:S02]  /*15c0*/  IMAD.MOV.U32 R12, RZ, RZ, R6 ;  /* 0x000000ffff0c7224 */ /* 0x000fe400078e0006 */
[----:B------:R-:W-:Y:S02]  /*15d0*/  IMAD R7, R21, R16, RZ ;  /* 0x0000001015077224 */ /* 0x000fe400078e02ff */
[----:B------:R-:W-:Y:S01]  /*15e0*/  IMAD.WIDE.U32 R12, R16, R20, R12 ;  /* 0x00000014100c7225 */ /* 0x000fe200078e000c */
[----:B------:R-:W-:-:S03]  /*15f0*/  IADD3 R17, R25, R3, RZ ;  /* 0x0000000319117210 */ /* 0x000fc60007ffe0ff */
[----:B------:R-:W-:Y:S01]  /*1600*/  IMAD R7, R20, R8, R7 ;  /* 0x0000000814077224 */ /* 0x000fe200078e0207 */
[----:B------:R-:W-:-:S03]  /*1610*/  MOV R2, R12 ;  /* 0x0000000c00027202 */ /* 0x000fc60000000f00 */
[----:B------:R-:W-:Y:S01]  /*1620*/  IMAD.IADD R3, R13, 0x1, R7 ;  /* 0x000000010d037824 */ /* 0x000fe200078e0207 */
[----:B------:R-:W-:Y:S05]  /*1630*/  BRA `(.L_x_3286) ;  /* 0x000004f000007947 */ /* 0x000fea0003800000 */
.L_x_3285:
[----:B-1----:R-:W2:Y:S01]  /*1640*/  LD.E R7, [R10.64+0x68] ;  /* 0x000068060a077980 */ /* 0x002ea2000c101900 */
[----:B------:R-:W-:-:S03]  /*1650*/  ISETP.NE.AND P4, PT, R14, -0x1, PT ;  /* 0xffffffff0e00780c */ /* 0x000fc60003f85270 */
[----:B------:R-:W3:Y:S04]  /*1660*/  LD.E.64 R66, [R10.64+0x38] ;  /* 0x000038060a427980 */ /* 0x000ee8000c101b00 */
[----:B----4-:R-:W4:Y:S04]  /*1670*/  LD.E.64 R64, [R10.64+0x40] ;  /* 0x000040060a407980 */ /* 0x010f28000c101b00 */
[----:B------:R-:W3:Y:S04]  /*1680*/  LD.E.64 R20, [R10.64+0x50] ;  /* 0x000050060a147980 */ /* 0x000ee8000c101b00 */
[----:B------:R-:W3:Y:S04]  /*1690*/  @!P4 LD.E.64 R16, [R10.64+0x20] ;  /* 0x000020060a10c980 */ /* 0x000ee8000c101b00 */
[----:B------:R-:W3:Y:S04]  /*16a0*/  @!P4 LD.E.64 R24, [R10.64+0x28] ;  /* 0x000028060a18c980 */ /* 0x000ee8000c101b00 */
[----:B------:R1:W5:Y:S01]  /*16b0*/  LD.E.64 R28, [R10.64+0x58] ;  /* 0x000058060a1c7980 */ /* 0x000362000c101b00 */
[----:B------:R-:W-:-:S02]  /*16c0*/  IMAD.MOV.U32 R18, RZ, RZ, RZ ;  /* 0x000000ffff127224 */ /* 0x000fc400078e00ff */
[----:B------:R-:W-:Y:S01]  /*16d0*/  @P4 IMAD.IADD R6, R13, 0x1, R14 ;  /* 0x000000010d064824 */ /* 0x000fe200078e020e */
        /* <DEDUP_REMOVED lines=14> */
[-C--:B---3--:R-:W-:Y:S01]  /*17c0*/  @!P4 IMAD R5, R67, R13.reuse, RZ ;  /* 0x0000000d4305c224 */ /* 0x088fe200078e02ff */
[----:B------:R-:W-:Y:S01]  /*17d0*/  @!P4 SHF.R.S32.HI R4, RZ, 0x1f, R13 ;  /* 0x0000001fff04c819 */ /* 0x000fe2000001140d */
[----:B------:R-:W-:-:S04]  /*17e0*/  @!P4 IMAD.WIDE.U32 R18, R66, R13, RZ ;  /* 0x0000000d4212c225 */ /* 0x000fc800078e00ff */
[----:B------:R-:W-:Y:S01]  /*17f0*/  @!P4 IMAD R4, R4, R66, R5 ;  /* 0x000000420404c224 */ /* 0x000fe200078e0205 */
[----:B-----5:R-:W-:-:S05]  /*1800*/  @!P4 SHF.R.S32.HI R5, RZ, 0x1f, R12 ;  /* 0x0000001fff05c819 */ /* 0x020fca000001140c */
[-C--:B------:R-:W-:Y:S02]  /*1810*/  @!P0 IADD3 R0, R0, -R3.reuse, RZ ;  /* 0x8000000300008210 */ /* 0x080fe40007ffe0ff */
[----:B------:R-:W-:Y:S01]  /*1820*/  @!P4 IADD3 R19, R19, R4, RZ ;  /* 0x000000041313c210 */ /* 0x000fe20007ffe0ff */
[----:B------:R-:W-:Y:S01]  /*1830*/  @!P4 IMAD R4, R17, R12, RZ ;  /* 0x0000000c1104c224 */ /* 0x000fe200078e02ff */
[----:B------:R-:W-:Y:S01]  /*1840*/  ISETP.GE.U32.AND P2, PT, R0, R3, PT ;  /* 0x000000030000720c */ /* 0x000fe20003f46070 */
[----:B------:R-:W-:Y:S01]  /*1850*/  @P4 IMAD.WIDE.U32 R26, R66, R6, RZ ;  /* 0x00000006421a4225 */ /* 0x000fe200078e00ff */
[----:B------:R-:W-:-:S03]  /*1860*/  LOP3.LUT R0, R244, R7, RZ, 0x3c, !PT ;  /* 0x00000007f4007212 */ /* 0x000fc600078e3cff */
[C---:B------:R-:W-:Y:S02]  /*1870*/  @!P4 IMAD R4, R16.reuse, R5, R4 ;  /* 0x000000051004c224 */ /* 0x040fe400078e0204 */
[----:B------:R-:W-:Y:S01]  /*1880*/  @!P4 IMAD.WIDE.U32 R16, R16, R12, R18 ;  /* 0x0000000c1010c225 */ /* 0x000fe200078e0012 */
[----:B------:R-:W-:-:S03]  /*1890*/  ISETP.GE.AND P1, PT, R0, RZ, PT ;  /* 0x000000ff0000720c */ /* 0x000fc60003f26270 */
[----:B------:R-:W-:Y:S01]  /*18a0*/  @P4 IMAD R9, R67, R6, RZ ;  /* 0x0000000643094224 */ /* 0x000fe200078e02ff */
[----:B------:R-:W-:Y:S02]  /*18b0*/  @!P0 IADD3 R2, R2, 0x1, RZ ;  /* 0x0000000102028810 */ /* 0x000fe40007ffe0ff */
[----:B------:R-:W-:Y:S01]  /*18c0*/  @P4 MOV R8, R26 ;  /* 0x0000001a00084202 */ /* 0x000fe20000000f00 */
[----:B------:R-:W-:Y:S01]  /*18d0*/  @P4 IMAD.IADD R9, R27, 0x1, R9 ;  /* 0x000000011b094824 */ /* 0x000fe200078e0209 */
[----:B------:R-:W-:Y:S02]  /*18e0*/  LEA R5, R166, 0xffffffc0, 0x6 ;  /* 0xffffffc0a6057811 */ /* 0x000fe400078e30ff */
[----:B------:R-:W-:Y:S01]  /*18f0*/  ISETP.NE.AND P0, PT, R7, RZ, PT ;  /* 0x000000ff0700720c */ /* 0x000fe20003f05270 */
[----:B------:R-:W-:Y:S01]  /*1900*/  @!P4 IMAD.IADD R9, R17, 0x1, R4 ;  /* 0x000000011109c824 */ /* 0x000fe200078e0204 */
[----:B------:R-:W-:Y:S01]  /*1910*/  @!P4 MOV R8, R16 ;  /* 0x000000100008c202 */ /* 0x000fe20000000f00 */
[----:B----4-:R-:W-:Y:S01]  /*1920*/  @!P4 IMAD R4, R65, R13, RZ ;  /* 0x0000000d4104c224 */ /* 0x010fe200078e02ff */
[----:B------:R-:W-:Y:S01]  /*1930*/  @!P4 SHF.R.S32.HI R3, RZ, 0x1f, R13 ;  /* 0x0000001fff03c819 */ /* 0x000fe2000001140d */
[----:B------:R-:W-:Y:S01]  /*1940*/  IMAD R6, R67, R5, RZ ;  /* 0x0000000543067224 */ /* 0x000fe200078e02ff */
[----:B------:R-:W-:-:S02]  /*1950*/  SHF.R.S32.HI R19, RZ, 0x1f, R5 ;  /* 0x0000001fff137819 */ /* 0x000fc40000011405 */
[----:B------:R-:W-:Y:S01]  /*1960*/  @P2 IADD3 R2, R2, 0x1, RZ ;  /* 0x0000000102022810 */ /* 0x000fe20007ffe0ff */
[----:B------:R-:W-:-:S03]  /*1970*/  IMAD.WIDE.U32 R26, R66, R5, R8 ;  /* 0x00000005421a7225 */ /* 0x000fc600078e0008 */
[----:B------:R-:W-:Y:S01]  /*1980*/  MOV R16, R2 ;  /* 0x0000000200107202 */ /* 0x000fe20000000f00 */
[----:B------:R-:W-:Y:S02]  /*1990*/  @!P4 IMAD R3, R3, R64, R4 ;  /* 0x000000400303c224 */ /* 0x000fe400078e0204 */
[----:B------:R-:W-:Y:S01]  /*19a0*/  @!P4 IMAD.WIDE.U32 R8, R64, R13, RZ ;  /* 0x0000000d4008c225 */ /* 0x000fe200078e00ff */
[----:B------:R-:W-:-:S03]  /*19b0*/  @P4 IADD3 R13, R13, R14, RZ ;  /* 0x0000000e0d0d4210 */ /* 0x000fc60007ffe0ff */
[----:B------:R-:W-:Y:S01]  /*19c0*/  IMAD R6, R19, R66, R6 ;  /* 0x0000004213067224 */ /* 0x000fe200078e0206 */
[----:B------:R-:W-:Y:S01]  /*19d0*/  @!P1 IADD3 R16, -R16, RZ, RZ ;  /* 0x000000ff10109210 */ /* 0x000fe20007ffe1ff */
[----:B------:R-:W-:Y:S01]  /*19e0*/  @!P4 IMAD.IADD R9, R9, 0x1, R3 ;  /* 0x000000010909c824 */ /* 0x000fe200078e0203 */
[----:B------:R-:W-:Y:S01]  /*19f0*/  @!P4 SHF.R.S32.HI R3, RZ, 0x1f, R12 ;  /* 0x0000001fff03c819 */ /* 0x000fe2000001140c */
[----:B------:R-:W-:Y:S01]  /*1a00*/  @!P4 IMAD R0, R25, R12, RZ ;  /* 0x0000000c1900c224 */ /* 0x000fe200078e02ff */
[----:B------:R-:W-:Y:S01]  /*1a10*/  @!P0 LOP3.LUT R16, RZ, R7, RZ, 0x33, !PT ;  /* 0x00000007ff108212 */ /* 0x000fe200078e33ff */
[-C--:B------:R-:W-:Y:S01]  /*1a20*/  @P4 IMAD R17, R65, R13.reuse, RZ ;  /* 0x0000000d41114224 */ /* 0x080fe200078e02ff */
[----:B------:R-:W-:Y:S01]  /*1a30*/  IADD3 R15, R27, R6, RZ ;  /* 0x000000061b0f7210 */ /* 0x000fe20007ffe0ff */
[----:B------:R-:W-:-:S04]  /*1a40*/  @P4 IMAD.WIDE.U32 R6, R64, R13, RZ ;  /* 0x0000000d40064225 */ /* 0x000fc800078e00ff */
[----:B------:R-:W-:Y:S01]  /*1a50*/  @!P4 IMAD.WIDE.U32 R12, R24, R12, R8 ;  /* 0x0000000c180cc225 */ /* 0x000fe200078e0008 */
[----:B------:R-:W-:-:S03]  /*1a60*/  SHF.R.S32.HI R8, RZ, 0x1f, R16 ;  /* 0x0000001fff087819 */ /* 0x000fc60000011410 */
[----:B------:R-:W-:Y:S02]  /*1a70*/  @!P4 IMAD R0, R24, R3, R0 ;  /* 0x000000031800c224 */ /* 0x000fe400078e0200 */
[----:B------:R-:W-:Y:S02]  /*1a80*/  IMAD.MOV.U32 R14, RZ, RZ, R26 ;  /* 0x000000ffff0e7224 */ /* 0x000fe400078e001a */
[-C--:B------:R-:W-:Y:S02]  /*1a90*/  IMAD R3, R21, R16.reuse, RZ ;  /* 0x0000001015037224 */ /* 0x080fe400078e02ff */
        /* <DEDUP_REMOVED lines=9> */
.L_x_3286:
[----:B-1----:R-:W-:Y:S05]  /*1b30*/  BSYNC B0 ;  /* 0x0000000000007941 */ /* 0x002fea0003800000 */
.L_x_3284:
        /* <DEDUP_REMOVED lines=11> */
[----:B------:R-:W-:Y:S02]  /*1bf0*/  LOP3.LUT R14, R21, 0xfffffff0, RZ, 0xc0, !PT ;  /* 0xfffffff0150e7812 */ /* 0x000fe400078ec0ff */
[----:B------:R-:W-:-:S03]  /*1c00*/  LEA.HI R178, R0, R73, RZ, 0x3 ;  /* 0x0000004900b27211 */ /* 0x000fc600078f18ff */
[----:B------:R-:W-:Y:S01]  /*1c10*/  IMAD.IADD R14, R73, 0x1, -R14 ;  /* 0x00000001490e7824 */ /* 0x000fe200078e0a0e */
[----:B------:R-:W-:-:S04]  /*1c20*/  LOP3.LUT R70, R178, 0xfffffff8, RZ, 0xc0, !PT ;  /* 0xfffffff8b2467812 */ /* 0x000fc800078ec0ff */
[----:B------:R-:W-:Y:S01]  /*1c30*/  SHF.R.S32.HI R9, RZ, 0x1f, R14 ;  /* 0x0000001fff097819 */ /* 0x000fe2000001140e */
[----:B------:R-:W-:-:S03]  /*1c40*/  IMAD.IADD R70, R73, 0x1, -R70 ;  /* 0x0000000149467824 */ /* 0x000fc600078e0a46 */
[----:B------:R-:W-:Y:S01]  /*1c50*/  LEA.HI R4, R9, R14, RZ, 0x3 ;  /* 0x0000000e09047211 */ /* 0x000fe200078f18ff */
[----:B------:R-:W-:Y:S01]  /*1c60*/  IMAD.SHL.U32 R18, R70, 0x8, RZ ;  /* 0x0000000846127824 */ /* 0x000fe200078e00ff */
[----:B------:R-:W-:Y:S02]  /*1c70*/  SHF.R.S32.HI R178, RZ, 0x3, R178 ;  /* 0x00000003ffb27819 */ /* 0x000fe400000114b2 */
[----:B------:R-:W-:Y:S02]  /*1c80*/  LOP3.LUT R9, R4, 0xfffffff8, RZ, 0xc0, !PT ;  /* 0xfffffff804097812 */ /* 0x000fe400078ec0ff */
[----:B------:R-:W-:Y:S01]  /*1c90*/  SHF.R.S32.HI R72, RZ, 0x4, R21 ;  /* 0x00000004ff487819 */ /* 0x000fe20000011415 */
[----:B-1----:R-:W-:Y:S02]  /*1ca0*/  IMAD.SHL.U32 R22, R178, 0x40, RZ ;  /* 0x00000040b2167824 */ /* 0x002fe400078e00ff */
[----:B------:R-:W-:Y:S01]  /*1cb0*/  IMAD.IADD R9, R14, 0x1, -R9 ;  /* 0x000000010e097824 */ /* 0x000fe200078e0a09 */
[----:B------:R-:W-:Y:S01]  /*1cc0*/  IADD3 R24, P1, R18, R24, RZ ;  /* 0x0000001812187210 */ /* 0x000fe20007f3e0ff */
[----:B------:R-:W-:Y:S01]  /*1cd0*/  IMAD R14, R19, R64, RZ ;  /* 0x00000040130e7224 */ /* 0x000fe200078e02ff */
[----:B------:R-:W-:-:S02]  /*1ce0*/  SHF.R.S32.HI R19, RZ, 0x1f, R18 ;  /* 0x0000001fff137819 */ /* 0x000fc40000011412 */
[----:B------:R-:W-:Y:S02]  /*1cf0*/  LEA.HI R21, R21, R72, RZ, 0x1 ;  /* 0x0000004815157211 */ /* 0x000fe400078f08ff */
[----:B------:R-:W-:Y:S01]  /*1d00*/  LOP3.LUT R23, R22, 0x1c0, RZ, 0xc0, !PT ;  /* 0x000001c016177812 */ /* 0x000fe200078ec0ff */
[----:B------:R-:W-:Y:S01]  /*1d10*/  IMAD.X R25, R19, 0x1, R17, P1 ;  /* 0x0000000113197824 */ /* 0x000fe200008e0611 */
[----:B------:R-:W-:Y:S02]  /*1d20*/  LOP3.LUT R21, R21, 0xfffffffe, RZ, 0xc0, !PT ;  /* 0xfffffffe15157812 */ /* 0x000fe400078ec0ff */
[----:B------:R-:W-:Y:S01]  /*1d30*/  LEA.HI R17, R0, R73, RZ, 0x6 ;  /* 0x0000004900117211 */ /* 0x000fe200078f30ff */
[----:B------:R-:W-:Y:S01]  /*1d40*/  IMAD R14, R15, R65, R14 ;  /* 0x000000410f0e7224 */ /* 0x000fe200078e020e */
[----:B------:R-:W-:Y:S01]  /*1d50*/  LOP3.LUT R22, R23, 0x38, R18, 0xf8, !PT ;  /* 0x0000003817167812 */ /* 0x000fe200078ef812 */
[----:B------:R-:W-:Y:S01]  /*1d60*/  IMAD.WIDE.U32 R24, R15, R64, R24 ;  /* 0x000000400f187225 */ /* 0x000fe200078e0018 */
[----:B------:R-:W-:-:S03]  /*1d70*/  SHF.R.U32.HI R23, RZ, 0x3, R23 ;  /* 0x00000003ff177819 */ /* 0x000fc60000011617 */
[----:B------:R-:W-:Y:S02]  /*1d80*/  IMAD.IADD R72, R72, 0x1, -R21 ;  /* 0x0000000148487824 */ /* 0x000fe400078e0a15 */
[----:B------:R-:W-:Y:S01]  /*1d90*/  IMAD.SHL.U32 R15, R9, 0x40, RZ ;  /* 0x00000040090f7824 */ /* 0x000fe200078e00ff */
[----:B------:R-:W-:Y:S01]  /*1da0*/  LOP3.LUT R22, R22, R23, RZ, 0x3c, !PT ;  /* 0x0000001716167212 */ /* 0x000fe200078e3cff */
[----:B------:R-:W-:Y:S02]  /*1db0*/  IMAD.SHL.U32 R17, R17, 0x8, RZ ;  /* 0x0000000811117824 */ /* 0x000fe400078e00ff */
[----:B------:R-:W-:Y:S01]  /*1dc0*/  IMAD.IADD R25, R25, 0x1, R14 ;  /* 0x0000000119197824 */ /* 0x000fe200078e020e */
[----:B------:R-:W-:Y:S01]  /*1dd0*/  LOP3.LUT R15, R15, 0x1c0, RZ, 0xc0, !PT ;  /* 0x000001c00f0f7812 */ /* 0x000fe200078ec0ff */
[----:B------:R-:W-:Y:S01]  /*1de0*/  IMAD.SHL.U32 R14, R72, 0x8, RZ ;  /* 0x00000008480e7824 */ /* 0x000fe200078e00ff */
[----:B------:R-:W-:Y:S01]  /*1df0*/  LOP3.LUT R174, R22, 0xfffffe00, R17, 0xf8, !PT ;  /* 0xfffffe0016ae7812 */ /* 0x000fe200078ef811 */
[----:B------:R-:W-:-:S03]  /*1e00*/  IMAD R17, R29, R16, RZ ;  /* 0x000000101d117224 */ /* 0x000fc600078e02ff */
[----:B------:R-:W-:Y:S02]  /*1e10*/  LOP3.LUT R14, R15, 0x8, R14, 0xf8, !PT ;  /* 0x000000080f0e7812 */ /* 0x000fe400078ef80e */
[----:B------:R-:W-:Y:S01]  /*1e20*/  SHF.R.U32.HI R15, RZ, 0x3, R15 ;  /* 0x00000003ff0f7819 */ /* 0x000fe2000001160f */
[-C--:B------:R-:W-:Y:S02]  /*1e30*/  IMAD R17, R8, R28.reuse, R17 ;  /* 0x0000001c08117224 */ /* 0x080fe400078e0211 */
[----:B------:R-:W-:Y:S01]  /*1e40*/  IMAD.WIDE.U32 R22, R16, R28, R24 ;  /* 0x0000001c10167225 */ /* 0x000fe200078e0018 */
[----:B------:R-:W-:Y:S02]  /*1e50*/  LOP3.LUT R56, R14, R15, RZ, 0x3c, !PT ;  /* 0x0000000f0e387212 */ /* 0x000fe400078e3cff */
[----:B------:R-:W-:Y:S01]  /*1e60*/  SHF.R.S32.HI R74, RZ, 0x1f, R241 ;  /* 0x0000001fff4a7819 */ /* 0x000fe200000114f1 */
[----:B------:R-:W-:Y:S01]  /*1e70*/  IMAD.IADD R23, R23, 0x1, R17 ;  /* 0x0000000117177824 */ /* 0x000fe200078e0211 */
[----:B------:R-:W-:Y:S01]  /*1e80*/  SHF.R.S32.HI R179, RZ, 0x1f, R178 ;  /* 0x0000001fffb37819 */ /* 0x000fe200000114b2 */
[----:B------:R-:W-:-:S02]  /*1e90*/  IMAD R181, R65, R178, RZ ;  /* 0x000000b241b57224 */ /* 0x000fc400078e02ff */
[----:B------:R-:W-:Y:S01]  /*1ea0*/  IMAD.WIDE.U32 R22, R178, R64, R22 ;  /* 0x00000040b2167225 */ /* 0x000fe200078e0016 */
[----:B------:R-:W-:-:S03]  /*1eb0*/  LOP3.LUT P5, RZ, R9, 0x4, RZ, 0xc0, !PT ;  /* 0x0000000409ff7812 */ /* 0x000fc600078ac0ff */
[----:B------:R-:W-:Y:S01]  /*1ec0*/  IMAD R181, R179, R64, R181 ;  /* 0x00000040b3b57224 */ /* 0x000fe200078e02b5 */
[----:B------:R-:W-:-:S03]  /*1ed0*/  LOP3.LUT P4, RZ, R9, 0x2, RZ, 0xc0, !PT ;  /* 0x0000000209ff7812 */ /* 0x000fc6000788c0ff */
[----:B------:R-:W-:Y:S01]  /*1ee0*/  IMAD.IADD R181, R23, 0x1, R181 ;  /* 0x0000000117b57824 */ /* 0x000fe200078e02b5 */
[----:B------:R-:W-:Y:S01]  /*1ef0*/  SHF.R.S32.HI R107, RZ, 0x1f, R78 ;  /* 0x0000001fff6b7819 */ /* 0x000fe2000001144e */
[----:B------:R-:W-:Y:S01]  /*1f00*/  IMAD.SHL.U32 R17, R4, 0x40, RZ ;  /* 0x0000004004117824 */ /* 0x000fe200078e00ff */
        /* <DEDUP_REMOVED lines=11> */
[----:B------:R-:W-:Y:S01]  /*1fc0*/  LOP3.LUT R56, R56, 0xfffffe00, R17, 0xf8, !PT ;  /* 0xfffffe0038387812 */ /* 0x000fe200078ef811 */
        /* <DEDUP_REMOVED lines=11> */
[----:B---3--:R-:W-:-:S04]  /*2080*/  @!P0 IMAD R15, R27, R241, RZ ;  /* 0x000000f11b0f8224 */ /* 0x008fc800078e02ff */
[C---:B------:R-:W-:Y:S02]  /*2090*/  @!P0 IMAD R14, R26.reuse, R74, R15 ;  /* 0x0000004a1a0e8224 */ /* 0x040fe400078e020f */
[----:B------:R-:W-:Y:S01]  /*20a0*/  @!P0 IMAD.WIDE.U32 R26, R26, R241, RZ ;  /* 0x000000f11a1a8225 */ /* 0x000fe200078e00ff */
[----:B------:R-:W-:-:S03]  /*20b0*/  LEA R180, P1, R22, R12, 0x1 ;  /* 0x0000000c16b47211 */ /* 0x000fc600078208ff */
[----:B------:R-:W-:Y:S02]  /*20c0*/  @P0 IMAD.MOV.U32 R15, RZ, RZ, R24 ;  /* 0x000000ffff0f0224 */ /* 0x000fe400078e0018 */
[----:B------:R-:W-:Y:S02]  /*20d0*/  @!P0 IMAD.MOV.U32 R15, RZ, RZ, R26 ;  /* 0x000000ffff0f8224 */ /* 0x000fe400078e001a */
[----:B------:R-:W-:Y:S01]  /*20e0*/  @P0 IMAD.IADD R9, R25, 0x1, R9 ;  /* 0x0000000119090824 */ /* 0x000fe200078e0209 */
[----:B------:R-:W-:Y:S01]  /*20f0*/  LEA.HI.X R181, R22, R13, R181, 0x1, P1 ;  /* 0x0000000d16b57211 */ /* 0x000fe200008f0cb5 */
[----:B------:R-:W-:Y:S01]  /*2100*/  @!P0 IMAD.IADD R9, R27, 0x1, R14 ;  /* 0x000000011b098824 */ /* 0x000fe200078e020e */
[C---:B------:R-:W-:Y:S02]  /*2110*/  IADD3 R14, P2, R18.reuse, R15, RZ ;  /* 0x0000000f120e7210 */ /* 0x040fe40007f5e0ff */
[----:B------:R-:W-:-:S03]  /*2120*/  IADD3 R13, R18, 0x40, RZ ;  /* 0x00000040120d7810 */ /* 0x000fc60007ffe0ff */
[----:B------:R-:W-:Y:S01]  /*2130*/  IMAD.X R15, R19, 0x1, R9, P2 ;  /* 0x00000001130f7824 */ /* 0x000fe200010e0609 */
[-C--:B----4-:R-:W-:Y:S02]  /*2140*/  ISETP.GE.AND P0, PT, R13, R79.reuse, PT ;  /* 0x0000004f0d00720c */ /* 0x090fe40003f06270 */
[C---:B------:R-:W-:Y:S01]  /*2150*/  IADD3 R9, R18.reuse, 0xc0, RZ ;  /* 0x000000c012097810 */ /* 0x040fe20007ffe0ff */
[----:B------:R-:W-:Y:S01]  /*2160*/  IMAD R7, R7, R244, RZ ;  /* 0x000000f407077224 */ /* 0x000fe200078e02ff */
[CC--:B------:R-:W-:Y:S02]  /*2170*/  ISETP.GE.AND P1, PT, R18.reuse, R79.reuse, PT ;  /* 0x0000004f1200720c */ /* 0x0c0fe40003f26270 */
[----:B------:R-:W-:Y:S02]  /*2180*/  SEL R4, RZ, 0xffffffff, P0 ;  /* 0xffffffffff047807 */ /* 0x000fe40000000000 */
[----:B------:R-:W-:Y:S01]  /*2190*/  IADD3 R12, R18, 0x80, RZ ;  /* 0x00000080120c7810 */ /* 0x000fe20007ffe0ff */
[----:B------:R-:W-:Y:S01]  /*21a0*/  IMAD.WIDE.U32 R22, R244, R6, R14 ;  /* 0x00000006f4167225 */ /* 0x000fe200078e000e */
[----:B------:R-:W-:-:S02]  /*21b0*/  ISETP.GE.AND P0, PT, R9, R79, PT ;  /* 0x0000004f0900720c */ /* 0x000fc40003f06270 */
[----:B------:R-:W-:Y:S01]  /*21c0*/  SEL R15, RZ, 0x1, P1 ;  /* 0x00000001ff0f7807 */ /* 0x000fe20000800000 */
[----:B------:R-:W-:Y:S01]  /*21d0*/  IMAD R7, R6, R185, R7 ;  /* 0x000000b906077224 */ /* 0x000fe200078e0207 */
[----:B------:R-:W-:Y:S02]  /*21e0*/  ISETP.GE.AND P1, PT, R12, R79, PT ;  /* 0x0000004f0c00720c */ /* 0x000fe40003f26270 */
[----:B------:R-:W-:Y:S01]  /*21f0*/  SEL R76, RZ, 0x8, P0 ;  /* 0x00000008ff4c7807 */ /* 0x000fe20000000000 */
[----:B------:R-:W-:Y:S01]  /*2200*/  IMAD.IADD R23, R23, 0x1, R7 ;  /* 0x0000000117177824 */ /* 0x000fe200078e0207 */
[----:B------:R-:W-:Y:S02]  /*2210*/  IADD3 R182, P0, R18, R2, RZ ;  /* 0x0000000212b67210 */ /* 0x000fe40007f1e0ff */
[----:B------:R-:W-:Y:S02]  /*2220*/  SEL R7, RZ, 0x4, P1 ;  /* 0x00000004ff077807 */ /* 0x000fe40000800000 */
[----:B------:R-:W-:Y:S01]  /*2230*/  ISETP.GT.AND P1, PT, R166, R107, PT ;  /* 0x0000006ba600720c */ /* 0x000fe20003f24270 */
[----:B------:R-:W-:-:S02]  /*2240*/  IMAD.X R183, R19, 0x1, R3, P0 ;  /* 0x0000000113b77824 */ /* 0x000fc400000e0603 */
        /* <DEDUP_REMOVED lines=24> */
[----:B-----5:R-:W-:Y:S01]  /*23d0*/  IADD3 R20, R20, R5, RZ ;  /* 0x0000000514147210 */ /* 0x020fe20007ffe0ff */
[----:B------:R-:W-:Y:S01]  /*23e0*/  IMAD.SHL.U32 R84, R64, 0x20, RZ ;  /* 0x0000002040547824 */ /* 0x000fe200078e00ff */
        /* <DEDUP_REMOVED lines=24> */
[C---:B----4-:R-:W-:Y:S02]  /*2570*/  SHF.L.U64.HI R131, R200.reuse, 0x5, R201 ;  /* 0x00000005c8837819 */ /* 0x050fe400000102c9 */
[----:B------:R-:W-:Y:S01]  /*2580*/  SHF.L.U32 R132, R200, 0x5, RZ ;  /* 0x00000005c8847819 */ /* 0x000fe200000006ff */
[----:B------:R-:W-:Y:S01]  /*2590*/  IMAD.WIDE.U32 R30, R241, R34, R18 ;  /* 0x00000022f11e7225 */ /* 0x000fe200078e0012 */
[C-C-:B------:R-:W-:Y:S02]  /*25a0*/  SHF.L.U64.HI R106, R202.reuse, 0x4, R203.reuse ;  /* 0x00000004ca6a7819 */ /* 0x140fe400000102cb */
[----:B------:R-:W-:Y:S01]  /*25b0*/  SHF.L.U64.HI R116, R202, 0x5, R203 ;  /* 0x00000005ca747819 */ /* 0x000fe200000102cb */
[----:B------:R-:W-:Y:S01]  /*25c0*/  IMAD R2, R34, R74, R3 ;  /* 0x0000004a22027224 */ /* 0x000fe200078e0203 */
[----:B------:R-:W-:Y:S01]  /*25d0*/  SHF.R.S32.HI R3, RZ, 0x1f, R5 ;  /* 0x0000001fff037819 */ /* 0x000fe20000011405 */
        /* <DEDUP_REMOVED lines=12> */
[----:B------:R-:W-:Y:S01]  /*26a0*/  IMAD.WIDE.U32 R32, R200, R5, R32 ;  /* 0x00000005c8207225 */ /* 0x000fe200078e0020 */
        /* <DEDUP_REMOVED lines=9> */
[----:B------:R-:W-:Y:S01]  /*2740*/  IADD3 R160, R175, R163, RZ ;  /* 0x000000a3afa07210 */ /* 0x000fe20007ffe0ff */
[----:B------:R-:W-:Y:S01]  /*2750*/  IMAD R21, R22, R8, R21 ;  /* 0x0000000816157224 */ /* 0x000fe200078e0215 */
[----:B------:R-:W-:Y:S01]  /*2760*/  SHF.R.S32.HI R157, RZ, 0x1f, R175 ;  /* 0x0000001fff9d7819 */ /* 0x000fe200000114af */
[----:B------:R-:W-:Y:S01]  /*2770*/  IMAD.WIDE.U32 R28, R28, R16, R32 ;  /* 0x000000101c1c7225 */ /* 0x000fe200078e0020 */
[----:B------:R-:W-:-:S02]  /*2780*/  SHF.R.S32.HI R155, RZ, 0x1f, R168 ;  /* 0x0000001fff9b7819 */ /* 0x000fc400000114a8 */
[----:B------:R-:W-:Y:S01]  /*2790*/  SHF.R.S32.HI R153, RZ, 0x1f, R165 ;  /* 0x0000001fff997819 */ /* 0x000fe200000114a5 */
[----:B------:R-:W-:Y:S01]  /*27a0*/  IMAD.WIDE.U32 R30, R22, R16, R30 ;  /* 0x00000010161e7225 */ /* 0x000fe200078e001e */
[----:B------:R-:W-:Y:S02]  /*27b0*/  SHF.R.S32.HI R151, RZ, 0x1f, R163 ;  /* 0x0000001fff977819 */ /* 0x000fe400000114a3 */
[----:B------:R-:W-:Y:S01]  /*27c0*/  SHF.R.S32.HI R148, RZ, 0x1f, R160 ;  /* 0x0000001fff947819 */ /* 0x000fe200000114a0 */
[----:B------:R-:W-:Y:S02]  /*27d0*/  IMAD.X R23, R179, 0x1, ~R23, P0 ;  /* 0x00000001b3177824 */ /* 0x000fe400000e0e17 */
[----:B------:R-:W-:Y:S02]  /*27e0*/  IMAD.IADD R29, R29, 0x1, R0 ;  /* 0x000000011d1d7824 */ /* 0x000fe400078e0200 */
[----:B------:R-:W-:Y:S02]  /*27f0*/  IMAD.IADD R31, R31, 0x1, R21 ;  /* 0x000000011f1f7824 */ /* 0x000fe400078e0215 */
[----:B------:R-:W-:-:S02]  /*2800*/  IMAD R135, R23, R200, RZ ;  /* 0x000000c817877224 */ /* 0x000fc400078e02ff */
[----:B------:R-:W-:Y:S02]  /*2810*/  IMAD R137, R23, R202, RZ ;  /* 0x000000ca17897224 */ /* 0x000fe400078e02ff */
[----:B------:R-:W-:Y:S02]  /*2820*/  IMAD R4, R178, R167, R77 ;  /* 0x000000a7b2047224 */ /* 0x000fe400078e024d */
[----:B------:R-:W-:Y:S02]  /*2830*/  IMAD R141, R167, R20, RZ ;  /* 0x00000014a78d7224 */ /* 0x000fe400078e02ff */
[-C--:B------:R-:W-:Y:S02]  /*2840*/  IMAD R135, R201, R3.reuse, R135 ;  /* 0x00000003c9877224 */ /* 0x080fe400078e0287 */
[-C--:B------:R-:W-:Y:S01]  /*2850*/  IMAD R137, R203, R3.reuse, R137 ;  /* 0x00000003cb897224 */ /* 0x080fe200078e0289 */
[----:B------:R-:W-:Y:S01]  /*2860*/  SHF.R.S32.HI R2, RZ, 0x1f, R141 ;  /* 0x0000001fff027819 */ /* 0x000fe2000001148d */
[----:B------:R-:W-:Y:S01]  /*2870*/  IMAD.WIDE.U32 R16, R200, R3, R28 ;  /* 0x00000003c8107225 */ /* 0x000fe200078e001c */
[----:B------:R-:W-:-:S03]  /*2880*/  IADD3 R0, P3, R141, R4, RZ ;  /* 0x000000048d007210 */ /* 0x000fc60007f7e0ff */
[----:B------:R-:W-:Y:S01]  /*2890*/  IMAD.WIDE.U32 R20, R202, R3, R30 ;  /* 0x00000003ca147225 */ /* 0x000fe200078e001e */
[----:B------:R-:W-:Y:S02]  /*28a0*/  LEA R134, P1, R16, R24, 0x1 ;  /* 0x0000001810867211 */ /* 0x000fe400078208ff */
[----:B------:R-:W-:Y:S01]  /*28b0*/  LEA.HI.X.SX32 R5, R4, R2, 0x1, P3 ;  /* 0x0000000204057211 */ /* 0x000fe200018f0eff */
[----:B------:R-:W-:Y:S01]  /*28c0*/  IMAD.IADD R3, R77, 0x1, R4 ;  /* 0x000000014d037824 */ /* 0x000fe200078e0204 */
[----:B------:R-:W-:Y:S01]  /*28d0*/  IADD3 R137, R21, R137, RZ ;  /* 0x0000008915897210 */ /* 0x000fe20007ffe0ff */
[----:B------:R-:W-:Y:S01]  /*28e0*/  IMAD.IADD R135, R17, 0x1, R135 ;  /* 0x0000000111877824 */ /* 0x000fe200078e0287 */
[----:B------:R-:W-:Y:S01]  /*28f0*/  LEA R136, P0, R20, R26, 0x1 ;  /* 0x0000001a14887211 */ /* 0x000fe200078008ff */
[C---:B------:R-:W-:Y:S01]  /*2900*/  IMAD.SHL.U32 R109, R202.reuse, 0x10, RZ ;  /* 0x00000010ca6d7824 */ /* 0x040fe200078e00ff */
[----:B------:R-:W-:Y:S01]  /*2910*/  IADD3 R141, P2, R141, R3, RZ ;  /* 0x000000038d8d7210 */ /* 0x000fe20007f5e0ff */
[----:B------:R-:W-:Y:S01]  /*2920*/  IMAD.SHL.U32 R119, R202, 0x20, RZ ;  /* 0x00000020ca777824 */ /* 0x000fe200078e00ff */
[----:B------:R-:W-:Y:S01]  /*2930*/  LEA.HI.X R137, R20, R27, R137, 0x1, P0 ;  /* 0x0000001b14897211 */ /* 0x000fe200000f0c89 */
[----:B------:R-:W-:Y:S01]  /*2940*/  IMAD.SHL.U32 R20, R0, 0x2, RZ ;  /* 0x0000000200147824 */ /* 0x000fe200078e00ff */
[----:B------:R-:W-:Y:S01]  /*2950*/  LEA.HI.X.SX32 R2, R3, R2, 0x1, P2 ;  /* 0x0000000203027211 */ /* 0x000fe200010f0eff */
[----:B------:R-:W-:Y:S01]  /*2960*/  IMAD.SHL.U32 R140, R141, 0x2, RZ ;  /* 0x000000028d8c7824 */ /* 0x000fe200078e00ff */
[----:B------:R-:W-:Y:S01]  /*2970*/  LEA.HI.X R135, R16, R25, R135, 0x1, P1 ;  /* 0x0000001910877211 */ /* 0x000fe200008f0c87 */
[C---:B------:R-:W-:Y:S01]  /*2980*/  IMAD.IADD R164, R175.reuse, 0x1, R168 ;  /* 0x00000001afa47824 */ /* 0x040fe200078e02a8 */
[----:B------:R-:W-:Y:S01]  /*2990*/  SHF.L.U64.HI R0, R0, 0x1, R5 ;  /* 0x0000000100007819 */ /* 0x000fe20000010205 */
[----:B------:R-:W-:Y:S01]  /*29a0*/  IMAD.IADD R162, R175, 0x1, R165 ;  /* 0x00000001afa27824 */ /* 0x000fe200078e02a5 */
[----:B------:R-:W-:Y:S01]  /*29b0*/  SHF.L.U64.HI R141, R141, 0x1, R2 ;  /* 0x000000018d8d7819 */ /* 0x000fe20000010202 */
[----:B------:R-:W-:Y:S01]  /*29c0*/  IMAD.SHL.U32 R130, R200, 0x10, RZ ;  /* 0x00000010c8827824 */ /* 0x000fe200078e00ff */
[C---:B------:R-:W-:Y:S01]  /*29d0*/  IADD3 R58, P1, R14.reuse, R20, RZ ;  /* 0x000000140e3a7210 */ /* 0x040fe20007f3e0ff */
[----:B------:R-:W-:Y:S01]  /*29e0*/  IMAD.SHL.U32 R169, R167, 0x20, RZ ;  /* 0x00000020a7a97824 */ /* 0x000fe200078e00ff */
[-C--:B------:R-:W-:Y:S01]  /*29f0*/  IADD3 R138, P3, R14, R140.reuse, RZ ;  /* 0x0000008c0e8a7210 */ /* 0x080fe20007f7e0ff */
[----:B------:R-:W-:Y:S01]  /*2a00*/  IMAD R133, R201, 0x60, RZ ;  /* 0x00000060c9857824 */ /* 0x000fe200078e02ff */
[C---:B------:R-:W-:Y:S01]  /*2a10*/  IADD3 R140, P2, R6.reuse, R140, RZ ;  /* 0x0000008c068c7210 */ /* 0x040fe20007f5e0ff */
[C---:B------:R-:W-:Y:S01]  /*2a20*/  IMAD.X R59, R15.reuse, 0x1, R0, P1 ;  /* 0x000000010f3b7824 */ /* 0x040fe200008e0600 */
[----:B------:R-:W-:Y:S01]  /*2a30*/  IADD3 R20, P0, R6, R20, RZ ;  /* 0x0000001406147210 */ /* 0x000fe20007f1e0ff */
[--C-:B------:R-:W-:Y:S01]  /*2a40*/  IMAD.X R139, R15, 0x1, R141.reuse, P3 ;  /* 0x000000010f8b7824 */ /* 0x100fe200018e068d */
[----:B------:R-:W-:Y:S01]  /*2a50*/  IADD3 R98, P1, R237, 0x80, RZ ;  /* 0x00000080ed627810 */ /* 0x000fe20007f3e0ff */
[C---:B------:R-:W-:Y:S01]  /*2a60*/  IMAD.X R141, R7.reuse, 0x1, R141, P2 ;  /* 0x00000001078d7824 */ /* 0x040fe200010e068d */
[----:B------:R-:W-:Y:S01]  /*2a70*/  IADD3.X R21, R7, R0, RZ, P0, !PT ;  /* 0x0000000007157210 */ /* 0x000fe200007fe4ff */
[----:B------:R-:W-:Y:S01]  /*2a80*/  IMAD R167, R167, 0x30, RZ ;  /* 0x00000030a7a77824 */ /* 0x000fe200078e02ff */
        /* <DEDUP_REMOVED lines=10> */
[-C--:B------:R-:W-:Y:S01]  /*2b30*/  IADD3 R95, P4, R100, R237.reuse, RZ ;  /* 0x000000ed645f7210 */ /* 0x080fe20007f9e0ff */
[----:B------:R-:W-:Y:S01]  /*2b40*/  IMAD.X R101, R103, 0x1, R238, P2 ;  /* 0x0000000167657824 */ /* 0x000fe200010e06ee */
[-C--:B------:R-:W-:Y:S01]  /*2b50*/  IADD3.X R91, R93, R238.reuse, RZ, P0, !PT ;  /* 0x000000ee5d5b7210 */ /* 0x080fe200007fe4ff */
[----:B------:R-:W-:Y:S01]  /*2b60*/  IMAD.IADD R159, R175, 0x1, R162 ;  /* 0x00000001af9f7824 */ /* 0x000fe200078e02a2 */
[----:B------:R-:W-:Y:S01]  /*2b70*/  IADD3 R108, P5, R109, 0x40, RZ ;  /* 0x000000406d6c7810 */ /* 0x000fe20007fbe0ff */
[----:B------:R-:W-:Y:S01]  /*2b80*/  IMAD.X R94, R101, 0x1, R238, P4 ;  /* 0x00000001655e7824 */ /* 0x000fe200020e06ee */
[----:B------:R-:W-:Y:S01]  /*2b90*/  IADD3 R112, P1, R109, 0x80, RZ ;  /* 0x000000806d707810 */ /* 0x000fe20007f3e0ff */
[----:B------:R-:W-:Y:S01]  /*2ba0*/  IMAD.IADD R158, R175, 0x1, R160 ;  /* 0x00000001af9e7824 */ /* 0x000fe200078e02a0 */
        /* <DEDUP_REMOVED lines=8> */
[----:B------:R-:W-:Y:S01]  /*2c30*/  SHF.L.U64.HI R3, R200, 0x4, R201 ;  /* 0x00000004c8037819 */ /* 0x000fe200000102c9 */
[----:B------:R-:W-:Y:S01]  /*2c40*/  IMAD.X R86, R91, 0x1, R238, P2 ;  /* 0x000000015b567824 */ /* 0x000fe200010e06ee */
[-C--:B------:R-:W-:Y:S01]  /*2c50*/  IADD3 R113, P5, R108, R109.reuse, RZ ;  /* 0x0000006d6c717210 */ /* 0x080fe20007fbe0ff */
[----:B------:R-:W-:Y:S01]  /*2c60*/  IMAD.WIDE.U32 R200, R200, 0x60, RZ ;  /* 0x00000060c8c87825 */ /* 0x000fe200078e00ff */
[----:B------:R-:W-:-:S02]  /*2c70*/  IADD3 R117, P4, R112, R109, RZ ;  /* 0x0000006d70757210 */ /* 0x000fc40007f9e0ff */
[C---:B------:R-:W-:Y:S01]  /*2c80*/  IADD3 R121, P3, R119.reuse, R108, RZ ;  /* 0x0000006c77797210 */ /* 0x040fe20007f7e0ff */
[----:B------:R-:W-:Y:S01]  /*2c90*/  IMAD.SHL.U32 R132, R132, 0x2, RZ ;  /* 0x0000000284847824 */ /* 0x000fe200078e00ff */
[----:B------:R-:W-:Y:S01]  /*2ca0*/  IADD3 R127, P1, R119, R112, RZ ;  /* 0x00000070777f7210 */ /* 0x000fe20007f3e0ff */
[----:B------:R-:W-:Y:S01]  /*2cb0*/  IMAD.IADD R133, R201, 0x1, R133 ;  /* 0x00000001c9857824 */ /* 0x000fe200078e0285 */
[C---:B------:R-:W-:Y:S01]  /*2cc0*/  IADD3 R129, P0, R120.reuse, R119, RZ ;  /* 0x0000007778817210 */ /* 0x040fe20007f1e0ff */
[--C-:B------:R-:W-:Y:S01]  /*2cd0*/  IMAD.X R110, R111, 0x1, R106.reuse, P5 ;  /* 0x000000016f6e7824 */ /* 0x100fe200028e066a */
[----:B------:R-:W-:Y:S01]  /*2ce0*/  IADD3 R125, P2, R120, R109, RZ ;  /* 0x0000006d787d7210 */ /* 0x000fe20007f5e0ff */
[----:B------:R-:W-:Y:S01]  /*2cf0*/  IMAD.X R114, R115, 0x1, R106, P4 ;  /* 0x0000000173727824 */ /* 0x000fe200020e066a */
[C---:B------:R-:W-:Y:S01]  /*2d00*/  SHF.L.U64.HI R128, R130.reuse, 0x1, R3 ;  /* 0x0000000182807819 */ /* 0x040fe20000010203 */
[----:B------:R-:W-:Y:S01]  /*2d10*/  IMAD.SHL.U32 R130, R130, 0x2, RZ ;  /* 0x0000000282827824 */ /* 0x000fe200078e00ff */
[C---:B------:R-:W-:Y:S01]  /*2d20*/  IADD3.X R122, R123.reuse, R106, RZ, P2, !PT ;  /* 0x0000006a7b7a7210 */ /* 0x040fe200017fe4ff */
        /* <DEDUP_REMOVED lines=10> */
.L_x_3405:
        /* <DEDUP_REMOVED lines=21> */
.L_x_3289:
[----:B------:R-:W-:Y:S05]  /*2f20*/  BSYNC B0 ;  /* 0x0000000000007941 */ /* 0x000fea0003800000 */
.L_x_3288:
        /* <DEDUP_REMOVED lines=21> */
.L_x_3291:
[----:B------:R-:W-:Y:S05]  /*3080*/  BSYNC B0 ;  /* 0x0000000000007941 */ /* 0x000fea0003800000 */
.L_x_3290:
        /* <DEDUP_REMOVED lines=21> */
.L_x_3293:
[----:B------:R-:W-:Y:S05]  /*31e0*/  BSYNC B0 ;  /* 0x0000000000007941 */ /* 0x000fea0003800000 */
.L_x_3292:
        /* <DEDUP_REMOVED lines=21> */
.L_x_3295:
[----:B------:R-:W-:Y:S05]  /*3340*/  BSYNC B0 ;  /* 0x0000000000007941 */ /* 0x000fea0003800000 */
.L_x_3294:
        /* <DEDUP_REMOVED lines=65> */
.L_x_3302:
[----:B------:R-:W-:Y:S05]  /*3760*/  BSYNC B0 ;  /* 0x0000000000007941 */ /* 0x000fea0003800000 */
.L_x_3301:
        /* <DEDUP_REMOVED lines=50> */
.L_x_3304:
[----:B------:R-:W-:Y:S05]  /*3a90*/  BSYNC B0 ;  /* 0x0000000000007941 */ /* 0x000fea0003800000 */
.L_x_3303:
        /* <DEDUP_REMOVED lines=50> */
.L_x_3306:
[----:B------:R-:W-:Y:S05]  /*3dc0*/  BSYNC B0 ;  /* 0x0000000000007941 */ /* 0x000fea0003800000 */
.L_x_3305:
        /* <DEDUP_REMOVED lines=49> */
.L_x_3300:
[----:B------:R-:W-:Y:S05]  /*40e0*/  BSYNC B1 ;  /* 0x0000000000017941 */ /* 0x000fea0003800000 */
.L_x_3299:
        /* <DEDUP_REMOVED lines=63> */
.L_x_3310:
[----:B------:R-:W-:Y:S05]  /*44e0*/  BSYNC B0 ;  /* 0x0000000000007941 */ /* 0x000fea0003800000 */
.L_x_3309:
        /* <DEDUP_REMOVED lines=53> */
.L_x_3312:
[----:B------:R-:W-:Y:S05]  /*4840*/  BSYNC B0 ;  /* 0x0000000000007941 */ /* 0x000fea0003800000 */
.L_x_3311:
        /* <DEDUP_REMOVED lines=53> */
.L_x_3314:
[----:B------:R-:W-:Y:S05]  /*4ba0*/  BSYNC B0 ;  /* 0x0000000000007941 */ /* 0x000fea0003800000 */
.L_x_3313:
        /* <DEDUP_REMOVED lines=52> */
.L_x_3308:
[----:B------:R-:W-:Y:S05]  /*4ef0*/  BSYNC B1 ;  /* 0x0000000000017941 */ /* 0x000fea0003800000 */
.L_x_3307:
        /* <DEDUP_REMOVED lines=63> */
.L_x_3318:
[----:B------:R-:W-:Y:S05]  /*52f0*/  BSYNC B0 ;  /* 0x0000000000007941 */ /* 0x000fea0003800000 */
.L_x_3317:
        /* <DEDUP_REMOVED lines=53> */
.L_x_3320:
[----:B------:R-:W-:Y:S05]  /*5650*/  BSYNC B0 ;  /* 0x0000000000007941 */ /* 0x000fea0003800000 */
.L_x_3319:
        /* <DEDUP_REMOVED lines=53> */
.L_x_3322:
[----:B------:R-:W-:Y:S05]  /*59b0*/  BSYNC B0 ;  /* 0x0000000000007941 */ /* 0x000fea0003800000 */
.L_x_3321:
        /* <DEDUP_REMOVED lines=52> */
.L_x_3316:
[----:B------:R-:W-:Y:S05]  /*5d00*/  BSYNC B1 ;  /* 0x0000000000017941 */ /* 0x000fea0003800000 */
.L_x_3315:
        /* <DEDUP_REMOVED lines=65> */
.L_x_3326:
[----:B------:R-:W-:Y:S05]  /*6120*/  BSYNC B0 ;  /* 0x0000000000007941 */ /* 0x000fea0003800000 */
.L_x_3325:
        /* <DEDUP_REMOVED lines=53> */
.L_x_3328:
[----:B------:R-:W-:Y:S05]  /*6480*/  BSYNC B0 ;  /* 0x0000000000007941 */ /* 0x000fea0003800000 */
.L_x_3327:
        /* <DEDUP_REMOVED lines=53> */
.L_x_3330:
[----:B------:R-:W-:Y:S05]  /*67e0*/  BSYNC B0 ;  /* 0x0000000000007941 */ /* 0x000fea0003800000 */
.L_x_3329:
        /* <DEDUP_REMOVED lines=52> */
.L_x_3324:
[----:B------:R-:W-:Y:S05]  /*6b30*/  BSYNC B1 ;  /* 0x0000000000017941 */ /* 0x000fea0003800000 */
.L_x_3323:
[----:B------:R-:W2:Y:S02]  /*6b40*/  LD.E R3, [R10.64+0xd0] ;  /* 0x0000d0060a037980 */ /* 0x000ea4000c101900 */
[----:B--2---:R-:W-:Y:S05]  /*6b50*/  IMAD.U32 R3, R3, -0x20, RZ ;  /* 0xffffffe003037824 */ /* 0x004fea00078e00ff */
[C---:B------:R-:W-:Y:S02]  /*6b60*/  LEA R20, P1, R3.reuse, R20, 0x1 ;  /* 0x0000001403147211 */ /* 0x040fe400078208ff */
[C---:B------:R-:W-:Y:S02]  /*6b70*/  LEA R58, P0, R3.reuse, R58, 0x1 ;  /* 0x0000003a033a7211 */ /* 0x040fe400078008ff */
[C---:B------:R-:W-:Y:S02]  /*6b80*/  LEA.HI.X.SX32 R21, R3.reuse, R21, 0x1, P1 ;  /* 0x0000001503157211 */ /* 0x040fe400008f0eff */
[----:B------:R-:W-:Y:S01]  /*6b90*/  LEA.HI.X.SX32 R59, R3, R59, 0x1, P0 ;  /* 0x0000003b033b7211 */ /* 0x000fe200000f0eff */
[----:B------:R-:W-:-:S05]  /*6ba0*/  BRA `(.L_x_3331) ;  /* 0x0000680000007947 */ /* 0x000fca0003800000 */
.L_x_3298:
        /* <DEDUP_REMOVED lines=89> */
.L_x_3337:
[----:B------:R-:W-:Y:S05]  /*7140*/  BSYNC B0 ;  /* 0x0000000000007941 */ /* 0x000fea0003800000 */
.L_x_3336:
[----:B-----5:R2:W-:Y:S02]  /*7150*/  ST.E.128 [R142.64], R44 ;  /* 0x0000002c8e007985 */ /* 0x0205e4000c101d06 */
.L_x_3335:
[----:B------:R-:W-:Y:S05]  /*7160*/  BSYNC B1 ;  /* 0x0000000000017941 */ /* 0x000fea0003800000 */
.L_x_3334:
        /* <DEDUP_REMOVED lines=87> */
.L_x_3341:
[----:B------:R-:W-:Y:S05]  /*76e0*/  BSYNC B0 ;  /* 0x0000000000007941 */ /* 0x000fea0003800000 */
.L_x_3340:
[----:B-----5:R3:W-:Y:S02]  /*76f0*/  ST.E.128 [R142.64+0x80], R44 ;  /* 0x0000802c8e007985 */ /* 0x0207e4000c101d06 */
.L_x_3339:
[----:B------:R-:W-:Y:S05]  /*7700*/  BSYNC B1 ;  /* 0x0000000000017941 */ /* 0x000fea0003800000 */
.L_x_3338:
        /* <DEDUP_REMOVED lines=87> */
.L_x_3345:
[----:B------:R-:W-:Y:S05]  /*7c80*/  BSYNC B0 ;  /* 0x0000000000007941 */ /* 0x000fea0003800000 */
.L_x_3344:
[----:B-----5:R3:W-:Y:S02]  /*7c90*/  ST.E.128 [R142.64+0x100], R44 ;  /* 0x0001002c8e007985 */ /* 0x0207e4000c101d06 */
.L_x_3343:
[----:B------:R-:W-:Y:S05]  /*7ca0*/  BSYNC B1 ;  /* 0x0000000000017941 */ /* 0x000fea0003800000 */
.L_x_3342:
        /* <DEDUP_REMOVED lines=86> */
.L_x_3347:
[----:B------:R-:W-:Y:S05]  /*8210*/  BSYNC B0 ;  /* 0x0000000000007941 */ /* 0x000fea0003800000 */
.L_x_3346:
[----:B-----5:R3:W-:Y:S02]  /*8220*/  ST.E.128 [R142.64+0x180], R44 ;  /* 0x0001802c8e007985 */ /* 0x0207e4000c101d06 */
.L_x_3333:
[----:B------:R-:W-:Y:S05]  /*8230*/  BSYNC B2 ;  /* 0x0000000000027941 */ /* 0x000fea0003800000 */
.L_x_3332:
        /* <DEDUP_REMOVED lines=97> */
.L_x_3353:
[----:B------:R-:W-:Y:S05]  /*8850*/  BSYNC B0 ;  /* 0x0000000000007941 */ /* 0x000fea0003800000 */
.L_x_3352:
[C---:B------:R-:W-:Y:S04]  /*8860*/  LEA R2, P0, R237.reuse, R142, 0x1 ;  /* 0x0000008eed027211 */ /* 0x040fe800078008ff */
[----:B------:R-:W-:Y:S05]  /*8870*/  LEA.HI.X R3, R237, R143, R238, 0x1, P0 ;  /* 0x0000008fed037211 */ /* 0x000fea00000f0cee */
[----:B-----5:R1:W-:Y:S04]  /*8880*/  ST.E.128 [R2.64], R48 ;  /* 0x0000003002007985 */ /* 0x0203e8000c101d06 */
.L_x_3351:
[----:B------:R-:W-:Y:S05]  /*8890*/  BSYNC B1 ;  /* 0x0000000000017941 */ /* 0x000fea0003800000 */
.L_x_3350:
        /* <DEDUP_REMOVED lines=92> */
.L_x_3357:
[----:B------:R-:W-:Y:S05]  /*8e60*/  BSYNC B0 ;  /* 0x0000000000007941 */ /* 0x000fea0003800000 */
.L_x_3356:
[C---:B------:R-:W-:Y:S04]  /*8e70*/  LEA R2, P0, R102.reuse, R142, 0x1 ;  /* 0x0000008e66027211 */ /* 0x040fe800078008ff */
[----:B------:R-:W-:Y:S05]  /*8e80*/  LEA.HI.X R3, R102, R143, R103, 0x1, P0 ;  /* 0x0000008f66037211 */ /* 0x000fea00000f0c67 */
[----:B-----5:R1:W-:Y:S04]  /*8e90*/  ST.E.128 [R2.64], R48 ;  /* 0x0000003002007985 */ /* 0x0203e8000c101d06 */
.L_x_3355:
[----:B------:R-:W-:Y:S05]  /*8ea0*/  BSYNC B1 ;  /* 0x0000000000017941 */ /* 0x000fea0003800000 */
.L_x_3354:
        /* <DEDUP_REMOVED lines=92> */
.L_x_3361:
[----:B------:R-:W-:Y:S05]  /*9470*/  BSYNC B0 ;  /* 0x0000000000007941 */ /* 0x000fea0003800000 */
.L_x_3360:
[C---:B------:R-:W-:Y:S04]  /*9480*/  LEA R2, P0, R98.reuse, R142, 0x1 ;  /* 0x0000008e62027211 */ /* 0x040fe800078008ff */
[----:B------:R-:W-:Y:S05]  /*9490*/  LEA.HI.X R3, R98, R143, R99, 0x1, P0 ;  /* 0x0000008f62037211 */ /* 0x000fea00000f0c63 */
[----:B-----5:R4:W-:Y:S04]  /*94a0*/  ST.E.128 [R2.64], R48 ;  /* 0x0000003002007985 */ /* 0x0209e8000c101d06 */
.L_x_3359:
[----:B------:R-:W-:Y:S05]  /*94b0*/  BSYNC B1 ;  /* 0x0000000000017941 */ /* 0x000fea0003800000 */
.L_x_3358:
        /* <DEDUP_REMOVED lines=91> */
.L_x_3363:
[----:B------:R-:W-:Y:S05]  /*9a70*/  BSYNC B0 ;  /* 0x0000000000007941 */ /* 0x000fea0003800000 */
.L_x_3362:
[C---:B------:R-:W-:Y:S04]  /*9a80*/  LEA R2, P0, R92.reuse, R142, 0x1 ;  /* 0x0000008e5c027211 */ /* 0x040fe800078008ff */
[----:B------:R-:W-:Y:S05]  /*9a90*/  LEA.HI.X R3, R92, R143, R93, 0x1, P0 ;  /* 0x0000008f5c037211 */ /* 0x000fea00000f0c5d */
[----:B-----5:R4:W-:Y:S04]  /*9aa0*/  ST.E.128 [R2.64], R48 ;  /* 0x0000003002007985 */ /* 0x0209e8000c101d06 */
.L_x_3349:
[----:B------:R-:W-:Y:S05]  /*9ab0*/  BSYNC B2 ;  /* 0x0000000000027941 */ /* 0x000fea0003800000 */
.L_x_3348:
        /* <DEDUP_REMOVED lines=97> */
.L_x_3369:
[----:B------:R-:W-:Y:S05]  /*a0d0*/  BSYNC B0 ;  /* 0x0000000000007941 */ /* 0x000fea0003800000 */
.L_x_3368:
[C---:B------:R-:W-:Y:S04]  /*a0e0*/  LEA R2, P0, R104.reuse, R142, 0x1 ;  /* 0x0000008e68027211 */ /* 0x040fe800078008ff */
[----:B------:R-:W-:Y:S05]  /*a0f0*/  LEA.HI.X R3, R104, R143, R105, 0x1, P0 ;  /* 0x0000008f68037211 */ /* 0x000fea00000f0c69 */
[----:B-----5:R4:W-:Y:S04]  /*a100*/  ST.E.128 [R2.64], R48 ;  /* 0x0000003002007985 */ /* 0x0209e8000c101d06 */
.L_x_3367:
[----:B------:R-:W-:Y:S05]  /*a110*/  BSYNC B1 ;  /* 0x0000000000017941 */ /* 0x000fea0003800000 */
.L_x_3366:
        /* <DEDUP_REMOVED lines=35> */
[----:B------:R-:W-:Y:S01]  /*a350*/  LEA.HI.X.SX32 R54, R213, R152, 0x1, P0 ;  /* 0x00000098d5367211 */ /* 0x000fe200000f0eff */
[----:B------:R-:W3:Y:S01]  /*a360*/  LD.E.128 R208, [R210.64] ;  /* 0x00000006d2d07980 */ /* 0x000ee2000c101d00 */
        /* <DEDUP_REMOVED lines=22> */
[C---:B----4-:R-:W-:Y:S01]  /*a4d0*/  LOP3.LUT R40, R60.reuse, 0xffff0000, RZ, 0xc0, !PT ;  /* 0xffff00003c287812 */ /* 0x050fe200078ec0ff */
        /* <DEDUP_REMOVED lines=32> */
.L_x_3373:
[----:B------:R-:W-:Y:S05]  /*a6e0*/  BSYNC B0 ;  /* 0x0000000000007941 */ /* 0x000fea0003800000 */
.L_x_3372:
[C---:B------:R-:W-:Y:S04]  /*a6f0*/  LEA R2, P0, R100.reuse, R142, 0x1 ;  /* 0x0000008e64027211 */ /* 0x040fe800078008ff */
[----:B------:R-:W-:Y:S05]  /*a700*/  LEA.HI.X R3, R100, R143, R101, 0x1, P0 ;  /* 0x0000008f64037211 */ /* 0x000fea00000f0c65 */
[----:B-----5:R4:W-:Y:S04]  /*a710*/  ST.E.128 [R2.64], R48 ;  /* 0x0000003002007985 */ /* 0x0209e8000c101d06 */
.L_x_3371:
[----:B------:R-:W-:Y:S05]  /*a720*/  BSYNC B1 ;  /* 0x0000000000017941 */ /* 0x000fea0003800000 */
.L_x_3370:
        /* <DEDUP_REMOVED lines=92> */
.L_x_3377:
[----:B------:R-:W-:Y:S05]  /*acf0*/  BSYNC B0 ;  /* 0x0000000000007941 */ /* 0x000fea0003800000 */
.L_x_3376:
[C---:B------:R-:W-:Y:S04]  /*ad00*/  LEA R2, P0, R96.reuse, R142, 0x1 ;  /* 0x0000008e60027211 */ /* 0x040fe800078008ff */
[----:B------:R-:W-:Y:S05]  /*ad10*/  LEA.HI.X R3, R96, R143, R97, 0x1, P0 ;  /* 0x0000008f60037211 */ /* 0x000fea00000f0c61 */
[----:B-----5:R4:W-:Y:S04]  /*ad20*/  ST.E.128 [R2.64], R48 ;  /* 0x0000003002007985 */ /* 0x0209e8000c101d06 */
.L_x_3375:
[----:B------:R-:W-:Y:S05]  /*ad30*/  BSYNC B1 ;  /* 0x0000000000017941 */ /* 0x000fea0003800000 */
.L_x_3374:
        /* <DEDUP_REMOVED lines=91> */
.L_x_3379:
[----:B------:R-:W-:Y:S05]  /*b2f0*/  BSYNC B0 ;  /* 0x0000000000007941 */ /* 0x000fea0003800000 */
.L_x_3378:
[C---:B------:R-:W-:Y:S04]  /*b300*/  LEA R2, P0, R90.reuse, R142, 0x1 ;  /* 0x0000008e5a027211 */ /* 0x040fe800078008ff */
[----:B------:R-:W-:Y:S05]  /*b310*/  LEA.HI.X R3, R90, R143, R91, 0x1, P0 ;  /* 0x0000008f5a037211 */ /* 0x000fea00000f0c5b */
[----:B-----5:R4:W-:Y:S04]  /*b320*/  ST.E.128 [R2.64], R48 ;  /* 0x0000003002007985 */ /* 0x0209e8000c101d06 */
.L_x_3365:
[----:B------:R-:W-:Y:S05]  /*b330*/  BSYNC B2 ;  /* 0x0000000000027941 */ /* 0x000fea0003800000 */
.L_x_3364:
        /* <DEDUP_REMOVED lines=98> */
.L_x_3385:
[----:B------:R-:W-:Y:S05]  /*b960*/  BSYNC B0 ;  /* 0x0000000000007941 */ /* 0x000fea0003800000 */
.L_x_3384:
[----:B------:R-:W-:Y:S02]  /*b970*/  IMAD R0, R67, 0x60, RZ ;  /* 0x0000006043007824 */ /* 0x000fe400078e02ff */
[----:B------:R-:W-:Y:S05]  /*b980*/  IMAD.WIDE.U32 R2, R66, 0x60, R142 ;  /* 0x0000006042027825 */ /* 0x000fea00078e008e */
[----:B------:R-:W-:Y:S05]  /*b990*/  IADD3 R3, R3, R0, RZ ;  /* 0x0000000003037210 */ /* 0x000fea0007ffe0ff */
[----:B-----5:R4:W-:Y:S02]  /*b9a0*/  ST.E.128 [R2.64], R48 ;  /* 0x0000003002007985 */ /* 0x0209e4000c101d06 */
.L_x_3383:
[----:B------:R-:W-:Y:S05]  /*b9b0*/  BSYNC B1 ;  /* 0x0000000000017941 */ /* 0x000fea0003800000 */
.L_x_3382:
        /* <DEDUP_REMOVED lines=92> */
.L_x_3389:
[----:B------:R-:W-:Y:S05]  /*bf80*/  BSYNC B0 ;  /* 0x0000000000007941 */ /* 0x000fea0003800000 */
.L_x_3388:
[C---:B------:R-:W-:Y:S04]  /*bf90*/  LEA R2, P0, R95.reuse, R142, 0x1 ;  /* 0x0000008e5f027211 */ /* 0x040fe800078008ff */
[----:B------:R-:W-:Y:S05]  /*bfa0*/  LEA.HI.X R3, R95, R143, R94, 0x1, P0 ;  /* 0x0000008f5f037211 */ /* 0x000fea00000f0c5e */
[----:B-----5:R4:W-:Y:S04]  /*bfb0*/  ST.E.128 [R2.64], R48 ;  /* 0x0000003002007985 */ /* 0x0209e8000c101d06 */
.L_x_3387:
[----:B------:R-:W-:Y:S05]  /*bfc0*/  BSYNC B1 ;  /* 0x0000000000017941 */ /* 0x000fea0003800000 */
.L_x_3386:
        /* <DEDUP_REMOVED lines=92> */
.L_x_3393:
[----:B------:R-:W-:Y:S05]  /*c590*/  BSYNC B0 ;  /* 0x0000000000007941 */ /* 0x000fea0003800000 */
.L_x_3392:
[C---:B------:R-:W-:Y:S04]  /*c5a0*/  LEA R2, P0, R89.reuse, R142, 0x1 ;  /* 0x0000008e59027211 */ /* 0x040fe800078008ff */
[----:B------:R-:W-:Y:S05]  /*c5b0*/  LEA.HI.X R3, R89, R143, R88, 0x1, P0 ;  /* 0x0000008f59037211 */ /* 0x000fea00000f0c58 */
[----:B-----5:R4:W-:Y:S04]  /*c5c0*/  ST.E.128 [R2.64], R48 ;  /* 0x0000003002007985 */ /* 0x0209e8000c101d06 */
.L_x_3391:
[----:B------:R-:W-:Y:S05]  /*c5d0*/  BSYNC B1 ;  /* 0x0000000000017941 */ /* 0x000fea0003800000 */
.L_x_3390:
        /* <DEDUP_REMOVED lines=91> */
.L_x_3395:
[----:B------:R-:W-:Y:S05]  /*cb90*/  BSYNC B0 ;  /* 0x0000000000007941 */ /* 0x000fea0003800000 */
.L_x_3394:
[C---:B-1----:R-:W-:Y:S04]  /*cba0*/  LEA R2, P0, R87.reuse, R142, 0x1 ;  /* 0x0000008e57027211 */ /* 0x042fe800078008ff */
[----:B------:R-:W-:Y:S05]  /*cbb0*/  LEA.HI.X R3, R87, R143, R86, 0x1, P0 ;  /* 0x0000008f57037211 */ /* 0x000fea00000f0c56 */
[----:B-----5:R1:W-:Y:S04]  /*cbc0*/  ST.E.128 [R2.64], R24 ;  /* 0x0000001802007985 */ /* 0x0203e8000c101d06 */
.L_x_3381:
[----:B------:R-:W-:Y:S05]  /*cbd0*/  BSYNC B2 ;  /* 0x0000000000027941 */ /* 0x000fea0003800000 */
.L_x_3380:
[----:B-1--4-:R-:W4:Y:S02]  /*cbe0*/  LD.E R3, [R10.64+0xd0] ;  /* 0x0000d0060a037980 */ /* 0x012f24000c101900 */
[----:B----4-:R-:W-:Y:S05]  /*cbf0*/  IMAD.U32 R3, R3, -0x20, RZ ;  /* 0xffffffe003037824 */ /* 0x010fea00078e00ff */
[C---:B------:R-:W-:Y:S02]  /*cc00*/  LEA R140, P1, R3.reuse, R140, 0x1 ;  /* 0x0000008c038c7211 */ /* 0x040fe400078208ff */
[C---:B------:R-:W-:Y:S02]  /*cc10*/  LEA R138, P0, R3.reuse, R138, 0x1 ;  /* 0x0000008a038a7211 */ /* 0x040fe400078008ff */
[C---:B------:R-:W-:Y:S02]  /*cc20*/  LEA.HI.X.SX32 R141, R3.reuse, R141, 0x1, P1 ;  /* 0x0000008d038d7211 */ /* 0x040fe400008f0eff */
[----:B------:R-:W-:Y:S01]  /*cc30*/  LEA.HI.X.SX32 R139, R3, R139, 0x1, P0 ;  /* 0x0000008b038b7211 */ /* 0x000fe200000f0eff */
[----:B------:R-:W-:-:S05]  /*cc40*/  BRA `(.L_x_3331) ;  /* 0x0000076000007947 */ /* 0x000fca0003800000 */
.L_x_3297:
        /* <DEDUP_REMOVED lines=14> */
.L_x_3397:
[----:B------:R-:W-:Y:S05]  /*cd30*/  BSYNC B0 ;  /* 0x0000000000007941 */ /* 0x000fea0003800000 */
.L_x_3396:
        /* <DEDUP_REMOVED lines=33> */
.L_x_3399:
[----:B------:R-:W-:Y:S05]  /*cf50*/  BSYNC B0 ;  /* 0x0000000000007941 */ /* 0x000fea0003800000 */
.L_x_3398:
        /* <DEDUP_REMOVED lines=33> */
.L_x_3401:
[----:B------:R-:W-:Y:S05]  /*d170*/  BSYNC B0 ;  /* 0x0000000000007941 */ /* 0x000fea0003800000 */
.L_x_3400:
        /* <DEDUP_REMOVED lines=35> */
.L_x_3331:
[----:B------:R-:W-:Y:S05]  /*d3b0*/  BSYNC B3 ;  /* 0x0000000000037941 */ /* 0x000fea0003800000 */
.L_x_3296:
        /* <DEDUP_REMOVED lines=89> */
.L_x_3403:
        /* <DEDUP_REMOVED lines=8> */
.L_x_3404:
[----:B------:R-:W-:Y:S05]  /*d9d0*/  BSYNC B0 ;  /* 0x0000000000007941 */ /* 0x000fea0003800000 */
.L_x_3402:
[----:B------:R-:W-:Y:S04]  /*d9e0*/  IADD3 R14, R14, -0x1, RZ ;  /* 0xffffffff0e0e7810 */ /* 0x000fe80007ffe0ff */
[----:B------:R-:W-:Y:S11]  /*d9f0*/  ISETP.GT.AND P0, PT, R14, R107, PT ;  /* 0x0000006b0e00720c */ /* 0x000ff60003f04270 */
[----:B------:R-:W-:Y:S02]  /*da00*/  @!UPT UIADD3 URZ, URZ, URZ, URZ ;  /* 0x0000003f3f3ff290 */ /* 0x000fe4000fffe03f */
[----:B------:R-:W-:-:S05]  /*da10*/  @P0 BRA `(.L_x_3405) ;  /* 0xffff53b000000947 */ /* 0x000fca000383ffff */
.L_x_3287:
        /* <DEDUP_REMOVED lines=16> */
[----:B-----5:R-:W-:Y:S01]  /*db20*/  @P1 LEA R20, P0, R241, R4, 0x2 ;  /* 0x00000004f1141211 */ /* 0x020fe200078010ff */
[----:B------:R-:W-:-:S03]  /*db30*/  IMAD.MOV.U32 R4, RZ, RZ, RZ ;  /* 0x000000ffff047224 */ /* 0x000fc600078e00ff */
[----:B------:R-:W-:-:S05]  /*db40*/  @P1 LEA.HI.X R21, R241, R5, R74, 0x2, P0 ;  /* 0x00000005f1151211 */ /* 0x000fca00000f144a */
[----:B---3--:R2:W3:Y:S01]  /*db50*/  @P1 LD.E R4, [R20.64] ;  /* 0x0000000614041980 */ /* 0x0084e2000c101900 */
[----:B------:R-:W-:Y:S02]  /*db60*/  LEA.HI R7, R0, R0, RZ, 0x1 ;  /* 0x0000000000077211 */ /* 0x000fe400078f08ff */
[-C--:B------:R-:W-:Y:S02]  /*db70*/  IADD3 R3, P1, R3, R190.reuse, RZ ;  /* 0x000000be03037210 */ /* 0x080fe40007f3e0ff */
[----:B------:R-:W-:Y:S02]  /*db80*/  LEA R5, P0, R194, R190, 0x5 ;  /* 0x000000bec2057211 */ /* 0x000fe400078028ff */
[----:B------:R-:W-:Y:S01]  /*db90*/  SHF.R.S32.HI R7, RZ, 0x1, R7 ;  /* 0x00000001ff077819 */ /* 0x000fe20000011407 */
[----:B------:R-:W-:Y:S01]  /*dba0*/  IMAD.X R14, R15, 0x1, R193, P1 ;  /* 0x000000010f0e7824 */ /* 0x000fe200008e06c1 */
[----:B------:R-:W-:Y:S01]  /*dbb0*/  LEA R44, P2, R190, R196, 0x1 ;  /* 0x000000c4be2c7211 */ /* 0x000fe200078408ff */
[----:B------:R-:W-:Y:S01]  /*dbc0*/  IMAD.MOV.U32 R192, RZ, RZ, R190 ;  /* 0x000000ffffc07224 */ /* 0x000fe200078e00be */
[----:B------:R-:W-:-:S02]  /*dbd0*/  LEA.HI.X R15, R194, R193, R195, 0x5, P0 ;  /* 0x000000c1c20f7211 */ /* 0x000fc400000f2cc3 */
[----:B----4-:R-:W-:Y:S02]  /*dbe0*/  ISETP.NE.AND P4, PT, R2, RZ, PT ;  /* 0x000000ff0200720c */ /* 0x010fe40003f85270 */
[-C--:B------:R-:W-:Y:S01]  /*dbf0*/  LEA R40, P0, R5, R196.reuse, 0x1 ;  /* 0x000000c405287211 */ /* 0x080fe200078008ff */
[----:B------:R-:W-:Y:S01]  /*dc00*/  IMAD R8, R195, 0x30, RZ ;  /* 0x00000030c3087824 */ /* 0x000fe200078e02ff */
[-CC-:B------:R-:W-:Y:S01]  /*dc10*/  LEA.HI.X R45, R190, R197.reuse, R193.reuse, 0x1, P2 ;  /* 0x000000c5be2d7211 */ /* 0x180fe200010f0cc1 */
[----:B------:R-:W-:Y:S01]  /*dc20*/  IMAD.WIDE.U32 R192, R194, 0x30, R192 ;  /* 0x00000030c2c07825 */ /* 0x000fe200078e00c0 */
[-C--:B------:R-:W-:Y:S02]  /*dc30*/  LEA R42, P1, R3, R196.reuse, 0x1 ;  /* 0x000000c4032a7211 */ /* 0x080fe400078208ff */
[----:B------:R-:W-:Y:S01]  /*dc40*/  LEA.HI.X R41, R5, R197, R15, 0x1, P0 ;  /* 0x000000c505297211 */ /* 0x000fe200000f0c0f */
[----:B--2---:R-:W-:Y:S02]  /*dc50*/  IMAD R20, R178, R7, R77 ;  /* 0x00000007b2147224 */ /* 0x004fe400078e024d */
[----:B------:R-:W-:Y:S01]  /*dc60*/  IMAD.IADD R15, R246, 0x1, -R71 ;  /* 0x00000001f60f7824 */ /* 0x000fe200078e0a47 */
[----:B------:R-:W-:Y:S01]  /*dc70*/  LEA.HI.X R43, R3, R197, R14, 0x1, P1 ;  /* 0x000000c5032b7211 */ /* 0x000fe200008f0c0e */
[----:B------:R-:W-:Y:S01]  /*dc80*/  IMAD.IADD R3, R193, 0x1, R8 ;  /* 0x00000001c1037824 */ /* 0x000fe200078e0208 */
[----:B------:R-:W-:-:S02]  /*dc90*/  LEA R38, P1, R192, R196, 0x1 ;  /* 0x000000c4c0267211 */ /* 0x000fc400078208ff */
[----:B------:R-:W-:Y:S01]  /*dca0*/  ISETP.GE.AND P0, PT, R178, R15, PT ;  /* 0x0000000fb200720c */ /* 0x000fe20003f06270 */
[----:B------:R-:W-:Y:S01]  /*dcb0*/  IMAD.SHL.U32 R14, R7, 0x10, RZ ;  /* 0x00000010070e7824 */ /* 0x000fe200078e00ff */
[----:B------:R-:W-:Y:S02]  /*dcc0*/  LEA.HI.X R39, R192, R197, R3, 0x1, P1 ;  /* 0x000000c5c0277211 */ /* 0x000fe400008f0c03 */
[----:B------:R-:W-:Y:S02]  /*dcd0*/  ISETP.GT.AND P0, PT, R73, -0x8, !P0 ;  /* 0xfffffff84900780c */ /* 0x000fe40004704270 */
[----:B---3--:R-:W-:-:S05]  /*dce0*/  IADD3 R4, R4, R78, R71 ;  /* 0x0000004e04047210 */ /* 0x008fca0007ffe047 */
[----:B------:R-:W-:Y:S02]  /*dcf0*/  IMAD R23, R4, R7, RZ ;  /* 0x0000000704177224 */ /* 0x000fe400078e02ff */
[----:B------:R-:W-:-:S03]  /*dd00*/  IMAD.IADD R4, R77, 0x1, R20 ;  /* 0x000000014d047824 */ /* 0x000fc600078e0214 */
        /* <DEDUP_REMOVED lines=27> */
[----:B------:R-:W-:Y:S02]  /*dec0*/  LOP3.LUT R8, R25, 0xffff0000, RZ, 0xc0, !PT ;  /* 0xffff000019087812 */ /* 0x000fe400078ec0ff */
[----:B------:R-:W-:-:S02]  /*ded0*/  SHF.L.U32 R23, R24, 0x10, RZ ;  /* 0x0000001018177819 */ /* 0x000fc400000006ff */
[----:B------:R-:W-:Y:S02]  /*dee0*/  LOP3.LUT R34, R24, 0xffff0000, RZ, 0xc0, !PT ;  /* 0xffff000018227812 */ /* 0x000fe400078ec0ff */
[----:B------:R-:W-:Y:S02]  /*def0*/  SHF.L.U32 R22, R25, 0x10, RZ ;  /* 0x0000001019167819 */ /* 0x000fe400000006ff */
[----:B------:R-:W-:Y:S02]  /*df00*/  LOP3.LUT R48, R26, 0xffff0000, RZ, 0xc0, !PT ;  /* 0xffff00001a307812 */ /* 0x000fe400078ec0ff */
[----:B---3--:R-:W-:Y:S02]  /*df10*/  LOP3.LUT R27, R2, 0xffff0000, RZ, 0xc0, !PT ;  /* 0xffff0000021b7812 */ /* 0x008fe400078ec0ff */
[C---:B------:R-:W-:Y:S01]  /*df20*/  LOP3.LUT R24, R3.reuse, 0xffff0000, RZ, 0xc0, !PT ;  /* 0xffff000003187812 */ /* 0x040fe200078ec0ff */
[----:B------:R-:W-:Y:S01]  /*df30*/  IMAD.U32 R3, R3, 0x10000, RZ ;  /* 0x0001000003037824 */ /* 0x000fe200078e00ff */
[----:B----4-:R-:W-:Y:S01]  /*df40*/  LOP3.LUT R31, R4, 0xffff0000, RZ, 0xc0, !PT ;  /* 0xffff0000041f7812 */ /* 0x010fe200078ec0ff */
[----:B------:R-:W-:Y:S01]  /*df50*/  FMUL.FTZ R25, R8, R27 ;  /* 0x0000001b08197220 */ /* 0x000fe20000410000 */
[----:B------:R-:W-:Y:S01]  /*df60*/  LOP3.LUT R30, R5, 0xffff0000, RZ, 0xc0, !PT ;  /* 0xffff0000051e7812 */ /* 0x000fe200078ec0ff */
[C---:B------:R-:W-:Y:S01]  /*df70*/  FMUL.FTZ R26, R33.reuse, R24 ;  /* 0x00000018211a7220 */ /* 0x040fe20000410000 */
[----:B------:R-:W-:Y:S01]  /*df80*/  SHF.L.U32 R2, R2, 0x10, RZ ;  /* 0x0000001002027819 */ /* 0x000fe200000006ff */
[-C--:B------:R-:W-:Y:S01]  /*df90*/  FMUL.FTZ R8, R8, R31.reuse ;  /* 0x0000001f08087220 */ /* 0x080fe20000410000 */
[----:B------:R-:W-:Y:S01]  /*dfa0*/  SHF.L.U32 R4, R4, 0x10, RZ ;  /* 0x0000001004047819 */ /* 0x000fe200000006ff */
[----:B------:R-:W-:Y:S01]  /*dfb0*/  FMUL.FTZ R33, R33, R30 ;  /* 0x0000001e21217220 */ /* 0x000fe20000410000 */
[----:B------:R-:W-:Y:S01]  /*dfc0*/  SHF.L.U32 R5, R5, 0x10, RZ ;  /* 0x0000001005057819 */ /* 0x000fe200000006ff */
[----:B------:R-:W-:-:S02]  /*dfd0*/  FFMA.FTZ R25, R22, R31, -R25 ;  /* 0x0000001f16197223 */ /* 0x000fc40000010819 */
[----:B------:R-:W-:Y:S02]  /*dfe0*/  FFMA.FTZ R8, R22, R27, R8 ;  /* 0x0000001b16087223 */ /* 0x000fe40000010008 */
[C---:B------:R-:W-:Y:S02]  /*dff0*/  FMUL.FTZ R22, R34.reuse, R2 ;  /* 0x0000000222167220 */ /* 0x040fe40000410000 */
[----:B------:R-:W-:Y:S01]  /*e000*/  FMUL.FTZ R34, R34, R4 ;  /* 0x0000000422227220 */ /* 0x000fe20000410000 */
[----:B------:R-:W-:Y:S01]  /*e010*/  F2FP.BF16.PACK_AB R25, R8, R25 ;  /* 0x000000190819723e */ /* 0x000fe200000010ff */
[----:B------:R-:W-:Y:S02]  /*e020*/  FFMA.FTZ R33, R35, R24, R33 ;  /* 0x0000001823217223 */ /* 0x000fe40000010021 */
[C---:B------:R-:W-:Y:S02]  /*e030*/  FMUL.FTZ R24, R48.reuse, R3 ;  /* 0x0000000330187220 */ /* 0x040fe40000410000 */
[----:B------:R-:W-:-:S02]  /*e040*/  FMUL.FTZ R48, R48, R5 ;  /* 0x0000000530307220 */ /* 0x000fc40000410000 */
[C---:B------:R-:W-:Y:S02]  /*e050*/  FFMA.FTZ R22, R23.reuse, R4, -R22 ;  /* 0x0000000417167223 */ /* 0x040fe40000010816 */
[----:B------:R-:W-:Y:S02]  /*e060*/  FFMA.FTZ R23, R23, R2, R34 ;  /* 0x0000000217177223 */ /* 0x000fe40000010022 */
[----:B------:R-:W-:Y:S02]  /*e070*/  FFMA.FTZ R26, R35, R30, -R26 ;  /* 0x0000001e231a7223 */ /* 0x000fe4000001081a */
[C---:B------:R-:W-:Y:S01]  /*e080*/  FFMA.FTZ R24, R32.reuse, R5, -R24 ;  /* 0x0000000520187223 */ /* 0x040fe20000010818 */
[----:B------:R-:W-:Y:S01]  /*e090*/  F2FP.BF16.PACK_AB R22, R23, R22 ;  /* 0x000000161716723e */ /* 0x000fe200000010ff */
[----:B------:R-:W-:Y:S01]  /*e0a0*/  FFMA.FTZ R3, R32, R3, R48 ;  /* 0x0000000320037223 */ /* 0x000fe20000010030 */
[----:B------:R-:W-:-:S04]  /*e0b0*/  F2FP.BF16.PACK_AB R27, R33, R26 ;  /* 0x0000001a211b723e */ /* 0x000fc800000010ff */
[----:B------:R-:W-:Y:S02]  /*e0c0*/  F2FP.BF16.PACK_AB R26, R3, R24 ;  /* 0x00000018031a723e */ /* 0x000fe400000010ff */
[----:B------:R-:W-:Y:S02]  /*e0d0*/  MOV R24, R22 ;  /* 0x0000001600187202 */ /* 0x000fe40000000f00 */
.L_x_3414:
[----:B------:R-:W-:Y:S05]  /*e0e0*/  BSYNC B0 ;  /* 0x0000000000007941 */ /* 0x000fea0003800000 */
.L_x_3413:
[----:B-----5:R3:W-:Y:S02]  /*e0f0*/  STS.128 [R247], R24 ;  /* 0x00000018f7007388 */ /* 0x0207e40000000c00 */
.L_x_3412:
[----:B------:R-:W-:Y:S05]  /*e100*/  BSYNC B1 ;  /* 0x0000000000017941 */ /* 0x000fea0003800000 */
.L_x_3411:
        /* <DEDUP_REMOVED lines=19> */
[C---:B------:R-:W-:Y:S01]  /*e240*/  LOP3.LUT R24, R3.reuse, 0xffff0000, RZ, 0xc0, !PT ;  /* 0xffff000003187812 */ /* 0x040fe200078ec0ff */
[----:B------:R-:W-:Y:S01]  /*e250*/  IMAD.U32 R3, R3, 0x10000, RZ ;  /* 0x0001000003037824 */ /* 0x000fe200078e00ff */
[----:B---3--:R-:W-:Y:S01]  /*e260*/  LOP3.LUT R31, R4, 0xffff0000, RZ, 0xc0, !PT ;  /* 0xffff0000041f7812 */ /* 0x008fe200078ec0ff */
        /* <DEDUP_REMOVED lines=25> */
.L_x_3418:
[----:B------:R-:W-:Y:S05]  /*e400*/  BSYNC B0 ;  /* 0x0000000000007941 */ /* 0x000fea0003800000 */
.L_x_3417:
[----:B-----5:R1:W-:Y:S02]  /*e410*/  STS.128 [R247+0x2000], R24 ;  /* 0x00200018f7007388 */ /* 0x0203e40000000c00 */
.L_x_3416:
[----:B------:R-:W-:Y:S05]  /*e420*/  BSYNC B1 ;  /* 0x0000000000017941 */ /* 0x000fea0003800000 */
.L_x_3415:
        /* <DEDUP_REMOVED lines=21> */
[----:B--2---:R-:W-:Y:S01]  /*e580*/  LOP3.LUT R31, R4, 0xffff0000, RZ, 0xc0, !PT ;  /* 0xffff0000041f7812 */ /* 0x004fe200078ec0ff */
        /* <DEDUP_REMOVED lines=25> */
.L_x_3422:
[----:B------:R-:W-:Y:S05]  /*e720*/  BSYNC B0 ;  /* 0x0000000000007941 */ /* 0x000fea0003800000 */
.L_x_3421:
[----:B-----5:R3:W-:Y:S02]  /*e730*/  STS.128 [R247+0x4000], R24 ;  /* 0x00400018f7007388 */ /* 0x0207e40000000c00 */
.L_x_3420:
[----:B------:R-:W-:Y:S05]  /*e740*/  BSYNC B1 ;  /* 0x0000000000017941 */ /* 0x000fea0003800000 */
.L_x_3419:
        /* <DEDUP_REMOVED lines=9> */
[C---:B-----5:R-:W-:Y:S01]  /*e7e0*/  SHF.L.U32 R35, R27.reuse, 0x10, RZ ;  /* 0x000000101b237819 */ /* 0x060fe200000006ff */
[----:B------:R-:W-:Y:S01]  /*e7f0*/  IMAD.U32 R30, R26, 0x10000, RZ ;  /* 0x000100001a1e7824 */ /* 0x000fe200078e00ff */
[----:B------:R-:W-:Y:S02]  /*e800*/  LOP3.LUT R33, R27, 0xffff0000, RZ, 0xc0, !PT ;  /* 0xffff00001b217812 */ /* 0x000fe400078ec0ff */
[----:B------:R-:W-:Y:S02]  /*e810*/  LOP3.LUT R8, R25, 0xffff0000, RZ, 0xc0, !PT ;  /* 0xffff000019087812 */ /* 0x000fe400078ec0ff */
[----:B------:R-:W-:-:S02]  /*e820*/  SHF.L.U32 R23, R24, 0x10, RZ ;  /* 0x0000001018177819 */ /* 0x000fc400000006ff */
[----:B------:R-:W-:Y:S02]  /*e830*/  LOP3.LUT R32, R24, 0xffff0000, RZ, 0xc0, !PT ;  /* 0xffff000018207812 */ /* 0x000fe400078ec0ff */
[----:B------:R-:W-:Y:S02]  /*e840*/  SHF.L.U32 R22, R25, 0x10, RZ ;  /* 0x0000001019167819 */ /* 0x000fe400000006ff */
[----:B-1----:R-:W-:Y:S02]  /*e850*/  LOP3.LUT R29, R26, 0xffff0000, RZ, 0xc0, !PT ;  /* 0xffff00001a1d7812 */ /* 0x002fe400078ec0ff */
        /* <DEDUP_REMOVED lines=29> */
.L_x_3424:
[----:B------:R-:W-:Y:S05]  /*ea30*/  BSYNC B0 ;  /* 0x0000000000007941 */ /* 0x000fea0003800000 */
.L_x_3423:
[----:B-----5:R3:W-:Y:S02]  /*ea40*/  STS.128 [R247+0x6000], R24 ;  /* 0x00600018f7007388 */ /* 0x0207e40000000c00 */
.L_x_3410:
[----:B------:R-:W-:Y:S05]  /*ea50*/  BSYNC B2 ;  /* 0x0000000000027941 */ /* 0x000fea0003800000 */
.L_x_3409:
        /* <DEDUP_REMOVED lines=9> */
[----:B-123--:R-:W-:-:S03]  /*eaf0*/  IMAD.SHL.U32 R45, R3, 0x2, RZ ;  /* 0x00000002032d7824 */ /* 0x00efc600078e00ff */
[----:B------:R-:W-:Y:S02]  /*eb00*/  SHF.L.U64.HI R3, R3, 0x1, R14 ;  /* 0x0000000103037819 */ /* 0x000fe4000001020e */
[-C--:B------:R-:W-:Y:S01]  /*eb10*/  IADD3 R22, P2, R36, R45.reuse, RZ ;  /* 0x0000002d24167210 */ /* 0x080fe20007f5e0ff */
[----:B------:R1:W-:Y:S01]  /*eb20*/  @P0 STS.128 [R247+0x800], RZ ;  /* 0x000800fff7000388 */ /* 0x0003e20000000c00 */
        /* <DEDUP_REMOVED lines=47> */
.L_x_3430:
[----:B------:R-:W-:Y:S05]  /*ee20*/  BSYNC B0 ;  /* 0x0000000000007941 */ /* 0x000fea0003800000 */
.L_x_3429:
[----:B-----5:R3:W-:Y:S02]  /*ee30*/  STS.128 [R247+0x800], R24 ;  /* 0x00080018f7007388 */ /* 0x0207e40000000c00 */
.L_x_3428:
[----:B------:R-:W-:Y:S05]  /*ee40*/  BSYNC B1 ;  /* 0x0000000000017941 */ /* 0x000fea0003800000 */
.L_x_3427:
        /* <DEDUP_REMOVED lines=47> */
.L_x_3434:
[----:B------:R-:W-:Y:S05]  /*f140*/  BSYNC B0 ;  /* 0x0000000000007941 */ /* 0x000fea0003800000 */
.L_x_3433:
[----:B-----5:R1:W-:Y:S02]  /*f150*/  STS.128 [R247+0x2800], R24 ;  /* 0x00280018f7007388 */ /* 0x0203e40000000c00 */
.L_x_3432:
[----:B------:R-:W-:Y:S05]  /*f160*/  BSYNC B1 ;  /* 0x0000000000017941 */ /* 0x000fea0003800000 */
.L_x_3431:
        /* <DEDUP_REMOVED lines=47> */
.L_x_3438:
[----:B------:R-:W-:Y:S05]  /*f460*/  BSYNC B0 ;  /* 0x0000000000007941 */ /* 0x000fea0003800000 */
.L_x_3437:
[----:B-----5:R3:W-:Y:S02]  /*f470*/  STS.128 [R247+0x4800], R24 ;  /* 0x00480018f7007388 */ /* 0x0207e40000000c00 */
.L_x_3436:
[----:B------:R-:W-:Y:S05]  /*f480*/  BSYNC B1 ;  /* 0x0000000000017941 */ /* 0x000fea0003800000 */
.L_x_3435:
        /* <DEDUP_REMOVED lines=47> */
.L_x_3440:
[----:B------:R-:W-:Y:S05]  /*f780*/  BSYNC B0 ;  /* 0x0000000000007941 */ /* 0x000fea0003800000 */
.L_x_3439:
[----:B-----5:R3:W-:Y:S02]  /*f790*/  STS.128 [R247+0x6800], R24 ;  /* 0x00680018f7007388 */ /* 0x0207e40000000c00 */
.L_x_3426:
[----:B------:R-:W-:Y:S05]  /*f7a0*/  BSYNC B2 ;  /* 0x0000000000027941 */ /* 0x000fea0003800000 */
.L_x_3425:
        /* <DEDUP_REMOVED lines=60> */
.L_x_3446:
[----:B------:R-:W-:Y:S05]  /*fb70*/  BSYNC B0 ;  /* 0x0000000000007941 */ /* 0x000fea0003800000 */
.L_x_3445:
[----:B-----5:R3:W-:Y:S02]  /*fb80*/  STS.128 [R247+0x1000], R24 ;  /* 0x00100018f7007388 */ /* 0x0207e40000000c00 */
.L_x_3444:
[----:B------:R-:W-:Y:S05]  /*fb90*/  BSYNC B1 ;  /* 0x0000000000017941 */ /* 0x000fea0003800000 */
.L_x_3443:
        /* <DEDUP_REMOVED lines=46> */
.L_x_3450:
[----:B------:R-:W-:Y:S05]  /*fe80*/  BSYNC B0 ;  /* 0x0000000000007941 */ /* 0x000fea0003800000 */
.L_x_3449:
[----:B-----5:R3:W-:Y:S02]  /*fe90*/  STS.128 [R247+0x3000], R24 ;  /* 0x00300018f7007388 */ /* 0x0207e40000000c00 */
.L_x_3448:
[----:B------:R-:W-:Y:S05]  /*fea0*/  BSYNC B1 ;  /* 0x0000000000017941 */ /* 0x000fea0003800000 */
.L_x_3447:
        /* <DEDUP_REMOVED lines=46> */
.L_x_3454:
[----:B------:R-:W-:Y:S05]  /*10190*/  BSYNC B0 ;  /* 0x0000000000007941 */ /* 0x000fea0003800000 */
.L_x_3453:
[----:B-----5:R3:W-:Y:S02]  /*101a0*/  STS.128 [R247+0x5000], R24 ;  /* 0x00500018f7007388 */ /* 0x0207e40000000c00 */
.L_x_3452:
[----:B------:R-:W-:Y:S05]  /*101b0*/  BSYNC B1 ;  /* 0x0000000000017941 */ /* 0x000fea0003800000 */
.L_x_3451:
        /* <DEDUP_REMOVED lines=45> */
.L_x_3456:
[----:B------:R-:W-:Y:S05]  /*10490*/  BSYNC B0 ;  /* 0x0000000000007941 */ /* 0x000fea0003800000 */
.L_x_3455:
[----:B-----5:R1:W-:Y:S02]  /*104a0*/  STS.128 [R247+0x7000], R40 ;  /* 0x00700028f7007388 */ /* 0x0203e40000000c00 */
.L_x_3442:
[----:B------:R-:W-:Y:S05]  /*104b0*/  BSYNC B2 ;  /* 0x0000000000027941 */ /* 0x000fea0003800000 */
.L_x_3441:
        /* <DEDUP_REMOVED lines=31> */
[C---:B--2---:R-:W-:Y:S02]  /*106b0*/  LOP3.LUT R20, R2.reuse, 0xffff0000, RZ, 0xc0, !PT ;  /* 0xffff000002147812 */ /* 0x044fe400078ec0ff */
[----:B------:R-:W-:Y:S02]  /*106c0*/  SHF.L.U32 R2, R2, 0x10, RZ ;  /* 0x0000001002027819 */ /* 0x000fe400000006ff */
[C---:B---3--:R-:W-:Y:S01]  /*106d0*/  LOP3.LUT R28, R16.reuse, 0xffff0000, RZ, 0xc0, !PT ;  /* 0xffff0000101c7812 */ /* 0x048fe200078ec0ff */
        /* <DEDUP_REMOVED lines=26> */
.L_x_3461:
[----:B------:R-:W-:Y:S05]  /*10880*/  BSYNC B0 ;  /* 0x0000000000007941 */ /* 0x000fea0003800000 */
.L_x_3460:
[----:B-----5:R1:W-:Y:S02]  /*10890*/  STS.128 [R247+0x1800], R20 ;  /* 0x00180014f7007388 */ /* 0x0203e40000000c00 */
.L_x_3459:
[----:B------:R-:W-:Y:S05]  /*108a0*/  BSYNC B1 ;  /* 0x0000000000017941 */ /* 0x000fea0003800000 */
.L_x_3458:
        /* <DEDUP_REMOVED lines=11> */
[----:B------:R-:W-:Y:S02]  /*10960*/  LOP3.LUT R29, R20, 0xffff0000, RZ, 0xc0, !PT ;  /* 0xffff0000141d7812 */ /* 0x000fe400078ec0ff */
[C---:B------:R-:W-:Y:S02]  /*10970*/  LOP3.LUT R5, R21.reuse, 0xffff0000, RZ, 0xc0, !PT ;  /* 0xffff000015057812 */ /* 0x040fe400078ec0ff */
[----:B------:R-:W-:Y:S01]  /*10980*/  SHF.L.U32 R7, R21, 0x10, RZ ;  /* 0x0000001015077819 */ /* 0x000fe200000006ff */
[----:B------:R-:W-:Y:S01]  /*10990*/  IMAD.U32 R21, R22, 0x10000, RZ ;  /* 0x0001000016157824 */ /* 0x000fe200078e00ff */
[----:B------:R-:W-:-:S02]  /*109a0*/  SHF.L.U32 R32, R23, 0x10, RZ ;  /* 0x0000001017207819 */ /* 0x000fc400000006ff */
[----:B------:R-:W-:Y:S02]  /*109b0*/  LOP3.LUT R30, R23, 0xffff0000, RZ, 0xc0, !PT ;  /* 0xffff0000171e7812 */ /* 0x000fe400078ec0ff */
[----:B------:R-:W-:Y:S02]  /*109c0*/  LOP3.LUT R23, R22, 0xffff0000, RZ, 0xc0, !PT ;  /* 0xffff000016177812 */ /* 0x000fe400078ec0ff */
        /* <DEDUP_REMOVED lines=20> */
[C---:B------:R-:W-:Y:S02]  /*10b10*/  FFMA.FTZ R22, R32.reuse, R19, -R22 ;  /* 0x0000001320167223 */ /* 0x040fe40000010816 */
[----:B------:R-:W-:Y:S01]  /*10b20*/  FFMA.FTZ R15, R32, R15, R30 ;  /* 0x0000000f200f7223 */ /* 0x000fe2000001001e */
[----:B------:R-:W-:Y:S01]  /*10b30*/  F2FP.BF16.PACK_AB R2, R2, R3 ;  /* 0x000000030202723e */ /* 0x000fe200000010ff */
[C---:B------:R-:W-:Y:S02]  /*10b40*/  FFMA.FTZ R7, R21.reuse, R28, -R7 ;  /* 0x0000001c15077223 */ /* 0x040fe40000010807 */
[----:B------:R-:W-:Y:S01]  /*10b50*/  FFMA.FTZ R20, R21, R20, R23 ;  /* 0x0000001415147223 */ /* 0x000fe20000010017 */
[----:B------:R-:W-:Y:S02]  /*10b60*/  F2FP.BF16.PACK_AB R23, R15, R22 ;  /* 0x000000160f17723e */ /* 0x000fe400000010ff */
[----:B------:R-:W-:Y:S02]  /*10b70*/  F2FP.BF16.PACK_AB R21, R5, R18 ;  /* 0x000000120515723e */ /* 0x000fe400000010ff */
[----:B------:R-:W-:-:S02]  /*10b80*/  F2FP.BF16.PACK_AB R22, R20, R7 ;  /* 0x000000071416723e */ /* 0x000fc400000010ff */
[----:B------:R-:W-:Y:S02]  /*10b90*/  MOV R20, R2 ;  /* 0x0000000200147202 */ /* 0x000fe40000000f00 */
.L_x_3465:
[----:B------:R-:W-:Y:S05]  /*10ba0*/  BSYNC B0 ;  /* 0x0000000000007941 */ /* 0x000fea0003800000 */
.L_x_3464:
[----:B-----5:R1:W-:Y:S02]  /*10bb0*/  STS.128 [R247+0x3800], R20 ;  /* 0x00380014f7007388 */ /* 0x0203e40000000c00 */
.L_x_3463:
[----:B------:R-:W-:Y:S05]  /*10bc0*/  BSYNC B1 ;  /* 0x0000000000017941 */ /* 0x000fea0003800000 */
.L_x_3462:
        /* <DEDUP_REMOVED lines=10> */
[C---:B-----5:R-:W-:Y:S01]  /*10c70*/  LOP3.LUT R5, R17.reuse, 0xffff0000, RZ, 0xc0, !PT ;  /* 0xffff000011057812 */ /* 0x060fe200078ec0ff */
[----:B-1----:R-:W-:Y:S01]  /*10c80*/  IMAD.U32 R21, R18, 0x10000, RZ ;  /* 0x0001000012157824 */ /* 0x002fe200078e00ff */
[C---:B------:R-:W-:Y:S02]  /*10c90*/  SHF.L.U32 R15, R16.reuse, 0x10, RZ ;  /* 0x00000010100f7819 */ /* 0x040fe400000006ff */
[----:B------:R-:W-:Y:S02]  /*10ca0*/  LOP3.LUT R23, R16, 0xffff0000, RZ, 0xc0, !PT ;  /* 0xffff000010177812 */ /* 0x000fe400078ec0ff */
        /* <DEDUP_REMOVED lines=33> */
.L_x_3469:
[----:B------:R-:W-:Y:S05]  /*10ec0*/  BSYNC B0 ;  /* 0x0000000000007941 */ /* 0x000fea0003800000 */
.L_x_3468:
[----:B-----5:R1:W-:Y:S02]  /*10ed0*/  STS.128 [R247+0x5800], R16 ;  /* 0x00580010f7007388 */ /* 0x0203e40000000c00 */
.L_x_3467:
[----:B------:R-:W-:Y:S05]  /*10ee0*/  BSYNC B1 ;  /* 0x0000000000017941 */ /* 0x000fea0003800000 */
.L_x_3466:
        /* <DEDUP_REMOVED lines=45> */
.L_x_3471:
[----:B------:R-:W-:Y:S05]  /*111c0*/  BSYNC B0 ;  /* 0x0000000000007941 */ /* 0x000fea0003800000 */
.L_x_3470:
[----:B-----5:R1:W-:Y:S01]  /*111d0*/  STS.128 [R247+0x7800], R36 ;  /* 0x00780024f7007388 */ /* 0x0203e20000000c00 */
[----:B------:R-:W-:Y:S05]  /*111e0*/  BRA `(.L_x_3457) ;  /* 0x000066f000007947 */ /* 0x000fea0003800000 */
.L_x_3408:
        /* <DEDUP_REMOVED lines=89> */
.L_x_3477:
[----:B------:R-:W-:Y:S05]  /*11780*/  BSYNC B0 ;  /* 0x0000000000007941 */ /* 0x000fea0003800000 */
.L_x_3476:
[----:B-----5:R3:W-:Y:S02]  /*11790*/  STS.128 [R247], R32 ;  /* 0x00000020f7007388 */ /* 0x0207e40000000c00 */
.L_x_3475:
[----:B------:R-:W-:Y:S05]  /*117a0*/  BSYNC B1 ;  /* 0x0000000000017941 */ /* 0x000fea0003800000 */
.L_x_3474:
        /* <DEDUP_REMOVED lines=87> */
.L_x_3481:
[----:B------:R-:W-:Y:S05]  /*11d20*/  BSYNC B0 ;  /* 0x0000000000007941 */ /* 0x000fea0003800000 */
.L_x_3480:
[----:B-----5:R1:W-:Y:S02]  /*11d30*/  STS.128 [R247+0x2000], R32 ;  /* 0x00200020f7007388 */ /* 0x0203e40000000c00 */
.L_x_3479:
[----:B------:R-:W-:Y:S05]  /*11d40*/  BSYNC B1 ;  /* 0x0000000000017941 */ /* 0x000fea0003800000 */
.L_x_3478:
        /* <DEDUP_REMOVED lines=87> */
.L_x_3485:
[----:B------:R-:W-:Y:S05]  /*122c0*/  BSYNC B0 ;  /* 0x0000000000007941 */ /* 0x000fea0003800000 */
.L_x_3484:
[----:B-----5:R3:W-:Y:S02]  /*122d0*/  STS.128 [R247+0x4000], R32 ;  /* 0x00400020f7007388 */ /* 0x0207e40000000c00 */
.L_x_3483:
[----:B------:R-:W-:Y:S05]  /*122e0*/  BSYNC B1 ;  /* 0x0000000000017941 */ /* 0x000fea0003800000 */
.L_x_3482:
        /* <DEDUP_REMOVED lines=86> */
.L_x_3487:
[----:B------:R-:W-:Y:S05]  /*12850*/  BSYNC B0 ;  /* 0x0000000000007941 */ /* 0x000fea0003800000 */
.L_x_3486:
[----:B-----5:R3:W-:Y:S02]  /*12860*/  STS.128 [R247+0x6000], R32 ;  /* 0x00600020f7007388 */ /* 0x0207e40000000c00 */
.L_x_3473:
[----:B------:R-:W-:Y:S05]  /*12870*/  BSYNC B2 ;  /* 0x0000000000027941 */ /* 0x000fea0003800000 */
.L_x_3472:
        /* <DEDUP_REMOVED lines=94> */
.L_x_3493:
[----:B------:R-:W-:Y:S05]  /*12e60*/  BSYNC B0 ;  /* 0x0000000000007941 */ /* 0x000fea0003800000 */
.L_x_3492:
[----:B-----5:R3:W-:Y:S02]  /*12e70*/  STS.128 [R247+0x800], R32 ;  /* 0x00080020f7007388 */ /* 0x0207e40000000c00 */
.L_x_3491:
[----:B------:R-:W-:Y:S05]  /*12e80*/  BSYNC B1 ;  /* 0x0000000000017941 */ /* 0x000fea0003800000 */
.L_x_3490:
        /* <DEDUP_REMOVED lines=90> */
.L_x_3497:
[----:B------:R-:W-:Y:S05]  /*13430*/  BSYNC B0 ;  /* 0x0000000000007941 */ /* 0x000fea0003800000 */
.L_x_3496:
[----:B-----5:R3:W-:Y:S02]  /*13440*/  STS.128 [R247+0x2800], R32 ;  /* 0x00280020f7007388 */ /* 0x0207e40000000c00 */
.L_x_3495:
[----:B------:R-:W-:Y:S05]  /*13450*/  BSYNC B1 ;  /* 0x0000000000017941 */ /* 0x000fea0003800000 */
.L_x_3494:
        /* <DEDUP_REMOVED lines=90> */
.L_x_3501:
[----:B------:R-:W-:Y:S05]  /*13a00*/  BSYNC B0 ;  /* 0x0000000000007941 */ /* 0x000fea0003800000 */
.L_x_3500:
[----:B-----5:R3:W-:Y:S02]  /*13a10*/  STS.128 [R247+0x4800], R32 ;  /* 0x00480020f7007388 */ /* 0x0207e40000000c00 */
.L_x_3499:
[----:B------:R-:W-:Y:S05]  /*13a20*/  BSYNC B1 ;  /* 0x0000000000017941 */ /* 0x000fea0003800000 */
.L_x_3498:
        /* <DEDUP_REMOVED lines=90> */
.L_x_3503:
[----:B------:R-:W-:Y:S05]  /*13fd0*/  BSYNC B0 ;  /* 0x0000000000007941 */ /* 0x000fea0003800000 */
.L_x_3502:
[----:B-----5:R1:W-:Y:S02]  /*13fe0*/  STS.128 [R247+0x6800], R20 ;  /* 0x00680014f7007388 */ /* 0x0203e40000000c00 */
.L_x_3489:
[----:B------:R-:W-:Y:S05]  /*13ff0*/  BSYNC B2 ;  /* 0x0000000000027941 */ /* 0x000fea0003800000 */
.L_x_3488:
        /* <DEDUP_REMOVED lines=95> */
.L_x_3509:
[----:B------:R-:W-:Y:S05]  /*145f0*/  BSYNC B0 ;  /* 0x0000000000007941 */ /* 0x000fea0003800000 */
.L_x_3508:
[----:B-----5:R3:W-:Y:S02]  /*14600*/  STS.128 [R247+0x1000], R32 ;  /* 0x00100020f7007388 */ /* 0x0207e40000000c00 */
.L_x_3507:
[----:B------:R-:W-:Y:S05]  /*14610*/  BSYNC B1 ;  /* 0x0000000000017941 */ /* 0x000fea0003800000 */
.L_x_3506:
        /* <DEDUP_REMOVED lines=90> */
.L_x_3513:
[----:B------:R-:W-:Y:S05]  /*14bc0*/  BSYNC B0 ;  /* 0x0000000000007941 */ /* 0x000fea0003800000 */
.L_x_3512:
[----:B-----5:R3:W-:Y:S02]  /*14bd0*/  STS.128 [R247+0x3000], R32 ;  /* 0x00300020f7007388 */ /* 0x0207e40000000c00 */
.L_x_3511:
[----:B------:R-:W-:Y:S05]  /*14be0*/  BSYNC B1 ;  /* 0x0000000000017941 */ /* 0x000fea0003800000 */
.L_x_3510:
        /* <DEDUP_REMOVED lines=90> */
.L_x_3517:
[----:B------:R-:W-:Y:S05]  /*15190*/  BSYNC B0 ;  /* 0x0000000000007941 */ /* 0x000fea0003800000 */
.L_x_3516:
[----:B-----5:R3:W-:Y:S02]  /*151a0*/  STS.128 [R247+0x5000], R32 ;  /* 0x00500020f7007388 */ /* 0x0207e40000000c00 */
.L_x_3515:
[----:B------:R-:W-:Y:S05]  /*151b0*/  BSYNC B1 ;  /* 0x0000000000017941 */ /* 0x000fea0003800000 */
.L_x_3514:
        /* <DEDUP_REMOVED lines=90> */
.L_x_3519:
[----:B------:R-:W-:Y:S05]  /*15760*/  BSYNC B0 ;  /* 0x0000000000007941 */ /* 0x000fea0003800000 */
.L_x_3518:
[----:B-----5:R1:W-:Y:S02]  /*15770*/  STS.128 [R247+0x7000], R24 ;  /* 0x00700018f7007388 */ /* 0x0203e40000000c00 */
.L_x_3505:
[----:B------:R-:W-:Y:S05]  /*15780*/  BSYNC B2 ;  /* 0x0000000000027941 */ /* 0x000fea0003800000 */
.L_x_3504:
        /* <DEDUP_REMOVED lines=96> */
.L_x_3523:
[----:B------:R-:W-:Y:S05]  /*15d90*/  BSYNC B0 ;  /* 0x0000000000007941 */ /* 0x000fea0003800000 */
.L_x_3522:
[----:B-----5:R1:W-:Y:S02]  /*15da0*/  STS.128 [R247+0x1800], R20 ;  /* 0x00180014f7007388 */ /* 0x0203e40000000c00 */
.L_x_3521:
[----:B------:R-:W-:Y:S05]  /*15db0*/  BSYNC B1 ;  /* 0x0000000000017941 */ /* 0x000fea0003800000 */
.L_x_3520:
        /* <DEDUP_REMOVED lines=92> */
.L_x_3527:
[----:B------:R-:W-:Y:S05]  /*16380*/  BSYNC B0 ;  /* 0x0000000000007941 */ /* 0x000fea0003800000 */
.L_x_3526:
[----:B-----5:R1:W-:Y:S02]  /*16390*/  STS.128 [R247+0x3800], R20 ;  /* 0x00380014f7007388 */ /* 0x0203e40000000c00 */
.L_x_3525:
[----:B------:R-:W-:Y:S05]  /*163a0*/  BSYNC B1 ;  /* 0x0000000000017941 */ /* 0x000fea0003800000 */
.L_x_3524:
        /* <DEDUP_REMOVED lines=92> */
.L_x_3531:
[----:B------:R-:W-:Y:S05]  /*16970*/  BSYNC B0 ;  /* 0x0000000000007941 */ /* 0x000fea0003800000 */
.L_x_3530:
[----:B-----5:R1:W-:Y:S02]  /*16980*/  STS.128 [R247+0x5800], R20 ;  /* 0x00580014f7007388 */ /* 0x0203e40000000c00 */
.L_x_3529:
[----:B------:R-:W-:Y:S05]  /*16990*/  BSYNC B1 ;  /* 0x0000000000017941 */ /* 0x000fea0003800000 */
.L_x_3528:
        /* <DEDUP_REMOVED lines=63> */
[----:B----4-:R-:W-:Y:S01]  /*16d90*/  LOP3.LUT R19, R30, 0xffff0000, RZ, 0xc0, !PT ;  /* 0xffff00001e137812 */ /* 0x010fe200078ec0ff */
[----:B------:R-:W-:-:S02]  /*16da0*/  @!P0 FADD.FTZ R36, -R36, -RZ ;  /* 0x800000ff24248221 */ /* 0x000fc40000010100 */
[----:B------:R-:W-:Y:S01]  /*16db0*/  FMUL.FTZ R26, R13, R26 ;  /* 0x0000001a0d1a7220 */ /* 0x000fe20000410000 */
[----:B------:R-:W-:Y:S01]  /*16dc0*/  LOP3.LUT R13, R28, 0xffff0000, RZ, 0xc0, !PT ;  /* 0xffff00001c0d7812 */ /* 0x000fe200078ec0ff */
[----:B------:R-:W-:Y:S02]  /*16dd0*/  FMUL.FTZ R9, R9, R16 ;  /* 0x0000001009097220 */ /* 0x000fe40000410000 */
        /* <DEDUP_REMOVED lines=24> */
.L_x_3533:
[----:B------:R-:W-:Y:S05]  /*16f60*/  BSYNC B0 ;  /* 0x0000000000007941 */ /* 0x000fea0003800000 */
.L_x_3532:
[----:B-----5:R1:W-:Y:S01]  /*16f70*/  STS.128 [R247+0x7800], R20 ;  /* 0x00780014f7007388 */ /* 0x0203e20000000c00 */
[----:B------:R-:W-:Y:S05]  /*16f80*/  BRA `(.L_x_3457) ;  /* 0x0000095000007947 */ /* 0x000fea0003800000 */
.L_x_3407:
[----:B------:R-:W-:Y:S01]  /*16f90*/  IMAD.IADD R5, R246, 0x1, -R71 ;  /* 0x00000001f6057824 */ /* 0x000fe200078e0a47 */
[----:B------:R-:W-:Y:S01]  /*16fa0*/  BSSY B0, `(.L_x_3534) ;  /* 0x0000024000007945 */ /* 0x000fe20003800000 */
[----:B------:R-:W-:-:S02]  /*16fb0*/  ISETP.GE.AND P2, PT, R12, R79, PT ;  /* 0x0000004f0c00720c */ /* 0x000fc40003f46270 */
        /* <DEDUP_REMOVED lines=34> */
.L_x_3535:
[----:B------:R-:W-:Y:S05]  /*171e0*/  BSYNC B0 ;  /* 0x0000000000007941 */ /* 0x000fea0003800000 */
.L_x_3534:
        /* <DEDUP_REMOVED lines=36> */
.L_x_3537:
[----:B------:R-:W-:Y:S05]  /*17430*/  BSYNC B0 ;  /* 0x0000000000007941 */ /* 0x000fea0003800000 */
.L_x_3536:
        /* <DEDUP_REMOVED lines=36> */
.L_x_3539:
[----:B------:R-:W-:Y:S05]  /*17680*/  BSYNC B0 ;  /* 0x0000000000007941 */ /* 0x000fea0003800000 */
.L_x_3538:
        /* <DEDUP_REMOVED lines=37> */
.L_x_3457:
[----:B------:R-:W-:Y:S05]  /*178e0*/  BSYNC B3 ;  /* 0x0000000000037941 */ /* 0x000fea0003800000 */
.L_x_3406:
[----:B------:R-:W-:Y:S01]  /*178f0*/  IADD3 R250, R166, -0x1, RZ ;  /* 0xffffffffa6fa7810 */ /* 0x000fe20007ffe0ff */
[----:B------:R-:W-:Y:S01]  /*17900*/  BSSY B0, `(.L_x_3540) ;  /* 0x0000025000007945 */ /* 0x000fe20003800000 */
[----:B------:R-:W-:-:S03]  /*17910*/  LOP3.LUT R251, R76, 0xff, RZ, 0xc0, !PT ;  /* 0x000000ff4cfb7812 */ /* 0x000fc600078ec0ff */
[----:B------:R-:W-:-:S04]  /*17920*/  IMAD.SHL.U32 R9, R250, 0x40, RZ ;  /* 0x00000040fa097824 */ /* 0x000fc800078e00ff */
        /* <DEDUP_REMOVED lines=8> */
[--C-:B--2---:R-:W-:Y:S01]  /*179b0*/  @!P0 IMAD.MOV.U32 R3, RZ, RZ, R239.reuse ;  /* 0x000000ffff038224 */ /* 0x104fe200078e00ef */
        /* <DEDUP_REMOVED lines=25> */
.L_x_3541:
[----:B------:R-:W-:Y:S05]  /*17b50*/  BSYNC B0 ;  /* 0x0000000000007941 */ /* 0x000fea0003800000 */
.L_x_3540:
        /* <DEDUP_REMOVED lines=8> */
[----:B-12---:R-:W-:-:S05]  /*17be0*/  IADD3 R7, P2, R237, R182, RZ ;  /* 0x000000b6ed077210 */ /* 0x006fca0007f5e0ff */
        /* <DEDUP_REMOVED lines=29> */
.L_x_3543:
[----:B------:R-:W-:Y:S05]  /*17dc0*/  BSYNC B0 ;  /* 0x0000000000007941 */ /* 0x000fea0003800000 */
.L_x_3542:
        /* <DEDUP_REMOVED lines=9> */
[----:B-12---:R-:W-:-:S02]  /*17e60*/  SHF.L.U64.HI R2, R66, 0x5, R67 ;  /* 0x0000000542027819 */ /* 0x006fc40000010243 */
[----:B------:R-:W-:-:S04]  /*17e70*/  LEA R3, P0, R66, R182, 0x5 ;  /* 0x000000b642037211 */ /* 0x000fc800078028ff */
        /* <DEDUP_REMOVED lines=29> */
.L_x_3545:
[----:B------:R-:W-:Y:S05]  /*18050*/  BSYNC B0 ;  /* 0x0000000000007941 */ /* 0x000fea0003800000 */
.L_x_3544:
        /* <DEDUP_REMOVED lines=11> */
[CC--:B-1----:R-:W-:Y:S02]  /*18110*/  @P4 LEA R16, P6, R186.reuse, R188.reuse, 0x1 ;  /* 0x000000bcba104211 */ /* 0x0c2fe400078c08ff */
        /* <DEDUP_REMOVED lines=31> */
.L_x_3547:
[----:B------:R-:W-:Y:S05]  /*18310*/  BSYNC B0 ;  /* 0x0000000000007941 */ /* 0x000fea0003800000 */
.L_x_3546:
[----:B-12---:R-:W2:Y:S04]  /*18320*/  LD.E.64 R16, [R10.64+0x1c0] ;  /* 0x0001c0060a107980 */ /* 0x006ea8000c101b00 */
        /* <DEDUP_REMOVED lines=55> */
.L_x_3549:
[----:B-1----:R-:W-:Y:S05]  /*186a0*/  BSYNC B0 ;  /* 0x0000000000007941 */ /* 0x002fea0003800000 */
.L_x_3548:
        /* <DEDUP_REMOVED lines=40> */
.L_x_3551:
[----:B------:R-:W-:Y:S05]  /*18930*/  BSYNC B0 ;  /* 0x0000000000007941 */ /* 0x000fea0003800000 */
.L_x_3550:
        /* <DEDUP_REMOVED lines=42> */
.L_x_3553:
[----:B------:R-:W-:Y:S05]  /*18be0*/  BSYNC B0 ;  /* 0x0000000000007941 */ /* 0x000fea0003800000 */
.L_x_3552:
        /* <DEDUP_REMOVED lines=47> */
.L_x_3555:
[----:B------:R-:W-:Y:S05]  /*18ee0*/  BSYNC B0 ;  /* 0x0000000000007941 */ /* 0x000fea0003800000 */
.L_x_3554:
[C---:B------:R-:W-:Y:S01]  /*18ef0*/  IMAD.SHL.U32 R2, R70.reuse, 0x40, RZ ;  /* 0x0000004046027824 */ /* 0x040fe200078e00ff */
[----:B------:R-:W-:Y:S01]  /*18f00*/  R2P PR, R70, 0x6 ;  /* 0x0000000646007804 */ /* 0x000fe20000000000 */
[----:B------:R-:W-:Y:S01]  /*18f10*/  IMAD.SHL.U32 R178, R178, 0x8, RZ ;  /* 0x00000008b2b27824 */ /* 0x000fe200078e00ff */
[----:B--2---:R-:W2:Y:S01]  /*18f20*/  LD.E R8, [R10.64+0x18c] ;  /* 0x00018c060a087980 */ /* 0x004ea2000c101900 */
[C---:B------:R-:W-:Y:S01]  /*18f30*/  IMAD R234, R69.reuse, 0x400, R56 ;  /* 0x0000040045ea7824 */ /* 0x040fe200078e0238 */
[----:B------:R-:W-:Y:S01]  /*18f40*/  LOP3.LUT R5, R2, 0x1c0, RZ, 0xc0, !PT ;  /* 0x000001c002057812 */ /* 0x000fe200078ec0ff */
[----:B------:R-:W-:Y:S01]  /*18f50*/  IMAD R52, R69, 0x10, R52 ;  /* 0x0000001045347824 */ /* 0x000fe200078e0234 */
[----:B------:R-:W0:Y:S01]  /*18f60*/  LDGDEPBAR ;  /* 0x00000000000079af */ /* 0x000e220000000000 */
[----:B------:R-:W-:Y:S01]  /*18f70*/  IMAD.SHL.U32 R234, R234, 0x2, RZ ;  /* 0x00000002eaea7824 */ /* 0x000fe200078e00ff */
[----:B------:R-:W-:-:S02]  /*18f80*/  LOP3.LUT R178, R5, 0x8, R178, 0xf8, !PT ;  /* 0x0000000805b27812 */ /* 0x000fc400078ef8b2 */
        /* <DEDUP_REMOVED lines=9> */
[----:B------:R-:W-:-:S05]  /*19020*/  IMAD.SHL.U32 R233, R233, 0x2, RZ ;  /* 0x00000002e9e97824 */ /* 0x000fca00078e00ff */
[----:B------:R-:W1:Y:S01]  /*19030*/  LDSM.16.M88.4 R16, [R233+0x8000] ;  /* 0x00800000e910783b */ /* 0x000e620000000200 */
[C---:B------:R-:W-:Y:S02]  /*19040*/  IADD3 R2, R233.reuse, 0x8000, RZ ;  /* 0x00008000e9027810 */ /* 0x040fe40007ffe0ff */
[C---:B------:R-:W-:Y:S01]  /*19050*/  IADD3 R231, R233.reuse, 0x8020, RZ ;  /* 0x00008020e9e77810 */ /* 0x040fe20007ffe0ff */
[----:B------:R-:W3:Y:S01]  /*19060*/  LDSM.16.M88.4 R72, [R233+0x8800] ;  /* 0x00880000e948783b */ /* 0x000ee20000000200 */
[----:B------:R-:W-:Y:S01]  /*19070*/  @P1 IADD3 R231, R2, -0x20, RZ ;  /* 0xffffffe002e71810 */ /* 0x000fe20007ffe0ff */
[----:B------:R-:W-:Y:S02]  /*19080*/  IMAD.MOV.U32 R2, RZ, RZ, 0x40 ;  /* 0x00000040ff027424 */ /* 0x000fe400078e00ff */
[----:B------:R-:W4:Y:S03]  /*19090*/  LDSM.16.M88.4 R60, [R233+0x9000] ;  /* 0x00900000e93c783b */ /* 0x000f260000000200 */
[----:B------:R-:W-:Y:S01]  /*190a0*/  SEL R2, R2, 0xffffffc0, !P2 ;  /* 0xffffffc002027807 */ /* 0x000fe20005000000 */
[----:B------:R-:W3:Y:S04]  /*190b0*/  LDSM.16.M88.4 R4, [R233+0x9800] ;  /* 0x00980000e904783b */ /* 0x000ee80000000200 */
[----:B------:R-:W3:Y:S01]  /*190c0*/  LDSM.16.M88.4 R12, [R231] ;  /* 0x00000000e70c783b */ /* 0x000ee20000000200 */
[----:B------:R-:W-:-:S02]  /*190d0*/  IMAD.IADD R227, R233, 0x1, R2 ;  /* 0x00000001e9e37824 */ /* 0x000fc400078e0202 */
[----:B------:R-:W-:Y:S01]  /*190e0*/  IMAD.IADD R220, R2, 0x1, R231 ;  /* 0x0000000102dc7824 */ /* 0x000fe200078e02e7 */
[----:B------:R-:W4:Y:S04]  /*190f0*/  LDSM.16.M88.4 R24, [R231+0x800] ;  /* 0x00080000e718783b */ /* 0x000f280000000200 */
[----:B------:R-:W4:Y:S04]  /*19100*/  LDSM.16.M88.4 R28, [R227+0x8000] ;  /* 0x00800000e31c783b */ /* 0x000f280000000200 */
[----:B------:R-:W-:Y:S04]  /*19110*/  LDSM.16.M88.4 R84, [R231+0x1800] ;  /* 0x00180000e754783b */ /* 0x000fe80000000200 */
[----:B------:R-:W-:Y:S04]  /*19120*/  LDSM.16.M88.4 R32, [R220] ;  /* 0x00000000dc20783b */ /* 0x000fe80000000200 */
[----:B------:R-:W-:Y:S01]  /*19130*/  LDSM.16.M88.4 R88, [R227+0x9000] ;  /* 0x00900000e358783b */ /* 0x000fe20000000200 */
[C---:B-1---5:R-:W-:Y:S03]  /*19140*/  HMMA.16816.F32.BF16 R20, R36.reuse, R16, RZ ;  /* 0x000000102414723c */ /* 0x062fe600000418ff */
[----:B------:R-:W-:Y:S04]  /*19150*/  LDSM.16.M88.4 R40, [R227+0x9800] ;  /* 0x00980000e328783b */ /* 0x000fe80000000200 */
        /* <DEDUP_REMOVED lines=12> */
[----:B------:R-:W3:Y:S07]  /*19220*/  LDSM.16.M88.4 R12, [R227+0x8800] ;  /* 0x00880000e30c783b */ /* 0x000eee0000000200 */
[C---:B------:R-:W-:Y:S08]  /*19230*/  HMMA.16816.F32.BF16 R76, R80.reuse, R24, R76 ;  /* 0x00000018504c723c */ /* 0x040ff0000004184c */
[----:B------:R-:W-:Y:S01]  /*19240*/  HMMA.16816.F32.BF16 R72, R80, R26, R72 ;  /* 0x0000001a5048723c */ /* 0x000fe20000041848 */
[----:B------:R-:W4:Y:S07]  /*19250*/  LDSM.16.M88.4 R24, [R229] ;  /* 0x00000000e518783b */ /* 0x000f2e0000000200 */
[----:B------:R-:W-:Y:S08]  /*19260*/  HMMA.16816.F32.BF16 R20, R44, R28, R20 ;  /* 0x0000001c2c14723c */ /* 0x000ff00000041814 */
[C---:B-1----:R-:W-:Y:S08]  /*19270*/  HMMA.16816.F32.BF16 R64, R80.reuse, R4, R64 ;  /* 0x000000045040723c */ /* 0x042ff00000041840 */
[C---:B------:R-:W-:Y:S01]  /*19280*/  HMMA.16816.F32.BF16 R60, R80.reuse, R6, R60 ;  /* 0x00000006503c723c */ /* 0x040fe2000004183c */
[----:B------:R-:W1:Y:S07]  /*19290*/  LDSM.16.M88.4 R4, [R220+0x800] ;  /* 0x00080000dc04783b */ /* 0x000e6e0000000200 */
[C---:B------:R-:W-:Y:S08]  /*192a0*/  HMMA.16816.F32.BF16 R48, R80.reuse, R84, R48 ;  /* 0x000000545030723c */ /* 0x040ff00000041830 */
[----:B------:R-:W-:Y:S01]  /*192b0*/  HMMA.16816.F32.BF16 R36, R80, R86, R36 ;  /* 0x000000565024723c */ /* 0x000fe20000041824 */
[----:B------:R-:W-:Y:S04]  /*192c0*/  LDSM.16.M88.4 R84, [R220+0x1000] ;  /* 0x00100000dc54783b */ /* 0x000fe80000000200 */
[----:B------:R-:W-:Y:S03]  /*192d0*/  LDSM.16.M88.4 R80, [R220+0x1800] ;  /* 0x00180000dc50783b */ /* 0x000fe60000000200 */
[C---:B------:R-:W-:Y:S01]  /*192e0*/  HMMA.16816.F32.BF16 R16, R44.reuse, R30, R16 ;  /* 0x0000001e2c10723c */ /* 0x040fe20000041810 */
[----:B------:R-:W-:Y:S07]  /*192f0*/  LDSM.16.M88.4 R28, [R234+0x2000] ;  /* 0x00200000ea1c783b */ /* 0x000fee0000000200 */
[C---:B---3--:R-:W-:Y:S08]  /*19300*/  HMMA.16816.F32.BF16 R76, R44.reuse, R12, R76 ;  /* 0x0000000c2c4c723c */ /* 0x048ff0000004184c */
[----:B------:R-:W-:Y:S01]  /*19310*/  HMMA.16816.F32.BF16 R72, R44, R14, R72 ;  /* 0x0000000e2c48723c */ /* 0x000fe20000041848 */
[----:B------:R-:W3:Y:S07]  /*19320*/  LDSM.16.M88.4 R12, [R233+0xa000] ;  /* 0x00a00000e90c783b */ /* 0x000eee0000000200 */
[----:B----4-:R-:W-:Y:S08]  /*19330*/  HMMA.16816.F32.BF16 R20, R24, R32, R20 ;  /* 0x000000201814723c */ /* 0x010ff00000041814 */
        /* <DEDUP_REMOVED lines=8> */
[----:B------:R-:W-:Y:S07]  /*193c0*/  LDSM.16.M88.4 R32, [R233+0xb800] ;  /* 0x00b80000e920783b */ /* 0x000fee0000000200 */
[C---:B-1----:R-:W-:Y:S08]  /*193d0*/  HMMA.16816.F32.BF16 R76, R24.reuse, R4, R76 ;  /* 0x00000004184c723c */ /* 0x042ff0000004184c */
[----:B------:R-:W-:Y:S01]  /*193e0*/  HMMA.16816.F32.BF16 R72, R24, R6, R72 ;  /* 0x000000061848723c */ /* 0x000fe20000041848 */
[----:B------:R-:W1:Y:S07]  /*193f0*/  LDSM.16.M88.4 R4, [R231+0x2000] ;  /* 0x00200000e704783b */ /* 0x000e6e0000000200 */
[----:B---3--:R-:W-:Y:S08]  /*19400*/  HMMA.16816.F32.BF16 R20, R28, R12, R20 ;  /* 0x0000000c1c14723c */ /* 0x008ff00000041814 */
[C---:B------:R-:W-:Y:S08]  /*19410*/  HMMA.16816.F32.BF16 R64, R24.reuse, R84, R64 ;  /* 0x000000541840723c */ /* 0x040ff00000041840 */
[C---:B------:R-:W-:Y:S01]  /*19420*/  HMMA.16816.F32.BF16 R60, R24.reuse, R86, R60 ;  /* 0x00000056183c723c */ /* 0x040fe2000004183c */
[----:B------:R-:W-:Y:S07]  /*19430*/  LDSM.16.M88.4 R84, [R231+0x3000] ;  /* 0x00300000e754783b */ /* 0x000fee0000000200 */
[C---:B------:R-:W-:Y:S08]  /*19440*/  HMMA.16816.F32.BF16 R48, R24.reuse, R80, R48 ;  /* 0x000000501830723c */ /* 0x040ff00000041830 */
[----:B------:R-:W-:Y:S01]  /*19450*/  HMMA.16816.F32.BF16 R44, R24, R82, R44 ;  /* 0x00000052182c723c */ /* 0x000fe2000004182c */
[----:B------:R-:W-:Y:S04]  /*19460*/  LDSM.16.M88.4 R24, [R230+0x2000] ;  /* 0x00200000e618783b */ /* 0x000fe80000000200 */
[----:B------:R-:W-:Y:S03]  /*19470*/  LDSM.16.M88.4 R80, [R231+0x3800] ;  /* 0x00380000e750783b */ /* 0x000fe60000000200 */
[----:B------:R-:W-:Y:S01]  /*19480*/  HMMA.16816.F32.BF16 R16, R28, R14, R16 ;  /* 0x0000000e1c10723c */ /* 0x000fe20000041810 */
[----:B------:R-:W3:Y:S07]  /*19490*/  LDSM.16.M88.4 R12, [R227+0xa000] ;  /* 0x00a00000e30c783b */ /* 0x000eee0000000200 */
[----:B-1----:R-:W-:Y:S08]  /*194a0*/  HMMA.16816.F32.BF16 R20, R36, R4, R20 ;  /* 0x000000042414723c */ /* 0x002ff00000041814 */
        /* <DEDUP_REMOVED lines=11> */
[----:B------:R-:W1:Y:S07]  /*19560*/  LDSM.16.M88.4 R4, [R220+0x2000] ;  /* 0x00200000dc04783b */ /* 0x000e6e0000000200 */
[----:B---3--:R-:W-:Y:S08]  /*19570*/  HMMA.16816.F32.BF16 R20, R24, R12, R20 ;  /* 0x0000000c1814723c */ /* 0x008ff00000041814 */
        /* <DEDUP_REMOVED lines=53> */
[C---:B------:R-:W-:Y:S08]  /*198d0*/  HMMA.16816.F32.BF16 R72, R92.reuse, R90, R72 ;  /* 0x0000005a5c48723c */ /* 0x040ff00000041848 */
[C---:B------:R-:W-:Y:S08]  /*198e0*/  HMMA.16816.F32.BF16 R64, R92.reuse, R84, R64 ;  /* 0x000000545c40723c */ /* 0x040ff00000041840 */
[----:B------:R-:W-:Y:S01]  /*198f0*/  HMMA.16816.F32.BF16 R60, R92, R86, R60 ;  /* 0x000000565c3c723c */ /* 0x000fe2000004183c */
[----:B------:R-:W-:Y:S07]  /*19900*/  LDSM.16.M88.4 R84, [R220+0x4800] ;  /* 0x00480000dc54783b */ /* 0x000fee0000000200 */
[----:B------:R-:W-:Y:S01]  /*19910*/  HMMA.16816.F32.BF16 R88, R40, R38, R16 ;  /* 0x000000262858723c */ /* 0x000fe20000041810 */
[----:B------:R-:W-:Y:S04]  /*19920*/  LDSM.16.M88.4 R36, [R234+0x6000] ;  /* 0x00600000ea24783b */ /* 0x000fe80000000200 */
[----:B------:R-:W3:Y:S03]  /*19930*/  LDSM.16.M88.4 R16, [R233+0xe000] ;  /* 0x00e00000e910783b */ /* 0x000ee60000000200 */
[C---:B------:R-:W-:Y:S08]  /*19940*/  HMMA.16816.F32.BF16 R48, R92.reuse, R80, R48 ;  /* 0x000000505c30723c */ /* 0x040ff00000041830 */
[----:B------:R-:W-:Y:S01]  /*19950*/  HMMA.16816.F32.BF16 R44, R92, R82, R44 ;  /* 0x000000525c2c723c */ /* 0x000fe2000004182c */
[----:B------:R-:W-:Y:S07]  /*19960*/  LDSM.16.M88.4 R80, [R220+0x5000] ;  /* 0x00500000dc50783b */ /* 0x000fee0000000200 */
[----:B-1----:R-:W-:Y:S08]  /*19970*/  HMMA.16816.F32.BF16 R20, R12, R4, R20 ;  /* 0x000000040c14723c */ /* 0x002ff00000041814 */
[C---:B------:R-:W-:Y:S08]  /*19980*/  HMMA.16816.F32.BF16 R76, R40.reuse, R32, R76 ;  /* 0x00000020284c723c */ /* 0x040ff0000004184c */
[C---:B------:R-:W-:Y:S01]  /*19990*/  HMMA.16816.F32.BF16 R72, R40.reuse, R34, R72 ;  /* 0x000000222848723c */ /* 0x040fe20000041848 */
[----:B------:R-:W-:Y:S07]  /*199a0*/  LDSM.16.M88.4 R32, [R227+0xe000] ;  /* 0x00e00000e320783b */ /* 0x000fee0000000200 */
[C---:B------:R-:W-:Y:S08]  /*199b0*/  HMMA.16816.F32.BF16 R64, R40.reuse, R28, R64 ;  /* 0x0000001c2840723c */ /* 0x040ff00000041840 */
[----:B------:R-:W-:Y:S01]  /*199c0*/  HMMA.16816.F32.BF16 R60, R40, R30, R60 ;  /* 0x0000001e283c723c */ /* 0x000fe2000004183c */
[----:B------:R-:W-:Y:S07]  /*199d0*/  LDSM.16.M88.4 R28, [R231+0x6000] ;  /* 0x00600000e71c783b */ /* 0x000fee0000000200 */
[----:B------:R-:W-:Y:S01]  /*199e0*/  HMMA.16816.F32.BF16 R88, R12, R6, R88 ;  /* 0x000000060c58723c */ /* 0x000fe20000041858 */
[----:B------:R-:W1:Y:S07]  /*199f0*/  LDSM.16.M88.4 R4, [R232+0x6000] ;  /* 0x00600000e804783b */ /* 0x000e6e0000000200 */
[C---:B------:R-:W-:Y:S08]  /*19a00*/  HMMA.16816.F32.BF16 R48, R40.reuse, R24, R48 ;  /* 0x000000182830723c */ /* 0x040ff00000041830 */
[----:B------:R-:W-:Y:S01]  /*19a10*/  HMMA.16816.F32.BF16 R44, R40, R26, R44 ;  /* 0x0000001a282c723c */ /* 0x000fe2000004182c */
[----:B------:R-:W4:Y:S04]  /*19a20*/  LDSM.16.M88.4 R24, [R233+0xe800] ;  /* 0x00e80000e918783b */ /* 0x000f280000000200 */
[----:B------:R-:W-:Y:S03]  /*19a30*/  LDSM.16.M88.4 R40, [R231+0x6800] ;  /* 0x00680000e728783b */ /* 0x000fe60000000200 */
[----:B---3--:R-:W-:Y:S08]  /*19a40*/  HMMA.16816.F32.BF16 R20, R36, R16, R20 ;  /* 0x000000102414723c */ /* 0x008ff00000041814 */
[C---:B------:R-:W-:Y:S08]  /*19a50*/  HMMA.16816.F32.BF16 R76, R12.reuse, R84, R76 ;  /* 0x000000540c4c723c */ /* 0x040ff0000004184c */
[----:B------:R-:W-:Y:S01]  /*19a60*/  HMMA.16816.F32.BF16 R72, R12, R86, R72 ;  /* 0x000000560c48723c */ /* 0x000fe20000041848 */
[----:B------:R-:W-:Y:S07]  /*19a70*/  LDSM.16.M88.4 R84, [R233+0xf000] ;  /* 0x00f00000e954783b */ /* 0x000fee0000000200 */
[----:B------:R-:W-:Y:S01]  /*19a80*/  HMMA.16816.F32.BF16 R88, R36, R18, R88 ;  /* 0x000000122458723c */ /* 0x000fe20000041858 */
[----:B------:R-:W3:Y:S07]  /*19a90*/  LDSM.16.M88.4 R16, [R230+0x6000] ;  /* 0x00600000e610783b */ /* 0x000eee0000000200 */
[----:B-1----:R-:W-:Y:S08]  /*19aa0*/  HMMA.16816.F32.BF16 R20, R4, R28, R20 ;  /* 0x0000001c0414723c */ /* 0x002ff00000041814 */
[C---:B----4-:R-:W-:Y:S08]  /*19ab0*/  HMMA.16816.F32.BF16 R76, R36.reuse, R24, R76 ;  /* 0x00000018244c723c */ /* 0x050ff0000004184c */
[----:B------:R-:W-:Y:S01]  /*19ac0*/  HMMA.16816.F32.BF16 R92, R36, R26, R72 ;  /* 0x0000001a245c723c */ /* 0x000fe20000041848 */
[----:B------:R-:W-:Y:S04]  /*19ad0*/  LDSM.16.M88.4 R24, [R229+0x6000] ;  /* 0x00600000e518783b */ /* 0x000fe80000000200 */
[----:B------:R-:W1:Y:S03]  /*19ae0*/  LDSM.16.M88.4 R72, [R220+0x6000] ;  /* 0x00600000dc48783b */ /* 0x000e660000000200 */
[----:B------:R-:W-:Y:S01]  /*19af0*/  HMMA.16816.F32.BF16 R88, R4, R30, R88 ;  /* 0x0000001e0458723c */ /* 0x000fe20000041858 */
[----:B------:R-:W-:Y:S07]  /*19b00*/  LDSM.16.M88.4 R28, [R227+0xe800] ;  /* 0x00e80000e31c783b */ /* 0x000fee0000000200 */
[C---:B---3--:R-:W-:Y:S11]  /*19b10*/  HMMA.16816.F32.BF16 R20, R16.reuse, R32, R20 ;  /* 0x000000201014723c */ /* 0x048ff60000041814 */
[----:B------:R-:W-:Y:S05]  /*19b20*/  @!UPT UIADD3 URZ, URZ, URZ, URZ ;  /* 0x0000003f3f3ff290 */ /* 0x000fea000fffe03f */
[----:B------:R-:W-:Y:S01]  /*19b30*/  HMMA.16816.F32.BF16 R88, R16, R34, R88 ;  /* 0x000000221058723c */ /* 0x000fe20000041858 */
[----:B------:R-:W-:Y:S07]  /*19b40*/  LDSM.16.M88.4 R32, [R231+0x7000] ;  /* 0x00700000e720783b */ /* 0x000fee0000000200 */
[----:B-1----:R-:W-:Y:S08]  /*19b50*/  HMMA.16816.F32.BF16 R20, R24, R72, R20 ;  /* 0x000000481814723c */ /* 0x002ff00000041814 */
[----:B------:R-:W-:Y:S08]  /*19b60*/  HMMA.16816.F32.BF16 R64, R12, R80, R64 ;  /* 0x000000500c40723c */ /* 0x000ff00000041840 */
[----:B------:R-:W-:Y:S08]  /*19b70*/  HMMA.16816.F32.BF16 R88, R24, R74, R88 ;  /* 0x0000004a1858723c */ /* 0x000ff00000041858 */
[----:B--2---:R-:W-:-:S02]  /*19b80*/  FMUL.FTZ R20, R20, R8 ;  /* 0x0000000814147220 */ /* 0x004fc40000410000 */
[-C--:B------:R-:W-:Y:S01]  /*19b90*/  FMUL.FTZ R21, R21, R8.reuse ;  /* 0x0000000815157220 */ /* 0x080fe20000410000 */
[----:B------:R-:W-:Y:S01]  /*19ba0*/  HMMA.16816.F32.BF16 R80, R12, R82, R60 ;  /* 0x000000520c50723c */ /* 0x000fe2000004183c */
[----:B------:R-:W-:Y:S01]  /*19bb0*/  MUFU.TANH R74, R20 ;  /* 0x00000014004a7308 */ /* 0x000fe20000002400 */
[-C--:B------:R-:W-:Y:S01]  /*19bc0*/  FMUL.FTZ R75, R22, R8.reuse ;  /* 0x00000008164b7220 */ /* 0x080fe20000410000 */
[----:B------:R-:W-:Y:S01]  /*19bd0*/  LDSM.16.M88.4 R60, [R227+0xf000] ;  /* 0x00f00000e33c783b */ /* 0x000fe20000000200 */
[----:B------:R-:W-:-:S05]  /*19be0*/  FMUL.FTZ R124, R23, R8 ;  /* 0x00000008177c7220 */ /* 0x000fca0000410000 */
[----:B------:R1:W-:Y:S02]  /*19bf0*/  MUFU.TANH R122, R21 ;  /* 0x00000015007a7308 */ /* 0x0003e40000002400 */
[----:B-1----:R-:W1:Y:S01]  /*19c00*/  LDSM.16.M88.4 R20, [R233+0xf800] ;  /* 0x00f80000e914783b */ /* 0x002e620000000200 */
[----:B------:R-:W-:Y:S08]  /*19c10*/  HMMA.16816.F32.BF16 R44, R12, R98, R44 ;  /* 0x000000620c2c723c */ /* 0x000ff0000004182c */
[----:B------:R-:W-:Y:S08]  /*19c20*/  HMMA.16816.F32.BF16 R64, R36, R84, R64 ;  /* 0x000000542440723c */ /* 0x000ff00000041840 */
[----:B------:R-:W-:Y:S01]  /*19c30*/  HMMA.16816.F32.BF16 R48, R12, R96, R48 ;  /* 0x000000600c30723c */ /* 0x000fe20000041830 */
[----:B------:R-:W2:Y:S07]  /*19c40*/  LDSM.16.M88.4 R12, [R231+0x7800] ;  /* 0x00780000e70c783b */ /* 0x000eae0000000200 */
[----:B------:R-:W-:Y:S08]  /*19c50*/  HMMA.16816.F32.BF16 R80, R36, R86, R80 ;  /* 0x000000562450723c */ /* 0x000ff00000041850 */
[----:B------:R-:W-:Y:S08]  /*19c60*/  HMMA.16816.F32.BF16 R76, R4, R40, R76 ;  /* 0x00000028044c723c */ /* 0x000ff0000004184c */
[----:B-1----:R-:W-:Y:S08]  /*19c70*/  HMMA.16816.F32.BF16 R44, R36, R22, R44 ;  /* 0x00000016242c723c */ /* 0x002ff0000004182c */
[C---:B------:R-:W-:Y:S01]  /*19c80*/  HMMA.16816.F32.BF16 R92, R4.reuse, R42, R92 ;  /* 0x0000002a045c723c */ /* 0x040fe2000004185c */
[----:B------:R-:W-:Y:S07]  /*19c90*/  LDSM.16.M88.4 R40, [R220+0x6800] ;  /* 0x00680000dc28783b */ /* 0x000fee0000000200 */
[C---:B------:R-:W-:Y:S08]  /*19ca0*/  HMMA.16816.F32.BF16 R64, R4.reuse, R32, R64 ;  /* 0x000000200440723c */ /* 0x040ff00000041840 */
[----:B------:R-:W-:Y:S01]  /*19cb0*/  HMMA.16816.F32.BF16 R80, R4, R34, R80 ;  /* 0x000000220450723c */ /* 0x000fe20000041850 */
[----:B------:R-:W1:Y:S07]  /*19cc0*/  LDSM.16.M88.4 R32, [R227+0xf800] ;  /* 0x00f80000e320783b */ /* 0x000e6e0000000200 */
[----:B------:R-:W-:Y:S01]  /*19cd0*/  HMMA.16816.F32.BF16 R48, R36, R20, R48 ;  /* 0x000000142430723c */ /* 0x000fe20000041830 */
[----:B------:R-:W-:Y:S07]  /*19ce0*/  LDSM.16.M88.4 R20, [R220+0x7800] ;  /* 0x00780000dc14783b */ /* 0x000fee0000000200 */
[----:B--2---:R-:W-:Y:S08]  /*19cf0*/  HMMA.16816.F32.BF16 R44, R4, R14, R44 ;  /* 0x0000000e042c723c */ /* 0x004ff0000004182c */
[C---:B------:R-:W-:Y:S08]  /*19d00*/  HMMA.16816.F32.BF16 R76, R16.reuse, R28, R76 ;  /* 0x0000001c104c723c */ /* 0x040ff0000004184c */
[----:B------:R-:W-:Y:S01]  /*19d10*/  HMMA.16816.F32.BF16 R92, R16, R30, R92 ;  /* 0x0000001e105c723c */ /* 0x000fe2000004185c */
[----:B------:R-:W2:Y:S01]  /*19d20*/  LDSM.16.M88.4 R28, [R220+0x7000] ;  /* 0x00700000dc1c783b */ /* 0x000ea20000000200 */
[----:B------:R-:W-:Y:S01]  /*19d30*/  IMAD.IADD R54, R9, 0x1, R54 ;  /* 0x0000000109367824 */ /* 0x000fe200078e0236 */
[----:B------:R-:W-:Y:S01]  /*19d40*/  IADD3 R71, R52, 0x1, R71 ;  /* 0x0000000134477810 */ /* 0x000fe20007ffe047 */
[----:B------:R-:W-:Y:S01]  /*19d50*/  FMUL.FTZ R86, R90, R8 ;  /* 0x000000085a567220 */ /* 0x000fe20000410000 */
[----:B------:R-:W-:Y:S01]  /*19d60*/  MUFU.TANH R124, R124 ;  /* 0x0000007c007c7308 */ /* 0x000fe20000002400 */
[----:B------:R-:W-:-:S04]  /*19d70*/  DEPBAR.LE SB0, 0x0 ;  /* 0x000080000000791a */ /* 0x000fc80000000000 */
[----:B------:R-:W-:Y:S08]  /*19d80*/  HMMA.16816.F32.BF16 R48, R4, R12, R48 ;  /* 0x0000000c0430723c */ /* 0x000ff00000041830 */
[C---:B------:R-:W-:Y:S08]  /*19d90*/  HMMA.16816.F32.BF16 R80, R16.reuse, R62, R80 ;  /* 0x0000003e1050723c */ /* 0x040ff00000041850 */
[C---:B-1----:R-:W-:Y:S08]  /*19da0*/  HMMA.16816.F32.BF16 R44, R16.reuse, R34, R44 ;  /* 0x00000022102c723c */ /* 0x042ff0000004182c */
[C---:B------:R-:W-:Y:S08]  /*19db0*/  HMMA.16816.F32.BF16 R64, R16.reuse, R60, R64 ;  /* 0x0000003c1040723c */ /* 0x040ff00000041840 */
[----:B------:R-:W-:Y:S08]  /*19dc0*/  HMMA.16816.F32.BF16 R48, R16, R32, R48 ;  /* 0x000000201030723c */ /* 0x000ff00000041830 */
[C---:B------:R-:W-:Y:S08]  /*19dd0*/  HMMA.16816.F32.BF16 R92, R24.reuse, R42, R92 ;  /* 0x0000002a185c723c */ /* 0x040ff0000004185c */
[C---:B--2---:R-:W-:Y:S08]  /*19de0*/  HMMA.16816.F32.BF16 R80, R24.reuse, R30, R80 ;  /* 0x0000001e1850723c */ /* 0x044ff00000041850 */
[C---:B------:R-:W-:Y:S08]  /*19df0*/  HMMA.16816.F32.BF16 R76, R24.reuse, R40, R76 ;  /* 0x00000028184c723c */ /* 0x040ff0000004184c */
[----:B------:R-:W-:Y:S01]  /*19e00*/  HMMA.16816.F32.BF16 R44, R24, R22, R44 ;  /* 0x00000016182c723c */ /* 0x000fe2000004182c */
[----:B------:R-:W-:Y:S01]  /*19e10*/  FMUL.FTZ R60, R91, R8 ;  /* 0x000000085b3c7220 */ /* 0x000fe20000410000 */
[----:B------:R-:W-:-:S06]  /*19e20*/  IADD3 R100, R54, 0x9, RZ ;  /* 0x0000000936647810 */ /* 0x000fcc0007ffe0ff */
[C---:B------:R-:W-:Y:S01]  /*19e30*/  HMMA.16816.F32.BF16 R64, R24.reuse, R28, R64 ;  /* 0x0000001c1840723c */ /* 0x040fe20000041840 */
[----:B------:R-:W-:Y:S01]  /*19e40*/  IADD3 R2, R68, R71, -R246 ;  /* 0x0000004744027210 */ /* 0x000fe20007ffe8f6 */
[----:B------:R-:W-:Y:S06]  /*19e50*/  I2F R103, R100 ;  /* 0x0000006400677306 */ /* 0x000fec0000201400 */
[----:B------:R-:W-:Y:S01]  /*19e60*/  HMMA.16816.F32.BF16 R48, R24, R20, R48 ;  /* 0x000000141830723c */ /* 0x000fe20000041830 */
[----:B------:R-:W-:Y:S01]  /*19e70*/  FMUL.FTZ R28, R93, R8 ;  /* 0x000000085d1c7220 */ /* 0x000fe20000410000 */
[----:B------:R-:W1:Y:S01]  /*19e80*/  MUFU.TANH R60, R60 ;  /* 0x0000003c003c7308 */ /* 0x000e620000002400 */
[----:B------:R-:W-:Y:S01]  /*19e90*/  IADD3 R108, R54, 0x19, RZ ;  /* 0x00000019366c7810 */ /* 0x000fe20007ffe0ff */
[----:B------:R-:W-:-:S02]  /*19ea0*/  IMAD.IADD R3, R3, 0x1, R2 ;  /* 0x0000000103037824 */ /* 0x000fc400078e0202 */
[-C--:B------:R-:W-:Y:S01]  /*19eb0*/  FMUL.FTZ R19, R82, R8.reuse ;  /* 0x0000000852137220 */ /* 0x080fe20000410000 */
[----:B------:R-:W-:Y:S01]  /*19ec0*/  IADD3 R70, R54, 0x8, RZ ;  /* 0x0000000836467810 */ /* 0x000fe20007ffe0ff */
[-C--:B------:R-:W-:Y:S01]  /*19ed0*/  FMUL.FTZ R41, R88, R8.reuse ;  /* 0x0000000858297220 */ /* 0x080fe20000410000 */
[C---:B------:R-:W-:Y:S01]  /*19ee0*/  IADD3 R112, R54.reuse, 0x28, RZ ;  /* 0x0000002836707810 */ /* 0x040fe20007ffe0ff */
[----:B------:R-:W-:Y:S01]  /*19ef0*/  I2F R111, R108 ;  /* 0x0000006c006f7306 */ /* 0x000fe20000201400 */
[-C--:B------:R-:W-:Y:S01]  /*19f00*/  FMUL.FTZ R40, R89, R8.reuse ;  /* 0x0000000859287220 */ /* 0x080fe20000410000 */
[----:B------:R-:W-:Y:S01]  /*19f10*/  IADD3 R58, R54, 0x1, RZ ;  /* 0x00000001363a7810 */ /* 0x000fe20007ffe0ff */
[----:B------:R-:W-:Y:S01]  /*19f20*/  FMUL.FTZ R42, R76, R8 ;  /* 0x000000084c2a7220 */ /* 0x000fe20000410000 */
[----:B------:R-:W-:-:S04]  /*19f30*/  IADD3 R13, R3, 0x8, RZ ;  /* 0x00000008030d7810 */ /* 0x000fc80007ffe0ff */
[----:B------:R-:W2:Y:S01]  /*19f40*/  MUFU.TANH R28, R28 ;  /* 0x0000001c001c7308 */ /* 0x000ea20000002400 */
[-C--:B------:R-:W-:Y:S01]  /*19f50*/  FMUL.FTZ R25, R44, R8.reuse ;  /* 0x000000082c197220 */ /* 0x080fe20000410000 */
[C---:B------:R-:W-:Y:S01]  /*19f60*/  IADD3 R106, R54.reuse, 0x18, RZ ;  /* 0x00000018366a7810 */ /* 0x040fe20007ffe0ff */
[-C--:B------:R-:W-:Y:S01]  /*19f70*/  FMUL.FTZ R43, R77, R8.reuse ;  /* 0x000000084d2b7220 */ /* 0x080fe20000410000 */
[----:B------:R-:W-:Y:S01]  /*19f80*/  IADD3 R118, R54, 0x38, RZ ;  /* 0x0000003836767810 */ /* 0x000fe20007ffe0ff */
[-C--:B------:R-:W-:Y:S02]  /*19f90*/  FMUL.FTZ R61, R78, R8.reuse ;  /* 0x000000084e3d7220 */ /* 0x080fe40000410000 */
[-C--:B------:R-:W-:Y:S01]  /*19fa0*/  FMUL.FTZ R76, R79, R8.reuse ;  /* 0x000000084f4c7220 */ /* 0x080fe20000410000 */
[----:B------:R-:W-:Y:S01]  /*19fb0*/  I2F R101, R70 ;  /* 0x0000004600657306 */ /* 0x000fe20000201400 */
[-C--:B------:R-:W-:Y:S01]  /*19fc0*/  FMUL.FTZ R62, R94, R8.reuse ;  /* 0x000000085e3e7220 */ /* 0x080fe20000410000 */
[----:B------:R-:W-:Y:S01]  /*19fd0*/  IADD3 R104, R54, 0x10, RZ ;  /* 0x0000001036687810 */ /* 0x000fe20007ffe0ff */
[----:B------:R-:W-:Y:S01]  /*19fe0*/  FMUL.FTZ R92, R92, R8 ;  /* 0x000000085c5c7220 */ /* 0x000fe20000410000 */
[----:B------:R-:W-:-:S02]  /*19ff0*/  IADD3 R102, R54, 0x11, RZ ;  /* 0x0000001136667810 */ /* 0x000fc40007ffe0ff */
[-C--:B------:R-:W-:Y:S02]  /*1a000*/  IMNMX R2, R3, R68.reuse, PT ;  /* 0x0000004403027217 */ /* 0x080fe40003800200 */
[----:B------:R-:W-:Y:S01]  /*1a010*/  I2F R115, R112 ;  /* 0x0000007000737306 */ /* 0x000fe20000201400 */
[----:B------:R-:W-:Y:S01]  /*1a020*/  IMNMX R3, R13, R68, PT ;  /* 0x000000440d037217 */ /* 0x000fe20003800200 */
[----:B------:R-:W-:-:S06]  /*1a030*/  FMUL.FTZ R37, R67, R8 ;  /* 0x0000000843257220 */ /* 0x000fcc0000410000 */
[----:B------:R-:W3:Y:S01]  /*1a040*/  MUFU.TANH R86, R86 ;  /* 0x0000005600567308 */ /* 0x000ee20000002400 */
[-C--:B------:R-:W-:Y:S01]  /*1a050*/  FMUL.FTZ R63, R95, R8.reuse ;  /* 0x000000085f3f7220 */ /* 0x080fe20000410000 */
[----:B------:R-:W-:Y:S01]  /*1a060*/  IADD3 R84, R54, 0x21, RZ ;  /* 0x0000002136547810 */ /* 0x000fe20007ffe0ff */
[----:B------:R-:W-:-:S05]  /*1a070*/  FMUL.FTZ R36, R64, R8 ;  /* 0x0000000840247220 */ /* 0x000fca0000410000 */
[----:B------:R-:W4:Y:S01]  /*1a080*/  MUFU.TANH R19, R19 ;  /* 0x0000001300137308 */ /* 0x000f220000002400 */
[-C--:B------:R-:W-:Y:S02]  /*1a090*/  FMUL.FTZ R30, R65, R8.reuse ;  /* 0x00000008411e7220 */ /* 0x080fe40000410000 */
[----:B------:R-:W-:-:S05]  /*1a0a0*/  FMUL.FTZ R31, R66, R8 ;  /* 0x00000008421f7220 */ /* 0x000fca0000410000 */
[----:B------:R-:W2:Y:S01]  /*1a0b0*/  I2F R59, R58 ;  /* 0x0000003a003b7306 */ /* 0x000ea20000201400 */
[----:B------:R-:W-:Y:S01]  /*1a0c0*/  FMUL.FTZ R38, R80, R8 ;  /* 0x0000000850267220 */ /* 0x000fe20000410000 */
[----:B------:R-:W-:Y:S01]  /*1a0d0*/  IADD3 R110, R54, 0x20, RZ ;  /* 0x00000020366e7810 */ /* 0x000fe20007ffe0ff */
[----:B-1----:R-:W-:-:S05]  /*1a0e0*/  FFMA.FTZ R17, R0, R103, R60 ;  /* 0x0000006700117223 */ /* 0x002fca000001003c */
[----:B------:R-:W1:Y:S01]  /*1a0f0*/  MUFU.TANH R41, R41 ;  /* 0x0000002900297308 */ /* 0x000e620000002400 */
[----:B------:R-:W-:-:S07]  /*1a100*/  ISETP.GE.AND P1, PT, R100, R3, PT ;  /* 0x000000036400720c */ /* 0x000fce0003f26270 */
[----:B------:R-:W1:Y:S01]  /*1a110*/  MUFU.TANH R40, R40 ;  /* 0x0000002800287308 */ /* 0x000e620000002400 */
[-C--:B------:R-:W-:Y:S01]  /*1a120*/  FMUL.FTZ R22, R49, R8.reuse ;  /* 0x0000000831167220 */ /* 0x080fe20000410000 */
[----:B------:R-:W-:Y:S01]  /*1a130*/  IADD3 R72, R54, 0x31, RZ ;  /* 0x0000003136487810 */ /* 0x000fe20007ffe0ff */
[----:B------:R-:W-:-:S05]  /*1a140*/  FMUL.FTZ R21, R81, R8 ;  /* 0x0000000851157220 */ /* 0x000fca0000410000 */
[----:B------:R-:W-:Y:S01]  /*1a150*/  I2F R107, R106 ;  /* 0x0000006a006b7306 */ /* 0x000fe20000201400 */
[-C--:B------:R-:W-:Y:S01]  /*1a160*/  FMUL.FTZ R34, R83, R8.reuse ;  /* 0x0000000853227220 */ /* 0x080fe20000410000 */
[----:B------:R-:W-:Y:S01]  /*1a170*/  FSEL R17, R17, -INF , !P1 ;  /* 0xff80000011117808 */ /* 0x000fe20004800000 */
[----:B------:R-:W-:-:S05]  /*1a180*/  FMUL.FTZ R35, R48, R8 ;  /* 0x0000000830237220 */ /* 0x000fca0000410000 */
[----:B------:R-:W-:Y:S01]  /*1a190*/  I2F R123, R118 ;  /* 0x00000076007b7306 */ /* 0x000fe20000201400 */
[-C--:B------:R-:W-:Y:S02]  /*1a1a0*/  FMUL.FTZ R23, R50, R8.reuse ;  /* 0x0000000832177220 */ /* 0x080fe40000410000 */
[----:B------:R-:W-:-:S05]  /*1a1b0*/  FMUL.FTZ R24, R51, R8 ;  /* 0x0000000833187220 */ /* 0x000fca0000410000 */
[----:B------:R-:W1:Y:S01]  /*1a1c0*/  MUFU.TANH R29, R92 ;  /* 0x0000005c001d7308 */ /* 0x000e620000002400 */
[----:B--2---:R-:W-:-:S07]  /*1a1d0*/  FFMA.FTZ R14, R0, R111, R28 ;  /* 0x0000006f000e7223 */ /* 0x004fce000001001c */
[----:B------:R-:W2:Y:S01]  /*1a1e0*/  MUFU.TANH R25, R25 ;  /* 0x0000001900197308 */ /* 0x000ea20000002400 */
[----:B------:R-:W-:-:S07]  /*1a1f0*/  IADD3 R114, R54, 0x29, RZ ;  /* 0x0000002936727810 */ /* 0x000fce0007ffe0ff */
[----:B------:R-:W-:Y:S01]  /*1a200*/  I2F R105, R104 ;  /* 0x0000006800697306 */ /* 0x000fe20000201400 */
[----:B------:R-:W-:-:S07]  /*1a210*/  IADD3 R116, R54, 0x30, RZ ;  /* 0x0000003036747810 */ /* 0x000fce0007ffe0ff */
[----:B------:R-:W-:Y:S01]  /*1a220*/  I2F R109, R102 ;  /* 0x00000066006d7306 */ /* 0x000fe20000201400 */
[----:B------:R-:W-:-:S07]  /*1a230*/  ISETP.GE.AND P1, PT, R108, R2, PT ;  /* 0x000000026c00720c */ /* 0x000fce0003f26270 */
[----:B------:R-:W1:Y:S08]  /*1a240*/  MUFU.TANH R42, R42 ;  /* 0x0000002a002a7308 */ /* 0x000e700000002400 */
[----:B------:R-:W-:Y:S08]  /*1a250*/  MUFU.TANH R43, R43 ;  /* 0x0000002b002b7308 */ /* 0x000ff00000002400 */
[----:B------:R-:W1:Y:S08]  /*1a260*/  MUFU.TANH R61, R61 ;  /* 0x0000003d003d7308 */ /* 0x000e700000002400 */
[----:B------:R-:W1:Y:S08]  /*1a270*/  MUFU.TANH R76, R76 ;  /* 0x0000004c004c7308 */ /* 0x000e700000002400 */
[----:B------:R-:W1:Y:S01]  /*1a280*/  MUFU.TANH R62, R62 ;  /* 0x0000003e003e7308 */ /* 0x000e620000002400 */
[----:B---3--:R-:W-:Y:S01]  /*1a290*/  FFMA.FTZ R86, R0, R101, R86 ;  /* 0x0000006500567223 */ /* 0x008fe20000010056 */
[----:B------:R-:W-:-:S06]  /*1a2a0*/  FSEL R14, R14, -INF , !P1 ;  /* 0xff8000000e0e7808 */ /* 0x000fcc0004800000 */
[----:B------:R-:W-:Y:S01]  /*1a2b0*/  I2F R85, R84 ;  /* 0x0000005400557306 */ /* 0x000fe20000201400 */
[----:B----4-:R-:W-:-:S07]  /*1a2c0*/  FFMA.FTZ R193, R0, R115, R19 ;  /* 0x0000007300c17223 */ /* 0x010fce0000010013 */
[----:B------:R-:W3:Y:S01]  /*1a2d0*/  MUFU.TANH R37, R37 ;  /* 0x0000002500257308 */ /* 0x000ee20000002400 */
[----:B------:R-:W-:Y:S01]  /*1a2e0*/  IADD3 R120, R54, 0x39, RZ ;  /* 0x0000003936787810 */ /* 0x000fe20007ffe0ff */
[----:B------:R-:W-:-:S06]  /*1a2f0*/  FFMA.FTZ R15, R0, R59, R122 ;  /* 0x0000003b000f7223 */ /* 0x000fcc000001007a */
[----:B------:R-:W-:Y:S01]  /*1a300*/  I2F R113, R110 ;  /* 0x0000006e00717306 */ /* 0x000fe20000201400 */
[----:B------:R-:W-:Y:S01]  /*1a310*/  ISETP.GE.AND P2, PT, R70, R3, PT ;  /* 0x000000034600720c */ /* 0x000fe20003f46270 */
[----:B------:R-:W-:-:S06]  /*1a320*/  FFMA.FTZ R7, R0, R59, R124 ;  /* 0x0000003b00077223 */ /* 0x000fcc000001007c */
[----:B------:R-:W4:Y:S01]  /*1a330*/  MUFU.TANH R63, R63 ;  /* 0x0000003f003f7308 */ /* 0x000f220000002400 */
[----:B-1----:R-:W-:Y:S01]  /*1a340*/  FFMA.FTZ R41, R0, R101, R41 ;  /* 0x0000006500297223 */ /* 0x002fe20000010029 */
[----:B------:R-:W-:-:S06]  /*1a350*/  ISETP.GE.AND P1, PT, R112, R3, PT ;  /* 0x000000037000720c */ /* 0x000fcc0003f26270 */
[----:B------:R-:W1:Y:S01]  /*1a360*/  MUFU.TANH R36, R36 ;  /* 0x0000002400247308 */ /* 0x000e620000002400 */
[----:B------:R-:W-:-:S07]  /*1a370*/  FFMA.FTZ R18, R0, R103, R40 ;  /* 0x0000006700127223 */ /* 0x000fce0000010028 */
[----:B------:R-:W-:Y:S01]  /*1a380*/  MUFU.TANH R30, R30 ;  /* 0x0000001e001e7308 */ /* 0x000fe20000002400 */
[----:B------:R-:W-:-:S07]  /*1a390*/  FMUL.FTZ R45, R45, R8 ;  /* 0x000000082d2d7220 */ /* 0x000fce0000410000 */
[----:B------:R-:W1:Y:S01]  /*1a3a0*/  MUFU.TANH R31, R31 ;  /* 0x0000001f001f7308 */ /* 0x000e620000002400 */
[----:B------:R-:W-:-:S07]  /*1a3b0*/  FMUL.FTZ R46, R46, R8 ;  /* 0x000000082e2e7220 */ /* 0x000fce0000410000 */
[----:B------:R-:W1:Y:S01]  /*1a3c0*/  MUFU.TANH R38, R38 ;  /* 0x0000002600267308 */ /* 0x000e620000002400 */
[----:B------:R-:W-:Y:S01]  /*1a3d0*/  FMUL.FTZ R47, R47, R8 ;  /* 0x000000082f2f7220 */ /* 0x000fe20000410000 */
[C---:B------:R-:W-:Y:S02]  /*1a3e0*/  ISETP.GE.AND P6, PT, R58.reuse, R2, PT ;  /* 0x000000023a00720c */ /* 0x040fe40003fc6270 */
[----:B------:R-:W-:-:S04]  /*1a3f0*/  ISETP.GE.AND P4, PT, R58, R3, PT ;  /* 0x000000033a00720c */ /* 0x000fc80003f86270 */
[----:B------:R-:W-:Y:S01]  /*1a400*/  I2F R119, R72 ;  /* 0x0000004800777306 */ /* 0x000fe20000201400 */
[-C--:B------:R-:W-:Y:S02]  /*1a410*/  ISETP.GE.AND P5, PT, R70, R2.reuse, PT ;  /* 0x000000024600720c */ /* 0x080fe40003fa6270 */
[----:B------:R-:W-:-:S05]  /*1a420*/  ISETP.GE.AND P0, PT, R100, R2, PT ;  /* 0x000000026400720c */ /* 0x000fca0003f06270 */
[----:B------:R-:W1:Y:S01]  /*1a430*/  MUFU.TANH R22, R22 ;  /* 0x0000001600167308 */ /* 0x000e620000002400 */
[----:B------:R-:W-:Y:S01]  /*1a440*/  FSEL R16, R86, -INF , !P2 ;  /* 0xff80000056107808 */ /* 0x000fe20005000000 */
[----:B------:R-:W-:Y:S01]  /*1a450*/  FFMA.FTZ R6, R0, R107, R29 ;  /* 0x0000006b00067223 */ /* 0x000fe2000001001d */
[----:B------:R-:W-:-:S05]  /*1a460*/  FSEL R193, R193, -INF , !P1 ;  /* 0xff800000c1c17808 */ /* 0x000fca0004800000 */
[----:B------:R-:W-:Y:S01]  /*1a470*/  I2F R117, R114 ;  /* 0x0000007200757306 */ /* 0x000fe20000201400 */
[----:B--2---:R-:W-:Y:S01]  /*1a480*/  FFMA.FTZ R25, R0, R123, R25 ;  /* 0x0000007b00197223 */ /* 0x004fe20000010019 */
[----:B------:R-:W-:-:S06]  /*1a490*/  FSEL R15, R15, -INF , !P6 ;  /* 0xff8000000f0f7808 */ /* 0x000fcc0007000000 */
[----:B------:R-:W-:Y:S01]  /*1a4a0*/  I2F R73, R116 ;  /* 0x0000007400497306 */ /* 0x000fe20000201400 */
[----:B------:R-:W-:Y:S01]  /*1a4b0*/  FSEL R7, R7, -INF , !P4 ;  /* 0xff80000007077808 */ /* 0x000fe20006000000 */
[----:B------:R-:W-:-:S06]  /*1a4c0*/  FFMA.FTZ R5, R0, R105, R42 ;  /* 0x0000006900057223 */ /* 0x000fcc000001002a */
[----:B------:R-:W2:Y:S01]  /*1a4d0*/  MUFU.TANH R21, R21 ;  /* 0x0000001500157308 */ /* 0x000ea20000002400 */
[----:B------:R-:W-:Y:S01]  /*1a4e0*/  FSEL R20, R41, -INF , !P5 ;  /* 0xff80000029147808 */ /* 0x000fe20006800000 */
[----:B------:R-:W-:-:S06]  /*1a4f0*/  FFMA.FTZ R12, R0, R105, R61 ;  /* 0x00000069000c7223 */ /* 0x000fcc000001003d */
[----:B------:R-:W1:Y:S01]  /*1a500*/  MUFU.TANH R34, R34 ;  /* 0x0000002200227308 */ /* 0x000e620000002400 */
[----:B------:R-:W-:Y:S01]  /*1a510*/  ISETP.GE.AND P2, PT, R106, R2, PT ;  /* 0x000000026a00720c */ /* 0x000fe20003f46270 */
[----:B------:R-:W-:-:S06]  /*1a520*/  FFMA.FTZ R4, R0, R109, R43 ;  /* 0x0000006d00047223 */ /* 0x000fcc000001002b */
[----:B------:R-:W1:Y:S01]  /*1a530*/  MUFU.TANH R35, R35 ;  /* 0x0000002300237308 */ /* 0x000e620000002400 */
[----:B------:R-:W-:Y:S01]  /*1a540*/  FSEL R18, R18, -INF , !P0 ;  /* 0xff80000012127808 */ /* 0x000fe20004000000 */
[----:B------:R-:W-:-:S06]  /*1a550*/  FFMA.FTZ R13, R0, R109, R76 ;  /* 0x0000006d000d7223 */ /* 0x000fcc000001004c */
[----:B------:R-:W1:Y:S01]  /*1a560*/  MUFU.TANH R23, R23 ;  /* 0x0000001700177308 */ /* 0x000e620000002400 */
[----:B------:R-:W-:Y:S01]  /*1a570*/  FFMA.FTZ R33, R0, R107, R62 ;  /* 0x0000006b00217223 */ /* 0x000fe2000001003e */
[----:B------:R-:W-:-:S06]  /*1a580*/  ISETP.GE.AND P1, PT, R118, R2, PT ;  /* 0x000000027600720c */ /* 0x000fcc0003f26270 */
[----:B------:R-:W1:Y:S01]  /*1a590*/  MUFU.TANH R24, R24 ;  /* 0x0000001800187308 */ /* 0x000e620000002400 */
[CC--:B------:R-:W-:Y:S02]  /*1a5a0*/  ISETP.GE.AND P3, PT, R104.reuse, R2.reuse, PT ;  /* 0x000000026800720c */ /* 0x0c0fe40003f66270 */
[----:B------:R-:W-:Y:S02]  /*1a5b0*/  ISETP.GE.AND P6, PT, R104, R3, PT ;  /* 0x000000036800720c */ /* 0x000fe40003fc6270 */
[----:B------:R-:W-:-:S03]  /*1a5c0*/  ISETP.GE.AND P4, PT, R102, R2, PT ;  /* 0x000000026600720c */ /* 0x000fc60003f86270 */
[----:B------:R-:W-:Y:S01]  /*1a5d0*/  I2F R53, R54 ;  /* 0x0000003600357306 */ /* 0x000fe20000201400 */
[-C--:B------:R-:W-:Y:S02]  /*1a5e0*/  ISETP.GE.AND P5, PT, R102, R3.reuse, PT ;  /* 0x000000036600720c */ /* 0x080fe40003fa6270 */
[----:B------:R-:W-:-:S05]  /*1a5f0*/  ISETP.GE.AND P0, PT, R106, R3, PT ;  /* 0x000000036a00720c */ /* 0x000fca0003f06270 */
[----:B------:R-:W-:Y:S01]  /*1a600*/  I2F R121, R120 ;  /* 0x0000007800797306 */ /* 0x000fe20000201400 */
[----:B------:R-:W-:Y:S01]  /*1a610*/  FSEL R6, R6, -INF , !P2 ;  /* 0xff80000006067808 */ /* 0x000fe20005000000 */
[----:B---3--:R-:W-:Y:S01]  /*1a620*/  FFMA.FTZ R37, R0, R85, R37 ;  /* 0x0000005500257223 */ /* 0x008fe20000010025 */
[----:B------:R-:W-:-:S05]  /*1a630*/  FSEL R198, R25, -INF , !P1 ;  /* 0xff80000019c67808 */ /* 0x000fca0004800000 */
[----:B------:R-:W-:Y:S01]  /*1a640*/  MUFU.TANH R75, R75 ;  /* 0x0000004b004b7308 */ /* 0x000fe20000002400 */
[----:B------:R-:W-:Y:S01]  /*1a650*/  FSEL R5, R5, -INF , !P3 ;  /* 0xff80000005057808 */ /* 0x000fe20005800000 */
[----:B----4-:R-:W-:-:S06]  /*1a660*/  FFMA.FTZ R32, R0, R111, R63 ;  /* 0x0000006f00207223 */ /* 0x010fcc000001003f */
[----:B------:R-:W-:Y:S01]  /*1a670*/  MUFU.TANH R19, R45 ;  /* 0x0000002d00137308 */ /* 0x000fe20000002400 */
[----:B------:R-:W-:Y:S01]  /*1a680*/  FSEL R12, R12, -INF , !P6 ;  /* 0xff8000000c0c7808 */ /* 0x000fe20007000000 */
[----:B-1----:R-:W-:-:S06]  /*1a690*/  FFMA.FTZ R36, R0, R113, R36 ;  /* 0x0000007100247223 */ /* 0x002fcc0000010024 */
[----:B------:R-:W1:Y:S01]  /*1a6a0*/  MUFU.TANH R188, R46 ;  /* 0x0000002e00bc7308 */ /* 0x000e620000002400 */
[----:B------:R-:W-:Y:S01]  /*1a6b0*/  FSEL R4, R4, -INF , !P4 ;  /* 0xff80000004047808 */ /* 0x000fe20006000000 */
[----:B------:R-:W-:-:S06]  /*1a6c0*/  FFMA.FTZ R31, R0, R113, R31 ;  /* 0x00000071001f7223 */ /* 0x000fcc000001001f */
[----:B------:R-:W3:Y:S01]  /*1a6d0*/  MUFU.TANH R187, R47 ;  /* 0x0000002f00bb7308 */ /* 0x000ee20000002400 */
[----:B------:R-:W-:Y:S01]  /*1a6e0*/  FSEL R13, R13, -INF , !P5 ;  /* 0xff8000000d0d7808 */ /* 0x000fe20006800000 */
[----:B------:R-:W-:Y:S01]  /*1a6f0*/  FFMA.FTZ R30, R0, R85, R30 ;  /* 0x00000055001e7223 */ /* 0x000fe2000001001e */
[----:B------:R-:W-:Y:S01]  /*1a700*/  ISETP.GE.AND P2, PT, R84, R3, PT ;  /* 0x000000035400720c */ /* 0x000fe20003f46270 */
[----:B------:R-:W-:Y:S01]  /*1a710*/  FFMA.FTZ R38, R0, R115, R38 ;  /* 0x0000007300267223 */ /* 0x000fe20000010026 */
[----:B------:R-:W-:Y:S02]  /*1a720*/  FSEL R33, R33, -INF , !P0 ;  /* 0xff80000021217808 */ /* 0x000fe40004000000 */
[----:B------:R-:W-:Y:S02]  /*1a730*/  ISETP.GE.AND P1, PT, R166, 0x2, PT ;  /* 0x00000002a600780c */ /* 0x000fe40003f26270 */
[----:B------:R-:W-:Y:S02]  /*1a740*/  ISETP.GE.AND P3, PT, R108, R3, PT ;  /* 0x000000036c00720c */ /* 0x000fe40003f66270 */
[----:B------:R-:W-:-:S02]  /*1a750*/  ISETP.GE.AND P6, PT, R110, R2, PT ;  /* 0x000000026e00720c */ /* 0x000fc40003fc6270 */
[----:B------:R-:W-:Y:S02]  /*1a760*/  ISETP.GE.AND P4, PT, R110, R3, PT ;  /* 0x000000036e00720c */ /* 0x000fe40003f86270 */
[-C--:B------:R-:W-:Y:S02]  /*1a770*/  ISETP.GE.AND P5, PT, R84, R2.reuse, PT ;  /* 0x000000025400720c */ /* 0x080fe40003fa6270 */
[-C--:B------:R-:W-:Y:S01]  /*1a780*/  ISETP.GE.AND P0, PT, R112, R2.reuse, PT ;  /* 0x000000027000720c */ /* 0x080fe20003f06270 */
[C---:B------:R-:W-:Y:S01]  /*1a790*/  FFMA.FTZ R22, R0.reuse, R119, R22 ;  /* 0x0000007700167223 */ /* 0x040fe20000010016 */
[----:B------:R-:W-:Y:S01]  /*1a7a0*/  FSEL R194, R37, -INF , !P2 ;  /* 0xff80000025c27808 */ /* 0x000fe20005000000 */
[-C--:B--2---:R-:W-:Y:S01]  /*1a7b0*/  FFMA.FTZ R21, R0, R117.reuse, R21 ;  /* 0x0000007500157223 */ /* 0x084fe20000010015 */
[----:B------:R-:W-:Y:S01]  /*1a7c0*/  FSEL R32, R32, -INF , !P3 ;  /* 0xff80000020207808 */ /* 0x000fe20005800000 */
[----:B------:R-:W-:Y:S01]  /*1a7d0*/  FFMA.FTZ R34, R0, R117, R34 ;  /* 0x0000007500227223 */ /* 0x000fe20000010022 */
[----:B------:R-:W-:Y:S01]  /*1a7e0*/  FSEL R183, R36, -INF , !P6 ;  /* 0xff80000024b77808 */ /* 0x000fe20007000000 */
[CC--:B------:R-:W-:Y:S01]  /*1a7f0*/  FFMA.FTZ R35, R0.reuse, R73.reuse, R35 ;  /* 0x0000004900237223 */ /* 0x0c0fe20000010023 */
[----:B------:R-:W-:Y:S01]  /*1a800*/  FSEL R192, R31, -INF , !P4 ;  /* 0xff8000001fc07808 */ /* 0x000fe20006000000 */
[----:B------:R-:W-:Y:S01]  /*1a810*/  FFMA.FTZ R23, R0, R73, R23 ;  /* 0x0000004900177223 */ /* 0x000fe20000010017 */
[----:B------:R-:W-:Y:S01]  /*1a820*/  FSEL R184, R30, -INF , !P5 ;  /* 0xff8000001eb87808 */ /* 0x000fe20006800000 */
[----:B------:R-:W-:Y:S01]  /*1a830*/  FFMA.FTZ R24, R0, R119, R24 ;  /* 0x0000007700187223 */ /* 0x000fe20000010018 */
[----:B------:R-:W-:-:S02]  /*1a840*/  ISETP.GE.AND P2, PT, R72, R2, PT ;  /* 0x000000024800720c */ /* 0x000fc40003f46270 */
[----:B------:R-:W-:Y:S02]  /*1a850*/  FSEL R185, R38, -INF , !P0 ;  /* 0xff80000026b97808 */ /* 0x000fe40004000000 */
[CC--:B------:R-:W-:Y:S02]  /*1a860*/  ISETP.GE.AND P3, PT, R114.reuse, R2.reuse, PT ;  /* 0x000000027200720c */ /* 0x0c0fe40003f66270 */
[-C--:B------:R-:W-:Y:S02]  /*1a870*/  ISETP.GE.AND P6, PT, R114, R3.reuse, PT ;  /* 0x000000037200720c */ /* 0x080fe40003fc6270 */
[C---:B------:R-:W-:Y:S02]  /*1a880*/  ISETP.GE.AND P4, PT, R116.reuse, R2, PT ;  /* 0x000000027400720c */ /* 0x040fe40003f86270 */
[-C--:B------:R-:W-:Y:S02]  /*1a890*/  ISETP.GE.AND P5, PT, R116, R3.reuse, PT ;  /* 0x000000037400720c */ /* 0x080fe40003fa6270 */
[----:B------:R-:W-:Y:S01]  /*1a8a0*/  ISETP.GE.AND P0, PT, R72, R3, PT ;  /* 0x000000034800720c */ /* 0x000fe20003f06270 */
[----:B-1----:R-:W-:Y:S01]  /*1a8b0*/  FFMA.FTZ R188, R0, R123, R188 ;  /* 0x0000007b00bc7223 */ /* 0x002fe200000100bc */
[----:B------:R-:W-:Y:S01]  /*1a8c0*/  FSEL R200, R22, -INF , !P2 ;  /* 0xff80000016c87808 */ /* 0x000fe20005000000 */
[CC--:B------:R-:W-:Y:S01]  /*1a8d0*/  FFMA.FTZ R22, R0.reuse, R53.reuse, R74 ;  /* 0x0000003500167223 */ /* 0x0c0fe2000001004a */
[----:B------:R-:W-:Y:S01]  /*1a8e0*/  FSEL R186, R21, -INF , !P3 ;  /* 0xff80000015ba7808 */ /* 0x000fe20005800000 */
[----:B------:R-:W-:Y:S01]  /*1a8f0*/  FFMA.FTZ R8, R0, R53, R75 ;  /* 0x0000003500087223 */ /* 0x000fe2000001004b */
[----:B------:R-:W-:Y:S01]  /*1a900*/  FSEL R191, R34, -INF , !P6 ;  /* 0xff80000022bf7808 */ /* 0x000fe20007000000 */
[CC--:B------:R-:W-:Y:S01]  /*1a910*/  FFMA.FTZ R19, R0.reuse, R121.reuse, R19 ;  /* 0x0000007900137223 */ /* 0x0c0fe20000010013 */
[----:B------:R-:W-:Y:S01]  /*1a920*/  FSEL R201, R35, -INF , !P4 ;  /* 0xff80000023c97808 */ /* 0x000fe20006000000 */
[----:B---3--:R-:W-:Y:S01]  /*1a930*/  FFMA.FTZ R187, R0, R121, R187 ;  /* 0x0000007900bb7223 */ /* 0x008fe200000100bb */
[----:B------:R-:W-:-:S02]  /*1a940*/  FSEL R196, R23, -INF , !P5 ;  /* 0xff80000017c47808 */ /* 0x000fc40006800000 */
[----:B------:R-:W-:Y:S01]  /*1a950*/  FSEL R195, R24, -INF , !P0 ;  /* 0xff80000018c37808 */ /* 0x000fe20004000000 */
[----:B------:R-:W-:Y:S01]  /*1a960*/  BSSY B1, `(.L_x_3556) ;  /* 0x00000dc000017945 */ /* 0x000fe20003800000 */
[-C--:B------:R-:W-:Y:S02]  /*1a970*/  ISETP.GE.AND P3, PT, R118, R3.reuse, PT ;  /* 0x000000037600720c */ /* 0x080fe40003f66270 */
[CC--:B------:R-:W-:Y:S02]  /*1a980*/  ISETP.GE.AND P6, PT, R54.reuse, R2.reuse, PT ;  /* 0x000000023600720c */ /* 0x0c0fe40003fc6270 */
[-C--:B------:R-:W-:Y:S02]  /*1a990*/  ISETP.GE.AND P4, PT, R54, R3.reuse, PT ;  /* 0x000000033600720c */ /* 0x080fe40003f86270 */
[C---:B------:R-:W-:Y:S02]  /*1a9a0*/  ISETP.GE.AND P5, PT, R120.reuse, R2, PT ;  /* 0x000000027800720c */ /* 0x040fe40003fa6270 */
[----:B------:R-:W-:-:S02]  /*1a9b0*/  ISETP.GE.AND P2, PT, R120, R3, PT ;  /* 0x000000037800720c */ /* 0x000fc40003f46270 */
[----:B------:R-:W-:Y:S02]  /*1a9c0*/  ISETP.NE.U32.AND P0, PT, R248, RZ, PT ;  /* 0x000000fff800720c */ /* 0x000fe40003f05070 */
[----:B------:R-:W-:Y:S02]  /*1a9d0*/  IADD3 R223, R231, 0x800, RZ ;  /* 0x00000800e7df7810 */ /* 0x000fe40007ffe0ff */
[----:B------:R-:W-:Y:S02]  /*1a9e0*/  ISETP.NE.AND.EX P0, PT, R249, RZ, PT, P0 ;  /* 0x000000fff900720c */ /* 0x000fe40003f05300 */
        /* <DEDUP_REMOVED lines=13> */
[----:B------:R-:W-:Y:S02]  /*1aac0*/  IADD3 R208, R231, 0x7800, RZ ;  /* 0x00007800e7d07810 */ /* 0x000fe40007ffe0ff */
[----:B------:R-:W-:-:S02]  /*1aad0*/  FSEL R188, R188, -INF , !P3 ;  /* 0xff800000bcbc7808 */ /* 0x000fc40005800000 */
[----:B------:R-:W-:Y:S02]  /*1aae0*/  FSEL R22, R22, -INF , !P6 ;  /* 0xff80000016167808 */ /* 0x000fe40007000000 */
[----:B------:R-:W-:Y:S02]  /*1aaf0*/  FSEL R8, R8, -INF , !P4 ;  /* 0xff80000008087808 */ /* 0x000fe40006000000 */
[----:B------:R-:W-:Y:S02]  /*1ab00*/  FSEL R197, R19, -INF , !P5 ;  /* 0xff80000013c57808 */ /* 0x000fe40006800000 */
[----:B------:R-:W-:Y:S01]  /*1ab10*/  FSEL R187, R187, -INF , !P2 ;  /* 0xff800000bbbb7808 */ /* 0x000fe20005000000 */
        /* <DEDUP_REMOVED lines=32> */
[----:B------:R-:W-:Y:S02]  /*1ad20*/  ISETP.GE.AND P2, PT, R26, RZ, PT ;  /* 0x000000ff1a00720c */ /* 0x000fe40003f46270 */
[-C--:B------:R-:W-:Y:S02]  /*1ad30*/  ISETP.GE.U32.AND P6, PT, R30, R23.reuse, PT ;  /* 0x000000171e00720c */ /* 0x080fe40003fc6070 */
[----:B------:R-:W-:Y:S01]  /*1ad40*/  ISETP.GE.U32.AND P5, PT, R24, R23, PT ;  /* 0x000000171800720c */ /* 0x000fe20003fa6070 */
[----:B------:R-:W3:Y:S01]  /*1ad50*/  LD.E.64 R30, [R10.64+0x38] ;  /* 0x000038060a1e7980 */ /* 0x000ee2000c101b00 */
[----:B------:R-:W-:Y:S02]  /*1ad60*/  @!P3 IADD3 R25, R25, 0x1, RZ ;  /* 0x000000011919b810 */ /* 0x000fe40007ffe0ff */
[----:B------:R-:W-:-:S02]  /*1ad70*/  ISETP.NE.AND P3, PT, R28, RZ, PT ;  /* 0x000000ff1c00720c */ /* 0x000fc40003f65270 */
[----:B------:R-:W-:-:S05]  /*1ad80*/  LOP3.LUT R24, RZ, R28, RZ, 0x33, !PT ;  /* 0x0000001cff187212 */ /* 0x000fca00078e33ff */
[----:B------:R-:W-:Y:S02]  /*1ad90*/  @P6 IADD3 R27, R27, 0x1, RZ ;  /* 0x000000011b1b6810 */ /* 0x000fe40007ffe0ff */
[----:B------:R-:W-:Y:S02]  /*1ada0*/  @P5 IADD3 R25, R25, 0x1, RZ ;  /* 0x0000000119195810 */ /* 0x000fe40007ffe0ff */
[----:B------:R-:W-:-:S03]  /*1adb0*/  @!P4 IADD3 R27, -R27, RZ, RZ ;  /* 0x000000ff1b1bc210 */ /* 0x000fc60007ffe1ff */
[----:B------:R-:W-:Y:S01]  /*1adc0*/  @!P2 IMAD.MOV R25, RZ, RZ, -R25 ;  /* 0x000000ffff19a224 */ /* 0x000fe200078e0a19 */
[----:B------:R-:W-:-:S04]  /*1add0*/  SEL R19, R24, R27, !P3 ;  /* 0x0000001b18137207 */ /* 0x000fc80005800000 */
[----:B------:R-:W-:Y:S01]  /*1ade0*/  SEL R21, R24, R25, !P3 ;  /* 0x0000001918157207 */ /* 0x000fe20005800000 */
[----:B------:R-:W-:-:S04]  /*1adf0*/  IMAD.WIDE R24, R19, 0x4, R248 ;  /* 0x0000000413187825 */ /* 0x000fc800078e02f8 */
[----:B------:R-:W-:Y:S02]  /*1ae00*/  IMAD.WIDE R36, R21, 0x4, R248 ;  /* 0x0000000415247825 */ /* 0x000fe400078e02f8 */
[----:B------:R-:W4:Y:S04]  /*1ae10*/  LD.E R24, [R24.64] ;  /* 0x0000000618187980 */ /* 0x000f28000c101900 */
[----:B------:R-:W4:Y:S01]  /*1ae20*/  LD.E R9, [R36.64] ;  /* 0x0000000624097980 */ /* 0x000f22000c101900 */
[----:B------:R-:W-:-:S04]  /*1ae30*/  IMAD.IADD R19, R19, 0x1, -R21 ;  /* 0x0000000113137824 */ /* 0x000fc800078e0a15 */
[----:B------:R-:W-:-:S05]  /*1ae40*/  IMAD R28, R28, R19, -0x40 ;  /* 0xffffffc01c1c7424 */ /* 0x000fca00078e0213 */
[----:B------:R-:W-:Y:S01]  /*1ae50*/  SHF.R.S32.HI R26, RZ, 0x1f, R28 ;  /* 0x0000001fff1a7819 */ /* 0x000fe2000001141c */
[-C--:B---3--:R-:W-:Y:S02]  /*1ae60*/  IMAD R19, R31, R28.reuse, RZ ;  /* 0x0000001c1f137224 */ /* 0x088fe400078e02ff */
[----:B------:R-:W-:-:S04]  /*1ae70*/  IMAD.WIDE.U32 R28, R30, R28, RZ ;  /* 0x0000001c1e1c7225 */ /* 0x000fc800078e00ff */
[----:B------:R-:W-:-:S05]  /*1ae80*/  IMAD R26, R30, R26, R19 ;  /* 0x0000001a1e1a7224 */ /* 0x000fca00078e0213 */
[----:B------:R-:W-:Y:S01]  /*1ae90*/  IADD3 R29, R29, R26, RZ ;  /* 0x0000001a1d1d7210 */ /* 0x000fe20007ffe0ff */
[----:B----4-:R-:W-:-:S04]  /*1aea0*/  IMAD.IADD R9, R9, 0x1, -R24 ;  /* 0x0000000109097824 */ /* 0x010fc800078e0a18 */
[----:B--2---:R-:W-:Y:S01]  /*1aeb0*/  IMAD R19, R35, R9, RZ ;  /* 0x0000000923137224 */ /* 0x004fe200078e02ff */
[----:B------:R-:W-:Y:S01]  /*1aec0*/  SHF.R.S32.HI R21, RZ, 0x1f, R9 ;  /* 0x0000001fff157819 */ /* 0x000fe20000011409 */
[----:B------:R-:W-:-:S04]  /*1aed0*/  IMAD.WIDE.U32 R24, R9, R34, R28 ;  /* 0x0000002209187225 */ /* 0x000fc800078e001c */
[----:B------:R-:W-:-:S04]  /*1aee0*/  IMAD R19, R34, R21, R19 ;  /* 0x0000001522137224 */ /* 0x000fc800078e0213 */
[----:B------:R-:W-:Y:S01]  /*1aef0*/  IMAD.IADD R19, R25, 0x1, R19 ;  /* 0x0000000119137824 */ /* 0x000fe200078e0213 */
[----:B------:R-:W-:Y:S05]  /*1af00*/  BRA `(.L_x_3560) ;  /* 0x0000003000007947 */ /* 0x000fea0003800000 */
.L_x_3559:
[----:B------:R-:W2:Y:S02]  /*1af10*/  LD.E R24, [R10.64+0x38] ;  /* 0x000038060a187980 */ /* 0x000ea4000c101900 */
[----:B--2---:R-:W-:-:S04]  /*1af20*/  LEA R24, -R24, RZ, 0x6 ;  /* 0x000000ff18187211 */ /* 0x004fc800078e31ff */
[----:B------:R-:W-:Y:S02]  /*1af30*/  SHF.R.S32.HI R19, RZ, 0x1f, R24 ;  /* 0x0000001fff137819 */ /* 0x000fe40000011418 */
.L_x_3560:
[----:B------:R-:W-:Y:S05]  /*1af40*/  BSYNC B0 ;  /* 0x0000000000007941 */ /* 0x000fea0003800000 */
.L_x_3558:
        /* <DEDUP_REMOVED lines=125> */
.L_x_3557:
[----:B------:R-:W-:Y:S05]  /*1b720*/  BSYNC B1 ;  /* 0x0000000000017941 */ /* 0x000fea0003800000 */
.L_x_3556:
[----:B------:R-:W2:Y:S01]  /*1b730*/  LD.E R190, [R10.64+0xdc] ;  /* 0x0000dc060abe7980 */ /* 0x000ea2000c101900 */
[----:B------:R-:W-:-:S02]  /*1b740*/  FMNMX.FTZ R9, R22, R15, !PT ;  /* 0x0000000f16097209 */ /* 0x000fc40007810000 */
[----:B------:R-:W-:Y:S02]  /*1b750*/  SHF.L.U32 R228, R56, 0x1, RZ ;  /* 0x0000000138e47819 */ /* 0x000fe400000006ff */
[----:B------:R-:W-:Y:S02]  /*1b760*/  FMNMX.FTZ R9, R20, R9, !PT ;  /* 0x0000000914097209 */ /* 0x000fe40007810000 */
[----:B------:R-:W-:Y:S01]  /*1b770*/  LEA R226, R57, R228, 0x1 ;  /* 0x000000e439e27211 */ /* 0x000fe200078e08ff */
[----:B-1----:R-:W-:Y:S01]  /*1b780*/  LDSM.16.MT88.4 R40, [R228+0x12000] ;  /* 0x01200000e428783b */ /* 0x002fe20000004200 */
        /* <DEDUP_REMOVED lines=10> */
[----:B------:R-:W-:Y:S01]  /*1b830*/  LEA R225, R55, R228, 0x1 ;  /* 0x000000e437e17211 */ /* 0x000fe200078e08ff */
[----:B------:R-:W-:Y:S01]  /*1b840*/  LDSM.16.MT88.4 R72, [R228+0x14000] ;  /* 0x01400000e448783b */ /* 0x000fe20000004200 */
[----:B------:R-:W-:-:S02]  /*1b850*/  FMNMX.FTZ R26, R14, R19, !PT ;  /* 0x000000130e1a7209 */ /* 0x000fc40007810000 */
[----:B------:R-:W-:Y:S01]  /*1b860*/  LEA R224, R55, R226, 0x1 ;  /* 0x000000e237e07211 */ /* 0x000fe200078e08ff */
[----:B------:R-:W-:Y:S01]  /*1b870*/  LDSM.16.MT88.4 R140, [R225+0x10000] ;  /* 0x01000000e18c783b */ /* 0x000fe20000004200 */
[----:B------:R-:W-:Y:S02]  /*1b880*/  FMNMX.FTZ R19, R183, R26, !PT ;  /* 0x0000001ab7137209 */ /* 0x000fe40007810000 */
[----:B------:R-:W-:Y:S01]  /*1b890*/  FMNMX.FTZ R26, R12, R9, !PT ;  /* 0x000000090c1a7209 */ /* 0x000fe20007810000 */
[----:B------:R-:W-:Y:S01]  /*1b8a0*/  LDSM.16.MT88.4 R132, [R224+0x10000] ;  /* 0x01000000e084783b */ /* 0x000fe20000004200 */
[----:B------:R-:W-:Y:S02]  /*1b8b0*/  FMNMX.FTZ R24, R184, R19, !PT ;  /* 0x00000013b8187209 */ /* 0x000fe40007810000 */
[----:B------:R-:W-:Y:S01]  /*1b8c0*/  FMNMX.FTZ R26, R13, R26, !PT ;  /* 0x0000001a0d1a7209 */ /* 0x000fe20007810000 */
        /* <DEDUP_REMOVED lines=46> */
[----:B------:R-:W-:Y:S01]  /*1bbb0*/  LDSM.16.MT88.4 R20, [R225+0x10800] ;  /* 0x01080000e114783b */ /* 0x000fe20000004200 */
[----:B------:R-:W-:-:S02]  /*1bbc0*/  FFMA.FTZ R179, R7, R190, -R189 ;  /* 0x000000be07b37223 */ /* 0x000fc400000108bd */
[-CC-:B------:R-:W-:Y:S02]  /*1bbd0*/  FFMA.FTZ R182, R16, R190.reuse, -R189.reuse ;  /* 0x000000be10b67223 */ /* 0x180fe400000108bd */
[-C--:B------:R-:W-:Y:S01]  /*1bbe0*/  FFMA.FTZ R173, R17, R190.reuse, -R189 ;  /* 0x000000be11ad7223 */ /* 0x080fe200000108bd */
[----:B------:R-:W1:Y:S01]  /*1bbf0*/  MUFU.EX2 R176, R176 ;  /* 0x000000b000b07308 */ /* 0x000e620000000800 */
[-CC-:B------:R-:W-:Y:S01]  /*1bc00*/  FFMA.FTZ R174, R5, R190.reuse, -R199.reuse ;  /* 0x000000be05ae7223 */ /* 0x180fe200000108c7 */
[----:B------:R-:W-:Y:S01]  /*1bc10*/  LDSM.16.MT88.4 R16, [R224+0x10800] ;  /* 0x01080000e010783b */ /* 0x000fe20000004200 */
[-CC-:B------:R-:W-:Y:S02]  /*1bc20*/  FFMA.FTZ R169, R4, R190.reuse, -R199.reuse ;  /* 0x000000be04a97223 */ /* 0x180fe400000108c7 */
[-CC-:B------:R-:W-:Y:S02]  /*1bc30*/  FFMA.FTZ R168, R6, R190.reuse, -R199.reuse ;  /* 0x000000be06a87223 */ /* 0x180fe400000108c7 */
[----:B------:R-:W2:Y:S01]  /*1bc40*/  LDSM.16.MT88.4 R4, [R224+0x16000] ;  /* 0x01600000e004783b */ /* 0x000ea20000004200 */
[----:B------:R-:W-:Y:S01]  /*1bc50*/  MUFU.EX2 R175, R175 ;  /* 0x000000af00af7308 */ /* 0x000fe20000000800 */
[----:B------:R-:W-:-:S02]  /*1bc60*/  FFMA.FTZ R9, R14, R190, -R199 ;  /* 0x000000be0e097223 */ /* 0x000fc400000108c7 */
[-CC-:B------:R-:W-:Y:S02]  /*1bc70*/  FFMA.FTZ R172, R12, R190.reuse, -R189.reuse ;  /* 0x000000be0cac7223 */ /* 0x180fe400000108bd */
[-CC-:B------:R-:W-:Y:S02]  /*1bc80*/  FFMA.FTZ R167, R13, R190.reuse, -R189.reuse ;  /* 0x000000be0da77223 */ /* 0x180fe400000108bd */
[----:B------:R-:W3:Y:S01]  /*1bc90*/  LDSM.16.MT88.4 R12, [R228+0x12800] ;  /* 0x01280000e40c783b */ /* 0x000ee20000004200 */
[----:B------:R-:W4:Y:S01]  /*1bca0*/  MUFU.EX2 R170, R170 ;  /* 0x000000aa00aa7308 */ /* 0x000f220000000800 */
[----:B-1----:R-:W-:Y:S01]  /*1bcb0*/  F2FP.BF16.PACK_AB R128, R176, R177 ;  /* 0x000000b1b080723e */ /* 0x002fe200000010ff */
[-CC-:B------:R-:W-:Y:S02]  /*1bcc0*/  FFMA.FTZ R171, R33, R190.reuse, -R189.reuse ;  /* 0x000000be21ab7223 */ /* 0x180fe400000108bd */
[-C--:B------:R-:W-:Y:S02]  /*1bcd0*/  FFMA.FTZ R8, R32, R190.reuse, -R189 ;  /* 0x000000be20087223 */ /* 0x080fe400000108bd */
[----:B------:R-:W-:Y:S01]  /*1bce0*/  LDSM.16.MT88.4 R32, [R226+0x12800] ;  /* 0x01280000e220783b */ /* 0x000fe20000004200 */
[-CC-:B------:R-:W-:Y:S01]  /*1bcf0*/  FFMA.FTZ R183, R183, R190.reuse, -R199.reuse ;  /* 0x000000beb7b77223 */ /* 0x180fe200000108c7 */
[----:B------:R-:W-:Y:S01]  /*1bd00*/  MUFU.EX2 R178, R178 ;  /* 0x000000b200b27308 */ /* 0x000fe20000000800 */
[----:B------:R-:W-:-:S02]  /*1bd10*/  FFMA.FTZ R184, R184, R190, -R199 ;  /* 0x000000beb8b87223 */ /* 0x000fc400000108c7 */
[-CC-:B------:R-:W-:Y:S02]  /*1bd20*/  FFMA.FTZ R185, R185, R190.reuse, -R199.reuse ;  /* 0x000000beb9b97223 */ /* 0x180fe400000108c7 */
[-C--:B------:R-:W-:Y:S02]  /*1bd30*/  FFMA.FTZ R186, R186, R190.reuse, -R199 ;  /* 0x000000bebaba7223 */ /* 0x080fe400000108c7 */
[-CC-:B------:R-:W-:Y:S01]  /*1bd40*/  FFMA.FTZ R192, R192, R190.reuse, -R189.reuse ;  /* 0x000000bec0c07223 */ /* 0x180fe200000108bd */
[----:B------:R-:W1:Y:S01]  /*1bd50*/  MUFU.EX2 R179, R179 ;  /* 0x000000b300b37308 */ /* 0x000e620000000800 */
[----:B----4-:R-:W-:Y:S01]  /*1bd60*/  F2FP.BF16.PACK_AB R130, R170, R175 ;  /* 0x000000afaa82723e */ /* 0x010fe200000010ff */
[-CC-:B------:R-:W-:Y:S02]  /*1bd70*/  FFMA.FTZ R191, R191, R190.reuse, -R189.reuse ;  /* 0x000000bebfbf7223 */ /* 0x180fe400000108bd */
[-CC-:B------:R-:W-:Y:S02]  /*1bd80*/  FFMA.FTZ R196, R196, R190.reuse, -R189.reuse ;  /* 0x000000bec4c47223 */ /* 0x180fe400000108bd */
[----:B------:R-:W-:-:S02]  /*1bd90*/  FFMA.FTZ R195, R195, R190, -R189 ;  /* 0x000000bec3c37223 */ /* 0x000fc400000108bd */
[----:B------:R-:W-:Y:S01]  /*1bda0*/  MUFU.EX2 R182, R182 ;  /* 0x000000b600b67308 */ /* 0x000fe20000000800 */
[-CC-:B------:R-:W-:Y:S02]  /*1bdb0*/  FFMA.FTZ R188, R188, R190.reuse, -R189.reuse ;  /* 0x000000bebcbc7223 */ /* 0x180fe400000108bd */
[----:B------:R-:W-:Y:S02]  /*1bdc0*/  FFMA.FTZ R187, R187, R190, -R189 ;  /* 0x000000bebbbb7223 */ /* 0x000fe400000108bd */
[----:B------:R-:W-:-:S03]  /*1bdd0*/  FADD.FTZ R176, R177, R176 ;  /* 0x000000b0b1b07221 */ /* 0x000fc60000010000 */
[----:B------:R-:W4:Y:S01]  /*1bde0*/  MUFU.EX2 R173, R173 ;  /* 0x000000ad00ad7308 */ /* 0x000f220000000800 */
[----:B-1----:R-:W-:Y:S01]  /*1bdf0*/  F2FP.BF16.PACK_AB R129, R179, R178 ;  /* 0x000000b2b381723e */ /* 0x002fe200000010ff */
[----:B------:R-:W-:Y:S02]  /*1be00*/  FADD.FTZ R175, R175, R176 ;  /* 0x000000b0afaf7221 */ /* 0x000fe40000010000 */
[----:B------:R-:W-:Y:S02]  /*1be10*/  FADD.FTZ R179, R178, R179 ;  /* 0x000000b3b2b37221 */ /* 0x000fe40000010000 */
[----:B------:R-:W-:Y:S02]  /*1be20*/  FADD.FTZ R175, R170, R175 ;  /* 0x000000afaaaf7221 */ /* 0x000fe40000010000 */
[----:B------:R-:W-:Y:S01]  /*1be30*/  MUFU.EX2 R174, R174 ;  /* 0x000000ae00ae7308 */ /* 0x000fe20000000800 */
[----:B----4-:R-:W-:-:S07]  /*1be40*/  F2FP.BF16.PACK_AB R131, R173, R182 ;  /* 0x000000b6ad83723e */ /* 0x010fce00000010ff */
        /* <DEDUP_REMOVED lines=52> */
[----:B----4-:R-:W-:Y:S01]  /*1c190*/  F2FP.BF16.PACK_AB R5, R167, R172 ;  /* 0x000000aca705723e */ /* 0x010fe200000010ff */
[----:B------:R-:W-:-:S02]  /*1c1a0*/  FADD.FTZ R174, R174, R175 ;  /* 0x000000afaeae7221 */ /* 0x000fc40000010000 */
[----:B------:R-:W-:Y:S02]  /*1c1b0*/  FADD.FTZ R172, R172, R173 ;  /* 0x000000adacac7221 */ /* 0x000fe40000010000 */
        /* <DEDUP_REMOVED lines=41> */
[C---:B-----5:R-:W-:Y:S07]  /*1c450*/  HMMA.16816.F32.BF16 R52, R4.reuse, R28, R52 ;  /* 0x0000001c0434723c */ /* 0x060fee0000041834 */
[-CC-:B------:R-:W-:Y:S01]  /*1c460*/  FFMA.FTZ R28, R194, R190.reuse, -R189.reuse ;  /* 0x000000bec21c7223 */ /* 0x180fe200000108bd */
[----:B------:R-:W-:Y:S01]  /*1c470*/  HMMA.16816.F32.BF16 R44, R4, R32, R44 ;  /* 0x00000020042c723c */ /* 0x000fe2000004182c */
[----:B------:R-:W-:-:S02]  /*1c480*/  FFMA.FTZ R194, R193, R190, -R189 ;  /* 0x000000bec1c27223 */ /* 0x000fc400000108bd */
[----:B------:R5:W1:Y:S05]  /*1c490*/  MUFU.EX2 R193, R28 ;  /* 0x0000001c00c17308 */ /* 0x000a6a0000000800 */
[C---:B------:R-:W-:Y:S01]  /*1c4a0*/  HMMA.16816.F32.BF16 R48, R4.reuse, R34, R48 ;  /* 0x000000220430723c */ /* 0x040fe20000041830 */
[----:B------:R-:W-:Y:S02]  /*1c4b0*/  LDSM.16.MT88.4 R32, [R224+0x11000] ;  /* 0x01100000e020783b */ /* 0x000fe40000004200 */
[----:B------:R-:W1:Y:S05]  /*1c4c0*/  MUFU.EX2 R194, R194 ;  /* 0x000000c200c27308 */ /* 0x000e6a0000000800 */
[C---:B------:R-:W-:Y:S01]  /*1c4d0*/  HMMA.16816.F32.BF16 R56, R4.reuse, R30, R56 ;  /* 0x0000001e0438723c */ /* 0x040fe20000041838 */
[----:B-----5:R-:W-:Y:S07]  /*1c4e0*/  LDSM.16.MT88.4 R28, [R228+0x13000] ;  /* 0x01300000e41c783b */ /* 0x020fee0000004200 */
        /* <DEDUP_REMOVED lines=55> */
[----:B------:R-:W-:Y:S03]  /*1c860*/  MUFU.EX2 R32, R32 ;  /* 0x0000002000207308 */ /* 0x000fe60000000800 */
[C---:B------:R-:W-:Y:S01]  /*1c870*/  HMMA.16816.F32.BF16 R128, R4.reuse, R14, R128 ;  /* 0x0000000e0480723c */ /* 0x040fe20000041880 */
[----:B------:R-:W1:Y:S04]  /*1c880*/  LDSM.16.MT88.4 R12, [R228+0x13800] ;  /* 0x01380000e40c783b */ /* 0x000e680000004200 */
[----:B------:R-:W4:Y:S03]  /*1c890*/  MUFU.EX2 R33, R33 ;  /* 0x0000002100217308 */ /* 0x000f260000000800 */
[C---:B------:R-:W-:Y:S07]  /*1c8a0*/  HMMA.16816.F32.BF16 R132, R4.reuse, R34, R132 ;  /* 0x000000220484723c */ /* 0x040fee0000041884 */
[-CC-:B------:R-:W-:Y:S01]  /*1c8b0*/  FFMA.FTZ R34, R198, R190.reuse, -R199.reuse ;  /* 0x000000bec6227223 */ /* 0x180fe200000108c7 */
[----:B------:R-:W-:Y:S01]  /*1c8c0*/  HMMA.16816.F32.BF16 R36, R4, R28, R36 ;  /* 0x0000001c0424723c */ /* 0x000fe20000041824 */
[----:B------:R-:W-:-:S04]  /*1c8d0*/  FFMA.FTZ R35, R197, R190, -R199 ;  /* 0x000000bec5237223 */ /* 0x000fc800000108c7 */
[----:B------:R-:W-:Y:S03]  /*1c8e0*/  MUFU.EX2 R34, R34 ;  /* 0x0000002200227308 */ /* 0x000fe60000000800 */
[C---:B------:R-:W-:Y:S01]  /*1c8f0*/  HMMA.16816.F32.BF16 R40, R4.reuse, R30, R40 ;  /* 0x0000001e0428723c */ /* 0x040fe20000041828 */
[----:B------:R-:W5:Y:S04]  /*1c900*/  LDSM.16.MT88.4 R28, [R228+0x11800] ;  /* 0x01180000e41c783b */ /* 0x000f680000004200 */
[----:B------:R-:W1:Y:S03]  /*1c910*/  MUFU.EX2 R35, R35 ;  /* 0x0000002300237308 */ /* 0x000e660000000800 */
[C---:B------:R-:W-:Y:S08]  /*1c920*/  HMMA.16816.F32.BF16 R100, R4.reuse, R24, R100 ;  /* 0x000000180464723c */ /* 0x040ff00000041864 */
[C---:B------:R-:W-:Y:S01]  /*1c930*/  HMMA.16816.F32.BF16 R104, R4.reuse, R26, R104 ;  /* 0x0000001a0468723c */ /* 0x040fe20000041868 */
[----:B------:R-:W1:Y:S07]  /*1c940*/  LDSM.16.MT88.4 R24, [R226+0x11800] ;  /* 0x01180000e218783b */ /* 0x000e6e0000004200 */
[C---:B--2---:R-:W-:Y:S08]  /*1c950*/  HMMA.16816.F32.BF16 R108, R4.reuse, R20, R108 ;  /* 0x00000014046c723c */ /* 0x044ff0000004186c */
[C---:B------:R-:W-:Y:S01]  /*1c960*/  HMMA.16816.F32.BF16 R112, R4.reuse, R22, R112 ;  /* 0x000000160470723c */ /* 0x040fe20000041870 */
[----:B------:R-:W2:Y:S07]  /*1c970*/  LDSM.16.MT88.4 R20, [R225+0x11800] ;  /* 0x01180000e114783b */ /* 0x000eae0000004200 */
[C---:B---3--:R-:W-:Y:S08]  /*1c980*/  HMMA.16816.F32.BF16 R116, R4.reuse, R16, R116 ;  /* 0x000000100474723c */ /* 0x048ff00000041874 */
[----:B------:R-:W-:Y:S01]  /*1c990*/  HMMA.16816.F32.BF16 R120, R4, R18, R120 ;  /* 0x000000120478723c */ /* 0x000fe20000041878 */
[----:B------:R-:W3:Y:S06]  /*1c9a0*/  LDSM.16.MT88.4 R16, [R224+0x11800] ;  /* 0x01180000e010783b */ /* 0x000eec0000004200 */
[----:B----4-:R-:W-:Y:S01]  /*1c9b0*/  F2FP.BF16.PACK_AB R4, R33, R32 ;  /* 0x000000202104723e */ /* 0x010fe200000010ff */
[----:B------:R-:W-:Y:S01]  /*1c9c0*/  FADD.FTZ R32, R32, R185 ;  /* 0x000000b920207221 */ /* 0x000fe20000010000 */
[----:B------:R-:W-:Y:S01]  /*1c9d0*/  F2FP.BF16.PACK_AB R5, R195, R196 ;  /* 0x000000c4c305723e */ /* 0x000fe200000010ff */
[----:B------:R-:W-:Y:S01]  /*1c9e0*/  FADD.FTZ R196, R196, R191 ;  /* 0x000000bfc4c47221 */ /* 0x000fe20000010000 */
[----:B-1----:R-:W-:Y:S01]  /*1c9f0*/  F2FP.BF16.PACK_AB R6, R35, R34 ;  /* 0x000000222306723e */ /* 0x002fe200000010ff */
[----:B------:R-:W-:Y:S01]  /*1ca00*/  FADD.FTZ R33, R33, R32 ;  /* 0x0000002021217221 */ /* 0x000fe20000010000 */
[----:B------:R-:W-:Y:S01]  /*1ca10*/  F2FP.BF16.PACK_AB R7, R187, R188 ;  /* 0x000000bcbb07723e */ /* 0x000fe200000010ff */
[----:B------:R-:W-:-:S02]  /*1ca20*/  FADD.FTZ R195, R195, R196 ;  /* 0x000000c4c3c37221 */ /* 0x000fc40000010000 */
[----:B------:R-:W-:Y:S02]  /*1ca30*/  FADD.FTZ R34, R34, R33 ;  /* 0x0000002122227221 */ /* 0x000fe40000010000 */
[----:B------:R-:W-:Y:S02]  /*1ca40*/  FADD.FTZ R188, R188, R195 ;  /* 0x000000c3bcbc7221 */ /* 0x000fe40000010000 */
[----:B------:R-:W-:Y:S01]  /*1ca50*/  HMMA.16816.F32.BF16 R36, R4, R12, R36 ;  /* 0x0000000c0424723c */ /* 0x000fe20000041824 */
[----:B------:R-:W-:Y:S02]  /*1ca60*/  FADD.FTZ R204, R35, R34 ;  /* 0x0000002223cc7221 */ /* 0x000fe40000010000 */
[----:B------:R-:W-:-:S03]  /*1ca70*/  FADD.FTZ R252, R187, R188 ;  /* 0x000000bcbbfc7221 */ /* 0x000fc60000010000 */
[----:B------:R-:W-:Y:S02]  /*1ca80*/  STL [R1], R204 ;  /* 0x000000cc01007387 */ /* 0x000fe40000100800 */
[C---:B------:R-:W-:Y:S02]  /*1ca90*/  HMMA.16816.F32.BF16 R40, R4.reuse, R14, R40 ;  /* 0x0000000e0428723c */ /* 0x040fe40000041828 */
[----:B------:R-:W1:Y:S06]  /*1caa0*/  LDSM.16.MT88.4 R12, [R228+0x15800] ;  /* 0x01580000e40c783b */ /* 0x000e6c0000004200 */
[C---:B-----5:R-:W-:Y:S08]  /*1cab0*/  HMMA.16816.F32.BF16 R160, R4.reuse, R28, R160 ;  /* 0x0000001c04a0723c */ /* 0x060ff000000418a0 */
        /* <DEDUP_REMOVED lines=30> */
[C---:B------:R-:W-:Y:S08]  /*1cca0*/  HMMA.16816.F32.BF16 R88, R4.reuse, R30, R88 ;  /* 0x0000001e0458723c */ /* 0x040ff00000041858 */
[C---:B-----5:R-:W-:Y:S08]  /*1ccb0*/  HMMA.16816.F32.BF16 R92, R4.reuse, R24, R92 ;  /* 0x00000018045c723c */ /* 0x060ff0000004185c */
[C---:B------:R-:W-:Y:S08]  /*1ccc0*/  HMMA.16816.F32.BF16 R96, R4.reuse, R26, R96 ;  /* 0x0000001a0460723c */ /* 0x040ff00000041860 */
[C---:B--2---:R-:W-:Y:S08]  /*1ccd0*/  HMMA.16816.F32.BF16 R108, R4.reuse, R20, R108 ;  /* 0x00000014046c723c */ /* 0x044ff0000004186c */
[C---:B------:R-:W-:Y:S08]  /*1cce0*/  HMMA.16816.F32.BF16 R112, R4.reuse, R22, R112 ;  /* 0x000000160470723c */ /* 0x040ff00000041870 */
[C---:B---3--:R-:W-:Y:S08]  /*1ccf0*/  HMMA.16816.F32.BF16 R116, R4.reuse, R16, R116 ;  /* 0x000000100474723c */ /* 0x048ff00000041874 */
[C---:B------:R-:W-:Y:S08]  /*1cd00*/  HMMA.16816.F32.BF16 R120, R4.reuse, R18, R120 ;  /* 0x000000120478723c */ /* 0x040ff00000041878 */
[C---:B-1----:R-:W-:Y:S08]  /*1cd10*/  HMMA.16816.F32.BF16 R124, R4.reuse, R12, R124 ;  /* 0x0000000c047c723c */ /* 0x042ff0000004187c */
        /* <DEDUP_REMOVED lines=69> */
.L_x_3563:
[----:B------:R-:W-:Y:S02]  /*1d170*/  ULDC.64 UR4, c[0x0][0x118] ;  /* 0x0000460000047ab9 */ /* 0x000fe40000000a00 */
[----:B------:R-:W2:Y:S02]  /*1d180*/  LD.E R6, [R10.64+0x40] ;  /* 0x000040040a067980 */ /* 0x000ea4000c101900 */
[----:B--2---:R-:W-:-:S04]  /*1d190*/  LEA R6, -R6, RZ, 0x6 ;  /* 0x000000ff06067211 */ /* 0x004fc800078e31ff */
[----:B------:R-:W-:Y:S02]  /*1d1a0*/  SHF.R.S32.HI R4, RZ, 0x1f, R6 ;  /* 0x0000001fff047819 */ /* 0x000fe40000011406 */
.L_x_3564:
[----:B------:R-:W-:Y:S05]  /*1d1b0*/  BSYNC B0 ;  /* 0x0000000000007941 */ /* 0x000fea0003800000 */
.L_x_3562:
        /* <DEDUP_REMOVED lines=124> */
[----:B-----5:R-:W5:Y:S04]  /*1d980*/  LDSM.16.M88.4 R24, [R233+0x8000] ;  /* 0x00800000e918783b */ /* 0x020f680000000200 */
[----:B---3--:R-:W3:Y:S04]  /*1d990*/  LDSM.16.M88.4 R16, [R233+0x8800] ;  /* 0x00880000e910783b */ /* 0x008ee80000000200 */
[----:B--2---:R-:W2:Y:S04]  /*1d9a0*/  LDSM.16.M88.4 R4, [R233+0x9000] ;  /* 0x00900000e904783b */ /* 0x004ea80000000200 */
[----:B-1----:R-:W1:Y:S04]  /*1d9b0*/  LDSM.16.M88.4 R32, [R233+0x9800] ;  /* 0x00980000e920783b */ /* 0x002e680000000200 */
[----:B------:R-:W-:Y:S04]  /*1d9c0*/  LDSM.16.M88.4 R168, [R232] ;  /* 0x00000000e8a8783b */ /* 0x000fe80000000200 */
[----:B------:R-:W1:Y:S04]  /*1d9d0*/  LDSM.16.M88.4 R196, [R231] ;  /* 0x00000000e7c4783b */ /* 0x000e680000000200 */
[----:B------:R-:W1:Y:S04]  /*1d9e0*/  LDSM.16.M88.4 R192, [R223] ;  /* 0x00000000dfc0783b */ /* 0x000e680000000200 */
[----:B------:R-:W1:Y:S04]  /*1d9f0*/  LDSM.16.M88.4 R180, [R222] ;  /* 0x00000000deb4783b */ /* 0x000e680000000200 */
[----:B----4-:R-:W4:Y:S04]  /*1da00*/  LDSM.16.M88.4 R172, [R221] ;  /* 0x00000000ddac783b */ /* 0x010f280000000200 */
[----:B------:R-:W-:Y:S01]  /*1da10*/  LDSM.16.M88.4 R176, [R230] ;  /* 0x00000000e6b0783b */ /* 0x000fe20000000200 */
[C---:B-----5:R-:W-:Y:S03]  /*1da20*/  HMMA.16816.F32.BF16 R28, R184.reuse, R24, RZ ;  /* 0x00000018b81c723c */ /* 0x060fe600000418ff */
[----:B------:R-:W5:Y:S04]  /*1da30*/  LD.E R167, [R10.64+0x18c] ;  /* 0x00018c040aa77980 */ /* 0x000f68000c101900 */
[----:B------:R-:W0:Y:S01]  /*1da40*/  LDGDEPBAR ;  /* 0x00000000000079af */ /* 0x000e220000000000 */
[C---:B------:R-:W-:Y:S08]  /*1da50*/  HMMA.16816.F32.BF16 R24, R184.reuse, R26, RZ ;  /* 0x0000001ab818723c */ /* 0x040ff000000418ff */
[C---:B---3--:R-:W-:Y:S08]  /*1da60*/  HMMA.16816.F32.BF16 R20, R184.reuse, R16, RZ ;  /* 0x00000010b814723c */ /* 0x048ff000000418ff */
[C---:B--2---:R-:W-:Y:S08]  /*1da70*/  HMMA.16816.F32.BF16 R12, R184.reuse, R4, RZ ;  /* 0x00000004b80c723c */ /* 0x044ff000000418ff */
[C---:B------:R-:W-:Y:S08]  /*1da80*/  HMMA.16816.F32.BF16 R16, R184.reuse, R18, RZ ;  /* 0x00000012b810723c */ /* 0x040ff000000418ff */
[C---:B------:R-:W-:Y:S08]  /*1da90*/  HMMA.16816.F32.BF16 R4, R184.reuse, R6, RZ ;  /* 0x00000006b804723c */ /* 0x040ff000000418ff */
[C---:B-1----:R-:W-:Y:S08]  /*1daa0*/  HMMA.16816.F32.BF16 R188, R184.reuse, R32, RZ ;  /* 0x00000020b8bc723c */ /* 0x042ff000000418ff */
[----:B------:R-:W-:Y:S01]  /*1dab0*/  HMMA.16816.F32.BF16 R184, R184, R34, RZ ;  /* 0x00000022b8b8723c */ /* 0x000fe200000418ff */
[----:B------:R-:W1:Y:S07]  /*1dac0*/  LDSM.16.M88.4 R32, [R227+0x8000] ;  /* 0x00800000e320783b */ /* 0x000e6e0000000200 */
[C---:B------:R-:W-:Y:S08]  /*1dad0*/  HMMA.16816.F32.BF16 R28, R168.reuse, R196, R28 ;  /* 0x000000c4a81c723c */ /* 0x040ff0000004181c */
[C---:B------:R-:W-:Y:S01]  /*1dae0*/  HMMA.16816.F32.BF16 R24, R168.reuse, R198, R24 ;  /* 0x000000c6a818723c */ /* 0x040fe20000041818 */
[----:B------:R-:W2:Y:S07]  /*1daf0*/  LDSM.16.M88.4 R196, [R227+0x8800] ;  /* 0x00880000e3c4783b */ /* 0x000eae0000000200 */
[C---:B------:R-:W-:Y:S08]  /*1db00*/  HMMA.16816.F32.BF16 R20, R168.reuse, R192, R20 ;  /* 0x000000c0a814723c */ /* 0x040ff00000041814 */
[C---:B------:R-:W-:Y:S01]  /*1db10*/  HMMA.16816.F32.BF16 R16, R168.reuse, R194, R16 ;  /* 0x000000c2a810723c */ /* 0x040fe20000041810 */
[----:B------:R-:W3:Y:S07]  /*1db20*/  LDSM.16.M88.4 R192, [R227+0x9000] ;  /* 0x00900000e3c0783b */ /* 0x000eee0000000200 */
[C---:B------:R-:W-:Y:S08]  /*1db30*/  HMMA.16816.F32.BF16 R12, R168.reuse, R180, R12 ;  /* 0x000000b4a80c723c */ /* 0x040ff0000004180c */
[C---:B------:R-:W-:Y:S01]  /*1db40*/  HMMA.16816.F32.BF16 R4, R168.reuse, R182, R4 ;  /* 0x000000b6a804723c */ /* 0x040fe20000041804 */
[----:B------:R-:W3:Y:S07]  /*1db50*/  LDSM.16.M88.4 R180, [R227+0x9800] ;  /* 0x00980000e3b4783b */ /* 0x000eee0000000200 */
[C---:B----4-:R-:W-:Y:S08]  /*1db60*/  HMMA.16816.F32.BF16 R188, R168.reuse, R172, R188 ;  /* 0x000000aca8bc723c */ /* 0x050ff000000418bc */
[----:B------:R-:W-:Y:S01]  /*1db70*/  HMMA.16816.F32.BF16 R184, R168, R174, R184 ;  /* 0x000000aea8b8723c */ /* 0x000fe200000418b8 */
[----:B------:R-:W-:Y:S04]  /*1db80*/  LDSM.16.M88.4 R172, [R229] ;  /* 0x00000000e5ac783b */ /* 0x000fe80000000200 */
[----:B------:R-:W4:Y:S03]  /*1db90*/  LDSM.16.M88.4 R168, [R220] ;  /* 0x00000000dca8783b */ /* 0x000f260000000200 */
        /* <DEDUP_REMOVED lines=25> */
[----:B------:R-:W-:Y:S03]  /*1dd30*/  LDSM.16.M88.4 R172, [R219] ;  /* 0x00000000dbac783b */ /* 0x000fe60000000200 */
[C---:B----4-:R-:W-:Y:S08]  /*1dd40*/  HMMA.16816.F32.BF16 R28, R176.reuse, R168, R28 ;  /* 0x000000a8b01c723c */ /* 0x050ff0000004181c */
[C---:B------:R-:W-:Y:S01]  /*1dd50*/  HMMA.16816.F32.BF16 R24, R176.reuse, R170, R24 ;  /* 0x000000aab018723c */ /* 0x040fe20000041818 */
[----:B------:R-:W3:Y:S07]  /*1dd60*/  LDSM.16.M88.4 R168, [R218] ;  /* 0x00000000daa8783b */ /* 0x000eee0000000200 */
[C---:B-1----:R-:W-:Y:S08]  /*1dd70*/  HMMA.16816.F32.BF16 R20, R176.reuse, R32, R20 ;  /* 0x00000020b014723c */ /* 0x042ff00000041814 */
[C---:B------:R-:W-:Y:S01]  /*1dd80*/  HMMA.16816.F32.BF16 R16, R176.reuse, R34, R16 ;  /* 0x00000022b010723c */ /* 0x040fe20000041810 */
[----:B------:R-:W1:Y:S07]  /*1dd90*/  LDSM.16.M88.4 R32, [R217] ;  /* 0x00000000d920783b */ /* 0x000e6e0000000200 */
[C---:B------:R-:W-:Y:S08]  /*1dda0*/  HMMA.16816.F32.BF16 R12, R176.reuse, R196, R12 ;  /* 0x000000c4b00c723c */ /* 0x040ff0000004180c */
[C---:B------:R-:W-:Y:S01]  /*1ddb0*/  HMMA.16816.F32.BF16 R4, R176.reuse, R198, R4 ;  /* 0x000000c6b004723c */ /* 0x040fe20000041804 */
[----:B------:R-:W4:Y:S07]  /*1ddc0*/  LDSM.16.M88.4 R196, [R216] ;  /* 0x00000000d8c4783b */ /* 0x000f2e0000000200 */
[C---:B--2---:R-:W-:Y:S08]  /*1ddd0*/  HMMA.16816.F32.BF16 R188, R176.reuse, R180, R188 ;  /* 0x000000b4b0bc723c */ /* 0x044ff000000418bc */
[----:B------:R-:W-:Y:S01]  /*1dde0*/  HMMA.16816.F32.BF16 R184, R176, R182, R184 ;  /* 0x000000b6b0b8723c */ /* 0x000fe200000418b8 */
[----:B------:R-:W-:Y:S04]  /*1ddf0*/  LDSM.16.M88.4 R180, [R227+0xa000] ;  /* 0x00a00000e3b4783b */ /* 0x000fe80000000200 */
[----:B------:R-:W-:Y:S03]  /*1de00*/  LDSM.16.M88.4 R176, [R227+0xa800] ;  /* 0x00a80000e3b0783b */ /* 0x000fe60000000200 */
[C---:B---3--:R-:W-:Y:S08]  /*1de10*/  HMMA.16816.F32.BF16 R20, R192.reuse, R168, R20 ;  /* 0x000000a8c014723c */ /* 0x048ff00000041814 */
[C---:B------:R-:W-:Y:S01]  /*1de20*/  HMMA.16816.F32.BF16 R16, R192.reuse, R170, R16 ;  /* 0x000000aac010723c */ /* 0x040fe20000041810 */
[----:B------:R-:W2:Y:S07]  /*1de30*/  LDSM.16.M88.4 R168, [R230+0x2000] ;  /* 0x00200000e6a8783b */ /* 0x000eae0000000200 */
[C---:B-1----:R-:W-:Y:S08]  /*1de40*/  HMMA.16816.F32.BF16 R12, R192.reuse, R32, R12 ;  /* 0x00000020c00c723c */ /* 0x042ff0000004180c */
[C---:B------:R-:W-:Y:S01]  /*1de50*/  HMMA.16816.F32.BF16 R4, R192.reuse, R34, R4 ;  /* 0x00000022c004723c */ /* 0x040fe20000041804 */
[----:B------:R-:W1:Y:S07]  /*1de60*/  LDSM.16.M88.4 R32, [R227+0xb000] ;  /* 0x00b00000e320783b */ /* 0x000e6e0000000200 */
[C---:B------:R-:W-:Y:S08]  /*1de70*/  HMMA.16816.F32.BF16 R28, R192.reuse, R172, R28 ;  /* 0x000000acc01c723c */ /* 0x040ff0000004181c */
[C---:B------:R-:W-:Y:S01]  /*1de80*/  HMMA.16816.F32.BF16 R24, R192.reuse, R174, R24 ;  /* 0x000000aec018723c */ /* 0x040fe20000041818 */
[----:B------:R-:W3:Y:S07]  /*1de90*/  LDSM.16.M88.4 R172, [R227+0xb800] ;  /* 0x00b80000e3ac783b */ /* 0x000eee0000000200 */
[C---:B----4-:R-:W-:Y:S08]  /*1dea0*/  HMMA.16816.F32.BF16 R188, R192.reuse, R196, R188 ;  /* 0x000000c4c0bc723c */ /* 0x050ff000000418bc */
[----:B------:R-:W-:Y:S01]  /*1deb0*/  HMMA.16816.F32.BF16 R184, R192, R198, R184 ;  /* 0x000000c6c0b8723c */ /* 0x000fe200000418b8 */
[----:B------:R-:W-:Y:S04]  /*1dec0*/  LDSM.16.M88.4 R192, [R220+0x2000] ;  /* 0x00200000dcc0783b */ /* 0x000fe80000000200 */
[----:B------:R-:W-:Y:S03]  /*1ded0*/  LDSM.16.M88.4 R196, [R233+0xc000] ;  /* 0x00c00000e9c4783b */ /* 0x000fe60000000200 */
[C---:B--2---:R-:W-:Y:S08]  /*1dee0*/  HMMA.16816.F32.BF16 R28, R168.reuse, R180, R28 ;  /* 0x000000b4a81c723c */ /* 0x044ff0000004181c */
        /* <DEDUP_REMOVED lines=20> */
[----:B------:R-:W4:Y:S07]  /*1e030*/  LDSM.16.M88.4 R192, [R233+0xc800] ;  /* 0x00c80000e9c0783b */ /* 0x000f2e0000000200 */
[C---:B--2---:R-:W-:Y:S08]  /*1e040*/  HMMA.16816.F32.BF16 R188, R32.reuse, R168, R188 ;  /* 0x000000a820bc723c */ /* 0x044ff000000418bc */
[----:B------:R-:W-:Y:S01]  /*1e050*/  HMMA.16816.F32.BF16 R184, R32, R170, R184 ;  /* 0x000000aa20b8723c */ /* 0x000fe200000418b8 */
[----:B------:R-:W-:Y:S04]  /*1e060*/  LDSM.16.M88.4 R168, [R232+0x4000] ;  /* 0x00400000e8a8783b */ /* 0x000fe80000000200 */
[----:B------:R-:W2:Y:S03]  /*1e070*/  LDSM.16.M88.4 R32, [R215] ;  /* 0x00000000d720783b */ /* 0x000ea60000000200 */
[C---:B---3--:R-:W-:Y:S08]  /*1e080*/  HMMA.16816.F32.BF16 R28, R172.reuse, R196, R28 ;  /* 0x000000c4ac1c723c */ /* 0x048ff0000004181c */
[C---:B------:R-:W-:Y:S01]  /*1e090*/  HMMA.16816.F32.BF16 R24, R172.reuse, R198, R24 ;  /* 0x000000c6ac18723c */ /* 0x040fe20000041818 */
[----:B------:R-:W3:Y:S07]  /*1e0a0*/  LDSM.16.M88.4 R196, [R214] ;  /* 0x00000000d6c4783b */ /* 0x000eee0000000200 */
[C---:B-1----:R-:W-:Y:S08]  /*1e0b0*/  HMMA.16816.F32.BF16 R12, R172.reuse, R180, R12 ;  /* 0x000000b4ac0c723c */ /* 0x042ff0000004180c */
[C---:B------:R-:W-:Y:S01]  /*1e0c0*/  HMMA.16816.F32.BF16 R4, R172.reuse, R182, R4 ;  /* 0x000000b6ac04723c */ /* 0x040fe20000041804 */
[----:B------:R-:W1:Y:S07]  /*1e0d0*/  LDSM.16.M88.4 R180, [R213] ;  /* 0x00000000d5b4783b */ /* 0x000e6e0000000200 */
[C---:B----4-:R-:W-:Y:S08]  /*1e0e0*/  HMMA.16816.F32.BF16 R188, R172.reuse, R176, R188 ;  /* 0x000000b0acbc723c */ /* 0x050ff000000418bc */
[C---:B------:R-:W-:Y:S01]  /*1e0f0*/  HMMA.16816.F32.BF16 R184, R172.reuse, R178, R184 ;  /* 0x000000b2acb8723c */ /* 0x040fe200000418b8 */
[----:B------:R-:W4:Y:S07]  /*1e100*/  LDSM.16.M88.4 R176, [R212] ;  /* 0x00000000d4b0783b */ /* 0x000f2e0000000200 */
        /* <DEDUP_REMOVED lines=12> */
[----:B------:R-:W1:Y:S07]  /*1e1d0*/  LDSM.16.M88.4 R180, [R227+0xd800] ;  /* 0x00d80000e3b4783b */ /* 0x000e6e0000000200 */
[C---:B----4-:R-:W-:Y:S08]  /*1e1e0*/  HMMA.16816.F32.BF16 R188, R168.reuse, R176, R188 ;  /* 0x000000b0a8bc723c */ /* 0x050ff000000418bc */
[----:B------:R-:W-:Y:S01]  /*1e1f0*/  HMMA.16816.F32.BF16 R184, R168, R178, R184 ;  /* 0x000000b2a8b8723c */ /* 0x000fe200000418b8 */
[----:B------:R-:W-:Y:S04]  /*1e200*/  LDSM.16.M88.4 R176, [R229+0x4000] ;  /* 0x00400000e5b0783b */ /* 0x000fe80000000200 */
[----:B------:R-:W4:Y:S03]  /*1e210*/  LDSM.16.M88.4 R168, [R220+0x4000] ;  /* 0x00400000dca8783b */ /* 0x000f260000000200 */
        /* <DEDUP_REMOVED lines=16> */
[C---:B--2---:R-:W-:Y:S08]  /*1e320*/  HMMA.16816.F32.BF16 R20, R176.reuse, R32, R20 ;  /* 0x00000020b014723c */ /* 0x044ff00000041814 */
[C---:B------:R-:W-:Y:S01]  /*1e330*/  HMMA.16816.F32.BF16 R16, R176.reuse, R34, R16 ;  /* 0x00000022b010723c */ /* 0x040fe20000041810 */
[----:B------:R-:W2:Y:S07]  /*1e340*/  LDSM.16.M88.4 R32, [R233+0xf000] ;  /* 0x00f00000e920783b */ /* 0x000eae0000000200 */
[C---:B------:R-:W-:Y:S08]  /*1e350*/  HMMA.16816.F32.BF16 R12, R176.reuse, R192, R12 ;  /* 0x000000c0b00c723c */ /* 0x040ff0000004180c */
[C---:B------:R-:W-:Y:S01]  /*1e360*/  HMMA.16816.F32.BF16 R4, R176.reuse, R194, R4 ;  /* 0x000000c2b004723c */ /* 0x040fe20000041804 */
[----:B------:R-:W2:Y:S07]  /*1e370*/  LDSM.16.M88.4 R192, [R233+0xf800] ;  /* 0x00f80000e9c0783b */ /* 0x000eae0000000200 */
[C---:B-1----:R-:W-:Y:S08]  /*1e380*/  HMMA.16816.F32.BF16 R188, R176.reuse, R180, R188 ;  /* 0x000000b4b0bc723c */ /* 0x042ff000000418bc */
[----:B------:R-:W-:Y:S01]  /*1e390*/  HMMA.16816.F32.BF16 R184, R176, R182, R184 ;  /* 0x000000b6b0b8723c */ /* 0x000fe200000418b8 */
[----:B------:R-:W-:Y:S04]  /*1e3a0*/  LDSM.16.M88.4 R180, [R232+0x6000] ;  /* 0x00600000e8b4783b */ /* 0x000fe80000000200 */
[----:B------:R-:W-:Y:S03]  /*1e3b0*/  LDSM.16.M88.4 R176, [R211] ;  /* 0x00000000d3b0783b */ /* 0x000fe60000000200 */
[C---:B---3--:R-:W-:Y:S08]  /*1e3c0*/  HMMA.16816.F32.BF16 R28, R196.reuse, R172, R28 ;  /* 0x000000acc41c723c */ /* 0x048ff0000004181c */
[C---:B------:R-:W-:Y:S01]  /*1e3d0*/  HMMA.16816.F32.BF16 R24, R196.reuse, R174, R24 ;  /* 0x000000aec418723c */ /* 0x040fe20000041818 */
[----:B------:R-:W1:Y:S07]  /*1e3e0*/  LDSM.16.M88.4 R172, [R210] ;  /* 0x00000000d2ac783b */ /* 0x000e6e0000000200 */
[C---:B----4-:R-:W-:Y:S08]  /*1e3f0*/  HMMA.16816.F32.BF16 R20, R196.reuse, R168, R20 ;  /* 0x000000a8c414723c */ /* 0x050ff00000041814 */
[C---:B------:R-:W-:Y:S01]  /*1e400*/  HMMA.16816.F32.BF16 R16, R196.reuse, R170, R16 ;  /* 0x000000aac410723c */ /* 0x040fe20000041810 */
[----:B------:R-:W3:Y:S07]  /*1e410*/  LDSM.16.M88.4 R168, [R209] ;  /* 0x00000000d1a8783b */ /* 0x000eee0000000200 */
[C---:B--2---:R-:W-:Y:S08]  /*1e420*/  HMMA.16816.F32.BF16 R12, R196.reuse, R32, R12 ;  /* 0x00000020c40c723c */ /* 0x044ff0000004180c */
[C---:B------:R-:W-:Y:S01]  /*1e430*/  HMMA.16816.F32.BF16 R4, R196.reuse, R34, R4 ;  /* 0x00000022c404723c */ /* 0x040fe20000041804 */
[----:B------:R-:W2:Y:S07]  /*1e440*/  LDSM.16.M88.4 R32, [R208] ;  /* 0x00000000d020783b */ /* 0x000eae0000000200 */
[C---:B------:R-:W-:Y:S08]  /*1e450*/  HMMA.16816.F32.BF16 R188, R196.reuse, R192, R188 ;  /* 0x000000c0c4bc723c */ /* 0x040ff000000418bc */
[----:B------:R-:W-:Y:S01]  /*1e460*/  HMMA.16816.F32.BF16 R184, R196, R194, R184 ;  /* 0x000000c2c4b8723c */ /* 0x000fe200000418b8 */
[----:B------:R-:W-:Y:S07]  /*1e470*/  LDSM.16.M88.4 R192, [R227+0xe800] ;  /* 0x00e80000e3c0783b */ /* 0x000fee0000000200 */
[C---:B-1----:R-:W-:Y:S08]  /*1e480*/  HMMA.16816.F32.BF16 R20, R180.reuse, R172, R20 ;  /* 0x000000acb414723c */ /* 0x042ff00000041814 */
[C---:B------:R-:W-:Y:S01]  /*1e490*/  HMMA.16816.F32.BF16 R16, R180.reuse, R174, R16 ;  /* 0x000000aeb410723c */ /* 0x040fe20000041810 */
[----:B------:R-:W-:Y:S07]  /*1e4a0*/  LDSM.16.M88.4 R172, [R230+0x6000] ;  /* 0x00600000e6ac783b */ /* 0x000fee0000000200 */
[C---:B---3--:R-:W-:Y:S08]  /*1e4b0*/  HMMA.16816.F32.BF16 R12, R180.reuse, R168, R12 ;  /* 0x000000a8b40c723c */ /* 0x048ff0000004180c */
        /* <DEDUP_REMOVED lines=12> */
[C---:B---3--:R-:W-:Y:S08]  /*1e580*/  HMMA.16816.F32.BF16 R12, R172.reuse, R176, R12 ;  /* 0x000000b0ac0c723c */ /* 0x048ff0000004180c */
[C---:B------:R-:W-:Y:S01]  /*1e590*/  HMMA.16816.F32.BF16 R4, R172.reuse, R178, R4 ;  /* 0x000000b2ac04723c */ /* 0x040fe20000041804 */
[----:B------:R-:W3:Y:S07]  /*1e5a0*/  LDSM.16.M88.4 R176, [R220+0x6800] ;  /* 0x00680000dcb0783b */ /* 0x000eee0000000200 */
[C---:B--2---:R-:W-:Y:S08]  /*1e5b0*/  HMMA.16816.F32.BF16 R188, R172.reuse, R32, R188 ;  /* 0x00000020acbc723c */ /* 0x044ff000000418bc */
[C---:B------:R-:W-:Y:S01]  /*1e5c0*/  HMMA.16816.F32.BF16 R184, R172.reuse, R34, R184 ;  /* 0x00000022acb8723c */ /* 0x040fe200000418b8 */
[----:B------:R-:W2:Y:S07]  /*1e5d0*/  LDSM.16.M88.4 R32, [R220+0x7000] ;  /* 0x00700000dc20783b */ /* 0x000eae0000000200 */
[C---:B------:R-:W-:Y:S01]  /*1e5e0*/  HMMA.16816.F32.BF16 R20, R172.reuse, R192, R20 ;  /* 0x000000c0ac14723c */ /* 0x040fe20000041814 */
[----:B------:R-:W4:Y:S07]  /*1e5f0*/  S2R R192, SR_TID.X ;  /* 0x0000000000c07919 */ /* 0x000f2e0000002100 */
[----:B------:R-:W-:Y:S01]  /*1e600*/  HMMA.16816.F32.BF16 R16, R172, R194, R16 ;  /* 0x000000c2ac10723c */ /* 0x000fe20000041810 */
[----:B------:R-:W5:Y:S01]  /*1e610*/  LDSM.16.M88.4 R172, [R220+0x7800] ;  /* 0x00780000dcac783b */ /* 0x000f620000000200 */
[----:B------:R-:W-:-:S06]  /*1e620*/  DEPBAR.LE SB0, 0x0 ;  /* 0x000080000000791a */ /* 0x000fcc0000000000 */
[C---:B-1----:R-:W-:Y:S08]  /*1e630*/  HMMA.16816.F32.BF16 R28, R180.reuse, R168, R28 ;  /* 0x000000a8b41c723c */ /* 0x042ff0000004181c */
[----:B------:R-:W-:Y:S01]  /*1e640*/  HMMA.16816.F32.BF16 R24, R180, R170, R24 ;  /* 0x000000aab418723c */ /* 0x000fe20000041818 */
[----:B----4-:R-:W-:-:S07]  /*1e650*/  IMAD.SHL.U32 R169, R192, 0x2, RZ ;  /* 0x00000002c0a97824 */ /* 0x010fce00078e00ff */
[----:B---3--:R-:W-:Y:S01]  /*1e660*/  HMMA.16816.F32.BF16 R20, R180, R176, R20 ;  /* 0x000000b0b414723c */ /* 0x008fe20000041814 */
[----:B------:R-:W-:-:S07]  /*1e670*/  LOP3.LUT R169, R169, 0x6, RZ, 0xc0, !PT ;  /* 0x00000006a9a97812 */ /* 0x000fce00078ec0ff */
[----:B------:R-:W-:Y:S01]  /*1e680*/  HMMA.16816.F32.BF16 R16, R180, R178, R16 ;  /* 0x000000b2b410723c */ /* 0x000fe20000041810 */
[----:B------:R-:W-:-:S07]  /*1e690*/  IMAD R168, R250, 0x40, R169 ;  /* 0x00000040faa87824 */ /* 0x000fce00078e02a9 */
[----:B--2---:R-:W-:Y:S01]  /*1e6a0*/  HMMA.16816.F32.BF16 R12, R180, R32, R12 ;  /* 0x00000020b40c723c */ /* 0x004fe2000004180c */
[-C--:B-----5:R-:W-:Y:S01]  /*1e6b0*/  FMUL.FTZ R178, R31, R167.reuse ;  /* 0x000000a71fb27220 */ /* 0x0a0fe20000410000 */
[----:B------:R-:W-:Y:S01]  /*1e6c0*/  IADD3 R170, R168, 0x1, RZ ;  /* 0x00000001a8aa7810 */ /* 0x000fe20007ffe0ff */
[----:B------:R-:W-:-:S05]  /*1e6d0*/  FMUL.FTZ R31, R24, R167 ;  /* 0x000000a7181f7220 */ /* 0x000fca0000410000 */
[----:B------:R-:W-:Y:S01]  /*1e6e0*/  HMMA.16816.F32.BF16 R4, R180, R34, R4 ;  /* 0x00000022b404723c */ /* 0x000fe20000041804 */
[C---:B------:R-:W-:Y:S01]  /*1e6f0*/  IADD3 R176, R168.reuse, 0x8, RZ ;  /* 0x00000008a8b07810 */ /* 0x040fe20007ffe0ff */
[----:B------:R-:W-:Y:S01]  /*1e700*/  FMUL.FTZ R24, R25, R167 ;  /* 0x000000a719187220 */ /* 0x000fe20000410000 */
[----:B------:R-:W-:Y:S01]  /*1e710*/  I2F R171, R170 ;  /* 0x000000aa00ab7306 */ /* 0x000fe20000201400 */
[----:B------:R-:W-:-:S03]  /*1e720*/  IADD3 R32, R168, 0x9, RZ ;  /* 0x00000009a8207810 */ /* 0x000fc60007ffe0ff */
[-C--:B------:R-:W-:Y:S02]  /*1e730*/  FMUL.FTZ R34, R28, R167.reuse ;  /* 0x000000a71c227220 */ /* 0x080fe40000410000 */
[-C--:B------:R-:W-:Y:S02]  /*1e740*/  FMUL.FTZ R28, R29, R167.reuse ;  /* 0x000000a71d1c7220 */ /* 0x080fe40000410000 */
[----:B------:R-:W1:Y:S01]  /*1e750*/  MUFU.TANH R178, R178 ;  /* 0x000000b200b27308 */ /* 0x000e620000002400 */
[-C--:B------:R-:W-:Y:S02]  /*1e760*/  FMUL.FTZ R27, R27, R167.reuse ;  /* 0x000000a71b1b7220 */ /* 0x080fe40000410000 */
[-C--:B------:R-:W-:Y:S01]  /*1e770*/  FMUL.FTZ R29, R26, R167.reuse ;  /* 0x000000a71a1d7220 */ /* 0x080fe20000410000 */
[----:B------:R-:W-:Y:S01]  /*1e780*/  HMMA.16816.F32.BF16 R188, R180, R172, R188 ;  /* 0x000000acb4bc723c */ /* 0x000fe200000418bc */
[----:B------:R-:W-:-:S03]  /*1e790*/  FMUL.FTZ R26, R20, R167 ;  /* 0x000000a7141a7220 */ /* 0x000fc60000410000 */
[----:B------:R-:W-:Y:S01]  /*1e7a0*/  I2F R33, R176 ;  /* 0x000000b000217306 */ /* 0x000fe20000201400 */
[-C--:B------:R-:W-:Y:S02]  /*1e7b0*/  FMUL.FTZ R20, R21, R167.reuse ;  /* 0x000000a715147220 */ /* 0x080fe40000410000 */
[-C--:B------:R-:W-:Y:S01]  /*1e7c0*/  FMUL.FTZ R22, R22, R167.reuse ;  /* 0x000000a716167220 */ /* 0x080fe20000410000 */
[----:B------:R-:W-:Y:S04]  /*1e7d0*/  HMMA.16816.F32.BF16 R184, R180, R174, R184 ;  /* 0x000000aeb4b8723c */ /* 0x000fe800000418b8 */
[----:B------:R-:W-:Y:S01]  /*1e7e0*/  MUFU.TANH R31, R31 ;  /* 0x0000001f001f7308 */ /* 0x000fe20000002400 */
[C---:B------:R-:W-:Y:S02]  /*1e7f0*/  IADD3 R177, R168.reuse, 0x10, RZ ;  /* 0x00000010a8b17810 */ /* 0x040fe40007ffe0ff */
[----:B------:R-:W-:Y:S01]  /*1e800*/  IADD3 R172, R168, 0x11, RZ ;  /* 0x00000011a8ac7810 */ /* 0x000fe20007ffe0ff */
[----:B------:R-:W-:-:S04]  /*1e810*/  FMUL.FTZ R23, R23, R167 ;  /* 0x000000a717177220 */ /* 0x000fc80000410000 */
[----:B------:R-:W-:Y:S01]  /*1e820*/  I2F R179, R32 ;  /* 0x0000002000b37306 */ /* 0x000fe20000201400 */
[----:B------:R-:W-:-:S07]  /*1e830*/  FMUL.FTZ R21, R16, R167 ;  /* 0x000000a710157220 */ /* 0x000fce0000410000 */
[----:B------:R-:W-:Y:S01]  /*1e840*/  MUFU.TANH R28, R28 ;  /* 0x0000001c001c7308 */ /* 0x000fe20000002400 */
[----:B------:R-:W-:-:S07]  /*1e850*/  IADD3 R180, R168, 0x18, RZ ;  /* 0x00000018a8b47810 */ /* 0x000fce0007ffe0ff */
[----:B------:R-:W2:Y:S01]  /*1e860*/  MUFU.TANH R24, R24 ;  /* 0x0000001800187308 */ /* 0x000ea20000002400 */
[----:B------:R-:W-:-:S07]  /*1e870*/  FMUL.FTZ R18, R18, R167 ;  /* 0x000000a712127220 */ /* 0x000fce0000410000 */
[----:B------:R3:W-:Y:S01]  /*1e880*/  MUFU.TANH R183, R27 ;  /* 0x0000001b00b77308 */ /* 0x0007e20000002400 */
[-C--:B------:R-:W-:Y:S02]  /*1e890*/  FMUL.FTZ R12, R12, R167.reuse ;  /* 0x000000a70c0c7220 */ /* 0x080fe40000410000 */
[----:B------:R-:W-:-:S05]  /*1e8a0*/  FMUL.FTZ R182, R19, R167 ;  /* 0x000000a713b67220 */ /* 0x000fca0000410000 */
[----:B------:R-:W-:Y:S01]  /*1e8b0*/  MUFU.TANH R29, R29 ;  /* 0x0000001d001d7308 */ /* 0x000fe20000002400 */
[----:B------:R-:W-:Y:S01]  /*1e8c0*/  FMUL.FTZ R13, R13, R167 ;  /* 0x000000a70d0d7220 */ /* 0x000fe20000410000 */
[----:B------:R-:W-:-:S06]  /*1e8d0*/  IADD3 R174, R168, 0x19, RZ ;  /* 0x00000019a8ae7810 */ /* 0x000fcc0007ffe0ff */
[----:B------:R-:W-:Y:S01]  /*1e8e0*/  I2F R35, R177 ;  /* 0x000000b100237306 */ /* 0x000fe20000201400 */
[-C--:B---3--:R-:W-:Y:S02]  /*1e8f0*/  FMUL.FTZ R27, R15, R167.reuse ;  /* 0x000000a70f1b7220 */ /* 0x088fe40000410000 */
[----:B------:R-:W-:-:S05]  /*1e900*/  FMUL.FTZ R15, R5, R167 ;  /* 0x000000a7050f7220 */ /* 0x000fca0000410000 */
[----:B------:R-:W-:Y:S01]  /*1e910*/  I2F R173, R172 ;  /* 0x000000ac00ad7306 */ /* 0x000fe20000201400 */
[----:B-1----:R-:W-:Y:S01]  /*1e920*/  FFMA.FTZ R5, R0, R171, R178 ;  /* 0x000000ab00057223 */ /* 0x002fe200000100b2 */
[----:B------:R-:W-:-:S06]  /*1e930*/  ISETP.GE.AND P6, PT, R170, R3, PT ;  /* 0x00000003aa00720c */ /* 0x000fcc0003fc6270 */
[----:B------:R-:W-:Y:S01]  /*1e940*/  MUFU.TANH R20, R20 ;  /* 0x0000001400147308 */ /* 0x000fe20000002400 */
[----:B------:R-:W-:-:S07]  /*1e950*/  FMUL.FTZ R14, R14, R167 ;  /* 0x000000a70e0e7220 */ /* 0x000fce0000410000 */
[----:B------:R-:W1:Y:S01]  /*1e960*/  MUFU.TANH R22, R22 ;  /* 0x0000001600167308 */ /* 0x000e620000002400 */
[-C--:B------:R-:W-:Y:S01]  /*1e970*/  FMUL.FTZ R4, R4, R167.reuse ;  /* 0x000000a704047220 */ /* 0x080fe20000410000 */
[----:B------:R-:W-:Y:S01]  /*1e980*/  ISETP.GE.AND P5, PT, R176, R2, PT ;  /* 0x00000002b000720c */ /* 0x000fe20003fa6270 */
[----:B------:R-:W-:Y:S01]  /*1e990*/  FMUL.FTZ R16, R17, R167 ;  /* 0x000000a711107220 */ /* 0x000fe20000410000 */
[----:B------:R-:W-:-:S04]  /*1e9a0*/  IADD3 R194, R168, 0x20, RZ ;  /* 0x00000020a8c27810 */ /* 0x000fc80007ffe0ff */
[----:B------:R-:W3:Y:S01]  /*1e9b0*/  MUFU.TANH R26, R26 ;  /* 0x0000001a001a7308 */ /* 0x000ee20000002400 */
[----:B------:R-:W-:Y:S01]  /*1e9c0*/  FSEL R5, R5, -INF , !P6 ;  /* 0xff80000005057808 */ /* 0x000fe20007000000 */
[----:B--2---:R-:W-:-:S06]  /*1e9d0*/  FFMA.FTZ R24, R0, R179, R24 ;  /* 0x000000b300187223 */ /* 0x004fcc0000010018 */
[----:B------:R-:W2:Y:S01]  /*1e9e0*/  MUFU.TANH R23, R23 ;  /* 0x0000001700177308 */ /* 0x000ea20000002400 */
[----:B------:R-:W-:-:S07]  /*1e9f0*/  ISETP.GE.AND P4, PT, R170, R2, PT ;  /* 0x00000002aa00720c */ /* 0x000fce0003f86270 */
[----:B------:R-:W-:Y:S01]  /*1ea00*/  I2F R181, R180 ;  /* 0x000000b400b57306 */ /* 0x000fe20000201400 */
[----:B------:R-:W-:-:S07]  /*1ea10*/  ISETP.GE.AND P6, PT, R32, R2, PT ;  /* 0x000000022000720c */ /* 0x000fce0003fc6270 */
[----:B------:R-:W4:Y:S08]  /*1ea20*/  MUFU.TANH R21, R21 ;  /* 0x0000001500157308 */ /* 0x000f300000002400 */
[----:B------:R5:W-:Y:S01]  /*1ea30*/  MUFU.TANH R25, R12 ;  /* 0x0000000c00197308 */ /* 0x000be20000002400 */
[----:B------:R-:W-:-:S07]  /*1ea40*/  FMUL.FTZ R170, R7, R167 ;  /* 0x000000a707aa7220 */ /* 0x000fce0000410000 */
[----:B------:R-:W1:Y:S01]  /*1ea50*/  MUFU.TANH R18, R18 ;  /* 0x0000001200127308 */ /* 0x000e620000002400 */
[----:B-----5:R-:W-:-:S07]  /*1ea60*/  FFMA.FTZ R12, R0, R33, R31 ;  /* 0x00000021000c7223 */ /* 0x020fce000001001f */
[----:B------:R5:W-:Y:S01]  /*1ea70*/  MUFU.TANH R17, R13 ;  /* 0x0000000d00117308 */ /* 0x000be20000002400 */
[----:B------:R-:W-:Y:S02]  /*1ea80*/  FSEL R12, R12, -INF , !P5 ;  /* 0xff8000000c0c7808 */ /* 0x000fe40006800000 */
[----:B------:R-:W-:-:S05]  /*1ea90*/  ISETP.GE.AND P5, PT, R32, R3, PT ;  /* 0x000000032000720c */ /* 0x000fca0003fa6270 */
[----:B------:R-:W-:Y:S01]  /*1eaa0*/  I2F R175, R174 ;  /* 0x000000ae00af7306 */ /* 0x000fe20000201400 */
[----:B------:R-:W-:Y:S01]  /*1eab0*/  FSEL R7, R24, -INF , !P6 ;  /* 0xff80000018077808 */ /* 0x000fe20007000000 */
[----:B-1----:R-:W-:-:S06]  /*1eac0*/  FFMA.FTZ R22, R0, R35, R22 ;  /* 0x0000002300167223 */ /* 0x002fcc0000010016 */
[----:B------:R-:W1:Y:S01]  /*1ead0*/  MUFU.TANH R182, R182 ;  /* 0x000000b600b67308 */ /* 0x000e620000002400 */
[----:B-----5:R-:W-:Y:S02]  /*1eae0*/  FFMA.FTZ R13, R0, R171, R28 ;  /* 0x000000ab000d7223 */ /* 0x020fe4000001001c */
[----:B------:R-:W-:-:S05]  /*1eaf0*/  FMUL.FTZ R171, R6, R167 ;  /* 0x000000a706ab7220 */ /* 0x000fca0000410000 */
[----:B------:R5:W-:Y:S01]  /*1eb00*/  MUFU.TANH R195, R14 ;  /* 0x0000000e00c37308 */ /* 0x000be20000002400 */
[----:B------:R-:W-:Y:S01]  /*1eb10*/  FSEL R13, R13, -INF , !P4 ;  /* 0xff8000000d0d7808 */ /* 0x000fe20006000000 */
[----:B------:R-:W-:-:S06]  /*1eb20*/  FFMA.FTZ R6, R0, R33, R29 ;  /* 0x0000002100067223 */ /* 0x000fcc000001001d */
[----:B------:R1:W-:Y:S01]  /*1eb30*/  MUFU.TANH R19, R4 ;  /* 0x0000000400137308 */ /* 0x0003e20000002400 */
[----:B------:R-:W-:Y:S01]  /*1eb40*/  ISETP.GE.AND P4, PT, R176, R3, PT ;  /* 0x00000003b000720c */ /* 0x000fe20003f86270 */
[----:B------:R-:W-:Y:S01]  /*1eb50*/  FFMA.FTZ R24, R0, R173, R20 ;  /* 0x000000ad00187223 */ /* 0x000fe20000010014 */
[----:B-----5:R-:W-:-:S05]  /*1eb60*/  IADD3 R14, R168, 0x21, RZ ;  /* 0x00000021a80e7810 */ /* 0x020fca0007ffe0ff */
[----:B------:R-:W5:Y:S01]  /*1eb70*/  I2F R192, R194 ;  /* 0x000000c200c07306 */ /* 0x000f620000201400 */
[----:B------:R-:W-:Y:S01]  /*1eb80*/  ISETP.GE.AND P6, PT, R177, R3, PT ;  /* 0x00000003b100720c */ /* 0x000fe20003fc6270 */
[----:B-1----:R-:W-:-:S06]  /*1eb90*/  FFMA.FTZ R4, R0, R179, R183 ;  /* 0x000000b300047223 */ /* 0x002fcc00000100b7 */
[----:B------:R-:W1:Y:S01]  /*1eba0*/  I2F R28, R14 ;  /* 0x0000000e001c7306 */ /* 0x000e620000201400 */
[----:B------:R-:W-:Y:S02]  /*1ebb0*/  IADD3 R29, R168, 0x29, RZ ;  /* 0x00000029a81d7810 */ /* 0x000fe40007ffe0ff */
[----:B------:R-:W-:Y:S02]  /*1ebc0*/  FSEL R4, R4, -INF , !P5 ;  /* 0xff80000004047808 */ /* 0x000fe40006800000 */
[----:B------:R-:W-:-:S03]  /*1ebd0*/  ISETP.GE.AND P5, PT, R172, R2, PT ;  /* 0x00000002ac00720c */ /* 0x000fc60003fa6270 */
[----:B------:R-:W1:Y:S01]  /*1ebe0*/  MUFU.TANH R16, R16 ;  /* 0x0000001000107308 */ /* 0x000e620000002400 */
[----:B------:R-:W-:Y:S01]  /*1ebf0*/  FSEL R6, R6, -INF , !P4 ;  /* 0xff80000006067808 */ /* 0x000fe20006000000 */
[C---:B---3--:R-:W-:Y:S01]  /*1ec00*/  FFMA.FTZ R26, R0.reuse, R35, R26 ;  /* 0x00000023001a7223 */ /* 0x048fe2000001001a */
[----:B------:R-:W-:Y:S01]  /*1ec10*/  ISETP.GE.AND P4, PT, R177, R2, PT ;  /* 0x00000002b100720c */ /* 0x000fe20003f86270 */
[----:B--2---:R-:W-:-:S04]  /*1ec20*/  FFMA.FTZ R193, R0, R173, R23 ;  /* 0x000000ad00c17223 */ /* 0x004fc80000010017 */
[----:B------:R-:W-:Y:S01]  /*1ec30*/  MUFU.TANH R27, R27 ;  /* 0x0000001b001b7308 */ /* 0x000fe20000002400 */
[----:B------:R-:W-:Y:S01]  /*1ec40*/  FSEL R20, R22, -INF , !P6 ;  /* 0xff80000016147808 */ /* 0x000fe20007000000 */
[----:B----4-:R-:W-:Y:S01]  /*1ec50*/  FFMA.FTZ R21, R0, R181, R21 ;  /* 0x000000b500157223 */ /* 0x010fe20000010015 */
[----:B------:R-:W-:Y:S01]  /*1ec60*/  FSEL R23, R24, -INF , !P5 ;  /* 0xff80000018177808 */ /* 0x000fe20006800000 */
[----:B------:R-:W-:Y:S01]  /*1ec70*/  FMUL.FTZ R24, R189, R167 ;  /* 0x000000a7bd187220 */ /* 0x000fe20000410000 */
[----:B------:R-:W-:Y:S01]  /*1ec80*/  ISETP.GE.AND P6, PT, R180, R2, PT ;  /* 0x00000002b400720c */ /* 0x000fe20003fc6270 */
[----:B------:R-:W-:Y:S01]  /*1ec90*/  FFMA.FTZ R189, R0, R181, R18 ;  /* 0x000000b500bd7223 */ /* 0x000fe20000010012 */
[----:B------:R-:W-:Y:S01]  /*1eca0*/  IADD3 R31, R168, 0x28, RZ ;  /* 0x00000028a81f7810 */ /* 0x000fe20007ffe0ff */
[----:B------:R-:W-:Y:S01]  /*1ecb0*/  MUFU.TANH R15, R15 ;  /* 0x0000000f000f7308 */ /* 0x000fe20000002400 */
[----:B------:R-:W-:Y:S01]  /*1ecc0*/  ISETP.GE.AND P5, PT, R180, R3, PT ;  /* 0x00000003b400720c */ /* 0x000fe20003fa6270 */
[----:B------:R-:W-:Y:S01]  /*1ecd0*/  FFMA.FTZ R182, R0, R175, R182 ;  /* 0x000000af00b67223 */ /* 0x000fe200000100b6 */
[----:B------:R-:W-:-:S05]  /*1ece0*/  FSEL R178, R26, -INF , !P4 ;  /* 0xff8000001ab27808 */ /* 0x000fca0006000000 */
[----:B------:R-:W2:Y:S01]  /*1ecf0*/  I2F R33, R29 ;  /* 0x0000001d00217306 */ /* 0x000ea20000201400 */
[-C--:B------:R-:W-:Y:S02]  /*1ed00*/  ISETP.GE.AND P4, PT, R172, R3.reuse, PT ;  /* 0x00000003ac00720c */ /* 0x080fe40003f86270 */
[----:B------:R-:W-:Y:S01]  /*1ed10*/  FSEL R22, R21, -INF , !P6 ;  /* 0xff80000015167808 */ /* 0x000fe20007000000 */
[----:B-----5:R-:W-:Y:S01]  /*1ed20*/  FFMA.FTZ R25, R0, R192, R25 ;  /* 0x000000c000197223 */ /* 0x020fe20000010019 */
[----:B------:R-:W-:Y:S02]  /*1ed30*/  ISETP.GE.AND P6, PT, R174, R3, PT ;  /* 0x00000003ae00720c */ /* 0x000fe40003fc6270 */
[----:B------:R-:W-:Y:S01]  /*1ed40*/  FSEL R189, R189, -INF , !P5 ;  /* 0xff800000bdbd7808 */ /* 0x000fe20006800000 */
[----:B------:R-:W3:Y:S01]  /*1ed50*/  I2F R32, R31 ;  /* 0x0000001f00207306 */ /* 0x000ee20000201400 */
[----:B------:R-:W-:Y:S01]  /*1ed60*/  ISETP.GE.AND P5, PT, R194, R2, PT ;  /* 0x00000002c200720c */ /* 0x000fe20003fa6270 */
[----:B------:R-:W-:Y:S01]  /*1ed70*/  FFMA.FTZ R195, R0, R192, R195 ;  /* 0x000000c000c37223 */ /* 0x000fe200000100c3 */
[----:B------:R-:W-:Y:S01]  /*1ed80*/  FSEL R193, R193, -INF , !P4 ;  /* 0xff800000c1c17808 */ /* 0x000fe20006000000 */
[-C--:B------:R-:W-:Y:S01]  /*1ed90*/  FMUL.FTZ R188, R188, R167.reuse ;  /* 0x000000a7bcbc7220 */ /* 0x080fe20000410000 */
[----:B------:R-:W-:Y:S01]  /*1eda0*/  ISETP.GE.AND P4, PT, R174, R2, PT ;  /* 0x00000002ae00720c */ /* 0x000fe20003f86270 */
[----:B-1----:R-:W-:Y:S01]  /*1edb0*/  FFMA.FTZ R17, R0, R28, R17 ;  /* 0x0000001c00117223 */ /* 0x002fe20000010011 */
[----:B------:R-:W-:Y:S01]  /*1edc0*/  FSEL R192, R182, -INF , !P6 ;  /* 0xff800000b6c07808 */ /* 0x000fe20007000000 */
[----:B------:R1:W-:Y:S01]  /*1edd0*/  MUFU.TANH R18, R24 ;  /* 0x0000001800127308 */ /* 0x0003e20000002400 */
[----:B------:R-:W-:Y:S01]  /*1ede0*/  FMUL.FTZ R174, R190, R167 ;  /* 0x000000a7beae7220 */ /* 0x000fe20000410000 */
[----:B------:R-:W-:Y:S01]  /*1edf0*/  ISETP.GE.AND P6, PT, R14, R2, PT ;  /* 0x000000020e00720c */ /* 0x000fe20003fc6270 */
[----:B------:R-:W-:Y:S01]  /*1ee00*/  FFMA.FTZ R21, R0, R175, R16 ;  /* 0x000000af00157223 */ /* 0x000fe20000010010 */
[----:B------:R-:W-:-:S02]  /*1ee10*/  FSEL R190, R25, -INF , !P5 ;  /* 0xff80000019be7808 */ /* 0x000fc40006800000 */
[----:B------:R-:W-:Y:S02]  /*1ee20*/  ISETP.GE.AND P5, PT, R14, R3, PT ;  /* 0x000000030e00720c */ /* 0x000fe40003fa6270 */
[----:B------:R-:W4:Y:S01]  /*1ee30*/  MUFU.TANH R170, R170 ;  /* 0x000000aa00aa7308 */ /* 0x000f220000002400 */
[----:B------:R-:W-:Y:S01]  /*1ee40*/  IADD3 R35, R168, 0x31, RZ ;  /* 0x00000031a8237810 */ /* 0x000fe20007ffe0ff */
[----:B--2---:R-:W-:Y:S01]  /*1ee50*/  FFMA.FTZ R15, R0, R33, R15 ;  /* 0x00000021000f7223 */ /* 0x004fe2000001000f */
[----:B------:R-:W-:Y:S01]  /*1ee60*/  IADD3 R176, R168, 0x30, RZ ;  /* 0x00000030a8b07810 */ /* 0x000fe20007ffe0ff */
[----:B-1----:R-:W-:-:S04]  /*1ee70*/  FFMA.FTZ R24, R0, R28, R27 ;  /* 0x0000001c00187223 */ /* 0x002fc8000001001b */
[----:B------:R1:W-:Y:S01]  /*1ee80*/  MUFU.TANH R180, R188 ;  /* 0x000000bc00b47308 */ /* 0x0003e20000002400 */
[----:B------:R-:W-:Y:S01]  /*1ee90*/  FSEL R21, R21, -INF , !P4 ;  /* 0xff80000015157808 */ /* 0x000fe20006000000 */
[----:B------:R-:W-:Y:S01]  /*1eea0*/  FMUL.FTZ R186, R186, R167 ;  /* 0x000000a7baba7220 */ /* 0x000fe20000410000 */
[----:B------:R-:W-:Y:S02]  /*1eeb0*/  IADD3 R172, R168, 0x38, RZ ;  /* 0x00000038a8ac7810 */ /* 0x000fe40007ffe0ff */
[----:B------:R-:W-:Y:S02]  /*1eec0*/  FSEL R24, R24, -INF , !P5 ;  /* 0xff80000018187808 */ /* 0x000fe40006800000 */
[----:B------:R-:W-:Y:S01]  /*1eed0*/  ISETP.GE.AND P4, PT, R194, R3, PT ;  /* 0x00000003c200720c */ /* 0x000fe20003f86270 */
[----:B------:R-:W2:Y:S01]  /*1eee0*/  MUFU.TANH R171, R171 ;  /* 0x000000ab00ab7308 */ /* 0x000ea20000002400 */
[----:B------:R-:W-:Y:S02]  /*1eef0*/  ISETP.GE.AND P5, PT, R29, R2, PT ;  /* 0x000000021d00720c */ /* 0x000fe40003fa6270 */
[----:B-1----:R-:W-:Y:S01]  /*1ef00*/  FSEL R188, R17, -INF , !P6 ;  /* 0xff80000011bc7808 */ /* 0x002fe20007000000 */
[----:B------:R-:W-:-:S04]  /*1ef10*/  FMUL.FTZ R17, R184, R167 ;  /* 0x000000a7b8117220 */ /* 0x000fc80000410000 */
[----:B------:R-:W1:Y:S01]  /*1ef20*/  I2F R173, R35 ;  /* 0x0000002300ad7306 */ /* 0x000e620000201400 */
[----:B------:R-:W-:Y:S01]  /*1ef30*/  FMUL.FTZ R14, R191, R167 ;  /* 0x000000a7bf0e7220 */ /* 0x000fe20000410000 */
[----:B------:R-:W-:Y:S01]  /*1ef40*/  FSEL R25, R195, -INF , !P4 ;  /* 0xff800000c3197808 */ /* 0x000fe20006000000 */
[----:B---3--:R-:W-:Y:S01]  /*1ef50*/  FFMA.FTZ R19, R0, R32, R19 ;  /* 0x0000002000137223 */ /* 0x008fe20000010013 */
[----:B------:R-:W-:Y:S02]  /*1ef60*/  FSEL R26, R15, -INF , !P5 ;  /* 0xff8000000f1a7808 */ /* 0x000fe40006800000 */
[----:B------:R-:W-:Y:S02]  /*1ef70*/  ISETP.GE.AND P4, PT, R31, R2, PT ;  /* 0x000000021f00720c */ /* 0x000fe40003f86270 */
[----:B------:R-:W3:Y:S02]  /*1ef80*/  I2F R177, R176 ;  /* 0x000000b000b17306 */ /* 0x000ee40000201400 */
[----:B------:R-:W-:-:S06]  /*1ef90*/  FSEL R27, R19, -INF , !P4 ;  /* 0xff800000131b7808 */ /* 0x000fcc0006000000 */
[----:B------:R-:W5:Y:S01]  /*1efa0*/  MUFU.TANH R174, R174 ;  /* 0x000000ae00ae7308 */ /* 0x000f620000002400 */
[----:B------:R-:W-:-:S07]  /*1efb0*/  FMUL.FTZ R19, R30, R167 ;  /* 0x000000a71e137220 */ /* 0x000fce0000410000 */
[----:B------:R-:W-:Y:S01]  /*1efc0*/  I2F R179, R172 ;  /* 0x000000ac00b37306 */ /* 0x000fe20000201400 */
[----:B----4-:R-:W-:-:S07]  /*1efd0*/  FFMA.FTZ R170, R0, R33, R170 ;  /* 0x0000002100aa7223 */ /* 0x010fce00000100aa */
[----:B------:R-:W4:Y:S01]  /*1efe0*/  MUFU.TANH R17, R17 ;  /* 0x0000001100117308 */ /* 0x000f220000002400 */
[----:B------:R-:W-:-:S07]  /*1eff0*/  ISETP.GE.AND P4, PT, R29, R3, PT ;  /* 0x000000031d00720c */ /* 0x000fce0003f86270 */
[----:B------:R-:W3:Y:S01]  /*1f000*/  MUFU.TANH R15, R186 ;  /* 0x000000ba000f7308 */ /* 0x000ee20000002400 */
[----:B------:R-:W-:Y:S01]  /*1f010*/  ISETP.GE.AND P6, PT, R31, R3, PT ;  /* 0x000000031f00720c */ /* 0x000fe20003fc6270 */
[----:B--2---:R-:W-:-:S06]  /*1f020*/  FFMA.FTZ R31, R0, R32, R171 ;  /* 0x00000020001f7223 */ /* 0x004fcc00000100ab */
[----:B------:R-:W2:Y:S01]  /*1f030*/  MUFU.TANH R14, R14 ;  /* 0x0000000e000e7308 */ /* 0x000ea20000002400 */
[----:B------:R-:W-:Y:S01]  /*1f040*/  FSEL R30, R170, -INF , !P4 ;  /* 0xff800000aa1e7808 */ /* 0x000fe20006000000 */
[----:B-1----:R-:W-:Y:S01]  /*1f050*/  FFMA.FTZ R29, R0, R173, R18 ;  /* 0x000000ad001d7223 */ /* 0x002fe20000010012 */
[----:B------:R-:W-:Y:S01]  /*1f060*/  IADD3 R16, R168, 0x39, RZ ;  /* 0x00000039a8107810 */ /* 0x000fe20007ffe0ff */
[-C--:B------:R-:W-:Y:S01]  /*1f070*/  FMUL.FTZ R185, R185, R167.reuse ;  /* 0x000000a7b9b97220 */ /* 0x080fe20000410000 */
[----:B------:R-:W-:Y:S01]  /*1f080*/  ISETP.GE.AND P4, PT, R35, R2, PT ;  /* 0x000000022300720c */ /* 0x000fe20003f86270 */
[----:B------:R-:W-:Y:S02]  /*1f090*/  FMUL.FTZ R187, R187, R167 ;  /* 0x000000a7bbbb7220 */ /* 0x000fe40000410000 */
[----:B------:R-:W-:Y:S01]  /*1f0a0*/  I2F R169, R168 ;  /* 0x000000a800a97306 */ /* 0x000fe20000201400 */
[CC--:B---3--:R-:W-:Y:S02]  /*1f0b0*/  FFMA.FTZ R28, R0.reuse, R177.reuse, R180 ;  /* 0x000000b1001c7223 */ /* 0x0c8fe400000100b4 */
[----:B-----5:R-:W-:-:S05]  /*1f0c0*/  FFMA.FTZ R174, R0, R177, R174 ;  /* 0x000000b100ae7223 */ /* 0x020fca00000100ae */
[----:B------:R-:W-:Y:S01]  /*1f0d0*/  MUFU.TANH R34, R34 ;  /* 0x0000002200227308 */ /* 0x000fe20000002400 */
[CC--:B----4-:R-:W-:Y:S01]  /*1f0e0*/  FFMA.FTZ R177, R0.reuse, R179.reuse, R17 ;  /* 0x000000b300b17223 */ /* 0x0d0fe20000010011 */
[----:B------:R-:W-:Y:S01]  /*1f0f0*/  FSEL R31, R31, -INF , !P6 ;  /* 0xff8000001f1f7808 */ /* 0x000fe20007000000 */
[----:B------:R-:W-:-:S05]  /*1f100*/  FFMA.FTZ R15, R0, R179, R15 ;  /* 0x000000b3000f7223 */ /* 0x000fca000001000f */
[----:B------:R-:W1:Y:S01]  /*1f110*/  MUFU.TANH R19, R19 ;  /* 0x0000001300137308 */ /* 0x000e620000002400 */
[----:B------:R-:W-:Y:S02]  /*1f120*/  FSEL R29, R29, -INF , !P4 ;  /* 0xff8000001d1d7808 */ /* 0x000fe40006000000 */
[----:B------:R-:W-:Y:S02]  /*1f130*/  ISETP.GE.AND P6, PT, R176, R2, PT ;  /* 0x00000002b000720c */ /* 0x000fe40003fc6270 */
[----:B------:R-:W-:-:S03]  /*1f140*/  ISETP.GE.AND P4, PT, R172, R3, PT ;  /* 0x00000003ac00720c */ /* 0x000fc60003f86270 */
[----:B------:R-:W-:Y:S01]  /*1f150*/  I2F R181, R16 ;  /* 0x0000001000b57306 */ /* 0x000fe20000201400 */
[----:B------:R-:W-:Y:S01]  /*1f160*/  ISETP.GE.AND P5, PT, R176, R3, PT ;  /* 0x00000003b000720c */ /* 0x000fe20003fa6270 */
[----:B--2---:R-:W-:Y:S01]  /*1f170*/  FFMA.FTZ R14, R0, R173, R14 ;  /* 0x000000ad000e7223 */ /* 0x004fe2000001000e */
[----:B------:R-:W-:-:S05]  /*1f180*/  FSEL R28, R28, -INF , !P6 ;  /* 0xff8000001c1c7808 */ /* 0x000fca0007000000 */
[----:B------:R-:W2:Y:S01]  /*1f190*/  MUFU.TANH R18, R185 ;  /* 0x000000b900127308 */ /* 0x000ea20000002400 */
[----:B------:R-:W-:-:S07]  /*1f1a0*/  FSEL R170, R15, -INF , !P4 ;  /* 0xff8000000faa7808 */ /* 0x000fce0006000000 */
[----:B------:R-:W3:Y:S01]  /*1f1b0*/  MUFU.TANH R17, R187 ;  /* 0x000000bb00117308 */ /* 0x000ee20000002400 */
[----:B------:R-:W-:Y:S02]  /*1f1c0*/  ISETP.GE.AND P6, PT, R35, R3, PT ;  /* 0x000000032300720c */ /* 0x000fe40003fc6270 */
[----:B------:R-:W-:Y:S02]  /*1f1d0*/  FSEL R176, R174, -INF , !P5 ;  /* 0xff800000aeb07808 */ /* 0x000fe40006800000 */
[----:B------:R-:W-:Y:S01]  /*1f1e0*/  ISETP.GE.AND P4, PT, R166, 0x3, PT ;  /* 0x00000003a600780c */ /* 0x000fe20003f86270 */
[----:B------:R-:W-:Y:S01]  /*1f1f0*/  BAR.SYNC.DEFER_BLOCKING 0x0 ;  /* 0x0000000000007b1d */ /* 0x000fe20000010000 */
[----:B------:R-:W-:Y:S01]  /*1f200*/  ISETP.GE.AND P5, PT, R172, R2, PT ;  /* 0x00000002ac00720c */ /* 0x000fe20003fa6270 */
[-C--:B-1----:R-:W-:Y:S01]  /*1f210*/  FFMA.FTZ R19, R0, R169.reuse, R19 ;  /* 0x000000a900137223 */ /* 0x082fe20000010013 */
[----:B------:R-:W-:Y:S01]  /*1f220*/  FSEL R175, R14, -INF , !P6 ;  /* 0xff8000000eaf7808 */ /* 0x000fe20007000000 */
[----:B------:R-:W-:Y:S01]  /*1f230*/  FFMA.FTZ R14, R0, R169, R34 ;  /* 0x000000a9000e7223 */ /* 0x000fe20000010022 */
[----:B------:R-:W-:-:S02]  /*1f240*/  FSEL R177, R177, -INF , !P5 ;  /* 0xff800000b1b17808 */ /* 0x000fc40006800000 */
[CC--:B------:R-:W-:Y:S02]  /*1f250*/  ISETP.GE.AND P6, PT, R168.reuse, R2.reuse, PT ;  /* 0x00000002a800720c */ /* 0x0c0fe40003fc6270 */
[----:B------:R-:W-:Y:S01]  /*1f260*/  ISETP.GE.AND P5, PT, R168, R3, PT ;  /* 0x00000003a800720c */ /* 0x000fe20003fa6270 */
[-C--:B--2---:R-:W-:Y:S01]  /*1f270*/  FFMA.FTZ R18, R0, R181.reuse, R18 ;  /* 0x000000b500127223 */ /* 0x084fe20000010012 */
[----:B------:R-:W-:Y:S01]  /*1f280*/  FSEL R14, R14, -INF , !P6 ;  /* 0xff8000000e0e7808 */ /* 0x000fe20007000000 */
[----:B---3--:R-:W-:Y:S01]  /*1f290*/  FFMA.FTZ R17, R0, R181, R17 ;  /* 0x000000b500117223 */ /* 0x008fe20000010011 */
[----:B------:R-:W-:Y:S01]  /*1f2a0*/  FSEL R15, R19, -INF , !P5 ;  /* 0xff800000130f7808 */ /* 0x000fe20006800000 */
[----:B------:R-:W-:Y:S01]  /*1f2b0*/  BSSY B1, `(.L_x_3565) ;  /* 0x00000ce000017945 */ /* 0x000fe20003800000 */
[C---:B------:R-:W-:Y:S02]  /*1f2c0*/  ISETP.GE.AND P6, PT, R16.reuse, R2, PT ;  /* 0x000000021000720c */ /* 0x040fe40003fc6270 */
[----:B------:R-:W-:Y:S01]  /*1f2d0*/  ISETP.GE.AND P5, PT, R16, R3, PT ;  /* 0x000000031000720c */ /* 0x000fe20003fa6270 */
[----:B------:R-:W-:Y:S01]  /*1f2e0*/  IMAD.MOV.U32 R180, RZ, RZ, R8 ;  /* 0x000000ffffb47224 */ /* 0x000fe200078e0008 */
[----:B------:R-:W-:Y:S01]  /*1f2f0*/  FSEL R179, R18, -INF , !P6 ;  /* 0xff80000012b37808 */ /* 0x000fe20007000000 */
        /* <DEDUP_REMOVED lines=17> */
[----:B------:R-:W-:Y:S01]  /*1f410*/  LOP3.LUT R17, R17, R34, RZ, 0x3c, !PT ;  /* 0x0000002211117212 */ /* 0x000fe200078e3cff */
        /* <DEDUP_REMOVED lines=10> */
[----:B------:R-:W-:Y:S01]  /*1f4c0*/  IMAD R33, R19, R8, R2 ;  /* 0x0000000813217224 */ /* 0x000fe200078e0202 */
[----:B------:R-:W-:-:S04]  /*1f4d0*/  LOP3.LUT R8, RZ, R34, RZ, 0x33, !PT ;  /* 0x00000022ff087212 */ /* 0x000fc800078e33ff */
        /* <DEDUP_REMOVED lines=8> */
[----:B------:R-:W-:-:S04]  /*1f560*/  ISETP.NE.AND P4, PT, R34, RZ, PT ;  /* 0x000000ff2200720c */ /* 0x000fc80003f85270 */
[----:B------:R-:W-:Y:S02]  /*1f570*/  @P0 IADD3 R18, R18, 0x1, RZ ;  /* 0x0000000112120810 */ /* 0x000fe40007ffe0ff */
[----:B------:R-:W-:Y:S02]  /*1f580*/  ISETP.GE.AND P0, PT, R17, RZ, PT ;  /* 0x000000ff1100720c */ /* 0x000fe40003f06270 */
[----:B------:R-:W2:Y:S01]  /*1f590*/  LD.E.64 R16, [R10.64+0x38] ;  /* 0x000038040a107980 */ /* 0x000ea2000c101b00 */
[----:B------:R-:W-:Y:S02]  /*1f5a0*/  @!P5 IMAD.MOV R18, RZ, RZ, -R18 ;  /* 0x000000ffff12d224 */ /* 0x000fe400078e0a12 */
[----:B------:R-:W-:-:S03]  /*1f5b0*/  @P6 IADD3 R19, R19, 0x1, RZ ;  /* 0x0000000113136810 */ /* 0x000fc60007ffe0ff */
[----:B------:R-:W-:-:S05]  /*1f5c0*/  SEL R9, R8, R18, !P4 ;  /* 0x0000001208097207 */ /* 0x000fca0006000000 */
[----:B------:R-:W-:Y:S01]  /*1f5d0*/  @!P0 IADD3 R19, -R19, RZ, RZ ;  /* 0x000000ff13138210 */ /* 0x000fe20007ffe1ff */
[----:B------:R-:W-:-:S03]  /*1f5e0*/  IMAD.WIDE R166, R9, 0x4, R248 ;  /* 0x0000000409a67825 */ /* 0x000fc600078e02f8 */
[----:B------:R-:W-:Y:S02]  /*1f5f0*/  SEL R8, R8, R19, !P4 ;  /* 0x0000001308087207 */ /* 0x000fe40006000000 */
[----:B------:R-:W3:Y:S03]  /*1f600*/  LD.E R3, [R166.64] ;  /* 0x00000004a6037980 */ /* 0x000ee6000c101900 */
[----:B------:R-:W-:Y:S01]  /*1f610*/  IMAD.WIDE R32, R8, 0x4, R248 ;  /* 0x0000000408207825 */ /* 0x000fe200078e02f8 */
[----:B------:R-:W4:Y:S04]  /*1f620*/  LD.E.64 R18, [R10.64+0x20] ;  /* 0x000020040a127980 */ /* 0x000f28000c101b00 */
[----:B------:R-:W3:Y:S01]  /*1f630*/  LD.E R2, [R32.64] ;  /* 0x0000000420027980 */ /* 0x000ee2000c101900 */
[----:B------:R-:W-:-:S04]  /*1f640*/  IMAD.IADD R9, R9, 0x1, -R8 ;  /* 0x0000000109097824 */ /* 0x000fc800078e0a08 */
[----:B------:R-:W-:-:S05]  /*1f650*/  IMAD R34, R34, R9, -0x40 ;  /* 0xffffffc022227424 */ /* 0x000fca00078e0209 */
[----:B------:R-:W-:Y:S01]  /*1f660*/  SHF.R.S32.HI R9, RZ, 0x1f, R34 ;  /* 0x0000001fff097819 */ /* 0x000fe20000011422 */
[-C--:B--2---:R-:W-:Y:S02]  /*1f670*/  IMAD R8, R17, R34.reuse, RZ ;  /* 0x0000002211087224 */ /* 0x084fe400078e02ff */
[----:B------:R-:W-:-:S04]  /*1f680*/  IMAD.WIDE.U32 R34, R16, R34, RZ ;  /* 0x0000002210227225 */ /* 0x000fc800078e00ff */
[----:B------:R-:W-:-:S05]  /*1f690*/  IMAD R8, R16, R9, R8 ;  /* 0x0000000910087224 */ /* 0x000fca00078e0208 */
[----:B------:R-:W-:Y:S01]  /*1f6a0*/  IADD3 R35, R35, R8, RZ ;  /* 0x0000000823237210 */ /* 0x000fe20007ffe0ff */
[----:B---3--:R-:W-:-:S04]  /*1f6b0*/  IMAD.IADD R3, R2, 0x1, -R3 ;  /* 0x0000000102037824 */ /* 0x008fc800078e0a03 */
[----:B----4-:R-:W-:Y:S01]  /*1f6c0*/  IMAD R9, R19, R3, RZ ;  /* 0x0000000313097224 */ /* 0x010fe200078e02ff */
[----:B------:R-:W-:Y:S01]  /*1f6d0*/  SHF.R.S32.HI R2, RZ, 0x1f, R3 ;  /* 0x0000001fff027819 */ /* 0x000fe20000011403 */
[----:B------:R-:W-:-:S04]  /*1f6e0*/  IMAD.WIDE.U32 R16, R3, R18, R34 ;  /* 0x0000001203107225 */ /* 0x000fc800078e0022 */
[----:B------:R-:W-:-:S04]  /*1f6f0*/  IMAD R9, R18, R2, R9 ;  /* 0x0000000212097224 */ /* 0x000fc800078e0209 */
[----:B------:R-:W-:Y:S01]  /*1f700*/  IMAD.IADD R9, R17, 0x1, R9 ;  /* 0x0000000111097824 */ /* 0x000fe200078e0209 */
[----:B------:R-:W-:Y:S05]  /*1f710*/  BRA `(.L_x_3569) ;  /* 0x0000004000007947 */ /* 0x000fea0003800000 */
.L_x_3568:
[----:B------:R-:W-:Y:S02]  /*1f720*/  ULDC.64 UR4, c[0x0][0x118] ;  /* 0x0000460000047ab9 */ /* 0x000fe40000000a00 */
[----:B------:R-:W2:Y:S02]  /*1f730*/  LD.E R16, [R10.64+0x38] ;  /* 0x000038040a107980 */ /* 0x000ea4000c101900 */
[----:B--2---:R-:W-:-:S04]  /*1f740*/  LEA R16, -R16, RZ, 0x6 ;  /* 0x000000ff10107211 */ /* 0x004fc800078e31ff */
[----:B------:R-:W-:Y:S02]  /*1f750*/  SHF.R.S32.HI R9, RZ, 0x1f, R16 ;  /* 0x0000001fff097819 */ /* 0x000fe40000011410 */
.L_x_3569:
[----:B------:R-:W-:Y:S05]  /*1f760*/  BSYNC B0 ;  /* 0x0000000000007941 */ /* 0x000fea0003800000 */
.L_x_3567:
        /* <DEDUP_REMOVED lines=36> */
[----:B------:R-:W-:-:S02]  /*1f9b0*/  @!P6 LEA R194, P0, R2, R240, 0x1 ;  /* 0x000000f002c2e211 */ /* 0x000fc400078008ff */
[CC--:B------:R-:W-:Y:S01]  /*1f9c0*/  @P3 LEA R200, P5, R2.reuse, R240.reuse, 0x1 ;  /* 0x000000f002c83211 */ /* 0x0c0fe200078a08ff */
[----:B------:R-:W-:Y:S01]  /*1f9d0*/  @!P6 IMAD.X R9, R9, 0x1, R238, P4 ;  /* 0x000000010909e824 */ /* 0x000fe200020e06ee */
[CCC-:B------:R-:W-:Y:S02]  /*1f9e0*/  @!P6 LEA.HI.X R195, R2.reuse, R239.reuse, R8.reuse, 0x1, P0 ;  /* 0x000000ef02c3e211 */ /* 0x1c0fe400000f0c08 */
[CC--:B------:R-:W-:Y:S02]  /*1f9f0*/  @P2 LEA R198, P4, R2.reuse, R240.reuse, 0x1 ;  /* 0x000000f002c62211 */ /* 0x0c0fe400078808ff */
[C---:B------:R-:W-:Y:S02]  /*1fa00*/  @P1 LEA R196, P0, R2.reuse, R240, 0x1 ;  /* 0x000000f002c41211 */ /* 0x040fe400078008ff */
[CCC-:B------:R-:W-:Y:S02]  /*1fa10*/  @P3 LEA.HI.X R201, R2.reuse, R239.reuse, R8.reuse, 0x1, P5 ;  /* 0x000000ef02c93211 */ /* 0x1c0fe400028f0c08 */
[----:B------:R-:W-:-:S02]  /*1fa20*/  @P2 LEA.HI.X R199, R2, R239, R8, 0x1, P4 ;  /* 0x000000ef02c72211 */ /* 0x000fc400020f0c08 */
[----:B------:R-:W-:Y:S01]  /*1fa30*/  @P1 LEA.HI.X R197, R2, R239, R8, 0x1, P0 ;  /* 0x000000ef02c51211 */ /* 0x000fe200000f0c08 */
[--C-:B------:R-:W-:Y:S01]  /*1fa40*/  @P3 IMAD.MOV.U32 R2, RZ, RZ, R186.reuse ;  /* 0x000000ffff023224 */ /* 0x100fe200078e00ba */
[----:B------:R-:W-:Y:S01]  /*1fa50*/  @!P6 LEA R202, P5, R16, R240, 0x1 ;  /* 0x000000f010cae211 */ /* 0x000fe200078a08ff */
[----:B------:R-:W-:-:S03]  /*1fa60*/  IMAD.MOV.U32 R240, RZ, RZ, R186 ;  /* 0x000000fffff07224 */ /* 0x000fc600078e00ba */
[----:B------:R-:W-:Y:S01]  /*1fa70*/  @!PT LDS RZ, [RZ] ;  /* 0x00000000fffff984 */ /* 0x000fe20000000800 */
[----:B------:R-:W-:Y:S01]  /*1fa80*/  @!PT LDS RZ, [RZ] ;  /* 0x00000000fffff984 */ /* 0x000fe20000000800 */
[----:B------:R-:W-:Y:S01]  /*1fa90*/  @!PT LDS RZ, [RZ] ;  /* 0x00000000fffff984 */ /* 0x000fe20000000800 */
[----:B------:R2:W-:Y:S01]  /*1faa0*/  @P3 LDGSTS.E.BYPASS.LTC128B.128 [R247+0xa000], [R2.64+0x80] ;  /* 0x0a00008002f73fae */ /* 0x0005e2000b901d44 */
[----:B------:R-:W-:Y:S01]  /*1fab0*/  @!P6 LEA.HI.X R203, R16, R239, R9, 0x1, P5 ;  /* 0x000000ef10cbe211 */ /* 0x000fe200028f0c09 */
[--C-:B------:R-:W-:Y:S02]  /*1fac0*/  IMAD.MOV.U32 R239, RZ, RZ, R187.reuse ;  /* 0x000000ffffef7224 */ /* 0x100fe400078e00bb */
        /* <DEDUP_REMOVED lines=76> */
.L_x_3566:
[----:B------:R-:W-:Y:S05]  /*1ff90*/  BSYNC B1 ;  /* 0x0000000000017941 */ /* 0x000fea0003800000 */
.L_x_3565:
[----:B------:R-:W-:Y:S01]  /*1ffa0*/  ULDC.64 UR4, c[0x0][0x118] ;  /* 0x0000460000047ab9 */ /* 0x000fe20000000a00 */
[----:B-1----:R-:W-:Y:S01]  /*1ffb0*/  FMNMX.FTZ R2, R165, R14, !PT ;  /* 0x0000000ea5027209 */ /* 0x002fe20007810000 */
[----:B------:R1:W2:Y:S03]  /*1ffc0*/  LD.E R174, [R10.64+0xdc] ;  /* 0x0000dc040aae7980 */ /* 0x0002a6000c101900 */
        /* <DEDUP_REMOVED lines=28> */
[----:B------:R-:W3:Y:S01]  /*20190*/  SHFL.BFLY PT, R3, R8, 0x2, 0x1f ;  /* 0x0c401f0008037f89 */ /* 0x000ee200000e0000 */
[----:B------:R-:W-:-:S04]  /*201a0*/  FMNMX.FTZ R2, R176, R9, !PT ;  /* 0x00000009b0027209 */ /* 0x000fc80007810000 */
[----:B------:R-:W-:-:S04]  /*201b0*/  FMNMX.FTZ R9, R175, R2, !PT ;  /* 0x00000002af097209 */ /* 0x000fc80007810000 */
[----:B------:R-:W-:-:S04]  /*201c0*/  FMNMX.FTZ R9, R170, R9, !PT ;  /* 0x00000009aa097209 */ /* 0x000fc80007810000 */
[----:B------:R-:W-:-:S05]  /*201d0*/  FMNMX.FTZ R9, R172, R9, !PT ;  /* 0x00000009ac097209 */ /* 0x000fca0007810000 */
[----:B------:R-:W4:Y:S01]  /*201e0*/  SHFL.BFLY PT, R2, R9, 0x2, 0x1f ;  /* 0x0c401f0009027f89 */ /* 0x000f2200000e0000 */
[----:B---3--:R-:W-:-:S05]  /*201f0*/  FMNMX.FTZ R3, R8, R3, !PT ;  /* 0x0000000308037209 */ /* 0x008fca0007810000 */
[----:B------:R-:W3:Y:S01]  /*20200*/  SHFL.BFLY PT, R168, R3, 0x1, 0x1f ;  /* 0x0c201f0003a87f89 */ /* 0x000ee200000e0000 */
[----:B----4-:R-:W-:-:S03]  /*20210*/  FMNMX.FTZ R2, R9, R2, !PT ;  /* 0x0000000209027209 */ /* 0x010fc60007810000 */
[----:B-1----:R-:W-:Y:S04]  /*20220*/  LDSM.16.MT88.4 R8, [R228+0x10000] ;  /* 0x01000000e408783b */ /* 0x002fe80000004200 */
[----:B------:R-:W1:Y:S01]  /*20230*/  SHFL.BFLY PT, R167, R2, 0x1, 0x1f ;  /* 0x0c201f0002a77f89 */ /* 0x000e6200000e0000 */
[----:B---3--:R-:W-:-:S04]  /*20240*/  FMNMX.FTZ R168, R3, R168, !PT ;  /* 0x000000a803a87209 */ /* 0x008fc80007810000 */
[----:B------:R-:W-:Y:S02]  /*20250*/  FSETP.NEU.FTZ.AND P1, PT, R168, -INF , PT ;  /* 0xff800000a800780b */ /* 0x000fe40003f3d000 */
[----:B-1----:R-:W-:-:S04]  /*20260*/  FMNMX.FTZ R167, R2, R167, !PT ;  /* 0x000000a702a77209 */ /* 0x002fc80007810000 */
[----:B------:R-:W-:Y:S01]  /*20270*/  FSETP.NEU.FTZ.AND P0, PT, R167, -INF , PT ;  /* 0xff800000a700780b */ /* 0x000fe20003f1d000 */
[C---:B--2---:R-:W-:Y:S02]  /*20280*/  FMUL.FTZ R183, R174.reuse, R168 ;  /* 0x000000a8aeb77220 */ /* 0x044fe40000410000 */
[----:B------:R-:W-:-:S03]  /*20290*/  FMUL.FTZ R173, R174, R167 ;  /* 0x000000a7aead7220 */ /* 0x000fc60000410000 */
[----:B------:R-:W-:Y:S02]  /*202a0*/  FSEL R183, R183, RZ, P1 ;  /* 0x000000ffb7b77208 */ /* 0x000fe40000800000 */
[----:B------:R-:W-:-:S03]  /*202b0*/  FSEL R173, R173, RZ, P0 ;  /* 0x000000ffadad7208 */ /* 0x000fc60000000000 */
[-C--:B------:R-:W-:Y:S01]  /*202c0*/  FFMA.FTZ R33, R7, R174.reuse, -R183 ;  /* 0x000000ae07217223 */ /* 0x080fe200000108b7 */
[----:B------:R-:W-:Y:S01]  /*202d0*/  FSEL R7, R167, RZ, P0 ;  /* 0x000000ffa7077208 */ /* 0x000fe20000000000 */
[-CC-:B------:R-:W-:Y:S01]  /*202e0*/  FFMA.FTZ R2, R6, R174.reuse, -R173.reuse ;  /* 0x000000ae06027223 */ /* 0x180fe200000108ad */
[----:B------:R-:W-:Y:S01]  /*202f0*/  FSEL R6, R168, RZ, P1 ;  /* 0x000000ffa8067208 */ /* 0x000fe20000800000 */
[-C--:B------:R-:W-:Y:S02]  /*20300*/  FFMA.FTZ R3, R5, R174.reuse, -R173 ;  /* 0x000000ae05037223 */ /* 0x080fe400000108ad */
[----:B------:R-:W-:Y:S01]  /*20310*/  FADD.FTZ R7, R164, -R7 ;  /* 0x80000007a4077221 */ /* 0x000fe20000010000 */
[----:B------:R-:W-:Y:S01]  /*20320*/  MUFU.EX2 R33, R33 ;  /* 0x0000002100217308 */ /* 0x000fe20000000800 */
[----:B------:R-:W-:Y:S02]  /*20330*/  FADD.FTZ R5, R165, -R6 ;  /* 0x80000006a5057221 */ /* 0x000fe40000010000 */
[----:B------:R-:W-:-:S02]  /*20340*/  FFMA.FTZ R166, R14, R174, -R183 ;  /* 0x000000ae0ea67223 */ /* 0x000fc400000108b7 */
[-CC-:B------:R-:W-:Y:S02]  /*20350*/  FFMA.FTZ R35, R13, R174.reuse, -R183.reuse ;  /* 0x000000ae0d237223 */ /* 0x180fe400000108b7 */
[-C--:B------:R-:W-:Y:S01]  /*20360*/  FFMA.FTZ R34, R12, R174.reuse, -R183 ;  /* 0x000000ae0c227223 */ /* 0x080fe200000108b7 */
[----:B------:R-:W-:Y:S01]  /*20370*/  MUFU.EX2 R3, R3 ;  /* 0x0000000300037308 */ /* 0x000fe20000000800 */
[-CC-:B------:R-:W-:Y:S02]  /*20380*/  FFMA.FTZ R32, R15, R174.reuse, -R173.reuse ;  /* 0x000000ae0f207223 */ /* 0x180fe400000108ad */
[-C--:B------:R-:W-:Y:S01]  /*20390*/  FFMA.FTZ R165, R4, R174.reuse, -R173 ;  /* 0x000000ae04a57223 */ /* 0x080fe200000108ad */
[----:B------:R-:W1:Y:S01]  /*203a0*/  LDSM.16.MT88.4 R12, [R225+0x10000] ;  /* 0x01000000e10c783b */ /* 0x000e620000004200 */
[C---:B------:R-:W-:Y:S02]  /*203b0*/  FMUL.FTZ R171, R174.reuse, R5 ;  /* 0x00000005aeab7220 */ /* 0x040fe40000410000 */
[----:B------:R-:W-:Y:S01]  /*203c0*/  FMUL.FTZ R169, R174, R7 ;  /* 0x00000007aea97220 */ /* 0x000fe20000410000 */
[----:B------:R-:W-:Y:S01]  /*203d0*/  MUFU.EX2 R166, R166 ;  /* 0x000000a600a67308 */ /* 0x000fe20000000800 */
[----:B------:R-:W-:-:S02]  /*203e0*/  FFMA.FTZ R164, R178, R174, -R183 ;  /* 0x000000aeb2a47223 */ /* 0x000fc400000108b7 */
[-CC-:B------:R-:W-:Y:S02]  /*203f0*/  FFMA.FTZ R185, R23, R174.reuse, -R183.reuse ;  /* 0x000000ae17b97223 */ /* 0x180fe400000108b7 */
[-CC-:B------:R-:W-:Y:S02]  /*20400*/  FFMA.FTZ R178, R22, R174.reuse, -R183.reuse ;  /* 0x000000ae16b27223 */ /* 0x180fe400000108b7 */
[-C--:B------:R-:W-:Y:S01]  /*20410*/  FFMA.FTZ R187, R21, R174.reuse, -R183 ;  /* 0x000000ae15bb7223 */ /* 0x080fe200000108b7 */
[----:B------:R-:W2:Y:S01]  /*20420*/  MUFU.EX2 R35, R35 ;  /* 0x0000002300237308 */ /* 0x000ea20000000800 */
[-CC-:B------:R-:W-:Y:S02]  /*20430*/  FFMA.FTZ R182, R20, R174.reuse, -R173.reuse ;  /* 0x000000ae14b67223 */ /* 0x180fe400000108ad */
[----:B------:R-:W-:Y:S01]  /*20440*/  LDSM.16.MT88.4 R20, [R228+0x10800] ;  /* 0x01080000e414783b */ /* 0x000fe20000004200 */
[-CC-:B------:R-:W-:Y:S02]  /*20450*/  FFMA.FTZ R184, R189, R174.reuse, -R173.reuse ;  /* 0x000000aebdb87223 */ /* 0x180fe400000108ad */
[----:B------:R-:W-:-:S02]  /*20460*/  FFMA.FTZ R191, R192, R174, -R173 ;  /* 0x000000aec0bf7223 */ /* 0x000fc400000108ad */
[----:B------:R-:W3:Y:S01]  /*20470*/  MUFU.EX2 R34, R34 ;  /* 0x0000002200227308 */ /* 0x000ee20000000800 */
[-C--:B------:R-:W-:Y:S02]  /*20480*/  FFMA.FTZ R193, R193, R174.reuse, -R173 ;  /* 0x000000aec1c17223 */ /* 0x080fe400000108ad */
[-CC-:B------:R-:W-:Y:S02]  /*20490*/  FFMA.FTZ R186, R190, R174.reuse, -R183.reuse ;  /* 0x000000aebeba7223 */ /* 0x180fe400000108b7 */
[-C--:B------:R-:W-:Y:S02]  /*204a0*/  FFMA.FTZ R195, R26, R174.reuse, -R183 ;  /* 0x000000ae1ac37223 */ /* 0x080fe400000108b7 */
[--C-:B------:R-:W-:Y:S01]  /*204b0*/  FFMA.FTZ R190, R25, R174, -R173.reuse ;  /* 0x000000ae19be7223 */ /* 0x100fe200000108ad */
[----:B------:R-:W4:Y:S01]  /*204c0*/  MUFU.EX2 R32, R32 ;  /* 0x0000002000207308 */ /* 0x000f220000000800 */
[----:B--2---:R-:W-:Y:S01]  /*204d0*/  F2FP.BF16.PACK_AB R4, R35, R166 ;  /* 0x000000a62304723e */ /* 0x004fe200000010ff */
[----:B------:R-:W-:-:S02]  /*204e0*/  FFMA.FTZ R197, R24, R174, -R173 ;  /* 0x000000ae18c57223 */ /* 0x000fc400000108ad */
[-CC-:B------:R-:W-:Y:S02]  /*204f0*/  FFMA.FTZ R192, R31, R174.reuse, -R173.reuse ;  /* 0x000000ae1fc07223 */ /* 0x180fe400000108ad */
[----:B------:R-:W-:Y:S02]  /*20500*/  FFMA.FTZ R199, R30, R174, -R173 ;  /* 0x000000ae1ec77223 */ /* 0x000fe400000108ad */
[----:B------:R-:W-:Y:S01]  /*20510*/  MUFU.EX2 R2, R2 ;  /* 0x0000000200027308 */ /* 0x000fe20000000800 */
[----:B---3--:R-:W-:Y:S01]  /*20520*/  F2FP.BF16.PACK_AB R6, R33, R34 ;  /* 0x000000222106723e */ /* 0x008fe200000010ff */
[-CC-:B------:R-:W-:Y:S02]  /*20530*/  FFMA.FTZ R194, R28, R174.reuse, -R183.reuse ;  /* 0x000000ae1cc27223 */ /* 0x180fe400000108b7 */
[-C--:B------:R-:W-:Y:S02]  /*20540*/  FFMA.FTZ R201, R29, R174.reuse, -R183 ;  /* 0x000000ae1dc97223 */ /* 0x080fe400000108b7 */
[----:B------:R-:W-:Y:S01]  /*20550*/  LDSM.16.MT88.4 R28, [R224+0x17000] ;  /* 0x01700000e01c783b */ /* 0x000fe20000004200 */
[--C-:B------:R-:W-:Y:S01]  /*20560*/  FFMA.FTZ R176, R176, R174, -R173.reuse ;  /* 0x000000aeb0b07223 */ /* 0x100fe200000108ad */
[----:B------:R-:W2:Y:S01]  /*20570*/  MUFU.EX2 R165, R165 ;  /* 0x000000a500a57308 */ /* 0x000ea20000000800 */
[----:B----4-:R-:W-:Y:S01]  /*20580*/  F2FP.BF16.PACK_AB R5, R3, R32 ;  /* 0x000000200305723e */ /* 0x010fe200000010ff */
[----:B------:R-:W-:-:S02]  /*20590*/  FFMA.FTZ R175, R175, R174, -R173 ;  /* 0x000000aeafaf7223 */ /* 0x000fc400000108ad */
[-C--:B------:R-:W-:Y:S02]  /*205a0*/  FFMA.FTZ R170, R170, R174.reuse, -R173 ;  /* 0x000000aeaaaa7223 */ /* 0x080fe400000108ad */
[-CC-:B------:R-:W-:Y:S02]  /*205b0*/  FFMA.FTZ R177, R177, R174.reuse, -R183.reuse ;  /* 0x000000aeb1b17223 */ /* 0x180fe400000108b7 */
[----:B------:R-:W3:Y:S01]  /*205c0*/  MUFU.EX2 R171, R171 ;  /* 0x000000ab00ab7308 */ /* 0x000ee20000000800 */
[-C--:B------:R-:W-:Y:S02]  /*205d0*/  FFMA.FTZ R196, R179, R174.reuse, -R183 ;  /* 0x000000aeb3c47223 */ /* 0x080fe400000108b7 */
[----:B------:R-:W-:-:S05]  /*205e0*/  FFMA.FTZ R173, R172, R174, -R173 ;  /* 0x000000aeacad7223 */ /* 0x000fca00000108ad */
[----:B------:R-:W4:Y:S01]  /*205f0*/  MUFU.EX2 R169, R169 ;  /* 0x000000a900a97308 */ /* 0x000f220000000800 */
[----:B--2---:R-:W-:Y:S01]  /*20600*/  F2FP.BF16.PACK_AB R7, R165, R2 ;  /* 0x00000002a507723e */ /* 0x004fe200000010ff */
[----:B---3--:R-:W-:-:S06]  /*20610*/  FMUL.FTZ R160, R160, R171 ;  /* 0x000000aba0a07220 */ /* 0x008fcc0000410000 */
        /* <DEDUP_REMOVED lines=17> */
[----:B------:R-:W3:Y:S01]  /*20730*/  LDSM.16.MT88.4 R8, [R224+0x10000] ;  /* 0x01000000e008783b */ /* 0x000ee20000004200 */
[----:B------:R-:W-:Y:S01]  /*20740*/  FMUL.FTZ R149, R149, R171 ;  /* 0x000000ab95957220 */ /* 0x000fe20000410000 */
[----:B------:R-:W-:Y:S01]  /*20750*/  MUFU.EX2 R187, R187 ;  /* 0x000000bb00bb7308 */ /* 0x000fe20000000800 */
        /* <DEDUP_REMOVED lines=10> */
[----:B------:R-:W-:Y:S01]  /*20800*/  FMUL.FTZ R141, R141, R171 ;  /* 0x000000ab8d8d7220 */ /* 0x000fe20000410000 */
[----:B------:R-:W4:Y:S01]  /*20810*/  LDSM.16.MT88.4 R16, [R228+0x12000] ;  /* 0x01200000e410783b */ /* 0x000f220000004200 */
[-C--:B------:R-:W-:Y:S01]  /*20820*/  FMUL.FTZ R142, R142, R169.reuse ;  /* 0x000000a98e8e7220 */ /* 0x080fe20000410000 */
[----:B------:R5:W2:Y:S01]  /*20830*/  MUFU.EX2 R189, R193 ;  /* 0x000000c100bd7308 */ /* 0x000aa20000000800 */
[----:B------:R-:W-:-:S02]  /*20840*/  FMUL.FTZ R143, R143, R169 ;  /* 0x000000a98f8f7220 */ /* 0x000fc40000410000 */
[-C--:B------:R-:W-:Y:S01]  /*20850*/  FMUL.FTZ R136, R136, R171.reuse ;  /* 0x000000ab88887220 */ /* 0x080fe20000410000 */
[C---:B-1----:R-:W-:Y:S01]  /*20860*/  HMMA.16816.F32.BF16 R144, R4.reuse, R12, R144 ;  /* 0x0000000c0490723c */ /* 0x042fe20000041890 */
[----:B------:R-:W-:Y:S02]  /*20870*/  FMUL.FTZ R137, R137, R171 ;  /* 0x000000ab89897220 */ /* 0x000fe40000410000 */
[-C--:B------:R-:W-:Y:S01]  /*20880*/  FMUL.FTZ R138, R138, R169.reuse ;  /* 0x000000a98a8a7220 */ /* 0x080fe20000410000 */
[----:B------:R-:W-:Y:S01]  /*20890*/  MUFU.EX2 R184, R184 ;  /* 0x000000b800b87308 */ /* 0x000fe20000000800 */
[----:B------:R-:W-:Y:S02]  /*208a0*/  FMUL.FTZ R139, R139, R169 ;  /* 0x000000a98b8b7220 */ /* 0x000fe40000410000 */
        /* <DEDUP_REMOVED lines=18> */
[----:B------:R-:W-:Y:S01]  /*209d0*/  MUFU.EX2 R195, R195 ;  /* 0x000000c300c37308 */ /* 0x000fe20000000800 */
[----:B------:R-:W-:Y:S02]  /*209e0*/  FMUL.FTZ R43, R43, R169 ;  /* 0x000000a92b2b7220 */ /* 0x000fe40000410000 */
[-C--:B------:R-:W-:Y:S02]  /*209f0*/  FMUL.FTZ R44, R44, R171.reuse ;  /* 0x000000ab2c2c7220 */ /* 0x080fe40000410000 */
[----:B------:R-:W-:Y:S01]  /*20a00*/  FMUL.FTZ R45, R45, R171 ;  /* 0x000000ab2d2d7220 */ /* 0x000fe20000410000 */
[----:B----4-:R-:W-:Y:S01]  /*20a10*/  HMMA.16816.F32.BF16 R36, R4, R16, R36 ;  /* 0x000000100424723c */ /* 0x010fe20000041824 */
[-C--:B------:R-:W-:Y:S01]  /*20a20*/  FMUL.FTZ R46, R46, R169.reuse ;  /* 0x000000a92e2e7220 */ /* 0x080fe20000410000 */
[----:B------:R-:W-:Y:S01]  /*20a30*/  MUFU.EX2 R190, R190 ;  /* 0x000000be00be7308 */ /* 0x000fe20000000800 */
[----:B------:R-:W-:-:S02]  /*20a40*/  FMUL.FTZ R47, R47, R169 ;  /* 0x000000a92f2f7220 */ /* 0x000fc40000410000 */
[-C--:B------:R-:W-:Y:S02]  /*20a50*/  FMUL.FTZ R48, R48, R171.reuse ;  /* 0x000000ab30307220 */ /* 0x080fe40000410000 */
[----:B------:R-:W-:Y:S01]  /*20a60*/  FMUL.FTZ R49, R49, R171 ;  /* 0x000000ab31317220 */ /* 0x000fe20000410000 */
[C---:B------:R-:W-:Y:S01]  /*20a70*/  HMMA.16816.F32.BF16 R40, R4.reuse, R18, R40 ;  /* 0x000000120428723c */ /* 0x040fe20000041828 */
[-C--:B------:R-:W-:Y:S01]  /*20a80*/  FMUL.FTZ R50, R50, R169.reuse ;  /* 0x000000a932327220 */ /* 0x080fe20000410000 */
[----:B------:R-:W4:Y:S01]  /*20a90*/  LDSM.16.MT88.4 R16, [R224+0x12000] ;  /* 0x01200000e010783b */ /* 0x000f220000004200 */
[----:B------:R-:W-:Y:S01]  /*20aa0*/  FMUL.FTZ R51, R51, R169 ;  /* 0x000000a933337220 */ /* 0x000fe20000410000 */
[----:B------:R-:W-:Y:S01]  /*20ab0*/  MUFU.EX2 R197, R197 ;  /* 0x000000c500c57308 */ /* 0x000fe20000000800 */
[-C--:B------:R-:W-:Y:S02]  /*20ac0*/  FMUL.FTZ R52, R52, R171.reuse ;  /* 0x000000ab34347220 */ /* 0x080fe40000410000 */
[----:B------:R-:W-:Y:S01]  /*20ad0*/  FMUL.FTZ R53, R53, R171 ;  /* 0x000000ab35357220 */ /* 0x000fe20000410000 */
[----:B-1----:R-:W-:Y:S01]  /*20ae0*/  HMMA.16816.F32.BF16 R44, R4, R12, R44 ;  /* 0x0000000c042c723c */ /* 0x002fe2000004182c */
[----:B------:R-:W-:-:S02]  /*20af0*/  FMUL.FTZ R54, R54, R169 ;  /* 0x000000a936367220 */ /* 0x000fc40000410000 */
[----:B------:R-:W-:Y:S01]  /*20b00*/  FMUL.FTZ R55, R55, R169 ;  /* 0x000000a937377220 */ /* 0x000fe20000410000 */
[----:B------:R-:W-:Y:S01]  /*20b10*/  MUFU.EX2 R192, R192 ;  /* 0x000000c000c07308 */ /* 0x000fe20000000800 */
[-C--:B------:R-:W-:Y:S02]  /*20b20*/  FMUL.FTZ R56, R56, R171.reuse ;  /* 0x000000ab38387220 */ /* 0x080fe40000410000 */
[----:B------:R-:W-:Y:S01]  /*20b30*/  FMUL.FTZ R57, R57, R171 ;  /* 0x000000ab39397220 */ /* 0x000fe20000410000 */
[----:B------:R-:W-:Y:S01]  /*20b40*/  HMMA.16816.F32.BF16 R48, R4, R14, R48 ;  /* 0x0000000e0430723c */ /* 0x000fe20000041830 */
[-C--:B------:R-:W-:Y:S01]  /*20b50*/  FMUL.FTZ R58, R58, R169.reuse ;  /* 0x000000a93a3a7220 */ /* 0x080fe20000410000 */
[----:B------:R-:W1:Y:S01]  /*20b60*/  LDSM.16.MT88.4 R12, [R228+0x14000] ;  /* 0x01400000e40c783b */ /* 0x000e620000004200 */
[----:B------:R-:W-:Y:S01]  /*20b70*/  FMUL.FTZ R59, R59, R169 ;  /* 0x000000a93b3b7220 */ /* 0x000fe20000410000 */
[----:B------:R-:W-:Y:S01]  /*20b80*/  MUFU.EX2 R199, R199 ;  /* 0x000000c700c77308 */ /* 0x000fe20000000800 */
[----:B------:R-:W-:-:S02]  /*20b90*/  FMUL.FTZ R60, R60, R171 ;  /* 0x000000ab3c3c7220 */ /* 0x000fc40000410000 */
[----:B------:R-:W-:Y:S01]  /*20ba0*/  FMUL.FTZ R61, R61, R171 ;  /* 0x000000ab3d3d7220 */ /* 0x000fe20000410000 */
[C---:B---3--:R-:W-:Y:S01]  /*20bb0*/  HMMA.16816.F32.BF16 R52, R4.reuse, R8, R52 ;  /* 0x000000080434723c */ /* 0x048fe20000041834 */
[-C--:B------:R-:W-:Y:S02]  /*20bc0*/  FMUL.FTZ R62, R62, R169.reuse ;  /* 0x000000a93e3e7220 */ /* 0x080fe40000410000 */
[----:B------:R-:W-:Y:S01]  /*20bd0*/  FMUL.FTZ R63, R63, R169 ;  /* 0x000000a93f3f7220 */ /* 0x000fe20000410000 */
[----:B------:R-:W-:Y:S01]  /*20be0*/  MUFU.EX2 R194, R194 ;  /* 0x000000c200c27308 */ /* 0x000fe20000000800 */
[-C--:B------:R-:W-:Y:S02]  /*20bf0*/  FMUL.FTZ R64, R64, R171.reuse ;  /* 0x000000ab40407220 */ /* 0x080fe40000410000 */
[----:B------:R-:W-:Y:S01]  /*20c00*/  FMUL.FTZ R65, R65, R171 ;  /* 0x000000ab41417220 */ /* 0x000fe20000410000 */
[----:B------:R-:W-:Y:S01]  /*20c10*/  HMMA.16816.F32.BF16 R56, R4, R10, R56 ;  /* 0x0000000a0438723c */ /* 0x000fe20000041838 */
[----:B------:R-:W3:Y:S01]  /*20c20*/  LDSM.16.MT88.4 R8, [R226+0x14000] ;  /* 0x01400000e208783b */ /* 0x000ee20000004200 */
[----:B------:R-:W-:-:S02]  /*20c30*/  FMUL.FTZ R66, R66, R169 ;  /* 0x000000a942427220 */ /* 0x000fc40000410000 */
[----:B------:R-:W-:Y:S01]  /*20c40*/  FMUL.FTZ R67, R67, R169 ;  /* 0x000000a943437220 */ /* 0x000fe20000410000 */
[----:B------:R-:W-:Y:S01]  /*20c50*/  MUFU.EX2 R201, R201 ;  /* 0x000000c900c97308 */ /* 0x000fe20000000800 */
[-C--:B------:R-:W-:Y:S02]  /*20c60*/  FMUL.FTZ R68, R68, R171.reuse ;  /* 0x000000ab44447220 */ /* 0x080fe40000410000 */
[----:B------:R-:W-:Y:S02]  /*20c70*/  FMUL.FTZ R69, R69, R171 ;  /* 0x000000ab45457220 */ /* 0x000fe40000410000 */
[-C--:B------:R-:W-:Y:S01]  /*20c80*/  FMUL.FTZ R70, R70, R169.reuse ;  /* 0x000000a946467220 */ /* 0x080fe20000410000 */
[----:B----4-:R-:W-:Y:S01]  /*20c90*/  HMMA.16816.F32.BF16 R60, R4, R16, R60 ;  /* 0x00000010043c723c */ /* 0x010fe2000004183c */
[----:B------:R-:W-:Y:S01]  /*20ca0*/  FMUL.FTZ R71, R71, R169 ;  /* 0x000000a947477220 */ /* 0x000fe20000410000 */
[----:B------:R-:W-:Y:S01]  /*20cb0*/  MUFU.EX2 R177, R177 ;  /* 0x000000b100b17308 */ /* 0x000fe20000000800 */
[----:B------:R-:W-:-:S02]  /*20cc0*/  FMUL.FTZ R72, R72, R171 ;  /* 0x000000ab48487220 */ /* 0x000fc40000410000 */
[----:B------:R-:W-:Y:S02]  /*20cd0*/  FMUL.FTZ R73, R73, R171 ;  /* 0x000000ab49497220 */ /* 0x000fe40000410000 */
[-C--:B------:R-:W-:Y:S01]  /*20ce0*/  FMUL.FTZ R74, R74, R169.reuse ;  /* 0x000000a94a4a7220 */ /* 0x080fe20000410000 */
[C---:B------:R-:W-:Y:S01]  /*20cf0*/  HMMA.16816.F32.BF16 R64, R4.reuse, R18, R64 ;  /* 0x000000120440723c */ /* 0x040fe20000041840 */
[----:B------:R-:W-:Y:S01]  /*20d00*/  FMUL.FTZ R75, R75, R169 ;  /* 0x000000a94b4b7220 */ /* 0x000fe20000410000 */
[----:B------:R-:W4:Y:S01]  /*20d10*/  LDSM.16.MT88.4 R16, [R225+0x14000] ;  /* 0x01400000e110783b */ /* 0x000f220000004200 */
        /* <DEDUP_REMOVED lines=32> */
[-C--:B------:R-:W-:Y:S02]  /*20f20*/  FMUL.FTZ R96, R96, R171.reuse ;  /* 0x000000ab60607220 */ /* 0x080fe40000410000 */
[----:B------:R-:W-:-:S02]  /*20f30*/  FMUL.FTZ R97, R97, R171 ;  /* 0x000000ab61617220 */ /* 0x000fc40000410000 */
[-C--:B------:R-:W-:Y:S02]  /*20f40*/  FMUL.FTZ R98, R98, R169.reuse ;  /* 0x000000a962627220 */ /* 0x080fe40000410000 */
[----:B------:R-:W-:Y:S01]  /*20f50*/  FMUL.FTZ R99, R99, R169 ;  /* 0x000000a963637220 */ /* 0x000fe20000410000 */
[C---:B------:R-:W-:Y:S01]  /*20f60*/  HMMA.16816.F32.BF16 R88, R4.reuse, R18, R88 ;  /* 0x000000120458723c */ /* 0x040fe20000041858 */
[-C--:B------:R-:W-:Y:S01]  /*20f70*/  FMUL.FTZ R100, R100, R171.reuse ;  /* 0x000000ab64647220 */ /* 0x080fe20000410000 */
[----:B------:R-:W4:Y:S01]  /*20f80*/  LDSM.16.MT88.4 R16, [R226+0x16000] ;  /* 0x01600000e210783b */ /* 0x000f220000004200 */
        /* <DEDUP_REMOVED lines=9> */
[----:B------:R-:W1:Y:S01]  /*21020*/  LDSM.16.MT88.4 R12, [R225+0x16000] ;  /* 0x01600000e10c783b */ /* 0x000e620000004200 */
[-C--:B------:R-:W-:Y:S02]  /*21030*/  FMUL.FTZ R108, R108, R171.reuse ;  /* 0x000000ab6c6c7220 */ /* 0x080fe40000410000 */
[----:B------:R-:W-:Y:S02]  /*21040*/  FMUL.FTZ R109, R109, R171 ;  /* 0x000000ab6d6d7220 */ /* 0x000fe40000410000 */
[----:B------:R-:W-:-:S02]  /*21050*/  FMUL.FTZ R110, R110, R169 ;  /* 0x000000a96e6e7220 */ /* 0x000fc40000410000 */
[C---:B---3--:R-:W-:Y:S01]  /*21060*/  HMMA.16816.F32.BF16 R100, R4.reuse, R8, R100 ;  /* 0x000000080464723c */ /* 0x048fe20000041864 */
[----:B------:R-:W-:Y:S02]  /*21070*/  FMUL.FTZ R111, R111, R169 ;  /* 0x000000a96f6f7220 */ /* 0x000fe40000410000 */
[-C--:B------:R-:W-:Y:S02]  /*21080*/  FMUL.FTZ R112, R112, R171.reuse ;  /* 0x000000ab70707220 */ /* 0x080fe40000410000 */
[----:B------:R-:W-:Y:S02]  /*21090*/  FMUL.FTZ R113, R113, R171 ;  /* 0x000000ab71717220 */ /* 0x000fe40000410000 */
[-C--:B------:R-:W-:Y:S01]  /*210a0*/  FMUL.FTZ R114, R114, R169.reuse ;  /* 0x000000a972727220 */ /* 0x080fe20000410000 */
[----:B------:R-:W-:Y:S01]  /*210b0*/  HMMA.16816.F32.BF16 R104, R4, R10, R104 ;  /* 0x0000000a0468723c */ /* 0x000fe20000041868 */
[----:B------:R-:W3:Y:S01]  /*210c0*/  LDSM.16.MT88.4 R8, [R224+0x16000] ;  /* 0x01600000e008783b */ /* 0x000ee20000004200 */
[----:B------:R-:W-:-:S02]  /*210d0*/  FMUL.FTZ R115, R115, R169 ;  /* 0x000000a973737220 */ /* 0x000fc40000410000 */
[-C--:B------:R-:W-:Y:S02]  /*210e0*/  FMUL.FTZ R116, R116, R171.reuse ;  /* 0x000000ab74747220 */ /* 0x080fe40000410000 */
        /* <DEDUP_REMOVED lines=19> */
[C---:B------:R-:W-:Y:S01]  /*21220*/  HMMA.16816.F32.BF16 R120, R4.reuse, R14, R120 ;  /* 0x0000000e0478723c */ /* 0x040fe20000041878 */
[----:B------:R-:W1:Y:S01]  /*21230*/  LDSM.16.MT88.4 R12, [R225+0x10800] ;  /* 0x01080000e10c783b */ /* 0x000e620000004200 */
[-CC-:B-----5:R-:W-:Y:S02]  /*21240*/  FFMA.FTZ R193, R188, R174.reuse, -R183.reuse ;  /* 0x000000aebcc17223 */ /* 0x1a0fe400000108b7 */
[----:B------:R-:W-:Y:S02]  /*21250*/  FFMA.FTZ R188, R27, R174, -R183 ;  /* 0x000000ae1bbc7223 */ /* 0x000fe400000108b7 */
[----:B------:R-:W-:Y:S01]  /*21260*/  LDSM.16.MT88.4 R24, [R228+0x11000] ;  /* 0x01100000e418783b */ /* 0x000fe20000004200 */
[----:B------:R-:W-:Y:S01]  /*21270*/  FFMA.FTZ R166, R204, R171, R166 ;  /* 0x000000abcca67223 */ /* 0x000fe200000100a6 */
[----:B---3--:R-:W-:Y:S01]  /*21280*/  HMMA.16816.F32.BF16 R124, R4, R8, R124 ;  /* 0x00000008047c723c */ /* 0x008fe2000004187c */
[----:B------:R-:W3:Y:S01]  /*21290*/  MUFU.EX2 R193, R193 ;  /* 0x000000c100c17308 */ /* 0x000ee20000000800 */
[----:B------:R-:W-:-:S02]  /*212a0*/  FFMA.FTZ R32, R252, R169, R32 ;  /* 0x000000a9fc207223 */ /* 0x000fc40000010020 */
[----:B------:R-:W-:Y:S02]  /*212b0*/  FADD.FTZ R35, R35, R166 ;  /* 0x000000a623237221 */ /* 0x000fe40000010000 */
[----:B------:R-:W-:Y:S02]  /*212c0*/  FADD.FTZ R3, R3, R32 ;  /* 0x0000002003037221 */ /* 0x000fe40000010000 */
[----:B------:R-:W-:Y:S01]  /*212d0*/  HMMA.16816.F32.BF16 R128, R4, R10, R128 ;  /* 0x0000000a0480723c */ /* 0x000fe20000041880 */
[----:B------:R-:W5:Y:S01]  /*212e0*/  LDSM.16.MT88.4 R8, [R224+0x10800] ;  /* 0x01080000e008783b */ /* 0x000f620000004200 */
[----:B------:R-:W1:Y:S01]  /*212f0*/  MUFU.EX2 R188, R188 ;  /* 0x000000bc00bc7308 */ /* 0x000e620000000800 */
[----:B------:R-:W-:Y:S02]  /*21300*/  FADD.FTZ R34, R34, R35 ;  /* 0x0000002322227221 */ /* 0x000fe40000010000 */
[----:B------:R-:W-:Y:S02]  /*21310*/  FADD.FTZ R2, R2, R3 ;  /* 0x0000000302027221 */ /* 0x000fe40000010000 */
[----:B--2---:R-:W-:Y:S01]  /*21320*/  F2FP.BF16.PACK_AB R4, R185, R164 ;  /* 0x000000a4b904723e */ /* 0x004fe200000010ff */
        /* <DEDUP_REMOVED lines=8> */
[----:B------:R-:W-:Y:S01]  /*213b0*/  FADD.FTZ R185, R185, R164 ;  /* 0x000000a4b9b97221 */ /* 0x000fe20000010000 */
[----:B------:R-:W-:Y:S01]  /*213c0*/  MOV R164, R167 ;  /* 0x000000a700a47202 */ /* 0x000fe20000000f00 */
[----:B------:R-:W-:-:S02]  /*213d0*/  FADD.FTZ R189, R189, R182 ;  /* 0x000000b6bdbd7221 */ /* 0x000fc40000010000 */
[C---:B------:R-:W-:Y:S01]  /*213e0*/  HMMA.16816.F32.BF16 R160, R4.reuse, R20, R160 ;  /* 0x0000001404a0723c */ /* 0x040fe200000418a0 */
[----:B------:R-:W-:Y:S02]  /*213f0*/  FADD.FTZ R178, R178, R185 ;  /* 0x000000b9b2b27221 */ /* 0x000fe40000010000 */
[----:B------:R-:W-:Y:S02]  /*21400*/  FADD.FTZ R184, R184, R189 ;  /* 0x000000bdb8b87221 */ /* 0x000fe40000010000 */
[----:B------:R-:W-:Y:S02]  /*21410*/  FADD.FTZ R187, R187, R178 ;  /* 0x000000b2bbbb7221 */ /* 0x000fe40000010000 */
[----:B------:R-:W-:Y:S01]  /*21420*/  FADD.FTZ R191, R191, R184 ;  /* 0x000000b8bfbf7221 */ /* 0x000fe20000010000 */
        /* <DEDUP_REMOVED lines=44> */
[C---:B-----5:R-:W-:Y:S08]  /*216f0*/  HMMA.16816.F32.BF16 R124, R4.reuse, R8, R124 ;  /* 0x00000008047c723c */ /* 0x060ff0000004187c */
[----:B------:R-:W-:Y:S01]  /*21700*/  HMMA.16816.F32.BF16 R128, R4, R10, R128 ;  /* 0x0000000a0480723c */ /* 0x000fe20000041880 */
[----:B------:R-:W4:Y:S06]  /*21710*/  LDSM.16.MT88.4 R8, [R224+0x11000] ;  /* 0x01100000e008783b */ /* 0x000f2c0000004200 */
[----:B---3--:R-:W-:Y:S01]  /*21720*/  F2FP.BF16.PACK_AB R4, R193, R186 ;  /* 0x000000bac104723e */ /* 0x008fe200000010ff */
        /* <DEDUP_REMOVED lines=13> */
[----:B------:R-:W3:Y:S07]  /*21800*/  LDSM.16.MT88.4 R24, [R226+0x13000] ;  /* 0x01300000e218783b */ /* 0x000eee0000004200 */
[C---:B--2---:R-:W-:Y:S08]  /*21810*/  HMMA.16816.F32.BF16 R152, R4.reuse, R20, R152 ;  /* 0x000000140498723c */ /* 0x044ff00000041898 */
[C---:B------:R-:W-:Y:S01]  /*21820*/  HMMA.16816.F32.BF16 R148, R4.reuse, R22, R148 ;  /* 0x000000160494723c */ /* 0x040fe20000041894 */
[----:B------:R-:W-:Y:S07]  /*21830*/  LDSM.16.MT88.4 R20, [R228+0x15000] ;  /* 0x01500000e414783b */ /* 0x000fee0000004200 */
[C---:B-1----:R-:W-:Y:S08]  /*21840*/  HMMA.16816.F32.BF16 R144, R4.reuse, R12, R144 ;  /* 0x0000000c0490723c */ /* 0x042ff00000041890 */
[C---:B------:R-:W-:Y:S01]  /*21850*/  HMMA.16816.F32.BF16 R140, R4.reuse, R14, R140 ;  /* 0x0000000e048c723c */ /* 0x040fe2000004188c */
[----:B------:R-:W1:Y:S07]  /*21860*/  LDSM.16.MT88.4 R12, [R225+0x13000] ;  /* 0x01300000e10c783b */ /* 0x000e6e0000004200 */
[C---:B----4-:R-:W-:Y:S08]  /*21870*/  HMMA.16816.F32.BF16 R136, R4.reuse, R8, R136 ;  /* 0x000000080488723c */ /* 0x050ff00000041888 */
        /* <DEDUP_REMOVED lines=93> */
.L_x_3561:
[----:B------:R-:W-:-:S13]  /*21e50*/  ISETP.GE.AND P0, PT, R250, 0x1, PT ;  /* 0x00000001fa00780c */ /* 0x000fda0003f06270 */
[----:B------:R-:W-:Y:S05]  /*21e60*/  @!P0 BRA `(.L_x_3570) ;  /* 0x00004e0000008947 */ /* 0x000fea0003800000 */
[----:B------:R-:W-:Y:S02]  /*21e70*/  MOV R3, R164 ;  /* 0x000000a400037202 */ /* 0x000fe40000000f00 */
[----:B------:R-:W-:Y:S02]  /*21e80*/  MOV R168, R165 ;  /* 0x000000a500a87202 */ /* 0x000fe40000000f00 */
.L_x_3579:
        /* <DEDUP_REMOVED lines=11> */
[----:B-1----:R-:W-:-:S05]  /*21f40*/  @!P0 BRA `(.L_x_3572) ;  /* 0x0000040000008947 */ /* 0x002fca0003800000 */
[----:B------:R-:W-:Y:S01]  /*21f50*/  IMAD.SHL.U32 R10, R250, 0x40, RZ ;  /* 0x00000040fa0a7824 */ /* 0x000fe200078e00ff */
[----:B------:R-:W-:Y:S02]  /*21f60*/  ULDC.64 UR4, c[0x0][0x118] ;  /* 0x0000460000047ab9 */ /* 0x000fe40000000a00 */
[----:B------:R-:W2:Y:S02]  /*21f70*/  LD.E R11, [R164.64+0x170] ;  /* 0x00017004a40b7980 */ /* 0x000ea4000c101900 */
[----:B------:R-:W-:Y:S02]  /*21f80*/  IABS R6, R10 ;  /* 0x0000000a00067213 */ /* 0x000fe40000000000 */
[----:B------:R-:W3:Y:S01]  /*21f90*/  LD.E.64 R14, [R164.64+0x28] ;  /* 0x00002804a40e7980 */ /* 0x000ee2000c101b00 */
        /* <DEDUP_REMOVED lines=17> */
[----:B------:R-:W-:Y:S02]  /*220b0*/  ISETP.GE.AND P0, PT, R2, RZ, PT ;  /* 0x000000ff0200720c */ /* 0x000fe40003f06270 */
[----:B------:R-:W-:Y:S01]  /*220c0*/  LOP3.LUT R2, RZ, R11, RZ, 0x33, !PT ;  /* 0x0000000bff027212 */ /* 0x000fe200078e33ff */
        /* <DEDUP_REMOVED lines=40> */
.L_x_3572:
[----:B------:R-:W-:Y:S02]  /*22350*/  ULDC.64 UR4, c[0x0][0x118] ;  /* 0x0000460000047ab9 */ /* 0x000fe40000000a00 */
[----:B------:R-:W2:Y:S02]  /*22360*/  LD.E R6, [R164.64+0x40] ;  /* 0x00004004a4067980 */ /* 0x000ea4000c101900 */
[----:B--2---:R-:W-:Y:S04]  /*22370*/  LEA R6, -R6, RZ, 0x6 ;  /* 0x000000ff06067211 */ /* 0x004fe800078e31ff */
[----:B------:R-:W-:Y:S02]  /*22380*/  SHF.R.S32.HI R2, RZ, 0x1f, R6 ;  /* 0x0000001fff027819 */ /* 0x000fe40000011406 */
.L_x_3573:
[----:B------:R-:W-:Y:S05]  /*22390*/  BSYNC B0 ;  /* 0x0000000000007941 */ /* 0x000fea0003800000 */
.L_x_3571:
        /* <DEDUP_REMOVED lines=14> */
[----:B------:R-:W-:Y:S01]  /*22480*/  IMAD.X R4, R2, 0x1, R236, P1 ;  /* 0x0000000102047824 */ /* 0x000fe200008e06ec */
[----:B------:R-:W-:Y:S01]  /*22490*/  @!P6 STS.128 [R247+0x10000], RZ ;  /* 0x010000fff700e388 */ /* 0x000fe20000000c00 */
[CC--:B------:R-:W-:Y:S02]  /*224a0*/  @P6 LEA R14, P1, R7.reuse, R180.reuse, 0x1 ;  /* 0x000000b4070e6211 */ /* 0x0c0fe400078208ff */
[C---:B------:R-:W-:Y:S02]  /*224b0*/  @P5 LEA R10, P0, R7.reuse, R180, 0x1 ;  /* 0x000000b4070a5211 */ /* 0x040fe400078008ff */
[----:B------:R-:W-:Y:S01]  /*224c0*/  @!PT LDS RZ, [RZ] ;  /* 0x00000000fffff984 */ /* 0x000fe20000000800 */
[----:B------:R-:W-:Y:S01]  /*224d0*/  @!PT LDS RZ, [RZ] ;  /* 0x00000000fffff984 */ /* 0x000fe20000000800 */
[----:B------:R-:W-:Y:S01]  /*224e0*/  @!PT LDS RZ, [RZ] ;  /* 0x00000000fffff984 */ /* 0x000fe20000000800 */
[----:B------:R1:W-:Y:S01]  /*224f0*/  @P5 LDGSTS.E.BYPASS.LTC128B.128 [R247+0x12000], [R170.64+0x80] ;  /* 0x12000080aaf75fae */ /* 0x0003e2000b901d44 */
[CCC-:B------:R-:W-:Y:S02]  /*22500*/  @P6 LEA.HI.X R15, R7.reuse, R181.reuse, R4.reuse, 0x1, P1 ;  /* 0x000000b5070f6211 */ /* 0x1c0fe400008f0c04 */
[CCC-:B------:R-:W-:Y:S02]  /*22510*/  @P5 LEA.HI.X R11, R7.reuse, R181.reuse, R4.reuse, 0x1, P0 ;  /* 0x000000b5070b5211 */ /* 0x1c0fe400000f0c04 */
        /* <DEDUP_REMOVED lines=25> */
[CC--:B------:R-:W-:Y:S02]  /*226b0*/  @P3 LEA R16, P0, R5.reuse, R180.reuse, 0x1 ;  /* 0x000000b405103211 */ /* 0x0c0fe400078008ff */
[CCC-:B------:R-:W-:Y:S02]  /*226c0*/  @P4 LEA.HI.X R19, R5.reuse, R181.reuse, R2.reuse, 0x1, P1 ;  /* 0x000000b505134211 */ /* 0x1c0fe400008f0c02 */
[----:B------:R-:W-:Y:S01]  /*226d0*/  @!P6 STS.128 [R247+0x10800], RZ ;  /* 0x010800fff700e388 */ /* 0x000fe20000000c00 */
[C---:B------:R-:W-:Y:S02]  /*226e0*/  @P3 LEA.HI.X R17, R5.reuse, R181, R2, 0x1, P0 ;  /* 0x000000b505113211 */ /* 0x040fe400000f0c02 */
        /* <DEDUP_REMOVED lines=24> */
[----:B------:R-:W-:Y:S02]  /*22870*/  ISETP.GE.AND P0, PT, R250, 0x2, PT ;  /* 0x00000002fa00780c */ /* 0x000fe40003f06270 */
        /* <DEDUP_REMOVED lines=42> */
[----:B---3--:R-:W4:Y:S05]  /*22b20*/  LDSM.16.M88.4 R8, [R233+0x8000] ;  /* 0x00800000e908783b */ /* 0x008f2a0000000200 */
[----:B-1----:R-:W2:Y:S05]  /*22b30*/  LDSM.16.M88.4 R16, [R233+0x8800] ;  /* 0x00880000e910783b */ /* 0x002eaa0000000200 */
[----:B------:R-:W5:Y:S05]  /*22b40*/  LDSM.16.M88.4 R24, [R233+0x9000] ;  /* 0x00900000e918783b */ /* 0x000f6a0000000200 */
[----:B------:R-:W0:Y:S05]  /*22b50*/  LDGDEPBAR ;  /* 0x00000000000079af */ /* 0x000e2a0000000000 */
[----:B------:R-:W1:Y:S05]  /*22b60*/  LDSM.16.M88.4 R172, [R233+0x9800] ;  /* 0x00980000e9ac783b */ /* 0x000e6a0000000200 */
[----:B------:R-:W-:Y:S05]  /*22b70*/  LDSM.16.M88.4 R176, [R232] ;  /* 0x00000000e8b0783b */ /* 0x000fea0000000200 */
[----:B------:R-:W3:Y:S05]  /*22b80*/  LDSM.16.M88.4 R180, [R231] ;  /* 0x00000000e7b4783b */ /* 0x000eea0000000200 */
[----:B------:R-:W1:Y:S01]  /*22b90*/  LDSM.16.M88.4 R184, [R223] ;  /* 0x00000000dfb8783b */ /* 0x000e620000000200 */
[C---:B----4-:R-:W-:Y:S04]  /*22ba0*/  HMMA.16816.F32.BF16 R4, R32.reuse, R8, RZ ;  /* 0x000000082004723c */ /* 0x050fe800000418ff */
[----:B------:R-:W4:Y:S05]  /*22bb0*/  LDSM.16.M88.4 R188, [R222] ;  /* 0x00000000debc783b */ /* 0x000f2a0000000200 */
[----:B------:R-:W1:Y:S01]  /*22bc0*/  LDSM.16.M88.4 R192, [R221] ;  /* 0x00000000ddc0783b */ /* 0x000e620000000200 */
[C---:B------:R-:W-:Y:S04]  /*22bd0*/  HMMA.16816.F32.BF16 R8, R32.reuse, R10, RZ ;  /* 0x0000000a2008723c */ /* 0x040fe800000418ff */
[----:B------:R-:W-:Y:S04]  /*22be0*/  LDSM.16.M88.4 R196, [R230] ;  /* 0x00000000e6c4783b */ /* 0x000fe80000000200 */
[C---:B--2---:R-:W-:Y:S01]  /*22bf0*/  HMMA.16816.F32.BF16 R12, R32.reuse, R16, RZ ;  /* 0x00000010200c723c */ /* 0x044fe200000418ff */
[----:B------:R-:W3:Y:S05]  /*22c00*/  LDSM.16.M88.4 R200, [R227+0x8000] ;  /* 0x00800000e3c8783b */ /* 0x000eea0000000200 */
[----:B------:R-:W-:Y:S02]  /*22c10*/  LDSM.16.M88.4 R204, [R227+0x9000] ;  /* 0x00900000e3cc783b */ /* 0x000fe40000000200 */
[C---:B------:R-:W-:Y:S03]  /*22c20*/  HMMA.16816.F32.BF16 R16, R32.reuse, R18, RZ ;  /* 0x000000122010723c */ /* 0x040fe600000418ff */
[----:B------:R-:W2:Y:S05]  /*22c30*/  LD.E R2, [R164.64+0x18c] ;  /* 0x00018c04a4027980 */ /* 0x000eaa000c101900 */
[C---:B-----5:R-:W-:Y:S08]  /*22c40*/  HMMA.16816.F32.BF16 R20, R32.reuse, R24, RZ ;  /* 0x000000182014723c */ /* 0x060ff000000418ff */
        /* <DEDUP_REMOVED lines=9> */
[----:B------:R-:W-:Y:S07]  /*22ce0*/  LDSM.16.M88.4 R184, [R229] ;  /* 0x00000000e5b8783b */ /* 0x000fee0000000200 */
[C---:B----4-:R-:W-:Y:S08]  /*22cf0*/  HMMA.16816.F32.BF16 R20, R176.reuse, R188, R20 ;  /* 0x000000bcb014723c */ /* 0x050ff00000041814 */
[C---:B------:R-:W-:Y:S01]  /*22d00*/  HMMA.16816.F32.BF16 R24, R176.reuse, R190, R24 ;  /* 0x000000beb018723c */ /* 0x040fe20000041818 */
[----:B------:R-:W4:Y:S07]  /*22d10*/  LDSM.16.M88.4 R188, [R220] ;  /* 0x00000000dcbc783b */ /* 0x000f2e0000000200 */
[C---:B------:R-:W-:Y:S08]  /*22d20*/  HMMA.16816.F32.BF16 R28, R176.reuse, R192, R28 ;  /* 0x000000c0b01c723c */ /* 0x040ff0000004181c */
[----:B------:R-:W-:Y:S01]  /*22d30*/  HMMA.16816.F32.BF16 R32, R176, R194, R32 ;  /* 0x000000c2b020723c */ /* 0x000fe20000041820 */
[----:B------:R-:W5:Y:S05]  /*22d40*/  LDSM.16.M88.4 R176, [R220+0x800] ;  /* 0x00080000dcb0783b */ /* 0x000f6a0000000200 */
[----:B------:R-:W3:Y:S02]  /*22d50*/  LDSM.16.M88.4 R192, [R220+0x1000] ;  /* 0x00100000dcc0783b */ /* 0x000ee40000000200 */
        /* <DEDUP_REMOVED lines=11> */
[----:B------:R-:W-:Y:S05]  /*22e10*/  LDSM.16.M88.4 R180, [R233+0xb000] ;  /* 0x00b00000e9b4783b */ /* 0x000fea0000000200 */
[----:B------:R-:W-:Y:S02]  /*22e20*/  LDSM.16.M88.4 R196, [R219] ;  /* 0x00000000dbc4783b */ /* 0x000fe40000000200 */
[C---:B----4-:R-:W-:Y:S08]  /*22e30*/  HMMA.16816.F32.BF16 R4, R184.reuse, R188, R4 ;  /* 0x000000bcb804723c */ /* 0x050ff00000041804 */
[C---:B------:R-:W-:Y:S01]  /*22e40*/  HMMA.16816.F32.BF16 R8, R184.reuse, R190, R8 ;  /* 0x000000beb808723c */ /* 0x040fe20000041808 */
[----:B------:R-:W-:Y:S07]  /*22e50*/  LDSM.16.M88.4 R188, [R233+0xb800] ;  /* 0x00b80000e9bc783b */ /* 0x000fee0000000200 */
[C---:B-----5:R-:W-:Y:S08]  /*22e60*/  HMMA.16816.F32.BF16 R12, R184.reuse, R176, R12 ;  /* 0x000000b0b80c723c */ /* 0x060ff0000004180c */
[C---:B------:R-:W-:Y:S01]  /*22e70*/  HMMA.16816.F32.BF16 R16, R184.reuse, R178, R16 ;  /* 0x000000b2b810723c */ /* 0x040fe20000041810 */
[----:B------:R-:W3:Y:S07]  /*22e80*/  LDSM.16.M88.4 R176, [R233+0xa800] ;  /* 0x00a80000e9b0783b */ /* 0x000eee0000000200 */
[C---:B------:R-:W-:Y:S08]  /*22e90*/  HMMA.16816.F32.BF16 R20, R184.reuse, R192, R20 ;  /* 0x000000c0b814723c */ /* 0x040ff00000041814 */
[C---:B------:R-:W-:Y:S01]  /*22ea0*/  HMMA.16816.F32.BF16 R24, R184.reuse, R194, R24 ;  /* 0x000000c2b818723c */ /* 0x040fe20000041818 */
[----:B------:R-:W4:Y:S07]  /*22eb0*/  LDSM.16.M88.4 R192, [R232+0x2000] ;  /* 0x00200000e8c0783b */ /* 0x000f2e0000000200 */
[C---:B-1----:R-:W-:Y:S08]  /*22ec0*/  HMMA.16816.F32.BF16 R28, R184.reuse, R172, R28 ;  /* 0x000000acb81c723c */ /* 0x042ff0000004181c */
[----:B------:R-:W-:Y:S01]  /*22ed0*/  HMMA.16816.F32.BF16 R32, R184, R174, R32 ;  /* 0x000000aeb820723c */ /* 0x000fe20000041820 */
[----:B------:R-:W1:Y:S05]  /*22ee0*/  LDSM.16.M88.4 R172, [R218] ;  /* 0x00000000daac783b */ /* 0x000e6a0000000200 */
[----:B------:R-:W5:Y:S02]  /*22ef0*/  LDSM.16.M88.4 R184, [R217] ;  /* 0x00000000d9b8783b */ /* 0x000f640000000200 */
[C---:B------:R-:W-:Y:S08]  /*22f00*/  HMMA.16816.F32.BF16 R4, R200.reuse, R204, R4 ;  /* 0x000000ccc804723c */ /* 0x040ff00000041804 */
[C---:B------:R-:W-:Y:S01]  /*22f10*/  HMMA.16816.F32.BF16 R8, R200.reuse, R206, R8 ;  /* 0x000000cec808723c */ /* 0x040fe20000041808 */
[----:B------:R-:W1:Y:S07]  /*22f20*/  LDSM.16.M88.4 R204, [R216] ;  /* 0x00000000d8cc783b */ /* 0x000e6e0000000200 */
        /* <DEDUP_REMOVED lines=8> */
[----:B------:R-:W2:Y:S05]  /*22fb0*/  LDSM.16.M88.4 R188, [R227+0xa800] ;  /* 0x00a80000e3bc783b */ /* 0x000eaa0000000200 */
[----:B------:R-:W-:Y:S02]  /*22fc0*/  LDSM.16.M88.4 R200, [R227+0xb800] ;  /* 0x00b80000e3c8783b */ /* 0x000fe40000000200 */
[C---:B----4-:R-:W-:Y:S08]  /*22fd0*/  HMMA.16816.F32.BF16 R4, R192.reuse, R196, R4 ;  /* 0x000000c4c004723c */ /* 0x050ff00000041804 */
[C---:B------:R-:W-:Y:S01]  /*22fe0*/  HMMA.16816.F32.BF16 R8, R192.reuse, R198, R8 ;  /* 0x000000c6c008723c */ /* 0x040fe20000041808 */
[----:B------:R-:W4:Y:S07]  /*22ff0*/  LDSM.16.M88.4 R196, [R227+0xb000] ;  /* 0x00b00000e3c4783b */ /* 0x000f2e0000000200 */
[C---:B-1----:R-:W-:Y:S08]  /*23000*/  HMMA.16816.F32.BF16 R12, R192.reuse, R172, R12 ;  /* 0x000000acc00c723c */ /* 0x042ff0000004180c */
[C---:B------:R-:W-:Y:S01]  /*23010*/  HMMA.16816.F32.BF16 R16, R192.reuse, R174, R16 ;  /* 0x000000aec010723c */ /* 0x040fe20000041810 */
[----:B------:R-:W-:Y:S07]  /*23020*/  LDSM.16.M88.4 R172, [R229+0x2000] ;  /* 0x00200000e5ac783b */ /* 0x000fee0000000200 */
[C---:B-----5:R-:W-:Y:S08]  /*23030*/  HMMA.16816.F32.BF16 R20, R192.reuse, R184, R20 ;  /* 0x000000b8c014723c */ /* 0x060ff00000041814 */
[C---:B------:R-:W-:Y:S01]  /*23040*/  HMMA.16816.F32.BF16 R24, R192.reuse, R186, R24 ;  /* 0x000000bac018723c */ /* 0x040fe20000041818 */
[----:B------:R-:W1:Y:S07]  /*23050*/  LDSM.16.M88.4 R184, [R220+0x2000] ;  /* 0x00200000dcb8783b */ /* 0x000e6e0000000200 */
[C---:B------:R-:W-:Y:S08]  /*23060*/  HMMA.16816.F32.BF16 R28, R192.reuse, R204, R28 ;  /* 0x000000ccc01c723c */ /* 0x040ff0000004181c */
[----:B------:R-:W-:Y:S01]  /*23070*/  HMMA.16816.F32.BF16 R32, R192, R206, R32 ;  /* 0x000000cec020723c */ /* 0x000fe20000041820 */
[----:B------:R-:W5:Y:S05]  /*23080*/  LDSM.16.M88.4 R192, [R220+0x2800] ;  /* 0x00280000dcc0783b */ /* 0x000f6a0000000200 */
[----:B------:R-:W1:Y:S02]  /*23090*/  LDSM.16.M88.4 R204, [R220+0x3000] ;  /* 0x00300000dccc783b */ /* 0x000e640000000200 */
[C---:B---3--:R-:W-:Y:S08]  /*230a0*/  HMMA.16816.F32.BF16 R4, R176.reuse, R180, R4 ;  /* 0x000000b4b004723c */ /* 0x048ff00000041804 */
[C---:B------:R-:W-:Y:S01]  /*230b0*/  HMMA.16816.F32.BF16 R8, R176.reuse, R182, R8 ;  /* 0x000000b6b008723c */ /* 0x040fe20000041808 */
[----:B------:R-:W3:Y:S07]  /*230c0*/  LDSM.16.M88.4 R180, [R220+0x3800] ;  /* 0x00380000dcb4783b */ /* 0x000eee0000000200 */
[C---:B--2---:R-:W-:Y:S08]  /*230d0*/  HMMA.16816.F32.BF16 R12, R176.reuse, R188, R12 ;  /* 0x000000bcb00c723c */ /* 0x044ff0000004180c */
[C---:B------:R-:W-:Y:S01]  /*230e0*/  HMMA.16816.F32.BF16 R16, R176.reuse, R190, R16 ;  /* 0x000000beb010723c */ /* 0x040fe20000041810 */
[----:B------:R-:W-:Y:S07]  /*230f0*/  LDSM.16.M88.4 R188, [R234+0x4000] ;  /* 0x00400000eabc783b */ /* 0x000fee0000000200 */
[C---:B----4-:R-:W-:Y:S08]  /*23100*/  HMMA.16816.F32.BF16 R20, R176.reuse, R196, R20 ;  /* 0x000000c4b014723c */ /* 0x050ff00000041814 */
[C---:B------:R-:W-:Y:S01]  /*23110*/  HMMA.16816.F32.BF16 R24, R176.reuse, R198, R24 ;  /* 0x000000c6b018723c */ /* 0x040fe20000041818 */
[----:B------:R-:W2:Y:S07]  /*23120*/  LDSM.16.M88.4 R196, [R233+0xc000] ;  /* 0x00c00000e9c4783b */ /* 0x000eae0000000200 */
[C---:B------:R-:W-:Y:S08]  /*23130*/  HMMA.16816.F32.BF16 R28, R176.reuse, R200, R28 ;  /* 0x000000c8b01c723c */ /* 0x040ff0000004181c */
[----:B------:R-:W-:Y:S01]  /*23140*/  HMMA.16816.F32.BF16 R32, R176, R202, R32 ;  /* 0x000000cab020723c */ /* 0x000fe20000041820 */
[----:B------:R-:W4:Y:S05]  /*23150*/  LDSM.16.M88.4 R176, [R233+0xc800] ;  /* 0x00c80000e9b0783b */ /* 0x000f2a0000000200 */
[----:B------:R-:W2:Y:S02]  /*23160*/  LDSM.16.M88.4 R200, [R233+0xd000] ;  /* 0x00d00000e9c8783b */ /* 0x000ea40000000200 */
        /* <DEDUP_REMOVED lines=8> */
[----:B------:R-:W5:Y:S07]  /*231f0*/  LDSM.16.M88.4 R204, [R215] ;  /* 0x00000000d7cc783b */ /* 0x000f6e0000000200 */
[C---:B---3--:R-:W-:Y:S08]  /*23200*/  HMMA.16816.F32.BF16 R28, R172.reuse, R180, R28 ;  /* 0x000000b4ac1c723c */ /* 0x048ff0000004181c */
[----:B------:R-:W-:Y:S01]  /*23210*/  HMMA.16816.F32.BF16 R32, R172, R182, R32 ;  /* 0x000000b6ac20723c */ /* 0x000fe20000041820 */
[----:B------:R-:W3:Y:S05]  /*23220*/  LDSM.16.M88.4 R172, [R214] ;  /* 0x00000000d6ac783b */ /* 0x000eea0000000200 */
[----:B------:R-:W-:Y:S02]  /*23230*/  LDSM.16.M88.4 R180, [R212] ;  /* 0x00000000d4b4783b */ /* 0x000fe40000000200 */
[C---:B--2---:R-:W-:Y:S08]  /*23240*/  HMMA.16816.F32.BF16 R4, R188.reuse, R196, R4 ;  /* 0x000000c4bc04723c */ /* 0x044ff00000041804 */
[C---:B------:R-:W-:Y:S01]  /*23250*/  HMMA.16816.F32.BF16 R8, R188.reuse, R198, R8 ;  /* 0x000000c6bc08723c */ /* 0x040fe20000041808 */
[----:B------:R-:W-:Y:S07]  /*23260*/  LDSM.16.M88.4 R196, [R230+0x4000] ;  /* 0x00400000e6c4783b */ /* 0x000fee0000000200 */
[C---:B----4-:R-:W-:Y:S08]  /*23270*/  HMMA.16816.F32.BF16 R12, R188.reuse, R176, R12 ;  /* 0x000000b0bc0c723c */ /* 0x050ff0000004180c */
[C---:B------:R-:W-:Y:S01]  /*23280*/  HMMA.16816.F32.BF16 R16, R188.reuse, R178, R16 ;  /* 0x000000b2bc10723c */ /* 0x040fe20000041810 */
[----:B------:R-:W2:Y:S07]  /*23290*/  LDSM.16.M88.4 R176, [R213] ;  /* 0x00000000d5b0783b */ /* 0x000eae0000000200 */
[C---:B------:R-:W-:Y:S08]  /*232a0*/  HMMA.16816.F32.BF16 R20, R188.reuse, R200, R20 ;  /* 0x000000c8bc14723c */ /* 0x040ff00000041814 */
[C---:B------:R-:W-:Y:S01]  /*232b0*/  HMMA.16816.F32.BF16 R24, R188.reuse, R202, R24 ;  /* 0x000000cabc18723c */ /* 0x040fe20000041818 */
[----:B------:R-:W4:Y:S07]  /*232c0*/  LDSM.16.M88.4 R200, [R227+0xc000] ;  /* 0x00c00000e3c8783b */ /* 0x000f2e0000000200 */
[C---:B-1----:R-:W-:Y:S08]  /*232d0*/  HMMA.16816.F32.BF16 R28, R188.reuse, R184, R28 ;  /* 0x000000b8bc1c723c */ /* 0x042ff0000004181c */
[----:B------:R-:W-:Y:S01]  /*232e0*/  HMMA.16816.F32.BF16 R32, R188, R186, R32 ;  /* 0x000000babc20723c */ /* 0x000fe20000041820 */
[----:B------:R-:W1:Y:S05]  /*232f0*/  LDSM.16.M88.4 R184, [R227+0xc800] ;  /* 0x00c80000e3b8783b */ /* 0x000e6a0000000200 */
[----:B------:R-:W1:Y:S02]  /*23300*/  LDSM.16.M88.4 R188, [R227+0xd000] ;  /* 0x00d00000e3bc783b */ /* 0x000e640000000200 */
[C---:B-----5:R-:W-:Y:S08]  /*23310*/  HMMA.16816.F32.BF16 R4, R192.reuse, R204, R4 ;  /* 0x000000ccc004723c */ /* 0x060ff00000041804 */
[C---:B------:R-:W-:Y:S01]  /*23320*/  HMMA.16816.F32.BF16 R8, R192.reuse, R206, R8 ;  /* 0x000000cec008723c */ /* 0x040fe20000041808 */
[----:B------:R-:W5:Y:S07]  /*23330*/  LDSM.16.M88.4 R204, [R227+0xd800] ;  /* 0x00d80000e3cc783b */ /* 0x000f6e0000000200 */
[C---:B---3--:R-:W-:Y:S08]  /*23340*/  HMMA.16816.F32.BF16 R12, R192.reuse, R172, R12 ;  /* 0x000000acc00c723c */ /* 0x048ff0000004180c */
[C---:B------:R-:W-:Y:S01]  /*23350*/  HMMA.16816.F32.BF16 R16, R192.reuse, R174, R16 ;  /* 0x000000aec010723c */ /* 0x040fe20000041810 */
[----:B------:R-:W-:Y:S07]  /*23360*/  LDSM.16.M88.4 R172, [R229+0x4000] ;  /* 0x00400000e5ac783b */ /* 0x000fee0000000200 */
[C---:B--2---:R-:W-:Y:S08]  /*23370*/  HMMA.16816.F32.BF16 R20, R192.reuse, R176, R20 ;  /* 0x000000b0c014723c */ /* 0x044ff00000041814 */
[C---:B------:R-:W-:Y:S01]  /*23380*/  HMMA.16816.F32.BF16 R24, R192.reuse, R178, R24 ;  /* 0x000000b2c018723c */ /* 0x040fe20000041818 */
[----:B------:R-:W2:Y:S07]  /*23390*/  LDSM.16.M88.4 R176, [R220+0x4000] ;  /* 0x00400000dcb0783b */ /* 0x000eae0000000200 */
[C---:B------:R-:W-:Y:S08]  /*233a0*/  HMMA.16816.F32.BF16 R28, R192.reuse, R180, R28 ;  /* 0x000000b4c01c723c */ /* 0x040ff0000004181c */
[----:B------:R-:W-:Y:S01]  /*233b0*/  HMMA.16816.F32.BF16 R32, R192, R182, R32 ;  /* 0x000000b6c020723c */ /* 0x000fe20000041820 */
[----:B------:R-:W3:Y:S05]  /*233c0*/  LDSM.16.M88.4 R180, [R220+0x4800] ;  /* 0x00480000dcb4783b */ /* 0x000eea0000000200 */
[----:B------:R-:W2:Y:S02]  /*233d0*/  LDSM.16.M88.4 R192, [R220+0x5000] ;  /* 0x00500000dcc0783b */ /* 0x000ea40000000200 */
        /* <DEDUP_REMOVED lines=9> */
[C---:B-----5:R-:W-:Y:S08]  /*23470*/  HMMA.16816.F32.BF16 R28, R196.reuse, R204, R28 ;  /* 0x000000ccc41c723c */ /* 0x060ff0000004181c */
[----:B------:R-:W-:Y:S01]  /*23480*/  HMMA.16816.F32.BF16 R32, R196, R206, R32 ;  /* 0x000000cec420723c */ /* 0x000fe20000041820 */
[----:B------:R-:W5:Y:S05]  /*23490*/  LDSM.16.M88.4 R196, [R233+0xe800] ;  /* 0x00e80000e9c4783b */ /* 0x000f6a0000000200 */
[----:B------:R-:W1:Y:S02]  /*234a0*/  LDSM.16.M88.4 R204, [R233+0xf000] ;  /* 0x00f00000e9cc783b */ /* 0x000e640000000200 */
        /* <DEDUP_REMOVED lines=8> */
[----:B------:R-:W3:Y:S07]  /*23530*/  LDSM.16.M88.4 R192, [R211] ;  /* 0x00000000d3c0783b */ /* 0x000eee0000000200 */
[C---:B----4-:R-:W-:Y:S08]  /*23540*/  HMMA.16816.F32.BF16 R28, R172.reuse, R200, R28 ;  /* 0x000000c8ac1c723c */ /* 0x050ff0000004181c */
[----:B------:R-:W-:Y:S01]  /*23550*/  HMMA.16816.F32.BF16 R32, R172, R202, R32 ;  /* 0x000000caac20723c */ /* 0x000fe20000041820 */
[----:B------:R-:W4:Y:S05]  /*23560*/  LDSM.16.M88.4 R172, [R210] ;  /* 0x00000000d2ac783b */ /* 0x000f2a0000000200 */
[----:B------:R-:W2:Y:S02]  /*23570*/  LDSM.16.M88.4 R200, [R209] ;  /* 0x00000000d1c8783b */ /* 0x000ea40000000200 */
[C---:B-1----:R-:W-:Y:S08]  /*23580*/  HMMA.16816.F32.BF16 R4, R184.reuse, R188, R4 ;  /* 0x000000bcb804723c */ /* 0x042ff00000041804 */
[C---:B------:R-:W-:Y:S01]  /*23590*/  HMMA.16816.F32.BF16 R8, R184.reuse, R190, R8 ;  /* 0x000000beb808723c */ /* 0x040fe20000041808 */
[----:B------:R-:W1:Y:S07]  /*235a0*/  LDSM.16.M88.4 R188, [R208] ;  /* 0x00000000d0bc783b */ /* 0x000e6e0000000200 */
[C---:B-----5:R-:W-:Y:S08]  /*235b0*/  HMMA.16816.F32.BF16 R12, R184.reuse, R196, R12 ;  /* 0x000000c4b80c723c */ /* 0x060ff0000004180c */
[C---:B------:R-:W-:Y:S01]  /*235c0*/  HMMA.16816.F32.BF16 R16, R184.reuse, R198, R16 ;  /* 0x000000c6b810723c */ /* 0x040fe20000041810 */
[----:B------:R-:W-:Y:S07]  /*235d0*/  LDSM.16.M88.4 R196, [R230+0x6000] ;  /* 0x00600000e6c4783b */ /* 0x000fee0000000200 */
[C---:B------:R-:W-:Y:S08]  /*235e0*/  HMMA.16816.F32.BF16 R20, R184.reuse, R204, R20 ;  /* 0x000000ccb814723c */ /* 0x040ff00000041814 */
[C---:B------:R-:W-:Y:S01]  /*235f0*/  HMMA.16816.F32.BF16 R24, R184.reuse, R206, R24 ;  /* 0x000000ceb818723c */ /* 0x040fe20000041818 */
[----:B------:R-:W5:Y:S07]  /*23600*/  LDSM.16.M88.4 R204, [R227+0xe000] ;  /* 0x00e00000e3cc783b */ /* 0x000f6e0000000200 */
[C---:B--2---:R-:W-:Y:S08]  /*23610*/  HMMA.16816.F32.BF16 R28, R184.reuse, R176, R28 ;  /* 0x000000b0b81c723c */ /* 0x044ff0000004181c */
[----:B------:R-:W-:Y:S01]  /*23620*/  HMMA.16816.F32.BF16 R32, R184, R178, R32 ;  /* 0x000000b2b820723c */ /* 0x000fe20000041820 */
[----:B------:R-:W-:Y:S05]  /*23630*/  LDSM.16.M88.4 R176, [R227+0xf000] ;  /* 0x00f00000e3b0783b */ /* 0x000fea0000000200 */
[----:B------:R-:W-:Y:S02]  /*23640*/  LDSM.16.M88.4 R184, [R227+0xf800] ;  /* 0x00f80000e3b8783b */ /* 0x000fe40000000200 */
[C---:B---3--:R-:W-:Y:S08]  /*23650*/  HMMA.16816.F32.BF16 R4, R180.reuse, R192, R4 ;  /* 0x000000c0b404723c */ /* 0x048ff00000041804 */
[C---:B------:R-:W-:Y:S01]  /*23660*/  HMMA.16816.F32.BF16 R8, R180.reuse, R194, R8 ;  /* 0x000000c2b408723c */ /* 0x040fe20000041808 */
[----:B------:R-:W-:Y:S07]  /*23670*/  LDSM.16.M88.4 R192, [R229+0x6000] ;  /* 0x00600000e5c0783b */ /* 0x000fee0000000200 */
[C---:B----4-:R-:W-:Y:S08]  /*23680*/  HMMA.16816.F32.BF16 R12, R180.reuse, R172, R12 ;  /* 0x000000acb40c723c */ /* 0x050ff0000004180c */
[C---:B------:R-:W-:Y:S01]  /*23690*/  HMMA.16816.F32.BF16 R16, R180.reuse, R174, R16 ;  /* 0x000000aeb410723c */ /* 0x040fe20000041810 */
[----:B------:R-:W2:Y:S07]  /*236a0*/  LDSM.16.M88.4 R172, [R227+0xe800] ;  /* 0x00e80000e3ac783b */ /* 0x000eae0000000200 */
[C---:B------:R-:W-:Y:S08]  /*236b0*/  HMMA.16816.F32.BF16 R20, R180.reuse, R200, R20 ;  /* 0x000000c8b414723c */ /* 0x040ff00000041814 */
[C---:B------:R-:W-:Y:S01]  /*236c0*/  HMMA.16816.F32.BF16 R24, R180.reuse, R202, R24 ;  /* 0x000000cab418723c */ /* 0x040fe20000041818 */
[----:B------:R-:W3:Y:S07]  /*236d0*/  LDSM.16.M88.4 R200, [R220+0x6000] ;  /* 0x00600000dcc8783b */ /* 0x000eee0000000200 */
[C---:B-1----:R-:W-:Y:S08]  /*236e0*/  HMMA.16816.F32.BF16 R28, R180.reuse, R188, R28 ;  /* 0x000000bcb41c723c */ /* 0x042ff0000004181c */
[----:B------:R-:W-:Y:S07]  /*236f0*/  HMMA.16816.F32.BF16 R32, R180, R190, R32 ;  /* 0x000000beb420723c */ /* 0x000fee0000041820 */
[----:B------:R-:W-:Y:S01]  /*23700*/  MOV R180, R170 ;  /* 0x000000aa00b47202 */ /* 0x000fe20000000f00 */
[C---:B-----5:R-:W-:Y:S05]  /*23710*/  HMMA.16816.F32.BF16 R4, R196.reuse, R204, R4 ;  /* 0x000000ccc404723c */ /* 0x060fea0000041804 */
[----:B------:R-:W-:Y:S03]  /*23720*/  IMAD.MOV.U32 R181, RZ, RZ, R171 ;  /* 0x000000ffffb57224 */ /* 0x000fe600078e00ab */
[C---:B------:R-:W-:Y:S08]  /*23730*/  HMMA.16816.F32.BF16 R8, R196.reuse, R206, R8 ;  /* 0x000000cec408723c */ /* 0x040ff00000041808 */
[C---:B--2---:R-:W-:Y:S08]  /*23740*/  HMMA.16816.F32.BF16 R12, R196.reuse, R172, R12 ;  /* 0x000000acc40c723c */ /* 0x044ff0000004180c */
[C---:B------:R-:W-:Y:S01]  /*23750*/  HMMA.16816.F32.BF16 R16, R196.reuse, R174, R16 ;  /* 0x000000aec410723c */ /* 0x040fe20000041810 */
[----:B------:R-:W1:Y:S07]  /*23760*/  LDSM.16.M88.4 R172, [R220+0x6800] ;  /* 0x00680000dcac783b */ /* 0x000e6e0000000200 */
[C---:B------:R-:W-:Y:S08]  /*23770*/  HMMA.16816.F32.BF16 R20, R196.reuse, R176, R20 ;  /* 0x000000b0c414723c */ /* 0x040ff00000041814 */
[C---:B------:R-:W-:Y:S08]  /*23780*/  HMMA.16816.F32.BF16 R24, R196.reuse, R178, R24 ;  /* 0x000000b2c418723c */ /* 0x040ff00000041818 */
[C---:B------:R-:W-:Y:S08]  /*23790*/  HMMA.16816.F32.BF16 R28, R196.reuse, R184, R28 ;  /* 0x000000b8c41c723c */ /* 0x040ff0000004181c */
[----:B------:R-:W-:Y:S08]  /*237a0*/  HMMA.16816.F32.BF16 R32, R196, R186, R32 ;  /* 0x000000bac420723c */ /* 0x000ff00000041820 */
[C---:B---3--:R-:W-:Y:S08]  /*237b0*/  HMMA.16816.F32.BF16 R4, R192.reuse, R200, R4 ;  /* 0x000000c8c004723c */ /* 0x048ff00000041804 */
        /* <DEDUP_REMOVED lines=22> */
[----:B------:R5:W1:Y:S10]  /*23920*/  MUFU.TANH R184, R11 ;  /* 0x0000000b00b87308 */ /* 0x000a740000002400 */
[----:B------:R-:W1:Y:S10]  /*23930*/  MUFU.TANH R183, R183 ;  /* 0x000000b700b77308 */ /* 0x000e740000002400 */
[----:B------:R-:W1:Y:S01]  /*23940*/  MUFU.TANH R185, R185 ;  /* 0x000000b900b97308 */ /* 0x000e620000002400 */
[C---:B---3--:R-:W-:Y:S01]  /*23950*/  HMMA.16816.F32.BF16 R20, R192.reuse, R4, R20 ;  /* 0x00000004c014723c */ /* 0x048fe20000041814 */
[----:B-----5:R-:W3:Y:S01]  /*23960*/  LDSM.16.M88.4 R8, [R220+0x7800] ;  /* 0x00780000dc08783b */ /* 0x020ee20000000200 */
[----:B------:R-:W-:Y:S07]  /*23970*/  DEPBAR.LE SB0, 0x0 ;  /* 0x000080000000791a */ /* 0x000fee0000000000 */
[----:B------:R-:W1:Y:S01]  /*23980*/  MUFU.TANH R187, R187 ;  /* 0x000000bb00bb7308 */ /* 0x000e620000002400 */
[----:B------:R-:W-:Y:S01]  /*23990*/  BAR.SYNC.DEFER_BLOCKING 0x0 ;  /* 0x0000000000007b1d */ /* 0x000fe20000010000 */
[C---:B------:R-:W-:Y:S05]  /*239a0*/  HMMA.16816.F32.BF16 R24, R192.reuse, R6, R24 ;  /* 0x00000006c018723c */ /* 0x040fea0000041818 */
[-C--:B------:R-:W-:Y:S03]  /*239b0*/  FMUL.FTZ R5, R19, R2.reuse ;  /* 0x0000000213057220 */ /* 0x080fe60000410000 */
        /* <DEDUP_REMOVED lines=8> */
[----:B------:R-:W1:Y:S01]  /*23a40*/  MUFU.TANH R13, R13 ;  /* 0x0000000d000d7308 */ /* 0x000e620000002400 */
[-C--:B------:R-:W-:Y:S02]  /*23a50*/  FMUL.FTZ R26, R26, R2.reuse ;  /* 0x000000021a1a7220 */ /* 0x080fe40000410000 */
[-C--:B------:R-:W-:Y:S01]  /*23a60*/  FMUL.FTZ R27, R27, R2.reuse ;  /* 0x000000021b1b7220 */ /* 0x080fe20000410000 */
[C---:B---3--:R-:W-:Y:S06]  /*23a70*/  HMMA.16816.F32.BF16 R28, R192.reuse, R8, R28 ;  /* 0x00000008c01c723c */ /* 0x048fec000004181c */
[----:B------:R3:W1:Y:S02]  /*23a80*/  MUFU.TANH R191, R14 ;  /* 0x0000000e00bf7308 */ /* 0x0006640000002400 */
[----:B------:R-:W-:Y:S08]  /*23a90*/  HMMA.16816.F32.BF16 R32, R192, R10, R32 ;  /* 0x0000000ac020723c */ /* 0x000ff00000041820 */
[----:B------:R-:W1:Y:S08]  /*23aa0*/  MUFU.TANH R15, R15 ;  /* 0x0000000f000f7308 */ /* 0x000e700000002400 */
[-C--:B------:R-:W-:Y:S02]  /*23ab0*/  FMUL.FTZ R7, R28, R2.reuse ;  /* 0x000000021c077220 */ /* 0x080fe40000410000 */
[----:B------:R-:W1:Y:S01]  /*23ac0*/  MUFU.TANH R197, R197 ;  /* 0x000000c500c57308 */ /* 0x000e620000002400 */
[-C--:B------:R-:W-:Y:S02]  /*23ad0*/  FMUL.FTZ R29, R29, R2.reuse ;  /* 0x000000021d1d7220 */ /* 0x080fe40000410000 */
[-C--:B------:R-:W-:Y:S02]  /*23ae0*/  FMUL.FTZ R30, R30, R2.reuse ;  /* 0x000000021e1e7220 */ /* 0x080fe40000410000 */
[-C--:B------:R-:W-:Y:S02]  /*23af0*/  FMUL.FTZ R31, R31, R2.reuse ;  /* 0x000000021f1f7220 */ /* 0x080fe40000410000 */
[-C--:B------:R-:W-:Y:S02]  /*23b00*/  FMUL.FTZ R175, R32, R2.reuse ;  /* 0x0000000220af7220 */ /* 0x080fe40000410000 */
[-C--:B------:R-:W-:Y:S01]  /*23b10*/  FMUL.FTZ R33, R33, R2.reuse ;  /* 0x0000000221217220 */ /* 0x080fe20000410000 */
[----:B------:R-:W1:Y:S01]  /*23b20*/  MUFU.TANH R198, R198 ;  /* 0x000000c600c67308 */ /* 0x000e620000002400 */
[-C--:B------:R-:W-:Y:S02]  /*23b30*/  FMUL.FTZ R34, R34, R2.reuse ;  /* 0x0000000222227220 */ /* 0x080fe40000410000 */
[----:B------:R-:W-:Y:S07]  /*23b40*/  FMUL.FTZ R35, R35, R2 ;  /* 0x0000000223237220 */ /* 0x000fee0000410000 */
[----:B------:R-:W1:Y:S10]  /*23b50*/  MUFU.TANH R17, R17 ;  /* 0x0000001100117308 */ /* 0x000e740000002400 */
[----:B------:R-:W1:Y:S10]  /*23b60*/  MUFU.TANH R5, R5 ;  /* 0x0000000500057308 */ /* 0x000e740000002400 */
        /* <DEDUP_REMOVED lines=24> */
[----:B---3--:R-:W2:Y:S02]  /*23cf0*/  LD.E R21, [R164.64+0x170] ;  /* 0x00017004a4157980 */ /* 0x008ea4000c101900 */
[C---:B------:R-:W-:Y:S02]  /*23d00*/  IADD3 R8, R10.reuse, -0x80, RZ ;  /* 0xffffff800a087810 */ /* 0x040fe40007ffe0ff */
[----:B------:R-:W-:Y:S01]  /*23d10*/  IADD3 R10, R10, -0x40, RZ ;  /* 0xffffffc00a0a7810 */ /* 0x000fe20007ffe0ff */
[----:B------:R-:W3:Y:S01]  /*23d20*/  LD.E.64 R24, [R164.64+0x20] ;  /* 0x00002004a4187980 */ /* 0x000ee2000c101b00 */
[----:B------:R-:W-:Y:S02]  /*23d30*/  IABS R4, R8 ;  /* 0x0000000800047213 */ /* 0x000fe40000000000 */
[-C--:B--2---:R-:W-:Y:S02]  /*23d40*/  IABS R11, R21.reuse ;  /* 0x00000015000b7213 */ /* 0x084fe40000000000 */
[-C--:B------:R-:W-:Y:S02]  /*23d50*/  IABS R9, R21.reuse ;  /* 0x0000001500097213 */ /* 0x080fe40000000000 */
[----:B------:R-:W2:Y:S01]  /*23d60*/  I2F.RP R6, R11 ;  /* 0x0000000b00067306 */ /* 0x000ea20000209400 */
[----:B------:R-:W-:Y:S02]  /*23d70*/  LOP3.LUT R8, R8, R21, RZ, 0x3c, !PT ;  /* 0x0000001508087212 */ /* 0x000fe400078e3cff */
[----:B------:R-:W-:Y:S07]  /*23d80*/  IMAD.MOV R9, RZ, RZ, -R9 ;  /* 0x000000ffff097224 */ /* 0x000fee00078e0a09 */
[----:B--2---:R-:W2:Y:S02]  /*23d90*/  MUFU.RCP R2, R6 ;  /* 0x0000000600027308 */ /* 0x004ea40000001000 */
[----:B--2---:R-:W-:Y:S08]  /*23da0*/  IADD3 R18, R2, 0xffffffe, RZ ;  /* 0x0ffffffe02127810 */ /* 0x004ff00007ffe0ff */
[----:B------:R-:W2:Y:S02]  /*23db0*/  F2I.FTZ.U32.TRUNC.NTZ R19, R18 ;  /* 0x0000001200137305 */ /* 0x000ea4000021f000 */
[--C-:B--2---:R-:W-:Y:S02]  /*23dc0*/  IMAD.MOV R2, RZ, RZ, -R19.reuse ;  /* 0x000000ffff027224 */ /* 0x104fe400078e0a13 */
[----:B------:R-:W-:Y:S02]  /*23dd0*/  IMAD.MOV.U32 R18, RZ, RZ, RZ ;  /* 0x000000ffff127224 */ /* 0x000fe400078e00ff */
[----:B------:R-:W-:Y:S01]  /*23de0*/  IMAD R23, R2, R11, RZ ;  /* 0x0000000b02177224 */ /* 0x000fe200078e02ff */
[----:B------:R-:W-:Y:S02]  /*23df0*/  IABS R2, R10 ;  /* 0x0000000a00027213 */ /* 0x000fe40000000000 */
[----:B------:R-:W-:Y:S01]  /*23e00*/  LOP3.LUT R10, R10, R21, RZ, 0x3c, !PT ;  /* 0x000000150a0a7212 */ /* 0x000fe200078e3cff */
[----:B------:R-:W-:Y:S02]  /*23e10*/  IMAD.HI.U32 R19, R19, R23, R18 ;  /* 0x0000001713137227 */ /* 0x000fe400078e0012 */
[----:B------:R-:W2:Y:S04]  /*23e20*/  LD.E.64 R22, [R164.64+0x38] ;  /* 0x00003804a4167980 */ /* 0x000ea8000c101b00 */
        /* <DEDUP_REMOVED lines=43> */
.L_x_3577:
[----:B------:R-:W-:Y:S02]  /*240e0*/  ULDC.64 UR4, c[0x0][0x118] ;  /* 0x0000460000047ab9 */ /* 0x000fe40000000a00 */
[----:B------:R-:W2:Y:S02]  /*240f0*/  LD.E R6, [R164.64+0x38] ;  /* 0x00003804a4067980 */ /* 0x000ea4000c101900 */
[----:B--2---:R-:W-:Y:S04]  /*24100*/  LEA R6, -R6, RZ, 0x6 ;  /* 0x000000ff06067211 */ /* 0x004fe800078e31ff */
[----:B------:R-:W-:Y:S02]  /*24110*/  SHF.R.S32.HI R2, RZ, 0x1f, R6 ;  /* 0x0000001fff027819 */ /* 0x000fe40000011406 */
.L_x_3578:
[----:B------:R-:W-:Y:S05]  /*24120*/  BSYNC B0 ;  /* 0x0000000000007941 */ /* 0x000fea0003800000 */
.L_x_3576:
        /* <DEDUP_REMOVED lines=40> */
[C-C-:B------:R-:W-:Y:S01]  /*243b0*/  @P4 LEA.HI.X R29, R9.reuse, R239, R2.reuse, 0x1, P1 ;  /* 0x000000ef091d4211 */ /* 0x140fe200008f0c02 */
        /* <DEDUP_REMOVED lines=75> */
.L_x_3575:
[----:B--2-4-:R-:W-:Y:S05]  /*24870*/  BSYNC B1 ;  /* 0x0000000000017941 */ /* 0x014fea0003800000 */
.L_x_3574:
[----:B------:R-:W-:Y:S01]  /*24880*/  ULDC.64 UR4, c[0x0][0x118] ;  /* 0x0000460000047ab9 */ /* 0x000fe20000000a00 */
[----:B------:R-:W2:Y:S01]  /*24890*/  S2R R9, SR_TID.X ;  /* 0x0000000000097919 */ /* 0x000ea20000002100 */
[----:B------:R-:W-:Y:S07]  /*248a0*/  IADD3 R182, R250, -0x1, RZ ;  /* 0xfffffffffab67810 */ /* 0x000fee0007ffe0ff */
[----:B------:R4:W5:Y:S01]  /*248b0*/  LD.E R166, [R164.64+0xdc] ;  /* 0x0000dc04a4a67980 */ /* 0x000962000c101900 */
[----:B--2---:R-:W-:Y:S04]  /*248c0*/  SHF.L.U32 R9, R9, 0x1, RZ ;  /* 0x0000000109097819 */ /* 0x004fe800000006ff */
[----:B------:R-:W-:Y:S04]  /*248d0*/  LOP3.LUT R9, R9, 0x6, RZ, 0xc0, !PT ;  /* 0x0000000609097812 */ /* 0x000fe800078ec0ff */
[----:B------:R-:W-:Y:S04]  /*248e0*/  LEA R12, R182, R9, 0x6 ;  /* 0x00000009b60c7211 */ /* 0x000fe800078e30ff */
[C---:B---3--:R-:W-:Y:S01]  /*248f0*/  IADD3 R23, R12.reuse, 0x10, RZ ;  /* 0x000000100c177810 */ /* 0x048fe20007ffe0ff */
[----:B------:R-:W2:Y:S01]  /*24900*/  I2F R9, R12 ;  /* 0x0000000c00097306 */ /* 0x000ea20000201400 */
[C---:B------:R-:W-:Y:S02]  /*24910*/  IADD3 R6, R12.reuse, 0x1, RZ ;  /* 0x000000010c067810 */ /* 0x040fe40007ffe0ff */
[C---:B------:R-:W-:Y:S02]  /*24920*/  IADD3 R10, R12.reuse, 0x8, RZ ;  /* 0x000000080c0a7810 */ /* 0x040fe40007ffe0ff */
[C---:B------:R-:W-:Y:S02]  /*24930*/  IADD3 R29, R12.reuse, 0x9, RZ ;  /* 0x000000090c1d7810 */ /* 0x040fe40007ffe0ff */
[C---:B------:R-:W-:Y:S02]  /*24940*/  IADD3 R195, R12.reuse, 0x11, RZ ;  /* 0x000000110cc37810 */ /* 0x040fe40007ffe0ff */
[C---:B------:R-:W-:Y:S01]  /*24950*/  IADD3 R4, R12.reuse, 0x18, RZ ;  /* 0x000000180c047810 */ /* 0x040fe20007ffe0ff */
[----:B------:R-:W3:Y:S01]  /*24960*/  I2F R23, R23 ;  /* 0x0000001700177306 */ /* 0x000ee20000201400 */
[C---:B------:R-:W-:Y:S02]  /*24970*/  IADD3 R14, R12.reuse, 0x31, RZ ;  /* 0x000000310c0e7810 */ /* 0x040fe40007ffe0ff */
[C---:B------:R-:W-:Y:S02]  /*24980*/  IADD3 R27, R12.reuse, 0x19, RZ ;  /* 0x000000190c1b7810 */ /* 0x040fe40007ffe0ff */
[C---:B------:R-:W-:Y:S02]  /*24990*/  IADD3 R25, R12.reuse, 0x20, RZ ;  /* 0x000000200c197810 */ /* 0x040fe40007ffe0ff */
[C---:B------:R-:W-:Y:S02]  /*249a0*/  IADD3 R2, R12.reuse, 0x21, RZ ;  /* 0x000000210c027810 */ /* 0x040fe40007ffe0ff */
[C---:B------:R-:W-:Y:S01]  /*249b0*/  IADD3 R21, R12.reuse, 0x28, RZ ;  /* 0x000000280c157810 */ /* 0x040fe20007ffe0ff */
[----:B------:R-:W1:Y:S01]  /*249c0*/  I2F R6, R6 ;  /* 0x0000000600067306 */ /* 0x000e620000201400 */
[C---:B------:R-:W-:Y:S02]  /*249d0*/  IADD3 R11, R12.reuse, 0x29, RZ ;  /* 0x000000290c0b7810 */ /* 0x040fe40007ffe0ff */
[----:B------:R-:W-:Y:S01]  /*249e0*/  IADD3 R19, R12, 0x30, RZ ;  /* 0x000000300c137810 */ /* 0x000fe20007ffe0ff */
[CC--:B-12---:R-:W-:Y:S02]  /*249f0*/  FFMA.FTZ R185, R0.reuse, R9.reuse, R185 ;  /* 0x0000000900b97223 */ /* 0x0c6fe400000100b9 */
[C---:B------:R-:W-:Y:S03]  /*24a00*/  FFMA.FTZ R9, R0.reuse, R9, R179 ;  /* 0x0000000900097223 */ /* 0x040fe600000100b3 */
[----:B------:R-:W-:Y:S01]  /*24a10*/  FMNMX.FTZ R31, R185, R3, !PT ;  /* 0x00000003b91f7209 */ /* 0x000fe20007810000 */
[----:B------:R-:W1:Y:S01]  /*24a20*/  I2F R10, R10 ;  /* 0x0000000a000a7306 */ /* 0x000e620000201400 */
[CC--:B---3--:R-:W-:Y:S02]  /*24a30*/  FFMA.FTZ R191, R0.reuse, R23.reuse, R191 ;  /* 0x0000001700bf7223 */ /* 0x0c8fe400000100bf */
[C---:B------:R-:W-:Y:S07]  /*24a40*/  FFMA.FTZ R196, R0.reuse, R23, R196 ;  /* 0x0000001700c47223 */ /* 0x040fee00000100c4 */
[----:B------:R-:W2:Y:S01]  /*24a50*/  I2F R29, R29 ;  /* 0x0000001d001d7306 */ /* 0x000ea20000201400 */
[CC--:B------:R-:W-:Y:S02]  /*24a60*/  FFMA.FTZ R8, R0.reuse, R6.reuse, R187 ;  /* 0x0000000600087223 */ /* 0x0c0fe400000100bb */
[----:B------:R-:W-:Y:S03]  /*24a70*/  FFMA.FTZ R6, R0, R6, R183 ;  /* 0x0000000600067223 */ /* 0x000fe600000100b7 */
[----:B------:R-:W-:Y:S04]  /*24a80*/  FMNMX.FTZ R16, R8, R31, !PT ;  /* 0x0000001f08107209 */ /* 0x000fe80007810000 */
[----:B------:R-:W3:Y:S01]  /*24a90*/  I2F R195, R195 ;  /* 0x000000c300c37306 */ /* 0x000ee20000201400 */
[CC--:B-1----:R-:W-:Y:S02]  /*24aa0*/  FFMA.FTZ R207, R0.reuse, R10.reuse, R207 ;  /* 0x0000000a00cf7223 */ /* 0x0c2fe400000100cf */
[C---:B------:R-:W-:Y:S03]  /*24ab0*/  FFMA.FTZ R189, R0.reuse, R10, R189 ;  /* 0x0000000a00bd7223 */ /* 0x040fe600000100bd */
[----:B------:R-:W-:Y:S04]  /*24ac0*/  FMNMX.FTZ R31, R207, R16, !PT ;  /* 0x00000010cf1f7209 */ /* 0x000fe80007810000 */
[----:B------:R-:W1:Y:S01]  /*24ad0*/  I2F R4, R4 ;  /* 0x0000000400047306 */ /* 0x000e620000201400 */
[CC--:B--2---:R-:W-:Y:S02]  /*24ae0*/  FFMA.FTZ R10, R0.reuse, R29.reuse, R184 ;  /* 0x0000001d000a7223 */ /* 0x0c4fe400000100b8 */
[----:B------:R-:W-:Y:S01]  /*24af0*/  FFMA.FTZ R205, R0, R29, R205 ;  /* 0x0000001d00cd7223 */ /* 0x000fe200000100cd */
[----:B------:R-:W-:Y:S02]  /*24b00*/  FMNMX.FTZ R29, R9, R168, !PT ;  /* 0x000000a8091d7209 */ /* 0x000fe40007810000 */
[----:B------:R-:W-:Y:S04]  /*24b10*/  FMNMX.FTZ R18, R10, R31, !PT ;  /* 0x0000001f0a127209 */ /* 0x000fe80007810000 */
[----:B------:R-:W2:Y:S01]  /*24b20*/  I2F R23, R14 ;  /* 0x0000000e00177306 */ /* 0x000ea20000201400 */
[----:B------:R-:W-:Y:S02]  /*24b30*/  FMNMX.FTZ R16, R6, R29, !PT ;  /* 0x0000001d06107209 */ /* 0x000fe40007810000 */
[----:B------:R-:W-:Y:S01]  /*24b40*/  LDSM.16.MT88.4 R28, [R225+0x10000] ;  /* 0x01000000e11c783b */ /* 0x000fe20000004200 */
[-C--:B---3--:R-:W-:Y:S01]  /*24b50*/  FFMA.FTZ R192, R0, R195.reuse, R15 ;  /* 0x000000c300c07223 */ /* 0x088fe2000001000f */
[----:B------:R-:W-:Y:S01]  /*24b60*/  IADD3 R15, R12, 0x38, RZ ;  /* 0x000000380c0f7810 */ /* 0x000fe20007ffe0ff */
[----:B------:R-:W-:Y:S01]  /*24b70*/  FFMA.FTZ R195, R0, R195, R13 ;  /* 0x000000c300c37223 */ /* 0x000fe2000001000d */
[----:B------:R-:W-:Y:S02]  /*24b80*/  FMNMX.FTZ R13, R191, R18, !PT ;  /* 0x00000012bf0d7209 */ /* 0x000fe40007810000 */
[----:B------:R-:W-:Y:S01]  /*24b90*/  FMNMX.FTZ R16, R189, R16, !PT ;  /* 0x00000010bd107209 */ /* 0x000fe20007810000 */
[----:B------:R-:W3:Y:S01]  /*24ba0*/  I2F R27, R27 ;  /* 0x0000001b001b7306 */ /* 0x000ee20000201400 */
[----:B------:R-:W-:Y:S01]  /*24bb0*/  IADD3 R12, R12, 0x39, RZ ;  /* 0x000000390c0c7810 */ /* 0x000fe20007ffe0ff */
[C---:B-1----:R-:W-:Y:S01]  /*24bc0*/  FFMA.FTZ R193, R0.reuse, R4, R17 ;  /* 0x0000000400c17223 */ /* 0x042fe20000010011 */
[----:B------:R-:W-:Y:S01]  /*24bd0*/  FMNMX.FTZ R17, R205, R16, !PT ;  /* 0x00000010cd117209 */ /* 0x000fe20007810000 */
[----:B------:R-:W-:Y:S03]  /*24be0*/  FFMA.FTZ R197, R0, R4, R197 ;  /* 0x0000000400c57223 */ /* 0x000fe600000100c5 */
[----:B------:R-:W-:Y:S03]  /*24bf0*/  FMNMX.FTZ R16, R196, R17, !PT ;  /* 0x00000011c4107209 */ /* 0x000fe60007810000 */
[----:B------:R-:W1:Y:S01]  /*24c00*/  I2F R25, R25 ;  /* 0x0000001900197306 */ /* 0x000e620000201400 */
[----:B------:R-:W-:Y:S01]  /*24c10*/  FMNMX.FTZ R16, R195, R16, !PT ;  /* 0x00000010c3107209 */ /* 0x000fe20007810000 */
[----:B--2---:R-:W-:Y:S01]  /*24c20*/  FFMA.FTZ R172, R0, R23, R172 ;  /* 0x0000001700ac7223 */ /* 0x004fe200000100ac */
[----:B------:R-:W-:Y:S01]  /*24c30*/  FMNMX.FTZ R14, R192, R13, !PT ;  /* 0x0000000dc00e7209 */ /* 0x000fe20007810000 */
[C---:B------:R-:W-:Y:S06]  /*24c40*/  FFMA.FTZ R177, R0.reuse, R23, R177 ;  /* 0x0000001700b17223 */ /* 0x040fec00000100b1 */
[----:B------:R2:W2:Y:S01]  /*24c50*/  I2F R4, R15 ;  /* 0x0000000f00047306 */ /* 0x0004a20000201400 */
[CC--:B---3--:R-:W-:Y:S01]  /*24c60*/  FFMA.FTZ R194, R0.reuse, R27.reuse, R5 ;  /* 0x0000001b00c27223 */ /* 0x0c8fe20000010005 */
[----:B------:R-:W-:Y:S01]  /*24c70*/  FMNMX.FTZ R5, R193, R14, !PT ;  /* 0x0000000ec1057209 */ /* 0x000fe20007810000 */
[----:B------:R-:W-:Y:S03]  /*24c80*/  FFMA.FTZ R198, R0, R27, R198 ;  /* 0x0000001b00c67223 */ /* 0x000fe600000100c6 */
[----:B------:R-:W-:Y:S04]  /*24c90*/  FMNMX.FTZ R13, R194, R5, !PT ;  /* 0x00000005c20d7209 */ /* 0x000fe80007810000 */
[----:B------:R-:W3:Y:S01]  /*24ca0*/  I2F R2, R2 ;  /* 0x0000000200027306 */ /* 0x000ee20000201400 */
[CC--:B-1----:R-:W-:Y:S02]  /*24cb0*/  FFMA.FTZ R204, R0.reuse, R25.reuse, R204 ;  /* 0x0000001900cc7223 */ /* 0x0c2fe400000100cc */
[----:B------:R-:W-:Y:S03]  /*24cc0*/  FFMA.FTZ R200, R0, R25, R200 ;  /* 0x0000001900c87223 */ /* 0x000fe600000100c8 */
[----:B------:R-:W-:Y:S04]  /*24cd0*/  FMNMX.FTZ R14, R204, R13, !PT ;  /* 0x0000000dcc0e7209 */ /* 0x000fe80007810000 */
[----:B------:R-:W1:Y:S01]  /*24ce0*/  I2F R21, R21 ;  /* 0x0000001500157306 */ /* 0x000e620000201400 */
[----:B--2---:R-:W-:Y:S01]  /*24cf0*/  FMNMX.FTZ R15, R197, R16, !PT ;  /* 0x00000010c50f7209 */ /* 0x004fe20007810000 */
[CC--:B------:R-:W-:Y:S02]  /*24d00*/  FFMA.FTZ R169, R0.reuse, R4.reuse, R169 ;  /* 0x0000000400a97223 */ /* 0x0c0fe400000100a9 */
[----:B------:R-:W-:Y:S01]  /*24d10*/  FFMA.FTZ R175, R0, R4, R175 ;  /* 0x0000000400af7223 */ /* 0x000fe200000100af */
[----:B------:R-:W-:Y:S05]  /*24d20*/  FMNMX.FTZ R15, R198, R15, !PT ;  /* 0x0000000fc60f7209 */ /* 0x000fea0007810000 */
[----:B------:R-:W2:Y:S01]  /*24d30*/  I2F R11, R11 ;  /* 0x0000000b000b7306 */ /* 0x000ea20000201400 */
[CC--:B---3--:R-:W-:Y:S02]  /*24d40*/  FFMA.FTZ R203, R0.reuse, R2.reuse, R203 ;  /* 0x0000000200cb7223 */ /* 0x0c8fe400000100cb */
[----:B------:R-:W-:Y:S01]  /*24d50*/  FFMA.FTZ R199, R0, R2, R199 ;  /* 0x0000000200c77223 */ /* 0x000fe200000100c7 */
[----:B------:R-:W-:Y:S02]  /*24d60*/  FMNMX.FTZ R2, R200, R15, !PT ;  /* 0x0000000fc8027209 */ /* 0x000fe40007810000 */
[----:B------:R-:W-:Y:S04]  /*24d70*/  FMNMX.FTZ R13, R203, R14, !PT ;  /* 0x0000000ecb0d7209 */ /* 0x000fe80007810000 */
[----:B------:R3:W3:Y:S01]  /*24d80*/  I2F R5, R12 ;  /* 0x0000000c00057306 */ /* 0x0006e20000201400 */
[CC--:B-1----:R-:W-:Y:S02]  /*24d90*/  FFMA.FTZ R202, R0.reuse, R21.reuse, R202 ;  /* 0x0000001500ca7223 */ /* 0x0c2fe400000100ca */
[C---:B------:R-:W-:Y:S02]  /*24da0*/  FFMA.FTZ R178, R0.reuse, R21, R178 ;  /* 0x0000001500b27223 */ /* 0x040fe400000100b2 */
[----:B------:R-:W-:Y:S05]  /*24db0*/  LDSM.16.MT88.4 R20, [R226+0x10000] ;  /* 0x01000000e214783b */ /* 0x000fea0000004200 */
[----:B------:R-:W1:Y:S01]  /*24dc0*/  I2F R19, R19 ;  /* 0x0000001300137306 */ /* 0x000e620000201400 */
[CC--:B--2---:R-:W-:Y:S02]  /*24dd0*/  FFMA.FTZ R201, R0.reuse, R11.reuse, R201 ;  /* 0x0000000b00c97223 */ /* 0x0c4fe400000100c9 */
[----:B------:R-:W-:Y:S01]  /*24de0*/  FFMA.FTZ R176, R0, R11, R176 ;  /* 0x0000000b00b07223 */ /* 0x000fe200000100b0 */
[----:B---3--:R-:W-:Y:S01]  /*24df0*/  FMNMX.FTZ R12, R202, R13, !PT ;  /* 0x0000000dca0c7209 */ /* 0x008fe20007810000 */
[CC--:B------:R-:W-:Y:S01]  /*24e00*/  FFMA.FTZ R167, R0.reuse, R5.reuse, R167 ;  /* 0x0000000500a77223 */ /* 0x0c0fe200000100a7 */
[----:B------:R-:W-:Y:S01]  /*24e10*/  FMNMX.FTZ R13, R199, R2, !PT ;  /* 0x00000002c70d7209 */ /* 0x000fe20007810000 */
[----:B------:R-:W-:Y:S01]  /*24e20*/  FFMA.FTZ R173, R0, R5, R173 ;  /* 0x0000000500ad7223 */ /* 0x000fe200000100ad */
[----:B------:R-:W-:Y:S02]  /*24e30*/  FMNMX.FTZ R15, R201, R12, !PT ;  /* 0x0000000cc90f7209 */ /* 0x000fe40007810000 */
[----:B------:R-:W-:Y:S01]  /*24e40*/  FMNMX.FTZ R13, R178, R13, !PT ;  /* 0x0000000db20d7209 */ /* 0x000fe20007810000 */
[----:B-1----:R-:W-:Y:S03]  /*24e50*/  FFMA.FTZ R174, R0, R19, R174 ;  /* 0x0000001300ae7223 */ /* 0x002fe600000100ae */
[----:B------:R-:W-:Y:S01]  /*24e60*/  FMNMX.FTZ R13, R176, R13, !PT ;  /* 0x0000000db00d7209 */ /* 0x000fe20007810000 */
[----:B------:R-:W-:Y:S01]  /*24e70*/  FFMA.FTZ R170, R0, R19, R7 ;  /* 0x0000001300aa7223 */ /* 0x000fe20000010007 */
[----:B------:R-:W-:Y:S04]  /*24e80*/  FMNMX.FTZ R15, R174, R15, !PT ;  /* 0x0000000fae0f7209 */ /* 0x000fe80007810000 */
[----:B------:R-:W-:Y:S02]  /*24e90*/  FMNMX.FTZ R12, R170, R13, !PT ;  /* 0x0000000daa0c7209 */ /* 0x000fe40007810000 */
[----:B------:R-:W-:Y:S02]  /*24ea0*/  FMNMX.FTZ R2, R172, R15, !PT ;  /* 0x0000000fac027209 */ /* 0x000fe40007810000 */
[----:B------:R-:W-:Y:S02]  /*24eb0*/  FMNMX.FTZ R16, R177, R12, !PT ;  /* 0x0000000cb1107209 */ /* 0x000fe40007810000 */
[----:B------:R-:W-:Y:S02]  /*24ec0*/  FMNMX.FTZ R2, R169, R2, !PT ;  /* 0x00000002a9027209 */ /* 0x000fe40007810000 */
[----:B------:R-:W-:Y:S02]  /*24ed0*/  FMNMX.FTZ R16, R175, R16, !PT ;  /* 0x00000010af107209 */ /* 0x000fe40007810000 */
[----:B------:R-:W-:Y:S02]  /*24ee0*/  FMNMX.FTZ R4, R167, R2, !PT ;  /* 0x00000002a7047209 */ /* 0x000fe40007810000 */
[----:B------:R-:W-:Y:S03]  /*24ef0*/  FMNMX.FTZ R14, R173, R16, !PT ;  /* 0x00000010ad0e7209 */ /* 0x000fe60007810000 */
[----:B------:R-:W1:Y:S08]  /*24f00*/  SHFL.BFLY PT, R7, R4, 0x2, 0x1f ;  /* 0x0c401f0004077f89 */ /* 0x000e7000000e0000 */
[----:B------:R-:W2:Y:S01]  /*24f10*/  SHFL.BFLY PT, R11, R14, 0x2, 0x1f ;  /* 0x0c401f000e0b7f89 */ /* 0x000ea200000e0000 */
[----:B-1----:R-:W-:Y:S07]  /*24f20*/  FMNMX.FTZ R5, R4, R7, !PT ;  /* 0x0000000704057209 */ /* 0x002fee0007810000 */
[----:B----4-:R-:W1:Y:S01]  /*24f30*/  SHFL.BFLY PT, R164, R5, 0x1, 0x1f ;  /* 0x0c201f0005a47f89 */ /* 0x010e6200000e0000 */
[----:B--2---:R-:W-:Y:S07]  /*24f40*/  FMNMX.FTZ R12, R14, R11, !PT ;  /* 0x0000000b0e0c7209 */ /* 0x004fee0007810000 */
[----:B------:R-:W2:Y:S01]  /*24f50*/  SHFL.BFLY PT, R165, R12, 0x1, 0x1f ;  /* 0x0c201f000ca57f89 */ /* 0x000ea200000e0000 */
[----:B-1----:R-:W-:Y:S04]  /*24f60*/  FMNMX.FTZ R164, R5, R164, !PT ;  /* 0x000000a405a47209 */ /* 0x002fe80007810000 */
[C---:B------:R-:W-:Y:S01]  /*24f70*/  FSETP.NEU.FTZ.AND P0, PT, R164.reuse, -INF , PT ;  /* 0xff800000a400780b */ /* 0x040fe20003f1d000 */
[----:B------:R-:W-:Y:S01]  /*24f80*/  FADD.FTZ R3, -R164, R3 ;  /* 0x00000003a4037221 */ /* 0x000fe20000010100 */
[----:B--2---:R-:W-:Y:S02]  /*24f90*/  FMNMX.FTZ R165, R12, R165, !PT ;  /* 0x000000a50ca57209 */ /* 0x004fe40007810000 */
[----:B------:R-:W1:Y:S01]  /*24fa0*/  LDSM.16.MT88.4 R12, [R228+0x10000] ;  /* 0x01000000e40c783b */ /* 0x000e620000004200 */
[C---:B-----5:R-:W-:Y:S02]  /*24fb0*/  FMUL.FTZ R171, R166.reuse, R164 ;  /* 0x000000a4a6ab7220 */ /* 0x060fe40000410000 */
        /* <DEDUP_REMOVED lines=9> */
[-CC-:B------:R-:W-:Y:S01]  /*25050*/  FFMA.FTZ R187, R185, R166.reuse, -R171.reuse ;  /* 0x000000a6b9bb7223 */ /* 0x180fe200000108ab */
[----:B------:R-:W-:Y:S01]  /*25060*/  ISETP.GT.AND P0, PT, R250, 0x1, PT ;  /* 0x00000001fa00780c */ /* 0x000fe20003f04270 */
[----:B------:R-:W-:Y:S01]  /*25070*/  FFMA.FTZ R185, R8, R166, -R171 ;  /* 0x000000a608b97223 */ /* 0x000fe200000108ab */
[----:B------:R-:W-:Y:S01]  /*25080*/  MOV R250, R182 ;  /* 0x000000b600fa7202 */ /* 0x000fe20000000f00 */
[-CC-:B------:R-:W-:Y:S02]  /*25090*/  FFMA.FTZ R190, R9, R166.reuse, -R179.reuse ;  /* 0x000000a609be7223 */ /* 0x180fe400000108b3 */
[-CC-:B------:R-:W-:Y:S02]  /*250a0*/  FFMA.FTZ R188, R6, R166.reuse, -R179.reuse ;  /* 0x000000a606bc7223 */ /* 0x180fe400000108b3 */
[-CC-:B------:R-:W-:Y:S01]  /*250b0*/  FFMA.FTZ R189, R189, R166.reuse, -R179.reuse ;  /* 0x000000a6bdbd7223 */ /* 0x180fe200000108b3 */
[----:B------:R-:W-:Y:S01]  /*250c0*/  MUFU.EX2 R187, R187 ;  /* 0x000000bb00bb7308 */ /* 0x000fe20000000800 */
[-CC-:B------:R-:W-:Y:S02]  /*250d0*/  FFMA.FTZ R186, R205, R166.reuse, -R179.reuse ;  /* 0x000000a6cdba7223 */ /* 0x180fe400000108b3 */
[----:B------:R-:W-:Y:S02]  /*250e0*/  FMUL.FTZ R4, R166, R3 ;  /* 0x00000003a6047220 */ /* 0x000fe40000410000 */
[-CC-:B------:R-:W-:Y:S02]  /*250f0*/  FFMA.FTZ R177, R177, R166.reuse, -R179.reuse ;  /* 0x000000a6b1b17223 */ /* 0x180fe400000108b3 */
        /* <DEDUP_REMOVED lines=16> */
[C---:B------:R-:W-:Y:S02]  /*25200*/  FMUL.FTZ R35, R2.reuse, R135 ;  /* 0x0000008702237220 */ /* 0x040fe40000410000 */
[C---:B---3--:R-:W-:Y:S02]  /*25210*/  FMUL.FTZ R4, R3.reuse, R160 ;  /* 0x000000a003047220 */ /* 0x048fe40000410000 */
[C---:B------:R-:W-:Y:S02]  /*25220*/  FMUL.FTZ R5, R3.reuse, R161 ;  /* 0x000000a103057220 */ /* 0x040fe40000410000 */
[C---:B------:R-:W-:Y:S01]  /*25230*/  FMUL.FTZ R8, R3.reuse, R156 ;  /* 0x0000009c03087220 */ /* 0x040fe20000410000 */
[----:B------:R-:W3:Y:S01]  /*25240*/  MUFU.EX2 R183, R183 ;  /* 0x000000b700b77308 */ /* 0x000ee20000000800 */
[C---:B------:R-:W-:Y:S02]  /*25250*/  FMUL.FTZ R9, R3.reuse, R157 ;  /* 0x0000009d03097220 */ /* 0x040fe40000410000 */
[----:B------:R-:W-:Y:S01]  /*25260*/  FMUL.FTZ R16, R3, R148 ;  /* 0x0000009403107220 */ /* 0x000fe20000410000 */
[----:B--2---:R-:W-:Y:S01]  /*25270*/  F2FP.BF16.PACK_AB R161, R185, R187 ;  /* 0x000000bbb9a1723e */ /* 0x004fe200000010ff */
[C---:B------:R-:W-:Y:S01]  /*25280*/  FMUL.FTZ R17, R3.reuse, R149 ;  /* 0x0000009503117220 */ /* 0x040fe20000410000 */
[----:B------:R-:W-:Y:S01]  /*25290*/  LDSM.16.MT88.4 R156, [R224+0x12800] ;  /* 0x01280000e09c783b */ /* 0x000fe20000004200 */
        /* <DEDUP_REMOVED lines=9> */
[----:B------:R-:W2:Y:S01]  /*25330*/  MUFU.EX2 R188, R188 ;  /* 0x000000bc00bc7308 */ /* 0x000ea20000000800 */
[----:B------:R-:W-:Y:S01]  /*25340*/  FMUL.FTZ R37, R3, R37 ;  /* 0x0000002503257220 */ /* 0x000fe20000410000 */
[----:B------:R-:W-:Y:S01]  /*25350*/  LDSM.16.MT88.4 R132, [R225+0x12000] ;  /* 0x01200000e184783b */ /* 0x000fe20000004200 */
[C---:B------:R-:W-:Y:S01]  /*25360*/  FMUL.FTZ R42, R2.reuse, R42 ;  /* 0x0000002a022a7220 */ /* 0x040fe20000410000 */
[----:B---3--:R-:W-:Y:S01]  /*25370*/  F2FP.BF16.PACK_AB R163, R183, R184 ;  /* 0x000000b8b7a3723e */ /* 0x008fe200000010ff */
[C---:B------:R-:W-:Y:S02]  /*25380*/  FMUL.FTZ R43, R2.reuse, R43 ;  /* 0x0000002b022b7220 */ /* 0x040fe40000410000 */
[C---:B------:R-:W-:Y:S02]  /*25390*/  FMUL.FTZ R40, R3.reuse, R40 ;  /* 0x0000002803287220 */ /* 0x040fe40000410000 */
[C---:B------:R-:W-:Y:S01]  /*253a0*/  FMUL.FTZ R41, R3.reuse, R41 ;  /* 0x0000002903297220 */ /* 0x040fe20000410000 */
[----:B------:R-:W-:Y:S01]  /*253b0*/  MUFU.EX2 R189, R189 ;  /* 0x000000bd00bd7308 */ /* 0x000fe20000000800 */
[C---:B------:R-:W-:Y:S01]  /*253c0*/  FMUL.FTZ R46, R2.reuse, R46 ;  /* 0x0000002e022e7220 */ /* 0x040fe20000410000 */
[----:B------:R-:W-:Y:S01]  /*253d0*/  LDSM.16.MT88.4 R148, [R224+0x10800] ;  /* 0x01080000e094783b */ /* 0x000fe20000004200 */
[C---:B------:R-:W-:Y:S02]  /*253e0*/  FMUL.FTZ R47, R2.reuse, R47 ;  /* 0x0000002f022f7220 */ /* 0x040fe40000410000 */
[C---:B------:R-:W-:Y:S02]  /*253f0*/  FMUL.FTZ R44, R3.reuse, R44 ;  /* 0x0000002c032c7220 */ /* 0x040fe40000410000 */
[C---:B------:R-:W-:Y:S02]  /*25400*/  FMUL.FTZ R45, R3.reuse, R45 ;  /* 0x0000002d032d7220 */ /* 0x040fe40000410000 */
[C---:B------:R-:W-:Y:S01]  /*25410*/  FMUL.FTZ R50, R2.reuse, R50 ;  /* 0x0000003202327220 */ /* 0x040fe20000410000 */
[----:B------:R-:W3:Y:S01]  /*25420*/  MUFU.EX2 R186, R186 ;  /* 0x000000ba00ba7308 */ /* 0x000ee20000000800 */
[----:B------:R-:W-:Y:S02]  /*25430*/  FMUL.FTZ R51, R2, R51 ;  /* 0x0000003302337220 */ /* 0x000fe40000410000 */
[C---:B------:R-:W-:Y:S01]  /*25440*/  FMUL.FTZ R48, R3.reuse, R48 ;  /* 0x0000003003307220 */ /* 0x040fe20000410000 */
        /* <DEDUP_REMOVED lines=13> */
[----:B---3--:R-:W-:Y:S01]  /*25520*/  F2FP.BF16.PACK_AB R162, R186, R189 ;  /* 0x000000bdbaa2723e */ /* 0x008fe200000010ff */
[C---:B------:R-:W-:Y:S02]  /*25530*/  FMUL.FTZ R63, R2.reuse, R63 ;  /* 0x0000003f023f7220 */ /* 0x040fe40000410000 */
[C---:B------:R-:W-:Y:S02]  /*25540*/  FMUL.FTZ R60, R3.reuse, R60 ;  /* 0x0000003c033c7220 */ /* 0x040fe40000410000 */
[C---:B------:R-:W-:Y:S01]  /*25550*/  FMUL.FTZ R61, R3.reuse, R61 ;  /* 0x0000003d033d7220 */ /* 0x040fe20000410000 */
[----:B------:R-:W-:Y:S01]  /*25560*/  MUFU.EX2 R207, R207 ;  /* 0x000000cf00cf7308 */ /* 0x000fe20000000800 */
[C---:B-1----:R-:W-:Y:S05]  /*25570*/  HMMA.16816.F32.BF16 R4, R160.reuse, R12, R4 ;  /* 0x0000000ca004723c */ /* 0x042fea0000041804 */
[C---:B------:R-:W-:Y:S02]  /*25580*/  FMUL.FTZ R66, R2.reuse, R66 ;  /* 0x0000004202427220 */ /* 0x040fe40000410000 */
[C---:B------:R-:W-:Y:S01]  /*25590*/  FMUL.FTZ R12, R3.reuse, R152 ;  /* 0x00000098030c7220 */ /* 0x040fe20000410000 */
[C---:B------:R-:W-:Y:S04]  /*255a0*/  HMMA.16816.F32.BF16 R8, R160.reuse, R14, R8 ;  /* 0x0000000ea008723c */ /* 0x040fe80000041808 */
[C---:B------:R-:W-:Y:S02]  /*255b0*/  FMUL.FTZ R13, R3.reuse, R153 ;  /* 0x00000099030d7220 */ /* 0x040fe40000410000 */
[C---:B------:R-:W-:Y:S02]  /*255c0*/  FMUL.FTZ R67, R2.reuse, R67 ;  /* 0x0000004302437220 */ /* 0x040fe40000410000 */
[C---:B------:R-:W-:Y:S04]  /*255d0*/  FMUL.FTZ R14, R2.reuse, R154 ;  /* 0x0000009a020e7220 */ /* 0x040fe80000410000 */
[C---:B------:R-:W-:Y:S02]  /*255e0*/  FMUL.FTZ R15, R2.reuse, R155 ;  /* 0x0000009b020f7220 */ /* 0x040fe40000410000 */
[----:B------:R-:W1:Y:S01]  /*255f0*/  LDSM.16.MT88.4 R152, [R224+0x10000] ;  /* 0x01000000e098783b */ /* 0x000e620000004200 */
[C---:B------:R-:W-:Y:S02]  /*25600*/  FMUL.FTZ R64, R3.reuse, R64 ;  /* 0x0000004003407220 */ /* 0x040fe40000410000 */
[C---:B------:R-:W-:Y:S02]  /*25610*/  FMUL.FTZ R65, R3.reuse, R65 ;  /* 0x0000004103417220 */ /* 0x040fe40000410000 */
[C---:B------:R-:W-:Y:S03]  /*25620*/  HMMA.16816.F32.BF16 R12, R160.reuse, R20, R12 ;  /* 0x00000014a00c723c */ /* 0x040fe6000004180c */
[C---:B------:R-:W-:Y:S02]  /*25630*/  FMUL.FTZ R70, R2.reuse, R70 ;  /* 0x0000004602467220 */ /* 0x040fe40000410000 */
[C---:B------:R-:W-:Y:S02]  /*25640*/  FMUL.FTZ R71, R2.reuse, R71 ;  /* 0x0000004702477220 */ /* 0x040fe40000410000 */
[C---:B------:R-:W-:Y:S01]  /*25650*/  FMUL.FTZ R20, R3.reuse, R144 ;  /* 0x0000009003147220 */ /* 0x040fe20000410000 */
[C---:B------:R-:W-:Y:S04]  /*25660*/  HMMA.16816.F32.BF16 R16, R160.reuse, R22, R16 ;  /* 0x00000016a010723c */ /* 0x040fe80000041810 */
[C---:B------:R-:W-:Y:S02]  /*25670*/  FMUL.FTZ R21, R3.reuse, R145 ;  /* 0x0000009103157220 */ /* 0x040fe40000410000 */
[C---:B------:R-:W-:Y:S02]  /*25680*/  FMUL.FTZ R68, R3.reuse, R68 ;  /* 0x0000004403447220 */ /* 0x040fe40000410000 */
[C---:B------:R-:W-:Y:S04]  /*25690*/  FMUL.FTZ R22, R2.reuse, R146 ;  /* 0x0000009202167220 */ /* 0x040fe80000410000 */
[C---:B------:R-:W-:Y:S02]  /*256a0*/  FMUL.FTZ R23, R2.reuse, R147 ;  /* 0x0000009302177220 */ /* 0x040fe40000410000 */
[----:B------:R-:W2:Y:S01]  /*256b0*/  LDSM.16.MT88.4 R144, [R228+0x12000] ;  /* 0x01200000e490783b */ /* 0x000ea20000004200 */
        /* <DEDUP_REMOVED lines=11> */
[----:B------:R-:W3:Y:S01]  /*25770*/  LDSM.16.MT88.4 R136, [R226+0x12000] ;  /* 0x01200000e288783b */ /* 0x000ee20000004200 */
[C---:B------:R-:W-:Y:S02]  /*25780*/  FMUL.FTZ R78, R2.reuse, R78 ;  /* 0x0000004e024e7220 */ /* 0x040fe40000410000 */
[C---:B------:R-:W-:Y:S02]  /*25790*/  FMUL.FTZ R79, R2.reuse, R79 ;  /* 0x0000004f024f7220 */ /* 0x040fe40000410000 */
[C---:B-1----:R-:W-:Y:S03]  /*257a0*/  HMMA.16816.F32.BF16 R28, R160.reuse, R152, R28 ;  /* 0x00000098a01c723c */ /* 0x042fe6000004181c */
[C---:B------:R-:W-:Y:S02]  /*257b0*/  FMUL.FTZ R76, R3.reuse, R76 ;  /* 0x0000004c034c7220 */ /* 0x040fe40000410000 */
[C---:B------:R-:W-:Y:S02]  /*257c0*/  FMUL.FTZ R77, R3.reuse, R77 ;  /* 0x0000004d034d7220 */ /* 0x040fe40000410000 */
[C---:B------:R-:W-:Y:S01]  /*257d0*/  FMUL.FTZ R82, R2.reuse, R82 ;  /* 0x0000005202527220 */ /* 0x040fe20000410000 */
[C---:B------:R-:W-:Y:S01]  /*257e0*/  HMMA.16816.F32.BF16 R32, R160.reuse, R154, R32 ;  /* 0x0000009aa020723c */ /* 0x040fe20000041820 */
[----:B------:R-:W-:Y:S03]  /*257f0*/  LDSM.16.MT88.4 R152, [R226+0x12800] ;  /* 0x01280000e298783b */ /* 0x000fe60000004200 */
[C---:B------:R-:W-:Y:S02]  /*25800*/  FMUL.FTZ R83, R2.reuse, R83 ;  /* 0x0000005302537220 */ /* 0x040fe40000410000 */
[C---:B------:R-:W-:Y:S02]  /*25810*/  FMUL.FTZ R80, R3.reuse, R80 ;  /* 0x0000005003507220 */ /* 0x040fe40000410000 */
[C---:B--2---:R-:W-:Y:S04]  /*25820*/  HMMA.16816.F32.BF16 R36, R160.reuse, R144, R36 ;  /* 0x00000090a024723c */ /* 0x044fe80000041824 */
[C---:B------:R-:W-:Y:S02]  /*25830*/  FMUL.FTZ R81, R3.reuse, R81 ;  /* 0x0000005103517220 */ /* 0x040fe40000410000 */
[C---:B------:R-:W-:Y:S02]  /*25840*/  FMUL.FTZ R86, R2.reuse, R86 ;  /* 0x0000005602567220 */ /* 0x040fe40000410000 */
[C---:B------:R-:W-:Y:S01]  /*25850*/  HMMA.16816.F32.BF16 R40, R160.reuse, R146, R40 ;  /* 0x00000092a028723c */ /* 0x040fe20000041828 */
[----:B------:R-:W-:Y:S03]  /*25860*/  LDSM.16.MT88.4 R144, [R226+0x10800] ;  /* 0x01080000e290783b */ /* 0x000fe60000004200 */
        /* <DEDUP_REMOVED lines=8> */
[----:B------:R-:W1:Y:S03]  /*258f0*/  LDSM.16.MT88.4 R136, [R228+0x14000] ;  /* 0x01400000e488783b */ /* 0x000e660000004200 */
[C---:B------:R-:W-:Y:S02]  /*25900*/  FMUL.FTZ R89, R3.reuse, R89 ;  /* 0x0000005903597220 */ /* 0x040fe40000410000 */
[C---:B------:R-:W-:Y:S02]  /*25910*/  FMUL.FTZ R94, R2.reuse, R94 ;  /* 0x0000005e025e7220 */ /* 0x040fe40000410000 */
[C---:B------:R-:W-:Y:S04]  /*25920*/  HMMA.16816.F32.BF16 R52, R160.reuse, R132, R52 ;  /* 0x00000084a034723c */ /* 0x040fe80000041834 */
[C---:B------:R-:W-:Y:S02]  /*25930*/  FMUL.FTZ R95, R2.reuse, R95 ;  /* 0x0000005f025f7220 */ /* 0x040fe40000410000 */
[C---:B------:R-:W-:Y:S02]  /*25940*/  FMUL.FTZ R92, R3.reuse, R92 ;  /* 0x0000005c035c7220 */ /* 0x040fe40000410000 */
[C---:B------:R-:W-:Y:S01]  /*25950*/  HMMA.16816.F32.BF16 R56, R160.reuse, R134, R56 ;  /* 0x00000086a038723c */ /* 0x040fe20000041838 */
[----:B------:R-:W2:Y:S03]  /*25960*/  LDSM.16.MT88.4 R132, [R226+0x14000] ;  /* 0x01400000e284783b */ /* 0x000ea60000004200 */
[C---:B------:R-:W-:Y:S02]  /*25970*/  FMUL.FTZ R93, R3.reuse, R93 ;  /* 0x0000005d035d7220 */ /* 0x040fe40000410000 */
[C---:B------:R-:W-:Y:S02]  /*25980*/  FMUL.FTZ R98, R2.reuse, R98 ;  /* 0x0000006202627220 */ /* 0x040fe40000410000 */
[C---:B------:R-:W-:Y:S04]  /*25990*/  HMMA.16816.F32.BF16 R60, R160.reuse, R140, R60 ;  /* 0x0000008ca03c723c */ /* 0x040fe8000004183c */
[C---:B------:R-:W-:Y:S02]  /*259a0*/  FMUL.FTZ R99, R2.reuse, R99 ;  /* 0x0000006302637220 */ /* 0x040fe40000410000 */
[C---:B------:R-:W-:Y:S02]  /*259b0*/  FMUL.FTZ R96, R3.reuse, R96 ;  /* 0x0000006003607220 */ /* 0x040fe40000410000 */
[C---:B------:R-:W-:Y:S01]  /*259c0*/  HMMA.16816.F32.BF16 R64, R160.reuse, R142, R64 ;  /* 0x0000008ea040723c */ /* 0x040fe20000041840 */
[----:B------:R-:W3:Y:S03]  /*259d0*/  LDSM.16.MT88.4 R140, [R225+0x14000] ;  /* 0x01400000e18c783b */ /* 0x000ee60000004200 */
[C---:B------:R-:W-:Y:S02]  /*259e0*/  FMUL.FTZ R97, R3.reuse, R97 ;  /* 0x0000006103617220 */ /* 0x040fe40000410000 */
[C---:B------:R-:W-:Y:S02]  /*259f0*/  FMUL.FTZ R102, R2.reuse, R102 ;  /* 0x0000006602667220 */ /* 0x040fe40000410000 */
[C---:B------:R-:W-:Y:S01]  /*25a00*/  FMUL.FTZ R103, R2.reuse, R103 ;  /* 0x0000006702677220 */ /* 0x040fe20000410000 */
[C---:B-1----:R-:W-:Y:S03]  /*25a10*/  HMMA.16816.F32.BF16 R68, R160.reuse, R136, R68 ;  /* 0x00000088a044723c */ /* 0x042fe60000041844 */
[C---:B------:R-:W-:Y:S02]  /*25a20*/  FMUL.FTZ R100, R3.reuse, R100 ;  /* 0x0000006403647220 */ /* 0x040fe40000410000 */
[C---:B------:R-:W-:Y:S02]  /*25a30*/  FMUL.FTZ R101, R3.reuse, R101 ;  /* 0x0000006503657220 */ /* 0x040fe40000410000 */
[C---:B------:R-:W-:Y:S01]  /*25a40*/  FMUL.FTZ R106, R2.reuse, R106 ;  /* 0x0000006a026a7220 */ /* 0x040fe20000410000 */
[C---:B------:R-:W-:Y:S01]  /*25a50*/  HMMA.16816.F32.BF16 R72, R160.reuse, R138, R72 ;  /* 0x0000008aa048723c */ /* 0x040fe20000041848 */
[----:B------:R-:W1:Y:S03]  /*25a60*/  LDSM.16.MT88.4 R136, [R224+0x14000] ;  /* 0x01400000e088783b */ /* 0x000e660000004200 */
[C---:B------:R-:W-:Y:S02]  /*25a70*/  FMUL.FTZ R107, R2.reuse, R107 ;  /* 0x0000006b026b7220 */ /* 0x040fe40000410000 */
[C---:B------:R-:W-:Y:S02]  /*25a80*/  FMUL.FTZ R104, R3.reuse, R104 ;  /* 0x0000006803687220 */ /* 0x040fe40000410000 */
[C---:B--2---:R-:W-:Y:S04]  /*25a90*/  HMMA.16816.F32.BF16 R76, R160.reuse, R132, R76 ;  /* 0x00000084a04c723c */ /* 0x044fe8000004184c */
[C---:B------:R-:W-:Y:S02]  /*25aa0*/  FMUL.FTZ R105, R3.reuse, R105 ;  /* 0x0000006903697220 */ /* 0x040fe40000410000 */
[C---:B------:R-:W-:Y:S02]  /*25ab0*/  FMUL.FTZ R110, R2.reuse, R110 ;  /* 0x0000006e026e7220 */ /* 0x040fe40000410000 */
[C---:B------:R-:W-:Y:S01]  /*25ac0*/  HMMA.16816.F32.BF16 R80, R160.reuse, R134, R80 ;  /* 0x00000086a050723c */ /* 0x040fe20000041850 */
[----:B------:R-:W2:Y:S03]  /*25ad0*/  LDSM.16.MT88.4 R132, [R228+0x16000] ;  /* 0x01600000e484783b */ /* 0x000ea60000004200 */
        /* <DEDUP_REMOVED lines=16> */
[----:B------:R-:W-:Y:S02]  /*25be0*/  FMUL.FTZ R117, R3, R117 ;  /* 0x0000007503757220 */ /* 0x000fe40000410000 */
[-CC-:B------:R-:W-:Y:S02]  /*25bf0*/  FFMA.FTZ R195, R195, R166.reuse, -R179.reuse ;  /* 0x000000a6c3c37223 */ /* 0x180fe400000108b3 */
[C---:B--2---:R-:W-:Y:S04]  /*25c00*/  HMMA.16816.F32.BF16 R100, R160.reuse, R132, R100 ;  /* 0x00000084a064723c */ /* 0x044fe80000041864 */
[--C-:B------:R-:W-:Y:S01]  /*25c10*/  FFMA.FTZ R197, R197, R166, -R179.reuse ;  /* 0x000000a6c5c57223 */ /* 0x100fe200000108b3 */
[----:B------:R-:W2:Y:S01]  /*25c20*/  MUFU.EX2 R195, R195 ;  /* 0x000000c300c37308 */ /* 0x000ea20000000800 */
[C---:B------:R-:W-:Y:S02]  /*25c30*/  FMUL.FTZ R122, R2.reuse, R122 ;  /* 0x0000007a027a7220 */ /* 0x040fe40000410000 */
[C---:B------:R-:W-:Y:S01]  /*25c40*/  HMMA.16816.F32.BF16 R104, R160.reuse, R134, R104 ;  /* 0x00000086a068723c */ /* 0x040fe20000041868 */
[----:B------:R-:W4:Y:S03]  /*25c50*/  LDSM.16.MT88.4 R132, [R224+0x16000] ;  /* 0x01600000e084783b */ /* 0x000f260000004200 */
[----:B------:R-:W-:Y:S02]  /*25c60*/  FMUL.FTZ R123, R2, R123 ;  /* 0x0000007b027b7220 */ /* 0x000fe40000410000 */
[C---:B------:R-:W-:Y:S01]  /*25c70*/  FMUL.FTZ R120, R3.reuse, R120 ;  /* 0x0000007803787220 */ /* 0x040fe20000410000 */
[----:B------:R-:W-:Y:S01]  /*25c80*/  MUFU.EX2 R197, R197 ;  /* 0x000000c500c57308 */ /* 0x000fe20000000800 */
[C---:B---3--:R-:W-:Y:S04]  /*25c90*/  HMMA.16816.F32.BF16 R108, R160.reuse, R140, R108 ;  /* 0x0000008ca06c723c */ /* 0x048fe8000004186c */
[C---:B------:R-:W-:Y:S02]  /*25ca0*/  FMUL.FTZ R121, R3.reuse, R121 ;  /* 0x0000007903797220 */ /* 0x040fe40000410000 */
[----:B------:R-:W-:Y:S02]  /*25cb0*/  FFMA.FTZ R198, R198, R166, -R179 ;  /* 0x000000a6c6c67223 */ /* 0x000fe400000108b3 */
[C---:B------:R-:W-:Y:S01]  /*25cc0*/  HMMA.16816.F32.BF16 R112, R160.reuse, R142, R112 ;  /* 0x0000008ea070723c */ /* 0x040fe20000041870 */
[----:B------:R-:W3:Y:S03]  /*25cd0*/  LDSM.16.MT88.4 R140, [R228+0x10800] ;  /* 0x01080000e48c783b */ /* 0x000ee60000004200 */
[C---:B------:R-:W-:Y:S01]  /*25ce0*/  FMUL.FTZ R126, R2.reuse, R126 ;  /* 0x0000007e027e7220 */ /* 0x040fe20000410000 */
[----:B------:R-:W5:Y:S01]  /*25cf0*/  MUFU.EX2 R198, R198 ;  /* 0x000000c600c67308 */ /* 0x000f620000000800 */
[----:B------:R-:W-:Y:S02]  /*25d00*/  FMUL.FTZ R127, R2, R127 ;  /* 0x0000007f027f7220 */ /* 0x000fe40000410000 */
[----:B------:R-:W-:Y:S01]  /*25d10*/  FMUL.FTZ R124, R3, R124 ;  /* 0x0000007c037c7220 */ /* 0x000fe20000410000 */
[C---:B-1----:R-:W-:Y:S03]  /*25d20*/  HMMA.16816.F32.BF16 R116, R160.reuse, R136, R116 ;  /* 0x00000088a074723c */ /* 0x042fe60000041874 */
[-CC-:B------:R-:W-:Y:S02]  /*25d30*/  FFMA.FTZ R191, R191, R166.reuse, -R171.reuse ;  /* 0x000000a6bfbf7223 */ /* 0x180fe400000108ab */
[-CC-:B------:R-:W-:Y:S02]  /*25d40*/  FFMA.FTZ R192, R192, R166.reuse, -R171.reuse ;  /* 0x000000a6c0c07223 */ /* 0x180fe400000108ab */
[-CC-:B------:R-:W-:Y:S01]  /*25d50*/  FFMA.FTZ R193, R193, R166.reuse, -R171.reuse ;  /* 0x000000a6c1c17223 */ /* 0x180fe200000108ab */
[C---:B------:R-:W-:Y:S01]  /*25d60*/  HMMA.16816.F32.BF16 R120, R160.reuse, R138, R120 ;  /* 0x0000008aa078723c */ /* 0x040fe20000041878 */
[----:B------:R-:W-:Y:S01]  /*25d70*/  MUFU.EX2 R191, R191 ;  /* 0x000000bf00bf7308 */ /* 0x000fe20000000800 */
[----:B------:R-:W1:Y:S02]  /*25d80*/  LDSM.16.MT88.4 R136, [R225+0x10800] ;  /* 0x01080000e188783b */ /* 0x000e640000004200 */
[----:B------:R-:W-:Y:S02]  /*25d90*/  FFMA.FTZ R194, R194, R166, -R171 ;  /* 0x000000a6c2c27223 */ /* 0x000fe400000108ab */
[C---:B------:R-:W-:Y:S02]  /*25da0*/  FMUL.FTZ R125, R3.reuse, R125 ;  /* 0x0000007d037d7220 */ /* 0x040fe40000410000 */
[C---:B------:R-:W-:Y:S03]  /*25db0*/  FMUL.FTZ R130, R2.reuse, R130 ;  /* 0x0000008202827220 */ /* 0x040fe60000410000 */
[----:B------:R-:W3:Y:S01]  /*25dc0*/  MUFU.EX2 R192, R192 ;  /* 0x000000c000c07308 */ /* 0x000ee20000000800 */
[----:B------:R-:W-:Y:S01]  /*25dd0*/  FMUL.FTZ R131, R2, R131 ;  /* 0x0000008302837220 */ /* 0x000fe20000410000 */
[C---:B----4-:R-:W-:Y:S03]  /*25de0*/  HMMA.16816.F32.BF16 R124, R160.reuse, R132, R124 ;  /* 0x00000084a07c723c */ /* 0x050fe6000004187c */
[C---:B------:R-:W-:Y:S02]  /*25df0*/  FMUL.FTZ R128, R3.reuse, R128 ;  /* 0x0000008003807220 */ /* 0x040fe40000410000 */
[----:B------:R-:W-:Y:S02]  /*25e00*/  FMUL.FTZ R129, R3, R129 ;  /* 0x0000008103817220 */ /* 0x000fe40000410000 */
[----:B--2---:R-:W-:Y:S01]  /*25e10*/  F2FP.BF16.PACK_AB R132, R195, R196 ;  /* 0x000000c4c384723e */ /* 0x004fe200000010ff */
[----:B------:R-:W-:Y:S01]  /*25e20*/  MUFU.EX2 R193, R193 ;  /* 0x000000c100c17308 */ /* 0x000fe20000000800 */
[-CC-:B------:R-:W-:Y:S03]  /*25e30*/  FFMA.FTZ R200, R200, R166.reuse, -R179.reuse ;  /* 0x000000a6c8c87223 */ /* 0x180fe600000108b3 */
[----:B------:R-:W-:Y:S01]  /*25e40*/  HMMA.16816.F32.BF16 R128, R160, R134, R128 ;  /* 0x00000086a080723c */ /* 0x000fe20000041880 */
[----:B------:R-:W-:Y:S02]  /*25e50*/  LDSM.16.MT88.4 R160, [R228+0x14800] ;  /* 0x01480000e4a0783b */ /* 0x000fe40000004200 */
[-CC-:B------:R-:W-:Y:S02]  /*25e60*/  FFMA.FTZ R199, R199, R166.reuse, -R179.reuse ;  /* 0x000000a6c7c77223 */ /* 0x180fe400000108b3 */
[-CC-:B------:R-:W-:Y:S01]  /*25e70*/  FFMA.FTZ R205, R178, R166.reuse, -R179.reuse ;  /* 0x000000a6b2cd7223 */ /* 0x180fe200000108b3 */
[----:B------:R-:W2:Y:S01]  /*25e80*/  MUFU.EX2 R194, R194 ;  /* 0x000000c200c27308 */ /* 0x000ea20000000800 */
[----:B-----5:R-:W-:Y:S01]  /*25e90*/  F2FP.BF16.PACK_AB R134, R198, R197 ;  /* 0x000000c5c686723e */ /* 0x020fe200000010ff */
[-CC-:B------:R-:W-:Y:S01]  /*25ea0*/  FFMA.FTZ R206, R176, R166.reuse, -R179.reuse ;  /* 0x000000a6b0ce7223 */ /* 0x180fe200000108b3 */
[----:B---3--:R-:W-:Y:S03]  /*25eb0*/  F2FP.BF16.PACK_AB R133, R192, R191 ;  /* 0x000000bfc085723e */ /* 0x008fe600000010ff */
[-CC-:B------:R-:W-:Y:S02]  /*25ec0*/  FFMA.FTZ R170, R170, R166.reuse, -R179.reuse ;  /* 0x000000a6aaaa7223 */ /* 0x180fe400000108b3 */
[-C--:B------:R-:W-:Y:S02]  /*25ed0*/  FFMA.FTZ R179, R173, R166.reuse, -R179 ;  /* 0x000000a6adb37223 */ /* 0x080fe400000108b3 */
[----:B------:R-:W-:Y:S01]  /*25ee0*/  MUFU.EX2 R200, R200 ;  /* 0x000000c800c87308 */ /* 0x000fe20000000800 */
[-CC-:B------:R-:W-:Y:S02]  /*25ef0*/  FFMA.FTZ R169, R169, R166.reuse, -R171.reuse ;  /* 0x000000a6a9a97223 */ /* 0x180fe400000108ab */
[-CC-:B------:R-:W-:Y:S02]  /*25f00*/  FFMA.FTZ R204, R204, R166.reuse, -R171.reuse ;  /* 0x000000a6cccc7223 */ /* 0x180fe400000108ab */
[-CC-:B------:R-:W-:Y:S02]  /*25f10*/  FFMA.FTZ R203, R203, R166.reuse, -R171.reuse ;  /* 0x000000a6cbcb7223 */ /* 0x180fe400000108ab */
[-CC-:B------:R-:W-:Y:S02]  /*25f20*/  FFMA.FTZ R202, R202, R166.reuse, -R171.reuse ;  /* 0x000000a6caca7223 */ /* 0x180fe400000108ab */
[-CC-:B------:R-:W-:Y:S01]  /*25f30*/  FFMA.FTZ R201, R201, R166.reuse, -R171.reuse ;  /* 0x000000a6c9c97223 */ /* 0x180fe200000108ab */
[----:B------:R-:W-:Y:S01]  /*25f40*/  MUFU.EX2 R176, R170 ;  /* 0x000000aa00b07308 */ /* 0x000fe20000000800 */
[----:B------:R-:W-:Y:S02]  /*25f50*/  FFMA.FTZ R171, R167, R166, -R171 ;  /* 0x000000a6a7ab7223 */ /* 0x000fe400000108ab */
[----:B------:R-:W-:Y:S01]  /*25f60*/  FFMA.FTZ R187, R2, R252, R187 ;  /* 0x000000fc02bb7223 */ /* 0x000fe200000100bb */
[----:B--2---:R-:W-:Y:S03]  /*25f70*/  F2FP.BF16.PACK_AB R135, R194, R193 ;  /* 0x000000c1c287723e */ /* 0x004fe600000010ff */
[----:B------:R-:W-:Y:S03]  /*25f80*/  FADD.FTZ R187, R185, R187 ;  /* 0x000000bbb9bb7221 */ /* 0x000fe60000010000 */
[----:B------:R-:W-:Y:S01]  /*25f90*/  MUFU.EX2 R178, R169 ;  /* 0x000000a900b27308 */ /* 0x000fe20000000800 */
[C---:B------:R-:W-:Y:S05]  /*25fa0*/  HMMA.16816.F32.BF16 R4, R132.reuse, R140, R4 ;  /* 0x0000008c8404723c */ /* 0x040fea0000041804 */
[----:B------:R-:W-:Y:S03]  /*25fb0*/  FADD.FTZ R2, R184, R187 ;  /* 0x000000bbb8027221 */ /* 0x000fe60000010000 */
[C---:B------:R-:W-:Y:S01]  /*25fc0*/  HMMA.16816.F32.BF16 R8, R132.reuse, R142, R8 ;  /* 0x0000008e8408723c */ /* 0x040fe20000041808 */
[----:B------:R-:W2:Y:S01]  /*25fd0*/  LDSM.16.MT88.4 R140, [R228+0x12800] ;  /* 0x01280000e48c783b */ /* 0x000ea20000004200 */
[----:B------:R-:W-:Y:S02]  /*25fe0*/  MUFU.EX2 R204, R204 ;  /* 0x000000cc00cc7308 */ /* 0x000fe40000000800 */
[----:B------:R-:W-:Y:S04]  /*25ff0*/  FADD.FTZ R2, R183, R2 ;  /* 0x00000002b7027221 */ /* 0x000fe80000010000 */
[C---:B------:R-:W-:Y:S04]  /*26000*/  HMMA.16816.F32.BF16 R12, R132.reuse, R144, R12 ;  /* 0x00000090840c723c */ /* 0x040fe8000004180c */
[----:B------:R-:W3:Y:S01]  /*26010*/  MUFU.EX2 R203, R203 ;  /* 0x000000cb00cb7308 */ /* 0x000ee20000000800 */
[----:B------:R-:W-:Y:S03]  /*26020*/  FADD.FTZ R191, R191, R2 ;  /* 0x00000002bfbf7221 */ /* 0x000fe60000010000 */
[C---:B------:R-:W-:Y:S01]  /*26030*/  HMMA.16816.F32.BF16 R16, R132.reuse, R146, R16 ;  /* 0x000000928410723c */ /* 0x040fe20000041810 */
[----:B------:R-:W4:Y:S03]  /*26040*/  LDSM.16.MT88.4 R144, [R225+0x12800] ;  /* 0x01280000e190783b */ /* 0x000f260000004200 */
[----:B------:R-:W-:Y:S02]  /*26050*/  FADD.FTZ R192, R192, R191 ;  /* 0x000000bfc0c07221 */ /* 0x000fe40000010000 */
[----:B------:R-:W-:Y:S02]  /*26060*/  MUFU.EX2 R202, R202 ;  /* 0x000000ca00ca7308 */ /* 0x000fe40000000800 */
[C---:B-1----:R-:W-:Y:S08]  /*26070*/  HMMA.16816.F32.BF16 R20, R132.reuse, R136, R20 ;  /* 0x000000888414723c */ /* 0x042ff00000041814 */
[C---:B------:R-:W-:Y:S01]  /*26080*/  HMMA.16816.F32.BF16 R24, R132.reuse, R138, R24 ;  /* 0x0000008a8418723c */ /* 0x040fe20000041818 */
[----:B------:R-:W1:Y:S01]  /*26090*/  LDSM.16.MT88.4 R136, [R226+0x14800] ;  /* 0x01480000e288783b */ /* 0x000e620000004200 */
[----:B------:R-:W5:Y:S06]  /*260a0*/  MUFU.EX2 R201, R201 ;  /* 0x000000c900c97308 */ /* 0x000f6c0000000800 */
[C---:B------:R-:W-:Y:S04]  /*260b0*/  HMMA.16816.F32.BF16 R28, R132.reuse, R148, R28 ;  /* 0x00000094841c723c */ /* 0x040fe8000004181c */
[----:B------:R-:W1:Y:S04]  /*260c0*/  MUFU.EX2 R199, R199 ;  /* 0x000000c700c77308 */ /* 0x000e680000000800 */
[C---:B------:R-:W-:Y:S01]  /*260d0*/  HMMA.16816.F32.BF16 R32, R132.reuse, R150, R32 ;  /* 0x000000968420723c */ /* 0x040fe20000041820 */
[----:B------:R-:W1:Y:S05]  /*260e0*/  LDSM.16.MT88.4 R148, [R225+0x14800] ;  /* 0x01480000e194783b */ /* 0x000e6a0000004200 */
[----:B------:R-:W-:Y:S02]  /*260f0*/  MUFU.EX2 R205, R205 ;  /* 0x000000cd00cd7308 */ /* 0x000fe40000000800 */
[C---:B--2---:R-:W-:Y:S08]  /*26100*/  HMMA.16816.F32.BF16 R36, R132.reuse, R140, R36 ;  /* 0x0000008c8424723c */ /* 0x044ff00000041824 */
[C---:B------:R-:W-:Y:S01]  /*26110*/  HMMA.16816.F32.BF16 R40, R132.reuse, R142, R40 ;  /* 0x0000008e8428723c */ /* 0x040fe20000041828 */
[----:B------:R-:W2:Y:S01]  /*26120*/  LDSM.16.MT88.4 R140, [R224+0x14800] ;  /* 0x01480000e08c783b */ /* 0x000ea20000004200 */
[----:B------:R-:W1:Y:S06]  /*26130*/  MUFU.EX2 R206, R206 ;  /* 0x000000ce00ce7308 */ /* 0x000e6c0000000800 */
[C---:B------:R-:W-:Y:S04]  /*26140*/  HMMA.16816.F32.BF16 R44, R132.reuse, R152, R44 ;  /* 0x00000098842c723c */ /* 0x040fe8000004182c */
[----:B------:R-:W-:Y:S04]  /*26150*/  MUFU.EX2 R166, R171 ;  /* 0x000000ab00a67308 */ /* 0x000fe80000000800 */
[C---:B------:R-:W-:Y:S01]  /*26160*/  HMMA.16816.F32.BF16 R48, R132.reuse, R154, R48 ;  /* 0x0000009a8430723c */ /* 0x040fe20000041830 */
[----:B------:R-:W-:Y:S07]  /*26170*/  LDSM.16.MT88.4 R152, [R226+0x11000] ;  /* 0x01100000e298783b */ /* 0x000fee0000004200 */
        /* <DEDUP_REMOVED lines=26> */
[----:B------:R-:W-:Y:S07]  /*26320*/  LDSM.16.MT88.4 R148, [R226+0x13000] ;  /* 0x01300000e294783b */ /* 0x000fee0000004200 */
[C---:B--2---:R-:W-:Y:S08]  /*26330*/  HMMA.16816.F32.BF16 R124, R132.reuse, R140, R124 ;  /* 0x0000008c847c723c */ /* 0x044ff0000004187c */
[----:B------:R-:W-:Y:S01]  /*26340*/  HMMA.16816.F32.BF16 R128, R132, R142, R128 ;  /* 0x0000008e8480723c */ /* 0x000fe20000041880 */
[----:B------:R-:W2:Y:S06]  /*26350*/  LDSM.16.MT88.4 R140, [R224+0x11000] ;  /* 0x01100000e08c783b */ /* 0x000eac0000004200 */
[----:B------:R-:W-:Y:S02]  /*26360*/  F2FP.BF16.PACK_AB R133, R203, R204 ;  /* 0x000000cccb85723e */ /* 0x000fe400000010ff */
[----:B-----5:R-:W-:Y:S03]  /*26370*/  F2FP.BF16.PACK_AB R135, R201, R202 ;  /* 0x000000cac987723e */ /* 0x020fe600000010ff */
[----:B------:R-:W-:Y:S02]  /*26380*/  F2FP.BF16.PACK_AB R132, R199, R200 ;  /* 0x000000c8c784723e */ /* 0x000fe400000010ff */
[----:B------:R-:W-:Y:S07]  /*26390*/  F2FP.BF16.PACK_AB R134, R206, R205 ;  /* 0x000000cdce86723e */ /* 0x000fee00000010ff */
        /* <DEDUP_REMOVED lines=20> */
[----:B------:R-:W-:Y:S07]  /*264e0*/  LDSM.16.MT88.4 R156, [R228+0x11800] ;  /* 0x01180000e49c783b */ /* 0x000fee0000004200 */
[C---:B------:R-:W-:Y:S01]  /*264f0*/  HMMA.16816.F32.BF16 R60, R132.reuse, R160, R60 ;  /* 0x000000a0843c723c */ /* 0x040fe2000004183c */
[----:B------:R-:W-:Y:S07]  /*26500*/  MUFU.EX2 R161, R177 ;  /* 0x000000b100a17308 */ /* 0x000fee0000000800 */
[C---:B------:R-:W-:Y:S03]  /*26510*/  HMMA.16816.F32.BF16 R64, R132.reuse, R162, R64 ;  /* 0x000000a28440723c */ /* 0x040fe60000041840 */
[----:B------:R-:W2:Y:S05]  /*26520*/  MUFU.EX2 R160, R179 ;  /* 0x000000b300a07308 */ /* 0x000eaa0000000800 */
[C---:B----4-:R-:W-:Y:S05]  /*26530*/  HMMA.16816.F32.BF16 R68, R132.reuse, R152, R68 ;  /* 0x000000988444723c */ /* 0x050fea0000041844 */
[----:B------:R-:W4:Y:S03]  /*26540*/  MUFU.EX2 R153, R172 ;  /* 0x000000ac00997308 */ /* 0x000f260000000800 */
[C---:B------:R-:W-:Y:S08]  /*26550*/  HMMA.16816.F32.BF16 R72, R132.reuse, R154, R72 ;  /* 0x0000009a8448723c */ /* 0x040ff00000041848 */
[C---:B-1----:R-:W-:Y:S04]  /*26560*/  HMMA.16816.F32.BF16 R76, R132.reuse, R136, R76 ;  /* 0x00000088844c723c */ /* 0x042fe8000004184c */
[----:B--2---:R-:W-:Y:S04]  /*26570*/  MOV R167, R160 ;  /* 0x000000a000a77202 */ /* 0x004fe80000000f00 */
[C---:B------:R-:W-:Y:S01]  /*26580*/  HMMA.16816.F32.BF16 R80, R132.reuse, R138, R80 ;  /* 0x0000008a8450723c */ /* 0x040fe20000041850 */
[----:B------:R-:W1:Y:S03]  /*26590*/  LDSM.16.MT88.4 R136, [R226+0x17000] ;  /* 0x01700000e288783b */ /* 0x000e660000004200 */
[----:B----4-:R-:W-:Y:S04]  /*265a0*/  F2FP.BF16.PACK_AB R169, R153, R207 ;  /* 0x000000cf99a9723e */ /* 0x010fe800000010ff */
[C---:B------:R-:W-:Y:S01]  /*265b0*/  HMMA.16816.F32.BF16 R84, R132.reuse, R140, R84 ;  /* 0x0000008c8454723c */ /* 0x040fe20000041854 */
[----:B------:R-:W-:Y:S07]  /*265c0*/  LDSM.16.MT88.4 R172, [R224+0x11800] ;  /* 0x01180000e0ac783b */ /* 0x000fee0000004200 */
        /* <DEDUP_REMOVED lines=8> */
[C---:B-1----:R-:W-:Y:S08]  /*26650*/  HMMA.16816.F32.BF16 R108, R132.reuse, R136, R108 ;  /* 0x00000088846c723c */ /* 0x042ff0000004186c */
[C---:B------:R-:W-:Y:S01]  /*26660*/  HMMA.16816.F32.BF16 R112, R132.reuse, R138, R112 ;  /* 0x0000008a8470723c */ /* 0x040fe20000041870 */
[----:B------:R-:W1:Y:S07]  /*26670*/  LDSM.16.MT88.4 R136, [R225+0x11800] ;  /* 0x01180000e188783b */ /* 0x000e6e0000004200 */
[C---:B--2---:R-:W-:Y:S08]  /*26680*/  HMMA.16816.F32.BF16 R116, R132.reuse, R140, R116 ;  /* 0x0000008c8474723c */ /* 0x044ff00000041874 */
[C---:B------:R-:W-:Y:S08]  /*26690*/  HMMA.16816.F32.BF16 R120, R132.reuse, R142, R120 ;  /* 0x0000008e8478723c */ /* 0x040ff00000041878 */
[C---:B---3--:R-:W-:Y:S08]  /*266a0*/  HMMA.16816.F32.BF16 R124, R132.reuse, R144, R124 ;  /* 0x00000090847c723c */ /* 0x048ff0000004187c */
[----:B------:R-:W-:Y:S07]  /*266b0*/  HMMA.16816.F32.BF16 R128, R132, R146, R128 ;  /* 0x000000928480723c */ /* 0x000fee0000041880 */
[----:B------:R-:W-:Y:S02]  /*266c0*/  MOV R133, R176 ;  /* 0x000000b000857202 */ /* 0x000fe40000000f00 */
[----:B------:R-:W-:Y:S02]  /*266d0*/  MOV R134, R178 ;  /* 0x000000b200867202 */ /* 0x000fe40000000f00 */
[----:B------:R-:W2:Y:S01]  /*266e0*/  LDSM.16.MT88.4 R176, [R228+0x13800] ;  /* 0x01380000e4b0783b */ /* 0x000ea20000004200 */
[----:B------:R-:W-:Y:S02]  /*266f0*/  MOV R132, R161 ;  /* 0x000000a100847202 */ /* 0x000fe40000000f00 */
[----:B------:R-:W-:Y:S02]  /*26700*/  MOV R135, R168 ;  /* 0x000000a800877202 */ /* 0x000fe40000000f00 */
[----:B------:R-:W-:Y:S02]  /*26710*/  F2FP.BF16.PACK_AB R168, R132, R133 ;  /* 0x0000008584a8723e */ /* 0x000fe400000010ff */
[----:B------:R-:W-:Y:S02]  /*26720*/  F2FP.BF16.PACK_AB R170, R167, R135 ;  /* 0x00000087a7aa723e */ /* 0x000fe400000010ff */
[----:B------:R-:W-:Y:S07]  /*26730*/  F2FP.BF16.PACK_AB R171, R166, R134 ;  /* 0x00000086a6ab723e */ /* 0x000fee00000010ff */
[C---:B------:R-:W-:Y:S01]  /*26740*/  HMMA.16816.F32.BF16 R160, R168.reuse, R156, R4 ;  /* 0x0000009ca8a0723c */ /* 0x040fe20000041804 */
[----:B------:R-:W3:Y:S07]  /*26750*/  LDSM.16.MT88.4 R4, [R226+0x13800] ;  /* 0x01380000e204783b */ /* 0x000eee0000004200 */
[C---:B------:R-:W-:Y:S07]  /*26760*/  HMMA.16816.F32.BF16 R156, R168.reuse, R158, R8 ;  /* 0x0000009ea89c723c */ /* 0x040fee0000041808 */
[----:B------:R-:W-:Y:S02]  /*26770*/  MOV R11, R153 ;  /* 0x00000099000b7202 */ /* 0x000fe40000000f00 */
[C---:B----4-:R-:W-:Y:S01]  /*26780*/  HMMA.16816.F32.BF16 R152, R168.reuse, R148, R12 ;  /* 0x00000094a898723c */ /* 0x050fe2000004180c */
[----:B------:R-:W-:Y:S07]  /*26790*/  LDSM.16.MT88.4 R12, [R224+0x13800] ;  /* 0x01380000e00c783b */ /* 0x000fee0000004200 */
[C---:B------:R-:W-:Y:S01]  /*267a0*/  HMMA.16816.F32.BF16 R148, R168.reuse, R150, R16 ;  /* 0x00000096a894723c */ /* 0x040fe20000041810 */
[----:B------:R-:W-:Y:S07]  /*267b0*/  LDSM.16.MT88.4 R16, [R228+0x15800] ;  /* 0x01580000e410783b */ /* 0x000fee0000004200 */
[C---:B-1----:R-:W-:Y:S01]  /*267c0*/  HMMA.16816.F32.BF16 R144, R168.reuse, R136, R20 ;  /* 0x00000088a890723c */ /* 0x042fe20000041814 */
[----:B------:R-:W-:Y:S07]  /*267d0*/  LDSM.16.MT88.4 R20, [R226+0x15800] ;  /* 0x01580000e214783b */ /* 0x000fee0000004200 */
[C---:B------:R-:W-:Y:S07]  /*267e0*/  HMMA.16816.F32.BF16 R140, R168.reuse, R138, R24 ;  /* 0x0000008aa88c723c */ /* 0x040fee0000041818 */
[----:B------:R-:W-:Y:S01]  /*267f0*/  MOV R26, R132 ;  /* 0x00000084001a7202 */ /* 0x000fe20000000f00 */
[C---:B------:R-:W-:Y:S01]  /*26800*/  HMMA.16816.F32.BF16 R136, R168.reuse, R172, R28 ;  /* 0x000000aca888723c */ /* 0x040fe2000004181c */
[----:B------:R-:W-:Y:S03]  /*26810*/  LDSM.16.MT88.4 R28, [R224+0x15800] ;  /* 0x01580000e01c783b */ /* 0x000fe60000004200 */
[----:B------:R-:W-:Y:S02]  /*26820*/  MOV R27, R133 ;  /* 0x00000085001b7202 */ /* 0x000fe40000000f00 */
[----:B------:R-:W-:Y:S02]  /*26830*/  MOV R25, R11 ;  /* 0x0000000b00197202 */ /* 0x000fe40000000f00 */
[----:B------:R-:W-:Y:S01]  /*26840*/  MOV R173, R134 ;  /* 0x0000008600ad7202 */ /* 0x000fe20000000f00 */
[----:B------:R-:W1:Y:S03]  /*26850*/  LDSM.16.MT88.4 R8, [R225+0x13800] ;  /* 0x01380000e108783b */ /* 0x000e660000004200 */
[----:B------:R-:W-:Y:S02]  /*26860*/  MOV R172, R135 ;  /* 0x0000008700ac7202 */ /* 0x000fe40000000f00 */
[C---:B------:R-:W-:Y:S03]  /*26870*/  HMMA.16816.F32.BF16 R132, R168.reuse, R174, R32 ;  /* 0x000000aea884723c */ /* 0x040fe60000041820 */
[----:B------:R-:W-:Y:S04]  /*26880*/  LDSM.16.MT88.4 R32, [R228+0x17800] ;  /* 0x01780000e420783b */ /* 0x000fe80000004200 */
[----:B------:R-:W-:Y:S01]  /*26890*/  MOV R175, R25 ;  /* 0x0000001900af7202 */ /* 0x000fe20000000f00 */
[C---:B--2---:R-:W-:Y:S03]  /*268a0*/  HMMA.16816.F32.BF16 R36, R168.reuse, R176, R36 ;  /* 0x000000b0a824723c */ /* 0x044fe60000041824 */
[----:B------:R-:W2:Y:S01]  /*268b0*/  LDL.LU R176, [R1] ;  /* 0x0000000001b07983 */ /* 0x000ea20000300800 */
[----:B------:R-:W-:Y:S03]  /*268c0*/  MOV R174, R26 ;  /* 0x0000001a00ae7202 */ /* 0x000fe60000000f00 */
[----:B------:R-:W-:Y:S01]  /*268d0*/  MOV R177, R27 ;  /* 0x0000001b00b17202 */ /* 0x000fe20000000f00 */
        /* <DEDUP_REMOVED lines=21> */
[C---:B---3--:R-:W-:Y:S08]  /*26a30*/  HMMA.16816.F32.BF16 R108, R168.reuse, R4, R108 ;  /* 0x00000004a86c723c */ /* 0x048ff0000004186c */
[C---:B------:R-:W-:Y:S08]  /*26a40*/  HMMA.16816.F32.BF16 R112, R168.reuse, R6, R112 ;  /* 0x00000006a870723c */ /* 0x040ff00000041870 */
[C---:B-1----:R-:W-:Y:S08]  /*26a50*/  HMMA.16816.F32.BF16 R116, R168.reuse, R8, R116 ;  /* 0x00000008a874723c */ /* 0x042ff00000041874 */
[C---:B------:R-:W-:Y:S08]  /*26a60*/  HMMA.16816.F32.BF16 R120, R168.reuse, R10, R120 ;  /* 0x0000000aa878723c */ /* 0x040ff00000041878 */
[C---:B-----5:R-:W-:Y:S08]  /*26a70*/  HMMA.16816.F32.BF16 R124, R168.reuse, R12, R124 ;  /* 0x0000000ca87c723c */ /* 0x060ff0000004187c */
[----:B------:R-:W-:Y:S07]  /*26a80*/  HMMA.16816.F32.BF16 R128, R168, R14, R128 ;  /* 0x0000000ea880723c */ /* 0x000fee0000041880 */
[----:B------:R-:W-:Y:S01]  /*26a90*/  MOV R168, R165 ;  /* 0x000000a500a87202 */ /* 0x000fe20000000f00 */
[----:B--2---:R-:W-:Y:S04]  /*26aa0*/  FFMA.FTZ R190, R3, R176, R190 ;  /* 0x000000b003be7223 */ /* 0x004fe800000100be */
[----:B------:R-:W-:Y:S02]  /*26ab0*/  FADD.FTZ R3, R193, R192 ;  /* 0x000000c0c1037221 */ /* 0x000fe40000010000 */
        /* <DEDUP_REMOVED lines=18> */
[----:B------:R-:W-:Y:S04]  /*26be0*/  FADD.FTZ R205, R205, R200 ;  /* 0x000000c8cdcd7221 */ /* 0x000fe80000010000 */
[----:B------:R-:W-:Y:S04]  /*26bf0*/  FADD.FTZ R3, R206, R205 ;  /* 0x000000cdce037221 */ /* 0x000fe80000010000 */
[----:B------:R-:W-:Y:S04]  /*26c00*/  FADD.FTZ R3, R177, R3 ;  /* 0x00000003b1037221 */ /* 0x000fe80000010000 */
[----:B------:R-:W-:Y:S04]  /*26c10*/  FADD.FTZ R3, R174, R3 ;  /* 0x00000003ae037221 */ /* 0x000fe80000010000 */
[----:B------:R-:W-:Y:S04]  /*26c20*/  FADD.FTZ R3, R172, R3 ;  /* 0x00000003ac037221 */ /* 0x000fe80000010000 */
[----:B------:R-:W-:Y:S01]  /*26c30*/  FADD.FTZ R2, R167, R3 ;  /* 0x00000003a7027221 */ /* 0x000fe20000010000 */
[----:B------:R-:W-:Y:S04]  /*26c40*/  MOV R3, R164 ;  /* 0x000000a400037202 */ /* 0x000fe80000000f00 */
[----:B------:R1:W-:Y:S01]  /*26c50*/  STL [R1], R2 ;  /* 0x0000000201007387 */ /* 0x0003e20000100800 */
[----:B------:R-:W-:-:S05]  /*26c60*/  @P0 BRA `(.L_x_3579) ;  /* 0xffffb22000000947 */ /* 0x000fca000383ffff */
.L_x_3570:
        /* <DEDUP_REMOVED lines=12> */
.L_x_3593:
        /* <DEDUP_REMOVED lines=8> */
.L_x_3594:
        /* <DEDUP_REMOVED lines=13> */
[----:B------:R-:W-:Y:S01]  /*26e80*/  FMUL.FTZ R156, R0, R156 ;  /* 0x0000009c009c7220 */ /* 0x000fe20000410000 */
[----:B------:R-:W-:Y:S01]  /*26e90*/  LOP3.LUT R8, R8, 0x3ffffffc, RZ, 0xc0, !PT ;  /* 0x3ffffffc08087812 */ /* 0x000fe200078ec0ff */
[C---:B------:R-:W-:Y:S01]  /*26ea0*/  FMUL.FTZ R157, R0.reuse, R157 ;  /* 0x0000009d009d7220 */ /* 0x040fe20000410000 */
[----:B------:R-:W-:Y:S01]  /*26eb0*/  LEA.HI R9, R9, R12, RZ, 0x3 ;  /* 0x0000000c09097211 */ /* 0x000fe200078f18ff */
[----:B------:R-:W-:Y:S01]  /*26ec0*/  FMUL.FTZ R152, R0, R152 ;  /* 0x0000009800987220 */ /* 0x000fe20000410000 */
[----:B------:R-:W-:Y:S01]  /*26ed0*/  IADD3 R8, -R8, R3, RZ ;  /* 0x0000000308087210 */ /* 0x000fe20007ffe1ff */
[C---:B------:R-:W-:Y:S01]  /*26ee0*/  FMUL.FTZ R153, R0.reuse, R153 ;  /* 0x0000009900997220 */ /* 0x040fe20000410000 */
[----:B------:R-:W-:Y:S01]  /*26ef0*/  LOP3.LUT R9, R9, 0xfffffff8, RZ, 0xc0, !PT ;  /* 0xfffffff809097812 */ /* 0x000fe200078ec0ff */
[C---:B------:R-:W-:Y:S01]  /*26f00*/  FMUL.FTZ R148, R0.reuse, R148 ;  /* 0x0000009400947220 */ /* 0x040fe20000410000 */
[----:B------:R-:W-:Y:S01]  /*26f10*/  F2FP.BF16.PACK_AB R160, R161, R160 ;  /* 0x000000a0a1a0723e */ /* 0x000fe200000010ff */
[----:B------:R-:W-:Y:S01]  /*26f20*/  FMUL.FTZ R149, R0, R149 ;  /* 0x0000009500957220 */ /* 0x000fe20000410000 */
[----:B------:R-:W-:Y:S01]  /*26f30*/  IADD3 R12, R12, -R9, RZ ;  /* 0x800000090c0c7210 */ /* 0x000fe20007ffe0ff */
[----:B------:R-:W-:Y:S01]  /*26f40*/  FMUL.FTZ R144, R0, R144 ;  /* 0x0000009000907220 */ /* 0x000fe20000410000 */
[----:B------:R-:W-:Y:S01]  /*26f50*/  LEA.HI R9, R4, R3, RZ, 0x5 ;  /* 0x0000000304097211 */ /* 0x000fe200078f28ff */
[----:B------:R-:W-:Y:S01]  /*26f60*/  FMUL.FTZ R145, R0, R145 ;  /* 0x0000009100917220 */ /* 0x000fe20000410000 */
[----:B------:R-:W-:Y:S01]  /*26f70*/  SHF.L.U32 R13, R12, 0x6, RZ ;  /* 0x000000060c0d7819 */ /* 0x000fe200000006ff */
[C---:B------:R-:W-:Y:S01]  /*26f80*/  FMUL.FTZ R140, R0.reuse, R140 ;  /* 0x0000008c008c7220 */ /* 0x040fe20000410000 */
[----:B------:R-:W-:Y:S01]  /*26f90*/  SHF.R.S32.HI R11, RZ, 0x5, R9 ;  /* 0x00000005ff0b7819 */ /* 0x000fe20000011409 */
[C---:B------:R-:W-:Y:S01]  /*26fa0*/  FMUL.FTZ R141, R0.reuse, R141 ;  /* 0x0000008d008d7220 */ /* 0x040fe20000410000 */
[----:B------:R-:W-:Y:S01]  /*26fb0*/  LOP3.LUT R13, R13, 0x1c0, RZ, 0xc0, !PT ;  /* 0x000001c00d0d7812 */ /* 0x000fe200078ec0ff */
[----:B------:R-:W-:Y:S01]  /*26fc0*/  FMUL.FTZ R136, R0, R136 ;  /* 0x0000008800887220 */ /* 0x000fe20000410000 */
        /* <DEDUP_REMOVED lines=9> */
[----:B------:R-:W-:Y:S01]  /*27060*/  FMUL.FTZ R37, R0, R37 ;  /* 0x0000002500257220 */ /* 0x000fe20000410000 */
[----:B------:R-:W-:Y:S01]  /*27070*/  R2P PR, R12, 0x6 ;  /* 0x000000060c007804 */ /* 0x000fe20000000000 */
[----:B------:R-:W-:Y:S01]  /*27080*/  FMUL.FTZ R40, R0, R40 ;  /* 0x0000002800287220 */ /* 0x000fe20000410000 */
[----:B------:R-:W-:Y:S01]  /*27090*/  SHF.L.U32 R13, R8, 0x1, RZ ;  /* 0x00000001080d7819 */ /* 0x000fe200000006ff */
[C---:B------:R-:W-:Y:S01]  /*270a0*/  FMUL.FTZ R41, R0.reuse, R41 ;  /* 0x0000002900297220 */ /* 0x040fe20000410000 */
[----:B------:R-:W-:Y:S01]  /*270b0*/  MOV R8, 0x20 ;  /* 0x0000002000087802 */ /* 0x000fe20000000f00 */
[C---:B------:R-:W-:Y:S01]  /*270c0*/  FMUL.FTZ R44, R0.reuse, R44 ;  /* 0x0000002c002c7220 */ /* 0x040fe20000410000 */
[----:B------:R-:W-:Y:S01]  /*270d0*/  MOV R12, 0x40 ;  /* 0x00000040000c7802 */ /* 0x000fe20000000f00 */
[C---:B------:R-:W-:Y:S01]  /*270e0*/  FMUL.FTZ R45, R0.reuse, R45 ;  /* 0x0000002d002d7220 */ /* 0x040fe20000410000 */
[C---:B------:R-:W-:Y:S01]  /*270f0*/  IADD3 R15, R13.reuse, -0x10, RZ ;  /* 0xfffffff00d0f7810 */ /* 0x040fe20007ffe0ff */
[----:B------:R-:W-:Y:S01]  /*27100*/  FMUL.FTZ R48, R0, R48 ;  /* 0x0000003000307220 */ /* 0x000fe20000410000 */
[----:B------:R-:W-:Y:S01]  /*27110*/  SEL R8, R8, 0xffffffe0, !P1 ;  /* 0xffffffe008087807 */ /* 0x000fe20004800000 */
[C---:B------:R-:W-:Y:S01]  /*27120*/  FMUL.FTZ R49, R0.reuse, R49 ;  /* 0x0000003100317220 */ /* 0x040fe20000410000 */
[----:B------:R-:W-:Y:S01]  /*27130*/  @P0 IADD3 R15, R13, 0x10, RZ ;  /* 0x000000100d0f0810 */ /* 0x000fe20007ffe0ff */
[----:B------:R-:W-:Y:S01]  /*27140*/  FMUL.FTZ R52, R0, R52 ;  /* 0x0000003400347220 */ /* 0x000fe20000410000 */
        /* <DEDUP_REMOVED lines=240> */
[----:B------:R-:W4:Y:S04]  /*28050*/  LD.E.U8 R8, [R6.64+0x1c8] ;  /* 0x0001c80406087980 */ /* 0x000f28000c101100 */
[----:B--2---:R-:W2:Y:S04]  /*28060*/  @!P0 LD.E.64 R16, [R6.64+0x80] ;  /* 0x0000800406108980 */ /* 0x004ea8000c101b00 */
[----:B------:R-:W3:Y:S01]  /*28070*/  LD.E.64 R86, [R6.64+0x88] ;  /* 0x0000880406567980 */ /* 0x000ee2000c101b00 */
[----:B------:R-:W1:Y:S01]  /*28080*/  @P4 MUFU.LG2 R14, R10 ;  /* 0x0000000a000e4308 */ /* 0x000e620000000c00 */
[----:B------:R-:W-:Y:S01]  /*28090*/  @!P0 SHF.R.S32.HI R12, RZ, 0x1f, R241 ;  /* 0x0000001fff0c8819 */ /* 0x000fe200000114f1 */
[----:B------:R-:W-:Y:S01]  /*280a0*/  BSSY B0, `(.L_x_3582) ;  /* 0x0000020000007945 */ /* 0x000fe20003800000 */
[----:B------:R2:W5:Y:S05]  /*280b0*/  LD.E.64 R84, [R6.64+0x90] ;  /* 0x0000900406547980 */ /* 0x00056a000c101b00 */
[----:B------:R-:W1:Y:S01]  /*280c0*/  @P3 MUFU.LG2 R13, R5 ;  /* 0x00000005000d3308 */ /* 0x000e620000000c00 */
[----:B------:R-:W-:-:S02]  /*280d0*/  MOV R76, 0x7f800000 ;  /* 0x7f800000004c7802 */ /* 0x000fc40000000f00 */
[----:B------:R-:W-:Y:S01]  /*280e0*/  MOV R77, 0x7f800000 ;  /* 0x7f800000004d7802 */ /* 0x000fe20000000f00 */
[----:B-1----:R-:W-:-:S04]  /*280f0*/  @P4 FMUL.FTZ R14, R14, 0.69314718246459960938 ;  /* 0x3f3172180e0e4820 */ /* 0x002fc80000410000 */
[----:B-----5:R-:W-:Y:S02]  /*28100*/  @P4 FFMA.FTZ R76, R165, R2, R14 ;  /* 0x00000002a54c4223 */ /* 0x020fe4000001000e */
[----:B------:R-:W-:-:S04]  /*28110*/  @P3 FMUL.FTZ R13, R13, 0.69314718246459960938 ;  /* 0x3f3172180d0d3820 */ /* 0x000fc80000410000 */
[----:B------:R-:W-:Y:S01]  /*28120*/  @P3 FFMA.FTZ R77, R164, R2, R13 ;  /* 0x00000002a44d3223 */ /* 0x000fe2000001000d */
[----:B----4-:R-:W-:Y:S01]  /*28130*/  ISETP.NE.AND P1, PT, R8, RZ, PT ;  /* 0x000000ff0800720c */ /* 0x010fe20003f25270 */
[----:B--2---:R-:W-:-:S04]  /*28140*/  @!P0 IMAD R15, R17, R241, RZ ;  /* 0x000000f1110f8224 */ /* 0x004fc800078e02ff */
[----:B------:R-:W-:Y:S02]  /*28150*/  @!P0 IMAD R12, R16, R12, R15 ;  /* 0x0000000c100c8224 */ /* 0x000fe400078e020f */
[-C--:B---3--:R-:W-:Y:S02]  /*28160*/  @P0 IMAD R0, R87, R245.reuse, RZ ;  /* 0x000000f557000224 */ /* 0x088fe400078e02ff */
[----:B------:R-:W-:-:S04]  /*28170*/  @P0 IMAD.WIDE.U32 R18, R86, R245, RZ ;  /* 0x000000f556120225 */ /* 0x000fc800078e00ff */
[----:B------:R-:W-:Y:S01]  /*28180*/  @!P0 IMAD.WIDE.U32 R16, R16, R241, RZ ;  /* 0x000000f110108225 */ /* 0x000fe200078e00ff */
[----:B------:R-:W-:Y:S02]  /*28190*/  @P0 IADD3 R0, R19, R0, RZ ;  /* 0x0000000013000210 */ /* 0x000fe40007ffe0ff */
[----:B------:R-:W-:Y:S02]  /*281a0*/  @P0 MOV R8, R18 ;  /* 0x0000001200080202 */ /* 0x000fe40000000f00 */
[----:B------:R-:W-:Y:S02]  /*281b0*/  @!P0 IADD3 R0, R17, R12, RZ ;  /* 0x0000000c11008210 */ /* 0x000fe40007ffe0ff */
[----:B------:R-:W-:Y:S01]  /*281c0*/  @!P0 MOV R8, R16 ;  /* 0x0000001000088202 */ /* 0x000fe20000000f00 */
[----:B------:R-:W-:Y:S05]  /*281d0*/  @!P1 BRA `(.L_x_3583) ;  /* 0x0000007000009947 */ /* 0x000fea0003800000 */
[----:B------:R-:W-:Y:S01]  /*281e0*/  ISETP.NE.AND P0, PT, R245, -0x1, PT ;  /* 0xfffffffff500780c */ /* 0x000fe20003f05270 */
[----:B------:R-:W-:Y:S02]  /*281f0*/  ULDC.64 UR4, c[0x0][0x118] ;  /* 0x0000460000047ab9 */ /* 0x000fe40000000a00 */
[----:B------:R-:W2:Y:S10]  /*28200*/  LD.E R10, [R6.64+0xd4] ;  /* 0x0000d404060a7980 */ /* 0x000eb4000c101900 */
[----:B------:R-:W3:Y:S02]  /*28210*/  @!P0 LD.E R2, [R6.64+0xb4] ;  /* 0x0000b40406028980 */ /* 0x000ee4000c101900 */
[----:B---3--:R-:W-:-:S04]  /*28220*/  @!P0 IMAD R245, R2, R241, RZ ;  /* 0x000000f102f58224 */ /* 0x008fc800078e02ff */
[----:B--2---:R-:W-:Y:S01]  /*28230*/  IMAD R10, R10, R244, R245 ;  /* 0x000000f40a0a7224 */ /* 0x004fe200078e02f5 */
[----:B------:R-:W-:Y:S05]  /*28240*/  BRA `(.L_x_3584) ;  /* 0x0000005000007947 */ /* 0x000fea0003800000 */
.L_x_3583:
[----:B------:R-:W-:Y:S02]  /*28250*/  ULDC.64 UR4, c[0x0][0x118] ;  /* 0x0000460000047ab9 */ /* 0x000fe40000000a00 */
[----:B------:R-:W2:Y:S04]  /*28260*/  LD.E R2, [R6.64+0x60] ;  /* 0x0000600406027980 */ /* 0x000ea8000c101900 */
[----:B------:R-:W3:Y:S01]  /*28270*/  LD.E R10, [R6.64+0xb4] ;  /* 0x0000b404060a7980 */ /* 0x000ee2000c101900 */
[----:B--2---:R-:W-:-:S04]  /*28280*/  IMAD R241, R2, R241, R244 ;  /* 0x000000f102f17224 */ /* 0x004fc800078e02f4 */
[----:B---3--:R-:W-:Y:S02]  /*28290*/  IMAD R10, R10, R241, RZ ;  /* 0x000000f10a0a7224 */ /* 0x008fe400078e02ff */
.L_x_3584:
[----:B------:R-:W-:Y:S05]  /*282a0*/  BSYNC B0 ;  /* 0x0000000000007941 */ /* 0x000fea0003800000 */
.L_x_3582:
        /* <DEDUP_REMOVED lines=52> */
.L_x_3586:
[----:B--234-:R-:W-:Y:S05]  /*285f0*/  BSYNC B0 ;  /* 0x0000000000007941 */ /* 0x01cfea0003800000 */
.L_x_3585:
[----:B------:R-:W-:Y:S01]  /*28600*/  LEA.HI R4, R4, R3, RZ, 0x3 ;  /* 0x0000000304047211 */ /* 0x000fe200078f18ff */
[----:B------:R-:W-:Y:S01]  /*28610*/  ULDC.64 UR4, c[0x0][0x118] ;  /* 0x0000460000047ab9 */ /* 0x000fe20000000a00 */
[----:B------:R-:W-:Y:S01]  /*28620*/  IMAD.SHL.U32 R243, R243, 0x40, RZ ;  /* 0x00000040f3f37824 */ /* 0x000fe200078e00ff */
[----:B------:R-:W-:Y:S01]  /*28630*/  LEA.HI R79, R79, R2, RZ, 0x3 ;  /* 0x000000024f4f7211 */ /* 0x000fe200078f18ff */
[----:B-1----:R1:W5:Y:S01]  /*28640*/  LD.E R6, [R6.64+0xc0] ;  /* 0x0000c00406067980 */ /* 0x002362000c101900 */
[----:B------:R-:W-:Y:S01]  /*28650*/  LOP3.LUT R4, R4, 0xfffffff8, RZ, 0xc0, !PT ;  /* 0xfffffff804047812 */ /* 0x000fe200078ec0ff */
[----:B------:R-:W-:Y:S01]  /*28660*/  IMAD R5, R87, R243, RZ ;  /* 0x000000f357057224 */ /* 0x000fe200078e02ff */
[----:B------:R-:W-:Y:S03]  /*28670*/  BSSY B0, `(.L_x_3587) ;  /* 0x0000029000007945 */ /* 0x000fe60003800000 */
[----:B------:R-:W-:Y:S01]  /*28680*/  IMAD.IADD R4, R3, 0x1, -R4 ;  /* 0x0000000103047824 */ /* 0x000fe200078e0a04 */
[----:B------:R-:W-:-:S02]  /*28690*/  LOP3.LUT R3, R79, 0xfffffff8, RZ, 0xc0, !PT ;  /* 0xfffffff84f037812 */ /* 0x000fc400078ec0ff */
[----:B------:R-:W-:Y:S01]  /*286a0*/  SHF.R.S32.HI R79, RZ, 0x3, R79 ;  /* 0x00000003ff4f7819 */ /* 0x000fe2000001144f */
[----:B------:R-:W-:Y:S01]  /*286b0*/  IMAD.SHL.U32 R76, R4, 0x8, RZ ;  /* 0x00000008044c7824 */ /* 0x000fe200078e00ff */
[----:B------:R-:W-:Y:S01]  /*286c0*/  SHF.R.S32.HI R4, RZ, 0x1f, R243 ;  /* 0x0000001fff047819 */ /* 0x000fe200000114f3 */
[----:B------:R-:W-:Y:S01]  /*286d0*/  IMAD.IADD R3, R2, 0x1, -R3 ;  /* 0x0000000102037824 */ /* 0x000fe200078e0a03 */
[----:B------:R-:W-:Y:S02]  /*286e0*/  SHF.R.S32.HI R2, RZ, 0x1f, R244 ;  /* 0x0000001fff027819 */ /* 0x000fe400000114f4 */
[--C-:B------:R-:W-:Y:S01]  /*286f0*/  SHF.R.S32.HI R77, RZ, 0x1f, R76.reuse ;  /* 0x0000001fff4d7819 */ /* 0x100fe2000001144c */
[C---:B------:R-:W-:Y:S02]  /*28700*/  IMAD R5, R86.reuse, R4, R5 ;  /* 0x0000000456057224 */ /* 0x040fe400078e0205 */
[----:B------:R-:W-:Y:S02]  /*28710*/  IMAD.SHL.U32 R3, R3, 0x8, RZ ;  /* 0x0000000803037824 */ /* 0x000fe400078e00ff */
[----:B------:R-:W-:-:S04]  /*28720*/  IMAD.WIDE.U32 R10, R86, R243, R76 ;  /* 0x000000f3560a7225 */ /* 0x000fc800078e004c */
[----:B------:R-:W-:Y:S01]  /*28730*/  IMAD.IADD R243, R246, 0x1, -R243 ;  /* 0x00000001f6f37824 */ /* 0x000fe200078e0af3 */
[----:B------:R-:W-:Y:S01]  /*28740*/  IADD3 R8, P0, R8, R10, RZ ;  /* 0x0000000a08087210 */ /* 0x000fe20007f1e0ff */
[----:B-1----:R-:W-:-:S03]  /*28750*/  IMAD R7, R85, R244, RZ ;  /* 0x000000f455077224 */ /* 0x002fc600078e02ff */
[----:B------:R-:W-:Y:S01]  /*28760*/  IADD3.X R9, R0, R11, R5, P0, !PT ;  /* 0x0000000b00097210 */ /* 0x000fe200007fe405 */
[C---:B------:R-:W-:Y:S01]  /*28770*/  IMAD R2, R84.reuse, R2, R7 ;  /* 0x0000000254027224 */ /* 0x040fe200078e0207 */
[----:B------:R-:W-:Y:S02]  /*28780*/  ISETP.GE.AND P0, PT, R79, R243, PT ;  /* 0x000000f34f00720c */ /* 0x000fe40003f06270 */
[C---:B------:R-:W-:Y:S01]  /*28790*/  IADD3 R7, R3.reuse, 0x40, RZ ;  /* 0x0000004003077810 */ /* 0x040fe20007ffe0ff */
[----:B------:R-:W-:Y:S01]  /*287a0*/  IMAD.WIDE.U32 R84, R84, R244, R8 ;  /* 0x000000f454547225 */ /* 0x000fe200078e0008 */
[----:B------:R-:W-:Y:S02]  /*287b0*/  IADD3 R5, R3, 0x80, RZ ;  /* 0x0000008003057810 */ /* 0x000fe40007ffe0ff */
        /* <DEDUP_REMOVED lines=20> */
.L_x_3588:
[----:B------:R-:W-:Y:S05]  /*28900*/  BSYNC B0 ;  /* 0x0000000000007941 */ /* 0x000fea0003800000 */
.L_x_3587:
        /* <DEDUP_REMOVED lines=23> */
.L_x_3590:
[----:B------:R-:W-:Y:S05]  /*28a80*/  BSYNC B0 ;  /* 0x0000000000007941 */ /* 0x000fea0003800000 */
.L_x_3589:
        /* <DEDUP_REMOVED lines=23> */
.L_x_3592:
[----:B------:R-:W-:Y:S05]  /*28c00*/  BSYNC B0 ;  /* 0x0000000000007941 */ /* 0x000fea0003800000 */
.L_x_3591:
[----:B------:R-:W-:-:S04]  /*28c10*/  IADD3 R0, R79, 0x30, RZ ;  /* 0x000000304f007810 */ /* 0x000fc80007ffe0ff */
[----:B------:R-:W-:Y:S01]  /*28c20*/  ISETP.GE.AND P0, PT, R0, R243, PT ;  /* 0x000000f30000720c */ /* 0x000fe20003f06270 */
[----:B------:R-:W-:-:S12]  /*28c30*/  IMAD.MOV.U32 R243, RZ, RZ, 0x0 ;  /* 0x00000000fff37424 */ /* 0x000fd800078e00ff */
[----:B------:R-:W-:Y:S05]  /*28c40*/  @P0 RET.REL.NODEC R242 `(_ZN5flash24flash_fwd_splitkv_kernelI23Flash_fwd_kernel_traitsILi256ELi64ELi64ELi4ELb0ELb0EN7cutlass10bfloat16_tE19Flash_kernel_traitsILi256ELi64ELi64ELi4ES3_EELb1ELb0ELb1ELb0ELb0ELb1ELb0ELb1EEEvNS_16Flash_fwd_paramsE) ;  /* 0xfffd73b0f2000950 */ /* 0x000fea0003c3ffff */
[----:B------:R-:W-:Y:S01]  /*28c50*/  IADD3 R79, P0, R79, 0x30, RZ ;  /* 0x000000304f4f7810 */ /* 0x000fe20007f1e0ff */
[----:B-1----:R-:W-:Y:S01]  /*28c60*/  IMAD.MOV.U32 R10, RZ, RZ, R84 ;  /* 0x000000ffff0a7224 */ /* 0x002fe200078e0054 */
        /* <DEDUP_REMOVED lines=17> */
[----:B------:R-:W-:Y:S05]  /*28d80*/  @P0 RET.REL.NODEC R242 `(_ZN5flash24flash_fwd_splitkv_kernelI23Flash_fwd_kernel_traitsILi256ELi64ELi64ELi4ELb0ELb0EN7cutlass10bfloat16_tE19Flash_kernel_traitsILi256ELi64ELi64ELi4ES3_EELb1ELb0ELb1ELb0ELb0ELb1ELb0ELb1EEEvNS_16Flash_fwd_paramsE) ;  /* 0xfffd7270f2000950 */ /* 0x000fea0003c3ffff */
[----:B------:R-:W-:Y:S01]  /*28d90*/  MOV R243, 0x0 ;  /* 0x0000000000f37802 */ /* 0x000fe20000000f00 */
[----:B------:R-:W-:-:S02]  /*28da0*/  ULDC.64 UR4, c[0x0][0x118] ;  /* 0x0000460000047ab9 */ /* 0x000fc40000000a00 */
[----:B------:R2:W-:Y:S01]  /*28db0*/  ST.E.128 [R4.64+0x180], R72 ;  /* 0x0001804804007985 */ /* 0x0005e2000c101d04 */
[----:B------:R-:W-:Y:S05]  /*28dc0*/  RET.REL.NODEC R242 `(_ZN5flash24flash_fwd_splitkv_kernelI23Flash_fwd_kernel_traitsILi256ELi64ELi64ELi4ELb0ELb0EN7cutlass10bfloat16_tE19Flash_kernel_traitsILi256ELi64ELi64ELi4ES3_EELb1ELb0ELb1ELb0ELb0ELb1ELb0ELb1EEEvNS_16Flash_fwd_paramsE) ;  /* 0xfffd7230f2007950 */ /* 0x000fea0003c3ffff */
.L_x_3580:
[----:B------:R2:W5:Y:S01]  /*28dd0*/  LDL R8, [R1] ;  /* 0x0000000001087983 */ /* 0x0005620000100800 */
[----:B------:R-:W-:Y:S02]  /*28de0*/  MOV R5, 0x2 ;  /* 0x0000000200057802 */ /* 0x000fe40000000f00 */
[----:B------:R-:W-:Y:S02]  /*28df0*/  MOV R4, 0x28e10 ;  /* 0x00028e1000047802 */ /* 0x000fe40000000f00 */
[----:B-12--5:R-:W-:Y:S05]  /*28e00*/  CALL.REL.NOINC `($__internal_21_$__cuda_sm70_shflsync_bfly_p) ;  /* 0x000000f000007944 */ /* 0x026fea0003c00000 */
[----:B-12---:R-:W-:Y:S05]  /*28e10*/  BRA `(.L_x_3593) ;  /* 0xffffdf1000007947 */ /* 0x006fea000383ffff */
.L_x_3581:
[----:B------:R-:W-:Y:S02]  /*28e20*/  MOV R5, 0x1 ;  /* 0x0000000100057802 */ /* 0x000fe40000000f00 */
[----:B------:R-:W-:Y:S02]  /*28e30*/  MOV R4, 0x28e50 ;  /* 0x00028e5000047802 */ /* 0x000fe40000000f00 */
[----:B-1---5:R-:W-:Y:S05]  /*28e40*/  CALL.REL.NOINC `($__internal_21_$__cuda_sm70_shflsync_bfly_p) ;  /* 0x000000b000007944 */ /* 0x022fea0003c00000 */
[----:B--2---:R-:W-:Y:S01]  /*28e50*/  FADD.FTZ R10, R8, R5 ;  /* 0x00000005080a7221 */ /* 0x004fe20000010000 */
[----:B-1----:R-:W-:Y:S02]  /*28e60*/  MOV R8, R252 ;  /* 0x000000fc00087202 */ /* 0x002fe40000000f00 */
[----:B------:R-:W-:Y:S02]  /*28e70*/  MOV R5, 0x2 ;  /* 0x0000000200057802 */ /* 0x000fe40000000f00 */
[----:B------:R-:W-:-:S02]  /*28e80*/  MOV R4, 0x28ea0 ;  /* 0x00028ea000047802 */ /* 0x000fc40000000f00 */
[----:B------:R-:W-:Y:S05]  /*28e90*/  CALL.REL.NOINC `($__internal_21_$__cuda_sm70_shflsync_bfly_p) ;  /* 0x0000006000007944 */ /* 0x000fea0003c00000 */
[----:B--2---:R-:W-:Y:S01]  /*28ea0*/  FADD.FTZ R9, R252, R5 ;  /* 0x00000005fc097221 */ /* 0x004fe20000010000 */
[----:B------:R-:W-:-:S02]  /*28eb0*/  MOV R5, 0x1 ;  /* 0x0000000100057802 */ /* 0x000fc40000000f00 */
[----:B------:R-:W-:Y:S02]  /*28ec0*/  MOV R4, 0x28ef0 ;  /* 0x00028ef000047802 */ /* 0x000fe40000000f00 */
[----:B-1----:R-:W-:Y:S02]  /*28ed0*/  MOV R8, R9 ;  /* 0x0000000900087202 */ /* 0x002fe40000000f00 */
[----:B------:R-:W-:Y:S05]  /*28ee0*/  CALL.REL.NOINC `($__internal_21_$__cuda_sm70_shflsync_bfly_p) ;  /* 0x0000001000007944 */ /* 0x000fea0003c00000 */
[----:B-12---:R-:W-:Y:S05]  /*28ef0*/  BRA `(.L_x_3594) ;  /* 0xffffdeb000007947 */ /* 0x006fea000383ffff */
        .weak           $__internal_21_$__cuda_sm70_shflsync_bfly_p
        .type           $__internal_21_$__cuda_sm70_shflsync_bfly_p,@function
        .size           $__internal_21_$__cuda_sm70_shflsync_bfly_p,(.L_x_4889 - $__internal_21_$__cuda_sm70_shflsync_bfly_p)
$__internal_21_$__cuda_sm70_shflsync_bfly_p:
[----:B------:R-:W-:Y:S01]  /*28f00*/  MOV R12, R4 ;  /* 0x00000004000c7202 */ /* 0x000fe20000000f00 */
[----:B------:R-:W-:Y:S04]  /*28f10*/  WARPSYNC R0 ;  /* 0x0000000000007348 */ /* 0x000fe80003800000 */
[----:B------:R-:W-:Y:S01]  /*28f20*/  MOV R13, 0x0 ;  /* 0x00000000000d7802 */ /* 0x000fe20000000f00 */
[----:B------:R1:W2:Y:S03]  /*28f30*/  SHFL.BFLY PT, R5, R8, R5, R3 ;  /* 0x0c00000508057389 */ /* 0x0002a600000e0003 */
[----:B------:R-:W-:Y:S05]  /*28f40*/  RET.REL.NODEC R12 `(_ZN5flash24flash_fwd_splitkv_kernelI23Flash_fwd_kernel_traitsILi256ELi64ELi64ELi4ELb0ELb0EN7cutlass10bfloat16_tE19Flash_kernel_traitsILi256ELi64ELi64ELi4ES3_EELb1ELb0ELb1ELb0ELb0ELb1ELb0ELb1EEEvNS_16Flash_fwd_paramsE) ;  /* 0xfffd70b00c007950 */ /* 0x000fea0003c3ffff */
.L_x_3595:
        /* <DEDUP_REMOVED lines=11> */
.L_x_4889:


//--------------------- .text._ZN5flash24flash_fwd_splitkv_kernelI23Flash_fwd_kernel_traitsILi256ELi64ELi64ELi4ELb0ELb0EN7cutlass10bfloat16_tE19Flash_kernel_traitsILi256ELi64ELi64ELi4ES3_EELb1ELb0ELb0ELb0ELb1ELb0ELb1ELb0EEEvNS_16Flash_fwd_paramsE --------------------------
	.section	.text._ZN5flash24flash_fwd_splitkv_kernelI23Flash_fwd_kernel_traitsILi256ELi64ELi64ELi4ELb0ELb0EN7cutlass10bfloat16_tE19Flash_kernel_traitsILi256ELi64ELi64ELi4ES3_EELb1ELb0ELb0ELb0ELb1ELb0ELb1ELb0EEEvNS_16Flash_fwd_paramsE,"ax",@progbits
	.sectioninfo	@"SHI_REGISTERS=254"
	.align	128
        .global         _ZN5flash24flash_fwd_splitkv_kernelI23Flash_fwd_kernel_traitsILi256ELi64ELi64ELi4ELb0ELb0EN7cutlass10bfloat16_tE19Flash_kernel_traitsILi256ELi64ELi64ELi4ES3_EELb1ELb0ELb0ELb0ELb1ELb0ELb1ELb0EEEvNS_16Flash_fwd_paramsE
        .type           _ZN5flash24flash_fwd_splitkv_kernelI23Flash_fwd_kernel_traitsILi256ELi64ELi64ELi4ELb0ELb0EN7cutlass10bfloat16_tE19Flash_kernel_traitsILi256ELi64ELi64ELi4ES3_EELb1ELb0ELb0ELb0ELb1ELb0ELb1ELb0EEEvNS_16Flash_fwd_paramsE,@function
        .size           _ZN5flash24flash_fwd_splitkv_kernelI23Flash_fwd_kernel_traitsILi256ELi64ELi64ELi4ELb0ELb0EN7cutlass10bfloat16_tE19Flash_kernel_traitsILi256ELi64ELi64ELi4ES3_EELb1ELb0ELb0ELb0ELb1ELb0ELb1ELb0EEEvNS_16Flash_fwd_paramsE,(.L_x_4928 - _ZN5flash24flash_fwd_splitkv_kernelI23Flash_fwd_kernel_traitsILi256ELi64ELi64ELi4ELb0ELb0EN7cutlass10bfloat16_tE19Flash_kernel_traitsILi256ELi64ELi64ELi4ES3_EELb1ELb0ELb0ELb0ELb1ELb0ELb1ELb0EEEvNS_16Flash_fwd_paramsE)
        .other          _ZN5flash24flash_fwd_splitkv_kernelI23Flash_fwd_kernel_traitsILi256ELi64ELi64ELi4ELb0ELb0EN7cutlass10bfloat16_tE19Flash_kernel_traitsILi256ELi64ELi64ELi4ES3_EELb1ELb0ELb0ELb0ELb1ELb0ELb1ELb0EEEvNS_16Flash_fwd_paramsE,@"STO_CUDA_ENTRY STV_DEFAULT"
_ZN5flash24flash_fwd_splitkv_kernelI23Flash_fwd_kernel_traitsILi256ELi64ELi64ELi4ELb0ELb0EN7cutlass10bfloat16_tE19Flash_kernel_traitsILi256ELi64ELi64ELi4ES3_EELb1ELb0ELb0ELb0ELb1ELb0ELb1ELb0EEEvNS_16Flash_fwd_paramsE:
.text._ZN5flash24flash_fwd_splitkv_kernelI23Flash_fwd_kernel_traitsILi256ELi64ELi64ELi4ELb0ELb0EN7cutlass10bfloat16_tE19Flash_kernel_traitsILi256ELi64ELi64ELi4ES3_EELb1ELb0ELb0ELb0ELb1ELb0ELb1ELb0EEEvNS_16Flash_fwd_paramsE:
[----:B------:R-:W-:Y:S02]  /*0000*/  MOV R1, c[0x0][0x28] ;  /* 0x00000a0000017a02 */ /* 0x000fe40000000f00 */
[----:B------:R-:W1:Y:S01]  /*0010*/  I2F.U32.RP R4, c[0x0][0x1c0] ;  /* 0x0000700000047b06 */ /* 0x000e620000209000 */
[----:B------:R-:W2:Y:S01]  /*0020*/  S2R R11, SR_CTAID.Z ;  /* 0x00000000000b7919 */ /* 0x000ea20000002700 */
[----:B------:R-:W-:Y:S01]  /*0030*/  IMAD.MOV.U32 R2, RZ, RZ, RZ ;  /* 0x000000ffff027224 */ /* 0x000fe200078e00ff */
[----:B------:R-:W-:Y:S01]  /*0040*/  ISETP.NE.U32.AND P1, PT, RZ, c[0x0][0x1c0], PT ;  /* 0x00007000ff007a0c */ /* 0x000fe20003f25070 */
[----:B------:R-:W-:Y:S01]  /*0050*/  IMAD.MOV.U32 R15, RZ, RZ, -0x1 ;  /* 0xffffffffff0f7424 */ /* 0x000fe200078e00ff */
[----:B------:R-:W-:-:S03]  /*0060*/  ULDC.64 UR10, c[0x0][0x118] ;  /* 0x00004600000a7ab9 */ /* 0x000fc60000000a00 */
[----:B-1----:R-:W1:Y:S02]  /*0070*/  MUFU.RCP R3, R4 ;  /* 0x0000000400037308 */ /* 0x002e640000001000 */
[----:B-1----:R-:W-:-:S06]  /*0080*/  IADD3 R3, R3, 0xffffffe, RZ ;  /* 0x0ffffffe03037810 */ /* 0x002fcc0007ffe0ff */
[----:B------:R-:W1:Y:S02]  /*0090*/  F2I.FTZ.U32.TRUNC.NTZ R3, R3 ;  /* 0x0000000300037305 */ /* 0x000e64000021f000 */
[----:B-1----:R-:W-:-:S04]  /*00a0*/  IMAD.MOV R0, RZ, RZ, -R3 ;  /* 0x000000ffff007224 */ /* 0x002fc800078e0a03 */
[----:B------:R-:W-:Y:S02]  /*00b0*/  IMAD R5, R0, c[0x0][0x1c0], RZ ;  /* 0x0000700000057a24 */ /* 0x000fe400078e02ff */
[----:B------:R-:W1:Y:S02]  /*00c0*/  LDC.U8 R0, c[0x0][0x312] ;  /* 0x0000c480ff007b82 */ /* 0x000e640000000000 */
[----:B------:R-:W-:-:S04]  /*00d0*/  IMAD.HI.U32 R2, R3, R5, R2 ;  /* 0x0000000503027227 */ /* 0x000fc800078e0002 */
[----:B------:R-:W-:Y:S02]  /*00e0*/  IMAD.MOV.U32 R5, RZ, RZ, 0x4 ;  /* 0x00000004ff057424 */ /* 0x000fe400078e00ff */
[----:B--2---:R-:W-:-:S04]  /*00f0*/  IMAD.HI.U32 R240, R2, R11, RZ ;  /* 0x0000000b02f07227 */ /* 0x004fc800078e00ff */
[----:B------:R-:W-:-:S04]  /*0100*/  IMAD.MOV R2, RZ, RZ, -R240 ;  /* 0x000000ffff027224 */ /* 0x000fc800078e0af0 */
[----:B------:R-:W-:-:S05]  /*0110*/  IMAD R2, R2, c[0x0][0x1c0], R11 ;  /* 0x0000700002027a24 */ /* 0x000fca00078e020b */
[----:B------:R-:W-:Y:S02]  /*0120*/  ISETP.GE.U32.AND P2, PT, R2, c[0x0][0x1c0], PT ;  /* 0x0000700002007a0c */ /* 0x000fe40003f46070 */
[----:B-1----:R-:W-:-:S11]  /*0130*/  ISETP.NE.AND P3, PT, R0, RZ, PT ;  /* 0x000000ff0000720c */ /* 0x002fd60003f65270 */
[----:B------:R-:W-:Y:S02]  /*0140*/  @P2 IADD3 R2, R2, -c[0x0][0x1c0], RZ ;  /* 0x8000700002022a10 */ /* 0x000fe40007ffe0ff */
[----:B------:R-:W-:Y:S02]  /*0150*/  @P2 IADD3 R240, R240, 0x1, RZ ;  /* 0x00000001f0f02810 */ /* 0x000fe40007ffe0ff */
[----:B------:R-:W-:Y:S02]  /*0160*/  ISETP.GE.U32.AND P0, PT, R2, c[0x0][0x1c0], PT ;  /* 0x0000700002007a0c */ /* 0x000fe40003f06070 */
[----:B------:R-:W-:-:S04]  /*0170*/  ISETP.NE.U32.AND P2, PT, RZ, c[0x0][0x240], PT ;  /* 0x00009000ff007a0c */ /* 0x000fc80003f45070 */
[----:B------:R-:W-:-:S07]  /*0180*/  ISETP.NE.AND.EX P2, PT, RZ, c[0x0][0x244], PT, P2 ;  /* 0x00009100ff007a0c */ /* 0x000fce0003f45320 */
[----:B------:R-:W-:Y:S02]  /*0190*/  @P0 IADD3 R240, R240, 0x1, RZ ;  /* 0x00000001f0f00810 */ /* 0x000fe40007ffe0ff */
[----:B------:R-:W-:Y:S02]  /*01a0*/  @!P1 LOP3.LUT R240, RZ, c[0x0][0x1c0], RZ, 0x33, !PT ;  /* 0x00007000fff09a12 */ /* 0x000fe400078e33ff */
[----:B------:R-:W-:Y:S01]  /*01b0*/  ISETP.EQ.U32.AND P1, PT, RZ, c[0x0][0x248], PT ;  /* 0x00009200ff007a0c */ /* 0x000fe20003f22070 */
[----:B------:R-:W-:Y:S01]  /*01c0*/  IMAD.MOV.U32 R3, RZ, RZ, -0x1 ;  /* 0xffffffffff037424 */ /* 0x000fe200078e00ff */
[----:B------:R-:W-:Y:S01]  /*01d0*/  ISETP.NE.U32.AND P0, PT, RZ, c[0x0][0x250], PT ;  /* 0x00009400ff007a0c */ /* 0x000fe20003f05070 */
[CC--:B------:R-:W-:Y:S01]  /*01e0*/  IMAD.WIDE R16, R240.reuse, R5.reuse, c[0x0][0x240] ;  /* 0x00009000f0107625 */ /* 0x0c0fe200078e0205 */
[----:B------:R-:W-:Y:S02]  /*01f0*/  ISETP.EQ.OR.EX P1, PT, RZ, c[0x0][0x24c], !P3, P1 ;  /* 0x00009300ff007a0c */ /* 0x000fe40005f22710 */
[----:B------:R-:W-:Y:S01]  /*0200*/  ISETP.NE.AND.EX P0, PT, RZ, c[0x0][0x254], PT, P0 ;  /* 0x00009500ff007a0c */ /* 0x000fe20003f05300 */
[----:B------:R-:W-:Y:S01]  /*0210*/  IMAD.WIDE R8, R240, R5, c[0x0][0x248] ;  /* 0x00009200f0087625 */ /* 0x000fe200078e0205 */
[----:B------:R-:W2:Y:S04]  /*0220*/  @P2 LDG.E R15, [R16.64] ;  /* 0x0000000a100f2981 */ /* 0x000ea8000c1e1900 */
[----:B------:R-:W2:Y:S01]  /*0230*/  @P2 LDG.E R92, [R16.64+0x4] ;  /* 0x0000040a105c2981 */ /* 0x000ea2000c1e1900 */
[----:B------:R-:W-:-:S04]  /*0240*/  MOV R6, RZ ;  /* 0x000000ff00067202 */ /* 0x000fc80000000f00 */
[----:B------:R1:W5:Y:S02]  /*0250*/  @!P1 LDG.E R3, [R8.64] ;  /* 0x0000000a08039981 */ /* 0x000364000c1e1900 */
[----:B------:R-:W-:Y:S02]  /*0260*/  @P0 IMAD.WIDE R12, R240, R5, c[0x0][0x250] ;  /* 0x00009400f00c0625 */ /* 0x000fe400078e0205 */
[----:B------:R-:W3:Y:S04]  /*0270*/  S2R R35, SR_CTAID.X ;  /* 0x0000000000237919 */ /* 0x000ee80000002500 */
[----:B------:R1:W5:Y:S01]  /*0280*/  @P0 LDG.E R6, [R12.64] ;  /* 0x0000000a0c060981 */ /* 0x000362000c1e1900 */
[----:B------:R-:W-:-:S03]  /*0290*/  ISETP.NE.U32.AND P0, PT, RZ, c[0x0][0x248], PT ;  /* 0x00009200ff007a0c */ /* 0x000fc60003f05070 */
[----:B------:R-:W4:Y:S04]  /*02a0*/  S2R R7, SR_CTAID.Y ;  /* 0x0000000000077919 */ /* 0x000f280000002600 */
[----:B------:R-:W1:Y:S01]  /*02b0*/  S2R R4, SR_TID.X ;  /* 0x0000000000047919 */ /* 0x000e620000002100 */
[----:B------:R-:W-:Y:S01]  /*02c0*/  ISETP.NE.AND.EX P0, PT, RZ, c[0x0][0x24c], PT, P0 ;  /* 0x00009300ff007a0c */ /* 0x000fe20003f05300 */
[----:B------:R-:W-:-:S04]  /*02d0*/  IMAD.MOV R18, RZ, RZ, -R240 ;  /* 0x000000ffff127224 */ /* 0x000fc800078e0af0 */
[----:B------:R-:W-:Y:S01]  /*02e0*/  IMAD R18, R18, c[0x0][0x1c0], R11 ;  /* 0x0000700012127a24 */ /* 0x000fe200078e020b */
[----:B--2---:R-:W-:Y:S01]  /*02f0*/  @P2 IADD3 R92, R92, -R15, RZ ;  /* 0x8000000f5c5c2210 */ /* 0x004fe20007ffe0ff */
[----:B------:R-:W-:-:S06]  /*0300*/  @!P2 IMAD.MOV.U32 R92, RZ, RZ, c[0x0][0x214] ;  /* 0x00008500ff5ca624 */ /* 0x000fcc00078e00ff */
[----:B------:R-:W-:Y:S05]  /*0310*/  @!P0 BRA `(.L_x_3596) ;  /* 0x0000004000008947 */ /* 0x000fea0003800000 */
[----:B-1-34-:R-:W2:Y:S02]  /*0320*/  @P3 LDG.E R0, [R8.64+0x4] ;  /* 0x0000040a08003981 */ /* 0x01aea4000c1e1900 */
[----:B--2--5:R-:W-:-:S06]  /*0330*/  @P3 IADD3 R0, R0, -R3, RZ ;  /* 0x8000000300003210 */ /* 0x024fcc0007ffe0ff */
[----:B------:R1:W5:Y:S01]  /*0340*/  @!P3 LDG.E R0, [R8.64] ;  /* 0x0000000a0800b981 */ /* 0x000362000c1e1900 */
[----:B------:R-:W-:Y:S05]  /*0350*/  BRA `(.L_x_3597) ;  /* 0x0000001000007947 */ /* 0x000fea0003800000 */
.L_x_3596:
[----:B-1-34-:R-:W-:Y:S02]  /*0360*/  MOV R0, c[0x0][0x218] ;  /* 0x0000860000007a02 */ /* 0x01afe40000000f00 */
.L_x_3597:
[----:B------:R-:W-:-:S04]  /*0370*/  ISETP.NE.U32.AND P2, PT, RZ, c[0x0][0x258], PT ;  /* 0x00009600ff007a0c */ /* 0x000fc80003f45070 */
[----:B------:R-:W-:-:S13]  /*0380*/  ISETP.NE.AND.EX P2, PT, RZ, c[0x0][0x25c], PT, P2 ;  /* 0x00009700ff007a0c */ /* 0x000fda0003f45320 */
[----:B------:R-:W-:-:S06]  /*0390*/  @P2 IMAD.WIDE R10, R240, R5, c[0x0][0x258] ;  /* 0x00009600f00a2625 */ /* 0x000fcc00078e0205 */
[----:B------:R-:W2:Y:S01]  /*03a0*/  @P2 LDG.E R11, [R10.64] ;  /* 0x0000000a0a0b2981 */ /* 0x000ea2000c1e1900 */
[----:B------:R-:W-:Y:S01]  /*03b0*/  IMAD.SHL.U32 R93, R35, 0x40, RZ ;  /* 0x00000040235d7824 */ /* 0x000fe200078e00ff */
[----:B------:R-:W-:-:S04]  /*03c0*/  @!P2 ISETP.NE.U32.AND P1, PT, RZ, c[0x0][0x268], PT ;  /* 0x00009a00ff00aa0c */ /* 0x000fc80003f25070 */
[----:B------:R-:W-:Y:S02]  /*03d0*/  ISETP.GT.AND P0, PT, R92, R93, PT ;  /* 0x0000005d5c00720c */ /* 0x000fe40003f04270 */
[----:B------:R-:W-:-:S04]  /*03e0*/  @!P2 ISETP.NE.AND.EX P1, PT, RZ, c[0x0][0x26c], PT, P1 ;  /* 0x00009b00ff00aa0c */ /* 0x000fc80003f25310 */
[----:B-1----:R-:W-:Y:S01]  /*03f0*/  @!P2 SEL R9, RZ, c[0x0][0x21c], !P1 ;  /* 0x00008700ff09aa07 */ /* 0x002fe20004800000 */
[----:B--2--5:R-:W-:-:S03]  /*0400*/  @P2 IMAD.IADD R88, R11, 0x1, -R6 ;  /* 0x000000010b582824 */ /* 0x024fc600078e0a06 */
[----:B------:R-:W-:-:S03]  /*0410*/  @!P2 IADD3 R88, R9, R0, -R6 ;  /* 0x000000000958a210 */ /* 0x000fc60007ffe806 */
[----:B------:R-:W-:Y:S05]  /*0420*/  @!P0 EXIT ;  /* 0x000000000000894d */ /* 0x000fea0003800000 */
[----:B------:R-:W-:Y:S01]  /*0430*/  IABS R8, c[0x0][0x10] ;  /* 0x0000040000087a13 */ /* 0x000fe20000000000 */
[----:B------:R-:W-:-:S03]  /*0440*/  IMAD.MOV.U32 R0, RZ, RZ, c[0x0][0x218] ;  /* 0x00008600ff007624 */ /* 0x000fc600078e00ff */
[----:B------:R-:W1:Y:S02]  /*0450*/  I2F.RP R2, R8 ;  /* 0x0000000800027306 */ /* 0x000e640000209400 */
[----:B------:R-:W-:-:S04]  /*0460*/  IADD3 R0, R0, 0x3f, RZ ;  /* 0x0000003f00007810 */ /* 0x000fc80007ffe0ff */
[----:B------:R-:W-:-:S04]  /*0470*/  SHF.R.S32.HI R9, RZ, 0x1f, R0 ;  /* 0x0000001fff097819 */ /* 0x000fc80000011400 */
[----:B------:R-:W-:-:S04]  /*0480*/  LEA.HI R9, R9, R0, RZ, 0x6 ;  /* 0x0000000009097211 */ /* 0x000fc800078f30ff */
[----:B------:R-:W-:Y:S01]  /*0490*/  LEA.HI.SX32 R9, R9, c[0x0][0x10], 0x1a ;  /* 0x0000040009097a11 */ /* 0x000fe200078fd2ff */
[----:B-1----:R-:W1:Y:S03]  /*04a0*/  MUFU.RCP R10, R2 ;  /* 0x00000002000a7308 */ /* 0x002e660000001000 */
[----:B------:R-:W-:-:S04]  /*04b0*/  IADD3 R9, R9, -0x1, RZ ;  /* 0xffffffff09097810 */ /* 0x000fc80007ffe0ff */
[----:B------:R-:W-:Y:S02]  /*04c0*/  IABS R0, R9 ;  /* 0x0000000900007213 */ /* 0x000fe40000000000 */
[----:B------:R-:W-:-:S04]  /*04d0*/  LOP3.LUT R9, R9, c[0x0][0x10], RZ, 0x3c, !PT ;  /* 0x0000040009097a12 */ /* 0x000fc800078e3cff */
[----:B------:R-:W-:Y:S02]  /*04e0*/  ISETP.GE.AND P0, PT, R9, RZ, PT ;  /* 0x000000ff0900720c */ /* 0x000fe40003f06270 */
[----:B------:R-:W-:Y:S02]  /*04f0*/  IADD3 R9, -R92, 0x7f, R93 ;  /* 0x0000007f5c097810 */ /* 0x000fe40007ffe15d */
[----:B-1----:R-:W-:Y:S02]  /*0500*/  IADD3 R10, R10, 0xffffffe, RZ ;  /* 0x0ffffffe0a0a7810 */ /* 0x002fe40007ffe0ff */
[----:B------:R-:W-:Y:S02]  /*0510*/  IADD3 R9, R9, c[0x0][0x2e8], R88 ;  /* 0x0000ba0009097a10 */ /* 0x000fe40007ffe058 */
[----:B------:R-:W1:Y:S02]  /*0520*/  F2I.FTZ.U32.TRUNC.NTZ R11, R10 ;  /* 0x0000000a000b7305 */ /* 0x000e64000021f000 */
[----:B-1----:R-:W-:-:S02]  /*0530*/  IMAD.MOV R13, RZ, RZ, -R11 ;  /* 0x000000ffff0d7224 */ /* 0x002fc400078e0a0b */
[----:B------:R-:W-:Y:S02]  /*0540*/  IMAD.MOV.U32 R10, RZ, RZ, RZ ;  /* 0x000000ffff0a7224 */ /* 0x000fe400078e00ff */
[----:B------:R-:W-:-:S04]  /*0550*/  IMAD R2, R13, R8, RZ ;  /* 0x000000080d027224 */ /* 0x000fc800078e02ff */
[----:B------:R-:W-:-:S06]  /*0560*/  IMAD.HI.U32 R11, R11, R2, R10 ;  /* 0x000000020b0b7227 */ /* 0x000fcc00078e000a */
[----:B------:R-:W-:-:S04]  /*0570*/  IMAD.HI.U32 R2, R11, R0, RZ ;  /* 0x000000000b027227 */ /* 0x000fc800078e00ff */
[----:B------:R-:W-:-:S04]  /*0580*/  IMAD.MOV R11, RZ, RZ, -R2 ;  /* 0x000000ffff0b7224 */ /* 0x000fc800078e0a02 */
[----:B------:R-:W-:Y:S01]  /*0590*/  IMAD R11, R8, R11, R0 ;  /* 0x0000000b080b7224 */ /* 0x000fe200078e0200 */
[----:B------:R-:W-:-:S04]  /*05a0*/  SHF.R.S32.HI R0, RZ, 0x1f, R9 ;  /* 0x0000001fff007819 */ /* 0x000fc80000011409 */
[----:B------:R-:W-:Y:S02]  /*05b0*/  ISETP.GT.U32.AND P1, PT, R8, R11, PT ;  /* 0x0000000b0800720c */ /* 0x000fe40003f24070 */
[----:B------:R-:W-:-:S04]  /*05c0*/  LEA.HI R0, R0, R9, RZ, 0x6 ;  /* 0x0000000900007211 */ /* 0x000fc800078f30ff */
[----:B------:R-:W-:-:S07]  /*05d0*/  SHF.R.S32.HI R0, RZ, 0x6, R0 ;  /* 0x00000006ff007819 */ /* 0x000fce0000011400 */
[----:B------:R-:W-:Y:S01]  /*05e0*/  @!P1 IMAD.IADD R11, R11, 0x1, -R8 ;  /* 0x000000010b0b9824 */ /* 0x000fe200078e0a08 */
[----:B------:R-:W-:Y:S02]  /*05f0*/  @!P1 IADD3 R2, R2, 0x1, RZ ;  /* 0x0000000102029810 */ /* 0x000fe40007ffe0ff */
[----:B------:R-:W-:Y:S02]  /*0600*/  ISETP.NE.AND P1, PT, RZ, c[0x0][0x10], PT ;  /* 0x00000400ff007a0c */ /* 0x000fe40003f25270 */
[----:B------:R-:W-:Y:S02]  /*0610*/  ISETP.GE.U32.AND P2, PT, R11, R8, PT ;  /* 0x000000080b00720c */ /* 0x000fe40003f46070 */
[----:B------:R-:W-:-:S11]  /*0620*/  IADD3 R11, R88, 0x3f, RZ ;  /* 0x0000003f580b7810 */ /* 0x000fd60007ffe0ff */
[----:B------:R-:W-:-:S05]  /*0630*/  @P2 IADD3 R2, R2, 0x1, RZ ;  /* 0x0000000102022810 */ /* 0x000fca0007ffe0ff */
[----:B------:R-:W-:Y:S01]  /*0640*/  IMAD.MOV.U32 R8, RZ, RZ, R2 ;  /* 0x000000ffff087224 */ /* 0x000fe200078e0002 */
[----:B------:R-:W-:-:S03]  /*0650*/  SHF.R.S32.HI R2, RZ, 0x1f, R11 ;  /* 0x0000001fff027819 */ /* 0x000fc6000001140b */
[----:B------:R-:W-:Y:S01]  /*0660*/  @!P0 IMAD.MOV R8, RZ, RZ, -R8 ;  /* 0x000000ffff088224 */ /* 0x000fe200078e0a08 */
[----:B------:R-:W-:Y:S02]  /*0670*/  @!P1 LOP3.LUT R8, RZ, c[0x0][0x10], RZ, 0x33, !PT ;  /* 0x00000400ff089a12 */ /* 0x000fe400078e33ff */
[----:B------:R-:W-:-:S03]  /*0680*/  LEA.HI R2, R2, R11, RZ, 0x6 ;  /* 0x0000000b02027211 */ /* 0x000fc600078f30ff */
[----:B------:R-:W-:Y:S01]  /*0690*/  IMAD R236, R8, R7, RZ ;  /* 0x0000000708ec7224 */ /* 0x000fe200078e02ff */
[----:B------:R-:W-:-:S03]  /*06a0*/  SHF.R.S32.HI R2, RZ, 0x6, R2 ;  /* 0x00000006ff027819 */ /* 0x000fc60000011402 */
[----:B------:R-:W-:-:S05]  /*06b0*/  IMAD.IADD R9, R8, 0x1, R236 ;  /* 0x0000000108097824 */ /* 0x000fca00078e02ec */
[----:B------:R-:W-:-:S04]  /*06c0*/  IMNMX R9, R2, R9, PT ;  /* 0x0000000902097217 */ /* 0x000fc80003800200 */
[----:B------:R-:W-:-:S04]  /*06d0*/  IMNMX R33, R9, R0, PT ;  /* 0x0000000009217217 */ /* 0x000fc80003800200 */
[----:B------:R-:W-:-:S13]  /*06e0*/  ISETP.GE.AND P0, PT, R236, R33, PT ;  /* 0x00000021ec00720c */ /* 0x000fda0003f06270 */
[----:B------:R-:W-:Y:S05]  /*06f0*/  @!P0 BRA `(.L_x_3598) ;  /* 0x0000060000008947 */ /* 0x000fea0003800000 */
[----:B------:R-:W-:Y:S01]  /*0700*/  SHF.R.S32.HI R3, RZ, 0x1f, R4 ;  /* 0x0000001fff037819 */ /* 0x000fe20000011404 */
[----:B------:R-:W-:Y:S01]  /*0710*/  IMAD R7, R7, c[0x0][0x210], R240 ;  /* 0x0000840007077a24 */ /* 0x000fe200078e02f0 */
[----:B------:R-:W-:Y:S02]  /*0720*/  LOP3.LUT P6, RZ, R4, 0xf, RZ, 0xc0, !PT ;  /* 0x0000000f04ff7812 */ /* 0x000fe400078cc0ff */
[----:B------:R-:W-:Y:S01]  /*0730*/  LEA.HI R0, R3, R4, RZ, 0x4 ;  /* 0x0000000403007211 */ /* 0x000fe200078f20ff */
[----:B------:R-:W-:-:S03]  /*0740*/  IMAD R18, R7, c[0x0][0x1c0], R18 ;  /* 0x0000700007127a24 */ /* 0x000fc600078e0212 */
[----:B------:R-:W-:Y:S02]  /*0750*/  LOP3.LUT R3, R0, 0x3ffffff0, RZ, 0xc0, !PT ;  /* 0x3ffffff000037812 */ /* 0x000fe400078ec0ff */
[----:B------:R-:W-:-:S03]  /*0760*/  SHF.R.S32.HI R0, RZ, 0x4, R0 ;  /* 0x00000004ff007819 */ /* 0x000fc60000011400 */
[----:B------:R-:W-:Y:S01]  /*0770*/  IMAD.IADD R3, R4, 0x1, -R3 ;  /* 0x0000000104037824 */ /* 0x000fe200078e0a03 */
[C---:B------:R-:W-:Y:S02]  /*0780*/  IADD3 R4, R0.reuse, 0x8, RZ ;  /* 0x0000000800047810 */ /* 0x040fe40007ffe0ff */
[C---:B------:R-:W-:Y:S01]  /*0790*/  IADD3 R12, R0.reuse, 0x18, RZ ;  /* 0x00000018000c7810 */ /* 0x040fe20007ffe0ff */
[----:B------:R-:W-:Y:S01]  /*07a0*/  IMAD.SHL.U32 R6, R3, 0x4, RZ ;  /* 0x0000000403067824 */ /* 0x000fe200078e00ff */
[----:B------:R-:W-:Y:S01]  /*07b0*/  IADD3 R10, R0, 0x20, RZ ;  /* 0x00000020000a7810 */ /* 0x000fe20007ffe0ff */
[--C-:B------:R-:W-:Y:S01]  /*07c0*/  IMAD R3, R18, c[0x0][0x214], R93.reuse ;  /* 0x0000850012037a24 */ /* 0x100fe200078e025d */
[----:B------:R-:W-:Y:S01]  /*07d0*/  IADD3 R8, R0, 0x28, RZ ;  /* 0x0000002800087810 */ /* 0x000fe20007ffe0ff */
[----:B------:R-:W-:Y:S01]  /*07e0*/  IMAD.IADD R93, R92, 0x1, -R93 ;  /* 0x000000015c5d7824 */ /* 0x000fe200078e0a5d */
[----:B------:R-:W-:Y:S01]  /*07f0*/  SHF.R.S32.HI R7, RZ, 0x1f, R6 ;  /* 0x0000001fff077819 */ /* 0x000fe20000011406 */
[----:B------:R-:W-:-:S03]  /*0800*/  IMAD R5, R3, c[0x0][0x22c], RZ ;  /* 0x00008b0003057a24 */ /* 0x000fc600078e02ff */
[CC--:B------:R-:W-:Y:S01]  /*0810*/  ISETP.GE.AND P3, PT, R0.reuse, R93.reuse, PT ;  /* 0x0000005d0000720c */ /* 0x0c0fe20003f66270 */
[----:B------:R-:W-:Y:S01]  /*0820*/  IMAD.WIDE R6, R0, 0x100, R6 ;  /* 0x0000010000067825 */ /* 0x000fe200078e0206 */
[CC--:B------:R-:W-:Y:S02]  /*0830*/  ISETP.GE.AND P2, PT, R4.reuse, R93.reuse, PT ;  /* 0x0000005d0400720c */ /* 0x0c0fe40003f46270 */
[----:B------:R-:W-:Y:S02]  /*0840*/  ISETP.GE.OR P5, PT, R4, R93, P6 ;  /* 0x0000005d0400720c */ /* 0x000fe400037a6670 */
[C---:B------:R-:W-:Y:S02]  /*0850*/  IADD3 R2, P0, R5.reuse, R6, RZ ;  /* 0x0000000605027210 */ /* 0x040fe40007f1e0ff */
[----:B------:R-:W-:Y:S02]  /*0860*/  IADD3 R6, R0, 0x10, RZ ;  /* 0x0000001000067810 */ /* 0x000fe40007ffe0ff */
[----:B------:R-:W-:-:S02]  /*0870*/  LEA.HI.X.SX32 R5, R5, R7, 0x1, P0 ;  /* 0x0000000705057211 */ /* 0x000fc400000f0eff */
[----:B------:R-:W-:Y:S02]  /*0880*/  LEA R14, P0, R2, c[0x0][0x1d8], 0x2 ;  /* 0x00007600020e7a11 */ /* 0x000fe400078010ff */
[-C--:B------:R-:W-:Y:S02]  /*0890*/  ISETP.GE.AND P1, PT, R6, R93.reuse, PT ;  /* 0x0000005d0600720c */ /* 0x080fe40003f26270 */
[----:B------:R-:W-:Y:S02]  /*08a0*/  LEA.HI.X R15, R2, c[0x0][0x1dc], R5, 0x2, P0 ;  /* 0x00007700020f7a11 */ /* 0x000fe400000f1405 */
[----:B------:R-:W-:Y:S02]  /*08b0*/  ISETP.GE.OR P4, PT, R6, R93, P6 ;  /* 0x0000005d0600720c */ /* 0x000fe40003786670 */
[C---:B------:R-:W-:Y:S01]  /*08c0*/  IADD3 R6, R0.reuse, 0x30, RZ ;  /* 0x0000003000067810 */ /* 0x040fe20007ffe0ff */
[----:B------:R1:W-:Y:S01]  /*08d0*/  @!P3 STG.E.128 [R14.64], RZ ;  /* 0x000000ff0e00b986 */ /* 0x0003e2000c101d0a */
[----:B------:R-:W-:-:S02]  /*08e0*/  IADD3 R4, R0, 0x38, RZ ;  /* 0x0000003800047810 */ /* 0x000fc40007ffe0ff */
[----:B------:R-:W-:Y:S01]  /*08f0*/  SHF.R.S32.HI R5, RZ, 0x1f, R3 ;  /* 0x0000001fff057819 */ /* 0x000fe20000011403 */
[----:B------:R1:W-:Y:S01]  /*0900*/  @!P3 STG.E.128 [R14.64+0x100], RZ ;  /* 0x000100ff0e00b986 */ /* 0x0003e2000c101d0a */
[----:B------:R-:W-:-:S03]  /*0910*/  IADD3 R3, P0, R3, R0, RZ ;  /* 0x0000000003037210 */ /* 0x000fc60007f1e0ff */
[----:B------:R1:W-:Y:S01]  /*0920*/  @!P3 STG.E.128 [R14.64+0x200], RZ ;  /* 0x000200ff0e00b986 */ /* 0x0003e2000c101d0a */
[----:B------:R-:W-:Y:S01]  /*0930*/  LEA.HI.X.SX32 R2, R0, R5, 0x1, P0 ;  /* 0x0000000500027211 */ /* 0x000fe200000f0eff */
[----:B------:R-:W-:Y:S01]  /*0940*/  @!P4 IMAD.MOV.U32 R19, RZ, RZ, -0x800000 ;  /* 0xff800000ff13c424 */ /* 0x000fe200078e00ff */
[C---:B------:R-:W-:Y:S01]  /*0950*/  LEA R16, P0, R3.reuse, c[0x0][0x208], 0x2 ;  /* 0x0000820003107a11 */ /* 0x040fe200078010ff */
[----:B------:R1:W-:Y:S01]  /*0960*/  @!P3 STG.E.128 [R14.64+0x300], RZ ;  /* 0x000300ff0e00b986 */ /* 0x0003e2000c101d0a */
[-C--:B------:R-:W-:Y:S02]  /*0970*/  ISETP.GE.AND P3, PT, R12, R93.reuse, PT ;  /* 0x0000005d0c00720c */ /* 0x080fe40003f66270 */
[----:B------:R-:W-:Y:S01]  /*0980*/  LEA.HI.X R17, R3, c[0x0][0x20c], R2, 0x2, P0 ;  /* 0x0000830003117a11 */ /* 0x000fe200000f1402 */
[----:B------:R1:W-:Y:S01]  /*0990*/  @!P2 STG.E.128 [R14.64+0x2000], RZ ;  /* 0x002000ff0e00a986 */ /* 0x0003e2000c101d0a */
[----:B------:R-:W-:Y:S01]  /*09a0*/  @!P5 IMAD.MOV.U32 R3, RZ, RZ, -0x800000 ;  /* 0xff800000ff03d424 */ /* 0x000fe200078e00ff */
[----:B------:R-:W-:-:S02]  /*09b0*/  ISETP.GE.OR P0, PT, R6, R93, P6 ;  /* 0x0000005d0600720c */ /* 0x000fc40003706670 */
[----:B------:R1:W-:Y:S04]  /*09c0*/  @!P2 STG.E.128 [R14.64+0x2100], RZ ;  /* 0x002100ff0e00a986 */ /* 0x0003e8000c101d0a */
[----:B------:R1:W-:Y:S04]  /*09d0*/  @!P2 STG.E.128 [R14.64+0x2200], RZ ;  /* 0x002200ff0e00a986 */ /* 0x0003e8000c101d0a */
[----:B------:R1:W-:Y:S01]  /*09e0*/  @!P2 STG.E.128 [R14.64+0x2300], RZ ;  /* 0x002300ff0e00a986 */ /* 0x0003e2000c101d0a */
[-C--:B------:R-:W-:Y:S02]  /*09f0*/  ISETP.GE.AND P2, PT, R10, R93.reuse, PT ;  /* 0x0000005d0a00720c */ /* 0x080fe40003f46270 */
[----:B------:R-:W-:Y:S01]  /*0a00*/  @!P0 IMAD.MOV.U32 R5, RZ, RZ, -0x800000 ;  /* 0xff800000ff058424 */ /* 0x000fe200078e00ff */
[----:B------:R1:W-:Y:S04]  /*0a10*/  @!P1 STG.E.128 [R14.64+0x4000], RZ ;  /* 0x004000ff0e009986 */ /* 0x0003e8000c101d0a */
[----:B------:R1:W-:Y:S04]  /*0a20*/  @!P1 STG.E.128 [R14.64+0x4100], RZ ;  /* 0x004100ff0e009986 */ /* 0x0003e8000c101d0a */
[----:B------:R1:W-:Y:S04]  /*0a30*/  @!P1 STG.E.128 [R14.64+0x4200], RZ ;  /* 0x004200ff0e009986 */ /* 0x0003e8000c101d0a */
[----:B------:R1:W-:Y:S01]  /*0a40*/  @!P1 STG.E.128 [R14.64+0x4300], RZ ;  /* 0x004300ff0e009986 */ /* 0x0003e2000c101d0a */
[----:B------:R-:W-:-:S03]  /*0a50*/  ISETP.GE.AND P1, PT, R8, R93, PT ;  /* 0x0000005d0800720c */ /* 0x000fc60003f26270 */
        /* <DEDUP_REMOVED lines=14> */
[----:B------:R-:W-:-:S03]  /*0b40*/  ISETP.GE.OR P1, PT, R10, R93, P6 ;  /* 0x0000005d0a00720c */ /* 0x000fc60003726670 */
[----:B------:R1:W-:Y:S04]  /*0b50*/  @!P3 STG.E.128 [R14.64+0xc000], RZ ;  /* 0x00c000ff0e00b986 */ /* 0x0003e8000c101d0a */
[----:B------:R1:W-:Y:S04]  /*0b60*/  @!P3 STG.E.128 [R14.64+0xc100], RZ ;  /* 0x00c100ff0e00b986 */ /* 0x0003e8000c101d0a */
[----:B------:R1:W-:Y:S02]  /*0b70*/  @!P3 STG.E.128 [R14.64+0xc200], RZ ;  /* 0x00c200ff0e00b986 */ /* 0x0003e4000c101d0a */
[----:B------:R-:W-:-:S02]  /*0b80*/  @!P1 IMAD.MOV.U32 R9, RZ, RZ, -0x800000 ;  /* 0xff800000ff099424 */ /* 0x000fc400078e00ff */
        /* <DEDUP_REMOVED lines=8> */
[----:B------:R1:W-:Y:S01]  /*0c10*/  @!P5 STG.E [R16.64+0x20], R3 ;  /* 0x000020031000d986 */ /* 0x0003e2000c10190a */
[-C--:B------:R-:W-:Y:S02]  /*0c20*/  ISETP.GE.OR P5, PT, R0, R93.reuse, P6 ;  /* 0x0000005d0000720c */ /* 0x080fe400037a6670 */
[----:B------:R-:W-:Y:S01]  /*0c30*/  ISETP.GE.OR P6, PT, R4, R93, P6 ;  /* 0x0000005d0400720c */ /* 0x000fe200037c6670 */
[----:B------:R1:W-:Y:S04]  /*0c40*/  @!P4 STG.E [R16.64+0x40], R19 ;  /* 0x000040131000c986 */ /* 0x0003e8000c10190a */
[----:B------:R1:W-:Y:S02]  /*0c50*/  @!P3 STG.E [R16.64+0x60], R11 ;  /* 0x0000600b1000b986 */ /* 0x0003e4000c10190a */
[----:B------:R-:W-:-:S02]  /*0c60*/  @!P2 IMAD.MOV.U32 R7, RZ, RZ, -0x800000 ;  /* 0xff800000ff07a424 */ /* 0x000fc400078e00ff */
[----:B------:R1:W-:Y:S02]  /*0c70*/  @!P1 STG.E [R16.64+0x80], R9 ;  /* 0x0000800910009986 */ /* 0x0003e4000c10190a */
[----:B------:R-:W-:Y:S02]  /*0c80*/  @!P5 IMAD.MOV.U32 R13, RZ, RZ, -0x800000 ;  /* 0xff800000ff0dd424 */ /* 0x000fe400078e00ff */
[----:B------:R1:W-:Y:S04]  /*0c90*/  @!P2 STG.E [R16.64+0xa0], R7 ;  /* 0x0000a0071000a986 */ /* 0x0003e8000c10190a */
[----:B------:R1:W-:Y:S04]  /*0ca0*/  @!P0 STG.E [R16.64+0xc0], R5 ;  /* 0x0000c00510008986 */ /* 0x0003e8000c10190a */
[----:B------:R1:W-:Y:S01]  /*0cb0*/  @!P5 STG.E [R16.64], R13 ;  /* 0x0000000d1000d986 */ /* 0x0003e2000c10190a */
[----:B------:R-:W-:Y:S05]  /*0cc0*/  @P6 EXIT ;  /* 0x000000000000694d */ /* 0x000fea0003800000 */
[----:B-1----:R-:W-:-:S05]  /*0cd0*/  MOV R3, 0xff800000 ;  /* 0xff80000000037802 */ /* 0x002fca0000000f00 */
[----:B------:R-:W-:Y:S01]  /*0ce0*/  STG.E [R16.64+0xe0], R3 ;  /* 0x0000e00310007986 */ /* 0x000fe2000c10190a */
[----:B------:R-:W-:Y:S05]  /*0cf0*/  EXIT ;  /* 0x000000000000794d */ /* 0x000fea0003800000 */
.L_x_3598:
        /* <DEDUP_REMOVED lines=10> */
[----:B------:R-:W-:Y:S01]  /*0da0*/  IABS R2, c[0x0][0x2d0] ;  /* 0x0000b40000027a13 */ /* 0x000fe20000000000 */
[----:B------:R-:W-:Y:S01]  /*0db0*/  @P2 IMAD R5, R5, c[0x0][0x2c8], RZ ;  /* 0x0000b20005052a24 */ /* 0x000fe200078e02ff */
[----:B------:R-:W-:Y:S02]  /*0dc0*/  @P2 LEA R244, P0, R8, c[0x0][0x2c0], 0x2 ;  /* 0x0000b00008f42a11 */ /* 0x000fe400078010ff */
[----:B------:R1:W2:Y:S01]  /*0dd0*/  R2UR UR6, R2 ;  /* 0x00000000020673c2 */ /* 0x0002a200000e0000 */
[----:B------:R-:W-:Y:S01]  /*0de0*/  @P2 IMAD R5, R240, c[0x0][0x2cc], R5 ;  /* 0x0000b300f0052a24 */ /* 0x000fe200078e0205 */
[----:B------:R-:W-:-:S03]  /*0df0*/  @P2 ISETP.NE.U32.AND P1, PT, R244, RZ, PT ;  /* 0x000000fff400220c */ /* 0x000fc60003f25070 */
[----:B------:R-:W-:-:S05]  /*0e00*/  @P2 IMAD.IADD R5, R9, 0x1, R5 ;  /* 0x0000000109052824 */ /* 0x000fca00078e0205 */
[----:B------:R-:W-:-:S04]  /*0e10*/  @P2 SHF.L.U64.HI R5, R8, 0x2, R5 ;  /* 0x0000000208052819 */ /* 0x000fc80000010205 */
[----:B------:R-:W-:Y:S02]  /*0e20*/  @P2 IADD3.X R245, R5, c[0x0][0x2c4], RZ, P0, !PT ;  /* 0x0000b10005f52a10 */ /* 0x000fe400007fe4ff */
[----:B------:R-:W-:Y:S02]  /*0e30*/  PLOP3.LUT P0, PT, PT, PT, PT, 0x8, 0x0 ;  /* 0x000000000000781c */ /* 0x000fe40003f0e170 */
[----:B------:R-:W-:-:S13]  /*0e40*/  @P2 ISETP.NE.AND.EX P0, PT, R245, RZ, PT, P1 ;  /* 0x000000fff500220c */ /* 0x000fda0003f05310 */
[----:B-12---:R-:W-:Y:S05]  /*0e50*/  @!P0 BRA `(.L_x_3599) ;  /* 0x0000048000008947 */ /* 0x006fea0003800000 */
[----:B------:R-:W1:Y:S01]  /*0e60*/  I2F.RP R5, UR6 ;  /* 0x0000000600057d06 */ /* 0x000e620008209400 */
[----:B------:R-:W-:-:S04]  /*0e70*/  LEA R29, R33, 0xffffffc0, 0x6 ;  /* 0xffffffc0211d7811 */ /* 0x000fc800078e30ff */
[----:B-----5:R-:W-:-:S04]  /*0e80*/  IABS R0, R29 ;  /* 0x0000001d00007213 */ /* 0x020fc80000000000 */
[----:B------:R-:W-:Y:S01]  /*0e90*/  MOV R3, R0 ;  /* 0x0000000000037202 */ /* 0x000fe20000000f00 */
[----:B-1----:R-:W1:Y:S02]  /*0ea0*/  MUFU.RCP R6, R5 ;  /* 0x0000000500067308 */ /* 0x002e640000001000 */
[----:B-1----:R-:W-:-:S06]  /*0eb0*/  IADD3 R6, R6, 0xffffffe, RZ ;  /* 0x0ffffffe06067810 */ /* 0x002fcc0007ffe0ff */
[----:B------:R-:W1:Y:S02]  /*0ec0*/  F2I.FTZ.U32.TRUNC.NTZ R7, R6 ;  /* 0x0000000600077305 */ /* 0x000e64000021f000 */
[----:B-1----:R-:W-:Y:S02]  /*0ed0*/  IMAD.MOV R2, RZ, RZ, -R7 ;  /* 0x000000ffff027224 */ /* 0x002fe400078e0a07 */
[----:B------:R-:W-:Y:S02]  /*0ee0*/  IMAD.MOV.U32 R6, RZ, RZ, RZ ;  /* 0x000000ffff067224 */ /* 0x000fe400078e00ff */
[----:B------:R-:W-:-:S04]  /*0ef0*/  IMAD R2, R2, UR6, RZ ;  /* 0x0000000602027c24 */ /* 0x000fc8000f8e02ff */
[----:B------:R-:W-:-:S06]  /*0f00*/  IMAD.HI.U32 R2, R7, R2, R6 ;  /* 0x0000000207027227 */ /* 0x000fcc00078e0006 */
[----:B------:R-:W-:-:S04]  /*0f10*/  IMAD.HI.U32 R2, R2, R3, RZ ;  /* 0x0000000302027227 */ /* 0x000fc800078e00ff */
[----:B------:R-:W-:-:S04]  /*0f20*/  IMAD.MOV R0, RZ, RZ, -R2 ;  /* 0x000000ffff007224 */ /* 0x000fc800078e0a02 */
[----:B------:R-:W-:-:S05]  /*0f30*/  IMAD R0, R0, UR6, R3 ;  /* 0x0000000600007c24 */ /* 0x000fca000f8e0203 */
[----:B------:R-:W-:-:S13]  /*0f40*/  ISETP.LT.U32.AND P2, PT, R0, UR6, PT ;  /* 0x0000000600007c0c */ /* 0x000fda000bf41070 */
[----:B------:R-:W-:Y:S02]  /*0f50*/  @!P2 IADD3 R0, R0, -UR6, RZ ;  /* 0x800000060000ac10 */ /* 0x000fe4000fffe0ff */
[----:B------:R-:W-:Y:S02]  /*0f60*/  @!P2 IADD3 R2, R2, 0x1, RZ ;  /* 0x000000010202a810 */ /* 0x000fe40007ffe0ff */
[----:B------:R-:W-:Y:S02]  /*0f70*/  ISETP.GE.U32.AND P3, PT, R0, UR6, PT ;  /* 0x0000000600007c0c */ /* 0x000fe4000bf66070 */
[----:B------:R-:W-:Y:S02]  /*0f80*/  LOP3.LUT R0, R29, c[0x0][0x2d0], RZ, 0x3c, !PT ;  /* 0x0000b4001d007a12 */ /* 0x000fe400078e3cff */
[----:B------:R-:W-:Y:S02]  /*0f90*/  ISETP.NE.AND P2, PT, RZ, c[0x0][0x2d0], PT ;  /* 0x0000b400ff007a0c */ /* 0x000fe40003f45270 */
[----:B------:R-:W-:-:S07]  /*0fa0*/  ISETP.GE.AND P1, PT, R0, RZ, PT ;  /* 0x000000ff0000720c */ /* 0x000fce0003f26270 */
[----:B------:R-:W-:-:S05]  /*0fb0*/  @P3 IADD3 R2, R2, 0x1, RZ ;  /* 0x0000000102023810 */ /* 0x000fca0007ffe0ff */
[----:B------:R-:W-:-:S05]  /*0fc0*/  IMAD.MOV.U32 R3, RZ, RZ, R2 ;  /* 0x000000ffff037224 */ /* 0x000fca00078e0002 */
[----:B------:R-:W-:Y:S02]  /*0fd0*/  @!P1 IADD3 R3, -R3, RZ, RZ ;  /* 0x000000ff03039210 */ /* 0x000fe40007ffe1ff */
        /* <DEDUP_REMOVED lines=8> */
[----:B-1----:R-:W-:Y:S01]  /*1060*/  IMAD.MOV R2, RZ, RZ, -R7 ;  /* 0x000000ffff027224 */ /* 0x002fe200078e0a07 */
[----:B------:R-:W-:-:S03]  /*1070*/  MOV R6, RZ ;  /* 0x000000ff00067202 */ /* 0x000fc60000000f00 */
[----:B------:R-:W-:Y:S01]  /*1080*/  IMAD R5, R2, R0, RZ ;  /* 0x0000000002057224 */ /* 0x000fe200078e02ff */
[----:B------:R-:W-:-:S03]  /*1090*/  IABS R2, R18 ;  /* 0x0000001200027213 */ /* 0x000fc60000000000 */
[----:B------:R-:W-:-:S06]  /*10a0*/  IMAD.HI.U32 R5, R7, R5, R6 ;  /* 0x0000000507057227 */ /* 0x000fcc00078e0006 */
[----:B------:R-:W-:-:S04]  /*10b0*/  IMAD.HI.U32 R9, R5, R2, RZ ;  /* 0x0000000205097227 */ /* 0x000fc800078e00ff */
[----:B------:R-:W-:-:S04]  /*10c0*/  IMAD.MOV R5, RZ, RZ, -R9 ;  /* 0x000000ffff057224 */ /* 0x000fc800078e0a09 */
[----:B------:R-:W-:Y:S01]  /*10d0*/  IMAD R5, R0, R5, R2 ;  /* 0x0000000500057224 */ /* 0x000fe200078e0202 */
[----:B------:R-:W-:-:S04]  /*10e0*/  LOP3.LUT R2, R18, c[0x0][0x1c8], RZ, 0x3c, !PT ;  /* 0x0000720012027a12 */ /* 0x000fc800078e3cff */
[----:B------:R-:W-:-:S13]  /*10f0*/  ISETP.GT.U32.AND P1, PT, R0, R5, PT ;  /* 0x000000050000720c */ /* 0x000fda0003f24070 */
[-C--:B------:R-:W-:Y:S02]  /*1100*/  @!P1 IADD3 R5, R5, -R0.reuse, RZ ;  /* 0x8000000005059210 */ /* 0x080fe40007ffe0ff */
[----:B------:R-:W-:Y:S02]  /*1110*/  @!P1 IADD3 R9, R9, 0x1, RZ ;  /* 0x0000000109099810 */ /* 0x000fe40007ffe0ff */
[----:B------:R-:W-:Y:S01]  /*1120*/  ISETP.GE.U32.AND P2, PT, R5, R0, PT ;  /* 0x000000000500720c */ /* 0x000fe20003f46070 */
[----:B------:R-:W-:Y:S01]  /*1130*/  IMAD.MOV R0, RZ, RZ, -R3 ;  /* 0x000000ffff007224 */ /* 0x000fe200078e0a03 */
[----:B------:R-:W-:-:S03]  /*1140*/  ISETP.GE.AND P1, PT, R2, RZ, PT ;  /* 0x000000ff0200720c */ /* 0x000fc60003f26270 */
[----:B------:R-:W-:-:S05]  /*1150*/  IMAD R29, R0, c[0x0][0x2d0], R29 ;  /* 0x0000b400001d7a24 */ /* 0x000fca00078e021d */
[----:B------:R-:W-:-:S03]  /*1160*/  SHF.R.S32.HI R5, RZ, 0x1f, R29 ;  /* 0x0000001fff057819 */ /* 0x000fc6000001141d */
[----:B------:R-:W-:Y:S02]  /*1170*/  @P2 IADD3 R9, R9, 0x1, RZ ;  /* 0x0000000109092810 */ /* 0x000fe40007ffe0ff */
[----:B------:R-:W-:Y:S01]  /*1180*/  ISETP.NE.AND P2, PT, RZ, c[0x0][0x1c8], PT ;  /* 0x00007200ff007a0c */ /* 0x000fe20003f45270 */
[----:B------:R-:W-:Y:S01]  /*1190*/  IMAD R0, R5, c[0x0][0x198], RZ ;  /* 0x0000660005007a24 */ /* 0x000fe200078e02ff */
[----:B------:R-:W-:-:S11]  /*11a0*/  @!P1 IADD3 R9, -R9, RZ, RZ ;  /* 0x000000ff09099210 */ /* 0x000fd60007ffe1ff */
[----:B------:R-:W-:Y:S02]  /*11b0*/  @!P2 LOP3.LUT R9, RZ, c[0x0][0x1c8], RZ, 0x33, !PT ;  /* 0x00007200ff09aa12 */ /* 0x000fe400078e33ff */
[----:B--2---:R-:W-:Y:S01]  /*11c0*/  SHF.R.S32.HI R3, RZ, 0x1f, R20 ;  /* 0x0000001fff037819 */ /* 0x004fe20000011414 */
[----:B------:R-:W-:-:S04]  /*11d0*/  IMAD.WIDE.U32 R6, R20, c[0x0][0x180], RZ ;  /* 0x0000600014067a25 */ /* 0x000fc800078e00ff */
[C---:B------:R-:W-:Y:S02]  /*11e0*/  IMAD R11, R3.reuse, c[0x0][0x180], RZ ;  /* 0x00006000030b7a24 */ /* 0x040fe400078e02ff */
[----:B------:R-:W-:Y:S02]  /*11f0*/  IMAD R3, R3, c[0x0][0x188], RZ ;  /* 0x0000620003037a24 */ /* 0x000fe400078e02ff */
[C---:B------:R-:W-:Y:S02]  /*1200*/  IMAD R2, R20.reuse, c[0x0][0x184], R11 ;  /* 0x0000610014027a24 */ /* 0x040fe400078e020b */
[----:B------:R-:W-:Y:S02]  /*1210*/  IMAD R11, R29, c[0x0][0x19c], R0 ;  /* 0x000067001d0b7a24 */ /* 0x000fe400078e0200 */
[----:B------:R-:W-:Y:S02]  /*1220*/  IMAD.IADD R7, R7, 0x1, R2 ;  /* 0x0000000107077824 */ /* 0x000fe400078e0202 */
[----:B------:R-:W-:-:S02]  /*1230*/  IMAD R3, R20, c[0x0][0x18c], R3 ;  /* 0x0000630014037a24 */ /* 0x000fc400078e0203 */
[----:B------:R-:W-:Y:S01]  /*1240*/  IMAD.WIDE.U32 R30, R29, c[0x0][0x198], R6 ;  /* 0x000066001d1e7a25 */ /* 0x000fe200078e0006 */
[----:B------:R-:W-:-:S03]  /*1250*/  SHF.R.S32.HI R7, RZ, 0x1f, R9 ;  /* 0x0000001fff077819 */ /* 0x000fc60000011409 */
[----:B------:R-:W-:Y:S01]  /*1260*/  IMAD.WIDE.U32 R20, R20, c[0x0][0x188], RZ ;  /* 0x0000620014147a25 */ /* 0x000fe200078e00ff */
[----:B------:R-:W-:-:S03]  /*1270*/  IADD3 R31, R31, R11, RZ ;  /* 0x0000000b1f1f7210 */ /* 0x000fc60007ffe0ff */
[----:B------:R-:W-:Y:S02]  /*1280*/  IMAD R2, R7, c[0x0][0x1b0], RZ ;  /* 0x00006c0007027a24 */ /* 0x000fe400078e02ff */
[----:B------:R-:W-:-:S04]  /*1290*/  IMAD.WIDE.U32 R30, R9, c[0x0][0x1b0], R30 ;  /* 0x00006c00091e7a25 */ /* 0x000fc800078e001e */
[----:B------:R-:W-:Y:S02]  /*12a0*/  IMAD R2, R9, c[0x0][0x1b4], R2 ;  /* 0x00006d0009027a24 */ /* 0x000fe400078e0202 */
[----:B------:R-:W-:-:S03]  /*12b0*/  IMAD.IADD R3, R21, 0x1, R3 ;  /* 0x0000000115037824 */ /* 0x000fc600078e0203 */
[----:B------:R-:W-:Y:S01]  /*12c0*/  IADD3 R2, R31, R2, RZ ;  /* 0x000000021f027210 */ /* 0x000fe20007ffe0ff */
[----:B------:R-:W-:Y:S05]  /*12d0*/  BRA `(.L_x_3600) ;  /* 0x0000043000007947 */ /* 0x000fea0003800000 */
.L_x_3599:
[----:B------:R-:W-:-:S13]  /*12e0*/  ISETP.NE.AND P4, PT, R3, -0x1, PT ;  /* 0xffffffff0300780c */ /* 0x000fda0003f85270 */
        /* <DEDUP_REMOVED lines=14> */
.L_x_3601:
[----:B------:R-:W-:Y:S01]  /*13d0*/  IABS R9, c[0x0][0x1c8] ;  /* 0x0000720000097a13 */ /* 0x000fe20000000000 */
[----:B------:R-:W-:Y:S01]  /*13e0*/  IMAD.MOV.U32 R10, RZ, RZ, RZ ;  /* 0x000000ffff0a7224 */ /* 0x000fe200078e00ff */
[----:B------:R-:W-:Y:S01]  /*13f0*/  LEA R29, R33, 0xffffffc0, 0x6 ;  /* 0xffffffc0211d7811 */ /* 0x000fe200078e30ff */
[----:B------:R-:W-:Y:S01]  /*1400*/  @P4 IMAD.IADD R3, R6, 0x1, R3 ;  /* 0x0000000106034824 */ /* 0x000fe200078e0203 */
[----:B------:R-:W1:Y:S03]  /*1410*/  I2F.RP R12, R9 ;  /* 0x00000009000c7306 */ /* 0x000e660000209400 */
[----:B------:R-:W-:-:S04]  /*1420*/  @P4 IMAD.WIDE.U32 R20, R3, c[0x0][0x1a0], RZ ;  /* 0x0000680003144a25 */ /* 0x000fc800078e00ff */
[----:B------:R-:W-:Y:S01]  /*1430*/  @P4 IMAD R3, R3, c[0x0][0x1a4], R21 ;  /* 0x0000690003034a24 */ /* 0x000fe200078e0215 */
[----:B-1----:R-:W1:Y:S02]  /*1440*/  MUFU.RCP R11, R12 ;  /* 0x0000000c000b7308 */ /* 0x002e640000001000 */
[----:B-1----:R-:W-:-:S06]  /*1450*/  IADD3 R11, R11, 0xffffffe, RZ ;  /* 0x0ffffffe0b0b7810 */ /* 0x002fcc0007ffe0ff */
[----:B------:R-:W1:Y:S02]  /*1460*/  F2I.FTZ.U32.TRUNC.NTZ R11, R11 ;  /* 0x0000000b000b7305 */ /* 0x000e64000021f000 */
[----:B-1----:R-:W-:-:S04]  /*1470*/  IMAD.MOV R2, RZ, RZ, -R11 ;  /* 0x000000ffff027224 */ /* 0x002fc800078e0a0b */
[----:B------:R-:W-:Y:S01]  /*1480*/  IMAD R5, R2, R9, RZ ;  /* 0x0000000902057224 */ /* 0x000fe200078e02ff */
[----:B------:R-:W-:-:S03]  /*1490*/  IABS R2, R18 ;  /* 0x0000001200027213 */ /* 0x000fc60000000000 */
[----:B------:R-:W-:Y:S01]  /*14a0*/  IMAD.HI.U32 R10, R11, R5, R10 ;  /* 0x000000050b0a7227 */ /* 0x000fe200078e000a */
[----:B------:R-:W-:Y:S02]  /*14b0*/  MOV R5, R2 ;  /* 0x0000000200057202 */ /* 0x000fe40000000f00 */
[----:B------:R-:W-:-:S03]  /*14c0*/  MOV R11, R7 ;  /* 0x00000007000b7202 */ /* 0x000fc60000000f00 */
[----:B------:R-:W-:-:S04]  /*14d0*/  IMAD.HI.U32 R2, R10, R5, RZ ;  /* 0x000000050a027227 */ /* 0x000fc800078e00ff */
[----:B------:R-:W-:-:S04]  /*14e0*/  IMAD.MOV R10, RZ, RZ, -R2 ;  /* 0x000000ffff0a7224 */ /* 0x000fc800078e0a02 */
[----:B------:R-:W-:Y:S01]  /*14f0*/  IMAD R10, R9, R10, R5 ;  /* 0x0000000a090a7224 */ /* 0x000fe200078e0205 */
[----:B------:R-:W-:-:S04]  /*1500*/  LOP3.LUT R5, R18, c[0x0][0x1c8], RZ, 0x3c, !PT ;  /* 0x0000720012057a12 */ /* 0x000fc800078e3cff */
[----:B------:R-:W-:Y:S02]  /*1510*/  ISETP.GT.U32.AND P1, PT, R9, R10, PT ;  /* 0x0000000a0900720c */ /* 0x000fe40003f24070 */
[----:B------:R-:W-:Y:S02]  /*1520*/  ISETP.GE.AND P2, PT, R5, RZ, PT ;  /* 0x000000ff0500720c */ /* 0x000fe40003f46270 */
[----:B------:R-:W-:-:S09]  /*1530*/  SHF.R.S32.HI R5, RZ, 0x1f, R29 ;  /* 0x0000001fff057819 */ /* 0x000fd2000001141d */
[-C--:B------:R-:W-:Y:S02]  /*1540*/  @!P1 IADD3 R10, R10, -R9.reuse, RZ ;  /* 0x800000090a0a9210 */ /* 0x080fe40007ffe0ff */
[----:B------:R-:W-:Y:S02]  /*1550*/  @!P1 IADD3 R2, R2, 0x1, RZ ;  /* 0x0000000102029810 */ /* 0x000fe40007ffe0ff */
[----:B------:R-:W-:Y:S01]  /*1560*/  ISETP.GE.U32.AND P3, PT, R10, R9, PT ;  /* 0x000000090a00720c */ /* 0x000fe20003f66070 */
[----:B------:R-:W-:Y:S01]  /*1570*/  IMAD.MOV.U32 R10, RZ, RZ, R8 ;  /* 0x000000ffff0a7224 */ /* 0x000fe200078e0008 */
[----:B------:R-:W-:-:S03]  /*1580*/  ISETP.NE.AND P1, PT, RZ, c[0x0][0x1c8], PT ;  /* 0x00007200ff007a0c */ /* 0x000fc60003f25270 */
[----:B------:R-:W-:-:S08]  /*1590*/  IMAD.WIDE.U32 R10, R29, c[0x0][0x198], R10 ;  /* 0x000066001d0a7a25 */ /* 0x000fd000078e000a */
[----:B------:R-:W-:-:S05]  /*15a0*/  @P3 IADD3 R2, R2, 0x1, RZ ;  /* 0x0000000102023810 */ /* 0x000fca0007ffe0ff */
[----:B------:R-:W-:Y:S02]  /*15b0*/  IMAD.MOV.U32 R9, RZ, RZ, R2 ;  /* 0x000000ffff097224 */ /* 0x000fe400078e0002 */
[----:B------:R-:W-:-:S03]  /*15c0*/  IMAD R2, R5, c[0x0][0x198], RZ ;  /* 0x0000660005027a24 */ /* 0x000fc600078e02ff */
[----:B------:R-:W-:Y:S01]  /*15d0*/  @!P2 IADD3 R9, -R9, RZ, RZ ;  /* 0x000000ff0909a210 */ /* 0x000fe20007ffe1ff */
[----:B------:R-:W-:Y:S01]  /*15e0*/  IMAD R13, R29, c[0x0][0x19c], R2 ;  /* 0x000067001d0d7a24 */ /* 0x000fe200078e0202 */
[----:B------:R-:W-:-:S04]  /*15f0*/  @!P1 LOP3.LUT R9, RZ, c[0x0][0x1c8], RZ, 0x33, !PT ;  /* 0x00007200ff099a12 */ /* 0x000fc800078e33ff */
[----:B------:R-:W-:Y:S02]  /*1600*/  SHF.R.S32.HI R7, RZ, 0x1f, R9 ;  /* 0x0000001fff077819 */ /* 0x000fe40000011409 */
[----:B------:R-:W-:-:S03]  /*1610*/  IADD3 R11, R11, R13, RZ ;  /* 0x0000000d0b0b7210 */ /* 0x000fc60007ffe0ff */
[----:B------:R-:W-:Y:S02]  /*1620*/  IMAD R2, R7, c[0x0][0x1b0], RZ ;  /* 0x00006c0007027a24 */ /* 0x000fe400078e02ff */
[----:B------:R-:W-:-:S04]  /*1630*/  IMAD.WIDE.U32 R30, R9, c[0x0][0x1b0], R10 ;  /* 0x00006c00091e7a25 */ /* 0x000fc800078e000a */
        /* <DEDUP_REMOVED lines=13> */
.L_x_3600:
[----:B------:R-:W-:Y:S01]  /*1710*/  ISETP.NE.AND P1, PT, R15, -0x1, PT ;  /* 0xffffffff0f00780c */ /* 0x000fe20003f25270 */
[----:B------:R-:W-:Y:S01]  /*1720*/  IMAD.IADD R235, R92, 0x1, -R93 ;  /* 0x000000015ceb7824 */ /* 0x000fe200078e0a5d */
[----:B------:R-:W-:Y:S01]  /*1730*/  SHF.R.S32.HI R91, RZ, 0x1f, R4 ;  /* 0x0000001fff5b7819 */ /* 0x000fe20000011404 */
[----:B------:R-:W-:Y:S01]  /*1740*/  ULDC UR8, c[0x0][0x198] ;  /* 0x0000660000087ab9 */ /* 0x000fe20000000800 */
[----:B------:R-:W-:Y:S01]  /*1750*/  SHF.R.S32.HI R19, RZ, 0x1f, R18 ;  /* 0x0000001fff137819 */ /* 0x000fe20000011412 */
[----:B------:R-:W-:Y:S01]  /*1760*/  UIMAD.WIDE.U32 UR4, UR8, 0x20, URZ ;  /* 0x00000020080478a5 */ /* 0x000fe2000f8e003f */
[----:B------:R-:W-:Y:S02]  /*1770*/  LEA.HI R11, R91, R4, RZ, 0x3 ;  /* 0x000000045b0b7211 */ /* 0x000fe400078f18ff */
[----:B------:R-:W-:Y:S01]  /*1780*/  IADD3 R241, R33, -0x1, RZ ;  /* 0xffffffff21f17810 */ /* 0x000fe20007ffe0ff */
[----:B------:R-:W-:Y:S01]  /*1790*/  IMAD R19, R19, c[0x0][0x1a8], RZ ;  /* 0x00006a0013137a24 */ /* 0x000fe200078e02ff */
[----:B------:R-:W-:-:S02]  /*17a0*/  SHF.R.S32.HI R16, RZ, 0x3, R11 ;  /* 0x00000003ff107819 */ /* 0x000fc4000001140b */
[----:B------:R-:W-:Y:S01]  /*17b0*/  LOP3.LUT R11, R11, 0xfffffff8, RZ, 0xc0, !PT ;  /* 0xfffffff80b0b7812 */ /* 0x000fe200078ec0ff */
[C---:B------:R-:W-:Y:S01]  /*17c0*/  @P1 IMAD.WIDE.U32 R22, R15.reuse, c[0x0][0x190], RZ ;  /* 0x000064000f161a25 */ /* 0x040fe200078e00ff */
[----:B------:R-:W-:Y:S02]  /*17d0*/  @!P1 SHF.R.S32.HI R13, RZ, 0x1f, R240 ;  /* 0x0000001fff0d9819 */ /* 0x000fe400000114f0 */
[----:B------:R-:W-:Y:S01]  /*17e0*/  SHF.R.S32.HI R17, RZ, 0x1f, R16 ;  /* 0x0000001fff117819 */ /* 0x000fe20000011410 */
[----:B------:R-:W-:Y:S01]  /*17f0*/  @P1 IMAD R23, R15, c[0x0][0x194], R23 ;  /* 0x000065000f171a24 */ /* 0x000fe200078e0217 */
[----:B------:R-:W-:Y:S01]  /*1800*/  ISETP.GE.AND P6, PT, R16, R235, PT ;  /* 0x000000eb1000720c */ /* 0x000fe20003fc6270 */
[----:B------:R-:W-:Y:S02]  /*1810*/  @!P1 IMAD R13, R13, c[0x0][0x178], RZ ;  /* 0x00005e000d0d9a24 */ /* 0x000fe400078e02ff */
[----:B------:R-:W-:-:S04]  /*1820*/  @!P1 IMAD.WIDE.U32 R14, R240, c[0x0][0x178], RZ ;  /* 0x00005e00f00e9a25 */ /* 0x000fc800078e00ff */
[----:B-----5:R-:W-:Y:S01]  /*1830*/  @!P1 IMAD R0, R240, c[0x0][0x17c], R13 ;  /* 0x00005f00f0009a24 */ /* 0x020fe200078e020d */
[C---:B------:R-:W-:Y:S01]  /*1840*/  IADD3 R13, R16.reuse, 0x20, RZ ;  /* 0x00000020100d7810 */ /* 0x040fe20007ffe0ff */
[----:B------:R-:W-:Y:S02]  /*1850*/  @!P1 IMAD.MOV.U32 R22, RZ, RZ, R14 ;  /* 0x000000ffff169224 */ /* 0x000fe400078e000e */
[----:B------:R-:W-:Y:S01]  /*1860*/  @!P1 IMAD.IADD R23, R15, 0x1, R0 ;  /* 0x000000010f179824 */ /* 0x000fe200078e0200 */
[----:B------:R-:W-:Y:S01]  /*1870*/  IADD3 R15, R16, 0x10, RZ ;  /* 0x00000010100f7810 */ /* 0x000fe20007ffe0ff */
[----:B------:R-:W-:Y:S01]  /*1880*/  IMAD.IADD R0, R4, 0x1, -R11 ;  /* 0x0000000104007824 */ /* 0x000fe200078e0a0b */
[C---:B------:R-:W-:Y:S01]  /*1890*/  IADD3 R11, R16.reuse, 0x30, RZ ;  /* 0x00000030100b7810 */ /* 0x040fe20007ffe0ff */
[----:B------:R-:W-:Y:S01]  /*18a0*/  IMAD.SHL.U32 R14, R16, 0x40, RZ ;  /* 0x00000040100e7824 */ /* 0x000fe200078e00ff */
[-C--:B------:R-:W-:Y:S01]  /*18b0*/  ISETP.GE.AND P5, PT, R15, R235.reuse, PT ;  /* 0x000000eb0f00720c */ /* 0x080fe20003fa6270 */
[----:B------:R-:W-:Y:S01]  /*18c0*/  IMAD.SHL.U32 R21, R0, 0x8, RZ ;  /* 0x0000000800157824 */ /* 0x000fe200078e00ff */
[----:B------:R-:W-:Y:S01]  /*18d0*/  ISETP.GE.AND P2, PT, R11, R235, PT ;  /* 0x000000eb0b00720c */ /* 0x000fe20003f46270 */
[----:B------:R-:W-:Y:S01]  /*18e0*/  IMAD.WIDE R34, R35, 0x40, R16 ;  /* 0x0000004023227825 */ /* 0x000fe200078e0210 */
[----:B------:R-:W-:-:S02]  /*18f0*/  LOP3.LUT R14, R14, 0x1c0, RZ, 0xc0, !PT ;  /* 0x000001c00e0e7812 */ /* 0x000fc400078ec0ff */
[----:B------:R-:W-:Y:S01]  /*1900*/  IADD3 R22, P1, R21, R22, RZ ;  /* 0x0000001615167210 */ /* 0x000fe20007f3e0ff */
[----:B------:R-:W-:Y:S01]  /*1910*/  IMAD R24, R18, c[0x0][0x1ac], R19 ;  /* 0x00006b0012187a24 */ /* 0x000fe200078e0213 */
[----:B------:R-:W-:Y:S01]  /*1920*/  SHF.R.S32.HI R6, RZ, 0x1f, R21 ;  /* 0x0000001fff067819 */ /* 0x000fe20000011415 */
[----:B------:R-:W-:Y:S01]  /*1930*/  IMAD R165, R17, c[0x0][0x198], RZ ;  /* 0x0000660011a57a24 */ /* 0x000fe200078e02ff */
[----:B------:R-:W-:Y:S02]  /*1940*/  ISETP.GE.AND P4, PT, R13, R235, PT ;  /* 0x000000eb0d00720c */ /* 0x000fe40003f86270 */
[C---:B------:R-:W-:Y:S01]  /*1950*/  IADD3 R20, P3, R21.reuse, R20, RZ ;  /* 0x0000001415147210 */ /* 0x040fe20007f7e0ff */
[----:B------:R-:W-:Y:S01]  /*1960*/  IMAD.X R23, R6, 0x1, R23, P1 ;  /* 0x0000000106177824 */ /* 0x000fe200008e0617 */
[----:B------:R-:W-:Y:S01]  /*1970*/  IADD3 R30, P1, R21, R30, RZ ;  /* 0x0000001e151e7210 */ /* 0x000fe20007f3e0ff */
[----:B------:R-:W-:Y:S01]  /*1980*/  IMAD R165, R16, c[0x0][0x19c], R165 ;  /* 0x0000670010a57a24 */ /* 0x000fe200078e02a5 */
[----:B------:R-:W-:Y:S01]  /*1990*/  LOP3.LUT R21, R14, 0x38, R21, 0xf8, !PT ;  /* 0x000000380e157812 */ /* 0x000fe200078ef815 */
[----:B------:R-:W-:Y:S01]  /*19a0*/  IMAD.WIDE.U32 R18, R18, c[0x0][0x1a8], R22 ;  /* 0x00006a0012127a25 */ /* 0x000fe200078e0016 */
[----:B------:R-:W-:-:S03]  /*19b0*/  SHF.R.U32.HI R14, RZ, 0x3, R14 ;  /* 0x00000003ff0e7819 */ /* 0x000fc6000001160e */
[----:B------:R-:W-:Y:S01]  /*19c0*/  IMAD.X R31, R6, 0x1, R2, P1 ;  /* 0x00000001061f7824 */ /* 0x000fe200008e0602 */
[----:B------:R-:W-:Y:S01]  /*19d0*/  @!P5 IADD3 R36, P1, R34, 0x10, RZ ;  /* 0x000000102224d810 */ /* 0x000fe20007f3e0ff */
[----:B------:R-:W-:Y:S01]  /*19e0*/  IMAD.IADD R25, R19, 0x1, R24 ;  /* 0x0000000113197824 */ /* 0x000fe200078e0218 */
[----:B------:R-:W-:Y:S01]  /*19f0*/  LOP3.LUT R14, R21, R14, RZ, 0x3c, !PT ;  /* 0x0000000e150e7212 */ /* 0x000fe200078e3cff */
[----:B------:R-:W-:Y:S01]  /*1a00*/  IMAD.X R21, R6, 0x1, R3, P3 ;  /* 0x0000000106157824 */ /* 0x000fe200018e0603 */
[C---:B------:R-:W-:Y:S01]  /*1a10*/  @!P4 IADD3 R22, P3, R34.reuse, 0x20, RZ ;  /* 0x000000202216c810 */ /* 0x040fe20007f7e0ff */
[----:B------:R-:W-:Y:S01]  /*1a20*/  @!P5 IMAD.X R3, RZ, RZ, R35, P1 ;  /* 0x000000ffff03d224 */ /* 0x000fe200008e0623 */
[----:B------:R-:W-:Y:S01]  /*1a30*/  @!P2 IADD3 R12, P1, R34, 0x30, RZ ;  /* 0x00000030220ca810 */ /* 0x000fe20007f3e0ff */
[----:B------:R-:W-:Y:S02]  /*1a40*/  @!P6 IMAD R6, R35, c[0x0][0x190], RZ ;  /* 0x000064002306ea24 */ /* 0x000fe400078e02ff */
[----:B------:R-:W-:-:S02]  /*1a50*/  @!P6 IMAD.MOV.U32 R24, RZ, RZ, R18 ;  /* 0x000000ffff18e224 */ /* 0x000fc400078e0012 */
[--C-:B------:R-:W-:Y:S02]  /*1a60*/  @!P5 IMAD.MOV.U32 R39, RZ, RZ, R25.reuse ;  /* 0x000000ffff27d224 */ /* 0x100fe400078e0019 */
[--C-:B------:R-:W-:Y:S02]  /*1a70*/  @!P4 IMAD.MOV.U32 R27, RZ, RZ, R25.reuse ;  /* 0x000000ffff1bc224 */ /* 0x100fe400078e0019 */
[----:B------:R-:W-:Y:S02]  /*1a80*/  @!P2 IMAD.MOV.U32 R19, RZ, RZ, R25 ;  /* 0x000000ffff13a224 */ /* 0x000fe400078e0019 */
[C---:B------:R-:W-:Y:S02]  /*1a90*/  @!P6 IMAD R6, R34.reuse, c[0x0][0x194], R6 ;  /* 0x000065002206ea24 */ /* 0x040fe400078e0206 */
[----:B------:R-:W-:Y:S02]  /*1aa0*/  @!P2 IMAD.X R8, RZ, RZ, R35, P1 ;  /* 0x000000ffff08a224 */ /* 0x000fe400008e0623 */
[----:B------:R-:W-:Y:S01]  /*1ab0*/  @!P6 IMAD.WIDE.U32 R24, R34, c[0x0][0x190], R24 ;  /* 0x000064002218ea25 */ /* 0x000fe200078e0018 */
[----:B------:R-:W-:-:S03]  /*1ac0*/  IADD3 R34, P1, R16, R29, RZ ;  /* 0x0000001d10227210 */ /* 0x000fc60007f3e0ff */
[----:B------:R-:W-:Y:S02]  /*1ad0*/  @!P4 IMAD.X R23, RZ, RZ, R35, P3 ;  /* 0x000000ffff17c224 */ /* 0x000fe400018e0623 */
[----:B------:R-:W-:Y:S02]  /*1ae0*/  @!P5 IMAD R3, R3, c[0x0][0x190], RZ ;  /* 0x000064000303da24 */ /* 0x000fe400078e02ff */
[----:B------:R-:W-:Y:S02]  /*1af0*/  @!P5 IMAD.MOV.U32 R38, RZ, RZ, R18 ;  /* 0x000000ffff26d224 */ /* 0x000fe400078e0012 */
[----:B------:R-:W-:Y:S02]  /*1b00*/  @!P5 IMAD R2, R36, c[0x0][0x194], R3 ;  /* 0x000065002402da24 */ /* 0x000fe400078e0203 */
[----:B------:R-:W-:Y:S02]  /*1b10*/  @!P4 IMAD R23, R23, c[0x0][0x190], RZ ;  /* 0x000064001717ca24 */ /* 0x000fe400078e02ff */
[----:B------:R-:W-:Y:S01]  /*1b20*/  IMAD.X R5, R17, 0x1, R5, P1 ;  /* 0x0000000111057824 */ /* 0x000fe200008e0605 */
[----:B------:R-:W-:Y:S01]  /*1b30*/  @!P6 LEA R28, P1, R24, c[0x0][0x160], 0x1 ;  /* 0x00005800181cea11 */ /* 0x000fe200078208ff */
[----:B------:R-:W-:-:S02]  /*1b40*/  @!P6 IMAD.IADD R6, R25, 0x1, R6 ;  /* 0x000000011906e824 */ /* 0x000fc400078e0206 */
[----:B------:R-:W-:Y:S02]  /*1b50*/  @!P4 IMAD.MOV.U32 R26, RZ, RZ, R18 ;  /* 0x000000ffff1ac224 */ /* 0x000fe400078e0012 */
[----:B------:R-:W-:Y:S01]  /*1b60*/  @!P5 IMAD.WIDE.U32 R36, R36, c[0x0][0x190], R38 ;  /* 0x000064002424da25 */ /* 0x000fe200078e0026 */
[----:B------:R-:W-:-:S03]  /*1b70*/  @!P6 LEA.HI.X R29, R24, c[0x0][0x164], R6, 0x1, P1 ;  /* 0x00005900181dea11 */ /* 0x000fc600008f0c06 */
[----:B------:R-:W-:Y:S02]  /*1b80*/  IMAD.SHL.U32 R3, R241, 0x40, RZ ;  /* 0x00000040f1037824 */ /* 0x000fe400078e00ff */
[C---:B------:R-:W-:Y:S02]  /*1b90*/  @!P4 IMAD R10, R22.reuse, c[0x0][0x194], R23 ;  /* 0x00006500160aca24 */ /* 0x040fe400078e0217 */
[----:B------:R-:W-:Y:S01]  /*1ba0*/  @!P4 IMAD.WIDE.U32 R22, R22, c[0x0][0x190], R26 ;  /* 0x000064001616ca25 */ /* 0x000fe200078e001a */
[----:B------:R-:W-:-:S03]  /*1bb0*/  @!P5 LEA R26, P3, R36, c[0x0][0x160], 0x1 ;  /* 0x00005800241ada11 */ /* 0x000fc600078608ff */
[----:B------:R-:W-:Y:S01]  /*1bc0*/  @!P5 IMAD.IADD R2, R37, 0x1, R2 ;  /* 0x000000012502d824 */ /* 0x000fe200078e0202 */
[----:B------:R-:W-:Y:S01]  /*1bd0*/  @!P4 LEA R24, P1, R22, c[0x0][0x160], 0x1 ;  /* 0x000058001618ca11 */ /* 0x000fe200078208ff */
[----:B------:R-:W-:Y:S02]  /*1be0*/  IMAD.IADD R6, R88, 0x1, -R3 ;  /* 0x0000000158067824 */ /* 0x000fe400078e0a03 */
[----:B------:R-:W-:Y:S01]  /*1bf0*/  @!P2 IMAD R17, R8, c[0x0][0x190], RZ ;  /* 0x000064000811aa24 */ /* 0x000fe200078e02ff */
[----:B------:R-:W-:Y:S01]  /*1c00*/  @!P5 LEA.HI.X R27, R36, c[0x0][0x164], R2, 0x1, P3 ;  /* 0x00005900241bda11 */ /* 0x000fe200018f0c02 */
[----:B------:R-:W-:Y:S01]  /*1c10*/  @!P4 IMAD.IADD R10, R23, 0x1, R10 ;  /* 0x00000001170ac824 */ /* 0x000fe200078e020a */
[----:B------:R-:W-:Y:S01]  /*1c20*/  ISETP.GE.AND P3, PT, R15, R6, PT ;  /* 0x000000060f00720c */ /* 0x000fe20003f66270 */
[C---:B------:R-:W-:Y:S01]  /*1c30*/  @!P2 IMAD R8, R12.reuse, c[0x0][0x194], R17 ;  /* 0x000065000c08aa24 */ /* 0x040fe200078e0211 */
[----:B------:R-:W-:Y:S01]  /*1c40*/  LEA.HI R17, R91, R4, RZ, 0x6 ;  /* 0x000000045b117211 */ /* 0x000fe200078f30ff */
[----:B------:R-:W-:Y:S01]  /*1c50*/  @!P2 IMAD.WIDE.U32 R18, R12, c[0x0][0x190], R18 ;  /* 0x000064000c12aa25 */ /* 0x000fe200078e0012 */
[----:B------:R-:W-:-:S03]  /*1c60*/  @!P4 LEA.HI.X R25, R22, c[0x0][0x164], R10, 0x1, P1 ;  /* 0x000059001619ca11 */ /* 0x000fc600008f0c0a */
[----:B------:R-:W-:Y:S01]  /*1c70*/  IMAD.WIDE.U32 R30, R16, c[0x0][0x198], R30 ;  /* 0x00006600101e7a25 */ /* 0x000fe200078e001e */
[----:B------:R-:W-:-:S03]  /*1c80*/  @!P2 LEA R22, P1, R18, c[0x0][0x160], 0x1 ;  /* 0x000058001216aa11 */ /* 0x000fc600078208ff */
[----:B------:R-:W-:Y:S02]  /*1c90*/  @!P2 IMAD.IADD R8, R19, 0x1, R8 ;  /* 0x000000011308a824 */ /* 0x000fe400078e0208 */
[----:B------:R-:W-:Y:S02]  /*1ca0*/  IMAD.MOV.U32 R2, RZ, RZ, R30 ;  /* 0x000000ffff027224 */ /* 0x000fe400078e001e */
[----:B------:R-:W-:Y:S01]  /*1cb0*/  IMAD.U32 R19, RZ, RZ, UR8 ;  /* 0x00000008ff137e24 */ /* 0x000fe2000f8e00ff */
[----:B------:R-:W-:Y:S01]  /*1cc0*/  @!P2 LEA.HI.X R23, R18, c[0x0][0x164], R8, 0x1, P1 ;  /* 0x000059001217aa11 */ /* 0x000fe200008f0c08 */
[----:B------:R-:W-:Y:S02]  /*1cd0*/  IMAD.SHL.U32 R17, R17, 0x8, RZ ;  /* 0x0000000811117824 */ /* 0x000fe400078e00ff */
[----:B------:R-:W-:Y:S01]  /*1ce0*/  IMAD.IADD R165, R31, 0x1, R165 ;  /* 0x000000011fa57824 */ /* 0x000fe200078e02a5 */
[----:B------:R-:W-:Y:S01]  /*1cf0*/  @!P3 LEA R10, P1, R19, R2, 0x4 ;  /* 0x00000002130ab211 */ /* 0x000fe200078220ff */
[----:B------:R-:W-:Y:S01]  /*1d00*/  IMAD.MOV.U32 R8, RZ, RZ, c[0x0][0x19c] ;  /* 0x00006700ff087624 */ /* 0x000fe200078e00ff */
[----:B------:R-:W-:Y:S01]  /*1d10*/  LOP3.LUT R14, R14, 0xfffffe00, R17, 0xf8, !PT ;  /* 0xfffffe000e0e7812 */ /* 0x000fe200078ef811 */
[----:B------:R-:W-:-:S02]  /*1d20*/  IMAD.U32 R12, RZ, RZ, UR8 ;  /* 0x00000008ff0c7e24 */ /* 0x000fc4000f8e00ff */
[----:B------:R-:W-:-:S03]  /*1d30*/  IMAD.WIDE.U32 R20, R9, c[0x0][0x1b8], R20 ;  /* 0x00006e0009147a25 */ /* 0x000fc600078e0014 */
[----:B------:R-:W-:Y:S01]  /*1d40*/  @!P3 LEA.HI.X R17, R12, R165, R8, 0x4, P1 ;  /* 0x000000a50c11b211 */ /* 0x000fe200008f2408 */
[----:B------:R-:W-:Y:S01]  /*1d50*/  IMAD.SHL.U32 R243, R14, 0x2, RZ ;  /* 0x000000020ef37824 */ /* 0x000fe200078e00ff */
[C---:B------:R-:W-:Y:S01]  /*1d60*/  @!P3 LEA R18, P1, R10.reuse, c[0x0][0x168], 0x1 ;  /* 0x00005a000a12ba11 */ /* 0x040fe200078208ff */
[----:B------:R-:W-:Y:S01]  /*1d70*/  IMAD R5, R5, c[0x0][0x1a0], RZ ;  /* 0x0000680005057a24 */ /* 0x000fe200078e02ff */
[----:B------:R-:W-:Y:S02]  /*1d80*/  LEA.HI R14, R91, R4, RZ, 0x4 ;  /* 0x000000045b0e7211 */ /* 0x000fe400078f20ff */
[----:B------:R-:W-:Y:S01]  /*1d90*/  @!P3 LEA.HI.X R19, R10, c[0x0][0x16c], R17, 0x1, P1 ;  /* 0x00005b000a13ba11 */ /* 0x000fe200008f0c11 */
[----:B------:R-:W-:Y:S01]  /*1da0*/  @!PT LDS RZ, [RZ] ;  /* 0x00000000fffff984 */ /* 0x000fe20000000800 */
[----:B------:R-:W-:Y:S01]  /*1db0*/  @!PT LDS RZ, [RZ] ;  /* 0x00000000fffff984 */ /* 0x000fe20000000800 */
[----:B------:R-:W-:Y:S01]  /*1dc0*/  @!PT LDS RZ, [RZ] ;  /* 0x00000000fffff984 */ /* 0x000fe20000000800 */
[----:B------:R1:W-:Y:S01]  /*1dd0*/  @!P6 LDGSTS.E.BYPASS.LTC128B.128 [R243], [R28.64] ;  /* 0x000000001cf3efae */ /* 0x0003e2000b901d4a */
[----:B------:R-:W-:Y:S01]  /*1de0*/  ISETP.GE.AND P1, PT, R13, R6, PT ;  /* 0x000000060d00720c */ /* 0x000fe20003f26270 */
[----:B------:R-:W-:Y:S01]  /*1df0*/  IMAD.SHL.U32 R10, R8, 0x20, RZ ;  /* 0x00000020080a7824 */ /* 0x000fe200078e00ff */
[----:B------:R-:W-:Y:S01]  /*1e00*/  LEA.HI R91, R91, R4, RZ, 0x5 ;  /* 0x000000045b5b7211 */ /* 0x000fe200078f28ff */
[----:B------:R1:W-:Y:S03]  /*1e10*/  @!P6 LDGSTS.E.BYPASS.LTC128B.128 [R243+0x2000], [R28.64+0x80] ;  /* 0x020000801cf3efae */ /* 0x0003e6000b901d4a */
[----:B------:R-:W-:Y:S01]  /*1e20*/  SHF.R.S32.HI R90, RZ, 0x5, R91 ;  /* 0x00000005ff5a7819 */ /* 0x000fe2000001145b */
[----:B------:R1:W-:Y:S01]  /*1e30*/  @!P6 LDGSTS.E.BYPASS.LTC128B.128 [R243+0x4000], [R28.64+0x100] ;  /* 0x040001001cf3efae */ /* 0x0003e2000b901d4a */
[----:B------:R-:W-:-:S03]  /*1e40*/  LOP3.LUT R91, R91, 0xffffffe0, RZ, 0xc0, !PT ;  /* 0xffffffe05b5b7812 */ /* 0x000fc600078ec0ff */
[----:B------:R1:W-:Y:S01]  /*1e50*/  @!P6 LDGSTS.E.BYPASS.LTC128B.128 [R243+0x6000], [R28.64+0x180] ;  /* 0x060001801cf3efae */ /* 0x0003e2000b901d4a */
[----:B------:R-:W-:-:S03]  /*1e60*/  ISETP.GE.AND P6, PT, R16, R6, PT ;  /* 0x000000061000720c */ /* 0x000fc60003fc6270 */
[----:B------:R2:W-:Y:S04]  /*1e70*/  @!P5 LDGSTS.E.BYPASS.LTC128B.128 [R243+0x800], [R26.64] ;  /* 0x008000001af3dfae */ /* 0x0005e8000b901d4a */
[----:B------:R2:W-:Y:S04]  /*1e80*/  @!P5 LDGSTS.E.BYPASS.LTC128B.128 [R243+0x2800], [R26.64+0x80] ;  /* 0x028000801af3dfae */ /* 0x0005e8000b901d4a */
[----:B------:R2:W-:Y:S04]  /*1e90*/  @!P5 LDGSTS.E.BYPASS.LTC128B.128 [R243+0x4800], [R26.64+0x100] ;  /* 0x048001001af3dfae */ /* 0x0005e8000b901d4a */
[----:B------:R2:W-:Y:S04]  /*1ea0*/  @!P5 LDGSTS.E.BYPASS.LTC128B.128 [R243+0x6800], [R26.64+0x180] ;  /* 0x068001801af3dfae */ /* 0x0005e8000b901d4a */
[----:B------:R3:W-:Y:S04]  /*1eb0*/  @!P4 LDGSTS.E.BYPASS.LTC128B.128 [R243+0x1000], [R24.64] ;  /* 0x0100000018f3cfae */ /* 0x0007e8000b901d4a */
[----:B------:R3:W-:Y:S01]  /*1ec0*/  @!P4 LDGSTS.E.BYPASS.LTC128B.128 [R243+0x3000], [R24.64+0x80] ;  /* 0x0300008018f3cfae */ /* 0x0007e2000b901d4a */
[----:B-1----:R-:W-:-:S03]  /*1ed0*/  @!P6 LEA R28, P5, R2, c[0x0][0x168], 0x1 ;  /* 0x00005a00021cea11 */ /* 0x002fc600078a08ff */
[----:B------:R3:W-:Y:S01]  /*1ee0*/  @!P4 LDGSTS.E.BYPASS.LTC128B.128 [R243+0x5000], [R24.64+0x100] ;  /* 0x0500010018f3cfae */ /* 0x0007e2000b901d4a */
[----:B------:R-:W-:-:S03]  /*1ef0*/  @!P6 LEA.HI.X R29, R2, c[0x0][0x16c], R165, 0x1, P5 ;  /* 0x00005b00021dea11 */ /* 0x000fc600028f0ca5 */
[----:B------:R3:W-:Y:S01]  /*1f00*/  @!P4 LDGSTS.E.BYPASS.LTC128B.128 [R243+0x7000], [R24.64+0x180] ;  /* 0x0700018018f3cfae */ /* 0x0007e2000b901d4a */
[----:B------:R-:W-:Y:S02]  /*1f10*/  @!P1 IADD3 R12, P4, R2, UR4, RZ ;  /* 0x00000004020c9c10 */ /* 0x000fe4000ff9e0ff */
[-C--:B------:R-:W-:Y:S01]  /*1f20*/  ISETP.GE.AND P5, PT, R15, R6.reuse, PT ;  /* 0x000000060f00720c */ /* 0x080fe20003fa6270 */
[----:B------:R1:W-:Y:S01]  /*1f30*/  @!P2 LDGSTS.E.BYPASS.LTC128B.128 [R243+0x1800], [R22.64] ;  /* 0x0180000016f3afae */ /* 0x0003e2000b901d4a */
[----:B------:R-:W-:Y:S02]  /*1f40*/  @!P1 IADD3.X R17, R165, UR5, R10, P4, !PT ;  /* 0x00000005a5119c10 */ /* 0x000fe4000a7fe40a */
[----:B------:R-:W-:Y:S01]  /*1f50*/  SHF.R.S32.HI R10, RZ, 0x4, R14 ;  /* 0x00000004ff0a7819 */ /* 0x000fe2000001140e */
[----:B------:R1:W-:Y:S01]  /*1f60*/  @!P2 LDGSTS.E.BYPASS.LTC128B.128 [R243+0x3800], [R22.64+0x80] ;  /* 0x0380008016f3afae */ /* 0x0003e2000b901d4a */
[----:B------:R-:W-:-:S03]  /*1f70*/  ISETP.GE.AND P4, PT, R13, R6, PT ;  /* 0x000000060d00720c */ /* 0x000fc60003f86270 */
[----:B------:R1:W-:Y:S04]  /*1f80*/  @!P2 LDGSTS.E.BYPASS.LTC128B.128 [R243+0x5800], [R22.64+0x100] ;  /* 0x0580010016f3afae */ /* 0x0003e8000b901d4a */
[----:B------:R1:W-:Y:S01]  /*1f90*/  @!P2 LDGSTS.E.BYPASS.LTC128B.128 [R243+0x7800], [R22.64+0x180] ;  /* 0x0780018016f3afae */ /* 0x0003e2000b901d4a */
[----:B--2---:R-:W-:-:S03]  /*1fa0*/  @!P1 LEA R26, P2, R12, c[0x0][0x168], 0x1 ;  /* 0x00005a000c1a9a11 */ /* 0x004fc600078408ff */
[----:B------:R2:W-:Y:S01]  /*1fb0*/  @!P6 LDGSTS.E.BYPASS.LTC128B.128 [R243+0x8000], [R28.64] ;  /* 0x080000001cf3efae */ /* 0x0005e2000b901d4a */
[----:B------:R-:W-:Y:S02]  /*1fc0*/  @!P1 LEA.HI.X R27, R12, c[0x0][0x16c], R17, 0x1, P2 ;  /* 0x00005b000c1b9a11 */ /* 0x000fe400010f0c11 */
[----:B------:R-:W-:Y:S01]  /*1fd0*/  ISETP.GE.AND P2, PT, R11, R6, PT ;  /* 0x000000060b00720c */ /* 0x000fe20003f46270 */
[----:B------:R2:W-:Y:S01]  /*1fe0*/  @!P6 LDGSTS.E.BYPASS.LTC128B.128 [R243+0xa000], [R28.64+0x80] ;  /* 0x0a0000801cf3efae */ /* 0x0005e2000b901d4a */
[----:B------:R-:W-:-:S03]  /*1ff0*/  LEA.HI R12, R10, R10, RZ, 0x1 ;  /* 0x0000000a0a0c7211 */ /* 0x000fc600078f08ff */
[----:B------:R2:W-:Y:S01]  /*2000*/  @!P6 LDGSTS.E.BYPASS.LTC128B.128 [R243+0xc000], [R28.64+0x100] ;  /* 0x0c0001001cf3efae */ /* 0x0005e2000b901d4a */
[----:B------:R-:W-:Y:S01]  /*2010*/  LOP3.LUT R13, R12, 0xfffffffe, RZ, 0xc0, !PT ;  /* 0xfffffffe0c0d7812 */ /* 0x000fe200078ec0ff */
[----:B------:R-:W-:Y:S01]  /*2020*/  IMAD R12, R7, c[0x0][0x1b8], RZ ;  /* 0x00006e00070c7a24 */ /* 0x000fe200078e02ff */
[----:B------:R-:W-:Y:S01]  /*2030*/  LOP3.LUT R7, R14, 0xfffffff0, RZ, 0xc0, !PT ;  /* 0xfffffff00e077812 */ /* 0x000fe200078ec0ff */
[----:B------:R2:W-:Y:S01]  /*2040*/  @!P6 LDGSTS.E.BYPASS.LTC128B.128 [R243+0xe000], [R28.64+0x180] ;  /* 0x0e0001801cf3efae */ /* 0x0005e2000b901d4a */
[----:B------:R-:W-:Y:S01]  /*2050*/  ISETP.GE.AND P6, PT, R16, R6, PT ;  /* 0x000000061000720c */ /* 0x000fe20003fc6270 */
[----:B------:R-:W-:Y:S02]  /*2060*/  IMAD.IADD R10, R10, 0x1, -R13 ;  /* 0x000000010a0a7824 */ /* 0x000fe400078e0a0d */
[----:B------:R4:W-:Y:S01]  /*2070*/  @!P3 LDGSTS.E.BYPASS.LTC128B.128 [R243+0x8800], [R18.64] ;  /* 0x0880000012f3bfae */ /* 0x0009e2000b901d4a */
[----:B------:R-:W-:Y:S02]  /*2080*/  @!P2 IMAD.MOV.U32 R164, RZ, RZ, R2 ;  /* 0x000000ffffa4a224 */ /* 0x000fe400078e0002 */
[----:B------:R-:W-:Y:S01]  /*2090*/  IMAD R12, R9, c[0x0][0x1bc], R12 ;  /* 0x00006f00090c7a24 */ /* 0x000fe200078e020c */
[----:B------:R4:W-:Y:S01]  /*20a0*/  @!P3 LDGSTS.E.BYPASS.LTC128B.128 [R243+0xa800], [R18.64+0x80] ;  /* 0x0a80008012f3bfae */ /* 0x0009e2000b901d4a */
[----:B------:R-:W-:-:S02]  /*20b0*/  @!P2 IMAD R13, R8, 0x30, RZ ;  /* 0x00000030080da824 */ /* 0x000fc400078e02ff */
[----:B------:R-:W-:Y:S01]  /*20c0*/  IMAD.IADD R21, R21, 0x1, R12 ;  /* 0x0000000115157824 */ /* 0x000fe200078e020c */
[----:B------:R4:W-:Y:S01]  /*20d0*/  @!P3 LDGSTS.E.BYPASS.LTC128B.128 [R243+0xc800], [R18.64+0x100] ;  /* 0x0c80010012f3bfae */ /* 0x0009e2000b901d4a */
[----:B------:R-:W-:Y:S02]  /*20e0*/  IMAD.IADD R7, R4, 0x1, -R7 ;  /* 0x0000000104077824 */ /* 0x000fe400078e0a07 */
[----:B------:R-:W-:Y:S01]  /*20f0*/  IMAD.SHL.U32 R9, R0, 0x40, RZ ;  /* 0x0000004000097824 */ /* 0x000fe200078e00ff */
[----:B------:R4:W-:Y:S01]  /*2100*/  @!P3 LDGSTS.E.BYPASS.LTC128B.128 [R243+0xe800], [R18.64+0x180] ;  /* 0x0e80018012f3bfae */ /* 0x0009e2000b901d4a */
[----:B------:R-:W-:Y:S01]  /*2110*/  ISETP.GE.AND P3, PT, R11, R6, PT ;  /* 0x000000060b00720c */ /* 0x000fe20003f66270 */
[----:B------:R-:W-:Y:S02]  /*2120*/  IMAD.U32 R6, RZ, RZ, UR8 ;  /* 0x00000008ff067e24 */ /* 0x000fe4000f8e00ff */
[----:B------:R3:W-:Y:S01]  /*2130*/  @!P1 LDGSTS.E.BYPASS.LTC128B.128 [R243+0x9000], [R26.64] ;  /* 0x090000001af39fae */ /* 0x0007e2000b901d4a */
[----:B------:R-:W-:Y:S01]  /*2140*/  LOP3.LUT R11, R9, 0x1c0, RZ, 0xc0, !PT ;  /* 0x000001c0090b7812 */ /* 0x000fe200078ec0ff */
[----:B------:R-:W-:Y:S01]  /*2150*/  @!P2 IMAD.WIDE.U32 R14, R6, 0x30, R164 ;  /* 0x00000030060ea825 */ /* 0x000fe200078e00a4 */
[----:B------:R-:W-:Y:S01]  /*2160*/  SHF.R.S32.HI R6, RZ, 0x1f, R7 ;  /* 0x0000001fff067819 */ /* 0x000fe20000011407 */
[----:B------:R3:W-:Y:S02]  /*2170*/  @!P1 LDGSTS.E.BYPASS.LTC128B.128 [R243+0xb000], [R26.64+0x80] ;  /* 0x0b0000801af39fae */ /* 0x0007e4000b901d4a */
[----:B------:R-:W-:Y:S01]  /*2180*/  @!P2 IMAD.IADD R13, R15, 0x1, R13 ;  /* 0x000000010f0da824 */ /* 0x000fe200078e020d */
[----:B------:R-:W-:Y:S01]  /*2190*/  LEA.HI R9, R6, R7, RZ, 0x3 ;  /* 0x0000000706097211 */ /* 0x000fe200078f18ff */
[----:B------:R3:W-:Y:S01]  /*21a0*/  @!P1 LDGSTS.E.BYPASS.LTC128B.128 [R243+0xd000], [R26.64+0x100] ;  /* 0x0d0001001af39fae */ /* 0x0007e2000b901d4a */
[----:B------:R-:W-:-:S02]  /*21b0*/  IMAD.SHL.U32 R16, R16, 0x8, RZ ;  /* 0x0000000810107824 */ /* 0x000fc400078e00ff */
[----:B------:R-:W-:Y:S01]  /*21c0*/  LOP3.LUT R6, R9, 0xfffffff8, RZ, 0xc0, !PT ;  /* 0xfffffff809067812 */ /* 0x000fe200078ec0ff */
[----:B------:R3:W-:Y:S01]  /*21d0*/  @!P1 LDGSTS.E.BYPASS.LTC128B.128 [R243+0xf000], [R26.64+0x180] ;  /* 0x0f0001801af39fae */ /* 0x0007e2000b901d4a */
[----:B------:R-:W-:Y:S01]  /*21e0*/  @!P2 LEA R12, P1, R14, c[0x0][0x168], 0x1 ;  /* 0x00005a000e0caa11 */ /* 0x000fe200078208ff */
[C---:B------:R-:W-:Y:S01]  /*21f0*/  IMAD R15, R34.reuse, c[0x0][0x1a4], R5 ;  /* 0x00006900220f7a24 */ /* 0x040fe200078e0205 */
[----:B------:R-:W-:Y:S01]  /*2200*/  LOP3.LUT R16, R11, 0x8, R16, 0xf8, !PT ;  /* 0x000000080b107812 */ /* 0x000fe200078ef810 */
[----:B------:R-:W-:Y:S01]  /*2210*/  IMAD.WIDE.U32 R34, R34, c[0x0][0x1a0], R20 ;  /* 0x0000680022227a25 */ /* 0x000fe200078e0014 */
[----:B------:R-:W-:Y:S02]  /*2220*/  @!P2 LEA.HI.X R13, R14, c[0x0][0x16c], R13, 0x1, P1 ;  /* 0x00005b000e0daa11 */ /* 0x000fe400008f0c0d */
[----:B------:R-:W-:Y:S01]  /*2230*/  SHF.R.U32.HI R11, RZ, 0x3, R11 ;  /* 0x00000003ff0b7819 */ /* 0x000fe2000001160b */
[----:B------:R-:W-:Y:S01]  /*2240*/  IMAD.IADD R7, R7, 0x1, -R6 ;  /* 0x0000000107077824 */ /* 0x000fe200078e0a06 */
[----:B------:R-:W-:Y:S01]  /*2250*/  LEA R238, P1, R34, c[0x0][0x170], 0x1 ;  /* 0x00005c0022ee7a11 */ /* 0x000fe200078208ff */
[----:B------:R1:W-:Y:S01]  /*2260*/  @!P2 LDGSTS.E.BYPASS.LTC128B.128 [R243+0x9800], [R12.64] ;  /* 0x098000000cf3afae */ /* 0x0003e2000b901d4a */
[----:B------:R-:W-:Y:S01]  /*2270*/  LOP3.LUT R11, R16, R11, RZ, 0x3c, !PT ;  /* 0x0000000b100b7212 */ /* 0x000fe200078e3cff */
[----:B------:R-:W-:-:S02]  /*2280*/  IMAD.IADD R32, R35, 0x1, R15 ;  /* 0x0000000123207824 */ /* 0x000fc400078e020f */
[----:B------:R1:W-:Y:S01]  /*2290*/  @!P2 LDGSTS.E.BYPASS.LTC128B.128 [R243+0xb800], [R12.64+0x80] ;  /* 0x0b8000800cf3afae */ /* 0x0003e2000b901d4a */
[----:B------:R-:W-:Y:S02]  /*22a0*/  IMAD.SHL.U32 R6, R7, 0x40, RZ ;  /* 0x0000004007067824 */ /* 0x000fe400078e00ff */
[C---:B------:R-:W-:Y:S01]  /*22b0*/  IMAD R233, R10.reuse, 0x200, R11 ;  /* 0x000002000ae97824 */ /* 0x040fe200078e020b */
[----:B------:R1:W-:Y:S01]  /*22c0*/  @!P2 LDGSTS.E.BYPASS.LTC128B.128 [R243+0xd800], [R12.64+0x100] ;  /* 0x0d8001000cf3afae */ /* 0x0003e2000b901d4a */
[----:B------:R-:W-:Y:S01]  /*22d0*/  IMAD.SHL.U32 R11, R10, 0x8, RZ ;  /* 0x000000080a0b7824 */ /* 0x000fe200078e00ff */
[----:B------:R-:W-:Y:S01]  /*22e0*/  LEA.HI.X R237, R34, c[0x0][0x174], R32, 0x1, P1 ;  /* 0x00005d0022ed7a11 */ /* 0x000fe200008f0c20 */
[----:B------:R-:W-:Y:S01]  /*22f0*/  IMAD.MOV.U32 R5, RZ, RZ, 0x20 ;  /* 0x00000020ff057424 */ /* 0x000fe200078e00ff */
[----:B------:R1:W-:Y:S01]  /*2300*/  @!P2 LDGSTS.E.BYPASS.LTC128B.128 [R243+0xf800], [R12.64+0x180] ;  /* 0x0f8001800cf3afae */ /* 0x0003e2000b901d4a */
[----:B------:R-:W-:Y:S01]  /*2310*/  LOP3.LUT R6, R6, 0x1c0, RZ, 0xc0, !PT ;  /* 0x000001c006067812 */ /* 0x000fe200078ec0ff */
[----:B----4-:R-:W-:-:S02]  /*2320*/  @!P3 IMAD.MOV.U32 R18, RZ, RZ, c[0x0][0x1a0] ;  /* 0x00006800ff12b624 */ /* 0x010fc400078e00ff */
[----:B------:R-:W0:Y:S01]  /*2330*/  LDGDEPBAR ;  /* 0x00000000000079af */ /* 0x000e220000000000 */
[----:B------:R-:W-:Y:S01]  /*2340*/  LOP3.LUT R11, R6, 0x8, R11, 0xf8, !PT ;  /* 0x00000008060b7812 */ /* 0x000fe200078ef80b */
[----:B------:R-:W-:Y:S01]  /*2350*/  @!P3 IMAD.MOV.U32 R239, RZ, RZ, R237 ;  /* 0x000000ffffefb224 */ /* 0x000fe200078e00ed */
[----:B------:R-:W-:Y:S01]  /*2360*/  SHF.R.U32.HI R6, RZ, 0x3, R6 ;  /* 0x00000003ff067819 */ /* 0x000fe20000011606 */
[----:B------:R-:W-:-:S03]  /*2370*/  IMAD.WIDE.U32 R14, R5, c[0x0][0x1a0], RZ ;  /* 0x00006800050e7a25 */ /* 0x000fc600078e00ff */
[----:B------:R-:W-:Y:S01]  /*2380*/  LOP3.LUT R6, R11, R6, RZ, 0x3c, !PT ;  /* 0x000000060b067212 */ /* 0x000fe200078e3cff */
[----:B------:R-:W-:Y:S01]  /*2390*/  @!P3 IMAD.WIDE.U32 R18, R18, 0x60, R238 ;  /* 0x000000601212b825 */ /* 0x000fe200078e00ee */
[----:B------:R-:W-:-:S03]  /*23a0*/  @!P5 IADD3 R16, P2, R238, R14, RZ ;  /* 0x0000000eee10d210 */ /* 0x000fc60007f5e0ff */
[----:B------:R-:W-:Y:S02]  /*23b0*/  IMAD R10, R5, c[0x0][0x1a4], RZ ;  /* 0x00006900050a7a24 */ /* 0x000fe400078e02ff */
[----:B------:R-:W-:Y:S02]  /*23c0*/  @!P6 IMAD.MOV.U32 R239, RZ, RZ, R237 ;  /* 0x000000ffffefe224 */ /* 0x000fe400078e00ed */
[----:B------:R-:W-:Y:S01]  /*23d0*/  @!P4 IMAD.MOV.U32 R11, RZ, RZ, c[0x0][0x1a0] ;  /* 0x00006800ff0bc624 */ /* 0x000fe200078e00ff */
[----:B------:R-:W-:Y:S01]  /*23e0*/  @!P5 IADD3.X R17, R237, R15, R10, P2, !PT ;  /* 0x0000000fed11d210 */ /* 0x000fe200017fe40a */
[----:B------:R-:W-:Y:S02]  /*23f0*/  IMAD.SHL.U32 R89, R9, 0x40, RZ ;  /* 0x0000004009597824 */ /* 0x000fe400078e00ff */
[----:B------:R-:W-:Y:S01]  /*2400*/  @!P4 IMAD.MOV.U32 R8, RZ, RZ, c[0x0][0x1a4] ;  /* 0x00006900ff08c624 */ /* 0x000fe200078e00ff */
[----:B------:R-:W-:Y:S01]  /*2410*/  @!P4 LEA R14, P1, R11, R238, 0x6 ;  /* 0x000000ee0b0ec211 */ /* 0x000fe200078230ff */
[----:B------:R-:W-:Y:S01]  /*2420*/  IMAD.SHL.U32 R233, R233, 0x2, RZ ;  /* 0x00000002e9e97824 */ /* 0x000fe200078e00ff */
[----:B------:R-:W-:Y:S01]  /*2430*/  LOP3.LUT R89, R89, 0xfffffe00, RZ, 0xc0, !PT ;  /* 0xfffffe0059597812 */ /* 0x000fe200078ec0ff */
[----:B------:R-:W-:-:S04]  /*2440*/  DEPBAR.LE SB0, 0x0 ;  /* 0x000080000000791a */ /* 0x000fc80000000000 */
[----:B------:R-:W-:Y:S01]  /*2450*/  BAR.SYNC.DEFER_BLOCKING 0x0 ;  /* 0x0000000000007b1d */ /* 0x000fe20000010000 */
[----:B-1----:R-:W-:Y:S01]  /*2460*/  @!P3 IMAD.MOV.U32 R12, RZ, RZ, c[0x0][0x1a4] ;  /* 0x00006900ff0cb624 */ /* 0x002fe200078e00ff */
[----:B------:R-:W-:Y:S01]  /*2470*/  @!P4 LEA.HI.X R15, R11, R237, R8, 0x6, P1 ;  /* 0x000000ed0b0fc211 */ /* 0x000fe200008f3408 */
[----:B------:R-:W-:Y:S01]  /*2480*/  IMAD R9, R90, 0x400, R89 ;  /* 0x000004005a097824 */ /* 0x000fe200078e0259 */
[----:B------:R-:W-:Y:S01]  /*2490*/  IADD3 R231, R233, 0x8020, RZ ;  /* 0x00008020e9e77810 */ /* 0x000fe20007ffe0ff */
[----:B------:R-:W-:Y:S01]  /*24a0*/  @!P3 IMAD R12, R12, 0x60, RZ ;  /* 0x000000600c0cb824 */ /* 0x000fe200078e02ff */
[----:B------:R-:W-:Y:S01]  /*24b0*/  R2P PR, R7, 0x6 ;  /* 0x0000000607007804 */ /* 0x000fe20000000000 */
[----:B------:R-:W-:Y:S02]  /*24c0*/  IMAD.IADD R234, R6, 0x1, R9 ;  /* 0x0000000106ea7824 */ /* 0x000fe400078e0209 */
[----:B------:R-:W-:Y:S02]  /*24d0*/  @!P3 IMAD.IADD R13, R19, 0x1, R12 ;  /* 0x00000001130db824 */ /* 0x000fe400078e020c */
[----:B------:R-:W-:Y:S01]  /*24e0*/  @!P3 IMAD.MOV.U32 R12, RZ, RZ, R18 ;  /* 0x000000ffff0cb224 */ /* 0x000fe200078e0012 */
[----:B------:R-:W-:Y:S01]  /*24f0*/  SEL R5, R5, 0xffffffe0, !P2 ;  /* 0xffffffe005057807 */ /* 0x000fe20005000000 */
[----:B------:R-:W-:-:S02]  /*2500*/  IMAD.SHL.U32 R234, R234, 0x2, RZ ;  /* 0x00000002eaea7824 */ /* 0x000fc400078e00ff */
[----:B------:R-:W-:Y:S02]  /*2510*/  IMAD.MOV.U32 R7, RZ, RZ, 0x10 ;  /* 0x00000010ff077424 */ /* 0x000fe400078e00ff */
[--C-:B------:R-:W-:Y:S02]  /*2520*/  IMAD R230, R5, 0x2, R234.reuse ;  /* 0x0000000205e67824 */ /* 0x100fe400078e02ea */
[----:B------:R-:W-:Y:S01]  /*2530*/  IMAD R90, R90, 0x10, R93 ;  /* 0x000000105a5a7824 */ /* 0x000fe200078e025d */
[----:B------:R-:W-:Y:S02]  /*2540*/  SEL R7, R7, 0xfffffff0, !P1 ;  /* 0xfffffff007077807 */ /* 0x000fe40004800000 */
[----:B------:R-:W-:Y:S01]  /*2550*/  R2P PR, R0, 0x6 ;  /* 0x0000000600007804 */ /* 0x000fe20000000000 */
[----:B------:R-:W-:Y:S01]  /*2560*/  @P6 STS.128 [R243+0x10000], RZ ;  /* 0x010000fff3006388 */ /* 0x000fe20000000c00 */
[----:B------:R-:W-:Y:S01]  /*2570*/  IADD3 R0, R233, 0x8000, RZ ;  /* 0x00008000e9007810 */ /* 0x000fe20007ffe0ff */
[----:B------:R-:W-:-:S02]  /*2580*/  IMAD R232, R7, 0x2, R234 ;  /* 0x0000000207e87824 */ /* 0x000fc400078e02ea */
[----:B------:R-:W-:Y:S02]  /*2590*/  @P6 STS.128 [R243+0x12000], RZ ;  /* 0x012000fff3006388 */ /* 0x000fe40000000c00 */
[----:B------:R-:W-:Y:S02]  /*25a0*/  IMAD R229, R5, 0x2, R232 ;  /* 0x0000000205e57824 */ /* 0x000fe400078e02e8 */
[----:B------:R-:W-:Y:S04]  /*25b0*/  @P6 STS.128 [R243+0x14000], RZ ;  /* 0x014000fff3006388 */ /* 0x000fe80000000c00 */
[----:B------:R-:W-:Y:S01]  /*25c0*/  @P1 IADD3 R231, R0, -0x20, RZ ;  /* 0xffffffe000e71810 */ /* 0x000fe20007ffe0ff */
[----:B------:R-:W-:Y:S01]  /*25d0*/  @P6 STS.128 [R243+0x16000], RZ ;  /* 0x016000fff3006388 */ /* 0x000fe20000000c00 */
[----:B------:R-:W-:-:S02]  /*25e0*/  IMAD.MOV.U32 R0, RZ, RZ, 0x40 ;  /* 0x00000040ff007424 */ /* 0x000fc400078e00ff */
[C---:B------:R-:W-:Y:S01]  /*25f0*/  IADD3 R223, R231.reuse, 0x800, RZ ;  /* 0x00000800e7df7810 */ /* 0x040fe20007ffe0ff */
[----:B------:R-:W-:Y:S01]  /*2600*/  @!PT LDS RZ, [RZ] ;  /* 0x00000000fffff984 */ /* 0x000fe20000000800 */
[----:B------:R-:W-:Y:S01]  /*2610*/  @!PT LDS RZ, [RZ] ;  /* 0x00000000fffff984 */ /* 0x000fe20000000800 */
[----:B------:R-:W-:Y:S01]  /*2620*/  @!PT LDS RZ, [RZ] ;  /* 0x00000000fffff984 */ /* 0x000fe20000000800 */
[----:B------:R1:W-:Y:S01]  /*2630*/  @!P6 LDGSTS.E.BYPASS.LTC128B.128 [R243+0x10000], [R238.64] ;  /* 0x10000000eef3efae */ /* 0x0003e2000b901d4a */
[----:B------:R-:W-:Y:S02]  /*2640*/  IADD3 R222, R231, 0x1000, RZ ;  /* 0x00001000e7de7810 */ /* 0x000fe40007ffe0ff */
[----:B------:R-:W-:Y:S01]  /*2650*/  SEL R0, R0, 0xffffffc0, !P2 ;  /* 0xffffffc000007807 */ /* 0x000fe20005000000 */
[----:B------:R1:W-:Y:S01]  /*2660*/  @!P6 LDGSTS.E.BYPASS.LTC128B.128 [R243+0x12000], [R238.64+0x80] ;  /* 0x12000080eef3efae */ /* 0x0003e2000b901d4a */
[----:B------:R-:W-:Y:S02]  /*2670*/  ISETP.GT.AND P2, PT, R241, R236, PT ;  /* 0x000000ecf100720c */ /* 0x000fe40003f44270 */
[----:B------:R-:W-:Y:S01]  /*2680*/  IADD3 R221, R231, 0x1800, RZ ;  /* 0x00001800e7dd7810 */ /* 0x000fe20007ffe0ff */
[----:B------:R1:W-:Y:S01]  /*2690*/  @!P6 LDGSTS.E.BYPASS.LTC128B.128 [R243+0x14000], [R238.64+0x100] ;  /* 0x14000100eef3efae */ /* 0x0003e2000b901d4a */
[----:B------:R-:W-:Y:S01]  /*26a0*/  IMAD.IADD R227, R233, 0x1, R0 ;  /* 0x00000001e9e37824 */ /* 0x000fe200078e0200 */
[C---:B------:R-:W-:Y:S01]  /*26b0*/  IADD3 R219, R231.reuse, 0x2000, RZ ;  /* 0x00002000e7db7810 */ /* 0x040fe20007ffe0ff */
[----:B------:R-:W-:Y:S01]  /*26c0*/  IMAD.IADD R220, R0, 0x1, R231 ;  /* 0x0000000100dc7824 */ /* 0x000fe200078e02e7 */
[----:B------:R1:W-:Y:S01]  /*26d0*/  @!P6 LDGSTS.E.BYPASS.LTC128B.128 [R243+0x16000], [R238.64+0x180] ;  /* 0x16000180eef3efae */ /* 0x0003e2000b901d4a */
[----:B------:R-:W-:Y:S01]  /*26e0*/  IMAD.IADD R0, R4, 0x1, -R91 ;  /* 0x0000000104007824 */ /* 0x000fe200078e0a5b */
[----:B------:R-:W-:-:S02]  /*26f0*/  IADD3 R218, R231, 0x2800, RZ ;  /* 0x00002800e7da7810 */ /* 0x000fc40007ffe0ff */
[----:B------:R-:W-:Y:S01]  /*2700*/  @P5 STS.128 [R243+0x10800], RZ ;  /* 0x010800fff3005388 */ /* 0x000fe20000000c00 */
[C---:B------:R-:W-:Y:S02]  /*2710*/  IADD3 R217, R231.reuse, 0x3000, RZ ;  /* 0x00003000e7d97810 */ /* 0x040fe40007ffe0ff */
[C---:B------:R-:W-:Y:S01]  /*2720*/  @!P2 LEA R246, P1, R2.reuse, c[0x0][0x168], 0x1 ;  /* 0x00005a0002f6aa11 */ /* 0x040fe200078208ff */
[----:B------:R-:W-:Y:S01]  /*2730*/  @P5 STS.128 [R243+0x12800], RZ ;  /* 0x012800fff3005388 */ /* 0x000fe20000000c00 */
[C---:B------:R-:W-:Y:S02]  /*2740*/  IADD3 R216, R231.reuse, 0x3800, RZ ;  /* 0x00003800e7d87810 */ /* 0x040fe40007ffe0ff */
[----:B------:R-:W-:Y:S01]  /*2750*/  @!P2 LEA.HI.X R247, R2, c[0x0][0x16c], R165, 0x1, P1 ;  /* 0x00005b0002f7aa11 */ /* 0x000fe200008f0ca5 */
        /* <DEDUP_REMOVED lines=11> */
[C---:B------:R-:W-:Y:S01]  /*2810*/  IADD3 R210, R231.reuse, 0x6800, RZ ;  /* 0x00006800e7d27810 */ /* 0x040fe20007ffe0ff */
[----:B------:R4:W-:Y:S01]  /*2820*/  @!P5 LDGSTS.E.BYPASS.LTC128B.128 [R243+0x12800], [R16.64+0x80] ;  /* 0x1280008010f3dfae */ /* 0x0009e2000b901d4a */
[C---:B------:R-:W-:Y:S02]  /*2830*/  IADD3 R209, R231.reuse, 0x7000, RZ ;  /* 0x00007000e7d17810 */ /* 0x040fe40007ffe0ff */
[----:B------:R-:W-:Y:S01]  /*2840*/  IADD3 R208, R231, 0x7800, RZ ;  /* 0x00007800e7d07810 */ /* 0x000fe20007ffe0ff */
        /* <DEDUP_REMOVED lines=25> */
[----:B------:R-:W1:Y:S04]  /*29e0*/  LDSM.16.M88.4 R64, [R233+0x8800] ;  /* 0x00880000e940783b */ /* 0x000e680000000200 */
[----:B----4-:R-:W4:Y:S04]  /*29f0*/  LDSM.16.M88.4 R16, [R233+0x8000] ;  /* 0x00800000e910783b */ /* 0x010f280000000200 */
[----:B------:R-:W4:Y:S04]  /*2a00*/  LDSM.16.M88.4 R56, [R233+0x9000] ;  /* 0x00900000e938783b */ /* 0x000f280000000200 */
[----:B--2---:R-:W2:Y:S04]  /*2a10*/  LDSM.16.M88.4 R28, [R233+0x9800] ;  /* 0x00980000e91c783b */ /* 0x004ea80000000200 */
[----:B------:R-:W-:Y:S04]  /*2a20*/  LDSM.16.M88.4 R36, [R232] ;  /* 0x00000000e824783b */ /* 0x000fe80000000200 */
[----:B---3--:R-:W3:Y:S04]  /*2a30*/  LDSM.16.M88.4 R24, [R231+0x800] ;  /* 0x00080000e718783b */ /* 0x008ee80000000200 */
[----:B------:R-:W2:Y:S04]  /*2a40*/  LDSM.16.M88.4 R40, [R231] ;  /* 0x00000000e728783b */ /* 0x000ea80000000200 */
[----:B-1----:R-:W1:Y:S04]  /*2a50*/  LDSM.16.M88.4 R12, [R231+0x1000] ;  /* 0x00100000e70c783b */ /* 0x002e680000000200 */
[----:B------:R-:W1:Y:S04]  /*2a60*/  LDSM.16.M88.4 R76, [R231+0x1800] ;  /* 0x00180000e74c783b */ /* 0x000e680000000200 */
[----:B------:R-:W-:Y:S01]  /*2a70*/  LDSM.16.M88.4 R48, [R230] ;  /* 0x00000000e630783b */ /* 0x000fe20000000200 */
[C---:B------:R-:W-:Y:S03]  /*2a80*/  HMMA.16816.F32.BF16 R68, R8.reuse, R64, RZ ;  /* 0x000000400844723c */ /* 0x040fe600000418ff */
[----:B------:R-:W-:Y:S04]  /*2a90*/  LDSM.16.M88.4 R72, [R227+0x8800] ;  /* 0x00880000e348783b */ /* 0x000fe80000000200 */
[----:B------:R-:W-:Y:S01]  /*2aa0*/  LDSM.16.M88.4 R44, [R227+0x9000] ;  /* 0x00900000e32c783b */ /* 0x000fe20000000200 */
[C---:B------:R-:W-:Y:S03]  /*2ab0*/  HMMA.16816.F32.BF16 R64, R8.reuse, R66, RZ ;  /* 0x000000420840723c */ /* 0x040fe600000418ff */
[----:B------:R-:W-:Y:S04]  /*2ac0*/  LDSM.16.M88.4 R84, [R234+0x2000] ;  /* 0x00200000ea54783b */ /* 0x000fe80000000200 */
[----:B------:R-:W-:Y:S01]  /*2ad0*/  LDSM.16.M88.4 R80, [R233+0xa800] ;  /* 0x00a80000e950783b */ /* 0x000fe20000000200 */
[C---:B----4-:R-:W-:Y:S03]  /*2ae0*/  HMMA.16816.F32.BF16 R20, R8.reuse, R16, RZ ;  /* 0x000000100814723c */ /* 0x050fe600000418ff */
[----:B------:R-:W0:Y:S05]  /*2af0*/  LDGDEPBAR ;  /* 0x00000000000079af */ /* 0x000e2a0000000000 */
[C---:B------:R-:W-:Y:S08]  /*2b00*/  HMMA.16816.F32.BF16 R60, R8.reuse, R56, RZ ;  /* 0x00000038083c723c */ /* 0x040ff000000418ff */
[C---:B------:R-:W-:Y:S08]  /*2b10*/  HMMA.16816.F32.BF16 R16, R8.reuse, R18, RZ ;  /* 0x000000120810723c */ /* 0x040ff000000418ff */
[C---:B------:R-:W-:Y:S08]  /*2b20*/  HMMA.16816.F32.BF16 R56, R8.reuse, R58, RZ ;  /* 0x0000003a0838723c */ /* 0x040ff000000418ff */
[C---:B--2---:R-:W-:Y:S08]  /*2b30*/  HMMA.16816.F32.BF16 R52, R8.reuse, R28, RZ ;  /* 0x0000001c0834723c */ /* 0x044ff000000418ff */
[----:B------:R-:W-:Y:S01]  /*2b40*/  HMMA.16816.F32.BF16 R8, R8, R30, RZ ;  /* 0x0000001e0808723c */ /* 0x000fe200000418ff */
[----:B------:R-:W2:Y:S07]  /*2b50*/  LDSM.16.M88.4 R28, [R227+0x8000] ;  /* 0x00800000e31c783b */ /* 0x000eae0000000200 */
[C---:B---3--:R-:W-:Y:S08]  /*2b60*/  HMMA.16816.F32.BF16 R68, R36.reuse, R24, R68 ;  /* 0x000000182444723c */ /* 0x048ff00000041844 */
[C---:B------:R-:W-:Y:S01]  /*2b70*/  HMMA.16816.F32.BF16 R64, R36.reuse, R26, R64 ;  /* 0x0000001a2440723c */ /* 0x040fe20000041840 */
[----:B------:R-:W3:Y:S07]  /*2b80*/  LDSM.16.M88.4 R24, [R227+0x9800] ;  /* 0x00980000e318783b */ /* 0x000eee0000000200 */
[C---:B------:R-:W-:Y:S08]  /*2b90*/  HMMA.16816.F32.BF16 R20, R36.reuse, R40, R20 ;  /* 0x000000282414723c */ /* 0x040ff00000041814 */
[C---:B------:R-:W-:Y:S01]  /*2ba0*/  HMMA.16816.F32.BF16 R16, R36.reuse, R42, R16 ;  /* 0x0000002a2410723c */ /* 0x040fe20000041810 */
[----:B------:R-:W-:Y:S07]  /*2bb0*/  LDSM.16.M88.4 R40, [R220] ;  /* 0x00000000dc28783b */ /* 0x000fee0000000200 */
[C---:B-1----:R-:W-:Y:S08]  /*2bc0*/  HMMA.16816.F32.BF16 R60, R36.reuse, R12, R60 ;  /* 0x0000000c243c723c */ /* 0x042ff0000004183c */
[C---:B------:R-:W-:Y:S01]  /*2bd0*/  HMMA.16816.F32.BF16 R56, R36.reuse, R14, R56 ;  /* 0x0000000e2438723c */ /* 0x040fe20000041838 */
[----:B------:R-:W1:Y:S07]  /*2be0*/  LDSM.16.M88.4 R12, [R229] ;  /* 0x00000000e50c783b */ /* 0x000e6e0000000200 */
[C---:B------:R-:W-:Y:S08]  /*2bf0*/  HMMA.16816.F32.BF16 R52, R36.reuse, R76, R52 ;  /* 0x0000004c2434723c */ /* 0x040ff00000041834 */
        /* <DEDUP_REMOVED lines=14> */
[----:B------:R-:W3:Y:S04]  /*2ce0*/  LDSM.16.M88.4 R24, [R220+0x1800] ;  /* 0x00180000dc18783b */ /* 0x000ee80000000200 */
[----:B------:R-:W3:Y:S03]  /*2cf0*/  LDSM.16.M88.4 R8, [R233+0xa000] ;  /* 0x00a00000e908783b */ /* 0x000ee60000000200 */
[C---:B-1----:R-:W-:Y:S08]  /*2d00*/  HMMA.16816.F32.BF16 R20, R12.reuse, R40, R20 ;  /* 0x000000280c14723c */ /* 0x042ff00000041814 */
[C---:B------:R-:W-:Y:S01]  /*2d10*/  HMMA.16816.F32.BF16 R16, R12.reuse, R42, R16 ;  /* 0x0000002a0c10723c */ /* 0x040fe20000041810 */
[----:B------:R-:W1:Y:S07]  /*2d20*/  LDSM.16.M88.4 R40, [R231+0x2000] ;  /* 0x00200000e728783b */ /* 0x000e6e0000000200 */
[C---:B----4-:R-:W-:Y:S08]  /*2d30*/  HMMA.16816.F32.BF16 R68, R12.reuse, R36, R68 ;  /* 0x000000240c44723c */ /* 0x050ff00000041844 */
[C---:B------:R-:W-:Y:S01]  /*2d40*/  HMMA.16816.F32.BF16 R64, R12.reuse, R38, R64 ;  /* 0x000000260c40723c */ /* 0x040fe20000041840 */
[----:B------:R-:W4:Y:S07]  /*2d50*/  LDSM.16.M88.4 R36, [R231+0x2800] ;  /* 0x00280000e724783b */ /* 0x000f2e0000000200 */
[C---:B--2---:R-:W-:Y:S08]  /*2d60*/  HMMA.16816.F32.BF16 R60, R12.reuse, R28, R60 ;  /* 0x0000001c0c3c723c */ /* 0x044ff0000004183c */
[C---:B---3--:R-:W-:Y:S08]  /*2d70*/  HMMA.16816.F32.BF16 R52, R12.reuse, R24, R52 ;  /* 0x000000180c34723c */ /* 0x048ff00000041834 */
[C---:B------:R-:W-:Y:S01]  /*2d80*/  HMMA.16816.F32.BF16 R48, R12.reuse, R26, R48 ;  /* 0x0000001a0c30723c */ /* 0x040fe20000041830 */
[----:B------:R-:W2:Y:S07]  /*2d90*/  LDSM.16.M88.4 R24, [R231+0x3800] ;  /* 0x00380000e718783b */ /* 0x000eae0000000200 */
[----:B------:R-:W-:Y:S01]  /*2da0*/  HMMA.16816.F32.BF16 R56, R12, R30, R56 ;  /* 0x0000001e0c38723c */ /* 0x000fe20000041838 */
[----:B------:R-:W3:Y:S04]  /*2db0*/  LDSM.16.M88.4 R28, [R231+0x3000] ;  /* 0x00300000e71c783b */ /* 0x000ee80000000200 */
[----:B------:R-:W-:Y:S03]  /*2dc0*/  LDSM.16.M88.4 R12, [R230+0x2000] ;  /* 0x00200000e60c783b */ /* 0x000fe60000000200 */
[C---:B------:R-:W-:Y:S08]  /*2dd0*/  HMMA.16816.F32.BF16 R20, R84.reuse, R8, R20 ;  /* 0x000000085414723c */ /* 0x040ff00000041814 */
[C---:B------:R-:W-:Y:S01]  /*2de0*/  HMMA.16816.F32.BF16 R16, R84.reuse, R10, R16 ;  /* 0x0000000a5410723c */ /* 0x040fe20000041810 */
[----:B------:R-:W1:Y:S07]  /*2df0*/  LDSM.16.M88.4 R8, [R227+0xa000] ;  /* 0x00a00000e308783b */ /* 0x000e6e0000000200 */
[C---:B------:R-:W-:Y:S08]  /*2e00*/  HMMA.16816.F32.BF16 R68, R84.reuse, R80, R68 ;  /* 0x000000505444723c */ /* 0x040ff00000041844 */
[C---:B------:R-:W-:Y:S08]  /*2e10*/  HMMA.16816.F32.BF16 R64, R84.reuse, R82, R64 ;  /* 0x000000525440723c */ /* 0x040ff00000041840 */
[C---:B------:R-:W-:Y:S08]  /*2e20*/  HMMA.16816.F32.BF16 R52, R84.reuse, R72, R52 ;  /* 0x000000485434723c */ /* 0x040ff00000041834 */
[C---:B------:R-:W-:Y:S01]  /*2e30*/  HMMA.16816.F32.BF16 R48, R84.reuse, R74, R48 ;  /* 0x0000004a5430723c */ /* 0x040fe20000041830 */
[----:B------:R-:W2:Y:S07]  /*2e40*/  LDSM.16.M88.4 R72, [R227+0xa800] ;  /* 0x00a80000e348783b */ /* 0x000eae0000000200 */
[C---:B------:R-:W-:Y:S08]  /*2e50*/  HMMA.16816.F32.BF16 R60, R84.reuse, R76, R60 ;  /* 0x0000004c543c723c */ /* 0x040ff0000004183c */
[----:B------:R-:W-:Y:S08]  /*2e60*/  HMMA.16816.F32.BF16 R56, R84, R78, R56 ;  /* 0x0000004e5438723c */ /* 0x000ff00000041838 */
[C---:B-1----:R-:W-:Y:S08]  /*2e70*/  HMMA.16816.F32.BF16 R20, R44.reuse, R40, R20 ;  /* 0x000000282c14723c */ /* 0x042ff00000041814 */
[C---:B------:R-:W-:Y:S01]  /*2e80*/  HMMA.16816.F32.BF16 R16, R44.reuse, R42, R16 ;  /* 0x0000002a2c10723c */ /* 0x040fe20000041810 */
[----:B------:R-:W1:Y:S07]  /*2e90*/  LDSM.16.M88.4 R40, [R227+0xb000] ;  /* 0x00b00000e328783b */ /* 0x000e6e0000000200 */
[C---:B----4-:R-:W-:Y:S08]  /*2ea0*/  HMMA.16816.F32.BF16 R68, R44.reuse, R36, R68 ;  /* 0x000000242c44723c */ /* 0x050ff00000041844 */
        /* <DEDUP_REMOVED lines=14> */
[----:B------:R-:W4:Y:S07]  /*2f90*/  LDSM.16.M88.4 R72, [R220+0x3800] ;  /* 0x00380000dc48783b */ /* 0x000f2e0000000200 */
[C---:B-1----:R-:W-:Y:S08]  /*2fa0*/  HMMA.16816.F32.BF16 R60, R12.reuse, R40, R60 ;  /* 0x000000280c3c723c */ /* 0x042ff0000004183c */
[C---:B------:R-:W-:Y:S01]  /*2fb0*/  HMMA.16816.F32.BF16 R76, R12.reuse, R42, R56 ;  /* 0x0000002a0c4c723c */ /* 0x040fe20000041838 */
[----:B------:R-:W-:Y:S04]  /*2fc0*/  LDSM.16.M88.4 R56, [R234+0x4000] ;  /* 0x00400000ea38783b */ /* 0x000fe80000000200 */
[----:B------:R-:W1:Y:S03]  /*2fd0*/  LDSM.16.M88.4 R40, [R233+0xc000] ;  /* 0x00c00000e928783b */ /* 0x000e660000000200 */
[C---:B--2---:R-:W-:Y:S08]  /*2fe0*/  HMMA.16816.F32.BF16 R52, R12.reuse, R24, R52 ;  /* 0x000000180c34723c */ /* 0x044ff00000041834 */
[----:B------:R-:W-:Y:S01]  /*2ff0*/  HMMA.16816.F32.BF16 R48, R12, R26, R48 ;  /* 0x0000001a0c30723c */ /* 0x000fe20000041830 */
[----:B------:R-:W2:Y:S04]  /*3000*/  LDSM.16.M88.4 R12, [R233+0xc800] ;  /* 0x00c80000e90c783b */ /* 0x000ea80000000200 */
[----:B------:R-:W-:Y:S03]  /*3010*/  LDSM.16.M88.4 R24, [R231+0x4000] ;  /* 0x00400000e718783b */ /* 0x000fe60000000200 */
[C---:B---3--:R-:W-:Y:S08]  /*3020*/  HMMA.16816.F32.BF16 R20, R36.reuse, R28, R20 ;  /* 0x0000001c2414723c */ /* 0x048ff00000041814 */
[C---:B------:R-:W-:Y:S01]  /*3030*/  HMMA.16816.F32.BF16 R16, R36.reuse, R30, R16 ;  /* 0x0000001e2410723c */ /* 0x040fe20000041810 */
[----:B------:R-:W-:Y:S07]  /*3040*/  LDSM.16.M88.4 R28, [R232+0x4000] ;  /* 0x00400000e81c783b */ /* 0x000fee0000000200 */
        /* <DEDUP_REMOVED lines=21> */
[----:B------:R-:W-:Y:S03]  /*31a0*/  LDSM.16.M88.4 R56, [R229+0x4000] ;  /* 0x00400000e538783b */ /* 0x000fe60000000200 */
[C---:B------:R-:W-:Y:S08]  /*31b0*/  HMMA.16816.F32.BF16 R20, R28.reuse, R24, R20 ;  /* 0x000000181c14723c */ /* 0x040ff00000041814 */
[C---:B------:R-:W-:Y:S01]  /*31c0*/  HMMA.16816.F32.BF16 R16, R28.reuse, R26, R16 ;  /* 0x0000001a1c10723c */ /* 0x040fe20000041810 */
[----:B------:R-:W3:Y:S07]  /*31d0*/  LDSM.16.M88.4 R24, [R230+0x4000] ;  /* 0x00400000e618783b */ /* 0x000eee0000000200 */
[C---:B------:R-:W-:Y:S08]  /*31e0*/  HMMA.16816.F32.BF16 R68, R28.reuse, R44, R68 ;  /* 0x0000002c1c44723c */ /* 0x040ff00000041844 */
[C---:B------:R-:W-:Y:S01]  /*31f0*/  HMMA.16816.F32.BF16 R64, R28.reuse, R46, R64 ;  /* 0x0000002e1c40723c */ /* 0x040fe20000041840 */
[----:B------:R-:W4:Y:S07]  /*3200*/  LDSM.16.M88.4 R44, [R227+0xc800] ;  /* 0x00c80000e32c783b */ /* 0x000f2e0000000200 */
[C---:B-1----:R-:W-:Y:S08]  /*3210*/  HMMA.16816.F32.BF16 R60, R28.reuse, R40, R60 ;  /* 0x000000281c3c723c */ /* 0x042ff0000004183c */
[C---:B------:R-:W-:Y:S01]  /*3220*/  HMMA.16816.F32.BF16 R76, R28.reuse, R42, R76 ;  /* 0x0000002a1c4c723c */ /* 0x040fe2000004184c */
[----:B------:R-:W1:Y:S07]  /*3230*/  LDSM.16.M88.4 R40, [R227+0xd800] ;  /* 0x00d80000e328783b */ /* 0x000e6e0000000200 */
[C---:B--2---:R-:W-:Y:S01]  /*3240*/  HMMA.16816.F32.BF16 R72, R28.reuse, R12, R52 ;  /* 0x0000000c1c48723c */ /* 0x044fe20000041834 */
[----:B------:R-:W2:Y:S07]  /*3250*/  LDSM.16.M88.4 R52, [R220+0x4000] ;  /* 0x00400000dc34783b */ /* 0x000eae0000000200 */
[----:B------:R-:W-:Y:S01]  /*3260*/  HMMA.16816.F32.BF16 R48, R28, R14, R48 ;  /* 0x0000000e1c30723c */ /* 0x000fe20000041830 */
[----:B------:R-:W1:Y:S04]  /*3270*/  LDSM.16.M88.4 R12, [R220+0x4800] ;  /* 0x00480000dc0c783b */ /* 0x000e680000000200 */
[----:B------:R-:W-:Y:S03]  /*3280*/  LDSM.16.M88.4 R28, [R220+0x5800] ;  /* 0x00580000dc1c783b */ /* 0x000fe60000000200 */
[C---:B---3--:R-:W-:Y:S08]  /*3290*/  HMMA.16816.F32.BF16 R20, R24.reuse, R8, R20 ;  /* 0x000000081814723c */ /* 0x048ff00000041814 */
[C---:B------:R-:W-:Y:S01]  /*32a0*/  HMMA.16816.F32.BF16 R16, R24.reuse, R10, R16 ;  /* 0x0000000a1810723c */ /* 0x040fe20000041810 */
[----:B------:R-:W3:Y:S07]  /*32b0*/  LDSM.16.M88.4 R8, [R220+0x5000] ;  /* 0x00500000dc08783b */ /* 0x000eee0000000200 */
[C---:B----4-:R-:W-:Y:S08]  /*32c0*/  HMMA.16816.F32.BF16 R68, R24.reuse, R44, R68 ;  /* 0x0000002c1844723c */ /* 0x050ff00000041844 */
        /* <DEDUP_REMOVED lines=11> */
[----:B------:R-:W-:Y:S07]  /*3380*/  LDSM.16.M88.4 R52, [R232+0x6000] ;  /* 0x00600000e834783b */ /* 0x000fee0000000200 */
[C---:B------:R-:W-:Y:S08]  /*3390*/  HMMA.16816.F32.BF16 R68, R56.reuse, R12, R68 ;  /* 0x0000000c3844723c */ /* 0x040ff00000041844 */
        /* <DEDUP_REMOVED lines=10> */
[----:B------:R-:W4:Y:S04]  /*3440*/  LDSM.16.M88.4 R28, [R231+0x6800] ;  /* 0x00680000e71c783b */ /* 0x000f280000000200 */
        /* <DEDUP_REMOVED lines=25> */
[----:B------:R-:W-:Y:S07]  /*35e0*/  LDSM.16.M88.4 R52, [R220+0x6800] ;  /* 0x00680000dc34783b */ /* 0x000fee0000000200 */
[C---:B---3--:R-:W-:Y:S08]  /*35f0*/  HMMA.16816.F32.BF16 R68, R40.reuse, R8, R68 ;  /* 0x000000082844723c */ /* 0x048ff00000041844 */
[----:B------:R-:W-:Y:S01]  /*3600*/  HMMA.16816.F32.BF16 R64, R40, R10, R64 ;  /* 0x0000000a2840723c */ /* 0x000fe20000041840 */
[----:B------:R-:W3:Y:S01]  /*3610*/  LDSM.16.M88.4 R8, [R220+0x7800] ;  /* 0x00780000dc08783b */ /* 0x000ee20000000200 */
[----:B------:R-:W-:-:S06]  /*3620*/  DEPBAR.LE SB0, 0x0 ;  /* 0x000080000000791a */ /* 0x000fcc0000000000 */
[C---:B-1----:R-:W-:Y:S07]  /*3630*/  HMMA.16816.F32.BF16 R60, R40.reuse, R24, R60 ;  /* 0x00000018283c723c */ /* 0x042fee000004183c */
[----:B------:R-:W-:Y:S01]  /*3640*/  SHF.R.S32.HI R25, RZ, 0x1f, R0 ;  /* 0x0000001fff197819 */ /* 0x000fe20000011400 */
[----:B------:R-:W-:Y:S03]  /*3650*/  HMMA.16816.F32.BF16 R72, R40, R44, R72 ;  /* 0x0000002c2848723c */ /* 0x000fe60000041848 */
[----:B------:R-:W-:-:S05]  /*3660*/  LEA.HI R0, R25, R0, RZ, 0x2 ;  /* 0x0000000019007211 */ /* 0x000fca00078f10ff */
[C---:B------:R-:W-:Y:S08]  /*3670*/  HMMA.16816.F32.BF16 R76, R40.reuse, R26, R76 ;  /* 0x0000001a284c723c */ /* 0x040ff0000004184c */
[----:B------:R-:W-:Y:S08]  /*3680*/  HMMA.16816.F32.BF16 R48, R40, R46, R48 ;  /* 0x0000002e2830723c */ /* 0x000ff00000041830 */
[C---:B--2---:R-:W-:Y:S07]  /*3690*/  HMMA.16816.F32.BF16 R60, R28.reuse, R12, R60 ;  /* 0x0000000c1c3c723c */ /* 0x044fee000004183c */
[----:B------:R-:W-:Y:S01]  /*36a0*/  SHF.R.S32.HI R13, RZ, 0x2, R0 ;  /* 0x00000002ff0d7819 */ /* 0x000fe20000011400 */
[----:B---3--:R-:W-:Y:S01]  /*36b0*/  HMMA.16816.F32.BF16 R72, R28, R8, R72 ;  /* 0x000000081c48723c */ /* 0x008fe20000041848 */
[----:B------:R-:W-:-:S02]  /*36c0*/  LOP3.LUT R0, R6, R89, RZ, 0xfc, !PT ;  /* 0x0000005906007212 */ /* 0x000fc400078efcff */
[----:B------:R-:W-:-:S04]  /*36d0*/  IADD3 R13, R90, 0x1, R13 ;  /* 0x000000015a0d7810 */ /* 0x000fc80007ffe00d */
[----:B------:R-:W-:Y:S01]  /*36e0*/  IADD3 R13, R88, R13, -R92 ;  /* 0x0000000d580d7210 */ /* 0x000fe20007ffe85c */
[----:B------:R-:W-:Y:S03]  /*36f0*/  HMMA.16816.F32.BF16 R20, R28, R36, R20 ;  /* 0x000000241c14723c */ /* 0x000fe60000041814 */
[----:B------:R-:W-:-:S04]  /*3700*/  IADD3 R167, R13, c[0x0][0x2e8], RZ ;  /* 0x0000ba000da77a10 */ /* 0x000fc80007ffe0ff */
[C---:B------:R-:W-:Y:S01]  /*3710*/  IADD3 R9, R167.reuse, 0x8, RZ ;  /* 0x00000008a7097810 */ /* 0x040fe20007ffe0ff */
[----:B------:R-:W-:Y:S01]  /*3720*/  HMMA.16816.F32.BF16 R16, R28, R38, R16 ;  /* 0x000000261c10723c */ /* 0x000fe20000041810 */
[-C--:B------:R-:W-:Y:S02]  /*3730*/  IMNMX R167, R167, R88.reuse, PT ;  /* 0x00000058a7a77217 */ /* 0x080fe40003800200 */
[----:B------:R-:W-:-:S05]  /*3740*/  IMNMX R166, R9, R88, PT ;  /* 0x0000005809a67217 */ /* 0x000fca0003800200 */
[C---:B------:R-:W-:Y:S08]  /*3750*/  HMMA.16816.F32.BF16 R68, R28.reuse, R52, R68 ;  /* 0x000000341c44723c */ /* 0x040ff00000041844 */
[C---:B------:R-:W-:Y:S08]  /*3760*/  HMMA.16816.F32.BF16 R64, R28.reuse, R54, R64 ;  /* 0x000000361c40723c */ /* 0x040ff00000041840 */
[C---:B------:R-:W-:Y:S08]  /*3770*/  HMMA.16816.F32.BF16 R76, R28.reuse, R14, R76 ;  /* 0x0000000e1c4c723c */ /* 0x040ff0000004184c */
[----:B------:R-:W-:Y:S01]  /*3780*/  HMMA.16816.F32.BF16 R48, R28, R10, R48 ;  /* 0x0000000a1c30723c */ /* 0x000fe20000041830 */
[----:B------:R-:W-:Y:S06]  /*3790*/  BAR.SYNC.DEFER_BLOCKING 0x0 ;  /* 0x0000000000007b1d */ /* 0x000fec0000010000 */
[----:B------:R-:W-:Y:S01]  /*37a0*/  @!UPT UIADD3 URZ, URZ, URZ, URZ ;  /* 0x0000003f3f3ff290 */ /* 0x000fe2000fffe03f */
[----:B------:R-:W-:Y:S11]  /*37b0*/  @!P2 BRA `(.L_x_3602) ;  /* 0x000006000000a947 */ /* 0x000ff60003800000 */
[----:B------:R-:W-:Y:S05]  /*37c0*/  @!P0 BRA `(.L_x_3603) ;  /* 0x0000039000008947 */ /* 0x000fea0003800000 */
[----:B------:R-:W1:Y:S01]  /*37d0*/  I2F.RP R6, UR6 ;  /* 0x0000000600067d06 */ /* 0x000e620008209400 */
[----:B------:R-:W-:-:S02]  /*37e0*/  IADD3 R12, R3, -0x40, RZ ;  /* 0xffffffc0030c7810 */ /* 0x000fc40007ffe0ff */
[----:B------:R-:W-:Y:S02]  /*37f0*/  IABS R11, R3 ;  /* 0x00000003000b7213 */ /* 0x000fe40000000000 */
[----:B------:R-:W-:Y:S02]  /*3800*/  IABS R9, R12 ;  /* 0x0000000c00097213 */ /* 0x000fe40000000000 */
[----:B------:R-:W-:-:S04]  /*3810*/  LOP3.LUT R12, R12, c[0x0][0x2d0], RZ, 0x3c, !PT ;  /* 0x0000b4000c0c7a12 */ /* 0x000fc800078e3cff */
[----:B------:R-:W-:Y:S01]  /*3820*/  ISETP.GE.AND P1, PT, R12, RZ, PT ;  /* 0x000000ff0c00720c */ /* 0x000fe20003f26270 */
        /* <DEDUP_REMOVED lines=8> */
[----:B------:R-:W-:-:S04]  /*38b0*/  IMAD.HI.U32 R10, R10, R9, RZ ;  /* 0x000000090a0a7227 */ /* 0x000fc800078e00ff */
[----:B------:R-:W-:Y:S02]  /*38c0*/  IMAD.MOV R6, RZ, RZ, -R10 ;  /* 0x000000ffff067224 */ /* 0x000fe400078e0a0a */
        /* <DEDUP_REMOVED lines=9> */
[----:B------:R-:W-:Y:S02]  /*3960*/  LOP3.LUT R6, R3, c[0x0][0x2d0], RZ, 0x3c, !PT ;  /* 0x0000b40003067a12 */ /* 0x000fe400078e3cff */
[----:B------:R-:W-:-:S02]  /*3970*/  @!P2 IADD3 R10, R10, 0x1, RZ ;  /* 0x000000010a0aa810 */ /* 0x000fc40007ffe0ff */
[----:B------:R-:W-:Y:S02]  /*3980*/  ISETP.GE.AND P3, PT, R6, RZ, PT ;  /* 0x000000ff0600720c */ /* 0x000fe40003f66270 */
[----:B------:R-:W-:Y:S02]  /*3990*/  @!P4 IADD3 R13, R13, 0x1, RZ ;  /* 0x000000010d0dc810 */ /* 0x000fe40007ffe0ff */
[----:B------:R-:W-:Y:S02]  /*39a0*/  ISETP.NE.AND P2, PT, RZ, c[0x0][0x2d0], PT ;  /* 0x0000b400ff007a0c */ /* 0x000fe40003f45270 */
[----:B------:R-:W-:Y:S02]  /*39b0*/  @P5 IADD3 R10, R10, 0x1, RZ ;  /* 0x000000010a0a5810 */ /* 0x000fe40007ffe0ff */
[----:B------:R-:W-:Y:S02]  /*39c0*/  @P6 IADD3 R13, R13, 0x1, RZ ;  /* 0x000000010d0d6810 */ /* 0x000fe40007ffe0ff */
[----:B------:R-:W-:Y:S01]  /*39d0*/  LOP3.LUT R6, RZ, c[0x0][0x2d0], RZ, 0x33, !PT ;  /* 0x0000b400ff067a12 */ /* 0x000fe200078e33ff */
[----:B------:R-:W-:-:S02]  /*39e0*/  @!P1 IMAD.MOV R10, RZ, RZ, -R10 ;  /* 0x000000ffff0a9224 */ /* 0x000fc400078e0a0a */
[----:B------:R-:W-:-:S04]  /*39f0*/  @!P3 IADD3 R13, -R13, RZ, RZ ;  /* 0x000000ff0d0db210 */ /* 0x000fc80007ffe1ff */
[C---:B------:R-:W-:Y:S02]  /*3a00*/  SEL R9, R6.reuse, R13, !P2 ;  /* 0x0000000d06097207 */ /* 0x040fe40005000000 */
[----:B------:R-:W-:-:S03]  /*3a10*/  SEL R6, R6, R10, !P2 ;  /* 0x0000000a06067207 */ /* 0x000fc60005000000 */
[----:B------:R-:W-:-:S04]  /*3a20*/  IMAD.WIDE R24, R9, 0x4, R244 ;  /* 0x0000000409187825 */ /* 0x000fc800078e02f4 */
[----:B------:R-:W-:Y:S01]  /*3a30*/  IMAD.WIDE R14, R6, 0x4, R244 ;  /* 0x00000004060e7825 */ /* 0x000fe200078e02f4 */
[----:B------:R-:W2:Y:S04]  /*3a40*/  LDG.E R11, [R24.64] ;  /* 0x0000000a180b7981 */ /* 0x000ea8000c1e1900 */
[----:B------:R-:W2:Y:S01]  /*3a50*/  LDG.E R10, [R14.64] ;  /* 0x0000000a0e0a7981 */ /* 0x000ea2000c1e1900 */
[----:B------:R-:W-:Y:S01]  /*3a60*/  IMAD.IADD R6, R9, 0x1, -R6 ;  /* 0x0000000109067824 */ /* 0x000fe200078e0a06 */
[----:B------:R-:W-:-:S05]  /*3a70*/  MOV R9, 0x40 ;  /* 0x0000004000097802 */ /* 0x000fca0000000f00 */
[----:B------:R-:W-:-:S04]  /*3a80*/  IMAD R9, R6, c[0x0][0x2d0], -R9 ;  /* 0x0000b40006097a24 */ /* 0x000fc800078e0a09 */
[----:B------:R-:W-:Y:S01]  /*3a90*/  IMAD.WIDE.U32 R12, R9, c[0x0][0x198], RZ ;  /* 0x00006600090c7a25 */ /* 0x000fe200078e00ff */
[----:B------:R-:W-:-:S05]  /*3aa0*/  SHF.R.S32.HI R6, RZ, 0x1f, R9 ;  /* 0x0000001fff067819 */ /* 0x000fca0000011409 */
[----:B------:R-:W-:-:S04]  /*3ab0*/  IMAD R6, R6, c[0x0][0x198], RZ ;  /* 0x0000660006067a24 */ /* 0x000fc800078e02ff */
[----:B------:R-:W-:-:S04]  /*3ac0*/  IMAD R6, R9, c[0x0][0x19c], R6 ;  /* 0x0000670009067a24 */ /* 0x000fc800078e0206 */
[----:B------:R-:W-:Y:S02]  /*3ad0*/  IMAD.IADD R13, R13, 0x1, R6 ;  /* 0x000000010d0d7824 */ /* 0x000fe400078e0206 */
[----:B--2---:R-:W-:-:S05]  /*3ae0*/  IMAD.IADD R10, R10, 0x1, -R11 ;  /* 0x000000010a0a7824 */ /* 0x004fca00078e0a0b */
[----:B------:R-:W-:-:S05]  /*3af0*/  SHF.R.S32.HI R8, RZ, 0x1f, R10 ;  /* 0x0000001fff087819 */ /* 0x000fca000001140a */
[----:B------:R-:W-:-:S04]  /*3b00*/  IMAD R9, R8, c[0x0][0x180], RZ ;  /* 0x0000600008097a24 */ /* 0x000fc800078e02ff */
[C---:B------:R-:W-:Y:S02]  /*3b10*/  IMAD R9, R10.reuse, c[0x0][0x184], R9 ;  /* 0x000061000a097a24 */ /* 0x040fe400078e0209 */
[----:B------:R-:W-:-:S04]  /*3b20*/  IMAD.WIDE.U32 R10, R10, c[0x0][0x180], R12 ;  /* 0x000060000a0a7a25 */ /* 0x000fc800078e000c */
[----:B------:R-:W-:Y:S01]  /*3b30*/  IMAD.MOV.U32 R8, RZ, RZ, R10 ;  /* 0x000000ffff087224 */ /* 0x000fe200078e000a */
[----:B------:R-:W-:Y:S01]  /*3b40*/  IADD3 R6, R11, R9, RZ ;  /* 0x000000090b067210 */ /* 0x000fe20007ffe0ff */
[----:B------:R-:W-:Y:S05]  /*3b50*/  BRA `(.L_x_3604) ;  /* 0x0000004000007947 */ /* 0x000fea0003800000 */
.L_x_3603:
[----:B------:R-:W-:-:S04]  /*3b60*/  ULEA UR4, -UR8, URZ, 0x6 ;  /* 0x0000003f08047291 */ /* 0x000fc8000f8e313f */
[----:B------:R-:W-:Y:S02]  /*3b70*/  USHF.R.S32.HI UR5, URZ, 0x1f, UR4 ;  /* 0x0000001f3f057899 */ /* 0x000fe40008011404 */
[----:B------:R-:W-:-:S04]  /*3b80*/  MOV R8, UR4 ;  /* 0x0000000400087c02 */ /* 0x000fc80008000f00 */
[----:B------:R-:W-:Y:S02]  /*3b90*/  MOV R6, UR5 ;  /* 0x0000000500067c02 */ /* 0x000fe40008000f00 */
.L_x_3604:
        /* <DEDUP_REMOVED lines=34> */
.L_x_3602:
[----:B------:R-:W-:Y:S02]  /*3dc0*/  IMAD.SHL.U32 R200, R4, 0x2, RZ ;  /* 0x0000000204c87824 */ /* 0x000fe400078e00ff */
[----:B------:R-:W-:-:S03]  /*3dd0*/  IMAD.SHL.U32 R228, R0, 0x2, RZ ;  /* 0x0000000200e47824 */ /* 0x000fc600078e00ff */
[----:B------:R-:W-:Y:S01]  /*3de0*/  LOP3.LUT R200, R200, 0x6, RZ, 0xc0, !PT ;  /* 0x00000006c8c87812 */ /* 0x000fe200078ec0ff */
[--C-:B------:R-:W-:Y:S01]  /*3df0*/  IMAD R226, R7, 0x2, R228.reuse ;  /* 0x0000000207e27824 */ /* 0x100fe200078e02e4 */
[----:B------:R-:W-:Y:S01]  /*3e00*/  LDSM.16.MT88.4 R100, [R228+0x14000] ;  /* 0x01400000e464783b */ /* 0x000fe20000004200 */
[----:B------:R-:W-:Y:S02]  /*3e10*/  IMAD R225, R5, 0x2, R228 ;  /* 0x0000000205e17824 */ /* 0x000fe400078e02e4 */
[----:B------:R-:W-:Y:S01]  /*3e20*/  IMAD.IADD R3, R3, 0x1, R200 ;  /* 0x0000000103037824 */ /* 0x000fe200078e02c8 */
[----:B------:R-:W-:Y:S01]  /*3e30*/  LDSM.16.MT88.4 R108, [R226+0x14000] ;  /* 0x01400000e26c783b */ /* 0x000fe20000004200 */
[----:B------:R-:W-:-:S03]  /*3e40*/  IMAD R224, R5, 0x2, R226 ;  /* 0x0000000205e07824 */ /* 0x000fc600078e02e2 */
[C---:B------:R-:W-:Y:S01]  /*3e50*/  IADD3 R6, R3.reuse, 0x1, RZ ;  /* 0x0000000103067810 */ /* 0x040fe20007ffe0ff */
[----:B------:R-:W-:Y:S01]  /*3e60*/  LDSM.16.MT88.4 R52, [R225+0x10000] ;  /* 0x01000000e134783b */ /* 0x000fe20000004200 */
[C---:B------:R-:W-:Y:S02]  /*3e70*/  IADD3 R4, R3.reuse, 0x8, RZ ;  /* 0x0000000803047810 */ /* 0x040fe40007ffe0ff */
[CC--:B------:R-:W-:Y:S01]  /*3e80*/  ISETP.GE.AND P2, PT, R6.reuse, R167.reuse, PT ;  /* 0x000000a70600720c */ /* 0x0c0fe20003f46270 */
[----:B------:R-:W-:Y:S01]  /*3e90*/  LDSM.16.MT88.4 R84, [R225+0x12000] ;  /* 0x01200000e154783b */ /* 0x000fe20000004200 */
[----:B------:R-:W-:Y:S02]  /*3ea0*/  ISETP.GE.AND P5, PT, R6, R166, PT ;  /* 0x000000a60600720c */ /* 0x000fe40003fa6270 */
[----:B------:R-:W-:Y:S01]  /*3eb0*/  IADD3 R6, R3, 0x9, RZ ;  /* 0x0000000903067810 */ /* 0x000fe20007ffe0ff */
[----:B------:R-:W-:Y:S01]  /*3ec0*/  LDSM.16.MT88.4 R92, [R224+0x12000] ;  /* 0x01200000e05c783b */ /* 0x000fe20000004200 */
[----:B------:R-:W-:-:S02]  /*3ed0*/  ISETP.GE.AND P1, PT, R4, R167, PT ;  /* 0x000000a70400720c */ /* 0x000fc40003f26270 */
[C---:B------:R-:W-:Y:S01]  /*3ee0*/  ISETP.GE.AND P6, PT, R6.reuse, R167, PT ;  /* 0x000000a70600720c */ /* 0x040fe20003fc6270 */
[----:B------:R-:W-:Y:S01]  /*3ef0*/  LDSM.16.MT88.4 R116, [R225+0x14000] ;  /* 0x01400000e174783b */ /* 0x000fe20000004200 */
[-C--:B------:R-:W-:Y:S02]  /*3f00*/  ISETP.GE.AND P4, PT, R6, R166.reuse, PT ;  /* 0x000000a60600720c */ /* 0x080fe40003f86270 */
[C---:B------:R-:W-:Y:S01]  /*3f10*/  IADD3 R6, R3.reuse, 0x11, RZ ;  /* 0x0000001103067810 */ /* 0x040fe20007ffe0ff */
        /* <DEDUP_REMOVED lines=9> */
[----:B------:R-:W-:Y:S01]  /*3fb0*/  LDSM.16.MT88.4 R144, [R225+0x16000] ;  /* 0x01600000e190783b */ /* 0x000fe20000004200 */
[C---:B------:R-:W-:Y:S02]  /*3fc0*/  ISETP.GE.AND P1, PT, R4.reuse, R167, PT ;  /* 0x000000a70400720c */ /* 0x040fe40003f26270 */
[----:B------:R-:W-:Y:S02]  /*3fd0*/  ISETP.GE.AND P3, PT, R4, R166, PT ;  /* 0x000000a60400720c */ /* 0x000fe40003f66270 */
[----:B------:R-:W-:-:S02]  /*3fe0*/  IADD3 R4, R3, 0x18, RZ ;  /* 0x0000001803047810 */ /* 0x000fc40007ffe0ff */
[----:B------:R-:W-:Y:S02]  /*3ff0*/  FSEL R25, R69, -INF , !P6 ;  /* 0xff80000045197808 */ /* 0x000fe40007000000 */
[----:B------:R-:W-:Y:S02]  /*4000*/  ISETP.GE.AND P6, PT, R3, R167, PT ;  /* 0x000000a70300720c */ /* 0x000fe40003fc6270 */
[----:B------:R-:W-:Y:S02]  /*4010*/  FSEL R41, R19, -INF , !P4 ;  /* 0xff80000013297808 */ /* 0x000fe40006000000 */
[----:B------:R-:W-:Y:S02]  /*4020*/  FSEL R27, R68, -INF , !P1 ;  /* 0xff800000441b7808 */ /* 0x000fe40004800000 */
[----:B-1----:R-:W-:Y:S02]  /*4030*/  FSEL R13, R70, -INF , !P3 ;  /* 0xff800000460d7808 */ /* 0x002fe40005800000 */
        /* <DEDUP_REMOVED lines=8> */
[----:B------:R-:W-:Y:S01]  /*40c0*/  FSEL R19, R64, -INF , !P1 ;  /* 0xff80000040137808 */ /* 0x000fe20004800000 */
[----:B------:R-:W-:Y:S01]  /*40d0*/  LDSM.16.MT88.4 R68, [R228+0x12000] ;  /* 0x01200000e444783b */ /* 0x000fe20000004200 */
[----:B------:R-:W-:Y:S02]  /*40e0*/  FSEL R9, R66, -INF , !P3 ;  /* 0xff80000042097808 */ /* 0x000fe40005800000 */
[-C--:B------:R-:W-:Y:S02]  /*40f0*/  ISETP.GE.AND P4, PT, R4, R166.reuse, PT ;  /* 0x000000a60400720c */ /* 0x080fe40003f86270 */
[C---:B------:R-:W-:Y:S02]  /*4100*/  ISETP.GE.AND P1, PT, R6.reuse, R167, PT ;  /* 0x000000a70600720c */ /* 0x040fe40003f26270 */
[----:B------:R-:W-:-:S02]  /*4110*/  ISETP.GE.AND P3, PT, R6, R166, PT ;  /* 0x000000a60600720c */ /* 0x000fc40003f66270 */
[----:B------:R-:W-:Y:S02]  /*4120*/  FMNMX.FTZ R6, R20, R21, !PT ;  /* 0x0000001514067209 */ /* 0x000fe40007810000 */
[----:B------:R-:W-:Y:S02]  /*4130*/  FSEL R17, R67, -INF , !P4 ;  /* 0xff80000043117808 */ /* 0x000fe40006000000 */
[----:B------:R-:W-:Y:S02]  /*4140*/  FMNMX.FTZ R6, R39, R6, !PT ;  /* 0x0000000627067209 */ /* 0x000fe40007810000 */
[----:B------:R-:W-:Y:S02]  /*4150*/  ISETP.GE.AND P4, PT, R3, R166, PT ;  /* 0x000000a60300720c */ /* 0x000fe40003f86270 */
[----:B------:R-:W-:Y:S02]  /*4160*/  FSEL R23, R23, -INF , !P5 ;  /* 0xff80000017177808 */ /* 0x000fe40006800000 */
[----:B------:R-:W-:-:S02]  /*4170*/  FMNMX.FTZ R12, R37, R6, !PT ;  /* 0x00000006250c7209 */ /* 0x000fc40007810000 */
[----:B------:R-:W-:Y:S02]  /*4180*/  FSEL R22, R22, -INF , !P4 ;  /* 0xff80000016167808 */ /* 0x000fe40006000000 */
[----:B------:R-:W-:Y:S02]  /*4190*/  FMNMX.FTZ R12, R27, R12, !PT ;  /* 0x0000000c1b0c7209 */ /* 0x000fe40007810000 */
[----:B------:R-:W-:Y:S02]  /*41a0*/  FMNMX.FTZ R10, R22, R23, !PT ;  /* 0x00000017160a7209 */ /* 0x000fe40007810000 */
[----:B------:R-:W-:Y:S02]  /*41b0*/  ISETP.GE.AND P2, PT, R4, R167, PT ;  /* 0x000000a70400720c */ /* 0x000fe40003f46270 */
[----:B------:R-:W-:Y:S02]  /*41c0*/  FMNMX.FTZ R12, R25, R12, !PT ;  /* 0x0000000c190c7209 */ /* 0x000fe40007810000 */
[----:B------:R-:W-:-:S02]  /*41d0*/  FMNMX.FTZ R10, R43, R10, !PT ;  /* 0x0000000a2b0a7209 */ /* 0x000fc40007810000 */
[----:B------:R-:W-:Y:S02]  /*41e0*/  IADD3 R4, R3, 0x21, RZ ;  /* 0x0000002103047810 */ /* 0x000fe40007ffe0ff */
[----:B------:R-:W-:Y:S02]  /*41f0*/  FSEL R15, R65, -INF , !P2 ;  /* 0xff800000410f7808 */ /* 0x000fe40005000000 */
[----:B------:R-:W-:Y:S02]  /*4200*/  FMNMX.FTZ R12, R19, R12, !PT ;  /* 0x0000000c130c7209 */ /* 0x000fe40007810000 */
[----:B------:R-:W-:Y:S02]  /*4210*/  FMNMX.FTZ R10, R41, R10, !PT ;  /* 0x0000000a290a7209 */ /* 0x000fe40007810000 */
[C---:B------:R-:W-:Y:S02]  /*4220*/  ISETP.GE.AND P6, PT, R4.reuse, R167, PT ;  /* 0x000000a70400720c */ /* 0x040fe40003fc6270 */
[----:B------:R-:W-:-:S02]  /*4230*/  ISETP.GE.AND P2, PT, R4, R166, PT ;  /* 0x000000a60400720c */ /* 0x000fc40003f46270 */
        /* <DEDUP_REMOVED lines=12> */
[----:B------:R-:W-:Y:S02]  /*4300*/  IADD3 R8, R3, 0x30, RZ ;  /* 0x0000003003087810 */ /* 0x000fe40007ffe0ff */
        /* <DEDUP_REMOVED lines=10> */
[----:B------:R-:W-:Y:S02]  /*43b0*/  ISETP.GE.AND P4, PT, R4, R166, PT ;  /* 0x000000a60400720c */ /* 0x000fe40003f86270 */
[----:B------:R-:W-:Y:S02]  /*43c0*/  IADD3 R4, R3, 0x38, RZ ;  /* 0x0000003803047810 */ /* 0x000fe40007ffe0ff */
        /* <DEDUP_REMOVED lines=8> */
[----:B------:R-:W-:Y:S02]  /*4450*/  FSEL R205, R78, -INF , !P1 ;  /* 0xff8000004ecd7808 */ /* 0x000fe40004800000 */
[----:B------:R-:W-:Y:S02]  /*4460*/  FMNMX.FTZ R10, R189, R10, !PT ;  /* 0x0000000abd0a7209 */ /* 0x000fe40007810000 */
[----:B------:R-:W-:Y:S02]  /*4470*/  ISETP.GE.AND P3, PT, R3, R167, PT ;  /* 0x000000a70300720c */ /* 0x000fe40003f66270 */
[----:B------:R-:W-:Y:S02]  /*4480*/  FSEL R199, R48, -INF , !P2 ;  /* 0xff80000030c77808 */ /* 0x000fe40005000000 */
[----:B------:R-:W-:-:S02]  /*4490*/  FMNMX.FTZ R12, R201, R12, !PT ;  /* 0x0000000cc90c7209 */ /* 0x000fc40007810000 */
[----:B------:R-:W-:Y:S02]  /*44a0*/  ISETP.GE.AND P1, PT, R8, R166, PT ;  /* 0x000000a60800720c */ /* 0x000fe40003f26270 */
[----:B------:R-:W-:Y:S02]  /*44b0*/  FSEL R191, R79, -INF , !P4 ;  /* 0xff8000004fbf7808 */ /* 0x000fe40006000000 */
[----:B------:R-:W-:Y:S01]  /*44c0*/  FMNMX.FTZ R10, R205, R10, !PT ;  /* 0x0000000acd0a7209 */ /* 0x000fe20007810000 */
[----:B------:R-:W-:Y:S01]  /*44d0*/  LDSM.16.MT88.4 R76, [R226+0x12000] ;  /* 0x01200000e24c783b */ /* 0x000fe20000004200 */
[----:B------:R-:W-:Y:S02]  /*44e0*/  FSEL R197, R49, -INF , !P3 ;  /* 0xff80000031c57808 */ /* 0x000fe40005800000 */
[----:B------:R-:W-:Y:S02]  /*44f0*/  FMNMX.FTZ R12, R199, R12, !PT ;  /* 0x0000000cc70c7209 */ /* 0x000fe40007810000 */
[----:B------:R-:W-:-:S02]  /*4500*/  ISETP.GE.AND P2, PT, R6, R166, PT ;  /* 0x000000a60600720c */ /* 0x000fc40003f46270 */
[----:B------:R-:W-:Y:S02]  /*4510*/  FSEL R195, R74, -INF , !P1 ;  /* 0xff8000004ac37808 */ /* 0x000fe40004800000 */
[----:B------:R-:W-:Y:S02]  /*4520*/  FMNMX.FTZ R10, R191, R10, !PT ;  /* 0x0000000abf0a7209 */ /* 0x000fe40007810000 */
[----:B------:R-:W-:Y:S02]  /*4530*/  FMNMX.FTZ R8, R197, R12, !PT ;  /* 0x0000000cc5087209 */ /* 0x000fe40007810000 */
[----:B------:R-:W-:Y:S02]  /*4540*/  ISETP.GE.AND P1, PT, R4, R166, PT ;  /* 0x000000a60400720c */ /* 0x000fe40003f26270 */
[----:B------:R-:W-:Y:S01]  /*4550*/  FSEL R193, R75, -INF , !P2 ;  /* 0xff8000004bc17808 */ /* 0x000fe20005000000 */
[----:B------:R-:W1:Y:S01]  /*4560*/  SHFL.BFLY PT, R45, R8, 0x2, 0x1f ;  /* 0x0c401f00082d7f89 */ /* 0x000e6200000e0000 */
[----:B------:R-:W-:-:S02]  /*4570*/  FMNMX.FTZ R10, R195, R10, !PT ;  /* 0x0000000ac30a7209 */ /* 0x000fc40007810000 */
[----:B------:R-:W-:Y:S02]  /*4580*/  ISETP.GE.AND P2, PT, R3, R166, PT ;  /* 0x000000a60300720c */ /* 0x000fe40003f46270 */
[----:B------:R-:W-:Y:S02]  /*4590*/  FSEL R31, R50, -INF , !P1 ;  /* 0xff800000321f7808 */ /* 0x000fe40004800000 */
[----:B------:R-:W-:Y:S02]  /*45a0*/  FMNMX.FTZ R10, R193, R10, !PT ;  /* 0x0000000ac10a7209 */ /* 0x000fe40007810000 */
[----:B------:R-:W-:Y:S02]  /*45b0*/  FSEL R29, R51, -INF , !P2 ;  /* 0xff800000331d7808 */ /* 0x000fe40005000000 */
[----:B------:R-:W-:Y:S02]  /*45c0*/  FMNMX.FTZ R10, R31, R10, !PT ;  /* 0x0000000a1f0a7209 */ /* 0x000fe40007810000 */
[----:B------:R-:W-:-:S02]  /*45d0*/  ISETP.GT.AND P4, PT, R241, R236, PT ;  /* 0x000000ecf100720c */ /* 0x000fc40003f84270 */
        /* <DEDUP_REMOVED lines=9> */
[----:B------:R-:W-:-:S05]  /*4670*/  FMUL.FTZ R30, R164, c[0x0][0x23c] ;  /* 0x00008f00a41e7a20 */ /* 0x000fca0000410000 */
[----:B------:R-:W-:-:S05]  /*4680*/  FSEL R30, R30, RZ, P1 ;  /* 0x000000ff1e1e7208 */ /* 0x000fca0000800000 */
[--C-:B------:R-:W-:Y:S02]  /*4690*/  FFMA.FTZ R176, R39, c[0x0][0x23c], -R30.reuse ;  /* 0x00008f0027b07a23 */ /* 0x100fe4000001081e */
[--C-:B------:R-:W-:Y:S02]  /*46a0*/  FFMA.FTZ R173, R37, c[0x0][0x23c], -R30.reuse ;  /* 0x00008f0025ad7a23 */ /* 0x100fe4000001081e */
[----:B------:R-:W1:Y:S01]  /*46b0*/  LDSM.16.MT88.4 R36, [R228+0x10000] ;  /* 0x01000000e424783b */ /* 0x000e620000004200 */
[----:B--2---:R-:W-:Y:S01]  /*46c0*/  FMNMX.FTZ R3, R4, R3, !PT ;  /* 0x0000000304037209 */ /* 0x004fe20007810000 */
[--C-:B------:R-:W-:Y:S01]  /*46d0*/  FFMA.FTZ R179, R20, c[0x0][0x23c], -R30.reuse ;  /* 0x00008f0014b37a23 */ /* 0x100fe2000001081e */
[----:B------:R-:W-:Y:S01]  /*46e0*/  MUFU.EX2 R176, R176 ;  /* 0x000000b000b07308 */ /* 0x000fe20000000800 */
[--C-:B------:R-:W-:Y:S01]  /*46f0*/  FFMA.FTZ R178, R21, c[0x0][0x23c], -R30.reuse ;  /* 0x00008f0015b27a23 */ /* 0x100fe2000001081e */
[C---:B------:R-:W-:Y:S01]  /*4700*/  FSETP.NEU.FTZ.AND P1, PT, R3.reuse, -INF , PT ;  /* 0xff8000000300780b */ /* 0x040fe20003f3d000 */
[----:B------:R-:W-:Y:S01]  /*4710*/  FMUL.FTZ R28, R3, c[0x0][0x23c] ;  /* 0x00008f00031c7a20 */ /* 0x000fe20000410000 */
[----:B------:R-:W2:Y:S01]  /*4720*/  LDSM.16.MT88.4 R4, [R224+0x16000] ;  /* 0x01600000e004783b */ /* 0x000ea20000004200 */
[----:B------:R-:W-:-:S02]  /*4730*/  FFMA.FTZ R168, R15, c[0x0][0x23c], -R30 ;  /* 0x00008f000fa87a23 */ /* 0x000fc4000001081e */
[--C-:B------:R-:W-:Y:S01]  /*4740*/  FFMA.FTZ R177, R27, c[0x0][0x23c], -R30.reuse ;  /* 0x00008f001bb17a23 */ /* 0x100fe2000001081e */
[----:B------:R-:W-:Y:S01]  /*4750*/  FSEL R28, R28, RZ, P1 ;  /* 0x000000ff1c1c7208 */ /* 0x000fe20000800000 */
[----:B------:R-:W-:Y:S01]  /*4760*/  MUFU.EX2 R179, R179 ;  /* 0x000000b300b37308 */ /* 0x000fe20000000800 */
[--C-:B------:R-:W-:Y:S02]  /*4770*/  FFMA.FTZ R172, R25, c[0x0][0x23c], -R30.reuse ;  /* 0x00008f0019ac7a23 */ /* 0x100fe4000001081e */
[----:B------:R-:W-:Y:S01]  /*4780*/  FFMA.FTZ R171, R19, c[0x0][0x23c], -R30 ;  /* 0x00008f0013ab7a23 */ /* 0x000fe2000001081e */
[----:B------:R-:W-:Y:S01]  /*4790*/  LDSM.16.MT88.4 R24, [R228+0x12800] ;  /* 0x01280000e418783b */ /* 0x000fe20000004200 */
[--C-:B------:R-:W-:Y:S02]  /*47a0*/  FFMA.FTZ R181, R22, c[0x0][0x23c], -R28.reuse ;  /* 0x00008f0016b57a23 */ /* 0x100fe4000001081c */
[--C-:B------:R-:W-:Y:S01]  /*47b0*/  FFMA.FTZ R180, R23, c[0x0][0x23c], -R28.reuse ;  /* 0x00008f0017b47a23 */ /* 0x100fe2000001081c */
[----:B------:R-:W3:Y:S01]  /*47c0*/  MUFU.EX2 R178, R178 ;  /* 0x000000b200b27308 */ /* 0x000ee20000000800 */
[--C-:B------:R-:W-:Y:S01]  /*47d0*/  FFMA.FTZ R183, R43, c[0x0][0x23c], -R28.reuse ;  /* 0x00008f002bb77a23 */ /* 0x100fe2000001081c */
[----:B------:R-:W-:Y:S01]  /*47e0*/  LDSM.16.MT88.4 R20, [R225+0x10800] ;  /* 0x01080000e114783b */ /* 0x000fe20000004200 */
[----:B------:R-:W-:-:S02]  /*47f0*/  FFMA.FTZ R174, R41, c[0x0][0x23c], -R28 ;  /* 0x00008f0029ae7a23 */ /* 0x000fc4000001081c */
[--C-:B------:R-:W-:Y:S02]  /*4800*/  FFMA.FTZ R175, R13, c[0x0][0x23c], -R28.reuse ;  /* 0x00008f000daf7a23 */ /* 0x100fe4000001081c */
[----:B------:R-:W4:Y:S01]  /*4810*/  LDSM.16.MT88.4 R12, [R228+0x10800] ;  /* 0x01080000e40c783b */ /* 0x000f220000004200 */
[----:B------:R-:W5:Y:S01]  /*4820*/  MUFU.EX2 R173, R173 ;  /* 0x000000ad00ad7308 */ /* 0x000f620000000800 */
[--C-:B------:R-:W-:Y:S02]  /*4830*/  FFMA.FTZ R170, R11, c[0x0][0x23c], -R28.reuse ;  /* 0x00008f000baa7a23 */ /* 0x100fe4000001081c */
[--C-:B------:R-:W-:Y:S02]  /*4840*/  FFMA.FTZ R169, R9, c[0x0][0x23c], -R28.reuse ;  /* 0x00008f0009a97a23 */ /* 0x100fe4000001081c */
[----:B------:R-:W1:Y:S01]  /*4850*/  LDSM.16.MT88.4 R8, [R226+0x10800] ;  /* 0x01080000e208783b */ /* 0x000e620000004200 */
[----:B------:R-:W-:Y:S02]  /*4860*/  FFMA.FTZ R0, R17, c[0x0][0x23c], -R28 ;  /* 0x00008f0011007a23 */ /* 0x000fe4000001081c */
[----:B------:R-:W-:Y:S01]  /*4870*/  MUFU.EX2 R181, R181 ;  /* 0x000000b500b57308 */ /* 0x000fe20000000800 */
[----:B---3--:R-:W-:Y:S01]  /*4880*/  F2FP.BF16.PACK_AB R148, R178, R179 ;  /* 0x000000b3b294723e */ /* 0x008fe200000010ff */
[----:B------:R-:W3:Y:S01]  /*4890*/  LDSM.16.MT88.4 R16, [R224+0x10800] ;  /* 0x01080000e010783b */ /* 0x000ee20000004200 */
[----:B------:R-:W-:-:S02]  /*48a0*/  FFMA.FTZ R182, R249, c[0x0][0x23c], -R30 ;  /* 0x00008f00f9b67a23 */ /* 0x000fc4000001081e */
[--C-:B------:R-:W-:Y:S02]  /*48b0*/  FFMA.FTZ R185, R185, c[0x0][0x23c], -R30.reuse ;  /* 0x00008f00b9b97a23 */ /* 0x100fe4000001081e */
[--C-:B------:R-:W-:Y:S01]  /*48c0*/  FFMA.FTZ R184, R239, c[0x0][0x23c], -R30.reuse ;  /* 0x00008f00efb87a23 */ /* 0x100fe2000001081e */
[----:B------:R-:W2:Y:S01]  /*48d0*/  MUFU.EX2 R180, R180 ;  /* 0x000000b400b47308 */ /* 0x000ea20000000800 */
[----:B-----5:R-:W-:Y:S01]  /*48e0*/  F2FP.BF16.PACK_AB R150, R173, R176 ;  /* 0x000000b0ad96723e */ /* 0x020fe200000010ff */
[----:B------:R-:W-:Y:S02]  /*48f0*/  FFMA.FTZ R187, R187, c[0x0][0x23c], -R30 ;  /* 0x00008f00bbbb7a23 */ /* 0x000fe4000001081e */
[--C-:B------:R-:W-:Y:S02]  /*4900*/  FFMA.FTZ R186, R207, c[0x0][0x23c], -R28.reuse ;  /* 0x00008f00cfba7a23 */ /* 0x100fe4000001081c */
[--C-:B------:R-:W-:Y:S02]  /*4910*/  FFMA.FTZ R189, R189, c[0x0][0x23c], -R28.reuse ;  /* 0x00008f00bdbd7a23 */ /* 0x100fe4000001081c */
[----:B------:R-:W-:Y:S01]  /*4920*/  MUFU.EX2 R183, R183 ;  /* 0x000000b700b77308 */ /* 0x000fe20000000800 */
[----:B------:R-:W-:-:S02]  /*4930*/  FFMA.FTZ R188, R205, c[0x0][0x23c], -R28 ;  /* 0x00008f00cdbc7a23 */ /* 0x000fc4000001081c */
[--C-:B------:R-:W-:Y:S02]  /*4940*/  FFMA.FTZ R191, R191, c[0x0][0x23c], -R28.reuse ;  /* 0x00008f00bfbf7a23 */ /* 0x100fe4000001081c */
[----:B------:R-:W-:Y:S02]  /*4950*/  FFMA.FTZ R194, R195, c[0x0][0x23c], -R28 ;  /* 0x00008f00c3c27a23 */ /* 0x000fe4000001081c */
[--C-:B------:R-:W-:Y:S01]  /*4960*/  FFMA.FTZ R190, R203, c[0x0][0x23c], -R30.reuse ;  /* 0x00008f00cbbe7a23 */ /* 0x100fe2000001081e */
[----:B------:R-:W5:Y:S01]  /*4970*/  MUFU.EX2 R174, R174 ;  /* 0x000000ae00ae7308 */ /* 0x000f620000000800 */
[----:B--2---:R-:W-:Y:S01]  /*4980*/  F2FP.BF16.PACK_AB R149, R180, R181 ;  /* 0x000000b5b495723e */ /* 0x004fe200000010ff */
[--C-:B------:R-:W-:Y:S02]  /*4990*/  FFMA.FTZ R201, R201, c[0x0][0x23c], -R30.reuse ;  /* 0x00008f00c9c97a23 */ /* 0x100fe4000001081e */
[--C-:B------:R-:W-:Y:S02]  /*49a0*/  FFMA.FTZ R192, R199, c[0x0][0x23c], -R30.reuse ;  /* 0x00008f00c7c07a23 */ /* 0x100fe4000001081e */
[----:B------:R-:W-:-:S02]  /*49b0*/  FFMA.FTZ R251, R197, c[0x0][0x23c], -R30 ;  /* 0x00008f00c5fb7a23 */ /* 0x000fc4000001081e */
[----:B------:R-:W-:Y:S01]  /*49c0*/  MUFU.EX2 R177, R177 ;  /* 0x000000b100b17308 */ /* 0x000fe20000000800 */
[--C-:B------:R-:W-:Y:S02]  /*49d0*/  FFMA.FTZ R193, R193, c[0x0][0x23c], -R28.reuse ;  /* 0x00008f00c1c17a23 */ /* 0x100fe4000001081c */
[--C-:B------:R-:W-:Y:S02]  /*49e0*/  FFMA.FTZ R195, R31, c[0x0][0x23c], -R28.reuse ;  /* 0x00008f001fc37a23 */ /* 0x100fe4000001081c */
[----:B------:R-:W-:Y:S02]  /*49f0*/  FFMA.FTZ R196, R29, c[0x0][0x23c], -R28 ;  /* 0x00008f001dc47a23 */ /* 0x000fe4000001081c */
[----:B------:R-:W-:Y:S01]  /*4a00*/  LDSM.16.MT88.4 R28, [R225+0x11800] ;  /* 0x01180000e11c783b */ /* 0x000fe20000004200 */
[----:B-----5:R-:W-:Y:S01]  /*4a10*/  F2FP.BF16.PACK_AB R151, R174, R183 ;  /* 0x000000b7ae97723e */ /* 0x020fe200000010ff */
[----:B------:R-:W2:Y:S01]  /*4a20*/  MUFU.EX2 R172, R172 ;  /* 0x000000ac00ac7308 */ /* 0x000ea20000000800 */
[----:B------:R-:W-:-:S02]  /*4a30*/  FADD.FTZ R179, R179, R178 ;  /* 0x000000b2b3b37221 */ /* 0x000fc40000010000 */
[----:B------:R-:W-:Y:S02]  /*4a40*/  FADD.FTZ R180, R181, R180 ;  /* 0x000000b4b5b47221 */ /* 0x000fe40000010000 */
[----:B------:R-:W-:Y:S01]  /*4a50*/  FADD.FTZ R176, R176, R179 ;  /* 0x000000b3b0b07221 */ /* 0x000fe20000010000 */
[----:B-1----:R-:W-:Y:S01]  /*4a60*/  HMMA.16816.F32.BF16 R160, R148, R36, RZ ;  /* 0x0000002494a0723c */ /* 0x002fe200000418ff */
[----:B------:R-:W-:Y:S01]  /*4a70*/  FADD.FTZ R183, R183, R180 ;  /* 0x000000b4b7b77221 */ /* 0x000fe20000010000 */
[----:B------:R-:W-:Y:S01]  /*4a80*/  MUFU.EX2 R171, R171 ;  /* 0x000000ab00ab7308 */ /* 0x000fe20000000800 */
[----:B------:R-:W-:Y:S02]  /*4a90*/  FADD.FTZ R176, R173, R176 ;  /* 0x000000b0adb07221 */ /* 0x000fe40000010000 */
[----:B------:R-:W-:-:S03]  /*4aa0*/  FADD.FTZ R174, R174, R183 ;  /* 0x000000b7aeae7221 */ /* 0x000fc60000010000 */
        /* <DEDUP_REMOVED lines=73> */
[C---:B---3--:R-:W-:Y:S08]  /*4f40*/  HMMA.16816.F32.BF16 R56, R4.reuse, R16, R56 ;  /* 0x000000100438723c */ /* 0x048ff00000041838 */
[C---:B-1----:R-:W-:Y:S08]  /*4f50*/  HMMA.16816.F32.BF16 R72, R4.reuse, R12, R72 ;  /* 0x0000000c0448723c */ /* 0x042ff00000041848 */
[C---:B------:R-:W-:Y:S01]  /*4f60*/  HMMA.16816.F32.BF16 R76, R4.reuse, R14, R76 ;  /* 0x0000000e044c723c */ /* 0x040fe2000004184c */
[----:B------:R-:W1:Y:S07]  /*4f70*/  LDSM.16.MT88.4 R12, [R225+0x14800] ;  /* 0x01480000e10c783b */ /* 0x000e6e0000004200 */
[C---:B--2---:R-:W-:Y:S08]  /*4f80*/  HMMA.16816.F32.BF16 R80, R4.reuse, R8, R80 ;  /* 0x000000080450723c */ /* 0x044ff00000041850 */
[C---:B------:R-:W-:Y:S01]  /*4f90*/  HMMA.16816.F32.BF16 R84, R4.reuse, R10, R84 ;  /* 0x0000000a0454723c */ /* 0x040fe20000041854 */
[----:B------:R-:W2:Y:S07]  /*4fa0*/  LDSM.16.MT88.4 R8, [R224+0x14800] ;  /* 0x01480000e008783b */ /* 0x000eae0000004200 */
        /* <DEDUP_REMOVED lines=29> */
[C---:B---3--:R-:W-:Y:S08]  /*5180*/  HMMA.16816.F32.BF16 R136, R4.reuse, R16, R136 ;  /* 0x000000100488723c */ /* 0x048ff00000041888 */
[----:B------:R-:W-:Y:S01]  /*5190*/  HMMA.16816.F32.BF16 R156, R4, R18, R156 ;  /* 0x00000012049c723c */ /* 0x000fe2000004189c */
[----:B------:R-:W3:Y:S06]  /*51a0*/  LDSM.16.MT88.4 R16, [R228+0x11000] ;  /* 0x01100000e410783b */ /* 0x000eec0000004200 */
        /* <DEDUP_REMOVED lines=112> */
[C---:B--2---:R-:W-:Y:S08]  /*58b0*/  HMMA.16816.F32.BF16 R152, R4.reuse, R8, R152 ;  /* 0x000000080498723c */ /* 0x044ff00000041898 */
[----:B------:R-:W-:Y:S01]  /*58c0*/  HMMA.16816.F32.BF16 R148, R4, R10, R148 ;  /* 0x0000000a0494723c */ /* 0x000fe20000041894 */
[----:B------:R-:W-:Y:S07]  /*58d0*/  @!UPT UIADD3 URZ, URZ, URZ, URZ ;  /* 0x0000003f3f3ff290 */ /* 0x000fee000fffe03f */
[----:B------:R-:W-:Y:S11]  /*58e0*/  @!P4 BRA `(.L_x_3605) ;  /* 0x00003eb00000c947 */ /* 0x000ff60003800000 */
[----:B------:R-:W-:-:S04]  /*58f0*/  DEPBAR.LE SB0, 0x0 ;  /* 0x000080000000791a */ /* 0x000fc80000000000 */
[----:B------:R-:W-:Y:S01]  /*5900*/  IADD3 R241, R33, -0x2, RZ ;  /* 0xfffffffe21f17810 */ /* 0x000fe20007ffe0ff */
[----:B------:R-:W-:Y:S06]  /*5910*/  BAR.SYNC.DEFER_BLOCKING 0x0 ;  /* 0x0000000000007b1d */ /* 0x000fec0000010000 */
[----:B------:R-:W-:Y:S05]  /*5920*/  @!P0 BRA `(.L_x_3606) ;  /* 0x0000047000008947 */ /* 0x000fea0003800000 */
        /* <DEDUP_REMOVED lines=71> */
.L_x_3606:
[----:B------:R-:W-:Y:S02]  /*5da0*/  ULDC UR14, c[0x0][0x1a0] ;  /* 0x00006800000e7ab9 */ /* 0x000fe40000000800 */
[----:B------:R-:W-:-:S04]  /*5db0*/  ULEA UR14, -UR14, URZ, 0x6 ;  /* 0x0000003f0e0e7291 */ /* 0x000fc8000f8e313f */
[----:B------:R-:W-:Y:S02]  /*5dc0*/  USHF.R.S32.HI UR12, URZ, 0x1f, UR14 ;  /* 0x0000001f3f0c7899 */ /* 0x000fe4000801140e */
.L_x_3607:
        /* <DEDUP_REMOVED lines=16> */
[----:B------:R-:W-:Y:S01]  /*5ed0*/  IMAD.MOV.U32 R239, RZ, RZ, R237 ;  /* 0x000000ffffef7224 */ /* 0x000fe200078e00ed */
[----:B------:R-:W-:-:S02]  /*5ee0*/  LEA.HI.X R7, R7, c[0x0][0x174], R4, 0x1, P2 ;  /* 0x00005d0007077a11 */ /* 0x000fc400010f0c04 */
[----:B------:R-:W-:Y:S02]  /*5ef0*/  LEA R8, P1, R34, c[0x0][0x170], 0x1 ;  /* 0x00005c0022087a11 */ /* 0x000fe400078208ff */
[----:B------:R-:W-:Y:S01]  /*5f00*/  IADD3 R4, P2, R238, UR9, RZ ;  /* 0x00000009ee047c10 */ /* 0x000fe2000ff5e0ff */
[----:B------:R-:W-:Y:S01]  /*5f10*/  @!PT LDS RZ, [RZ] ;  /* 0x00000000fffff984 */ /* 0x000fe20000000800 */
[----:B------:R-:W-:Y:S01]  /*5f20*/  @!PT LDS RZ, [RZ] ;  /* 0x00000000fffff984 */ /* 0x000fe20000000800 */
[----:B------:R-:W-:Y:S01]  /*5f30*/  @!PT LDS RZ, [RZ] ;  /* 0x00000000fffff984 */ /* 0x000fe20000000800 */
[----:B------:R1:W-:Y:S01]  /*5f40*/  LDGSTS.E.BYPASS.LTC128B.128 [R243+0x10000], [R238.64] ;  /* 0x10000000eef37fae */ /* 0x0003e2000b901d4a */
        /* <DEDUP_REMOVED lines=8> */
[----:B------:R2:W-:Y:S01]  /*5fd0*/  LDGSTS.E.BYPASS.LTC128B.128 [R243+0x16000], [R6.64+0x180] ;  /* 0x1600018006f37fae */ /* 0x0005e2000b901d4a */
[----:B------:R-:W-:Y:S02]  /*5fe0*/  IADD3.X R25, R9, UR4, RZ, P1, !PT ;  /* 0x0000000409197c10 */ /* 0x000fe40008ffe4ff */
[----:B------:R-:W-:Y:S01]  /*5ff0*/  IADD3 R18, P1, R24, UR9, RZ ;  /* 0x0000000918127c10 */ /* 0x000fe2000ff3e0ff */
[----:B------:R2:W-:Y:S01]  /*6000*/  LDGSTS.E.BYPASS.LTC128B.128 [R243+0x10800], [R4.64] ;  /* 0x1080000004f37fae */ /* 0x0005e2000b901d4a */
[----:B------:R-:W-:Y:S02]  /*6010*/  IADD3.X R17, R11, UR4, RZ, P2, !PT ;  /* 0x000000040b117c10 */ /* 0x000fe400097fe4ff */
[----:B------:R-:W-:Y:S01]  /*6020*/  IADD3.X R19, R25, UR4, RZ, P1, !PT ;  /* 0x0000000419137c10 */ /* 0x000fe20008ffe4ff */
[----:B------:R3:W-:Y:S01]  /*6030*/  LDGSTS.E.BYPASS.LTC128B.128 [R243+0x12800], [R8.64+0x80] ;  /* 0x1280008008f37fae */ /* 0x0007e2000b901d4a */
[----:B------:R-:W-:-:S02]  /*6040*/  ISETP.GE.AND P5, PT, R0, R167, PT ;  /* 0x000000a70000720c */ /* 0x000fc40003fa6270 */
[----:B------:R-:W-:Y:S01]  /*6050*/  ISETP.GE.AND P4, PT, R0, R166, PT ;  /* 0x000000a60000720c */ /* 0x000fe20003f86270 */
        /* <DEDUP_REMOVED lines=208> */
[C---:B------:R-:W-:Y:S07]  /*6d60*/  HMMA.16816.F32.BF16 R8, R192.reuse, R196, R8 ;  /* 0x000000c4c008723c */ /* 0x040fee0000041808 */
[C---:B------:R-:W-:Y:S01]  /*6d70*/  IADD3 R197, R0.reuse, 0x9, RZ ;  /* 0x0000000900c57810 */ /* 0x040fe20007ffe0ff */
[----:B------:R-:W-:Y:S01]  /*6d80*/  HMMA.16816.F32.BF16 R4, R192, R198, R4 ;  /* 0x000000c6c004723c */ /* 0x000fe20000041804 */
[----:B------:R-:W-:Y:S02]  /*6d90*/  IADD3 R196, R0, 0x10, RZ ;  /* 0x0000001000c47810 */ /* 0x000fe40007ffe0ff */
[----:B------:R-:W-:-:S02]  /*6da0*/  ISETP.GE.AND P1, PT, R197, R167, PT ;  /* 0x000000a7c500720c */ /* 0x000fc40003f26270 */
[----:B------:R-:W-:-:S03]  /*6db0*/  ISETP.GE.AND P6, PT, R196, R167, PT ;  /* 0x000000a7c400720c */ /* 0x000fc60003fc6270 */
[----:B-----5:R-:W-:Y:S07]  /*6dc0*/  HMMA.16816.F32.BF16 R184, R192, R188, R184 ;  /* 0x000000bcc0b8723c */ /* 0x020fee00000418b8 */
[C---:B------:R-:W-:Y:S01]  /*6dd0*/  IADD3 R188, R0.reuse, 0x20, RZ ;  /* 0x0000002000bc7810 */ /* 0x040fe20007ffe0ff */
[C---:B-1----:R-:W-:Y:S07]  /*6de0*/  HMMA.16816.F32.BF16 R24, R176.reuse, R172, R24 ;  /* 0x000000acb018723c */ /* 0x042fee0000041818 */
[C---:B------:R-:W-:Y:S01]  /*6df0*/  IADD3 R172, R0.reuse, 0x28, RZ ;  /* 0x0000002800ac7810 */ /* 0x040fe20007ffe0ff */
[C---:B------:R-:W-:Y:S07]  /*6e00*/  HMMA.16816.F32.BF16 R20, R176.reuse, R174, R20 ;  /* 0x000000aeb014723c */ /* 0x040fee0000041814 */
[C---:B------:R-:W-:Y:S01]  /*6e10*/  IADD3 R174, R0.reuse, 0x21, RZ ;  /* 0x0000002100ae7810 */ /* 0x040fe20007ffe0ff */
[C---:B--2---:R-:W-:Y:S07]  /*6e20*/  HMMA.16816.F32.BF16 R12, R176.reuse, R170, R12 ;  /* 0x000000aab00c723c */ /* 0x044fee000004180c */
[----:B------:R-:W-:Y:S01]  /*6e30*/  IADD3 R170, R0, 0x29, RZ ;  /* 0x0000002900aa7810 */ /* 0x000fe20007ffe0ff */
[----:B----4-:R-:W-:Y:S01]  /*6e40*/  HMMA.16816.F32.BF16 R8, R176, R32, R8 ;  /* 0x00000020b008723c */ /* 0x010fe20000041808 */
[----:B------:R-:W-:-:S06]  /*6e50*/  FSEL R173, R24, -INF , !P5 ;  /* 0xff80000018ad7808 */ /* 0x000fcc0006800000 */
[C---:B------:R-:W-:Y:S01]  /*6e60*/  IADD3 R33, R0.reuse, 0x1, RZ ;  /* 0x0000000100217810 */ /* 0x040fe20007ffe0ff */
[C---:B------:R-:W-:Y:S01]  /*6e70*/  HMMA.16816.F32.BF16 R4, R176.reuse, R34, R4 ;  /* 0x00000022b004723c */ /* 0x040fe20000041804 */
[----:B------:R-:W-:Y:S01]  /*6e80*/  IADD3 R32, R0, 0x8, RZ ;  /* 0x0000000800207810 */ /* 0x000fe20007ffe0ff */
[----:B------:R-:W-:Y:S01]  /*6e90*/  BAR.SYNC.DEFER_BLOCKING 0x0 ;  /* 0x0000000000007b1d */ /* 0x000fe20000010000 */
[-C--:B------:R-:W-:Y:S02]  /*6ea0*/  ISETP.GE.AND P3, PT, R33, R167.reuse, PT ;  /* 0x000000a72100720c */ /* 0x080fe40003f66270 */
[----:B------:R-:W-:Y:S02]  /*6eb0*/  ISETP.GE.AND P2, PT, R32, R167, PT ;  /* 0x000000a72000720c */ /* 0x000fe40003f46270 */
[----:B------:R-:W-:Y:S01]  /*6ec0*/  FSEL R171, R25, -INF , !P3 ;  /* 0xff80000019ab7808 */ /* 0x000fe20005800000 */
[----:B---3--:R-:W-:Y:S01]  /*6ed0*/  HMMA.16816.F32.BF16 R184, R176, R28, R184 ;  /* 0x0000001cb0b8723c */ /* 0x008fe200000418b8 */
[----:B------:R-:W-:-:S02]  /*6ee0*/  FSEL R175, R20, -INF , !P2 ;  /* 0xff80000014af7808 */ /* 0x000fc40005000000 */
[----:B------:R-:W-:-:S04]  /*6ef0*/  IADD3 R34, R0, 0x31, RZ ;  /* 0x0000003100227810 */ /* 0x000fc80007ffe0ff */
[C---:B------:R-:W-:Y:S01]  /*6f00*/  IADD3 R28, R0.reuse, 0x38, RZ ;  /* 0x00000038001c7810 */ /* 0x040fe20007ffe0ff */
[----:B------:R-:W-:Y:S07]  /*6f10*/  HMMA.16816.F32.BF16 R16, R176, R168, R16 ;  /* 0x000000a8b010723c */ /* 0x000fee0000041810 */
[----:B------:R-:W-:Y:S01]  /*6f20*/  IADD3 R168, R0, 0x30, RZ ;  /* 0x0000003000a87810 */ /* 0x000fe20007ffe0ff */
[----:B------:R-:W-:Y:S01]  /*6f30*/  HMMA.16816.F32.BF16 R180, R192, R190, R180 ;  /* 0x000000bec0b4723c */ /* 0x000fe200000418b4 */
[----:B------:R-:W-:-:S02]  /*6f40*/  FSEL R169, R21, -INF , !P1 ;  /* 0xff80000015a97808 */ /* 0x000fc40004800000 */
[----:B------:R-:W-:-:S04]  /*6f50*/  ISETP.GE.AND P1, PT, R188, R167, PT ;  /* 0x000000a7bc00720c */ /* 0x000fc80003f26270 */
[C---:B------:R-:W-:Y:S02]  /*6f60*/  IADD3 R192, R0.reuse, 0x18, RZ ;  /* 0x0000001800c07810 */ /* 0x040fe40007ffe0ff */
[----:B------:R-:W-:Y:S02]  /*6f70*/  IADD3 R190, R0, 0x19, RZ ;  /* 0x0000001900be7810 */ /* 0x000fe40007ffe0ff */
[-C--:B------:R-:W-:Y:S02]  /*6f80*/  ISETP.GE.AND P3, PT, R192, R167.reuse, PT ;  /* 0x000000a7c000720c */ /* 0x080fe40003f66270 */
[----:B------:R-:W-:Y:S02]  /*6f90*/  ISETP.GE.AND P2, PT, R190, R167, PT ;  /* 0x000000a7be00720c */ /* 0x000fe40003f46270 */
[----:B------:R-:W-:Y:S02]  /*6fa0*/  IADD3 R194, R0, 0x11, RZ ;  /* 0x0000001100c27810 */ /* 0x000fe40007ffe0ff */
[----:B------:R-:W-:-:S02]  /*6fb0*/  FSEL R25, R12, -INF , !P3 ;  /* 0xff8000000c197808 */ /* 0x000fc40005800000 */
[-C--:B------:R-:W-:Y:S02]  /*6fc0*/  ISETP.GE.AND P3, PT, R170, R167.reuse, PT ;  /* 0x000000a7aa00720c */ /* 0x080fe40003f66270 */
[----:B------:R-:W-:Y:S02]  /*6fd0*/  FSEL R21, R13, -INF , !P2 ;  /* 0xff8000000d157808 */ /* 0x000fe40005000000 */
[-C--:B------:R-:W-:Y:S01]  /*6fe0*/  ISETP.GE.AND P2, PT, R168, R167.reuse, PT ;  /* 0x000000a7a800720c */ /* 0x080fe20003f46270 */
[----:B------:R-:W-:Y:S01]  /*6ff0*/  HMMA.16816.F32.BF16 R176, R176, R30, R180 ;  /* 0x0000001eb0b0723c */ /* 0x000fe200000418b4 */
[-C--:B------:R-:W-:Y:S02]  /*7000*/  ISETP.GE.AND P5, PT, R194, R167.reuse, PT ;  /* 0x000000a7c200720c */ /* 0x080fe40003fa6270 */
[----:B------:R-:W-:Y:S02]  /*7010*/  FSEL R195, R8, -INF , !P1 ;  /* 0xff80000008c37808 */ /* 0x000fe40004800000 */
[----:B------:R-:W-:-:S02]  /*7020*/  ISETP.GE.AND P1, PT, R34, R167, PT ;  /* 0x000000a72200720c */ /* 0x000fc40003f26270 */
[----:B------:R-:W-:Y:S02]  /*7030*/  FSEL R35, R5, -INF , !P3 ;  /* 0xff80000005237808 */ /* 0x000fe40005800000 */
[-C--:B------:R-:W-:Y:S02]  /*7040*/  ISETP.GE.AND P3, PT, R33, R166.reuse, PT ;  /* 0x000000a62100720c */ /* 0x080fe40003f66270 */
[----:B------:R-:W-:Y:S02]  /*7050*/  FSEL R33, R184, -INF , !P2 ;  /* 0xff800000b8217808 */ /* 0x000fe40005000000 */
[----:B------:R-:W-:Y:S02]  /*7060*/  FSEL R29, R17, -INF , !P5 ;  /* 0xff800000111d7808 */ /* 0x000fe40006800000 */
[----:B------:R-:W-:Y:S02]  /*7070*/  ISETP.GE.AND P2, PT, R32, R166, PT ;  /* 0x000000a62000720c */ /* 0x000fe40003f46270 */
[----:B------:R-:W-:-:S02]  /*7080*/  ISETP.GE.AND P5, PT, R172, R167, PT ;  /* 0x000000a7ac00720c */ /* 0x000fc40003fa6270 */
[----:B------:R-:W-:Y:S02]  /*7090*/  FSEL R32, R185, -INF , !P1 ;  /* 0xff800000b9207808 */ /* 0x000fe40004800000 */
[----:B------:R-:W-:Y:S02]  /*70a0*/  FSEL R189, R16, -INF , !P6 ;  /* 0xff80000010bd7808 */ /* 0x000fe40007000000 */
[-C--:B------:R-:W-:Y:S02]  /*70b0*/  ISETP.GE.AND P1, PT, R197, R166.reuse, PT ;  /* 0x000000a6c500720c */ /* 0x080fe40003f26270 */
[----:B------:R-:W-:Y:S02]  /*70c0*/  FSEL R16, R26, -INF , !P4 ;  /* 0xff8000001a107808 */ /* 0x000fe40006000000 */
[----:B------:R-:W-:Y:S02]  /*70d0*/  ISETP.GE.AND P4, PT, R196, R166, PT ;  /* 0x000000a6c400720c */ /* 0x000fe40003f86270 */
[----:B------:R-:W-:-:S02]  /*70e0*/  FSEL R12, R27, -INF , !P3 ;  /* 0xff8000001b0c7808 */ /* 0x000fc40005800000 */
[----:B------:R-:W-:Y:S02]  /*70f0*/  FSEL R191, R4, -INF , !P5 ;  /* 0xff80000004bf7808 */ /* 0x000fe40006800000 */
[-C--:B------:R-:W-:Y:S02]  /*7100*/  ISETP.GE.AND P3, PT, R194, R166.reuse, PT ;  /* 0x000000a6c200720c */ /* 0x080fe40003f66270 */
[----:B------:R-:W-:Y:S02]  /*7110*/  FSEL R8, R22, -INF , !P2 ;  /* 0xff80000016087808 */ /* 0x000fe40005000000 */
[----:B------:R-:W-:Y:S02]  /*7120*/  FSEL R4, R23, -INF , !P1 ;  /* 0xff80000017047808 */ /* 0x000fe40004800000 */
[-C--:B------:R-:W-:Y:S02]  /*7130*/  ISETP.GE.AND P2, PT, R192, R166.reuse, PT ;  /* 0x000000a6c000720c */ /* 0x080fe40003f46270 */
[----:B------:R-:W-:-:S02]  /*7140*/  ISETP.GE.AND P1, PT, R190, R166, PT ;  /* 0x000000a6be00720c */ /* 0x000fc40003f26270 */
[----:B------:R-:W-:Y:S02]  /*7150*/  FSEL R24, R18, -INF , !P4 ;  /* 0xff80000012187808 */ /* 0x000fe40006000000 */
[-C--:B------:R-:W-:Y:S02]  /*7160*/  ISETP.GE.AND P4, PT, R188, R166.reuse, PT ;  /* 0x000000a6bc00720c */ /* 0x080fe40003f86270 */
[----:B------:R-:W-:Y:S02]  /*7170*/  FSEL R26, R19, -INF , !P3 ;  /* 0xff800000131a7808 */ /* 0x000fe40005800000 */
[----:B------:R-:W-:Y:S02]  /*7180*/  ISETP.GE.AND P3, PT, R174, R166, PT ;  /* 0x000000a6ae00720c */ /* 0x000fe40003f66270 */
[----:B------:R-:W-:Y:S02]  /*7190*/  FSEL R22, R14, -INF , !P2 ;  /* 0xff8000000e167808 */ /* 0x000fe40005000000 */
[----:B------:R-:W-:-:S02]  /*71a0*/  FSEL R20, R15, -INF , !P1 ;  /* 0xff8000000f147808 */ /* 0x000fc40004800000 */
[-C--:B------:R-:W-:Y:S02]  /*71b0*/  ISETP.GE.AND P2, PT, R172, R166.reuse, PT ;  /* 0x000000a6ac00720c */ /* 0x080fe40003f46270 */
[-C--:B------:R-:W-:Y:S02]  /*71c0*/  ISETP.GE.AND P1, PT, R170, R166.reuse, PT ;  /* 0x000000a6aa00720c */ /* 0x080fe40003f26270 */
[----:B------:R-:W-:Y:S02]  /*71d0*/  IADD3 R0, R0, 0x39, RZ ;  /* 0x0000003900007810 */ /* 0x000fe40007ffe0ff */
[----:B------:R-:W-:Y:S02]  /*71e0*/  FSEL R196, R10, -INF , !P4 ;  /* 0xff8000000ac47808 */ /* 0x000fe40006000000 */
[----:B------:R-:W-:Y:S02]  /*71f0*/  ISETP.GE.AND P4, PT, R168, R166, PT ;  /* 0x000000a6a800720c */ /* 0x000fe40003f86270 */
[----:B------:R-:W-:-:S02]  /*7200*/  FSEL R194, R11, -INF , !P3 ;  /* 0xff8000000bc27808 */ /* 0x000fc40005800000 */
[-C--:B------:R-:W-:Y:S02]  /*7210*/  ISETP.GE.AND P3, PT, R34, R166.reuse, PT ;  /* 0x000000a62200720c */ /* 0x080fe40003f66270 */
[----:B------:R-:W-:Y:S02]  /*7220*/  FSEL R34, R6, -INF , !P2 ;  /* 0xff80000006227808 */ /* 0x000fe40005000000 */
[----:B------:R-:W-:Y:S02]  /*7230*/  FSEL R192, R7, -INF , !P1 ;  /* 0xff80000007c07808 */ /* 0x000fe40004800000 */
[-C--:B------:R-:W-:Y:S02]  /*7240*/  ISETP.GE.AND P2, PT, R28, R166.reuse, PT ;  /* 0x000000a61c00720c */ /* 0x080fe40003f46270 */
[----:B------:R-:W-:Y:S02]  /*7250*/  ISETP.GE.AND P1, PT, R0, R166, PT ;  /* 0x000000a60000720c */ /* 0x000fe40003f26270 */
[----:B------:R-:W-:-:S02]  /*7260*/  FSEL R166, R186, -INF , !P4 ;  /* 0xff800000baa67808 */ /* 0x000fc40006000000 */
[----:B------:R-:W-:Y:S02]  /*7270*/  ISETP.GT.AND P4, PT, R241, R236, PT ;  /* 0x000000ecf100720c */ /* 0x000fe40003f84270 */
[-C--:B------:R-:W-:Y:S02]  /*7280*/  ISETP.GE.AND P6, PT, R174, R167.reuse, PT ;  /* 0x000000a7ae00720c */ /* 0x080fe40003fc6270 */
[-C--:B------:R-:W-:Y:S02]  /*7290*/  ISETP.GE.AND P5, PT, R0, R167.reuse, PT ;  /* 0x000000a70000720c */ /* 0x080fe40003fa6270 */
[----:B------:R-:W-:Y:S02]  /*72a0*/  FSEL R193, R9, -INF , !P6 ;  /* 0xff80000009c17808 */ /* 0x000fe40007000000 */
[----:B------:R-:W-:Y:S02]  /*72b0*/  ISETP.GE.AND P6, PT, R28, R167, PT ;  /* 0x000000a71c00720c */ /* 0x000fe40003fc6270 */
[----:B------:R-:W-:-:S02]  /*72c0*/  FSEL R167, R177, -INF , !P5 ;  /* 0xff800000b1a77808 */ /* 0x000fc40006800000 */
        /* <DEDUP_REMOVED lines=35> */
[----:B------:R-:W-:-:S02]  /*7500*/  ISETP.GE.AND P1, PT, R11, RZ, PT ;  /* 0x000000ff0b00720c */ /* 0x000fc40003f26270 */
[----:B------:R-:W-:Y:S02]  /*7510*/  @!P2 IADD3 R9, R9, 0x1, RZ ;  /* 0x000000010909a810 */ /* 0x000fe40007ffe0ff */
[----:B------:R-:W-:-:S03]  /*7520*/  ISETP.NE.AND P2, PT, RZ, c[0x0][0x2d0], PT ;  /* 0x0000b400ff007a0c */ /* 0x000fc60003f45270 */
        /* <DEDUP_REMOVED lines=25> */
.L_x_3609:
[----:B------:R-:W-:-:S04]  /*76c0*/  ULEA UR5, -UR8, URZ, 0x6 ;  /* 0x0000003f08057291 */ /* 0x000fc8000f8e313f */
[----:B------:R-:W-:Y:S02]  /*76d0*/  USHF.R.S32.HI UR4, URZ, 0x1f, UR5 ;  /* 0x0000001f3f047899 */ /* 0x000fe40008011405 */
[----:B------:R-:W-:-:S04]  /*76e0*/  MOV R6, UR5 ;  /* 0x0000000500067c02 */ /* 0x000fc80008000f00 */
[----:B------:R-:W-:Y:S02]  /*76f0*/  MOV R0, UR4 ;  /* 0x0000000400007c02 */ /* 0x000fe40008000f00 */
.L_x_3610:
        /* <DEDUP_REMOVED lines=33> */
.L_x_3608:
        /* <DEDUP_REMOVED lines=24> */
[----:B-1----:R-:W-:Y:S02]  /*7a90*/  FMNMX.FTZ R7, R33, R0, !PT ;  /* 0x0000000021077209 */ /* 0x002fe40007810000 */
        /* <DEDUP_REMOVED lines=36> */
[----:B------:R-:W-:Y:S01]  /*7ce0*/  FFMA.FTZ R0, R8, c[0x0][0x23c], -R179 ;  /* 0x00008f0008007a23 */ /* 0x000fe200000108b3 */
[----:B------:R-:W-:Y:S01]  /*7cf0*/  MUFU.EX2 R170, R170 ;  /* 0x000000aa00aa7308 */ /* 0x000fe20000000800 */
[----:B------:R-:W-:Y:S01]  /*7d00*/  FADD.FTZ R4, R3, -R4 ;  /* 0x8000000403047221 */ /* 0x000fe20000010000 */
[----:B------:R-:W3:Y:S01]  /*7d10*/  LDSM.16.MT88.4 R16, [R226+0x10000] ;  /* 0x01000000e210783b */ /* 0x000ee20000004200 */
[----:B------:R-:W-:-:S02]  /*7d20*/  FFMA.FTZ R186, R21, c[0x0][0x23c], -R182 ;  /* 0x00008f0015ba7a23 */ /* 0x000fc400000108b6 */
[----:B------:R-:W-:Y:S01]  /*7d30*/  FMUL.FTZ R3, R4, c[0x0][0x23c] ;  /* 0x00008f0004037a20 */ /* 0x000fe20000410000 */
[----:B------:R-:W4:Y:S01]  /*7d40*/  LDSM.16.MT88.4 R8, [R225+0x10000] ;  /* 0x01000000e108783b */ /* 0x000f220000004200 */
[----:B-1----:R-:W-:Y:S01]  /*7d50*/  F2FP.BF16.PACK_AB R4, R171, R172 ;  /* 0x000000acab04723e */ /* 0x002fe200000010ff */
[----:B------:R-:W1:Y:S01]  /*7d60*/  MUFU.EX2 R169, R169 ;  /* 0x000000a900a97308 */ /* 0x000e620000000800 */
[--C-:B------:R-:W-:Y:S02]  /*7d70*/  FFMA.FTZ R188, R22, c[0x0][0x23c], -R179.reuse ;  /* 0x00008f0016bc7a23 */ /* 0x100fe400000108b3 */
[--C-:B------:R-:W-:Y:S02]  /*7d80*/  FFMA.FTZ R189, R20, c[0x0][0x23c], -R179.reuse ;  /* 0x00008f0014bd7a23 */ /* 0x100fe400000108b3 */
[----:B------:R-:W-:Y:S01]  /*7d90*/  LDSM.16.MT88.4 R20, [R228+0x12800] ;  /* 0x01280000e414783b */ /* 0x000fe20000004200 */
[--C-:B------:R-:W-:Y:S02]  /*7da0*/  FFMA.FTZ R184, R29, c[0x0][0x23c], -R182.reuse ;  /* 0x00008f001db87a23 */ /* 0x100fe400000108b6 */
[----:B------:R-:W-:Y:S01]  /*7db0*/  MUFU.EX2 R168, R168 ;  /* 0x000000a800a87308 */ /* 0x000fe20000000800 */
[----:B------:R-:W-:Y:S01]  /*7dc0*/  FFMA.FTZ R185, R25, c[0x0][0x23c], -R182 ;  /* 0x00008f0019b97a23 */ /* 0x000fe200000108b6 */
[----:B------:R-:W-:Y:S01]  /*7dd0*/  LDSM.16.MT88.4 R28, [R226+0x10800] ;  /* 0x01080000e21c783b */ /* 0x000fe20000004200 */
[----:B------:R-:W-:-:S02]  /*7de0*/  FFMA.FTZ R187, R24, c[0x0][0x23c], -R179 ;  /* 0x00008f0018bb7a23 */ /* 0x000fc400000108b3 */
[--C-:B------:R-:W-:Y:S02]  /*7df0*/  FFMA.FTZ R190, R26, c[0x0][0x23c], -R179.reuse ;  /* 0x00008f001abe7a23 */ /* 0x100fe400000108b3 */
[----:B------:R-:W-:Y:S01]  /*7e00*/  LDSM.16.MT88.4 R24, [R225+0x10800] ;  /* 0x01080000e118783b */ /* 0x000fe20000004200 */
[----:B------:R-:W5:Y:S01]  /*7e10*/  MUFU.EX2 R2, R2 ;  /* 0x0000000200027308 */ /* 0x000f620000000800 */
[----:B-1----:R-:W-:Y:S01]  /*7e20*/  F2FP.BF16.PACK_AB R6, R169, R170 ;  /* 0x000000aaa906723e */ /* 0x002fe200000010ff */
[--C-:B------:R-:W-:Y:S02]  /*7e30*/  FFMA.FTZ R198, R193, c[0x0][0x23c], -R182.reuse ;  /* 0x00008f00c1c67a23 */ /* 0x100fe400000108b6 */
[----:B------:R-:W-:Y:S02]  /*7e40*/  FFMA.FTZ R193, R196, c[0x0][0x23c], -R179 ;  /* 0x00008f00c4c17a23 */ /* 0x000fe400000108b3 */
[--C-:B------:R-:W-:Y:S02]  /*7e50*/  FFMA.FTZ R195, R195, c[0x0][0x23c], -R182.reuse ;  /* 0x00008f00c3c37a23 */ /* 0x100fe400000108b6 */
[----:B------:R-:W-:Y:S01]  /*7e60*/  MUFU.EX2 R0, R0 ;  /* 0x0000000000007308 */ /* 0x000fe20000000800 */
[----:B------:R-:W-:-:S02]  /*7e70*/  FFMA.FTZ R191, R191, c[0x0][0x23c], -R182 ;  /* 0x00008f00bfbf7a23 */ /* 0x000fc400000108b6 */
[--C-:B------:R-:W-:Y:S02]  /*7e80*/  FFMA.FTZ R200, R35, c[0x0][0x23c], -R182.reuse ;  /* 0x00008f0023c87a23 */ /* 0x100fe400000108b6 */
[--C-:B------:R-:W-:Y:S02]  /*7e90*/  FFMA.FTZ R194, R194, c[0x0][0x23c], -R179.reuse ;  /* 0x00008f00c2c27a23 */ /* 0x100fe400000108b3 */
[--C-:B------:R-:W-:Y:S01]  /*7ea0*/  FFMA.FTZ R196, R34, c[0x0][0x23c], -R179.reuse ;  /* 0x00008f0022c47a23 */ /* 0x100fe200000108b3 */
[----:B------:R-:W1:Y:S01]  /*7eb0*/  MUFU.EX2 R175, R175 ;  /* 0x000000af00af7308 */ /* 0x000e620000000800 */
[----:B-----5:R-:W-:Y:S01]  /*7ec0*/  F2FP.BF16.PACK_AB R5, R2, R168 ;  /* 0x000000a80205723e */ /* 0x020fe200000010ff */
[----:B------:R-:W-:Y:S02]  /*7ed0*/  FFMA.FTZ R197, R192, c[0x0][0x23c], -R179 ;  /* 0x00008f00c0c57a23 */ /* 0x000fe400000108b3 */
[--C-:B------:R-:W-:Y:S02]  /*7ee0*/  FFMA.FTZ R192, R33, c[0x0][0x23c], -R182.reuse ;  /* 0x00008f0021c07a23 */ /* 0x100fe400000108b6 */
[----:B------:R-:W-:-:S02]  /*7ef0*/  FFMA.FTZ R199, R32, c[0x0][0x23c], -R182 ;  /* 0x00008f0020c77a23 */ /* 0x000fc400000108b6 */
[----:B------:R-:W5:Y:S01]  /*7f00*/  MUFU.EX2 R176, R176 ;  /* 0x000000b000b07308 */ /* 0x000f620000000800 */
[----:B------:R-:W-:Y:S01]  /*7f10*/  LDSM.16.MT88.4 R32, [R224+0x17000] ;  /* 0x01700000e020783b */ /* 0x000fe20000004200 */
[--C-:B------:R-:W-:Y:S02]  /*7f20*/  FFMA.FTZ R181, R181, c[0x0][0x23c], -R182.reuse ;  /* 0x00008f00b5b57a23 */ /* 0x100fe400000108b6 */
[----:B------:R-:W-:Y:S02]  /*7f30*/  FFMA.FTZ R182, R167, c[0x0][0x23c], -R182 ;  /* 0x00008f00a7b67a23 */ /* 0x000fe400000108b6 */
[--C-:B------:R-:W-:Y:S02]  /*7f40*/  FFMA.FTZ R201, R166, c[0x0][0x23c], -R179.reuse ;  /* 0x00008f00a6c97a23 */ /* 0x100fe400000108b3 */
[----:B------:R-:W2:Y:S01]  /*7f50*/  MUFU.EX2 R3, R3 ;  /* 0x0000000300037308 */ /* 0x000ea20000000800 */
[----:B-1----:R-:W-:Y:S01]  /*7f60*/  F2FP.BF16.PACK_AB R7, R175, R0 ;  /* 0x00000000af07723e */ /* 0x002fe200000010ff */
[--C-:B------:R-:W-:Y:S01]  /*7f70*/  FFMA.FTZ R180, R180, c[0x0][0x23c], -R179.reuse ;  /* 0x00008f00b4b47a23 */ /* 0x100fe200000108b3 */
[----:B------:R-:W-:Y:S01]  /*7f80*/  LDSM.16.MT88.4 R164, [R228+0x11800] ;  /* 0x01180000e4a4783b */ /* 0x000fe20000004200 */
[----:B------:R-:W-:-:S02]  /*7f90*/  FFMA.FTZ R178, R178, c[0x0][0x23c], -R179 ;  /* 0x00008f00b2b27a23 */ /* 0x000fc400000108b3 */
[----:B------:R-:W-:Y:S02]  /*7fa0*/  FFMA.FTZ R177, R177, c[0x0][0x23c], -R179 ;  /* 0x00008f00b1b17a23 */ /* 0x000fe400000108b3 */
[-C--:B-----5:R-:W-:Y:S01]  /*7fb0*/  FMUL.FTZ R160, R160, R176.reuse ;  /* 0x000000b0a0a07220 */ /* 0x0a0fe20000410000 */
[----:B------:R-:W-:Y:S01]  /*7fc0*/  MUFU.EX2 R183, R183 ;  /* 0x000000b700b77308 */ /* 0x000fe20000000800 */
[-C--:B------:R-:W-:Y:S02]  /*7fd0*/  FMUL.FTZ R161, R161, R176.reuse ;  /* 0x000000b0a1a17220 */ /* 0x080fe40000410000 */
[-C--:B------:R-:W-:Y:S02]  /*7fe0*/  FMUL.FTZ R36, R36, R176.reuse ;  /* 0x000000b024247220 */ /* 0x080fe40000410000 */
[----:B------:R-:W-:Y:S02]  /*7ff0*/  FMUL.FTZ R37, R37, R176 ;  /* 0x000000b025257220 */ /* 0x000fe40000410000 */
[-C--:B--2---:R-:W-:Y:S01]  /*8000*/  FMUL.FTZ R162, R162, R3.reuse ;  /* 0x00000003a2a27220 */ /* 0x084fe20000410000 */
[----:B------:R-:W-:Y:S01]  /*8010*/  MUFU.EX2 R184, R184 ;  /* 0x000000b800b87308 */ /* 0x000fe20000000800 */
[----:B------:R-:W-:-:S02]  /*8020*/  FMUL.FTZ R163, R163, R3 ;  /* 0x00000003a3a37220 */ /* 0x000fc40000410000 */
[-C--:B------:R-:W-:Y:S02]  /*8030*/  FMUL.FTZ R38, R38, R3.reuse ;  /* 0x0000000326267220 */ /* 0x080fe40000410000 */
[-C--:B------:R-:W-:Y:S02]  /*8040*/  FMUL.FTZ R39, R39, R3.reuse ;  /* 0x0000000327277220 */ /* 0x080fe40000410000 */
[-C--:B------:R-:W-:Y:S01]  /*8050*/  FMUL.FTZ R40, R40, R176.reuse ;  /* 0x000000b028287220 */ /* 0x080fe20000410000 */
[----:B------:R-:W-:Y:S01]  /*8060*/  HMMA.16816.F32.BF16 R160, R4, R12, R160 ;  /* 0x0000000c04a0723c */ /* 0x000fe200000418a0 */
[----:B------:R-:W-:Y:S01]  /*8070*/  FMUL.FTZ R41, R41, R176 ;  /* 0x000000b029297220 */ /* 0x000fe20000410000 */
[----:B------:R-:W-:Y:S01]  /*8080*/  MUFU.EX2 R185, R185 ;  /* 0x000000b900b97308 */ /* 0x000fe20000000800 */
[-C--:B------:R-:W-:Y:S02]  /*8090*/  FMUL.FTZ R42, R42, R3.reuse ;  /* 0x000000032a2a7220 */ /* 0x080fe40000410000 */
[----:B------:R-:W-:-:S02]  /*80a0*/  FMUL.FTZ R43, R43, R3 ;  /* 0x000000032b2b7220 */ /* 0x000fc40000410000 */
[-C--:B------:R-:W-:Y:S01]  /*80b0*/  FMUL.FTZ R44, R44, R176.reuse ;  /* 0x000000b02c2c7220 */ /* 0x080fe20000410000 */
[C---:B------:R-:W-:Y:S01]  /*80c0*/  HMMA.16816.F32.BF16 R36, R4.reuse, R14, R36 ;  /* 0x0000000e0424723c */ /* 0x040fe20000041824 */
[----:B------:R-:W1:Y:S01]  /*80d0*/  LDSM.16.MT88.4 R12, [R224+0x10000] ;  /* 0x01000000e00c783b */ /* 0x000e620000004200 */
[-C--:B------:R-:W-:Y:S01]  /*80e0*/  FMUL.FTZ R45, R45, R176.reuse ;  /* 0x000000b02d2d7220 */ /* 0x080fe20000410000 */
[----:B------:R-:W-:Y:S01]  /*80f0*/  MUFU.EX2 R186, R186 ;  /* 0x000000ba00ba7308 */ /* 0x000fe20000000800 */
[-C--:B------:R-:W-:Y:S02]  /*8100*/  FMUL.FTZ R46, R46, R3.reuse ;  /* 0x000000032e2e7220 */ /* 0x080fe40000410000 */
[-C--:B------:R-:W-:Y:S02]  /*8110*/  FMUL.FTZ R47, R47, R3.reuse ;  /* 0x000000032f2f7220 */ /* 0x080fe40000410000 */
[-C--:B------:R-:W-:Y:S01]  /*8120*/  FMUL.FTZ R48, R48, R176.reuse ;  /* 0x000000b030307220 */ /* 0x080fe20000410000 */
[----:B---3--:R-:W-:Y:S01]  /*8130*/  HMMA.16816.F32.BF16 R40, R4, R16, R40 ;  /* 0x000000100428723c */ /* 0x008fe20000041828 */
[----:B------:R-:W-:Y:S01]  /*8140*/  FMUL.FTZ R49, R49, R176 ;  /* 0x000000b031317220 */ /* 0x000fe20000410000 */
[----:B------:R-:W2:Y:S01]  /*8150*/  MUFU.EX2 R187, R187 ;  /* 0x000000bb00bb7308 */ /* 0x000ea20000000800 */
[----:B------:R-:W-:-:S02]  /*8160*/  FMUL.FTZ R50, R50, R3 ;  /* 0x0000000332327220 */ /* 0x000fc40000410000 */
[-C--:B------:R-:W-:Y:S02]  /*8170*/  FMUL.FTZ R51, R51, R3.reuse ;  /* 0x0000000333337220 */ /* 0x080fe40000410000 */
[-C--:B------:R-:W-:Y:S01]  /*8180*/  FMUL.FTZ R52, R52, R176.reuse ;  /* 0x000000b034347220 */ /* 0x080fe20000410000 */
[C---:B------:R-:W-:Y:S01]  /*8190*/  HMMA.16816.F32.BF16 R44, R4.reuse, R18, R44 ;  /* 0x00000012042c723c */ /* 0x040fe2000004182c */
[-C--:B------:R-:W-:Y:S01]  /*81a0*/  FMUL.FTZ R53, R53, R176.reuse ;  /* 0x000000b035357220 */ /* 0x080fe20000410000 */
[----:B------:R-:W3:Y:S01]  /*81b0*/  LDSM.16.MT88.4 R16, [R228+0x12000] ;  /* 0x01200000e410783b */ /* 0x000ee20000004200 */
[-C--:B------:R-:W-:Y:S01]  /*81c0*/  FMUL.FTZ R54, R54, R3.reuse ;  /* 0x0000000336367220 */ /* 0x080fe20000410000 */
[----:B------:R-:W5:Y:S01]  /*81d0*/  MUFU.EX2 R190, R190 ;  /* 0x000000be00be7308 */ /* 0x000f620000000800 */
[----:B------:R-:W-:Y:S02]  /*81e0*/  FMUL.FTZ R55, R55, R3 ;  /* 0x0000000337377220 */ /* 0x000fe40000410000 */
[-C--:B------:R-:W-:Y:S01]  /*81f0*/  FMUL.FTZ R56, R56, R176.reuse ;  /* 0x000000b038387220 */ /* 0x080fe20000410000 */
[----:B----4-:R-:W-:Y:S01]  /*8200*/  HMMA.16816.F32.BF16 R48, R4, R8, R48 ;  /* 0x000000080430723c */ /* 0x010fe20000041830 */
[----:B------:R-:W-:-:S02]  /*8210*/  FMUL.FTZ R57, R57, R176 ;  /* 0x000000b039397220 */ /* 0x000fc40000410000 */
[-C--:B------:R-:W-:Y:S01]  /*8220*/  FMUL.FTZ R58, R58, R3.reuse ;  /* 0x000000033a3a7220 */ /* 0x080fe20000410000 */
[----:B------:R-:W-:Y:S01]  /*8230*/  MUFU.EX2 R188, R188 ;  /* 0x000000bc00bc7308 */ /* 0x000fe20000000800 */
[-C--:B------:R-:W-:Y:S02]  /*8240*/  FMUL.FTZ R59, R59, R3.reuse ;  /* 0x000000033b3b7220 */ /* 0x080fe40000410000 */
[-C--:B------:R-:W-:Y:S01]  /*8250*/  FMUL.FTZ R60, R60, R176.reuse ;  /* 0x000000b03c3c7220 */ /* 0x080fe20000410000 */
[----:B------:R-:W-:Y:S01]  /*8260*/  HMMA.16816.F32.BF16 R52, R4, R10, R52 ;  /* 0x0000000a0434723c */ /* 0x000fe20000041834 */
[----:B------:R-:W-:Y:S01]  /*8270*/  FMUL.FTZ R61, R61, R176 ;  /* 0x000000b03d3d7220 */ /* 0x000fe20000410000 */
[----:B------:R-:W4:Y:S01]  /*8280*/  LDSM.16.MT88.4 R8, [R226+0x12000] ;  /* 0x01200000e208783b */ /* 0x000f220000004200 */
        /* <DEDUP_REMOVED lines=8> */
[----:B------:R-:W-:Y:S02]  /*8310*/  FMUL.FTZ R67, R67, R3 ;  /* 0x0000000343437220 */ /* 0x000fe40000410000 */
[-C--:B------:R-:W-:Y:S01]  /*8320*/  FMUL.FTZ R68, R68, R176.reuse ;  /* 0x000000b044447220 */ /* 0x080fe20000410000 */
[----:B------:R-:W-:Y:S01]  /*8330*/  HMMA.16816.F32.BF16 R60, R4, R14, R60 ;  /* 0x0000000e043c723c */ /* 0x000fe2000004183c */
[----:B------:R-:W1:Y:S01]  /*8340*/  LDSM.16.MT88.4 R12, [R225+0x12000] ;  /* 0x01200000e10c783b */ /* 0x000e620000004200 */
[----:B------:R-:W-:-:S02]  /*8350*/  FMUL.FTZ R69, R69, R176 ;  /* 0x000000b045457220 */ /* 0x000fc40000410000 */
[-C--:B------:R-:W-:Y:S01]  /*8360*/  FMUL.FTZ R70, R70, R3.reuse ;  /* 0x0000000346467220 */ /* 0x080fe20000410000 */
[----:B------:R-:W-:Y:S01]  /*8370*/  MUFU.EX2 R198, R198 ;  /* 0x000000c600c67308 */ /* 0x000fe20000000800 */
[-C--:B------:R-:W-:Y:S02]  /*8380*/  FMUL.FTZ R71, R71, R3.reuse ;  /* 0x0000000347477220 */ /* 0x080fe40000410000 */
[-C--:B------:R-:W-:Y:S02]  /*8390*/  FMUL.FTZ R72, R72, R176.reuse ;  /* 0x000000b048487220 */ /* 0x080fe40000410000 */
[----:B------:R-:W-:Y:S01]  /*83a0*/  FMUL.FTZ R73, R73, R176 ;  /* 0x000000b049497220 */ /* 0x000fe20000410000 */
[----:B---3--:R-:W-:Y:S01]  /*83b0*/  HMMA.16816.F32.BF16 R64, R4, R16, R64 ;  /* 0x000000100440723c */ /* 0x008fe20000041840 */
[-C--:B------:R-:W-:Y:S01]  /*83c0*/  FMUL.FTZ R74, R74, R3.reuse ;  /* 0x000000034a4a7220 */ /* 0x080fe20000410000 */
[----:B------:R-:W-:Y:S01]  /*83d0*/  MUFU.EX2 R191, R191 ;  /* 0x000000bf00bf7308 */ /* 0x000fe20000000800 */
        /* <DEDUP_REMOVED lines=8> */
[-C--:B------:R-:W-:Y:S02]  /*8460*/  FMUL.FTZ R80, R80, R176.reuse ;  /* 0x000000b050507220 */ /* 0x080fe40000410000 */
[----:B------:R-:W-:Y:S01]  /*8470*/  FMUL.FTZ R81, R81, R176 ;  /* 0x000000b051517220 */ /* 0x000fe20000410000 */
[----:B----4-:R-:W-:Y:S01]  /*8480*/  HMMA.16816.F32.BF16 R72, R4, R8, R72 ;  /* 0x000000080448723c */ /* 0x010fe20000041848 */
[----:B------:R-:W-:-:S02]  /*8490*/  FMUL.FTZ R82, R82, R3 ;  /* 0x0000000352527220 */ /* 0x000fc40000410000 */
[-C--:B------:R-:W-:Y:S01]  /*84a0*/  FMUL.FTZ R83, R83, R3.reuse ;  /* 0x0000000353537220 */ /* 0x080fe20000410000 */
[----:B------:R-:W4:Y:S01]  /*84b0*/  MUFU.EX2 R193, R193 ;  /* 0x000000c100c17308 */ /* 0x000f220000000800 */
[-C--:B------:R-:W-:Y:S02]  /*84c0*/  FMUL.FTZ R84, R84, R176.reuse ;  /* 0x000000b054547220 */ /* 0x080fe40000410000 */
[-C--:B------:R-:W-:Y:S01]  /*84d0*/  FMUL.FTZ R85, R85, R176.reuse ;  /* 0x000000b055557220 */ /* 0x080fe20000410000 */
[----:B------:R-:W-:Y:S01]  /*84e0*/  HMMA.16816.F32.BF16 R76, R4, R10, R76 ;  /* 0x0000000a044c723c */ /* 0x000fe2000004184c */
[-C--:B------:R-:W-:Y:S01]  /*84f0*/  FMUL.FTZ R86, R86, R3.reuse ;  /* 0x0000000356567220 */ /* 0x080fe20000410000 */
[----:B------:R-:W2:Y:S01]  /*8500*/  LDSM.16.MT88.4 R8, [R228+0x14000] ;  /* 0x01400000e408783b */ /* 0x000ea20000004200 */
[----:B------:R-:W-:Y:S01]  /*8510*/  FMUL.FTZ R87, R87, R3 ;  /* 0x0000000357577220 */ /* 0x000fe20000410000 */
[----:B------:R-:W2:Y:S01]  /*8520*/  MUFU.EX2 R194, R194 ;  /* 0x000000c200c27308 */ /* 0x000ea20000000800 */
[----:B------:R-:W-:-:S02]  /*8530*/  FMUL.FTZ R88, R88, R176 ;  /* 0x000000b058587220 */ /* 0x000fc40000410000 */
[-C--:B------:R-:W-:Y:S01]  /*8540*/  FMUL.FTZ R89, R89, R176.reuse ;  /* 0x000000b059597220 */ /* 0x080fe20000410000 */
[C---:B-1----:R-:W-:Y:S01]  /*8550*/  HMMA.16816.F32.BF16 R80, R4.reuse, R12, R80 ;  /* 0x0000000c0450723c */ /* 0x042fe20000041850 */
[-C--:B------:R-:W-:Y:S02]  /*8560*/  FMUL.FTZ R90, R90, R3.reuse ;  /* 0x000000035a5a7220 */ /* 0x080fe40000410000 */
[-C--:B------:R-:W-:Y:S01]  /*8570*/  FMUL.FTZ R91, R91, R3.reuse ;  /* 0x000000035b5b7220 */ /* 0x080fe20000410000 */
[----:B------:R-:W1:Y:S01]  /*8580*/  MUFU.EX2 R196, R196 ;  /* 0x000000c400c47308 */ /* 0x000e620000000800 */
[-C--:B------:R-:W-:Y:S02]  /*8590*/  FMUL.FTZ R92, R92, R176.reuse ;  /* 0x000000b05c5c7220 */ /* 0x080fe40000410000 */
[----:B------:R-:W-:Y:S01]  /*85a0*/  FMUL.FTZ R93, R93, R176 ;  /* 0x000000b05d5d7220 */ /* 0x000fe20000410000 */
[----:B------:R-:W-:Y:S01]  /*85b0*/  HMMA.16816.F32.BF16 R84, R4, R14, R84 ;  /* 0x0000000e0454723c */ /* 0x000fe20000041854 */
[----:B------:R-:W1:Y:S01]  /*85c0*/  LDSM.16.MT88.4 R12, [R226+0x14000] ;  /* 0x01400000e20c783b */ /* 0x000e620000004200 */
[----:B------:R-:W-:-:S02]  /*85d0*/  FMUL.FTZ R94, R94, R3 ;  /* 0x000000035e5e7220 */ /* 0x000fc40000410000 */
        /* <DEDUP_REMOVED lines=87> */
[----:B------:R-:W-:Y:S01]  /*8b50*/  LDSM.16.MT88.4 R16, [R224+0x10800] ;  /* 0x01080000e010783b */ /* 0x000fe20000004200 */
        /* <DEDUP_REMOVED lines=10> */
[----:B------:R-:W-:Y:S02]  /*8c00*/  FFMA.FTZ R172, R251, R176, R172 ;  /* 0x000000b0fbac7223 */ /* 0x000fe400000100ac */
[----:B------:R-:W-:Y:S02]  /*8c10*/  FFMA.FTZ R3, R249, R3, R168 ;  /* 0x00000003f9037223 */ /* 0x000fe400000100a8 */
[----:B------:R-:W-:-:S02]  /*8c20*/  FADD.FTZ R171, R171, R172 ;  /* 0x000000acabab7221 */ /* 0x000fc40000010000 */
[C---:B-1----:R-:W-:Y:S01]  /*8c30*/  HMMA.16816.F32.BF16 R152, R4.reuse, R12, R152 ;  /* 0x0000000c0498723c */ /* 0x042fe20000041898 */
[----:B------:R-:W-:Y:S02]  /*8c40*/  FADD.FTZ R3, R2, R3 ;  /* 0x0000000302037221 */ /* 0x000fe40000010000 */
[----:B------:R-:W-:Y:S02]  /*8c50*/  FADD.FTZ R170, R170, R171 ;  /* 0x000000abaaaa7221 */ /* 0x000fe40000010000 */
[----:B------:R-:W-:Y:S02]  /*8c60*/  FADD.FTZ R2, R0, R3 ;  /* 0x0000000300027221 */ /* 0x000fe40000010000 */
[----:B------:R-:W-:Y:S01]  /*8c70*/  FADD.FTZ R0, R169, R170 ;  /* 0x000000aaa9007221 */ /* 0x000fe20000010000 */
[----:B------:R-:W-:Y:S01]  /*8c80*/  HMMA.16816.F32.BF16 R148, R4, R14, R148 ;  /* 0x0000000e0494723c */ /* 0x000fe20000041894 */
[----:B------:R-:W1:Y:S01]  /*8c90*/  LDSM.16.MT88.4 R12, [R226+0x12800] ;  /* 0x01280000e20c783b */ /* 0x000e620000004200 */
[----:B------:R-:W-:-:S04]  /*8ca0*/  FADD.FTZ R2, R175, R2 ;  /* 0x00000002af027221 */ /* 0x000fc80000010000 */
[----:B------:R-:W-:Y:S01]  /*8cb0*/  FADD.FTZ R3, R187, R2 ;  /* 0x00000002bb037221 */ /* 0x000fe20000010000 */
[----:B------:R-:W-:Y:S01]  /*8cc0*/  F2FP.BF16.PACK_AB R4, R184, R183 ;  /* 0x000000b7b804723e */ /* 0x000fe200000010ff */
[----:B------:R-:W-:Y:S01]  /*8cd0*/  FADD.FTZ R183, R183, R0 ;  /* 0x00000000b7b77221 */ /* 0x000fe20000010000 */
[C---:B-----5:R-:W-:Y:S01]  /*8ce0*/  F2FP.BF16.PACK_AB R5, R190.reuse, R187 ;  /* 0x000000bbbe05723e */ /* 0x060fe200000010ff */
[----:B------:R-:W-:Y:S01]  /*8cf0*/  FADD.FTZ R3, R190, R3 ;  /* 0x00000003be037221 */ /* 0x000fe20000010000 */
[----:B------:R-:W-:Y:S01]  /*8d00*/  F2FP.BF16.PACK_AB R6, R186, R185 ;  /* 0x000000b9ba06723e */ /* 0x000fe200000010ff */
[----:B------:R-:W-:Y:S01]  /*8d10*/  FADD.FTZ R184, R184, R183 ;  /* 0x000000b7b8b87221 */ /* 0x000fe20000010000 */
[----:B------:R-:W-:Y:S01]  /*8d20*/  F2FP.BF16.PACK_AB R7, R189, R188 ;  /* 0x000000bcbd07723e */ /* 0x000fe200000010ff */
[----:B------:R-:W-:Y:S02]  /*8d30*/  FADD.FTZ R0, R188, R3 ;  /* 0x00000003bc007221 */ /* 0x000fe40000010000 */
[----:B------:R-:W-:-:S02]  /*8d40*/  FADD.FTZ R185, R185, R184 ;  /* 0x000000b8b9b97221 */ /* 0x000fc40000010000 */
[----:B------:R-:W-:Y:S02]  /*8d50*/  FADD.FTZ R0, R189, R0 ;  /* 0x00000000bd007221 */ /* 0x000fe40000010000 */
[----:B------:R-:W-:Y:S01]  /*8d60*/  HMMA.16816.F32.BF16 R64, R4, R20, R64 ;  /* 0x000000140440723c */ /* 0x000fe20000041840 */
[----:B------:R-:W-:Y:S02]  /*8d70*/  FADD.FTZ R186, R186, R185 ;  /* 0x000000b9baba7221 */ /* 0x000fe40000010000 */
[----:B----4-:R-:W-:-:S04]  /*8d80*/  FADD.FTZ R3, R193, R0 ;  /* 0x00000000c1037221 */ /* 0x010fc80000010000 */
[----:B------:R-:W-:Y:S01]  /*8d90*/  FADD.FTZ R3, R194, R3 ;  /* 0x00000003c2037221 */ /* 0x000fe20000010000 */
[----:B------:R-:W-:Y:S01]  /*8da0*/  HMMA.16816.F32.BF16 R68, R4, R22, R68 ;  /* 0x000000160444723c */ /* 0x000fe20000041844 */
[----:B------:R-:W3:Y:S02]  /*8db0*/  LDSM.16.MT88.4 R20, [R225+0x14800] ;  /* 0x01480000e114783b */ /* 0x000ee40000004200 */
[----:B------:R-:W-:-:S04]  /*8dc0*/  FADD.FTZ R0, R196, R3 ;  /* 0x00000003c4007221 */ /* 0x000fc80000010000 */
[----:B------:R-:W-:Y:S01]  /*8dd0*/  FADD.FTZ R0, R197, R0 ;  /* 0x00000000c5007221 */ /* 0x000fe20000010000 */
        /* <DEDUP_REMOVED lines=39> */
[C---:B----4-:R-:W-:Y:S08]  /*9050*/  HMMA.16816.F32.BF16 R136, R4.reuse, R16, R136 ;  /* 0x000000100488723c */ /* 0x050ff00000041888 */
[C---:B------:R-:W-:Y:S01]  /*9060*/  HMMA.16816.F32.BF16 R156, R4.reuse, R18, R156 ;  /* 0x00000012049c723c */ /* 0x040fe2000004189c */
[----:B------:R-:W-:Y:S07]  /*9070*/  LDSM.16.MT88.4 R16, [R228+0x13000] ;  /* 0x01300000e410783b */ /* 0x000fee0000004200 */
[C---:B-1----:R-:W-:Y:S08]  /*9080*/  HMMA.16816.F32.BF16 R152, R4.reuse, R12, R152 ;  /* 0x0000000c0498723c */ /* 0x042ff00000041898 */
[----:B------:R-:W-:Y:S01]  /*9090*/  HMMA.16816.F32.BF16 R148, R4, R14, R148 ;  /* 0x0000000e0494723c */ /* 0x000fe20000041894 */
[----:B------:R-:W1:Y:S06]  /*90a0*/  LDSM.16.MT88.4 R12, [R226+0x13000] ;  /* 0x01300000e20c783b */ /* 0x000e6c0000004200 */
[----:B------:R-:W-:Y:S01]  /*90b0*/  F2FP.BF16.PACK_AB R4, R198, R195 ;  /* 0x000000c3c604723e */ /* 0x000fe200000010ff */
[----:B------:R-:W-:Y:S01]  /*90c0*/  FADD.FTZ R195, R195, R186 ;  /* 0x000000bac3c37221 */ /* 0x000fe20000010000 */
[----:B------:R-:W-:-:S02]  /*90d0*/  F2FP.BF16.PACK_AB R5, R194, R193 ;  /* 0x000000c1c205723e */ /* 0x000fc400000010ff */
[----:B------:R-:W-:Y:S01]  /*90e0*/  F2FP.BF16.PACK_AB R6, R200, R191 ;  /* 0x000000bfc806723e */ /* 0x000fe200000010ff */
[----:B------:R-:W-:Y:S01]  /*90f0*/  FADD.FTZ R198, R198, R195 ;  /* 0x000000c3c6c67221 */ /* 0x000fe20000010000 */
[----:B------:R-:W-:-:S03]  /*9100*/  F2FP.BF16.PACK_AB R7, R197, R196 ;  /* 0x000000c4c507723e */ /* 0x000fc600000010ff */
[----:B------:R-:W-:-:S04]  /*9110*/  FADD.FTZ R191, R191, R198 ;  /* 0x000000c6bfbf7221 */ /* 0x000fc80000010000 */
[----:B---3--:R-:W-:Y:S01]  /*9120*/  HMMA.16816.F32.BF16 R56, R4, R20, R56 ;  /* 0x000000140438723c */ /* 0x008fe20000041838 */
[----:B------:R-:W-:-:S07]  /*9130*/  FADD.FTZ R3, R200, R191 ;  /* 0x000000bfc8037221 */ /* 0x000fce0000010000 */
        /* <DEDUP_REMOVED lines=28> */
[----:B------:R-:W-:Y:S07]  /*9300*/  LDSM.16.MT88.4 R12, [R226+0x13800] ;  /* 0x01380000e20c783b */ /* 0x000fee0000004200 */
[C---:B---3--:R-:W-:Y:S08]  /*9310*/  HMMA.16816.F32.BF16 R140, R4.reuse, R20, R140 ;  /* 0x00000014048c723c */ /* 0x048ff0000004188c */
        /* <DEDUP_REMOVED lines=70> */
[----:B------:R-:W-:Y:S11]  /*9780*/  MOV R164, R174 ;  /* 0x000000ae00a47202 */ /* 0x000ff60000000f00 */
[----:B------:R-:W-:Y:S01]  /*9790*/  @!UPT UIADD3 URZ, URZ, URZ, URZ ;  /* 0x0000003f3f3ff290 */ /* 0x000fe2000fffe03f */
.L_x_3605:
[----:B------:R-:W-:Y:S05]  /*97a0*/  @!P4 BRA `(.L_x_3611) ;  /* 0x000038400000c947 */ /* 0x000fea0003800000 */
[----:B------:R-:W-:Y:S01]  /*97b0*/  ULDC.64 UR4, c[0x0][0x1a0] ;  /* 0x0000680000047ab9 */ /* 0x000fe20000000a00 */
[----:B------:R-:W-:Y:S01]  /*97c0*/  IMAD.MOV.U32 R0, RZ, RZ, R3 ;  /* 0x000000ffff007224 */ /* 0x000fe200078e0003 */
[----:B------:R-:W-:Y:S01]  /*97d0*/  ULEA UR7, -UR4, URZ, 0x6 ;  /* 0x0000003f04077291 */ /* 0x000fe2000f8e313f */
[----:B------:R-:W-:Y:S01]  /*97e0*/  IMAD.MOV.U32 R165, RZ, RZ, R164 ;  /* 0x000000ffffa57224 */ /* 0x000fe200078e00a4 */
[----:B------:R-:W-:-:S02]  /*97f0*/  UMOV UR6, 0x5 ;  /* 0x0000000500067882 */ /* 0x000fc40000000000 */
[----:B------:R-:W-:Y:S02]  /*9800*/  USHF.R.S32.HI UR15, URZ, 0x1f, UR7 ;  /* 0x0000001f3f0f7899 */ /* 0x000fe40008011407 */
[----:B------:R-:W-:Y:S01]  /*9810*/  ULEA UR14, -UR8, URZ, 0x6 ;  /* 0x0000003f080e7291 */ /* 0x000fe2000f8e313f */
[----:B------:R-:W-:Y:S01]  /*9820*/  MOV R248, UR7 ;  /* 0x0000000700f87c02 */ /* 0x000fe20008000f00 */
[----:B------:R-:W-:Y:S02]  /*9830*/  USHF.L.U64.HI UR5, UR4, UR6, UR5 ;  /* 0x0000000604057299 */ /* 0x000fe40008010205 */
[----:B------:R-:W-:Y:S01]  /*9840*/  USHF.L.U32 UR12, UR4, 0x5, URZ ;  /* 0x00000005040c7899 */ /* 0x000fe2000800063f */
[----:B------:R-:W-:Y:S01]  /*9850*/  MOV R242, UR15 ;  /* 0x0000000f00f27c02 */ /* 0x000fe20008000f00 */
[----:B------:R-:W-:Y:S02]  /*9860*/  USHF.L.U32 UR9, UR8, 0x5, URZ ;  /* 0x0000000508097899 */ /* 0x000fe4000800063f */
[----:B------:R-:W-:-:S02]  /*9870*/  ULDC UR4, c[0x0][0x19c] ;  /* 0x0000670000047ab9 */ /* 0x000fc40000000800 */
[----:B------:R-:W-:Y:S02]  /*9880*/  USHF.R.S32.HI UR13, URZ, 0x1f, UR14 ;  /* 0x0000001f3f0d7899 */ /* 0x000fe4000801140e */
[----:B------:R-:W-:Y:S02]  /*9890*/  USHF.L.U64.HI UR4, UR8, UR6, UR4 ;  /* 0x0000000608047299 */ /* 0x000fe40008010204 */
.L_x_3615:
[----:B------:R-:W-:Y:S01]  /*98a0*/  IADD3 R241, R241, -0x1, RZ ;  /* 0xfffffffff1f17810 */ /* 0x000fe20007ffe0ff */
[----:B------:R-:W-:Y:S04]  /*98b0*/  DEPBAR.LE SB0, 0x0 ;  /* 0x000080000000791a */ /* 0x000fe80000000000 */
[----:B------:R-:W-:Y:S01]  /*98c0*/  BAR.SYNC.DEFER_BLOCKING 0x0 ;  /* 0x0000000000007b1d */ /* 0x000fe20000010000 */
[----:B------:R-:W-:Y:S01]  /*98d0*/  MOV R3, R242 ;  /* 0x000000f200037202 */ /* 0x000fe20000000f00 */
[----:B------:R-:W-:Y:S04]  /*98e0*/  IMAD.MOV.U32 R6, RZ, RZ, R248 ;  /* 0x000000ffff067224 */ /* 0x000fe800078e00f8 */
[----:B------:R-:W-:-:S05]  /*98f0*/  @!P0 BRA `(.L_x_3612) ;  /* 0x000003b000008947 */ /* 0x000fca0003800000 */
[----:B------:R-:W-:Y:S04]  /*9900*/  IABS R2, c[0x0][0x2d0] ;  /* 0x0000b40000027a13 */ /* 0x000fe80000000000 */
[----:B------:R-:W1:Y:S10]  /*9910*/  I2F.RP R7, R2 ;  /* 0x0000000200077306 */ /* 0x000e740000209400 */
[----:B-1----:R-:W1:Y:S02]  /*9920*/  MUFU.RCP R3, R7 ;  /* 0x0000000700037308 */ /* 0x002e640000001000 */
[----:B-1----:R-:W-:Y:S01]  /*9930*/  IADD3 R8, R3, 0xffffffe, RZ ;  /* 0x0ffffffe03087810 */ /* 0x002fe20007ffe0ff */
[----:B------:R-:W-:Y:S07]  /*9940*/  IMAD.SHL.U32 R3, R241, 0x40, RZ ;  /* 0x00000040f1037824 */ /* 0x000fee00078e00ff */
[----:B------:R-:W1:Y:S01]  /*9950*/  F2I.FTZ.U32.TRUNC.NTZ R9, R8 ;  /* 0x0000000800097305 */ /* 0x000e62000021f000 */
[----:B------:R-:W-:Y:S02]  /*9960*/  IABS R4, R3 ;  /* 0x0000000300047213 */ /* 0x000fe40000000000 */
[C---:B------:R-:W-:Y:S02]  /*9970*/  IADD3 R10, R3.reuse, 0x40, RZ ;  /* 0x00000040030a7810 */ /* 0x040fe40007ffe0ff */
[----:B------:R-:W-:Y:S02]  /*9980*/  LOP3.LUT R3, R3, c[0x0][0x2d0], RZ, 0x3c, !PT ;  /* 0x0000b40003037a12 */ /* 0x000fe400078e3cff */
[----:B------:R-:W-:Y:S02]  /*9990*/  IABS R6, R10 ;  /* 0x0000000a00067213 */ /* 0x000fe40000000000 */
[----:B------:R-:W-:Y:S02]  /*99a0*/  LOP3.LUT R10, R10, c[0x0][0x2d0], RZ, 0x3c, !PT ;  /* 0x0000b4000a0a7a12 */ /* 0x000fe400078e3cff */
[----:B------:R-:W-:Y:S02]  /*99b0*/  ISETP.GE.AND P1, PT, R3, RZ, PT ;  /* 0x000000ff0300720c */ /* 0x000fe40003f26270 */
        /* <DEDUP_REMOVED lines=47> */
.L_x_3612:
[C---:B------:R-:W-:Y:S04]  /*9cb0*/  LEA R238, P1, R6.reuse, R238, 0x1 ;  /* 0x000000ee06ee7211 */ /* 0x040fe800078208ff */
[----:B------:R-:W-:Y:S02]  /*9cc0*/  LEA.HI.X R237, R6, R237, R3, 0x1, P1 ;  /* 0x000000ed06ed7211 */ /* 0x000fe400008f0c03 */
[----:B------:R-:W-:Y:S03]  /*9cd0*/  IADD3 R22, P1, R238, UR12, RZ ;  /* 0x0000000cee167c10 */ /* 0x000fe6000ff3e0ff */
[----:B------:R-:W-:Y:S01]  /*9ce0*/  IMAD.MOV.U32 R239, RZ, RZ, R237 ;  /* 0x000000ffffef7224 */ /* 0x000fe200078e00ed */
[----:B------:R-:W-:Y:S02]  /*9cf0*/  IADD3.X R23, R237, UR5, RZ, P1, !PT ;  /* 0x00000005ed177c10 */ /* 0x000fe40008ffe4ff */
[----:B------:R-:W-:Y:S02]  /*9d00*/  IADD3 R166, P1, R22, UR12, RZ ;  /* 0x0000000c16a67c10 */ /* 0x000fe4000ff3e0ff */
[----:B------:R-:W-:Y:S01]  /*9d10*/  @!PT LDS RZ, [RZ] ;  /* 0x00000000fffff984 */ /* 0x000fe20000000800 */
[----:B------:R-:W-:Y:S01]  /*9d20*/  @!PT LDS RZ, [RZ] ;  /* 0x00000000fffff984 */ /* 0x000fe20000000800 */
[----:B------:R-:W-:Y:S01]  /*9d30*/  @!PT LDS RZ, [RZ] ;  /* 0x00000000fffff984 */ /* 0x000fe20000000800 */
[----:B------:R1:W-:Y:S02]  /*9d40*/  LDGSTS.E.BYPASS.LTC128B.128 [R243+0x10000], [R238.64] ;  /* 0x10000000eef37fae */ /* 0x0003e4000b901d4a */
[----:B------:R-:W-:Y:S02]  /*9d50*/  IADD3.X R167, R23, UR5, RZ, P1, !PT ;  /* 0x0000000517a77c10 */ /* 0x000fe40008ffe4ff */
[----:B------:R1:W-:Y:S01]  /*9d60*/  LDGSTS.E.BYPASS.LTC128B.128 [R243+0x12000], [R238.64+0x80] ;  /* 0x12000080eef37fae */ /* 0x0003e2000b901d4a */
[----:B------:R-:W-:Y:S03]  /*9d70*/  IADD3 R2, P1, R166, UR12, RZ ;  /* 0x0000000ca6027c10 */ /* 0x000fe6000ff3e0ff */
[----:B------:R1:W-:Y:S01]  /*9d80*/  LDGSTS.E.BYPASS.LTC128B.128 [R243+0x14000], [R238.64+0x100] ;  /* 0x14000100eef37fae */ /* 0x0003e2000b901d4a */
[----:B------:R-:W-:Y:S02]  /*9d90*/  IADD3.X R3, R167, UR5, RZ, P1, !PT ;  /* 0x00000005a7037c10 */ /* 0x000fe40008ffe4ff */
[----:B------:R-:W-:Y:S01]  /*9da0*/  ISETP.GT.AND P1, PT, R241, R236, PT ;  /* 0x000000ecf100720c */ /* 0x000fe20003f24270 */
        /* <DEDUP_REMOVED lines=15> */
[----:B------:R-:W4:Y:S04]  /*9ea0*/  LDSM.16.M88.4 R176, [R233+0x8800] ;  /* 0x00880000e9b0783b */ /* 0x000f280000000200 */
[----:B------:R-:W2:Y:S04]  /*9eb0*/  LDSM.16.M88.4 R180, [R233+0x9000] ;  /* 0x00900000e9b4783b */ /* 0x000ea80000000200 */
[----:B------:R-:W0:Y:S04]  /*9ec0*/  LDGDEPBAR ;  /* 0x00000000000079af */ /* 0x000e280000000000 */
[----:B------:R-:W5:Y:S04]  /*9ed0*/  LDSM.16.M88.4 R184, [R233+0x9800] ;  /* 0x00980000e9b8783b */ /* 0x000f680000000200 */
[----:B------:R-:W-:Y:S04]  /*9ee0*/  LDSM.16.M88.4 R188, [R232] ;  /* 0x00000000e8bc783b */ /* 0x000fe80000000200 */
[----:B------:R-:W1:Y:S04]  /*9ef0*/  LDSM.16.M88.4 R192, [R231] ;  /* 0x00000000e7c0783b */ /* 0x000e680000000200 */
[----:B------:R-:W1:Y:S04]  /*9f00*/  LDSM.16.M88.4 R196, [R223] ;  /* 0x00000000dfc4783b */ /* 0x000e680000000200 */
[----:B------:R-:W1:Y:S04]  /*9f10*/  LDSM.16.M88.4 R200, [R222] ;  /* 0x00000000dec8783b */ /* 0x000e680000000200 */
[----:B------:R-:W1:Y:S01]  /*9f20*/  LDSM.16.M88.4 R204, [R221] ;  /* 0x00000000ddcc783b */ /* 0x000e620000000200 */
[C---:B---3--:R-:W-:Y:S08]  /*9f30*/  HMMA.16816.F32.BF16 R4, R168.reuse, R172, RZ ;  /* 0x000000aca804723c */ /* 0x048ff000000418ff */
[C---:B------:R-:W-:Y:S01]  /*9f40*/  HMMA.16816.F32.BF16 R8, R168.reuse, R174, RZ ;  /* 0x000000aea808723c */ /* 0x040fe200000418ff */
[----:B------:R-:W-:Y:S07]  /*9f50*/  LDSM.16.M88.4 R172, [R230] ;  /* 0x00000000e6ac783b */ /* 0x000fee0000000200 */
[C---:B----4-:R-:W-:Y:S08]  /*9f60*/  HMMA.16816.F32.BF16 R12, R168.reuse, R176, RZ ;  /* 0x000000b0a80c723c */ /* 0x050ff000000418ff */
[C---:B------:R-:W-:Y:S01]  /*9f70*/  HMMA.16816.F32.BF16 R16, R168.reuse, R178, RZ ;  /* 0x000000b2a810723c */ /* 0x040fe200000418ff */
[----:B------:R-:W3:Y:S07]  /*9f80*/  LDSM.16.M88.4 R176, [R227+0x8000] ;  /* 0x00800000e3b0783b */ /* 0x000eee0000000200 */
[C---:B--2---:R-:W-:Y:S08]  /*9f90*/  HMMA.16816.F32.BF16 R20, R168.reuse, R180, RZ ;  /* 0x000000b4a814723c */ /* 0x044ff000000418ff */
[C---:B------:R-:W-:Y:S01]  /*9fa0*/  HMMA.16816.F32.BF16 R24, R168.reuse, R182, RZ ;  /* 0x000000b6a818723c */ /* 0x040fe200000418ff */
[----:B------:R-:W2:Y:S07]  /*9fb0*/  LDSM.16.M88.4 R180, [R227+0x8800] ;  /* 0x00880000e3b4783b */ /* 0x000eae0000000200 */
        /* <DEDUP_REMOVED lines=17> */
[C---:B---3--:R-:W-:Y:S08]  /*a0d0*/  HMMA.16816.F32.BF16 R4, R172.reuse, R176, R4 ;  /* 0x000000b0ac04723c */ /* 0x048ff00000041804 */
[C---:B------:R-:W-:Y:S01]  /*a0e0*/  HMMA.16816.F32.BF16 R8, R172.reuse, R178, R8 ;  /* 0x000000b2ac08723c */ /* 0x040fe20000041808 */
[----:B------:R-:W-:Y:S07]  /*a0f0*/  LDSM.16.M88.4 R176, [R233+0xa000] ;  /* 0x00a00000e9b0783b */ /* 0x000fee0000000200 */
[C---:B--2---:R-:W-:Y:S08]  /*a100*/  HMMA.16816.F32.BF16 R12, R172.reuse, R180, R12 ;  /* 0x000000b4ac0c723c */ /* 0x044ff0000004180c */
        /* <DEDUP_REMOVED lines=175> */
[----:B------:R-:W-:Y:S04]  /*ac00*/  IABS R2, c[0x0][0x2d0] ;  /* 0x0000b40000027a13 */ /* 0x000fe80000000000 */
[----:B------:R-:W1:Y:S10]  /*ac10*/  I2F.RP R167, R2 ;  /* 0x0000000200a77306 */ /* 0x000e740000209400 */
[----:B-1----:R-:W1:Y:S02]  /*ac20*/  MUFU.RCP R3, R167 ;  /* 0x000000a700037308 */ /* 0x002e640000001000 */
[----:B-1----:R-:W-:Y:S01]  /*ac30*/  IADD3 R168, R3, 0xffffffe, RZ ;  /* 0x0ffffffe03a87810 */ /* 0x002fe20007ffe0ff */
[----:B------:R-:W-:Y:S07]  /*ac40*/  IMAD.SHL.U32 R3, R241, 0x40, RZ ;  /* 0x00000040f1037824 */ /* 0x000fee00078e00ff */
[----:B------:R-:W1:Y:S01]  /*ac50*/  F2I.FTZ.U32.TRUNC.NTZ R169, R168 ;  /* 0x000000a800a97305 */ /* 0x000e62000021f000 */
[C---:B------:R-:W-:Y:S02]  /*ac60*/  IADD3 R170, R3.reuse, -0x40, RZ ;  /* 0xffffffc003aa7810 */ /* 0x040fe40007ffe0ff */
[----:B------:R-:W-:Y:S02]  /*ac70*/  IABS R166, R3 ;  /* 0x0000000300a67213 */ /* 0x000fe40000000000 */
[----:B------:R-:W-:Y:S02]  /*ac80*/  IABS R164, R170 ;  /* 0x000000aa00a47213 */ /* 0x000fe40000000000 */
[----:B------:R-:W-:Y:S02]  /*ac90*/  LOP3.LUT R3, R3, c[0x0][0x2d0], RZ, 0x3c, !PT ;  /* 0x0000b40003037a12 */ /* 0x000fe400078e3cff */
        /* <DEDUP_REMOVED lines=30> */
[----:B------:R-:W-:Y:S01]  /*ae80*/  LEA R172, P2, R3, R244, 0x2 ;  /* 0x000000f403ac7211 */ /* 0x000fe200078410ff */
[C---:B------:R-:W-:Y:S01]  /*ae90*/  IMAD.IADD R2, R171.reuse, 0x1, -R3 ;  /* 0x00000001ab027824 */ /* 0x040fe200078e0a03 */
[-C--:B------:R-:W-:Y:S02]  /*aea0*/  LEA.HI.X.SX32 R167, R171, R245.reuse, 0x2, P1 ;  /* 0x000000f5aba77211 */ /* 0x080fe400008f16ff */
[----:B------:R-:W-:Y:S01]  /*aeb0*/  LEA.HI.X.SX32 R173, R3, R245, 0x2, P2 ;  /* 0x000000f503ad7211 */ /* 0x000fe200010f16ff */
[----:B------:R-:W-:Y:S03]  /*aec0*/  IMAD.MOV.U32 R3, RZ, RZ, 0x40 ;  /* 0x00000040ff037424 */ /* 0x000fe600078e00ff */
[----:B------:R-:W2:Y:S01]  /*aed0*/  LDG.E R167, [R166.64] ;  /* 0x0000000aa6a77981 */ /* 0x000ea2000c1e1900 */
[----:B------:R-:W-:Y:S03]  /*aee0*/  IMAD R3, R2, c[0x0][0x2d0], -R3 ;  /* 0x0000b40002037a24 */ /* 0x000fe600078e0a03 */
[----:B------:R-:W2:Y:S01]  /*aef0*/  LDG.E R164, [R172.64] ;  /* 0x0000000aaca47981 */ /* 0x000ea2000c1e1900 */
        /* <DEDUP_REMOVED lines=11> */
.L_x_3614:
        /* <DEDUP_REMOVED lines=28> */
.L_x_3613:
        /* <DEDUP_REMOVED lines=60> */
[----:B------:R-:W-:Y:S01]  /*b530*/  ISETP.GT.AND P1, PT, R241, R236, PT ;  /* 0x000000ecf100720c */ /* 0x000fe20003f24270 */
        /* <DEDUP_REMOVED lines=163> */
[----:B------:R-:W-:Y:S03]  /*bf70*/  FMUL.FTZ R133, R2, R133 ;  /* 0x0000008502857220 */ /* 0x000fe60000410000 */
[C---:B-1----:R-:W-:Y:S03]  /*bf80*/  HMMA.16816.F32.BF16 R128, R160.reuse, R168, R128 ;  /* 0x000000a8a080723c */ /* 0x042fe60000041880 */
[C---:B------:R-:W-:Y:S02]  /*bf90*/  FMUL.FTZ R134, R0.reuse, R134 ;  /* 0x0000008600867220 */ /* 0x040fe40000410000 */
[----:B------:R-:W-:Y:S02]  /*bfa0*/  FMUL.FTZ R135, R0, R135 ;  /* 0x0000008700877220 */ /* 0x000fe40000410000 */
[--C-:B------:R-:W-:Y:S02]  /*bfb0*/  FFMA.FTZ R198, R13, c[0x0][0x23c], -R196.reuse ;  /* 0x00008f000dc67a23 */ /* 0x100fe400000108c4 */
[----:B------:R-:W-:Y:S03]  /*bfc0*/  FMUL.FTZ R13, R2, R157 ;  /* 0x0000009d020d7220 */ /* 0x000fe60000410000 */
[C---:B------:R-:W-:Y:S01]  /*bfd0*/  HMMA.16816.F32.BF16 R132, R160.reuse, R170, R132 ;  /* 0x000000aaa084723c */ /* 0x040fe20000041884 */
[----:B------:R-:W-:Y:S01]  /*bfe0*/  LDSM.16.MT88.4 R168, [R228+0x10800] ;  /* 0x01080000e4a8783b */ /* 0x000fe20000004200 */
[----:B------:R-:W1:Y:S01]  /*bff0*/  MUFU.EX2 R198, R198 ;  /* 0x000000c600c67308 */ /* 0x000e620000000800 */
[--C-:B------:R-:W-:Y:S02]  /*c000*/  FFMA.FTZ R199, R14, c[0x0][0x23c], -R195.reuse ;  /* 0x00008f000ec77a23 */ /* 0x100fe400000108c3 */
[C---:B------:R-:W-:Y:S02]  /*c010*/  FMUL.FTZ R14, R0.reuse, R158 ;  /* 0x0000009e000e7220 */ /* 0x040fe40000410000 */
[--C-:B------:R-:W-:Y:S02]  /*c020*/  FFMA.FTZ R200, R15, c[0x0][0x23c], -R195.reuse ;  /* 0x00008f000fc87a23 */ /* 0x100fe400000108c3 */
[----:B------:R-:W-:Y:S02]  /*c030*/  FMUL.FTZ R15, R0, R159 ;  /* 0x0000009f000f7220 */ /* 0x000fe40000410000 */
[----:B------:R-:W4:Y:S01]  /*c040*/  LDSM.16.MT88.4 R156, [R224+0x16000] ;  /* 0x01600000e09c783b */ /* 0x000f220000004200 */
[C---:B------:R-:W-:Y:S01]  /*c050*/  FMUL.FTZ R136, R2.reuse, R136 ;  /* 0x0000008802887220 */ /* 0x040fe20000410000 */
[----:B------:R-:W-:Y:S01]  /*c060*/  MUFU.EX2 R199, R199 ;  /* 0x000000c700c77308 */ /* 0x000fe20000000800 */
[----:B------:R-:W-:Y:S02]  /*c070*/  FMUL.FTZ R137, R2, R137 ;  /* 0x0000008902897220 */ /* 0x000fe40000410000 */
[C---:B------:R-:W-:Y:S02]  /*c080*/  FMUL.FTZ R138, R0.reuse, R138 ;  /* 0x0000008a008a7220 */ /* 0x040fe40000410000 */
[----:B------:R-:W-:Y:S02]  /*c090*/  FMUL.FTZ R139, R0, R139 ;  /* 0x0000008b008b7220 */ /* 0x000fe40000410000 */
[C---:B------:R-:W-:Y:S02]  /*c0a0*/  FMUL.FTZ R140, R2.reuse, R140 ;  /* 0x0000008c028c7220 */ /* 0x040fe40000410000 */
[----:B------:R-:W-:Y:S01]  /*c0b0*/  FMUL.FTZ R141, R2, R141 ;  /* 0x0000008d028d7220 */ /* 0x000fe20000410000 */
[----:B------:R-:W5:Y:S01]  /*c0c0*/  MUFU.EX2 R200, R200 ;  /* 0x000000c800c87308 */ /* 0x000f620000000800 */
[C---:B------:R-:W-:Y:S01]  /*c0d0*/  FMUL.FTZ R142, R0.reuse, R142 ;  /* 0x0000008e008e7220 */ /* 0x040fe20000410000 */
[C---:B--2---:R-:W-:Y:S03]  /*c0e0*/  HMMA.16816.F32.BF16 R136, R160.reuse, R172, R136 ;  /* 0x000000aca088723c */ /* 0x044fe60000041888 */
[----:B------:R-:W-:Y:S02]  /*c0f0*/  FMUL.FTZ R143, R0, R143 ;  /* 0x0000008f008f7220 */ /* 0x000fe40000410000 */
[--C-:B------:R-:W-:Y:S02]  /*c100*/  FFMA.FTZ R201, R16, c[0x0][0x23c], -R196.reuse ;  /* 0x00008f0010c97a23 */ /* 0x100fe400000108c4 */
[----:B------:R-:W-:Y:S01]  /*c110*/  FFMA.FTZ R202, R17, c[0x0][0x23c], -R196 ;  /* 0x00008f0011ca7a23 */ /* 0x000fe200000108c4 */
[C---:B------:R-:W-:Y:S01]  /*c120*/  HMMA.16816.F32.BF16 R12, R160.reuse, R174, R12 ;  /* 0x000000aea00c723c */ /* 0x040fe2000004180c */
[----:B------:R-:W2:Y:S02]  /*c130*/  LDSM.16.MT88.4 R172, [R226+0x10800] ;  /* 0x01080000e2ac783b */ /* 0x000ea40000004200 */
[----:B------:R-:W-:Y:S01]  /*c140*/  MUFU.EX2 R201, R201 ;  /* 0x000000c900c97308 */ /* 0x000fe20000000800 */
[--C-:B------:R-:W-:Y:S02]  /*c150*/  FFMA.FTZ R203, R18, c[0x0][0x23c], -R195.reuse ;  /* 0x00008f0012cb7a23 */ /* 0x100fe400000108c3 */
[----:B------:R-:W-:Y:S02]  /*c160*/  FFMA.FTZ R204, R19, c[0x0][0x23c], -R195 ;  /* 0x00008f0013cc7a23 */ /* 0x000fe400000108c3 */
[C---:B---3--:R-:W-:Y:S04]  /*c170*/  HMMA.16816.F32.BF16 R140, R160.reuse, R176, R140 ;  /* 0x000000b0a08c723c */ /* 0x048fe8000004188c */
[C---:B------:R-:W-:Y:S01]  /*c180*/  FMUL.FTZ R144, R2.reuse, R144 ;  /* 0x0000009002907220 */ /* 0x040fe20000410000 */
[----:B------:R-:W3:Y:S01]  /*c190*/  MUFU.EX2 R202, R202 ;  /* 0x000000ca00ca7308 */ /* 0x000ee20000000800 */
[----:B------:R-:W-:Y:S02]  /*c1a0*/  FMUL.FTZ R145, R2, R145 ;  /* 0x0000009102917220 */ /* 0x000fe40000410000 */
[C---:B------:R-:W-:Y:S04]  /*c1b0*/  FMUL.FTZ R146, R0.reuse, R146 ;  /* 0x0000009200927220 */ /* 0x040fe80000410000 */
[----:B------:R-:W-:Y:S02]  /*c1c0*/  FMUL.FTZ R147, R0, R147 ;  /* 0x0000009300937220 */ /* 0x000fe40000410000 */
[----:B------:R-:W-:Y:S01]  /*c1d0*/  FMUL.FTZ R16, R2, R152 ;  /* 0x0000009802107220 */ /* 0x000fe20000410000 */
[----:B------:R-:W-:Y:S01]  /*c1e0*/  MUFU.EX2 R203, R203 ;  /* 0x000000cb00cb7308 */ /* 0x000fe20000000800 */
[----:B-1----:R-:W-:Y:S01]  /*c1f0*/  F2FP.BF16.PACK_AB R152, R198, R197 ;  /* 0x000000c5c698723e */ /* 0x002fe200000010ff */
[----:B------:R-:W-:Y:S01]  /*c200*/  FMUL.FTZ R17, R2, R153 ;  /* 0x0000009902117220 */ /* 0x000fe20000410000 */
[----:B-----5:R-:W-:Y:S01]  /*c210*/  F2FP.BF16.PACK_AB R153, R200, R199 ;  /* 0x000000c7c899723e */ /* 0x020fe200000010ff */
[C---:B------:R-:W-:Y:S01]  /*c220*/  HMMA.16816.F32.BF16 R144, R160.reuse, R178, R144 ;  /* 0x000000b2a090723c */ /* 0x040fe20000041890 */
[----:B------:R-:W1:Y:S02]  /*c230*/  LDSM.16.MT88.4 R176, [R225+0x10800] ;  /* 0x01080000e1b0783b */ /* 0x000e640000004200 */
[C---:B------:R-:W-:Y:S02]  /*c240*/  FMUL.FTZ R18, R0.reuse, R154 ;  /* 0x0000009a00127220 */ /* 0x040fe40000410000 */
[----:B------:R-:W-:Y:S01]  /*c250*/  FMUL.FTZ R19, R0, R155 ;  /* 0x0000009b00137220 */ /* 0x000fe20000410000 */
[----:B------:R-:W5:Y:S01]  /*c260*/  MUFU.EX2 R204, R204 ;  /* 0x000000cc00cc7308 */ /* 0x000f620000000800 */
[C---:B------:R-:W-:Y:S02]  /*c270*/  FMUL.FTZ R148, R2.reuse, R148 ;  /* 0x0000009402947220 */ /* 0x040fe40000410000 */
[----:B------:R-:W-:Y:S03]  /*c280*/  FMUL.FTZ R149, R2, R149 ;  /* 0x0000009502957220 */ /* 0x000fe60000410000 */
[C---:B----4-:R-:W-:Y:S03]  /*c290*/  HMMA.16816.F32.BF16 R16, R160.reuse, R156, R16 ;  /* 0x0000009ca010723c */ /* 0x050fe60000041810 */
[----:B------:R-:W-:Y:S01]  /*c2a0*/  FMUL.FTZ R150, R0, R150 ;  /* 0x0000009600967220 */ /* 0x000fe20000410000 */
[----:B---3--:R-:W-:Y:S01]  /*c2b0*/  F2FP.BF16.PACK_AB R154, R202, R201 ;  /* 0x000000c9ca9a723e */ /* 0x008fe200000010ff */
[----:B------:R-:W-:Y:S02]  /*c2c0*/  FMUL.FTZ R151, R0, R151 ;  /* 0x0000009700977220 */ /* 0x000fe40000410000 */
[----:B------:R-:W-:Y:S02]  /*c2d0*/  FFMA.FTZ R166, R2, R251, R166 ;  /* 0x000000fb02a67223 */ /* 0x000fe400000100a6 */
[----:B------:R-:W-:Y:S03]  /*c2e0*/  FFMA.FTZ R6, R0, R249, R6 ;  /* 0x000000f900067223 */ /* 0x000fe60000010006 */
[----:B------:R-:W-:Y:S01]  /*c2f0*/  HMMA.16816.F32.BF16 R148, R160, R158, R148 ;  /* 0x0000009ea094723c */ /* 0x000fe20000041894 */
[----:B------:R-:W3:Y:S02]  /*c300*/  LDSM.16.MT88.4 R156, [R224+0x10800] ;  /* 0x01080000e09c783b */ /* 0x000ee40000004200 */
        /* <DEDUP_REMOVED lines=24> */
[----:B------:R-:W-:Y:S03]  /*c490*/  LDSM.16.MT88.4 R176, [R224+0x15800] ;  /* 0x01580000e0b0783b */ /* 0x000fe60000004200 */
[----:B------:R-:W-:Y:S04]  /*c4a0*/  FADD.FTZ R7, R204, R7 ;  /* 0x00000007cc077221 */ /* 0x000fe80000010000 */
[C---:B---3--:R-:W-:Y:S08]  /*c4b0*/  HMMA.16816.F32.BF16 R56, R152.reuse, R156, R56 ;  /* 0x0000009c9838723c */ /* 0x048ff00000041838 */
[C---:B------:R-:W-:Y:S01]  /*c4c0*/  HMMA.16816.F32.BF16 R60, R152.reuse, R158, R60 ;  /* 0x0000009e983c723c */ /* 0x040fe2000004183c */
[----:B------:R-:W1:Y:S07]  /*c4d0*/  LDSM.16.MT88.4 R156, [R225+0x14800] ;  /* 0x01480000e19c783b */ /* 0x000e6e0000004200 */
[C---:B----4-:R-:W-:Y:S08]  /*c4e0*/  HMMA.16816.F32.BF16 R64, R152.reuse, R160, R64 ;  /* 0x000000a09840723c */ /* 0x050ff00000041840 */
[C---:B------:R-:W-:Y:S01]  /*c4f0*/  HMMA.16816.F32.BF16 R68, R152.reuse, R162, R68 ;  /* 0x000000a29844723c */ /* 0x040fe20000041844 */
[----:B------:R-:W3:Y:S07]  /*c500*/  LDSM.16.MT88.4 R160, [R224+0x14800] ;  /* 0x01480000e0a0783b */ /* 0x000eee0000004200 */
        /* <DEDUP_REMOVED lines=12> */
[--C-:B------:R-:W-:Y:S03]  /*c5d0*/  FFMA.FTZ R185, R25, c[0x0][0x23c], -R196.reuse ;  /* 0x00008f0019b97a23 */ /* 0x100fe600000108c4 */
[--C-:B------:R-:W-:Y:S01]  /*c5e0*/  FFMA.FTZ R186, R26, c[0x0][0x23c], -R195.reuse ;  /* 0x00008f001aba7a23 */ /* 0x100fe200000108c3 */
[C---:B-----5:R-:W-:Y:S03]  /*c5f0*/  HMMA.16816.F32.BF16 R88, R152.reuse, R168, R88 ;  /* 0x000000a89858723c */ /* 0x060fe60000041858 */
[----:B------:R-:W-:Y:S01]  /*c600*/  MUFU.EX2 R182, R182 ;  /* 0x000000b600b67308 */ /* 0x000fe20000000800 */
[--C-:B------:R-:W-:Y:S02]  /*c610*/  FFMA.FTZ R187, R27, c[0x0][0x23c], -R195.reuse ;  /* 0x00008f001bbb7a23 */ /* 0x100fe400000108c3 */
[----:B------:R-:W-:Y:S02]  /*c620*/  LDSM.16.MT88.4 R24, [R226+0x11000] ;  /* 0x01100000e218783b */ /* 0x000fe40000004200 */
[C---:B------:R-:W-:Y:S05]  /*c630*/  HMMA.16816.F32.BF16 R92, R152.reuse, R170, R92 ;  /* 0x000000aa985c723c */ /* 0x040fea000004185c */
[----:B------:R-:W5:Y:S01]  /*c640*/  MUFU.EX2 R183, R183 ;  /* 0x000000b700b77308 */ /* 0x000f620000000800 */
[----:B------:R-:W3:Y:S02]  /*c650*/  LDSM.16.MT88.4 R168, [R228+0x16800] ;  /* 0x01680000e4a8783b */ /* 0x000ee40000004200 */
[C---:B--2---:R-:W-:Y:S07]  /*c660*/  HMMA.16816.F32.BF16 R96, R152.reuse, R172, R96 ;  /* 0x000000ac9860723c */ /* 0x044fee0000041860 */
[----:B------:R-:W-:Y:S01]  /*c670*/  MUFU.EX2 R184, R184 ;  /* 0x000000b800b87308 */ /* 0x000fe20000000800 */
[C---:B------:R-:W-:Y:S01]  /*c680*/  HMMA.16816.F32.BF16 R100, R152.reuse, R174, R100 ;  /* 0x000000ae9864723c */ /* 0x040fe20000041864 */
[----:B------:R-:W2:Y:S07]  /*c690*/  LDSM.16.MT88.4 R172, [R226+0x16800] ;  /* 0x01680000e2ac783b */ /* 0x000eae0000004200 */
[C---:B------:R-:W-:Y:S01]  /*c6a0*/  HMMA.16816.F32.BF16 R104, R152.reuse, R188, R104 ;  /* 0x000000bc9868723c */ /* 0x040fe20000041868 */
[----:B------:R-:W2:Y:S06]  /*c6b0*/  MUFU.EX2 R185, R185 ;  /* 0x000000b900b97308 */ /* 0x000eac0000000800 */
[--C-:B------:R-:W-:Y:S01]  /*c6c0*/  FFMA.FTZ R188, R28, c[0x0][0x23c], -R196.reuse ;  /* 0x00008f001cbc7a23 */ /* 0x100fe200000108c4 */
[C---:B------:R-:W-:Y:S03]  /*c6d0*/  HMMA.16816.F32.BF16 R108, R152.reuse, R190, R108 ;  /* 0x000000be986c723c */ /* 0x040fe6000004186c */
[----:B------:R-:W-:Y:S01]  /*c6e0*/  MUFU.EX2 R186, R186 ;  /* 0x000000ba00ba7308 */ /* 0x000fe20000000800 */
[--C-:B------:R-:W-:Y:S02]  /*c6f0*/  FFMA.FTZ R189, R29, c[0x0][0x23c], -R196.reuse ;  /* 0x00008f001dbd7a23 */ /* 0x100fe400000108c4 */
[----:B------:R-:W-:Y:S02]  /*c700*/  FFMA.FTZ R196, R33, c[0x0][0x23c], -R196 ;  /* 0x00008f0021c47a23 */ /* 0x000fe400000108c4 */
[C---:B-1----:R-:W-:Y:S04]  /*c710*/  HMMA.16816.F32.BF16 R112, R152.reuse, R156, R112 ;  /* 0x0000009c9870723c */ /* 0x042fe80000041870 */
[--C-:B------:R-:W-:Y:S01]  /*c720*/  FFMA.FTZ R190, R30, c[0x0][0x23c], -R195.reuse ;  /* 0x00008f001ebe7a23 */ /* 0x100fe200000108c3 */
[----:B------:R-:W1:Y:S01]  /*c730*/  MUFU.EX2 R187, R187 ;  /* 0x000000bb00bb7308 */ /* 0x000e620000000800 */
[--C-:B------:R-:W-:Y:S02]  /*c740*/  FFMA.FTZ R191, R31, c[0x0][0x23c], -R195.reuse ;  /* 0x00008f001fbf7a23 */ /* 0x100fe400000108c3 */
[C---:B------:R-:W-:Y:S01]  /*c750*/  HMMA.16816.F32.BF16 R116, R152.reuse, R158, R116 ;  /* 0x0000009e9874723c */ /* 0x040fe20000041874 */
[----:B------:R-:W1:Y:S03]  /*c760*/  LDSM.16.MT88.4 R156, [R224+0x16800] ;  /* 0x01680000e09c783b */ /* 0x000e660000004200 */
[----:B------:R-:W-:Y:S03]  /*c770*/  FFMA.FTZ R195, R35, c[0x0][0x23c], -R195 ;  /* 0x00008f0023c37a23 */ /* 0x000fe600000108c3 */
[----:B------:R-:W-:Y:S01]  /*c780*/  MUFU.EX2 R188, R188 ;  /* 0x000000bc00bc7308 */ /* 0x000fe20000000800 */
[C---:B---3--:R-:W-:Y:S01]  /*c790*/  HMMA.16816.F32.BF16 R120, R152.reuse, R160, R120 ;  /* 0x000000a09878723c */ /* 0x048fe20000041878 */
[----:B------:R-:W-:Y:S07]  /*c7a0*/  LDSM.16.MT88.4 R28, [R225+0x17000] ;  /* 0x01700000e11c783b */ /* 0x000fee0000004200 */
[C---:B------:R-:W-:Y:S01]  /*c7b0*/  HMMA.16816.F32.BF16 R124, R152.reuse, R162, R124 ;  /* 0x000000a2987c723c */ /* 0x040fe2000004187c */
[----:B------:R-:W3:Y:S01]  /*c7c0*/  LDSM.16.MT88.4 R160, [R228+0x11000] ;  /* 0x01100000e4a0783b */ /* 0x000ee20000004200 */
[----:B------:R-:W1:Y:S06]  /*c7d0*/  MUFU.EX2 R189, R189 ;  /* 0x000000bd00bd7308 */ /* 0x000e6c0000000800 */
[C---:B------:R-:W-:Y:S01]  /*c7e0*/  HMMA.16816.F32.BF16 R128, R152.reuse, R168, R128 ;  /* 0x000000a89880723c */ /* 0x040fe20000041880 */
[----:B------:R-:W-:Y:S03]  /*c7f0*/  LDSM.16.MT88.4 R32, [R226+0x11800] ;  /* 0x01180000e220783b */ /* 0x000fe60000004200 */
[----:B------:R-:W-:Y:S04]  /*c800*/  MUFU.EX2 R190, R190 ;  /* 0x000000be00be7308 */ /* 0x000fe80000000800 */
[C---:B------:R-:W-:Y:S01]  /*c810*/  HMMA.16816.F32.BF16 R132, R152.reuse, R170, R132 ;  /* 0x000000aa9884723c */ /* 0x040fe20000041884 */
[----:B------:R-:W3:Y:S05]  /*c820*/  LDSM.16.MT88.4 R168, [R225+0x11000] ;  /* 0x01100000e1a8783b */ /* 0x000eea0000004200 */
[----:B------:R-:W1:Y:S02]  /*c830*/  MUFU.EX2 R191, R191 ;  /* 0x000000bf00bf7308 */ /* 0x000e640000000800 */
[C---:B--2---:R-:W-:Y:S08]  /*c840*/  HMMA.16816.F32.BF16 R136, R152.reuse, R172, R136 ;  /* 0x000000ac9888723c */ /* 0x044ff00000041888 */
[C---:B------:R-:W-:Y:S01]  /*c850*/  HMMA.16816.F32.BF16 R12, R152.reuse, R174, R12 ;  /* 0x000000ae980c723c */ /* 0x040fe2000004180c */
[----:B------:R-:W2:Y:S01]  /*c860*/  LDSM.16.MT88.4 R172, [R224+0x11000] ;  /* 0x01100000e0ac783b */ /* 0x000ea20000004200 */
[----:B------:R-:W2:Y:S06]  /*c870*/  MUFU.EX2 R196, R196 ;  /* 0x000000c400c47308 */ /* 0x000eac0000000800 */
[C---:B------:R-:W-:Y:S04]  /*c880*/  HMMA.16816.F32.BF16 R140, R152.reuse, R20, R140 ;  /* 0x00000014988c723c */ /* 0x040fe8000004188c */
[----:B------:R-:W2:Y:S03]  /*c890*/  MUFU.EX2 R195, R195 ;  /* 0x000000c300c37308 */ /* 0x000ea60000000800 */
[----:B----4-:R-:W-:Y:S01]  /*c8a0*/  F2FP.BF16.PACK_AB R20, R181, R180 ;  /* 0x000000b4b514723e */ /* 0x010fe200000010ff */
[C---:B------:R-:W-:Y:S04]  /*c8b0*/  HMMA.16816.F32.BF16 R144, R152.reuse, R22, R144 ;  /* 0x000000169890723c */ /* 0x040fe80000041890 */
[----:B-----5:R-:W-:Y:S01]  /*c8c0*/  F2FP.BF16.PACK_AB R21, R183, R182 ;  /* 0x000000b6b715723e */ /* 0x020fe200000010ff */
[----:B------:R-:W-:Y:S02]  /*c8d0*/  FADD.FTZ R180, R180, R5 ;  /* 0x00000005b4b47221 */ /* 0x000fe40000010000 */
[----:B------:R-:W-:Y:S01]  /*c8e0*/  F2FP.BF16.PACK_AB R22, R185, R184 ;  /* 0x000000b8b916723e */ /* 0x000fe200000010ff */
[C---:B-1----:R-:W-:Y:S04]  /*c8f0*/  HMMA.16816.F32.BF16 R16, R152.reuse, R156, R16 ;  /* 0x0000009c9810723c */ /* 0x042fe80000041810 */
[----:B------:R-:W-:Y:S01]  /*c900*/  F2FP.BF16.PACK_AB R23, R187, R186 ;  /* 0x000000babb17723e */ /* 0x000fe200000010ff */
[----:B------:R-:W-:Y:S02]  /*c910*/  FADD.FTZ R182, R182, R7 ;  /* 0x00000007b6b67221 */ /* 0x000fe40000010000 */
[----:B------:R-:W-:Y:S01]  /*c920*/  FADD.FTZ R181, R181, R180 ;  /* 0x000000b4b5b57221 */ /* 0x000fe20000010000 */
[----:B------:R-:W-:Y:S01]  /*c930*/  HMMA.16816.F32.BF16 R148, R152, R158, R148 ;  /* 0x0000009e9894723c */ /* 0x000fe20000041894 */
[----:B------:R-:W1:Y:S03]  /*c940*/  LDSM.16.MT88.4 R152, [R228+0x13000] ;  /* 0x01300000e498783b */ /* 0x000e660000004200 */
[----:B------:R-:W-:Y:S02]  /*c950*/  FADD.FTZ R183, R183, R182 ;  /* 0x000000b6b7b77221 */ /* 0x000fe40000010000 */
[----:B------:R-:W-:Y:S02]  /*c960*/  FADD.FTZ R184, R184, R181 ;  /* 0x000000b5b8b87221 */ /* 0x000fe40000010000 */
[C---:B---3--:R-:W-:Y:S01]  /*c970*/  HMMA.16816.F32.BF16 R8, R20.reuse, R160, R8 ;  /* 0x000000a01408723c */ /* 0x048fe20000041808 */
[----:B------:R-:W3:Y:S04]  /*c980*/  LDSM.16.MT88.4 R156, [R226+0x13000] ;  /* 0x01300000e29c783b */ /* 0x000ee80000004200 */
[----:B------:R-:W-:Y:S02]  /*c990*/  FADD.FTZ R186, R186, R183 ;  /* 0x000000b7baba7221 */ /* 0x000fe40000010000 */
[----:B------:R-:W-:Y:S01]  /*c9a0*/  FADD.FTZ R185, R185, R184 ;  /* 0x000000b8b9b97221 */ /* 0x000fe20000010000 */
[C---:B------:R-:W-:Y:S01]  /*c9b0*/  HMMA.16816.F32.BF16 R36, R20.reuse, R162, R36 ;  /* 0x000000a21424723c */ /* 0x040fe20000041824 */
[----:B------:R-:W4:Y:S03]  /*c9c0*/  LDSM.16.MT88.4 R160, [R225+0x13000] ;  /* 0x01300000e1a0783b */ /* 0x000f260000004200 */
[----:B------:R-:W-:Y:S04]  /*c9d0*/  FADD.FTZ R187, R187, R186 ;  /* 0x000000babbbb7221 */ /* 0x000fe80000010000 */
        /* <DEDUP_REMOVED lines=26> */
[----:B------:R-:W-:Y:S07]  /*cb80*/  LDSM.16.MT88.4 R172, [R225+0x15800] ;  /* 0x01580000e1ac783b */ /* 0x000fee0000004200 */
[C---:B-1----:R-:W-:Y:S08]  /*cb90*/  HMMA.16816.F32.BF16 R112, R20.reuse, R152, R112 ;  /* 0x000000981470723c */ /* 0x042ff00000041870 */
[C---:B------:R-:W-:Y:S01]  /*cba0*/  HMMA.16816.F32.BF16 R116, R20.reuse, R154, R116 ;  /* 0x0000009a1474723c */ /* 0x040fe20000041874 */
[----:B------:R-:W1:Y:S07]  /*cbb0*/  LDSM.16.MT88.4 R152, [R224+0x17000] ;  /* 0x01700000e098783b */ /* 0x000e6e0000004200 */
[C---:B---3--:R-:W-:Y:S08]  /*cbc0*/  HMMA.16816.F32.BF16 R120, R20.reuse, R156, R120 ;  /* 0x0000009c1478723c */ /* 0x048ff00000041878 */
[C---:B------:R-:W-:Y:S01]  /*cbd0*/  HMMA.16816.F32.BF16 R124, R20.reuse, R158, R124 ;  /* 0x0000009e147c723c */ /* 0x040fe2000004187c */
[----:B------:R-:W-:Y:S07]  /*cbe0*/  LDSM.16.MT88.4 R156, [R225+0x11800] ;  /* 0x01180000e19c783b */ /* 0x000fee0000004200 */
[C---:B----4-:R-:W-:Y:S08]  /*cbf0*/  HMMA.16816.F32.BF16 R128, R20.reuse, R24, R128 ;  /* 0x000000181480723c */ /* 0x050ff00000041880 */
[C---:B------:R-:W-:Y:S01]  /*cc00*/  HMMA.16816.F32.BF16 R132, R20.reuse, R26, R132 ;  /* 0x0000001a1484723c */ /* 0x040fe20000041884 */
[----:B------:R-:W2:Y:S07]  /*cc10*/  LDSM.16.MT88.4 R24, [R228+0x11800] ;  /* 0x01180000e418783b */ /* 0x000eae0000004200 */
[C---:B------:R-:W-:Y:S08]  /*cc20*/  HMMA.16816.F32.BF16 R136, R20.reuse, R160, R136 ;  /* 0x000000a01488723c */ /* 0x040ff00000041888 */
[C---:B------:R-:W-:Y:S08]  /*cc30*/  HMMA.16816.F32.BF16 R12, R20.reuse, R162, R12 ;  /* 0x000000a2140c723c */ /* 0x040ff0000004180c */
[C---:B------:R-:W-:Y:S08]  /*cc40*/  HMMA.16816.F32.BF16 R140, R20.reuse, R28, R140 ;  /* 0x0000001c148c723c */ /* 0x040ff0000004188c */
[C---:B------:R-:W-:Y:S01]  /*cc50*/  HMMA.16816.F32.BF16 R144, R20.reuse, R30, R144 ;  /* 0x0000001e1490723c */ /* 0x040fe20000041890 */
[----:B------:R-:W3:Y:S07]  /*cc60*/  LDSM.16.MT88.4 R28, [R224+0x11800] ;  /* 0x01180000e01c783b */ /* 0x000eee0000004200 */
[C---:B-1----:R-:W-:Y:S08]  /*cc70*/  HMMA.16816.F32.BF16 R16, R20.reuse, R152, R16 ;  /* 0x000000981410723c */ /* 0x042ff00000041810 */
[----:B------:R-:W-:Y:S01]  /*cc80*/  HMMA.16816.F32.BF16 R148, R20, R154, R148 ;  /* 0x0000009a1494723c */ /* 0x000fe20000041894 */
[----:B------:R-:W-:Y:S06]  /*cc90*/  LDSM.16.MT88.4 R152, [R224+0x13800] ;  /* 0x01380000e098783b */ /* 0x000fec0000004200 */
        /* <DEDUP_REMOVED lines=41> */
[C---:B------:R-:W-:Y:S08]  /*cf30*/  HMMA.16816.F32.BF16 R120, R20.reuse, R176, R120 ;  /* 0x000000b01478723c */ /* 0x040ff00000041878 */
[C---:B------:R-:W-:Y:S08]  /*cf40*/  HMMA.16816.F32.BF16 R124, R20.reuse, R178, R124 ;  /* 0x000000b2147c723c */ /* 0x040ff0000004187c */
[C---:B---3--:R-:W-:Y:S08]  /*cf50*/  HMMA.16816.F32.BF16 R128, R20.reuse, R28, R128 ;  /* 0x0000001c1480723c */ /* 0x048ff00000041880 */
        /* <DEDUP_REMOVED lines=9> */
.L_x_3611:
[----:B------:R-:W1:Y:S01]  /*cff0*/  SHFL.BFLY PT, R0, R249, 0x2, 0x1f ;  /* 0x0c401f00f9007f89 */ /* 0x000e6200000e0000 */
[----:B------:R-:W-:Y:S01]  /*d000*/  MOV R7, 0x3f800000 ;  /* 0x3f80000000077802 */ /* 0x000fe20000000f00 */
[----:B------:R-:W-:Y:S01]  /*d010*/  BSSY B0, `(.L_x_3616) ;  /* 0x000014a000007945 */ /* 0x000fe20003800000 */
[----:B------:R-:W-:Y:S01]  /*d020*/  MOV R6, 0x3f800000 ;  /* 0x3f80000000067802 */ /* 0x000fe20000000f00 */
[----:B------:R-:W2:Y:S04]  /*d030*/  SHFL.BFLY PT, R2, R251, 0x2, 0x1f ;  /* 0x0c401f00fb027f89 */ /* 0x000ea800000e0000 */
[----:B------:R-:W-:Y:S01]  /*d040*/  BAR.SYNC.DEFER_BLOCKING 0x0 ;  /* 0x0000000000007b1d */ /* 0x000fe20000010000 */
[----:B-1----:R-:W-:-:S05]  /*d050*/  FADD.FTZ R5, R0, R249 ;  /* 0x000000f900057221 */ /* 0x002fca0000010000 */
[----:B------:R-:W1:Y:S01]  /*d060*/  S2R R0, SR_TID.X ;  /* 0x0000000000007919 */ /* 0x000e620000002100 */
[----:B--2---:R-:W-:-:S03]  /*d070*/  FADD.FTZ R11, R2, R251 ;  /* 0x000000fb020b7221 */ /* 0x004fc60000010000 */
[----:B------:R-:W2:Y:S04]  /*d080*/  SHFL.BFLY PT, R2, R5, 0x1, 0x1f ;  /* 0x0c201f0005027f89 */ /* 0x000ea800000e0000 */
[----:B------:R-:W3:Y:S01]  /*d090*/  SHFL.BFLY PT, R4, R11, 0x1, 0x1f ;  /* 0x0c201f000b047f89 */ /* 0x000ee200000e0000 */
[----:B-1----:R-:W-:-:S04]  /*d0a0*/  SHF.R.S32.HI R9, RZ, 0x1f, R0 ;  /* 0x0000001fff097819 */ /* 0x002fc80000011400 */
        /* <DEDUP_REMOVED lines=10> */
[----:B------:R-:W-:Y:S02]  /*d150*/  LOP3.LUT R17, R8, 0x1ffffffc, RZ, 0xc0, !PT ;  /* 0x1ffffffc08117812 */ /* 0x000fe400078ec0ff */
[----:B------:R-:W-:Y:S02]  /*d160*/  IADD3 R5, R10, -R5, RZ ;  /* 0x800000050a057210 */ /* 0x000fe40007ffe0ff */
[----:B------:R-:W1:Y:S01]  /*d170*/  S2R R10, SR_TID.X ;  /* 0x00000000000a7919 */ /* 0x000e620000002100 */
[----:B------:R-:W-:Y:S01]  /*d180*/  IADD3 R14, -R17, R0, RZ ;  /* 0x00000000110e7210 */ /* 0x000fe20007ffe1ff */
[----:B------:R-:W2:Y:S01]  /*d190*/  @P3 MUFU.RCP R6, R2 ;  /* 0x0000000200063308 */ /* 0x000ea20000001000 */
[----:B------:R-:W-:-:S02]  /*d1a0*/  LOP3.LUT R16, R5, 0x1, RZ, 0xc0, !PT ;  /* 0x0000000105107812 */ /* 0x000fc400078ec0ff */
[----:B------:R-:W-:Y:S02]  /*d1b0*/  SHF.L.U32 R19, R5, 0x6, RZ ;  /* 0x0000000605137819 */ /* 0x000fe400000006ff */
[----:B------:R-:W-:Y:S02]  /*d1c0*/  ISETP.NE.U32.AND P0, PT, R16, 0x1, PT ;  /* 0x000000011000780c */ /* 0x000fe40003f05070 */
[----:B------:R-:W-:Y:S01]  /*d1d0*/  LOP3.LUT R19, R19, 0x1c0, RZ, 0xc0, !PT ;  /* 0x000001c013137812 */ /* 0x000fe200078ec0ff */
[----:B------:R-:W3:Y:S01]  /*d1e0*/  @P4 MUFU.RCP R7, R4 ;  /* 0x0000000400074308 */ /* 0x000ee20000001000 */
[----:B------:R-:W-:Y:S02]  /*d1f0*/  R2P PR, R5, 0x6 ;  /* 0x0000000605007804 */ /* 0x000fe40000000000 */
[----:B------:R-:W-:Y:S01]  /*d200*/  LEA.HI R19, R19, R19, RZ, 0x1d ;  /* 0x0000001313137211 */ /* 0x000fe200078fe8ff */
[----:B--2---:R-:W-:-:S04]  /*d210*/  FMUL.FTZ R163, R6, R163 ;  /* 0x000000a306a37220 */ /* 0x004fc80000410000 */
[----:B------:R-:W2:Y:S01]  /*d220*/  @P4 MUFU.LG2 R4, R4 ;  /* 0x0000000400044308 */ /* 0x000ea20000000c00 */
[C---:B------:R-:W-:Y:S02]  /*d230*/  FMUL.FTZ R162, R6.reuse, R162 ;  /* 0x000000a206a27220 */ /* 0x040fe40000410000 */
[C---:B------:R-:W-:Y:S01]  /*d240*/  FMUL.FTZ R39, R6.reuse, R39 ;  /* 0x0000002706277220 */ /* 0x040fe20000410000 */
[----:B-1----:R-:W-:Y:S01]  /*d250*/  SHF.R.S32.HI R11, RZ, 0x1f, R10 ;  /* 0x0000001fff0b7819 */ /* 0x002fe2000001140a */
[----:B------:R-:W-:Y:S02]  /*d260*/  FMUL.FTZ R38, R6, R38 ;  /* 0x0000002606267220 */ /* 0x000fe40000410000 */
[----:B---3--:R-:W-:Y:S01]  /*d270*/  FMUL.FTZ R160, R7, R160 ;  /* 0x000000a007a07220 */ /* 0x008fe20000410000 */
[-C--:B------:R-:W-:Y:S01]  /*d280*/  LEA.HI R13, R11, R10.reuse, RZ, 0x4 ;  /* 0x0000000a0b0d7211 */ /* 0x080fe200078f20ff */
[----:B------:R-:W-:Y:S01]  /*d290*/  FMUL.FTZ R161, R7, R161 ;  /* 0x000000a107a17220 */ /* 0x000fe20000410000 */
[----:B------:R-:W-:Y:S01]  /*d2a0*/  LEA.HI R11, R11, R10, RZ, 0x5 ;  /* 0x0000000a0b0b7211 */ /* 0x000fe200078f28ff */
[----:B------:R-:W-:Y:S01]  /*d2b0*/  FMUL.FTZ R36, R7, R36 ;  /* 0x0000002407247220 */ /* 0x000fe20000410000 */
[----:B------:R-:W-:Y:S01]  /*d2c0*/  LOP3.LUT R15, R13, 0xfffffff0, RZ, 0xc0, !PT ;  /* 0xfffffff00d0f7812 */ /* 0x000fe200078ec0ff */
[C---:B------:R-:W-:Y:S01]  /*d2d0*/  FMUL.FTZ R37, R7.reuse, R37 ;  /* 0x0000002507257220 */ /* 0x040fe20000410000 */
[----:B------:R-:W-:Y:S01]  /*d2e0*/  SHF.R.S32.HI R12, RZ, 0x4, R13 ;  /* 0x00000004ff0c7819 */ /* 0x000fe2000001140d */
[----:B------:R-:W-:Y:S01]  /*d2f0*/  FMUL.FTZ R40, R7, R40 ;  /* 0x0000002807287220 */ /* 0x000fe20000410000 */
[----:B------:R-:W-:Y:S01]  /*d300*/  IADD3 R8, -R15, R10, RZ ;  /* 0x0000000a0f087210 */ /* 0x000fe20007ffe1ff */
[----:B------:R-:W-:Y:S01]  /*d310*/  FMUL.FTZ R41, R7, R41 ;  /* 0x0000002907297220 */ /* 0x000fe20000410000 */
[----:B------:R-:W-:Y:S01]  /*d320*/  SHF.L.U32 R15, R12, 0x6, RZ ;  /* 0x000000060c0f7819 */ /* 0x000fe200000006ff */
[----:B------:R-:W-:Y:S01]  /*d330*/  FMUL.FTZ R43, R6, R43 ;  /* 0x0000002b062b7220 */ /* 0x000fe20000410000 */
[----:B------:R-:W-:Y:S01]  /*d340*/  LEA.HI R17, R8, R8, RZ, 0x1 ;  /* 0x0000000808117211 */ /* 0x000fe200078f08ff */
[C---:B------:R-:W-:Y:S01]  /*d350*/  FMUL.FTZ R42, R6.reuse, R42 ;  /* 0x0000002a062a7220 */ /* 0x040fe20000410000 */
[----:B------:R-:W-:Y:S01]  /*d360*/  LOP3.LUT R15, R15, 0x1c0, RZ, 0xc0, !PT ;  /* 0x000001c00f0f7812 */ /* 0x000fe200078ec0ff */
[----:B------:R-:W-:Y:S01]  /*d370*/  FMUL.FTZ R44, R7, R44 ;  /* 0x0000002c072c7220 */ /* 0x000fe20000410000 */
[----:B------:R-:W-:Y:S01]  /*d380*/  SHF.L.U32 R16, R17, 0x2, RZ ;  /* 0x0000000211107819 */ /* 0x000fe200000006ff */
[----:B------:R-:W-:Y:S01]  /*d390*/  FMUL.FTZ R45, R7, R45 ;  /* 0x0000002d072d7220 */ /* 0x000fe20000410000 */
[----:B------:R-:W-:Y:S01]  /*d3a0*/  SHF.R.S32.HI R13, RZ, 0x5, R9 ;  /* 0x00000005ff0d7819 */ /* 0x000fe20000011409 */
[C---:B------:R-:W-:Y:S01]  /*d3b0*/  FMUL.FTZ R47, R6.reuse, R47 ;  /* 0x0000002f062f7220 */ /* 0x040fe20000410000 */
[----:B------:R-:W-:Y:S01]  /*d3c0*/  LOP3.LUT R16, R15, 0x38, R16, 0xf8, !PT ;  /* 0x000000380f107812 */ /* 0x000fe200078ef810 */
[C---:B------:R-:W-:Y:S01]  /*d3d0*/  FMUL.FTZ R46, R6.reuse, R46 ;  /* 0x0000002e062e7220 */ /* 0x040fe20000410000 */
[----:B------:R-:W-:Y:S01]  /*d3e0*/  LEA R14, R13, R14, 0x9 ;  /* 0x0000000e0d0e7211 */ /* 0x000fe200078e48ff */
[C---:B------:R-:W-:Y:S01]  /*d3f0*/  FMUL.FTZ R48, R7.reuse, R48 ;  /* 0x0000003007307220 */ /* 0x040fe20000410000 */
[----:B------:R-:W-:Y:S01]  /*d400*/  SHF.R.U32.HI R15, RZ, 0x3, R15 ;  /* 0x00000003ff0f7819 */ /* 0x000fe2000001160f */
[----:B------:R-:W-:Y:S01]  /*d410*/  FMUL.FTZ R49, R7, R49 ;  /* 0x0000003107317220 */ /* 0x000fe20000410000 */
[----:B------:R-:W-:Y:S01]  /*d420*/  LOP3.LUT R17, R17, 0xffffffe, RZ, 0xc0, !PT ;  /* 0x0ffffffe11117812 */ /* 0x000fe200078ec0ff */
[----:B------:R-:W-:Y:S01]  /*d430*/  FMUL.FTZ R51, R6, R51 ;  /* 0x0000003306337220 */ /* 0x000fe20000410000 */
[----:B------:R-:W-:Y:S01]  /*d440*/  LEA R14, R14, R19, 0x1 ;  /* 0x000000130e0e7211 */ /* 0x000fe200078e08ff */
[----:B------:R-:W-:Y:S01]  /*d450*/  FMUL.FTZ R50, R6, R50 ;  /* 0x0000003206327220 */ /* 0x000fe20000410000 */
[----:B------:R-:W-:Y:S01]  /*d460*/  LOP3.LUT R15, R16, R15, RZ, 0x3c, !PT ;  /* 0x0000000f100f7212 */ /* 0x000fe200078e3cff */
[C---:B------:R-:W-:Y:S01]  /*d470*/  FMUL.FTZ R52, R7.reuse, R52 ;  /* 0x0000003407347220 */ /* 0x040fe20000410000 */
[----:B------:R-:W-:Y:S01]  /*d480*/  IADD3 R16, R8, -R17, RZ ;  /* 0x8000001108107210 */ /* 0x000fe20007ffe0ff */
[C---:B------:R-:W-:Y:S01]  /*d490*/  FMUL.FTZ R53, R7.reuse, R53 ;  /* 0x0000003507357220 */ /* 0x040fe20000410000 */
[----:B------:R-:W-:Y:S01]  /*d4a0*/  STS.64 [R14.X4], R160 ;  /* 0x000000a00e007388 */ /* 0x000fe20000004a00 */
[----:B------:R-:W-:Y:S01]  /*d4b0*/  FMUL.FTZ R55, R6, R55 ;  /* 0x0000003706377220 */ /* 0x000fe20000410000 */
[----:B------:R-:W-:Y:S01]  /*d4c0*/  LEA R5, R16, R15, 0x2 ;  /* 0x0000000f10057211 */ /* 0x000fe200078e10ff */
[C---:B------:R-:W-:Y:S01]  /*d4d0*/  FMUL.FTZ R54, R6.reuse, R54 ;  /* 0x0000003606367220 */ /* 0x040fe20000410000 */
[----:B------:R-:W-:Y:S01]  /*d4e0*/  MOV R15, 0x80 ;  /* 0x00000080000f7802 */ /* 0x000fe20000000f00 */
[C---:B------:R-:W-:Y:S01]  /*d4f0*/  FMUL.FTZ R56, R7.reuse, R56 ;  /* 0x0000003807387220 */ /* 0x040fe20000410000 */
[----:B------:R-:W-:Y:S01]  /*d500*/  STS.64 [R14.X4+0x800], R162 ;  /* 0x000800a20e007388 */ /* 0x000fe20000004a00 */
[----:B------:R-:W-:Y:S01]  /*d510*/  FMUL.FTZ R57, R7, R57 ;  /* 0x0000003907397220 */ /* 0x000fe20000410000 */
[----:B------:R-:W-:Y:S01]  /*d520*/  SEL R15, R15, 0xffffff80, !P2 ;  /* 0xffffff800f0f7807 */ /* 0x000fe20005000000 */
[C---:B------:R-:W-:Y:S01]  /*d530*/  FMUL.FTZ R59, R6.reuse, R59 ;  /* 0x0000003b063b7220 */ /* 0x040fe20000410000 */
[----:B------:R-:W-:Y:S01]  /*d540*/  LOP3.LUT R9, R9, 0xffffffe0, RZ, 0xc0, !PT ;  /* 0xffffffe009097812 */ /* 0x000fe200078ec0ff */
[----:B------:R-:W-:Y:S01]  /*d550*/  FMUL.FTZ R58, R6, R58 ;  /* 0x0000003a063a7220 */ /* 0x000fe20000410000 */
[----:B------:R-:W-:Y:S01]  /*d560*/  LOP3.LUT R11, R11, 0xffffffe0, RZ, 0xc0, !PT ;  /* 0xffffffe00b0b7812 */ /* 0x000fe200078ec0ff */
[C---:B------:R-:W-:Y:S01]  /*d570*/  FMUL.FTZ R60, R7.reuse, R60 ;  /* 0x0000003c073c7220 */ /* 0x040fe20000410000 */
[----:B------:R-:W1:Y:S01]  /*d580*/  @P3 MUFU.LG2 R2, R2 ;  /* 0x0000000200023308 */ /* 0x000e620000000c00 */
[----:B------:R-:W-:Y:S01]  /*d590*/  FMUL.FTZ R61, R7, R61 ;  /* 0x0000003d073d7220 */ /* 0x000fe20000410000 */
[----:B------:R-:W-:Y:S01]  /*d5a0*/  IADD3 R9, R0, -R9, RZ ;  /* 0x8000000900097210 */ /* 0x000fe20007ffe0ff */
[----:B------:R-:W-:Y:S01]  /*d5b0*/  FMUL.FTZ R63, R6, R63 ;  /* 0x0000003f063f7220 */ /* 0x000fe20000410000 */
[----:B------:R-:W-:Y:S01]  /*d5c0*/  IADD3 R11, R10, -R11, RZ ;  /* 0x8000000b0a0b7210 */ /* 0x000fe20007ffe0ff */
[----:B------:R-:W-:-:S02]  /*d5d0*/  FMUL.FTZ R62, R6, R62 ;  /* 0x0000003e063e7220 */ /* 0x000fc40000410000 */
[C---:B------:R-:W-:Y:S01]  /*d5e0*/  FMUL.FTZ R64, R7.reuse, R64 ;  /* 0x0000004007407220 */ /* 0x040fe20000410000 */
[----:B------:R-:W-:Y:S01]  /*d5f0*/  SHF.R.S32.HI R0, RZ, 0x1f, R11 ;  /* 0x0000001fff007819 */ /* 0x000fe2000001140b */
[C---:B------:R-:W-:Y:S02]  /*d600*/  FMUL.FTZ R65, R7.reuse, R65 ;  /* 0x0000004107417220 */ /* 0x040fe40000410000 */
[----:B------:R-:W-:Y:S01]  /*d610*/  FMUL.FTZ R67, R6, R67 ;  /* 0x0000004306437220 */ /* 0x000fe20000410000 */
[----:B------:R-:W-:Y:S01]  /*d620*/  LEA.HI R0, R0, R11, RZ, 0x2 ;  /* 0x0000000b00007211 */ /* 0x000fe200078f10ff */
[----:B------:R-:W-:Y:S02]  /*d630*/  FMUL.FTZ R66, R6, R66 ;  /* 0x0000004206427220 */ /* 0x000fe40000410000 */
[C---:B------:R-:W-:Y:S02]  /*d640*/  FMUL.FTZ R68, R7.reuse, R68 ;  /* 0x0000004407447220 */ /* 0x040fe40000410000 */
[----:B------:R-:W-:-:S02]  /*d650*/  FMUL.FTZ R69, R7, R69 ;  /* 0x0000004507457220 */ /* 0x000fc40000410000 */
[C---:B------:R-:W-:Y:S02]  /*d660*/  FMUL.FTZ R71, R6.reuse, R71 ;  /* 0x0000004706477220 */ /* 0x040fe40000410000 */
[C---:B------:R-:W-:Y:S02]  /*d670*/  FMUL.FTZ R70, R6.reuse, R70 ;  /* 0x0000004606467220 */ /* 0x040fe40000410000 */
[C---:B------:R-:W-:Y:S02]  /*d680*/  FMUL.FTZ R72, R7.reuse, R72 ;  /* 0x0000004807487220 */ /* 0x040fe40000410000 */
        /* <DEDUP_REMOVED lines=84> */
[----:B------:R-:W-:Y:S01]  /*dbd0*/  FMUL.FTZ R149, R7, R149 ;  /* 0x0000009507957220 */ /* 0x000fe20000410000 */
[----:B------:R-:W-:Y:S01]  /*dbe0*/  MOV R7, 0x40 ;  /* 0x0000004000077802 */ /* 0x000fe20000000f00 */
[C---:B------:R-:W-:Y:S02]  /*dbf0*/  FMUL.FTZ R151, R6.reuse, R151 ;  /* 0x0000009706977220 */ /* 0x040fe40000410000 */
[----:B------:R-:W-:Y:S01]  /*dc00*/  FMUL.FTZ R150, R6, R150 ;  /* 0x0000009606967220 */ /* 0x000fe20000410000 */
[----:B------:R-:W-:Y:S01]  /*dc10*/  SHF.L.U32 R6, R14, 0x2, RZ ;  /* 0x000000020e067819 */ /* 0x000fe200000006ff */
[----:B--2---:R-:W-:Y:S01]  /*dc20*/  @P4 FMUL.FTZ R11, R4, 0.69314718246459960938 ;  /* 0x3f317218040b4820 */ /* 0x004fe20000410000 */
[----:B------:R-:W-:Y:S01]  /*dc30*/  SEL R7, R7, 0xffffffc0, !P1 ;  /* 0xffffffc007077807 */ /* 0x000fe20004800000 */
[----:B-1----:R-:W-:Y:S01]  /*dc40*/  @P3 FMUL.FTZ R2, R2, 0.69314718246459960938 ;  /* 0x3f31721802023820 */ /* 0x002fe20000410000 */
[----:B------:R-:W-:-:S02]  /*dc50*/  IADD3 R17, R6, -0x20, RZ ;  /* 0xffffffe006117810 */ /* 0x000fc40007ffe0ff */
[C---:B------:R-:W-:Y:S02]  /*dc60*/  @P0 IADD3 R17, R6.reuse, 0x20, RZ ;  /* 0x0000002006110810 */ /* 0x040fe40007ffe0ff */
[C---:B------:R-:W-:Y:S02]  /*dc70*/  IADD3 R16, R6.reuse, R7, RZ ;  /* 0x0000000706107210 */ /* 0x040fe40007ffe0ff */
[----:B------:R-:W-:Y:S01]  /*dc80*/  IADD3 R18, R7, R17, RZ ;  /* 0x0000001107127210 */ /* 0x000fe20007ffe0ff */
[----:B------:R-:W-:Y:S01]  /*dc90*/  STS.64 [R17], R36 ;  /* 0x0000002411007388 */ /* 0x000fe20000000a00 */
[----:B------:R-:W-:Y:S02]  /*dca0*/  IADD3 R19, R6, R15, RZ ;  /* 0x0000000f06137210 */ /* 0x000fe40007ffe0ff */
[----:B------:R-:W-:Y:S01]  /*dcb0*/  IADD3 R20, R15, R17, RZ ;  /* 0x000000110f147210 */ /* 0x000fe20007ffe0ff */
[----:B------:R-:W-:Y:S01]  /*dcc0*/  STS.64 [R17+0x800], R38 ;  /* 0x0008002611007388 */ /* 0x000fe20000000a00 */
[----:B------:R-:W-:-:S02]  /*dcd0*/  IADD3 R21, R16, R15, RZ ;  /* 0x0000000f10157210 */ /* 0x000fc40007ffe0ff */
[----:B------:R-:W-:Y:S01]  /*dce0*/  IADD3 R15, R18, R15, RZ ;  /* 0x0000000f120f7210 */ /* 0x000fe20007ffe0ff */
[----:B------:R-:W-:Y:S01]  /*dcf0*/  STS.64 [R16], R40 ;  /* 0x0000002810007388 */ /* 0x000fe20000000a00 */
[----:B------:R-:W-:Y:S02]  /*dd00*/  LOP3.LUT P0, RZ, R9, 0x3, RZ, 0xc0, !PT ;  /* 0x0000000309ff7812 */ /* 0x000fe4000780c0ff */
[----:B------:R-:W-:Y:S01]  /*dd10*/  MOV R9, 0xff800000 ;  /* 0xff80000000097802 */ /* 0x000fe20000000f00 */
[----:B------:R-:W-:Y:S01]  /*dd20*/  STS.64 [R16+0x800], R42 ;  /* 0x0008002a10007388 */ /* 0x000fe20000000a00 */
[----:B------:R-:W-:-:S03]  /*dd30*/  @P3 FFMA.FTZ R9, R3, c[0x0][0x238], R2 ;  /* 0x00008e0003093a23 */ /* 0x000fc60000010002 */
        /* <DEDUP_REMOVED lines=43> */
[----:B------:R1:W-:Y:S04]  /*dff0*/  STS.64 [R14.X4+0xc800], R130 ;  /* 0x00c800820e007388 */ /* 0x0003e80000004a00 */
[----:B------:R-:W2:Y:S04]  /*e000*/  S2R R6, SR_CTAID.Z ;  /* 0x0000000000067919 */ /* 0x000ea80000002700 */
[----:B------:R-:W3:Y:S04]  /*e010*/  S2R R7, SR_CTAID.Y ;  /* 0x0000000000077919 */ /* 0x000ee80000002600 */
[----:B------:R-:W-:Y:S04]  /*e020*/  STS.64 [R17+0xc000], R132 ;  /* 0x00c0008411007388 */ /* 0x000fe80000000a00 */
[----:B------:R-:W-:Y:S04]  /*e030*/  STS.64 [R17+0xc800], R134 ;  /* 0x00c8008611007388 */ /* 0x000fe80000000a00 */
[----:B------:R-:W-:Y:S04]  /*e040*/  STS.64 [R16+0xc000], R136 ;  /* 0x00c0008810007388 */ /* 0x000fe80000000a00 */
[----:B------:R-:W-:Y:S04]  /*e050*/  STS.64 [R16+0xc800], R138 ;  /* 0x00c8008a10007388 */ /* 0x000fe80000000a00 */
[----:B------:R-:W-:Y:S04]  /*e060*/  STS.64 [R18+0xc000], R156 ;  /* 0x00c0009c12007388 */ /* 0x000fe80000000a00 */
[----:B------:R-:W-:Y:S01]  /*e070*/  STS.64 [R18+0xc800], R158 ;  /* 0x00c8009e12007388 */ /* 0x000fe20000000a00 */
[----:B---3--:R-:W-:-:S03]  /*e080*/  IMAD R7, R7, c[0x0][0x210], R240 ;  /* 0x0000840007077a24 */ /* 0x008fc600078e02f0 */
[----:B------:R-:W-:Y:S04]  /*e090*/  STS.64 [R19+0xc000], R140 ;  /* 0x00c0008c13007388 */ /* 0x000fe80000000a00 */
[----:B------:R-:W-:Y:S04]  /*e0a0*/  STS.64 [R19+0xc800], R142 ;  /* 0x00c8008e13007388 */ /* 0x000fe80000000a00 */
[----:B------:R3:W-:Y:S04]  /*e0b0*/  STS.64 [R20+0xc000], R144 ;  /* 0x00c0009014007388 */ /* 0x0007e80000000a00 */
[----:B------:R-:W-:Y:S04]  /*e0c0*/  STS.64 [R20+0xc800], R146 ;  /* 0x00c8009214007388 */ /* 0x000fe80000000a00 */
[----:B-1----:R-:W1:Y:S04]  /*e0d0*/  S2R R14, SR_CTAID.X ;  /* 0x00000000000e7919 */ /* 0x002e680000002500 */
[----:B------:R-:W-:Y:S04]  /*e0e0*/  STS.64 [R21+0xc000], R152 ;  /* 0x00c0009815007388 */ /* 0x000fe80000000a00 */
[----:B------:R-:W-:Y:S04]  /*e0f0*/  STS.64 [R21+0xc800], R154 ;  /* 0x00c8009a15007388 */ /* 0x000fe80000000a00 */
[----:B------:R-:W-:Y:S04]  /*e100*/  STS.64 [R15+0xc000], R148 ;  /* 0x00c000940f007388 */ /* 0x000fe80000000a00 */
[----:B------:R4:W-:Y:S01]  /*e110*/  STS.64 [R15+0xc800], R150 ;  /* 0x00c800960f007388 */ /* 0x0009e20000000a00 */
[----:B---3--:R-:W-:-:S03]  /*e120*/  SHF.R.S32.HI R144, RZ, 0x1f, R13 ;  /* 0x0000001fff907819 */ /* 0x008fc6000001140d */
[----:B------:R-:W-:Y:S01]  /*e130*/  BAR.SYNC.DEFER_BLOCKING 0x0 ;  /* 0x0000000000007b1d */ /* 0x000fe20000010000 */
[----:B------:R-:W-:-:S04]  /*e140*/  LEA.HI R144, R144, R13, RZ, 0x2 ;  /* 0x0000000d90907211 */ /* 0x000fc800078f10ff */
[----:B------:R-:W-:-:S04]  /*e150*/  LOP3.LUT R144, R144, 0xffffffc, RZ, 0xc0, !PT ;  /* 0x0ffffffc90907812 */ /* 0x000fc800078ec0ff */
[----:B------:R-:W-:Y:S02]  /*e160*/  IADD3 R144, R13, -R144, RZ ;  /* 0x800000900d907210 */ /* 0x000fe40007ffe0ff */
[----:B------:R-:W-:-:S04]  /*e170*/  SHF.R.S32.HI R13, RZ, 0x2, R0 ;  /* 0x00000002ff0d7819 */ /* 0x000fc80000011400 */
[----:B------:R-:W-:Y:S02]  /*e180*/  LEA R13, R144, R13, 0x4 ;  /* 0x0000000d900d7211 */ /* 0x000fe400078e20ff */
[----:B----4-:R-:W-:Y:S01]  /*e190*/  IADD3 R15, -R240, RZ, RZ ;  /* 0x000000fff00f7210 */ /* 0x010fe20007ffe1ff */
[----:B------:R-:W3:Y:S04]  /*e1a0*/  LDS.128 R136, [R5.X4] ;  /* 0x0000000005887984 */ /* 0x000ee80000004c00 */
[----:B--2---:R-:W-:Y:S01]  /*e1b0*/  IMAD R6, R15, c[0x0][0x1c0], R6 ;  /* 0x000070000f067a24 */ /* 0x004fe200078e0206 */
[----:B------:R-:W2:Y:S03]  /*e1c0*/  LDS.128 R132, [R5.X4+0x800] ;  /* 0x0008000005847984 */ /* 0x000ea60000004c00 */
[----:B------:R-:W-:Y:S01]  /*e1d0*/  IMAD R6, R7, c[0x0][0x1c0], R6 ;  /* 0x0000700007067a24 */ /* 0x000fe200078e0206 */
[----:B-1----:R-:W-:Y:S01]  /*e1e0*/  SHF.L.U32 R7, R14, 0x6, RZ ;  /* 0x000000060e077819 */ /* 0x002fe200000006ff */
[----:B------:R-:W1:Y:S04]  /*e1f0*/  LDS.128 R128, [R5.X4+0x1000] ;  /* 0x0010000005807984 */ /* 0x000e680000004c00 */
[----:B------:R-:W4:Y:S01]  /*e200*/  LDS.128 R124, [R5.X4+0x1800] ;  /* 0x00180000057c7984 */ /* 0x000f220000004c00 */
[----:B------:R-:W-:-:S03]  /*e210*/  IMAD R6, R6, c[0x0][0x214], R7 ;  /* 0x0000850006067a24 */ /* 0x000fc600078e0207 */
        /* <DEDUP_REMOVED lines=31> */
[----:B--234-:R-:W-:Y:S02]  /*e410*/  IADD3 R2, R13, 0x8, RZ ;  /* 0x000000080d027810 */ /* 0x01cfe40007ffe0ff */
[----:B------:R-:W-:-:S02]  /*e420*/  SHF.R.S32.HI R3, RZ, 0x1f, R13 ;  /* 0x0000001fff037819 */ /* 0x000fc4000001140d */
[----:B------:R-:W-:Y:S02]  /*e430*/  IADD3 R0, P0, R6, R13, RZ ;  /* 0x0000000d06007210 */ /* 0x000fe40007f1e0ff */
[-C--:B------:R-:W-:Y:S02]  /*e440*/  ISETP.GE.AND P2, PT, R13, R235.reuse, PT ;  /* 0x000000eb0d00720c */ /* 0x080fe40003f46270 */
[----:B------:R-:W-:Y:S02]  /*e450*/  ISETP.GE.AND P1, PT, R2, R235, PT ;  /* 0x000000eb0200720c */ /* 0x000fe40003f26270 */
[----:B------:R-:W-:Y:S02]  /*e460*/  LEA.HI.X.SX32 R3, R6, R3, 0x1, P0 ;  /* 0x0000000306037211 */ /* 0x000fe400000f0eff */
[----:B------:R-:W-:-:S04]  /*e470*/  LEA R2, P0, R0, c[0x0][0x208], 0x2 ;  /* 0x0000820000027a11 */ /* 0x000fc800078010ff */
[----:B------:R-:W-:-:S05]  /*e480*/  LEA.HI.X R3, R0, c[0x0][0x20c], R3, 0x2, P0 ;  /* 0x0000830000037a11 */ /* 0x000fca00000f1403 */
[----:B------:R2:W-:Y:S04]  /*e490*/  @!P2 STG.E [R2.64], R5 ;  /* 0x000000050200a986 */ /* 0x0005e8000c10190a */
[----:B------:R2:W-:Y:S02]  /*e4a0*/  @!P1 STG.E [R2.64+0x20], R9 ;  /* 0x0000200902009986 */ /* 0x0005e4000c10190a */
.L_x_3617:
[----:B--234-:R-:W-:Y:S05]  /*e4b0*/  BSYNC B0 ;  /* 0x0000000000007941 */ /* 0x01cfea0003800000 */
.L_x_3616:
[----:B------:R-:W-:Y:S01]  /*e4c0*/  IMAD.SHL.U32 R4, R8, 0x4, RZ ;  /* 0x0000000408047824 */ /* 0x000fe200078e00ff */
[----:B------:R-:W-:Y:S01]  /*e4d0*/  IADD3 R0, R12, 0x10, RZ ;  /* 0x000000100c007810 */ /* 0x000fe20007ffe0ff */
[----:B------:R-:W-:Y:S01]  /*e4e0*/  IMAD R6, R6, c[0x0][0x22c], RZ ;  /* 0x00008b0006067a24 */ /* 0x000fe200078e02ff */
[----:B------:R-:W-:Y:S02]  /*e4f0*/  IADD3 R2, R12, 0x8, RZ ;  /* 0x000000080c027810 */ /* 0x000fe40007ffe0ff */
[----:B------:R-:W-:Y:S02]  /*e500*/  SHF.R.S32.HI R5, RZ, 0x1f, R4 ;  /* 0x0000001fff057819 */ /* 0x000fe40000011404 */
[----:B------:R-:W-:-:S02]  /*e510*/  ISETP.GE.AND P4, PT, R0, R235, PT ;  /* 0x000000eb0000720c */ /* 0x000fc40003f86270 */
[C---:B------:R-:W-:Y:S01]  /*e520*/  IADD3 R0, R12.reuse, 0x30, RZ ;  /* 0x000000300c007810 */ /* 0x040fe20007ffe0ff */
[----:B------:R-:W-:Y:S01]  /*e530*/  IMAD.WIDE R4, R12, 0x100, R4 ;  /* 0x000001000c047825 */ /* 0x000fe200078e0204 */
[-C--:B------:R-:W-:Y:S02]  /*e540*/  ISETP.GE.AND P5, PT, R2, R235.reuse, PT ;  /* 0x000000eb0200720c */ /* 0x080fe40003fa6270 */
[----:B------:R-:W-:Y:S02]  /*e550*/  ISETP.GE.AND P6, PT, R12, R235, PT ;  /* 0x000000eb0c00720c */ /* 0x000fe40003fc6270 */
[----:B------:R-:W-:Y:S02]  /*e560*/  IADD3 R3, P0, R6, R4, RZ ;  /* 0x0000000406037210 */ /* 0x000fe40007f1e0ff */
[----:B------:R-:W-:Y:S02]  /*e570*/  IADD3 R4, R12, 0x20, RZ ;  /* 0x000000200c047810 */ /* 0x000fe40007ffe0ff */
[----:B------:R-:W-:-:S02]  /*e580*/  LEA.HI.X.SX32 R6, R6, R5, 0x1, P0 ;  /* 0x0000000506067211 */ /* 0x000fc400000f0eff */
[C---:B------:R-:W-:Y:S02]  /*e590*/  LEA R8, P0, R3.reuse, c[0x0][0x1d8], 0x2 ;  /* 0x0000760003087a11 */ /* 0x040fe400078010ff */
[----:B------:R-:W-:Y:S02]  /*e5a0*/  IADD3 R2, R12, 0x28, RZ ;  /* 0x000000280c027810 */ /* 0x000fe40007ffe0ff */
[----:B------:R-:W-:Y:S02]  /*e5b0*/  LEA.HI.X R9, R3, c[0x0][0x1dc], R6, 0x2, P0 ;  /* 0x0000770003097a11 */ /* 0x000fe400000f1406 */
[----:B------:R-:W-:Y:S02]  /*e5c0*/  ISETP.GE.AND P0, PT, R0, R235, PT ;  /* 0x000000eb0000720c */ /* 0x000fe40003f06270 */
[C---:B------:R-:W-:Y:S01]  /*e5d0*/  IADD3 R6, R12.reuse, 0x18, RZ ;  /* 0x000000180c067810 */ /* 0x040fe20007ffe0ff */
[----:B-1----:R1:W-:Y:S01]  /*e5e0*/  @!P6 STG.E.128 [R8.64+0x100], R104 ;  /* 0x000100680800e986 */ /* 0x0023e2000c101d0a */
[----:B------:R-:W-:-:S02]  /*e5f0*/  IADD3 R12, R12, 0x38, RZ ;  /* 0x000000380c0c7810 */ /* 0x000fc40007ffe0ff */
[-C--:B------:R-:W-:Y:S01]  /*e600*/  ISETP.GE.AND P3, PT, R6, R235.reuse, PT ;  /* 0x000000eb0600720c */ /* 0x080fe20003f66270 */
[----:B------:R1:W-:Y:S01]  /*e610*/  @!P6 STG.E.128 [R8.64+0x200], R72 ;  /* 0x000200480800e986 */ /* 0x0003e2000c101d0a */
[-C--:B------:R-:W-:Y:S02]  /*e620*/  ISETP.GE.AND P2, PT, R4, R235.reuse, PT ;  /* 0x000000eb0400720c */ /* 0x080fe40003f46270 */
[-C--:B------:R-:W-:Y:S01]  /*e630*/  ISETP.GE.AND P1, PT, R2, R235.reuse, PT ;  /* 0x000000eb0200720c */ /* 0x080fe20003f26270 */
[----:B------:R1:W-:Y:S04]  /*e640*/  @!P6 STG.E.128 [R8.64+0x300], R40 ;  /* 0x000300280800e986 */ /* 0x0003e8000c101d0a */
[----:B------:R1:W-:Y:S04]  /*e650*/  @!P0 STG.E.128 [R8.64+0xc000], R112 ;  /* 0x00c0007008008986 */ /* 0x0003e8000c101d0a */
[----:B------:R1:W-:Y:S04]  /*e660*/  @!P0 STG.E.128 [R8.64+0xc100], R80 ;  /* 0x00c1005008008986 */ /* 0x0003e8000c101d0a */
[----:B------:R1:W-:Y:S04]  /*e670*/  @!P0 STG.E.128 [R8.64+0xc200], R48 ;  /* 0x00c2003008008986 */ /* 0x0003e8000c101d0a */
[----:B------:R1:W-:Y:S01]  /*e680*/  @!P0 STG.E.128 [R8.64+0xc300], R16 ;  /* 0x00c3001008008986 */ /* 0x0003e2000c101d0a */
[----:B------:R-:W-:-:S03]  /*e690*/  ISETP.GE.AND P0, PT, R12, R235, PT ;  /* 0x000000eb0c00720c */ /* 0x000fc60003f06270 */
[----:B------:R1:W-:Y:S04]  /*e6a0*/  @!P5 STG.E.128 [R8.64+0x2000], R132 ;  /* 0x002000840800d986 */ /* 0x0003e8000c101d0a */
        /* <DEDUP_REMOVED lines=19> */
[----:B------:R1:W-:Y:S04]  /*e7e0*/  @!P6 STG.E.64 [R8.64], R136 ;  /* 0x000000880800e986 */ /* 0x0003e8000c101b0a */
[----:B------:R1:W-:Y:S01]  /*e7f0*/  @!P6 STG.E.64 [R8.64+0x8], R138 ;  /* 0x0000088a0800e986 */ /* 0x0003e2000c101b0a */
[----:B------:R-:W-:Y:S05]  /*e800*/  @P0 EXIT ;  /* 0x000000000000094d */ /* 0x000fea0003800000 */
[----:B------:R-:W-:Y:S04]  /*e810*/  STG.E.128 [R8.64+0xe000], R108 ;  /* 0x00e0006c08007986 */ /* 0x000fe8000c101d0a */
[----:B------:R-:W-:Y:S04]  /*e820*/  STG.E.128 [R8.64+0xe100], R76 ;  /* 0x00e1004c08007986 */ /* 0x000fe8000c101d0a */
[----:B------:R-:W-:Y:S04]  /*e830*/  STG.E.128 [R8.64+0xe200], R44 ;  /* 0x00e2002c08007986 */ /* 0x000fe8000c101d0a */
[----:B------:R-:W-:Y:S01]  /*e840*/  STG.E.128 [R8.64+0xe300], R140 ;  /* 0x00e3008c08007986 */ /* 0x000fe2000c101d0a */
[----:B------:R-:W-:Y:S05]  /*e850*/  EXIT ;  /* 0x000000000000794d */ /* 0x000fea0003800000 */
.L_x_3618:
        /* <DEDUP_REMOVED lines=10> */
.L_x_4928:


//--------------------- .text._ZN5flash24flash_fwd_splitkv_kernelI23Flash_fwd_kernel_traitsILi256ELi64ELi64ELi4ELb0ELb0EN7cutlass10bfloat16_tE19Flash_kernel_traitsILi256ELi64ELi64ELi4ES3_EELb1ELb0ELb0ELb0ELb1ELb1ELb1ELb0EEEvNS_16Flash_fwd_paramsE --------------------------
	.section	.text._ZN5flash24flash_fwd_splitkv_kernelI23Flash_fwd_kernel_traitsILi256ELi64ELi64ELi4ELb0ELb0EN7cutlass10bfloat16_tE19Flash_kernel_traitsILi256ELi64ELi64ELi4ES3_EELb1ELb0ELb0ELb0ELb1ELb1ELb1ELb0EEEvNS_16Flash_fwd_paramsE,"ax",@progbits
	.sectioninfo	@"SHI_REGISTERS=253"
	.align	128
        .global         _ZN5flash24flash_fwd_splitkv_kernelI23Flash_fwd_kernel_traitsILi256ELi64ELi64ELi4ELb0ELb0EN7cutlass10bfloat16_tE19Flash_kernel_traitsILi256ELi64ELi64ELi4ES3_EELb1ELb0ELb0ELb0ELb1ELb1ELb1ELb0EEEvNS_16Flash_fwd_paramsE
        .type           _ZN5flash24flash_fwd_splitkv_kernelI23Flash_fwd_kernel_traitsILi256ELi64ELi64ELi4ELb0ELb0EN7cutlass10bfloat16_tE19Flash_kernel_traitsILi256ELi64ELi64ELi4ES3_EELb1ELb0ELb0ELb0ELb1ELb1ELb1ELb0EEEvNS_16Flash_fwd_paramsE,@function
        .size           _ZN5flash24flash_fwd_splitkv_kernelI23Flash_fwd_kernel_traitsILi256ELi64ELi64ELi4ELb0ELb0EN7cutlass10bfloat16_tE19Flash_kernel_traitsILi256ELi64ELi64ELi4ES3_EELb1ELb0ELb0ELb0ELb1ELb1ELb1ELb0EEEvNS_16Flash_fwd_paramsE,(.L_x_4929 - _ZN5flash24flash_fwd_splitkv_kernelI23Flash_fwd_kernel_traitsILi256ELi64ELi64ELi4ELb0ELb0EN7cutlass10bfloat16_tE19Flash_kernel_traitsILi256ELi64ELi64ELi4ES3_EELb1ELb0ELb0ELb0ELb1ELb1ELb1ELb0EEEvNS_16Flash_fwd_paramsE)
        .other          _ZN5flash24flash_fwd_splitkv_kernelI23Flash_fwd_kernel_traitsILi256ELi64ELi64ELi4ELb0ELb0EN7cutlass10bfloat16_tE19Flash_kernel_traitsILi256ELi64ELi64ELi4ES3_EELb1ELb0ELb0ELb0ELb1ELb1ELb1ELb0EEEvNS_16Flash_fwd_paramsE,@"STO_CUDA_ENTRY STV_DEFAULT"
_ZN5flash24flash_fwd_splitkv_kernelI23Flash_fwd_kernel_traitsILi256ELi64ELi64ELi4ELb0ELb0EN7cutlass10bfloat16_tE19Flash_kernel_traitsILi256ELi64ELi64ELi4ES3_EELb1ELb0ELb0ELb0ELb1ELb1ELb1ELb0EEEvNS_16Flash_fwd_paramsE:
.text._ZN5flash24flash_fwd_splitkv_kernelI23Flash_fwd_kernel_traitsILi256ELi64ELi64ELi4ELb0ELb0EN7cutlass10bfloat16_tE19Flash_kernel_traitsILi256ELi64ELi64ELi4ES3_EELb1ELb0ELb0ELb0ELb1ELb1ELb1ELb0EEEvNS_16Flash_fwd_paramsE:
[----:B------:R-:W-:Y:S02]  /*0000*/  MOV R1, c[0x0][0x28] ;  /* 0x00000a0000017a02 */ /* 0x000fe40000000f00 */
[----:B------:R-:W1:Y:S01]  /*0010*/  I2F.U32.RP R2, c[0x0][0x1c0] ;  /* 0x0000700000027b06 */ /* 0x000e620000209000 */
[----:B------:R-:W2:Y:S01]  /*0020*/  S2R R4, SR_CTAID.Z ;  /* 0x0000000000047919 */ /* 0x000ea20000002700 */
[----:B------:R-:W-:Y:S01]  /*0030*/  ISETP.NE.U32.AND P1, PT, RZ, c[0x0][0x1c0], PT ;  /* 0x00007000ff007a0c */ /* 0x000fe20003f25070 */
[----:B------:R-:W-:Y:S01]  /*0040*/  IMAD.MOV.U32 R14, RZ, RZ, -0x1 ;  /* 0xffffffffff0e7424 */ /* 0x000fe200078e00ff */
[----:B------:R-:W-:-:S04]  /*0050*/  ULDC.64 UR10, c[0x0][0x118] ;  /* 0x00004600000a7ab9 */ /* 0x000fc80000000a00 */
[----:B-1----:R-:W1:Y:S02]  /*0060*/  MUFU.RCP R2, R2 ;  /* 0x0000000200027308 */ /* 0x002e640000001000 */
[----:B-1----:R-:W-:-:S06]  /*0070*/  IADD3 R2, R2, 0xffffffe, RZ ;  /* 0x0ffffffe02027810 */ /* 0x002fcc0007ffe0ff */
[----:B------:R-:W1:Y:S02]  /*0080*/  F2I.FTZ.U32.TRUNC.NTZ R3, R2 ;  /* 0x0000000200037305 */ /* 0x000e64000021f000 */
[----:B-1----:R-:W-:Y:S02]  /*0090*/  IMAD.MOV R0, RZ, RZ, -R3 ;  /* 0x000000ffff007224 */ /* 0x002fe400078e0a03 */
[----:B------:R-:W-:Y:S02]  /*00a0*/  IMAD.MOV.U32 R2, RZ, RZ, RZ ;  /* 0x000000ffff027224 */ /* 0x000fe400078e00ff */
[----:B------:R-:W-:-:S04]  /*00b0*/  IMAD R0, R0, c[0x0][0x1c0], RZ ;  /* 0x0000700000007a24 */ /* 0x000fc800078e02ff */
[----:B------:R-:W-:-:S06]  /*00c0*/  IMAD.HI.U32 R0, R3, R0, R2 ;  /* 0x0000000003007227 */ /* 0x000fcc00078e0002 */
[----:B--2---:R-:W-:Y:S02]  /*00d0*/  IMAD.HI.U32 R242, R0, R4, RZ ;  /* 0x0000000400f27227 */ /* 0x004fe400078e00ff */
[----:B------:R-:W1:Y:S02]  /*00e0*/  LDC.U8 R0, c[0x0][0x312] ;  /* 0x0000c480ff007b82 */ /* 0x000e640000000000 */
[----:B------:R-:W-:-:S04]  /*00f0*/  IMAD.MOV R2, RZ, RZ, -R242 ;  /* 0x000000ffff027224 */ /* 0x000fc800078e0af2 */
[----:B------:R-:W-:-:S05]  /*0100*/  IMAD R2, R2, c[0x0][0x1c0], R4 ;  /* 0x0000700002027a24 */ /* 0x000fca00078e0204 */
[----:B------:R-:W-:-:S13]  /*0110*/  ISETP.GE.U32.AND P2, PT, R2, c[0x0][0x1c0], PT ;  /* 0x0000700002007a0c */ /* 0x000fda0003f46070 */
[----:B------:R-:W-:Y:S02]  /*0120*/  @P2 IADD3 R2, R2, -c[0x0][0x1c0], RZ ;  /* 0x8000700002022a10 */ /* 0x000fe40007ffe0ff */
[----:B------:R-:W-:Y:S02]  /*0130*/  @P2 IADD3 R242, R242, 0x1, RZ ;  /* 0x00000001f2f22810 */ /* 0x000fe40007ffe0ff */
[----:B------:R-:W-:Y:S01]  /*0140*/  ISETP.GE.U32.AND P0, PT, R2, c[0x0][0x1c0], PT ;  /* 0x0000700002007a0c */ /* 0x000fe20003f06070 */
[----:B------:R-:W-:Y:S01]  /*0150*/  IMAD.MOV.U32 R2, RZ, RZ, 0x4 ;  /* 0x00000004ff027424 */ /* 0x000fe200078e00ff */
[----:B------:R-:W-:Y:S02]  /*0160*/  ISETP.NE.U32.AND P2, PT, RZ, c[0x0][0x240], PT ;  /* 0x00009000ff007a0c */ /* 0x000fe40003f45070 */
[----:B-1----:R-:W-:Y:S02]  /*0170*/  ISETP.NE.AND P3, PT, R0, RZ, PT ;  /* 0x000000ff0000720c */ /* 0x002fe40003f65270 */
        /* <DEDUP_REMOVED lines=9> */
[CC--:B------:R-:W-:Y:S01]  /*0210*/  IMAD.WIDE R6, R242.reuse, R2.reuse, c[0x0][0x248] ;  /* 0x00009200f2067625 */ /* 0x0c0fe200078e0202 */
[----:B------:R1:W2:Y:S09]  /*0220*/  @P2 LDG.E R14, [R104.64] ;  /* 0x0000000a680e2981 */ /* 0x0002b2000c1e1900 */
[----:B------:R3:W5:Y:S04]  /*0230*/  @!P1 LDG.E R13, [R6.64] ;  /* 0x0000000a060d9981 */ /* 0x000768000c1e1900 */
[----:B-1----:R-:W2:Y:S01]  /*0240*/  @P2 LDG.E R104, [R104.64+0x4] ;  /* 0x0000040a68682981 */ /* 0x002ea2000c1e1900 */
[----:B------:R-:W-:Y:S01]  /*0250*/  MOV R3, RZ ;  /* 0x000000ff00037202 */ /* 0x000fe20000000f00 */
[----:B------:R-:W-:-:S02]  /*0260*/  @P0 IMAD.WIDE R8, R242, R2, c[0x0][0x250] ;  /* 0x00009400f2080625 */ /* 0x000fc400078e0202 */
[----:B------:R-:W1:Y:S04]  /*0270*/  S2R R28, SR_CTAID.X ;  /* 0x00000000001c7919 */ /* 0x000e680000002500 */
        /* <DEDUP_REMOVED lines=14> */
.L_x_3619:
[----:B-1-34-:R-:W-:Y:S02]  /*0360*/  MOV R5, c[0x0][0x218] ;  /* 0x0000860000057a02 */ /* 0x01afe40000000f00 */
.L_x_3620:
        /* <DEDUP_REMOVED lines=12> */
[----:B-1----:R-:W-:Y:S01]  /*0430*/  IABS R6, c[0x0][0x10] ;  /* 0x0000040000067a13 */ /* 0x002fe20000000000 */
        /* <DEDUP_REMOVED lines=11> */
[----:B-1----:R-:W-:-:S04]  /*04f0*/  IADD3 R8, R8, 0xffffffe, RZ ;  /* 0x0ffffffe08087810 */ /* 0x002fc80007ffe0ff */
[----:B------:R-:W1:Y:S02]  /*0500*/  F2I.FTZ.U32.TRUNC.NTZ R9, R8 ;  /* 0x0000000800097305 */ /* 0x000e64000021f000 */
[----:B-1----:R-:W-:Y:S02]  /*0510*/  IMAD.MOV R5, RZ, RZ, -R9 ;  /* 0x000000ffff057224 */ /* 0x002fe400078e0a09 */
[----:B------:R-:W-:Y:S02]  /*0520*/  IMAD.MOV.U32 R8, RZ, RZ, RZ ;  /* 0x000000ffff087224 */ /* 0x000fe400078e00ff */
[----:B------:R-:W-:-:S04]  /*0530*/  IMAD R5, R5, R6, RZ ;  /* 0x0000000605057224 */ /* 0x000fc800078e02ff */
[----:B------:R-:W-:-:S04]  /*0540*/  IMAD.HI.U32 R8, R9, R5, R8 ;  /* 0x0000000509087227 */ /* 0x000fc800078e0008 */
[----:B------:R-:W-:-:S04]  /*0550*/  IMAD.MOV.U32 R5, RZ, RZ, R4 ;  /* 0x000000ffff057224 */ /* 0x000fc800078e0004 */
[----:B------:R-:W-:-:S04]  /*0560*/  IMAD.HI.U32 R8, R8, R5, RZ ;  /* 0x0000000508087227 */ /* 0x000fc800078e00ff */
[----:B------:R-:W-:-:S04]  /*0570*/  IMAD.MOV R4, RZ, RZ, -R8 ;  /* 0x000000ffff047224 */ /* 0x000fc800078e0a08 */
[----:B------:R-:W-:Y:S01]  /*0580*/  IMAD R4, R6, R4, R5 ;  /* 0x0000000406047224 */ /* 0x000fe200078e0205 */
[----:B------:R-:W-:-:S04]  /*0590*/  IADD3 R5, -R104, 0x7f, R103 ;  /* 0x0000007f68057810 */ /* 0x000fc80007ffe167 */
[----:B------:R-:W-:Y:S02]  /*05a0*/  ISETP.GT.U32.AND P1, PT, R6, R4, PT ;  /* 0x000000040600720c */ /* 0x000fe40003f24070 */
[----:B------:R-:W-:-:S11]  /*05b0*/  IADD3 R5, R5, c[0x0][0x2e8], R100 ;  /* 0x0000ba0005057a10 */ /* 0x000fd60007ffe064 */
[----:B------:R-:W-:Y:S01]  /*05c0*/  @!P1 IMAD.IADD R4, R4, 0x1, -R6 ;  /* 0x0000000104049824 */ /* 0x000fe200078e0a06 */
[----:B------:R-:W-:Y:S02]  /*05d0*/  @!P1 IADD3 R8, R8, 0x1, RZ ;  /* 0x0000000108089810 */ /* 0x000fe40007ffe0ff */
[----:B------:R-:W-:Y:S02]  /*05e0*/  ISETP.NE.AND P1, PT, RZ, c[0x0][0x10], PT ;  /* 0x00000400ff007a0c */ /* 0x000fe40003f25270 */
[----:B------:R-:W-:Y:S02]  /*05f0*/  ISETP.GE.U32.AND P2, PT, R4, R6, PT ;  /* 0x000000060400720c */ /* 0x000fe40003f46070 */
[----:B------:R-:W-:-:S04]  /*0600*/  IADD3 R4, R100, 0x3f, RZ ;  /* 0x0000003f64047810 */ /* 0x000fc80007ffe0ff */
[----:B------:R-:W-:-:S04]  /*0610*/  SHF.R.S32.HI R6, RZ, 0x1f, R4 ;  /* 0x0000001fff067819 */ /* 0x000fc80000011404 */
[----:B------:R-:W-:Y:S02]  /*0620*/  LEA.HI R6, R6, R4, RZ, 0x6 ;  /* 0x0000000406067211 */ /* 0x000fe400078f30ff */
[----:B------:R-:W-:Y:S02]  /*0630*/  SHF.R.S32.HI R4, RZ, 0x1f, R5 ;  /* 0x0000001fff047819 */ /* 0x000fe40000011405 */
[----:B------:R-:W-:Y:S02]  /*0640*/  @P2 IADD3 R8, R8, 0x1, RZ ;  /* 0x0000000108082810 */ /* 0x000fe40007ffe0ff */
[----:B------:R-:W-:Y:S02]  /*0650*/  LEA.HI R4, R4, R5, RZ, 0x6 ;  /* 0x0000000504047211 */ /* 0x000fe400078f30ff */
[----:B------:R-:W-:Y:S01]  /*0660*/  SHF.R.S32.HI R6, RZ, 0x6, R6 ;  /* 0x00000006ff067819 */ /* 0x000fe20000011406 */
[----:B------:R-:W-:Y:S01]  /*0670*/  IMAD.MOV.U32 R7, RZ, RZ, R8 ;  /* 0x000000ffff077224 */ /* 0x000fe200078e0008 */
[----:B------:R-:W-:-:S03]  /*0680*/  SHF.R.S32.HI R4, RZ, 0x6, R4 ;  /* 0x00000006ff047819 */ /* 0x000fc60000011404 */
[----:B------:R-:W-:Y:S01]  /*0690*/  @!P0 IMAD.MOV R7, RZ, RZ, -R7 ;  /* 0x000000ffff078224 */ /* 0x000fe200078e0a07 */
[----:B------:R-:W-:-:S05]  /*06a0*/  @!P1 LOP3.LUT R7, RZ, c[0x0][0x10], RZ, 0x33, !PT ;  /* 0x00000400ff079a12 */ /* 0x000fca00078e33ff */
[----:B------:R-:W-:-:S04]  /*06b0*/  IMAD R236, R7, R0, RZ ;  /* 0x0000000007ec7224 */ /* 0x000fc800078e02ff */
        /* <DEDUP_REMOVED lines=8> */
[----:B------:R-:W-:-:S04]  /*0740*/  LEA.HI R2, R2, R97, RZ, 0x4 ;  /* 0x0000006102027211 */ /* 0x000fc800078f20ff */
[----:B------:R-:W-:-:S05]  /*0750*/  LOP3.LUT R3, R2, 0x3ffffff0, RZ, 0xc0, !PT ;  /* 0x3ffffff002037812 */ /* 0x000fca00078ec0ff */
[----:B------:R-:W-:Y:S02]  /*0760*/  IMAD.IADD R6, R97, 0x1, -R3 ;  /* 0x0000000161067824 */ /* 0x000fe400078e0a03 */
[----:B------:R-:W-:Y:S01]  /*0770*/  IMAD R3, R0, c[0x0][0x1c0], R19 ;  /* 0x0000700000037a24 */ /* 0x000fe200078e0213 */
[----:B------:R-:W-:Y:S01]  /*0780*/  SHF.R.S32.HI R0, RZ, 0x4, R2 ;  /* 0x00000004ff007819 */ /* 0x000fe20000011402 */
[----:B------:R-:W-:Y:S02]  /*0790*/  IMAD.SHL.U32 R6, R6, 0x4, RZ ;  /* 0x0000000406067824 */ /* 0x000fe400078e00ff */
[--C-:B------:R-:W-:Y:S01]  /*07a0*/  IMAD R3, R3, c[0x0][0x214], R103.reuse ;  /* 0x0000850003037a24 */ /* 0x100fe200078e0267 */
[----:B------:R-:W-:Y:S01]  /*07b0*/  IADD3 R5, R0, 0x8, RZ ;  /* 0x0000000800057810 */ /* 0x000fe20007ffe0ff */
[----:B------:R-:W-:Y:S01]  /*07c0*/  IMAD.IADD R103, R104, 0x1, -R103 ;  /* 0x0000000168677824 */ /* 0x000fe200078e0a67 */
[----:B------:R-:W-:Y:S01]  /*07d0*/  SHF.R.S32.HI R7, RZ, 0x1f, R6 ;  /* 0x0000001fff077819 */ /* 0x000fe20000011406 */
[----:B------:R-:W-:Y:S01]  /*07e0*/  IMAD R4, R3, c[0x0][0x22c], RZ ;  /* 0x00008b0003047a24 */ /* 0x000fe200078e02ff */
[----:B------:R-:W-:-:S02]  /*07f0*/  IADD3 R8, R0, 0x18, RZ ;  /* 0x0000001800087810 */ /* 0x000fc40007ffe0ff */
[CC--:B------:R-:W-:Y:S01]  /*0800*/  ISETP.GE.AND P3, PT, R0.reuse, R103.reuse, PT ;  /* 0x000000670000720c */ /* 0x0c0fe20003f66270 */
[----:B------:R-:W-:Y:S01]  /*0810*/  IMAD.WIDE R6, R0, 0x100, R6 ;  /* 0x0000010000067825 */ /* 0x000fe200078e0206 */
[CC--:B------:R-:W-:Y:S02]  /*0820*/  ISETP.GE.AND P2, PT, R5.reuse, R103.reuse, PT ;  /* 0x000000670500720c */ /* 0x0c0fe40003f46270 */
[----:B------:R-:W-:Y:S02]  /*0830*/  ISETP.GE.OR P5, PT, R5, R103, P6 ;  /* 0x000000670500720c */ /* 0x000fe400037a6670 */
[----:B------:R-:W-:Y:S02]  /*0840*/  IADD3 R2, P0, R4, R6, RZ ;  /* 0x0000000604027210 */ /* 0x000fe40007f1e0ff */
[----:B------:R-:W-:Y:S02]  /*0850*/  IADD3 R6, R0, 0x10, RZ ;  /* 0x0000001000067810 */ /* 0x000fe40007ffe0ff */
[----:B------:R-:W-:-:S02]  /*0860*/  LEA.HI.X.SX32 R4, R4, R7, 0x1, P0 ;  /* 0x0000000704047211 */ /* 0x000fc400000f0eff */
[----:B------:R-:W-:Y:S02]  /*0870*/  LEA R10, P0, R2, c[0x0][0x1d8], 0x2 ;  /* 0x00007600020a7a11 */ /* 0x000fe400078010ff */
[----:B------:R-:W-:Y:S02]  /*0880*/  IADD3 R7, R0, 0x20, RZ ;  /* 0x0000002000077810 */ /* 0x000fe40007ffe0ff */
[----:B------:R-:W-:Y:S02]  /*0890*/  LEA.HI.X R11, R2, c[0x0][0x1dc], R4, 0x2, P0 ;  /* 0x00007700020b7a11 */ /* 0x000fe400000f1404 */
[CC--:B------:R-:W-:Y:S02]  /*08a0*/  ISETP.GE.AND P1, PT, R6.reuse, R103.reuse, PT ;  /* 0x000000670600720c */ /* 0x0c0fe40003f26270 */
[----:B------:R-:W-:Y:S01]  /*08b0*/  ISETP.GE.OR P4, PT, R6, R103, P6 ;  /* 0x000000670600720c */ /* 0x000fe20003786670 */
[----:B------:R-:W-:Y:S01]  /*08c0*/  @!P3 STG.E.128 [R10.64], RZ ;  /* 0x000000ff0a00b986 */ /* 0x000fe2000c101d0a */
[----:B------:R-:W-:-:S02]  /*08d0*/  IADD3 R6, R0, 0x28, RZ ;  /* 0x0000002800067810 */ /* 0x000fc40007ffe0ff */
[C---:B------:R-:W-:Y:S01]  /*08e0*/  IADD3 R5, R0.reuse, 0x30, RZ ;  /* 0x0000003000057810 */ /* 0x040fe20007ffe0ff */
[----:B------:R-:W-:Y:S01]  /*08f0*/  @!P3 STG.E.128 [R10.64+0x100], RZ ;  /* 0x000100ff0a00b986 */ /* 0x000fe2000c101d0a */
[----:B------:R-:W-:Y:S02]  /*0900*/  IADD3 R4, R0, 0x38, RZ ;  /* 0x0000003800047810 */ /* 0x000fe40007ffe0ff */
[----:B------:R-:W-:Y:S01]  /*0910*/  SHF.R.S32.HI R2, RZ, 0x1f, R3 ;  /* 0x0000001fff027819 */ /* 0x000fe20000011403 */
[----:B------:R-:W-:Y:S01]  /*0920*/  @!P3 STG.E.128 [R10.64+0x200], RZ ;  /* 0x000200ff0a00b986 */ /* 0x000fe2000c101d0a */
[----:B------:R-:W-:-:S03]  /*0930*/  IADD3 R3, P0, R3, R0, RZ ;  /* 0x0000000003037210 */ /* 0x000fc60007f1e0ff */
[----:B------:R-:W-:Y:S01]  /*0940*/  @!P3 STG.E.128 [R10.64+0x300], RZ ;  /* 0x000300ff0a00b986 */ /* 0x000fe2000c101d0a */
[----:B------:R-:W-:Y:S02]  /*0950*/  ISETP.GE.AND P3, PT, R8, R103, PT ;  /* 0x000000670800720c */ /* 0x000fe40003f66270 */
[----:B------:R-:W-:Y:S01]  /*0960*/  LEA.HI.X.SX32 R2, R0, R2, 0x1, P0 ;  /* 0x0000000200027211 */ /* 0x000fe200000f0eff */
[----:B------:R-:W-:Y:S01]  /*0970*/  @!P2 STG.E.128 [R10.64+0x2000], RZ ;  /* 0x002000ff0a00a986 */ /* 0x000fe2000c101d0a */
[----:B------:R-:W-:-:S03]  /*0980*/  LEA R12, P0, R3, c[0x0][0x208], 0x2 ;  /* 0x00008200030c7a11 */ /* 0x000fc600078010ff */
[----:B------:R-:W-:Y:S01]  /*0990*/  @!P2 STG.E.128 [R10.64+0x2100], RZ ;  /* 0x002100ff0a00a986 */ /* 0x000fe2000c101d0a */
[----:B------:R-:W-:Y:S01]  /*09a0*/  LEA.HI.X R13, R3, c[0x0][0x20c], R2, 0x2, P0 ;  /* 0x00008300030d7a11 */ /* 0x000fe200000f1402 */
[----:B------:R-:W-:Y:S01]  /*09b0*/  @!P5 IMAD.MOV.U32 R2, RZ, RZ, -0x800000 ;  /* 0xff800000ff02d424 */ /* 0x000fe200078e00ff */
[-C--:B------:R-:W-:Y:S01]  /*09c0*/  ISETP.GE.OR P0, PT, R5, R103.reuse, P6 ;  /* 0x000000670500720c */ /* 0x080fe20003706670 */
[----:B------:R-:W-:Y:S04]  /*09d0*/  @!P2 STG.E.128 [R10.64+0x2200], RZ ;  /* 0x002200ff0a00a986 */ /* 0x000fe8000c101d0a */
[----:B------:R-:W-:Y:S01]  /*09e0*/  @!P2 STG.E.128 [R10.64+0x2300], RZ ;  /* 0x002300ff0a00a986 */ /* 0x000fe2000c101d0a */
[----:B------:R-:W-:-:S03]  /*09f0*/  ISETP.GE.AND P2, PT, R7, R103, PT ;  /* 0x000000670700720c */ /* 0x000fc60003f46270 */
[----:B------:R-:W-:Y:S04]  /*0a00*/  @!P1 STG.E.128 [R10.64+0x4000], RZ ;  /* 0x004000ff0a009986 */ /* 0x000fe8000c101d0a */
[----:B------:R-:W-:Y:S04]  /*0a10*/  @!P1 STG.E.128 [R10.64+0x4100], RZ ;  /* 0x004100ff0a009986 */ /* 0x000fe8000c101d0a */
        /* <DEDUP_REMOVED lines=17> */
[----:B------:R-:W-:-:S03]  /*0b30*/  ISETP.GE.OR P1, PT, R7, R103, P6 ;  /* 0x000000670700720c */ /* 0x000fc60003726670 */
[----:B------:R-:W-:Y:S04]  /*0b40*/  @!P3 STG.E.128 [R10.64+0xc000], RZ ;  /* 0x00c000ff0a00b986 */ /* 0x000fe8000c101d0a */
[----:B------:R-:W-:Y:S04]  /*0b50*/  @!P3 STG.E.128 [R10.64+0xc100], RZ ;  /* 0x00c100ff0a00b986 */ /* 0x000fe8000c101d0a */
[----:B------:R-:W-:Y:S02]  /*0b60*/  @!P3 STG.E.128 [R10.64+0xc200], RZ ;  /* 0x00c200ff0a00b986 */ /* 0x000fe4000c101d0a */
[----:B------:R-:W-:-:S02]  /*0b70*/  @!P1 IMAD.MOV.U32 R3, RZ, RZ, -0x800000 ;  /* 0xff800000ff039424 */ /* 0x000fc400078e00ff */
        /* <DEDUP_REMOVED lines=8> */
[----:B------:R1:W-:Y:S01]  /*0c00*/  @!P5 STG.E [R12.64+0x20], R2 ;  /* 0x000020020c00d986 */ /* 0x0003e2000c10190a */
[-C--:B------:R-:W-:Y:S01]  /*0c10*/  ISETP.GE.OR P5, PT, R0, R103.reuse, P6 ;  /* 0x000000670000720c */ /* 0x080fe200037a6670 */
[----:B------:R-:W-:Y:S01]  /*0c20*/  @!P4 IMAD.MOV.U32 R0, RZ, RZ, -0x800000 ;  /* 0xff800000ff00c424 */ /* 0x000fe200078e00ff */
[----:B------:R-:W-:Y:S01]  /*0c30*/  ISETP.GE.OR P6, PT, R4, R103, P6 ;  /* 0x000000670400720c */ /* 0x000fe200037c6670 */
[----:B------:R-:W-:Y:S04]  /*0c40*/  @!P3 STG.E [R12.64+0x60], R5 ;  /* 0x000060050c00b986 */ /* 0x000fe8000c10190a */
[----:B------:R2:W-:Y:S04]  /*0c50*/  @!P4 STG.E [R12.64+0x40], R0 ;  /* 0x000040000c00c986 */ /* 0x0005e8000c10190a */
[----:B------:R3:W-:Y:S02]  /*0c60*/  @!P1 STG.E [R12.64+0x80], R3 ;  /* 0x000080030c009986 */ /* 0x0007e4000c10190a */
[----:B------:R-:W-:-:S05]  /*0c70*/  @!P5 IMAD.MOV.U32 R6, RZ, RZ, -0x800000 ;  /* 0xff800000ff06d424 */ /* 0x000fca00078e00ff */
[----:B------:R3:W-:Y:S01]  /*0c80*/  @!P5 STG.E [R12.64], R6 ;  /* 0x000000060c00d986 */ /* 0x0007e2000c10190a */
[----:B-1----:R-:W-:-:S05]  /*0c90*/  @!P2 IMAD.MOV.U32 R2, RZ, RZ, -0x800000 ;  /* 0xff800000ff02a424 */ /* 0x002fca00078e00ff */
[----:B------:R3:W-:Y:S01]  /*0ca0*/  @!P2 STG.E [R12.64+0xa0], R2 ;  /* 0x0000a0020c00a986 */ /* 0x0007e2000c10190a */
[----:B--2---:R-:W-:-:S05]  /*0cb0*/  @!P0 IMAD.MOV.U32 R0, RZ, RZ, -0x800000 ;  /* 0xff800000ff008424 */ /* 0x004fca00078e00ff */
[----:B------:R3:W-:Y:S01]  /*0cc0*/  @!P0 STG.E [R12.64+0xc0], R0 ;  /* 0x0000c0000c008986 */ /* 0x0007e2000c10190a */
[----:B------:R-:W-:Y:S05]  /*0cd0*/  @P6 EXIT ;  /* 0x000000000000694d */ /* 0x000fea0003800000 */
[----:B---3--:R-:W-:-:S05]  /*0ce0*/  MOV R0, 0xff800000 ;  /* 0xff80000000007802 */ /* 0x008fca0000000f00 */
[----:B------:R-:W-:Y:S01]  /*0cf0*/  STG.E [R12.64+0xe0], R0 ;  /* 0x0000e0000c007986 */ /* 0x000fe2000c10190a */
[----:B------:R-:W-:Y:S05]  /*0d00*/  EXIT ;  /* 0x000000000000794d */ /* 0x000fea0003800000 */
.L_x_3621:
[----:B------:R-:W-:Y:S01]  /*0d10*/  ISETP.NE.U32.AND P0, PT, RZ, c[0x0][0x2b8], PT ;  /* 0x0000ae00ff007a0c */ /* 0x000fe20003f05070 */
[----:B------:R-:W-:Y:S01]  /*0d20*/  IMAD.MOV.U32 R0, RZ, RZ, R242 ;  /* 0x000000ffff007224 */ /* 0x000fe200078e00f2 */
[----:B------:R-:W-:Y:S02]  /*0d30*/  ISETP.NE.U32.AND P1, PT, RZ, c[0x0][0x2c0], PT ;  /* 0x0000b000ff007a0c */ /* 0x000fe40003f25070 */
[----:B------:R-:W-:Y:S02]  /*0d40*/  ISETP.NE.AND.EX P0, PT, RZ, c[0x0][0x2bc], PT, P0 ;  /* 0x0000af00ff007a0c */ /* 0x000fe40003f05300 */
[----:B------:R-:W-:-:S11]  /*0d50*/  ISETP.NE.AND.EX P1, PT, RZ, c[0x0][0x2c4], PT, P1 ;  /* 0x0000b100ff007a0c */ /* 0x000fd60003f25310 */
[----:B------:R-:W-:-:S05]  /*0d60*/  @P0 IMAD.WIDE R4, R242, R2, c[0x0][0x2b8] ;  /* 0x0000ae00f2040625 */ /* 0x000fca00078e0202 */
[----:B------:R1:W5:Y:S01]  /*0d70*/  @P0 LDG.E R0, [R4.64] ;  /* 0x0000000a04000981 */ /* 0x000362000c1e1900 */
[----:B------:R-:W-:Y:S01]  /*0d80*/  @P1 IMAD.WIDE.U32 R6, R242, c[0x0][0x2c8], RZ ;  /* 0x0000b200f2061a25 */ /* 0x000fe200078e00ff */
[----:B------:R-:W-:Y:S01]  /*0d90*/  CS2R R244, SRZ ;  /* 0x0000000000f47805 */ /* 0x000fe2000001ff00 */
[----:B------:R-:W-:Y:S02]  /*0da0*/  PLOP3.LUT P6, PT, PT, PT, PT, 0x8, 0x0 ;  /* 0x000000000000781c */ /* 0x000fe40003fce170 */
[----:B------:R-:W-:Y:S02]  /*0db0*/  IABS R2, c[0x0][0x2d0] ;  /* 0x0000b40000027a13 */ /* 0x000fe40000000000 */
[----:B------:R-:W-:Y:S02]  /*0dc0*/  @P1 LEA R244, P0, R6, c[0x0][0x2c0], 0x2 ;  /* 0x0000b00006f41a11 */ /* 0x000fe400078010ff */
[----:B------:R2:W3:Y:S01]  /*0dd0*/  R2UR UR6, R2 ;  /* 0x00000000020673c2 */ /* 0x0004e200000e0000 */
[----:B-1----:R-:W-:-:S05]  /*0de0*/  @P1 SHF.R.S32.HI R4, RZ, 0x1f, R242 ;  /* 0x0000001fff041819 */ /* 0x002fca00000114f2 */
[----:B------:R-:W-:-:S04]  /*0df0*/  @P1 IMAD R4, R4, c[0x0][0x2c8], RZ ;  /* 0x0000b20004041a24 */ /* 0x000fc800078e02ff */
[----:B------:R-:W-:-:S04]  /*0e00*/  @P1 IMAD R4, R242, c[0x0][0x2cc], R4 ;  /* 0x0000b300f2041a24 */ /* 0x000fc800078e0204 */
[----:B------:R-:W-:-:S05]  /*0e10*/  @P1 IMAD.IADD R4, R7, 0x1, R4 ;  /* 0x0000000107041824 */ /* 0x000fca00078e0204 */
[----:B------:R-:W-:-:S04]  /*0e20*/  @P1 SHF.L.U64.HI R4, R6, 0x2, R4 ;  /* 0x0000000206041819 */ /* 0x000fc80000010204 */
[----:B------:R-:W-:Y:S02]  /*0e30*/  @P1 IADD3.X R245, R4, c[0x0][0x2c4], RZ, P0, !PT ;  /* 0x0000b10004f51a10 */ /* 0x000fe400007fe4ff */
[----:B------:R-:W-:-:S04]  /*0e40*/  @P1 ISETP.NE.U32.AND P0, PT, R244, RZ, PT ;  /* 0x000000fff400120c */ /* 0x000fc80003f05070 */
[----:B------:R-:W-:-:S13]  /*0e50*/  @P1 ISETP.NE.AND.EX P6, PT, R245, RZ, PT, P0 ;  /* 0x000000fff500120c */ /* 0x000fda0003fc5300 */
[----:B--23--:R-:W-:Y:S05]  /*0e60*/  @!P6 BRA `(.L_x_3622) ;  /* 0x000004b00000e947 */ /* 0x00cfea0003800000 */
[----:B------:R-:W1:Y:S01]  /*0e70*/  I2F.RP R4, UR6 ;  /* 0x0000000600047d06 */ /* 0x000e620008209400 */
[----:B------:R-:W-:-:S04]  /*0e80*/  LEA R34, R33, 0xffffffc0, 0x6 ;  /* 0xffffffc021227811 */ /* 0x000fc800078e30ff */
[----:B-----5:R-:W-:-:S03]  /*0e90*/  IABS R0, R34 ;  /* 0x0000002200007213 */ /* 0x020fc60000000000 */
[----:B-1----:R-:W1:Y:S02]  /*0ea0*/  MUFU.RCP R4, R4 ;  /* 0x0000000400047308 */ /* 0x002e640000001000 */
[----:B-1----:R-:W-:-:S06]  /*0eb0*/  IADD3 R4, R4, 0xffffffe, RZ ;  /* 0x0ffffffe04047810 */ /* 0x002fcc0007ffe0ff */
[----:B------:R-:W1:Y:S02]  /*0ec0*/  F2I.FTZ.U32.TRUNC.NTZ R5, R4 ;  /* 0x0000000400057305 */ /* 0x000e64000021f000 */
[----:B-1----:R-:W-:Y:S02]  /*0ed0*/  IMAD.MOV R2, RZ, RZ, -R5 ;  /* 0x000000ffff027224 */ /* 0x002fe400078e0a05 */
[----:B------:R-:W-:Y:S02]  /*0ee0*/  IMAD.MOV.U32 R4, RZ, RZ, RZ ;  /* 0x000000ffff047224 */ /* 0x000fe400078e00ff */
[----:B------:R-:W-:-:S04]  /*0ef0*/  IMAD R2, R2, UR6, RZ ;  /* 0x0000000602027c24 */ /* 0x000fc8000f8e02ff */
[----:B------:R-:W-:Y:S01]  /*0f00*/  IMAD.HI.U32 R3, R5, R2, R4 ;  /* 0x0000000205037227 */ /* 0x000fe200078e0004 */
[----:B------:R-:W-:-:S05]  /*0f10*/  MOV R2, R0 ;  /* 0x0000000000027202 */ /* 0x000fca0000000f00 */
        /* <DEDUP_REMOVED lines=10> */
[----:B------:R-:W-:-:S04]  /*0fc0*/  @P2 IADD3 R3, R3, 0x1, RZ ;  /* 0x0000000103032810 */ /* 0x000fc80007ffe0ff */
[----:B------:R-:W-:-:S05]  /*0fd0*/  MOV R2, R3 ;  /* 0x0000000300027202 */ /* 0x000fca0000000f00 */
[----:B------:R-:W-:Y:S01]  /*0fe0*/  @!P0 IMAD.MOV R2, RZ, RZ, -R2 ;  /* 0x000000ffff028224 */ /* 0x000fe200078e0a02 */
[----:B------:R-:W-:-:S05]  /*0ff0*/  @!P1 LOP3.LUT R2, RZ, c[0x0][0x2d0], RZ, 0x33, !PT ;  /* 0x0000b400ff029a12 */ /* 0x000fca00078e33ff */
[----:B------:R-:W-:-:S06]  /*1000*/  IMAD.WIDE R4, R2, 0x4, R244 ;  /* 0x0000000402047825 */ /* 0x000fcc00078e02f4 */
[----:B------:R1:W2:Y:S01]  /*1010*/  LDG.E R4, [R4.64] ;  /* 0x0000000a04047981 */ /* 0x0002a2000c1e1900 */
[----:B------:R-:W-:Y:S01]  /*1020*/  IABS R0, c[0x0][0x1c8] ;  /* 0x0000720000007a13 */ /* 0x000fe20000000000 */
[----:B------:R-:W-:-:S03]  /*1030*/  IMAD.MOV R2, RZ, RZ, -R2 ;  /* 0x000000ffff027224 */ /* 0x000fc600078e0a02 */
[----:B------:R-:W3:Y:S01]  /*1040*/  I2F.RP R6, R0 ;  /* 0x0000000000067306 */ /* 0x000ee20000209400 */
[----:B------:R-:W-:-:S07]  /*1050*/  IMAD R34, R2, c[0x0][0x2d0], R34 ;  /* 0x0000b40002227a24 */ /* 0x000fce00078e0222 */
[----:B---3--:R-:W3:Y:S02]  /*1060*/  MUFU.RCP R6, R6 ;  /* 0x0000000600067308 */ /* 0x008ee40000001000 */
[----:B---3--:R-:W-:-:S06]  /*1070*/  IADD3 R6, R6, 0xffffffe, RZ ;  /* 0x0ffffffe06067810 */ /* 0x008fcc0007ffe0ff */
[----:B------:R-:W3:Y:S02]  /*1080*/  F2I.FTZ.U32.TRUNC.NTZ R7, R6 ;  /* 0x0000000600077305 */ /* 0x000ee4000021f000 */
[----:B---3--:R-:W-:Y:S01]  /*1090*/  IADD3 R3, RZ, -R7, RZ ;  /* 0x80000007ff037210 */ /* 0x008fe20007ffe0ff */
[----:B------:R-:W-:-:S04]  /*10a0*/  IMAD.MOV.U32 R6, RZ, RZ, RZ ;  /* 0x000000ffff067224 */ /* 0x000fc800078e00ff */
[----:B-1----:R-:W-:Y:S01]  /*10b0*/  IMAD R5, R3, R0, RZ ;  /* 0x0000000003057224 */ /* 0x002fe200078e02ff */
[----:B------:R-:W-:-:S03]  /*10c0*/  IABS R3, R19 ;  /* 0x0000001300037213 */ /* 0x000fc60000000000 */
[----:B------:R-:W-:Y:S01]  /*10d0*/  IMAD.HI.U32 R6, R7, R5, R6 ;  /* 0x0000000507067227 */ /* 0x000fe200078e0006 */
[----:B------:R-:W-:Y:S02]  /*10e0*/  MOV R5, R3 ;  /* 0x0000000300057202 */ /* 0x000fe40000000f00 */
[----:B------:R-:W-:-:S03]  /*10f0*/  SHF.R.S32.HI R7, RZ, 0x1f, R34 ;  /* 0x0000001fff077819 */ /* 0x000fc60000011422 */
        /* <DEDUP_REMOVED lines=8> */
[----:B------:R-:W-:Y:S01]  /*1180*/  ISETP.GE.AND P0, PT, R0, RZ, PT ;  /* 0x000000ff0000720c */ /* 0x000fe20003f06270 */
[----:B------:R-:W-:-:S04]  /*1190*/  IMAD R0, R7, c[0x0][0x198], RZ ;  /* 0x0000660007007a24 */ /* 0x000fc800078e02ff */
[----:B------:R-:W-:Y:S02]  /*11a0*/  IMAD R0, R34, c[0x0][0x19c], R0 ;  /* 0x0000670022007a24 */ /* 0x000fe400078e0200 */
[----:B------:R-:W-:Y:S02]  /*11b0*/  @P1 IADD3 R6, R6, 0x1, RZ ;  /* 0x0000000106061810 */ /* 0x000fe40007ffe0ff */
[----:B------:R-:W-:-:S04]  /*11c0*/  ISETP.NE.AND P1, PT, RZ, c[0x0][0x1c8], PT ;  /* 0x00007200ff007a0c */ /* 0x000fc80003f25270 */
[----:B------:R-:W-:-:S09]  /*11d0*/  @!P0 IADD3 R6, -R6, RZ, RZ ;  /* 0x000000ff06068210 */ /* 0x000fd20007ffe1ff */
[----:B------:R-:W-:Y:S02]  /*11e0*/  @!P1 LOP3.LUT R6, RZ, c[0x0][0x1c8], RZ, 0x33, !PT ;  /* 0x00007200ff069a12 */ /* 0x000fe400078e33ff */
[----:B--2---:R-:W-:Y:S01]  /*11f0*/  SHF.R.S32.HI R13, RZ, 0x1f, R4 ;  /* 0x0000001fff0d7819 */ /* 0x004fe20000011404 */
[----:B------:R-:W-:-:S04]  /*1200*/  IMAD.WIDE.U32 R8, R4, c[0x0][0x180], RZ ;  /* 0x0000600004087a25 */ /* 0x000fc800078e00ff */
[C---:B------:R-:W-:Y:S02]  /*1210*/  IMAD R2, R13.reuse, c[0x0][0x180], RZ ;  /* 0x000060000d027a24 */ /* 0x040fe400078e02ff */
[----:B------:R-:W-:Y:S02]  /*1220*/  IMAD R13, R13, c[0x0][0x188], RZ ;  /* 0x000062000d0d7a24 */ /* 0x000fe400078e02ff */
[C---:B------:R-:W-:Y:S02]  /*1230*/  IMAD R2, R4.reuse, c[0x0][0x184], R2 ;  /* 0x0000610004027a24 */ /* 0x040fe400078e0202 */
[C---:B------:R-:W-:Y:S02]  /*1240*/  IMAD R13, R4.reuse, c[0x0][0x18c], R13 ;  /* 0x00006300040d7a24 */ /* 0x040fe400078e020d */
[----:B------:R-:W-:Y:S01]  /*1250*/  IMAD.IADD R3, R9, 0x1, R2 ;  /* 0x0000000109037824 */ /* 0x000fe200078e0202 */
[----:B------:R-:W-:Y:S01]  /*1260*/  MOV R2, R8 ;  /* 0x0000000800027202 */ /* 0x000fe20000000f00 */
[----:B------:R-:W-:-:S04]  /*1270*/  IMAD.WIDE.U32 R4, R4, c[0x0][0x188], RZ ;  /* 0x0000620004047a25 */ /* 0x000fc800078e00ff */
[----:B------:R-:W-:Y:S01]  /*1280*/  IMAD.WIDE.U32 R26, R34, c[0x0][0x198], R2 ;  /* 0x00006600221a7a25 */ /* 0x000fe200078e0002 */
[----:B------:R-:W-:Y:S02]  /*1290*/  SHF.R.S32.HI R2, RZ, 0x1f, R6 ;  /* 0x0000001fff027819 */ /* 0x000fe40000011406 */
[----:B------:R-:W-:Y:S01]  /*12a0*/  MOV R12, R4 ;  /* 0x00000004000c7202 */ /* 0x000fe20000000f00 */
[----:B------:R-:W-:Y:S02]  /*12b0*/  IMAD.IADD R27, R27, 0x1, R0 ;  /* 0x000000011b1b7824 */ /* 0x000fe400078e0200 */
[----:B------:R-:W-:Y:S02]  /*12c0*/  IMAD R11, R2, c[0x0][0x1b0], RZ ;  /* 0x00006c00020b7a24 */ /* 0x000fe400078e02ff */
[----:B------:R-:W-:-:S04]  /*12d0*/  IMAD.WIDE.U32 R26, R6, c[0x0][0x1b0], R26 ;  /* 0x00006c00061a7a25 */ /* 0x000fc800078e001a */
[----:B------:R-:W-:Y:S02]  /*12e0*/  IMAD R11, R6, c[0x0][0x1b4], R11 ;  /* 0x00006d00060b7a24 */ /* 0x000fe400078e020b */
[----:B------:R-:W-:-:S03]  /*12f0*/  IMAD.IADD R13, R5, 0x1, R13 ;  /* 0x00000001050d7824 */ /* 0x000fc600078e020d */
[----:B------:R-:W-:Y:S01]  /*1300*/  IADD3 R11, R27, R11, RZ ;  /* 0x0000000b1b0b7210 */ /* 0x000fe20007ffe0ff */
[----:B------:R-:W-:Y:S05]  /*1310*/  BRA `(.L_x_3623) ;  /* 0x0000045000007947 */ /* 0x000fea0003800000 */
.L_x_3622:
        /* <DEDUP_REMOVED lines=16> */
.L_x_3624:
[----:B------:R-:W-:Y:S01]  /*1420*/  IABS R7, c[0x0][0x1c8] ;  /* 0x0000720000077a13 */ /* 0x000fe20000000000 */
[----:B------:R-:W-:Y:S01]  /*1430*/  @P3 IMAD.IADD R13, R3, 0x1, R13 ;  /* 0x00000001030d3824 */ /* 0x000fe200078e020d */
[----:B------:R-:W-:Y:S02]  /*1440*/  LEA R34, R33, 0xffffffc0, 0x6 ;  /* 0xffffffc021227811 */ /* 0x000fe400078e30ff */
[----:B------:R-:W1:Y:S08]  /*1450*/  I2F.RP R8, R7 ;  /* 0x0000000700087306 */ /* 0x000e700000209400 */
        /* <DEDUP_REMOVED lines=18> */
[----:B------:R-:W-:-:S02]  /*1580*/  ISETP.GE.AND P1, PT, R5, RZ, PT ;  /* 0x000000ff0500720c */ /* 0x000fc40003f26270 */
[----:B------:R-:W-:Y:S02]  /*1590*/  SHF.R.S32.HI R7, RZ, 0x1f, R34 ;  /* 0x0000001fff077819 */ /* 0x000fe40000011422 */
[----:B------:R-:W-:-:S03]  /*15a0*/  MOV R5, R2 ;  /* 0x0000000200057202 */ /* 0x000fc60000000f00 */
[----:B------:R-:W-:Y:S01]  /*15b0*/  @P2 IADD3 R6, R6, 0x1, RZ ;  /* 0x0000000106062810 */ /* 0x000fe20007ffe0ff */
[----:B------:R-:W-:Y:S02]  /*15c0*/  IMAD R8, R7, c[0x0][0x198], RZ ;  /* 0x0000660007087a24 */ /* 0x000fe400078e02ff */
[----:B------:R-:W-:-:S04]  /*15d0*/  IMAD.WIDE.U32 R4, R34, c[0x0][0x198], R4 ;  /* 0x0000660022047a25 */ /* 0x000fc800078e0004 */
[----:B------:R-:W-:Y:S01]  /*15e0*/  @!P1 IMAD.MOV R6, RZ, RZ, -R6 ;  /* 0x000000ffff069224 */ /* 0x000fe200078e0a06 */
[----:B------:R-:W-:Y:S01]  /*15f0*/  @!P0 LOP3.LUT R6, RZ, c[0x0][0x1c8], RZ, 0x33, !PT ;  /* 0x00007200ff068a12 */ /* 0x000fe200078e33ff */
[----:B------:R-:W-:-:S03]  /*1600*/  IMAD R8, R34, c[0x0][0x19c], R8 ;  /* 0x0000670022087a24 */ /* 0x000fc600078e0208 */
[----:B------:R-:W-:Y:S02]  /*1610*/  SHF.R.S32.HI R2, RZ, 0x1f, R6 ;  /* 0x0000001fff027819 */ /* 0x000fe40000011406 */
[----:B------:R-:W-:Y:S01]  /*1620*/  IADD3 R5, R5, R8, RZ ;  /* 0x0000000805057210 */ /* 0x000fe20007ffe0ff */
[----:B------:R-:W-:-:S04]  /*1630*/  @P3 IMAD.WIDE.U32 R8, R13, c[0x0][0x1a0], RZ ;  /* 0x000068000d083a25 */ /* 0x000fc800078e00ff */
[----:B------:R-:W-:Y:S02]  /*1640*/  IMAD R11, R2, c[0x0][0x1b0], RZ ;  /* 0x00006c00020b7a24 */ /* 0x000fe400078e02ff */
[----:B------:R-:W-:-:S04]  /*1650*/  IMAD.WIDE.U32 R4, R6, c[0x0][0x1b0], R4 ;  /* 0x00006c0006047a25 */ /* 0x000fc800078e0004 */
[----:B------:R-:W-:Y:S01]  /*1660*/  IMAD R11, R6, c[0x0][0x1b4], R11 ;  /* 0x00006d00060b7a24 */ /* 0x000fe200078e020b */
[----:B------:R-:W-:Y:S01]  /*1670*/  MOV R26, R4 ;  /* 0x00000004001a7202 */ /* 0x000fe20000000f00 */
[----:B------:R-:W-:Y:S02]  /*1680*/  @P3 IMAD R13, R13, c[0x0][0x1a4], R9 ;  /* 0x000069000d0d3a24 */ /* 0x000fe400078e0209 */
[----:B------:R-:W-:Y:S02]  /*1690*/  @P3 IMAD.MOV.U32 R12, RZ, RZ, R8 ;  /* 0x000000ffff0c3224 */ /* 0x000fe400078e0008 */
        /* <DEDUP_REMOVED lines=13> */
.L_x_3623:
[----:B------:R-:W-:Y:S01]  /*1770*/  ISETP.NE.AND P0, PT, R14, -0x1, PT ;  /* 0xffffffff0e00780c */ /* 0x000fe20003f05270 */
[----:B------:R-:W-:Y:S01]  /*1780*/  IMAD.IADD R235, R104, 0x1, -R103 ;  /* 0x0000000168eb7824 */ /* 0x000fe200078e0a67 */
[----:B------:R-:W-:Y:S01]  /*1790*/  SHF.R.S32.HI R102, RZ, 0x1f, R97 ;  /* 0x0000001fff667819 */ /* 0x000fe20000011461 */
[----:B------:R-:W-:Y:S01]  /*17a0*/  ULDC UR8, c[0x0][0x198] ;  /* 0x0000660000087ab9 */ /* 0x000fe20000000800 */
[----:B------:R-:W-:Y:S01]  /*17b0*/  IADD3 R240, R33, -0x1, RZ ;  /* 0xffffffff21f07810 */ /* 0x000fe20007ffe0ff */
[----:B------:R-:W-:Y:S01]  /*17c0*/  UIMAD.WIDE.U32 UR4, UR8, 0x20, URZ ;  /* 0x00000020080478a5 */ /* 0x000fe2000f8e003f */
[CC--:B------:R-:W-:Y:S02]  /*17d0*/  LEA.HI R3, R102.reuse, R97.reuse, RZ, 0x3 ;  /* 0x0000006166037211 */ /* 0x0c0fe400078f18ff */
[----:B------:R-:W-:Y:S01]  /*17e0*/  LEA.HI R17, R102, R97, RZ, 0x6 ;  /* 0x0000006166117211 */ /* 0x000fe200078f30ff */
[----:B------:R-:W-:Y:S01]  /*17f0*/  IMAD.SHL.U32 R96, R240, 0x40, RZ ;  /* 0x00000040f0607824 */ /* 0x000fe200078e00ff */
[----:B------:R-:W-:-:S02]  /*1800*/  SHF.R.S32.HI R4, RZ, 0x3, R3 ;  /* 0x00000003ff047819 */ /* 0x000fc40000011403 */
[----:B------:R-:W-:Y:S01]  /*1810*/  LOP3.LUT R3, R3, 0xfffffff8, RZ, 0xc0, !PT ;  /* 0xfffffff803037812 */ /* 0x000fe200078ec0ff */
[----:B------:R-:W-:Y:S01]  /*1820*/  @!P0 IMAD.WIDE.U32 R8, R242, c[0x0][0x178], RZ ;  /* 0x00005e00f2088a25 */ /* 0x000fe200078e00ff */
[----:B-----5:R-:W-:Y:S02]  /*1830*/  @!P0 SHF.R.S32.HI R0, RZ, 0x1f, R242 ;  /* 0x0000001fff008819 */ /* 0x020fe400000114f2 */
[----:B------:R-:W-:Y:S01]  /*1840*/  IADD3 R10, R4, 0x10, RZ ;  /* 0x00000010040a7810 */ /* 0x000fe20007ffe0ff */
[----:B------:R-:W-:Y:S01]  /*1850*/  IMAD.IADD R3, R97, 0x1, -R3 ;  /* 0x0000000161037824 */ /* 0x000fe200078e0a03 */
[----:B------:R-:W-:Y:S01]  /*1860*/  SHF.R.S32.HI R5, RZ, 0x1f, R4 ;  /* 0x0000001fff057819 */ /* 0x000fe20000011404 */
[----:B------:R-:W-:Y:S01]  /*1870*/  @!P0 IMAD R0, R0, c[0x0][0x178], RZ ;  /* 0x00005e0000008a24 */ /* 0x000fe200078e02ff */
[----:B------:R-:W-:Y:S01]  /*1880*/  ISETP.GE.AND P3, PT, R4, R235, PT ;  /* 0x000000eb0400720c */ /* 0x000fe20003f66270 */
[----:B------:R-:W-:-:S04]  /*1890*/  @P0 IMAD.WIDE.U32 R20, R14, c[0x0][0x190], RZ ;  /* 0x000064000e140a25 */ /* 0x000fc800078e00ff */
[----:B------:R-:W-:Y:S02]  /*18a0*/  @!P0 IMAD R0, R242, c[0x0][0x17c], R0 ;  /* 0x00005f00f2008a24 */ /* 0x000fe400078e0200 */
[----:B------:R-:W-:Y:S01]  /*18b0*/  @!P0 IMAD.MOV.U32 R20, RZ, RZ, R8 ;  /* 0x000000ffff148224 */ /* 0x000fe200078e0008 */
[----:B------:R-:W-:Y:S01]  /*18c0*/  IADD3 R8, R4, 0x30, RZ ;  /* 0x0000003004087810 */ /* 0x000fe20007ffe0ff */
[----:B------:R-:W-:Y:S02]  /*18d0*/  IMAD.SHL.U32 R18, R3, 0x8, RZ ;  /* 0x0000000803127824 */ /* 0x000fe400078e00ff */
[----:B------:R-:W-:Y:S02]  /*18e0*/  @P0 IMAD R14, R14, c[0x0][0x194], R21 ;  /* 0x000065000e0e0a24 */ /* 0x000fe400078e0215 */
[----:B------:R-:W-:Y:S01]  /*18f0*/  @!P0 IMAD.IADD R14, R9, 0x1, R0 ;  /* 0x00000001090e8824 */ /* 0x000fe200078e0200 */
[----:B------:R-:W-:Y:S01]  /*1900*/  ISETP.GE.AND P0, PT, R10, R235, PT ;  /* 0x000000eb0a00720c */ /* 0x000fe20003f06270 */
[C---:B------:R-:W-:Y:S01]  /*1910*/  IMAD.SHL.U32 R16, R4.reuse, 0x40, RZ ;  /* 0x0000004004107824 */ /* 0x040fe200078e00ff */
[----:B------:R-:W-:Y:S01]  /*1920*/  IADD3 R9, R4, 0x20, RZ ;  /* 0x0000002004097810 */ /* 0x000fe20007ffe0ff */
[----:B------:R-:W-:Y:S01]  /*1930*/  IMAD.WIDE R28, R28, 0x40, R4 ;  /* 0x000000401c1c7825 */ /* 0x000fe200078e0204 */
[----:B------:R-:W-:-:S02]  /*1940*/  IADD3 R20, P4, R18, R20, RZ ;  /* 0x0000001412147210 */ /* 0x000fc40007f9e0ff */
[----:B------:R-:W-:Y:S01]  /*1950*/  SHF.R.S32.HI R15, RZ, 0x1f, R18 ;  /* 0x0000001fff0f7819 */ /* 0x000fe20000011412 */
[----:B------:R-:W-:Y:S01]  /*1960*/  IMAD.SHL.U32 R17, R17, 0x8, RZ ;  /* 0x0000000811117824 */ /* 0x000fe200078e00ff */
[----:B------:R-:W-:Y:S01]  /*1970*/  LOP3.LUT R16, R16, 0x1c0, RZ, 0xc0, !PT ;  /* 0x000001c010107812 */ /* 0x000fe200078ec0ff */
[----:B------:R-:W-:Y:S01]  /*1980*/  IMAD.SHL.U32 R233, R3, 0x40, RZ ;  /* 0x0000004003e97824 */ /* 0x000fe200078e00ff */
[-C--:B------:R-:W-:Y:S02]  /*1990*/  ISETP.GE.AND P5, PT, R9, R235.reuse, PT ;  /* 0x000000eb0900720c */ /* 0x080fe40003fa6270 */
[----:B------:R-:W-:Y:S01]  /*19a0*/  IADD3.X R21, R15, R14, RZ, P4, !PT ;  /* 0x0000000e0f157210 */ /* 0x000fe200027fe4ff */
[----:B------:R-:W-:Y:S01]  /*19b0*/  IMAD R14, R5, c[0x0][0x198], RZ ;  /* 0x00006600050e7a24 */ /* 0x000fe200078e02ff */
[----:B------:R-:W-:Y:S02]  /*19c0*/  ISETP.GE.AND P4, PT, R8, R235, PT ;  /* 0x000000eb0800720c */ /* 0x000fe40003f86270 */
[----:B------:R-:W-:Y:S01]  /*19d0*/  SHF.R.S32.HI R0, RZ, 0x1f, R19 ;  /* 0x0000001fff007819 */ /* 0x000fe20000011413 */
[----:B------:R-:W-:Y:S01]  /*19e0*/  IMAD.WIDE.U32 R20, R19, c[0x0][0x1a8], R20 ;  /* 0x00006a0013147a25 */ /* 0x000fe200078e0014 */
[----:B------:R-:W-:-:S02]  /*19f0*/  IADD3 R12, P1, R18, R12, RZ ;  /* 0x0000000c120c7210 */ /* 0x000fc40007f3e0ff */
[----:B------:R-:W-:Y:S01]  /*1a00*/  IADD3 R26, P2, R18, R26, RZ ;  /* 0x0000001a121a7210 */ /* 0x000fe20007f5e0ff */
[----:B------:R-:W-:Y:S01]  /*1a10*/  IMAD R0, R0, c[0x0][0x1a8], RZ ;  /* 0x00006a0000007a24 */ /* 0x000fe200078e02ff */
[----:B------:R-:W-:Y:S01]  /*1a20*/  LOP3.LUT R18, R16, 0x38, R18, 0xf8, !PT ;  /* 0x0000003810127812 */ /* 0x000fe200078ef812 */
[----:B------:R-:W-:Y:S01]  /*1a30*/  IMAD.X R13, R15, 0x1, R13, P1 ;  /* 0x000000010f0d7824 */ /* 0x000fe200008e060d */
[----:B------:R-:W-:Y:S01]  /*1a40*/  SHF.R.U32.HI R16, RZ, 0x3, R16 ;  /* 0x00000003ff107819 */ /* 0x000fe20000011610 */
[----:B------:R-:W-:Y:S01]  /*1a50*/  IMAD R0, R19, c[0x0][0x1ac], R0 ;  /* 0x00006b0013007a24 */ /* 0x000fe200078e0200 */
[----:B------:R-:W-:Y:S01]  /*1a60*/  @!P0 IADD3 R22, P1, R28, 0x10, RZ ;  /* 0x000000101c168810 */ /* 0x000fe20007f3e0ff */
[----:B------:R-:W-:Y:S01]  /*1a70*/  IMAD.X R27, R15, 0x1, R11, P2 ;  /* 0x000000010f1b7824 */ /* 0x000fe200010e060b */
[----:B------:R-:W-:Y:S01]  /*1a80*/  LOP3.LUT R16, R18, R16, RZ, 0x3c, !PT ;  /* 0x0000001012107212 */ /* 0x000fe200078e3cff */
[----:B------:R-:W-:Y:S01]  /*1a90*/  IMAD.IADD R37, R21, 0x1, R0 ;  /* 0x0000000115257824 */ /* 0x000fe200078e0200 */
[----:B------:R-:W-:Y:S01]  /*1aa0*/  @!P3 MOV R36, R20 ;  /* 0x000000140024b202 */ /* 0x000fe20000000f00 */
[----:B------:R-:W-:Y:S01]  /*1ab0*/  @!P0 IMAD.X R11, RZ, RZ, R29, P1 ;  /* 0x000000ffff0b8224 */ /* 0x000fe200008e061d */
[----:B------:R-:W-:Y:S01]  /*1ac0*/  LOP3.LUT R241, R16, 0xfffffe00, R17, 0xf8, !PT ;  /* 0xfffffe0010f17812 */ /* 0x000fe200078ef811 */
[----:B------:R-:W-:Y:S01]  /*1ad0*/  @!P3 IMAD R0, R29, c[0x0][0x190], RZ ;  /* 0x000064001d00ba24 */ /* 0x000fe200078e02ff */
[C---:B------:R-:W-:Y:S01]  /*1ae0*/  @!P5 IADD3 R17, P2, R28.reuse, 0x20, RZ ;  /* 0x000000201c11d810 */ /* 0x040fe20007f5e0ff */
[----:B------:R-:W-:Y:S01]  /*1af0*/  @!P5 IMAD.MOV.U32 R24, RZ, RZ, R20 ;  /* 0x000000ffff18d224 */ /* 0x000fe200078e0014 */
[C---:B------:R-:W-:Y:S01]  /*1b00*/  @!P4 IADD3 R16, P1, R28.reuse, 0x30, RZ ;  /* 0x000000301c10c810 */ /* 0x040fe20007f3e0ff */
[----:B------:R-:W-:Y:S01]  /*1b10*/  @!P3 IMAD R0, R28, c[0x0][0x194], R0 ;  /* 0x000065001c00ba24 */ /* 0x000fe200078e0200 */
[----:B------:R-:W-:Y:S01]  /*1b20*/  @!P5 IADD3.X R19, RZ, R29, RZ, P2, !PT ;  /* 0x0000001dff13d210 */ /* 0x000fe200017fe4ff */
[----:B------:R-:W-:Y:S01]  /*1b30*/  @!P5 IMAD.MOV.U32 R25, RZ, RZ, R37 ;  /* 0x000000ffff19d224 */ /* 0x000fe200078e0025 */
[----:B------:R-:W-:Y:S01]  /*1b40*/  LOP3.LUT R233, R233, 0x1c0, RZ, 0xc0, !PT ;  /* 0x000001c0e9e97812 */ /* 0x000fe200078ec0ff */
[----:B------:R-:W-:Y:S01]  /*1b50*/  @!P4 IMAD.X R15, RZ, RZ, R29, P1 ;  /* 0x000000ffff0fc224 */ /* 0x000fe200008e061d */
[----:B------:R-:W-:Y:S01]  /*1b60*/  IADD3 R34, P1, R4, R34, RZ ;  /* 0x0000002204227210 */ /* 0x000fe20007f3e0ff */
[----:B------:R-:W-:-:S04]  /*1b70*/  @!P3 IMAD.WIDE.U32 R28, R28, c[0x0][0x190], R36 ;  /* 0x000064001c1cba25 */ /* 0x000fc800078e0024 */
[----:B------:R-:W-:Y:S02]  /*1b80*/  @!P5 IMAD R19, R19, c[0x0][0x190], RZ ;  /* 0x000064001313da24 */ /* 0x000fe400078e02ff */
[----:B------:R-:W-:Y:S02]  /*1b90*/  @!P0 IMAD R11, R11, c[0x0][0x190], RZ ;  /* 0x000064000b0b8a24 */ /* 0x000fe400078e02ff */
[----:B------:R-:W-:Y:S02]  /*1ba0*/  @!P0 IMAD.MOV.U32 R30, RZ, RZ, R20 ;  /* 0x000000ffff1e8224 */ /* 0x000fe400078e0014 */
[----:B------:R-:W-:Y:S02]  /*1bb0*/  @!P0 IMAD.MOV.U32 R31, RZ, RZ, R37 ;  /* 0x000000ffff1f8224 */ /* 0x000fe400078e0025 */
[----:B------:R-:W-:Y:S01]  /*1bc0*/  IMAD.X R7, R5, 0x1, R7, P1 ;  /* 0x0000000105077824 */ /* 0x000fe200008e0607 */
[----:B------:R-:W-:Y:S01]  /*1bd0*/  @!P3 LEA R18, P1, R28, c[0x0][0x160], 0x1 ;  /* 0x000058001c12ba11 */ /* 0x000fe200078208ff */
[----:B------:R-:W-:-:S02]  /*1be0*/  @!P3 IMAD.IADD R0, R29, 0x1, R0 ;  /* 0x000000011d00b824 */ /* 0x000fc400078e0200 */
[C---:B------:R-:W-:Y:S02]  /*1bf0*/  @!P5 IMAD R5, R17.reuse, c[0x0][0x194], R19 ;  /* 0x000065001105da24 */ /* 0x040fe400078e0213 */
[----:B------:R-:W-:Y:S01]  /*1c00*/  @!P5 IMAD.WIDE.U32 R24, R17, c[0x0][0x190], R24 ;  /* 0x000064001118da25 */ /* 0x000fe200078e0018 */
[----:B------:R-:W-:-:S03]  /*1c10*/  @!P3 LEA.HI.X R19, R28, c[0x0][0x164], R0, 0x1, P1 ;  /* 0x000059001c13ba11 */ /* 0x000fc600008f0c00 */
[----:B------:R-:W-:Y:S01]  /*1c20*/  @!P0 IMAD R11, R22, c[0x0][0x194], R11 ;  /* 0x00006500160b8a24 */ /* 0x000fe200078e020b */
[----:B------:R-:W-:Y:S01]  /*1c30*/  @!P5 LEA R28, P1, R24, c[0x0][0x160], 0x1 ;  /* 0x00005800181cda11 */ /* 0x000fe200078208ff */
[----:B------:R-:W-:-:S04]  /*1c40*/  @!P0 IMAD.WIDE.U32 R22, R22, c[0x0][0x190], R30 ;  /* 0x0000640016168a25 */ /* 0x000fc800078e001e */
[----:B------:R-:W-:Y:S01]  /*1c50*/  @!P5 IMAD.IADD R5, R25, 0x1, R5 ;  /* 0x000000011905d824 */ /* 0x000fe200078e0205 */
[----:B------:R-:W-:Y:S01]  /*1c60*/  @!P0 IADD3 R11, R23, R11, RZ ;  /* 0x0000000b170b8210 */ /* 0x000fe20007ffe0ff */
[----:B------:R-:W-:Y:S01]  /*1c70*/  IMAD.IADD R0, R100, 0x1, -R96 ;  /* 0x0000000164007824 */ /* 0x000fe200078e0a60 */
[----:B------:R-:W-:Y:S01]  /*1c80*/  @!P0 LEA R30, P2, R22, c[0x0][0x160], 0x1 ;  /* 0x00005800161e8a11 */ /* 0x000fe200078408ff */
[----:B------:R-:W-:Y:S01]  /*1c90*/  IMAD.SHL.U32 R241, R241, 0x2, RZ ;  /* 0x00000002f1f17824 */ /* 0x000fe200078e00ff */
[----:B------:R-:W-:Y:S01]  /*1ca0*/  @!P5 LEA.HI.X R29, R24, c[0x0][0x164], R5, 0x1, P1 ;  /* 0x00005900181dda11 */ /* 0x000fe200008f0c05 */
[----:B------:R-:W-:Y:S01]  /*1cb0*/  @!P4 IMAD.MOV.U32 R21, RZ, RZ, R37 ;  /* 0x000000ffff15c224 */ /* 0x000fe200078e0025 */
[----:B------:R-:W-:Y:S01]  /*1cc0*/  ISETP.GE.AND P1, PT, R10, R0, PT ;  /* 0x000000000a00720c */ /* 0x000fe20003f26270 */
[----:B------:R-:W-:Y:S01]  /*1cd0*/  @!P4 IMAD R15, R15, c[0x0][0x190], RZ ;  /* 0x000064000f0fca24 */ /* 0x000fe200078e02ff */
[----:B------:R-:W-:Y:S01]  /*1ce0*/  @!P0 LEA.HI.X R31, R22, c[0x0][0x164], R11, 0x1, P2 ;  /* 0x00005900161f8a11 */ /* 0x000fe200010f0c0b */
[----:B------:R-:W-:Y:S01]  /*1cf0*/  @!P4 IMAD.WIDE.U32 R20, R16, c[0x0][0x190], R20 ;  /* 0x000064001014ca25 */ /* 0x000fe200078e0014 */
[----:B------:R-:W-:Y:S01]  /*1d00*/  @!PT LDS RZ, [RZ] ;  /* 0x00000000fffff984 */ /* 0x000fe20000000800 */
[----:B------:R-:W-:Y:S01]  /*1d10*/  @!PT LDS RZ, [RZ] ;  /* 0x00000000fffff984 */ /* 0x000fe20000000800 */
[----:B------:R-:W-:Y:S01]  /*1d20*/  @!PT LDS RZ, [RZ] ;  /* 0x00000000fffff984 */ /* 0x000fe20000000800 */
[----:B------:R1:W-:Y:S01]  /*1d30*/  @!P3 LDGSTS.E.BYPASS.LTC128B.128 [R241], [R18.64] ;  /* 0x0000000012f1bfae */ /* 0x0003e2000b901d4a */
[----:B------:R-:W-:-:S02]  /*1d40*/  MOV R5, UR8 ;  /* 0x0000000800057c02 */ /* 0x000fc40008000f00 */
[----:B------:R-:W-:Y:S01]  /*1d50*/  @!P4 IMAD R15, R16, c[0x0][0x194], R15 ;  /* 0x00006500100fca24 */ /* 0x000fe200078e020f */
[----:B------:R1:W-:Y:S01]  /*1d60*/  @!P3 LDGSTS.E.BYPASS.LTC128B.128 [R241+0x2000], [R18.64+0x80] ;  /* 0x0200008012f1bfae */ /* 0x0003e2000b901d4a */
[----:B------:R-:W-:Y:S01]  /*1d70*/  IMAD.WIDE.U32 R26, R4, c[0x0][0x198], R26 ;  /* 0x00006600041a7a25 */ /* 0x000fe200078e001a */
[----:B------:R-:W-:Y:S02]  /*1d80*/  @!P4 LEA R16, P2, R20, c[0x0][0x160], 0x1 ;  /* 0x000058001410ca11 */ /* 0x000fe400078408ff */
[----:B------:R1:W-:Y:S01]  /*1d90*/  @!P3 LDGSTS.E.BYPASS.LTC128B.128 [R241+0x4000], [R18.64+0x100] ;  /* 0x0400010012f1bfae */ /* 0x0003e2000b901d4a */
[C---:B------:R-:W-:Y:S02]  /*1da0*/  IMAD R14, R4.reuse, c[0x0][0x19c], R14 ;  /* 0x00006700040e7a24 */ /* 0x040fe400078e020e */
[----:B------:R-:W-:Y:S01]  /*1db0*/  @!P4 IMAD.IADD R15, R21, 0x1, R15 ;  /* 0x00000001150fc824 */ /* 0x000fe200078e020f */
[----:B------:R1:W-:Y:S01]  /*1dc0*/  @!P3 LDGSTS.E.BYPASS.LTC128B.128 [R241+0x6000], [R18.64+0x180] ;  /* 0x0600018012f1bfae */ /* 0x0003e2000b901d4a */
[----:B------:R-:W-:Y:S01]  /*1dd0*/  IMAD.MOV.U32 R166, RZ, RZ, R26 ;  /* 0x000000ffffa67224 */ /* 0x000fe200078e001a */
[----:B------:R-:W-:Y:S01]  /*1de0*/  ISETP.GE.AND P3, PT, R4, R0, PT ;  /* 0x000000000400720c */ /* 0x000fe20003f66270 */
[----:B------:R-:W-:Y:S01]  /*1df0*/  IMAD.IADD R165, R27, 0x1, R14 ;  /* 0x000000011ba57824 */ /* 0x000fe200078e020e */
[----:B------:R2:W-:Y:S01]  /*1e00*/  @!P0 LDGSTS.E.BYPASS.LTC128B.128 [R241+0x800], [R30.64] ;  /* 0x008000001ef18fae */ /* 0x0005e2000b901d4a */
[----:B------:R-:W-:Y:S01]  /*1e10*/  @!P4 LEA.HI.X R17, R20, c[0x0][0x164], R15, 0x1, P2 ;  /* 0x000059001411ca11 */ /* 0x000fe200010f0c0f */
[----:B------:R-:W-:Y:S01]  /*1e20*/  IMAD.MOV.U32 R14, RZ, RZ, c[0x0][0x19c] ;  /* 0x00006700ff0e7624 */ /* 0x000fe200078e00ff */
[----:B------:R-:W-:Y:S01]  /*1e30*/  @!P1 LEA R5, P2, R5, R166, 0x4 ;  /* 0x000000a605059211 */ /* 0x000fe200078420ff */
[----:B------:R2:W-:Y:S01]  /*1e40*/  @!P0 LDGSTS.E.BYPASS.LTC128B.128 [R241+0x2800], [R30.64+0x80] ;  /* 0x028000801ef18fae */ /* 0x0005e2000b901d4a */
[----:B------:R-:W-:-:S02]  /*1e50*/  IMAD.U32 R11, RZ, RZ, UR8 ;  /* 0x00000008ff0b7e24 */ /* 0x000fc4000f8e00ff */
[----:B------:R-:W-:Y:S01]  /*1e60*/  IMAD.WIDE.U32 R12, R6, c[0x0][0x1b8], R12 ;  /* 0x00006e00060c7a25 */ /* 0x000fe200078e000c */
[----:B------:R2:W-:Y:S02]  /*1e70*/  @!P0 LDGSTS.E.BYPASS.LTC128B.128 [R241+0x4800], [R30.64+0x100] ;  /* 0x048001001ef18fae */ /* 0x0005e4000b901d4a */
[----:B------:R-:W-:Y:S01]  /*1e80*/  @!P1 LEA.HI.X R11, R11, R165, R14, 0x4, P2 ;  /* 0x000000a50b0b9211 */ /* 0x000fe200010f240e */
[----:B------:R-:W-:Y:S01]  /*1e90*/  IMAD R7, R7, c[0x0][0x1a0], RZ ;  /* 0x0000680007077a24 */ /* 0x000fe200078e02ff */
[----:B------:R2:W-:Y:S01]  /*1ea0*/  @!P0 LDGSTS.E.BYPASS.LTC128B.128 [R241+0x6800], [R30.64+0x180] ;  /* 0x068001801ef18fae */ /* 0x0005e2000b901d4a */
[----:B------:R-:W-:Y:S02]  /*1eb0*/  ISETP.GE.AND P0, PT, R9, R0, PT ;  /* 0x000000000900720c */ /* 0x000fe40003f06270 */
[----:B------:R-:W-:Y:S01]  /*1ec0*/  IMAD R32, R34, c[0x0][0x1a4], R7 ;  /* 0x0000690022207a24 */ /* 0x000fe200078e0207 */
[----:B------:R2:W-:Y:S04]  /*1ed0*/  @!P5 LDGSTS.E.BYPASS.LTC128B.128 [R241+0x1000], [R28.64] ;  /* 0x010000001cf1dfae */ /* 0x0005e8000b901d4a */
[----:B------:R2:W-:Y:S01]  /*1ee0*/  @!P5 LDGSTS.E.BYPASS.LTC128B.128 [R241+0x3000], [R28.64+0x80] ;  /* 0x030000801cf1dfae */ /* 0x0005e2000b901d4a */
[----:B-1----:R-:W-:-:S03]  /*1ef0*/  @!P1 LEA R18, P2, R5, c[0x0][0x168], 0x1 ;  /* 0x00005a0005129a11 */ /* 0x002fc600078408ff */
[----:B------:R2:W-:Y:S01]  /*1f00*/  @!P5 LDGSTS.E.BYPASS.LTC128B.128 [R241+0x5000], [R28.64+0x100] ;  /* 0x050001001cf1dfae */ /* 0x0005e2000b901d4a */
[----:B------:R-:W-:Y:S01]  /*1f10*/  @!P1 LEA.HI.X R19, R5, c[0x0][0x16c], R11, 0x1, P2 ;  /* 0x00005b0005139a11 */ /* 0x000fe200010f0c0b */
[----:B------:R-:W-:Y:S01]  /*1f20*/  IMAD.SHL.U32 R5, R14, 0x20, RZ ;  /* 0x000000200e057824 */ /* 0x000fe200078e00ff */
[C---:B------:R-:W-:Y:S01]  /*1f30*/  @!P0 IADD3 R11, P2, R166.reuse, UR4, RZ ;  /* 0x00000004a60b8c10 */ /* 0x040fe2000ff5e0ff */
[----:B------:R2:W-:Y:S01]  /*1f40*/  @!P5 LDGSTS.E.BYPASS.LTC128B.128 [R241+0x7000], [R28.64+0x180] ;  /* 0x070001801cf1dfae */ /* 0x0005e2000b901d4a */
[C---:B------:R-:W-:Y:S02]  /*1f50*/  @!P3 LEA R22, P5, R166.reuse, c[0x0][0x168], 0x1 ;  /* 0x00005a00a616ba11 */ /* 0x040fe400078a08ff */
[----:B------:R-:W-:Y:S01]  /*1f60*/  @!P0 IADD3.X R5, R165, UR5, R5, P2, !PT ;  /* 0x00000005a5058c10 */ /* 0x000fe200097fe405 */
[----:B------:R1:W-:Y:S01]  /*1f70*/  @!P4 LDGSTS.E.BYPASS.LTC128B.128 [R241+0x1800], [R16.64] ;  /* 0x0180000010f1cfae */ /* 0x0003e2000b901d4a */
[C---:B------:R-:W-:Y:S02]  /*1f80*/  @!P0 LEA R20, P2, R11.reuse, c[0x0][0x168], 0x1 ;  /* 0x00005a000b148a11 */ /* 0x040fe400078408ff */
[----:B------:R-:W-:Y:S01]  /*1f90*/  @!P3 LEA.HI.X R23, R166, c[0x0][0x16c], R165, 0x1, P5 ;  /* 0x00005b00a617ba11 */ /* 0x000fe200028f0ca5 */
[----:B------:R1:W-:Y:S01]  /*1fa0*/  @!P4 LDGSTS.E.BYPASS.LTC128B.128 [R241+0x3800], [R16.64+0x80] ;  /* 0x0380008010f1cfae */ /* 0x0003e2000b901d4a */
[----:B------:R-:W-:Y:S01]  /*1fb0*/  @!P0 LEA.HI.X R21, R11, c[0x0][0x16c], R5, 0x1, P2 ;  /* 0x00005b000b158a11 */ /* 0x000fe200010f0c05 */
[----:B------:R-:W-:Y:S01]  /*1fc0*/  IMAD R5, R2, c[0x0][0x1b8], RZ ;  /* 0x00006e0002057a24 */ /* 0x000fe200078e02ff */
[-C--:B------:R-:W-:Y:S01]  /*1fd0*/  ISETP.GE.AND P2, PT, R8, R0.reuse, PT ;  /* 0x000000000800720c */ /* 0x080fe20003f46270 */
[----:B------:R1:W-:Y:S01]  /*1fe0*/  @!P4 LDGSTS.E.BYPASS.LTC128B.128 [R241+0x5800], [R16.64+0x100] ;  /* 0x0580010010f1cfae */ /* 0x0003e2000b901d4a */
[----:B------:R-:W-:-:S02]  /*1ff0*/  ISETP.GE.AND P5, PT, R10, R0, PT ;  /* 0x000000000a00720c */ /* 0x000fc40003fa6270 */
[-C--:B------:R-:W-:Y:S01]  /*2000*/  LEA.HI R2, R102, R97.reuse, RZ, 0x4 ;  /* 0x0000006166027211 */ /* 0x080fe200078f20ff */
[----:B------:R1:W-:Y:S01]  /*2010*/  @!P4 LDGSTS.E.BYPASS.LTC128B.128 [R241+0x7800], [R16.64+0x180] ;  /* 0x0780018010f1cfae */ /* 0x0003e2000b901d4a */
[----:B------:R-:W-:Y:S02]  /*2020*/  ISETP.GE.AND P4, PT, R9, R0, PT ;  /* 0x000000000900720c */ /* 0x000fe40003f86270 */
[----:B------:R-:W-:Y:S01]  /*2030*/  LOP3.LUT R98, R2, 0xfffffff0, RZ, 0xc0, !PT ;  /* 0xfffffff002627812 */ /* 0x000fe200078ec0ff */
[----:B------:R3:W-:Y:S01]  /*2040*/  @!P3 LDGSTS.E.BYPASS.LTC128B.128 [R241+0x8000], [R22.64] ;  /* 0x0800000016f1bfae */ /* 0x0007e2000b901d4a */
[-C--:B------:R-:W-:Y:S02]  /*2050*/  LEA.HI R102, R102, R97.reuse, RZ, 0x5 ;  /* 0x0000006166667211 */ /* 0x080fe400078f28ff */
[----:B------:R-:W-:Y:S01]  /*2060*/  IADD3 R98, -R98, R97, RZ ;  /* 0x0000006162627210 */ /* 0x000fe20007ffe1ff */
[----:B------:R3:W-:Y:S01]  /*2070*/  @!P3 LDGSTS.E.BYPASS.LTC128B.128 [R241+0xa000], [R22.64+0x80] ;  /* 0x0a00008016f1bfae */ /* 0x0007e2000b901d4a */
[----:B------:R-:W-:Y:S01]  /*2080*/  @!P2 MOV R11, R165 ;  /* 0x000000a5000ba202 */ /* 0x000fe20000000f00 */
[----:B------:R-:W-:Y:S01]  /*2090*/  @!P2 IMAD.MOV.U32 R10, RZ, RZ, R166 ;  /* 0x000000ffff0aa224 */ /* 0x000fe200078e00a6 */
[----:B------:R-:W-:Y:S01]  /*20a0*/  SHF.R.S32.HI R99, RZ, 0x1f, R98 ;  /* 0x0000001fff637819 */ /* 0x000fe20000011462 */
[----:B------:R3:W-:Y:S01]  /*20b0*/  @!P3 LDGSTS.E.BYPASS.LTC128B.128 [R241+0xc000], [R22.64+0x100] ;  /* 0x0c00010016f1bfae */ /* 0x0007e2000b901d4a */
[----:B------:R-:W-:Y:S01]  /*20c0*/  @!P2 IMAD R14, R14, 0x30, RZ ;  /* 0x000000300e0ea824 */ /* 0x000fe200078e02ff */
[----:B------:R-:W-:-:S02]  /*20d0*/  SHF.R.S32.HI R101, RZ, 0x5, R102 ;  /* 0x00000005ff657819 */ /* 0x000fc40000011466 */
[----:B------:R3:W-:Y:S01]  /*20e0*/  @!P3 LDGSTS.E.BYPASS.LTC128B.128 [R241+0xe000], [R22.64+0x180] ;  /* 0x0e00018016f1bfae */ /* 0x0007e2000b901d4a */
[----:B------:R-:W-:Y:S01]  /*20f0*/  ISETP.GE.AND P3, PT, R8, R0, PT ;  /* 0x000000000800720c */ /* 0x000fe20003f66270 */
[----:B------:R-:W-:Y:S01]  /*2100*/  IMAD R8, R6, c[0x0][0x1bc], R5 ;  /* 0x00006f0006087a24 */ /* 0x000fe200078e0205 */
[----:B------:R-:W-:Y:S01]  /*2110*/  SHF.R.S32.HI R5, RZ, 0x4, R2 ;  /* 0x00000004ff057819 */ /* 0x000fe20000011402 */
[----:B------:R4:W-:Y:S01]  /*2120*/  @!P1 LDGSTS.E.BYPASS.LTC128B.128 [R241+0x8800], [R18.64] ;  /* 0x0880000012f19fae */ /* 0x0009e2000b901d4a */
[----:B------:R-:W-:Y:S01]  /*2130*/  LEA.HI R99, R99, R98, RZ, 0x3 ;  /* 0x0000006263637211 */ /* 0x000fe200078f18ff */
[----:B------:R-:W-:Y:S01]  /*2140*/  IMAD.IADD R9, R13, 0x1, R8 ;  /* 0x000000010d097824 */ /* 0x000fe200078e0208 */
[----:B------:R-:W-:Y:S01]  /*2150*/  LOP3.LUT R102, R102, 0xffffffe0, RZ, 0xc0, !PT ;  /* 0xffffffe066667812 */ /* 0x000fe200078ec0ff */
[----:B------:R4:W-:Y:S01]  /*2160*/  @!P1 LDGSTS.E.BYPASS.LTC128B.128 [R241+0xa800], [R18.64+0x80] ;  /* 0x0a80008012f19fae */ /* 0x0009e2000b901d4a */
[----:B------:R-:W-:-:S03]  /*2170*/  IMAD.MOV.U32 R8, RZ, RZ, R12 ;  /* 0x000000ffff087224 */ /* 0x000fc600078e000c */
[----:B------:R4:W-:Y:S01]  /*2180*/  @!P1 LDGSTS.E.BYPASS.LTC128B.128 [R241+0xc800], [R18.64+0x100] ;  /* 0x0c80010012f19fae */ /* 0x0009e2000b901d4a */
[----:B------:R-:W-:-:S03]  /*2190*/  IMAD.WIDE.U32 R34, R34, c[0x0][0x1a0], R8 ;  /* 0x0000680022227a25 */ /* 0x000fc600078e0008 */
[----:B------:R4:W-:Y:S01]  /*21a0*/  @!P1 LDGSTS.E.BYPASS.LTC128B.128 [R241+0xe800], [R18.64+0x180] ;  /* 0x0e80018012f19fae */ /* 0x0009e2000b901d4a */
[----:B------:R-:W-:Y:S01]  /*21b0*/  ISETP.GE.AND P1, PT, R4, R0, PT ;  /* 0x000000000400720c */ /* 0x000fe20003f26270 */
[----:B------:R-:W-:Y:S02]  /*21c0*/  IMAD.U32 R0, RZ, RZ, UR8 ;  /* 0x00000008ff007e24 */ /* 0x000fe4000f8e00ff */
[----:B------:R3:W-:Y:S01]  /*21d0*/  @!P0 LDGSTS.E.BYPASS.LTC128B.128 [R241+0x9000], [R20.64] ;  /* 0x0900000014f18fae */ /* 0x0007e2000b901d4a */
[----:B------:R-:W-:Y:S02]  /*21e0*/  IMAD.IADD R32, R35, 0x1, R32 ;  /* 0x0000000123207824 */ /* 0x000fe400078e0220 */
[----:B------:R-:W-:Y:S01]  /*21f0*/  @!P2 IMAD.WIDE.U32 R10, R0, 0x30, R10 ;  /* 0x00000030000aa825 */ /* 0x000fe200078e000a */
[----:B------:R3:W-:Y:S01]  /*2200*/  @!P0 LDGSTS.E.BYPASS.LTC128B.128 [R241+0xb000], [R20.64+0x80] ;  /* 0x0b00008014f18fae */ /* 0x0007e2000b901d4a */
[----:B------:R-:W-:Y:S02]  /*2210*/  LEA.HI R0, R5, R5, RZ, 0x1 ;  /* 0x0000000505007211 */ /* 0x000fe400078f08ff */
[----:B------:R-:W-:Y:S01]  /*2220*/  @!P2 IMAD.IADD R14, R11, 0x1, R14 ;  /* 0x000000010b0ea824 */ /* 0x000fe200078e020e */
[----:B------:R3:W-:Y:S01]  /*2230*/  @!P0 LDGSTS.E.BYPASS.LTC128B.128 [R241+0xd000], [R20.64+0x100] ;  /* 0x0d00010014f18fae */ /* 0x0007e2000b901d4a */
[----:B------:R-:W-:Y:S01]  /*2240*/  LOP3.LUT R0, R0, 0xfffffffe, RZ, 0xc0, !PT ;  /* 0xfffffffe00007812 */ /* 0x000fe200078ec0ff */
[----:B------:R-:W-:-:S02]  /*2250*/  IMAD.SHL.U32 R4, R4, 0x8, RZ ;  /* 0x0000000804047824 */ /* 0x000fc400078e00ff */
[----:B------:R3:W-:Y:S01]  /*2260*/  @!P0 LDGSTS.E.BYPASS.LTC128B.128 [R241+0xf000], [R20.64+0x180] ;  /* 0x0f00018014f18fae */ /* 0x0007e2000b901d4a */
[C---:B-1----:R-:W-:Y:S01]  /*2270*/  @!P2 LEA R16, P0, R10.reuse, c[0x0][0x168], 0x1 ;  /* 0x00005a000a10aa11 */ /* 0x042fe200078008ff */
[----:B------:R-:W-:Y:S01]  /*2280*/  IMAD.IADD R6, R5, 0x1, -R0 ;  /* 0x0000000105067824 */ /* 0x000fe200078e0a00 */
[----:B------:R-:W-:Y:S01]  /*2290*/  LOP3.LUT R5, R99, 0xfffffff8, RZ, 0xc0, !PT ;  /* 0xfffffff863057812 */ /* 0x000fe200078ec0ff */
[----:B------:R-:W-:Y:S01]  /*22a0*/  IMAD.MOV.U32 R0, RZ, RZ, 0x20 ;  /* 0x00000020ff007424 */ /* 0x000fe200078e00ff */
[----:B------:R-:W-:Y:S01]  /*22b0*/  @!P2 LEA.HI.X R17, R10, c[0x0][0x16c], R14, 0x1, P0 ;  /* 0x00005b000a11aa11 */ /* 0x000fe200000f0c0e */
[----:B------:R-:W-:Y:S01]  /*22c0*/  @!P3 IMAD.MOV.U32 R12, RZ, RZ, c[0x0][0x1a0] ;  /* 0x00006800ff0cb624 */ /* 0x000fe200078e00ff */
[----:B------:R-:W-:Y:S01]  /*22d0*/  LEA R238, P0, R34, c[0x0][0x170], 0x1 ;  /* 0x00005c0022ee7a11 */ /* 0x000fe200078008ff */
[----:B------:R-:W-:Y:S01]  /*22e0*/  IMAD.WIDE.U32 R8, R0, c[0x0][0x1a0], RZ ;  /* 0x0000680000087a25 */ /* 0x000fe200078e00ff */
[----:B------:R-:W-:Y:S01]  /*22f0*/  LOP3.LUT R4, R233, 0x8, R4, 0xf8, !PT ;  /* 0x00000008e9047812 */ /* 0x000fe200078ef804 */
[----:B------:R4:W-:Y:S01]  /*2300*/  @!P2 LDGSTS.E.BYPASS.LTC128B.128 [R241+0x9800], [R16.64] ;  /* 0x0980000010f1afae */ /* 0x0009e2000b901d4a */
[----:B------:R-:W-:Y:S01]  /*2310*/  LEA.HI.X R237, R34, c[0x0][0x174], R32, 0x1, P0 ;  /* 0x00005d0022ed7a11 */ /* 0x000fe200000f0c20 */
[----:B------:R-:W-:Y:S01]  /*2320*/  IMAD.IADD R98, R98, 0x1, -R5 ;  /* 0x0000000162627824 */ /* 0x000fe200078e0a05 */
[----:B------:R-:W-:Y:S01]  /*2330*/  @!P5 IADD3 R10, P0, R238, R8, RZ ;  /* 0x00000008ee0ad210 */ /* 0x000fe20007f1e0ff */
[----:B------:R4:W-:Y:S01]  /*2340*/  @!P2 LDGSTS.E.BYPASS.LTC128B.128 [R241+0xb800], [R16.64+0x80] ;  /* 0x0b80008010f1afae */ /* 0x0009e2000b901d4a */
[----:B------:R-:W-:Y:S01]  /*2350*/  SHF.R.U32.HI R233, RZ, 0x3, R233 ;  /* 0x00000003ffe97819 */ /* 0x000fe200000116e9 */
[----:B------:R-:W-:-:S02]  /*2360*/  @!P1 IMAD.MOV.U32 R239, RZ, RZ, R237 ;  /* 0x000000ffffef9224 */ /* 0x000fc400078e00ed */
[----:B------:R4:W-:Y:S01]  /*2370*/  @!P2 LDGSTS.E.BYPASS.LTC128B.128 [R241+0xd800], [R16.64+0x100] ;  /* 0x0d80010010f1afae */ /* 0x0009e2000b901d4a */
[----:B------:R-:W-:Y:S01]  /*2380*/  LOP3.LUT R233, R4, R233, RZ, 0x3c, !PT ;  /* 0x000000e904e97212 */ /* 0x000fe200078e3cff */
[----:B------:R-:W-:Y:S01]  /*2390*/  @!P3 IMAD.MOV.U32 R5, RZ, RZ, R237 ;  /* 0x000000ffff05b224 */ /* 0x000fe200078e00ed */
[----:B------:R-:W-:Y:S01]  /*23a0*/  @!P3 MOV R4, R238 ;  /* 0x000000ee0004b202 */ /* 0x000fe20000000f00 */
[----:B------:R4:W-:Y:S01]  /*23b0*/  @!P2 LDGSTS.E.BYPASS.LTC128B.128 [R241+0xf800], [R16.64+0x180] ;  /* 0x0f80018010f1afae */ /* 0x0009e2000b901d4a */
[----:B------:R-:W-:Y:S01]  /*23c0*/  IMAD R2, R0, c[0x0][0x1a4], RZ ;  /* 0x0000690000027a24 */ /* 0x000fe200078e02ff */
[C---:B------:R-:W-:Y:S01]  /*23d0*/  LEA R233, R6.reuse, R233, 0x9 ;  /* 0x000000e906e97211 */ /* 0x040fe200078e48ff */
[----:B------:R-:W-:Y:S01]  /*23e0*/  IMAD.SHL.U32 R6, R6, 0x8, RZ ;  /* 0x0000000806067824 */ /* 0x000fe200078e00ff */
[----:B------:R-:W0:Y:S01]  /*23f0*/  LDGDEPBAR ;  /* 0x00000000000079af */ /* 0x000e220000000000 */
[----:B------:R-:W-:Y:S01]  /*2400*/  @!P3 IMAD.WIDE.U32 R12, R12, 0x60, R4 ;  /* 0x000000600c0cb825 */ /* 0x000fe200078e0004 */
[----:B------:R-:W-:-:S03]  /*2410*/  @!P5 IADD3.X R11, R237, R9, R2, P0, !PT ;  /* 0x00000009ed0bd210 */ /* 0x000fc600007fe402 */
[----:B------:R-:W-:Y:S02]  /*2420*/  @!P4 IMAD.MOV.U32 R4, RZ, RZ, c[0x0][0x1a0] ;  /* 0x00006800ff04c624 */ /* 0x000fe400078e00ff */
[----:B------:R-:W-:Y:S02]  /*2430*/  IMAD.SHL.U32 R99, R99, 0x40, RZ ;  /* 0x0000004063637824 */ /* 0x000fe400078e00ff */
[----:B------:R-:W-:Y:S02]  /*2440*/  @!P4 IMAD.MOV.U32 R2, RZ, RZ, c[0x0][0x1a4] ;  /* 0x00006900ff02c624 */ /* 0x000fe400078e00ff */
[----:B------:R-:W-:Y:S01]  /*2450*/  @!P3 IMAD.MOV.U32 R5, RZ, RZ, c[0x0][0x1a4] ;  /* 0x00006900ff05b624 */ /* 0x000fe200078e00ff */
[----:B------:R-:W-:Y:S01]  /*2460*/  LOP3.LUT R99, R99, 0xfffffe00, RZ, 0xc0, !PT ;  /* 0xfffffe0063637812 */ /* 0x000fe200078ec0ff */
[----:B------:R-:W-:Y:S02]  /*2470*/  IMAD.SHL.U32 R233, R233, 0x2, RZ ;  /* 0x00000002e9e97824 */ /* 0x000fe400078e00ff */
[----:B------:R-:W-:-:S02]  /*2480*/  @!P3 IMAD R5, R5, 0x60, RZ ;  /* 0x000000600505b824 */ /* 0x000fc400078e02ff */
[----:B------:R-:W-:Y:S01]  /*2490*/  IMAD R234, R101, 0x400, R99 ;  /* 0x0000040065ea7824 */ /* 0x000fe200078e0263 */
[----:B------:R-:W-:Y:S01]  /*24a0*/  IADD3 R231, R233, 0x8020, RZ ;  /* 0x00008020e9e77810 */ /* 0x000fe20007ffe0ff */
[----:B------:R-:W-:Y:S02]  /*24b0*/  @!P3 IMAD.IADD R5, R13, 0x1, R5 ;  /* 0x000000010d05b824 */ /* 0x000fe400078e0205 */
[----:B------:R-:W-:Y:S02]  /*24c0*/  IMAD.IADD R102, R97, 0x1, -R102 ;  /* 0x0000000161667824 */ /* 0x000fe400078e0a66 */
[----:B------:R-:W-:Y:S01]  /*24d0*/  IMAD R101, R101, 0x10, R103 ;  /* 0x0000001065657824 */ /* 0x000fe200078e0267 */
        /* <DEDUP_REMOVED lines=19> */
[----:B------:R-:W-:Y:S01]  /*2610*/  @P5 STS.128 [R241+0x12800], RZ ;  /* 0x012800fff1005388 */ /* 0x000fe20000000c00 */
[----:B------:R-:W-:Y:S02]  /*2620*/  @!P4 LEA.HI.X R9, R4, R237, R2, 0x6, P0 ;  /* 0x000000ed0409c211 */ /* 0x000fe400000f3402 */
[----:B------:R-:W-:Y:S01]  /*2630*/  LOP3.LUT R6, R98, 0x8, R6, 0xf8, !PT ;  /* 0x0000000862067812 */ /* 0x000fe200078ef806 */
[----:B------:R-:W-:Y:S01]  /*2640*/  @P5 STS.128 [R241+0x14800], RZ ;  /* 0x014800fff1005388 */ /* 0x000fe20000000c00 */
[----:B------:R-:W-:Y:S02]  /*2650*/  SHF.R.U32.HI R98, RZ, 0x3, R98 ;  /* 0x00000003ff627819 */ /* 0x000fe40000011662 */
[----:B------:R-:W-:Y:S01]  /*2660*/  @!P3 MOV R4, R12 ;  /* 0x0000000c0004b202 */ /* 0x000fe20000000f00 */
[----:B------:R-:W-:Y:S01]  /*2670*/  @P5 STS.128 [R241+0x16800], RZ ;  /* 0x016800fff1005388 */ /* 0x000fe20000000c00 */
[----:B------:R-:W-:-:S02]  /*2680*/  LOP3.LUT R98, R6, R98, RZ, 0x3c, !PT ;  /* 0x0000006206627212 */ /* 0x000fc400078e3cff */
[----:B------:R-:W-:Y:S01]  /*2690*/  MOV R2, 0x10 ;  /* 0x0000001000027802 */ /* 0x000fe20000000f00 */
[----:B------:R-:W-:Y:S01]  /*26a0*/  @!PT LDS RZ, [RZ] ;  /* 0x00000000fffff984 */ /* 0x000fe20000000800 */
[----:B------:R-:W-:Y:S01]  /*26b0*/  @!PT LDS RZ, [RZ] ;  /* 0x00000000fffff984 */ /* 0x000fe20000000800 */
[----:B------:R-:W-:Y:S01]  /*26c0*/  @!PT LDS RZ, [RZ] ;  /* 0x00000000fffff984 */ /* 0x000fe20000000800 */
[----:B------:R1:W-:Y:S01]  /*26d0*/  @!P5 LDGSTS.E.BYPASS.LTC128B.128 [R241+0x10800], [R10.64] ;  /* 0x108000000af1dfae */ /* 0x0003e2000b901d4a */
[C---:B------:R-:W-:Y:S01]  /*26e0*/  LOP3.LUT R228, R98.reuse, R99, RZ, 0xfc, !PT ;  /* 0x0000006362e47212 */ /* 0x040fe200078efcff */
[----:B------:R-:W-:Y:S01]  /*26f0*/  IMAD.IADD R234, R98, 0x1, R234 ;  /* 0x0000000162ea7824 */ /* 0x000fe200078e02ea */
[----:B------:R-:W-:Y:S01]  /*2700*/  SEL R2, R2, 0xfffffff0, !P1 ;  /* 0xfffffff002027807 */ /* 0x000fe20004800000 */
[----:B------:R1:W-:Y:S01]  /*2710*/  @!P5 LDGSTS.E.BYPASS.LTC128B.128 [R241+0x12800], [R10.64+0x80] ;  /* 0x128000800af1dfae */ /* 0x0003e2000b901d4a */
[----:B------:R-:W-:Y:S01]  /*2720*/  R2P PR, R3, 0x6 ;  /* 0x0000000603007804 */ /* 0x000fe20000000000 */
[----:B------:R-:W-:Y:S01]  /*2730*/  IMAD.SHL.U32 R234, R234, 0x2, RZ ;  /* 0x00000002eaea7824 */ /* 0x000fe200078e00ff */
[----:B------:R-:W-:Y:S01]  /*2740*/  IADD3 R3, R233, 0x8000, RZ ;  /* 0x00008000e9037810 */ /* 0x000fe20007ffe0ff */
[----:B------:R1:W-:Y:S02]  /*2750*/  @!P5 LDGSTS.E.BYPASS.LTC128B.128 [R241+0x14800], [R10.64+0x100] ;  /* 0x148001000af1dfae */ /* 0x0003e4000b901d4a */
[----:B------:R-:W-:-:S02]  /*2760*/  IMAD R232, R2, 0x2, R234 ;  /* 0x0000000202e87824 */ /* 0x000fc400078e02ea */
[----:B------:R1:W-:Y:S01]  /*2770*/  @!P5 LDGSTS.E.BYPASS.LTC128B.128 [R241+0x16800], [R10.64+0x180] ;  /* 0x168001800af1dfae */ /* 0x0003e2000b901d4a */
[C---:B------:R-:W-:Y:S02]  /*2780*/  IMAD R230, R0.reuse, 0x2, R234 ;  /* 0x0000000200e67824 */ /* 0x040fe400078e02ea */
[----:B------:R-:W-:Y:S01]  /*2790*/  IMAD R229, R0, 0x2, R232 ;  /* 0x0000000200e57824 */ /* 0x000fe200078e02e8 */
[----:B------:R-:W-:Y:S02]  /*27a0*/  @P4 STS.128 [R241+0x11000], RZ ;  /* 0x011000fff1004388 */ /* 0x000fe40000000c00 */
[----:B------:R-:W-:Y:S01]  /*27b0*/  @P1 IADD3 R231, R3, -0x20, RZ ;  /* 0xffffffe003e71810 */ /* 0x000fe20007ffe0ff */
[----:B------:R-:W-:Y:S01]  /*27c0*/  IMAD.MOV.U32 R3, RZ, RZ, 0x40 ;  /* 0x00000040ff037424 */ /* 0x000fe200078e00ff */
[----:B------:R-:W-:Y:S01]  /*27d0*/  @P4 STS.128 [R241+0x13000], RZ ;  /* 0x013000fff1004388 */ /* 0x000fe20000000c00 */
[----:B------:R-:W-:Y:S02]  /*27e0*/  ISETP.GT.AND P1, PT, R240, R236, PT ;  /* 0x000000ecf000720c */ /* 0x000fe40003f24270 */
[----:B------:R-:W-:Y:S01]  /*27f0*/  IADD3 R223, R231, 0x800, RZ ;  /* 0x00000800e7df7810 */ /* 0x000fe20007ffe0ff */
[----:B------:R-:W-:Y:S01]  /*2800*/  @P4 STS.128 [R241+0x15000], RZ ;  /* 0x015000fff1004388 */ /* 0x000fe20000000c00 */
[----:B------:R-:W-:-:S02]  /*2810*/  SEL R3, R3, 0xffffffc0, !P2 ;  /* 0xffffffc003037807 */ /* 0x000fc40005000000 */
[----:B------:R-:W-:Y:S01]  /*2820*/  IADD3 R222, R231, 0x1000, RZ ;  /* 0x00001000e7de7810 */ /* 0x000fe20007ffe0ff */
[----:B------:R-:W-:Y:S01]  /*2830*/  @P4 STS.128 [R241+0x17000], RZ ;  /* 0x017000fff1004388 */ /* 0x000fe20000000c00 */
[----:B------:R-:W-:Y:S01]  /*2840*/  IADD3 R220, R3, R231, RZ ;  /* 0x000000e703dc7210 */ /* 0x000fe20007ffe0ff */
[----:B------:R-:W-:Y:S01]  /*2850*/  IMAD.IADD R227, R233, 0x1, R3 ;  /* 0x00000001e9e37824 */ /* 0x000fe200078e0203 */
[C---:B------:R-:W-:Y:S01]  /*2860*/  IADD3 R221, R231.reuse, 0x1800, RZ ;  /* 0x00001800e7dd7810 */ /* 0x040fe20007ffe0ff */
[----:B------:R-:W-:Y:S01]  /*2870*/  @!PT LDS RZ, [RZ] ;  /* 0x00000000fffff984 */ /* 0x000fe20000000800 */
[----:B------:R-:W-:Y:S01]  /*2880*/  @!PT LDS RZ, [RZ] ;  /* 0x00000000fffff984 */ /* 0x000fe20000000800 */
[----:B------:R-:W-:Y:S01]  /*2890*/  @!PT LDS RZ, [RZ] ;  /* 0x00000000fffff984 */ /* 0x000fe20000000800 */
[----:B------:R1:W-:Y:S01]  /*28a0*/  @!P4 LDGSTS.E.BYPASS.LTC128B.128 [R241+0x11000], [R8.64] ;  /* 0x1100000008f1cfae */ /* 0x0003e2000b901d4a */
[C---:B------:R-:W-:Y:S02]  /*28b0*/  IADD3 R219, R231.reuse, 0x2000, RZ ;  /* 0x00002000e7db7810 */ /* 0x040fe40007ffe0ff */
[----:B------:R-:W-:Y:S01]  /*28c0*/  @!P1 LEA R246, P0, R166, c[0x0][0x168], 0x1 ;  /* 0x00005a00a6f69a11 */ /* 0x000fe200078008ff */
[----:B------:R1:W-:Y:S01]  /*28d0*/  @!P4 LDGSTS.E.BYPASS.LTC128B.128 [R241+0x13000], [R8.64+0x80] ;  /* 0x1300008008f1cfae */ /* 0x0003e2000b901d4a */
[----:B------:R-:W-:-:S02]  /*28e0*/  IADD3 R218, R231, 0x2800, RZ ;  /* 0x00002800e7da7810 */ /* 0x000fc40007ffe0ff */
[----:B------:R-:W-:Y:S01]  /*28f0*/  @!P1 LEA.HI.X R247, R166, c[0x0][0x16c], R165, 0x1, P0 ;  /* 0x00005b00a6f79a11 */ /* 0x000fe200000f0ca5 */
        /* <DEDUP_REMOVED lines=14> */
[----:B------:R-:W-:Y:S01]  /*29e0*/  IADD3 R208, R231, 0x7800, RZ ;  /* 0x00007800e7d07810 */ /* 0x000fe20007ffe0ff */
        /* <DEDUP_REMOVED lines=8> */
[----:B------:R-:W-:Y:S04]  /*2a70*/  LDSM.16.M88.4 R12, [R233+0x8000] ;  /* 0x00800000e90c783b */ /* 0x000fe80000000200 */
[----:B---3--:R-:W-:Y:S04]  /*2a80*/  LDSM.16.M88.4 R20, [R232] ;  /* 0x00000000e814783b */ /* 0x008fe80000000200 */
[----:B------:R-:W-:Y:S04]  /*2a90*/  LDSM.16.M88.4 R84, [R231] ;  /* 0x00000000e754783b */ /* 0x000fe80000000200 */
[----:B------:R-:W-:Y:S04]  /*2aa0*/  LDSM.16.M88.4 R44, [R233+0x8800] ;  /* 0x00880000e92c783b */ /* 0x000fe80000000200 */
[----:B------:R-:W-:Y:S04]  /*2ab0*/  LDSM.16.M88.4 R60, [R233+0x9000] ;  /* 0x00900000e93c783b */ /* 0x000fe80000000200 */
[----:B-1----:R-:W-:Y:S04]  /*2ac0*/  LDSM.16.M88.4 R8, [R233+0x9800] ;  /* 0x00980000e908783b */ /* 0x002fe80000000200 */
[----:B--2---:R-:W4:Y:S04]  /*2ad0*/  LDSM.16.M88.4 R4, [R234] ;  /* 0x00000000ea04783b */ /* 0x004f280000000200 */
[----:B------:R-:W-:Y:S04]  /*2ae0*/  LDSM.16.M88.4 R80, [R230] ;  /* 0x00000000e650783b */ /* 0x000fe80000000200 */
[----:B------:R-:W1:Y:S04]  /*2af0*/  LDSM.16.M88.4 R76, [R227+0x8000] ;  /* 0x00800000e34c783b */ /* 0x000e680000000200 */
[----:B------:R-:W2:Y:S04]  /*2b00*/  LDSM.16.M88.4 R48, [R231+0x800] ;  /* 0x00080000e730783b */ /* 0x000ea80000000200 */
[----:B------:R-:W3:Y:S04]  /*2b10*/  LDSM.16.M88.4 R40, [R231+0x1000] ;  /* 0x00100000e728783b */ /* 0x000ee80000000200 */
[----:B------:R-:W1:Y:S04]  /*2b20*/  LDSM.16.M88.4 R24, [R231+0x1800] ;  /* 0x00180000e718783b */ /* 0x000e680000000200 */
[----:B------:R-:W-:Y:S04]  /*2b30*/  LDSM.16.M88.4 R72, [R220] ;  /* 0x00000000dc48783b */ /* 0x000fe80000000200 */
[----:B------:R-:W-:Y:S04]  /*2b40*/  LDSM.16.M88.4 R68, [R227+0x8800] ;  /* 0x00880000e344783b */ /* 0x000fe80000000200 */
[----:B------:R-:W-:Y:S04]  /*2b50*/  LDSM.16.M88.4 R52, [R227+0x9000] ;  /* 0x00900000e334783b */ /* 0x000fe80000000200 */
[----:B------:R-:W-:Y:S01]  /*2b60*/  LDSM.16.M88.4 R36, [R227+0x9800] ;  /* 0x00980000e324783b */ /* 0x000fe20000000200 */
[C---:B----4-:R-:W-:Y:S03]  /*2b70*/  HMMA.16816.F32.BF16 R16, R4.reuse, R12, RZ ;  /* 0x0000000c0410723c */ /* 0x050fe600000418ff */
[----:B------:R-:W-:Y:S04]  /*2b80*/  LDSM.16.M88.4 R92, [R227+0xd800] ;  /* 0x00d80000e35c783b */ /* 0x000fe80000000200 */
[----:B------:R-:W-:Y:S01]  /*2b90*/  LDSM.16.M88.4 R88, [R233+0xe800] ;  /* 0x00e80000e958783b */ /* 0x000fe20000000200 */
[C---:B------:R-:W-:Y:S03]  /*2ba0*/  HMMA.16816.F32.BF16 R12, R4.reuse, R14, RZ ;  /* 0x0000000e040c723c */ /* 0x040fe600000418ff */
[----:B------:R-:W0:Y:S05]  /*2bb0*/  LDGDEPBAR ;  /* 0x00000000000079af */ /* 0x000e2a0000000000 */
[----:B------:R-:W-:Y:S08]  /*2bc0*/  HMMA.16816.F32.BF16 R28, R4, R44, RZ ;  /* 0x0000002c041c723c */ /* 0x000ff000000418ff */
[----:B------:R-:W-:Y:S08]  /*2bd0*/  HMMA.16816.F32.BF16 R16, R20, R84, R16 ;  /* 0x000000541410723c */ /* 0x000ff00000041810 */
[C---:B------:R-:W-:Y:S08]  /*2be0*/  HMMA.16816.F32.BF16 R64, R4.reuse, R60, RZ ;  /* 0x0000003c0440723c */ /* 0x040ff000000418ff */
[C---:B------:R-:W-:Y:S08]  /*2bf0*/  HMMA.16816.F32.BF16 R44, R4.reuse, R46, RZ ;  /* 0x0000002e042c723c */ /* 0x040ff000000418ff */
[C---:B------:R-:W-:Y:S08]  /*2c00*/  HMMA.16816.F32.BF16 R60, R4.reuse, R62, RZ ;  /* 0x0000003e043c723c */ /* 0x040ff000000418ff */
[C---:B------:R-:W-:Y:S08]  /*2c10*/  HMMA.16816.F32.BF16 R56, R4.reuse, R8, RZ ;  /* 0x000000080438723c */ /* 0x040ff000000418ff */
[----:B------:R-:W-:Y:S01]  /*2c20*/  HMMA.16816.F32.BF16 R4, R4, R10, RZ ;  /* 0x0000000a0404723c */ /* 0x000fe200000418ff */
[----:B------:R-:W4:Y:S07]  /*2c30*/  LDSM.16.M88.4 R8, [R229] ;  /* 0x00000000e508783b */ /* 0x000f2e0000000200 */
[----:B------:R-:W-:Y:S01]  /*2c40*/  HMMA.16816.F32.BF16 R12, R20, R86, R12 ;  /* 0x00000056140c723c */ /* 0x000fe2000004180c */
[----:B------:R-:W-:Y:S07]  /*2c50*/  LDSM.16.M88.4 R84, [R233+0xa000] ;  /* 0x00a00000e954783b */ /* 0x000fee0000000200 */
[----:B-1----:R-:W-:Y:S08]  /*2c60*/  HMMA.16816.F32.BF16 R16, R80, R76, R16 ;  /* 0x0000004c5010723c */ /* 0x002ff00000041810 */
[C---:B--2---:R-:W-:Y:S08]  /*2c70*/  HMMA.16816.F32.BF16 R28, R20.reuse, R48, R28 ;  /* 0x00000030141c723c */ /* 0x044ff0000004181c */
[C---:B------:R-:W-:Y:S01]  /*2c80*/  HMMA.16816.F32.BF16 R44, R20.reuse, R50, R44 ;  /* 0x00000032142c723c */ /* 0x040fe2000004182c */
[----:B------:R-:W-:Y:S07]  /*2c90*/  LDSM.16.M88.4 R48, [R220+0x800] ;  /* 0x00080000dc30783b */ /* 0x000fee0000000200 */
[C---:B---3--:R-:W-:Y:S08]  /*2ca0*/  HMMA.16816.F32.BF16 R64, R20.reuse, R40, R64 ;  /* 0x000000281440723c */ /* 0x048ff00000041840 */
[C---:B------:R-:W-:Y:S01]  /*2cb0*/  HMMA.16816.F32.BF16 R60, R20.reuse, R42, R60 ;  /* 0x0000002a143c723c */ /* 0x040fe2000004183c */
[----:B------:R-:W-:Y:S07]  /*2cc0*/  LDSM.16.M88.4 R40, [R220+0x1000] ;  /* 0x00100000dc28783b */ /* 0x000fee0000000200 */
[C---:B------:R-:W-:Y:S08]  /*2cd0*/  HMMA.16816.F32.BF16 R56, R20.reuse, R24, R56 ;  /* 0x000000181438723c */ /* 0x040ff00000041838 */
[----:B------:R-:W-:Y:S01]  /*2ce0*/  HMMA.16816.F32.BF16 R20, R20, R26, R4 ;  /* 0x0000001a1414723c */ /* 0x000fe20000041804 */
[----:B------:R-:W1:Y:S04]  /*2cf0*/  LDSM.16.M88.4 R4, [R234+0x2000] ;  /* 0x00200000ea04783b */ /* 0x000e680000000200 */
[----:B------:R-:W2:Y:S03]  /*2d00*/  LDSM.16.M88.4 R24, [R220+0x1800] ;  /* 0x00180000dc18783b */ /* 0x000ea60000000200 */
[----:B------:R-:W-:Y:S01]  /*2d10*/  HMMA.16816.F32.BF16 R12, R80, R78, R12 ;  /* 0x0000004e500c723c */ /* 0x000fe2000004180c */
[----:B------:R-:W-:Y:S07]  /*2d20*/  LDSM.16.M88.4 R76, [R231+0x2000] ;  /* 0x00200000e74c783b */ /* 0x000fee0000000200 */
[----:B----4-:R-:W-:Y:S08]  /*2d30*/  HMMA.16816.F32.BF16 R16, R8, R72, R16 ;  /* 0x000000480810723c */ /* 0x010ff00000041810 */
        /* <DEDUP_REMOVED lines=10> */
[----:B------:R-:W-:Y:S01]  /*2de0*/  HMMA.16816.F32.BF16 R12, R8, R74, R12 ;  /* 0x0000004a080c723c */ /* 0x000fe2000004180c */
[----:B------:R-:W-:Y:S07]  /*2df0*/  LDSM.16.M88.4 R72, [R227+0xa000] ;  /* 0x00a00000e348783b */ /* 0x000fee0000000200 */
[----:B-1----:R-:W-:Y:S08]  /*2e00*/  HMMA.16816.F32.BF16 R16, R4, R84, R16 ;  /* 0x000000540410723c */ /* 0x002ff00000041810 */
        /* <DEDUP_REMOVED lines=10> */
[----:B------:R-:W-:Y:S01]  /*2eb0*/  HMMA.16816.F32.BF16 R12, R4, R86, R12 ;  /* 0x00000056040c723c */ /* 0x000fe2000004180c */
[----:B------:R-:W-:Y:S07]  /*2ec0*/  LDSM.16.M88.4 R84, [R220+0x2000] ;  /* 0x00200000dc54783b */ /* 0x000fee0000000200 */
[----:B---3--:R-:W-:Y:S08]  /*2ed0*/  HMMA.16816.F32.BF16 R16, R20, R76, R16 ;  /* 0x0000004c1410723c */ /* 0x008ff00000041810 */
        /* <DEDUP_REMOVED lines=55> */
[C---:B----4-:R-:W-:Y:S08]  /*3250*/  HMMA.16816.F32.BF16 R64, R24.reuse, R36, R64 ;  /* 0x000000241840723c */ /* 0x050ff00000041840 */
[C---:B------:R-:W-:Y:S01]  /*3260*/  HMMA.16816.F32.BF16 R60, R24.reuse, R38, R60 ;  /* 0x00000026183c723c */ /* 0x040fe2000004183c */
[----:B------:R-:W-:Y:S07]  /*3270*/  LDSM.16.M88.4 R36, [R227+0xc800] ;  /* 0x00c80000e324783b */ /* 0x000fee0000000200 */
[C---:B------:R-:W-:Y:S08]  /*3280*/  HMMA.16816.F32.BF16 R56, R24.reuse, R68, R56 ;  /* 0x000000441838723c */ /* 0x040ff00000041838 */
[----:B------:R-:W-:Y:S01]  /*3290*/  HMMA.16816.F32.BF16 R80, R24, R70, R80 ;  /* 0x000000461850723c */ /* 0x000fe20000041850 */
[----:B------:R-:W3:Y:S04]  /*32a0*/  LDSM.16.M88.4 R24, [R220+0x4000] ;  /* 0x00400000dc18783b */ /* 0x000ee80000000200 */
[----:B------:R-:W-:Y:S03]  /*32b0*/  LDSM.16.M88.4 R68, [R220+0x5800] ;  /* 0x00580000dc44783b */ /* 0x000fe60000000200 */
[----:B------:R-:W-:Y:S01]  /*32c0*/  HMMA.16816.F32.BF16 R12, R8, R54, R12 ;  /* 0x00000036080c723c */ /* 0x000fe2000004180c */
[----:B------:R-:W-:Y:S07]  /*32d0*/  LDSM.16.M88.4 R52, [R234+0x6000] ;  /* 0x00600000ea34783b */ /* 0x000fee0000000200 */
[----:B-1----:R-:W-:Y:S08]  /*32e0*/  HMMA.16816.F32.BF16 R16, R84, R4, R16 ;  /* 0x000000045410723c */ /* 0x002ff00000041810 */
        /* <DEDUP_REMOVED lines=8> */
[----:B------:R-:W1:Y:S04]  /*3370*/  LDSM.16.M88.4 R8, [R233+0xe000] ;  /* 0x00e00000e908783b */ /* 0x000e680000000200 */
[----:B------:R-:W2:Y:S03]  /*3380*/  LDSM.16.M88.4 R40, [R232+0x6000] ;  /* 0x00600000e828783b */ /* 0x000ea60000000200 */
[----:B------:R-:W-:Y:S01]  /*3390*/  HMMA.16816.F32.BF16 R12, R84, R6, R12 ;  /* 0x00000006540c723c */ /* 0x000fe2000004180c */
[----:B------:R-:W4:Y:S07]  /*33a0*/  LDSM.16.M88.4 R4, [R220+0x4800] ;  /* 0x00480000dc04783b */ /* 0x000f2e0000000200 */
[----:B---3--:R-:W-:Y:S08]  /*33b0*/  HMMA.16816.F32.BF16 R16, R76, R24, R16 ;  /* 0x000000184c10723c */ /* 0x008ff00000041810 */
[----:B------:R-:W-:Y:S08]  /*33c0*/  HMMA.16816.F32.BF16 R28, R84, R36, R28 ;  /* 0x00000024541c723c */ /* 0x000ff0000004181c */
[----:B------:R-:W-:Y:S01]  /*33d0*/  HMMA.16816.F32.BF16 R12, R76, R26, R12 ;  /* 0x0000001a4c0c723c */ /* 0x000fe2000004180c */
[----:B------:R-:W-:Y:S07]  /*33e0*/  LDSM.16.M88.4 R24, [R230+0x6000] ;  /* 0x00600000e618783b */ /* 0x000fee0000000200 */
[----:B------:R-:W-:Y:S01]  /*33f0*/  HMMA.16816.F32.BF16 R44, R84, R38, R44 ;  /* 0x00000026542c723c */ /* 0x000fe2000004182c */
[----:B------:R-:W-:Y:S07]  /*3400*/  LDSM.16.M88.4 R36, [R231+0x6800] ;  /* 0x00680000e724783b */ /* 0x000fee0000000200 */
[----:B-1----:R-:W-:Y:S08]  /*3410*/  HMMA.16816.F32.BF16 R16, R52, R8, R16 ;  /* 0x000000083410723c */ /* 0x002ff00000041810 */
[C---:B------:R-:W-:Y:S08]  /*3420*/  HMMA.16816.F32.BF16 R64, R84.reuse, R20, R64 ;  /* 0x000000145440723c */ /* 0x040ff00000041840 */
[----:B------:R-:W-:Y:S01]  /*3430*/  HMMA.16816.F32.BF16 R60, R84, R22, R60 ;  /* 0x00000016543c723c */ /* 0x000fe2000004183c */
[----:B------:R-:W1:Y:S07]  /*3440*/  LDSM.16.M88.4 R20, [R227+0xe000] ;  /* 0x00e00000e314783b */ /* 0x000e6e0000000200 */
[----:B------:R-:W-:Y:S01]  /*3450*/  HMMA.16816.F32.BF16 R12, R52, R10, R12 ;  /* 0x0000000a340c723c */ /* 0x000fe2000004180c */
[----:B------:R-:W-:Y:S07]  /*3460*/  LDSM.16.M88.4 R8, [R229+0x6000] ;  /* 0x00600000e508783b */ /* 0x000fee0000000200 */
[----:B--2---:R-:W-:Y:S08]  /*3470*/  HMMA.16816.F32.BF16 R16, R40, R48, R16 ;  /* 0x000000302810723c */ /* 0x004ff00000041810 */
[C---:B----4-:R-:W-:Y:S08]  /*3480*/  HMMA.16816.F32.BF16 R28, R76.reuse, R4, R28 ;  /* 0x000000044c1c723c */ /* 0x050ff0000004181c */
[----:B------:R-:W-:Y:S01]  /*3490*/  HMMA.16816.F32.BF16 R44, R76, R6, R44 ;  /* 0x000000064c2c723c */ /* 0x000fe2000004182c */
[----:B------:R-:W2:Y:S07]  /*34a0*/  LDSM.16.M88.4 R4, [R220+0x6000] ;  /* 0x00600000dc04783b */ /* 0x000eae0000000200 */
[----:B------:R-:W-:Y:S01]  /*34b0*/  HMMA.16816.F32.BF16 R12, R40, R50, R12 ;  /* 0x00000032280c723c */ /* 0x000fe2000004180c */
[----:B------:R-:W3:Y:S07]  /*34c0*/  LDSM.16.M88.4 R48, [R233+0xf000] ;  /* 0x00f00000e930783b */ /* 0x000eee0000000200 */
[----:B-1----:R-:W-:Y:S08]  /*34d0*/  HMMA.16816.F32.BF16 R16, R24, R20, R16 ;  /* 0x000000141810723c */ /* 0x002ff00000041810 */
[----:B------:R-:W-:Y:S08]  /*34e0*/  HMMA.16816.F32.BF16 R64, R76, R72, R64 ;  /* 0x000000484c40723c */ /* 0x000ff00000041840 */
[----:B------:R-:W-:Y:S01]  /*34f0*/  HMMA.16816.F32.BF16 R12, R24, R22, R12 ;  /* 0x00000016180c723c */ /* 0x000fe2000004180c */
[----:B------:R-:W1:Y:S07]  /*3500*/  LDSM.16.M88.4 R20, [R231+0x7000] ;  /* 0x00700000e714783b */ /* 0x000e6e0000000200 */
[C---:B------:R-:W-:Y:S08]  /*3510*/  HMMA.16816.F32.BF16 R56, R84.reuse, R92, R56 ;  /* 0x0000005c5438723c */ /* 0x040ff00000041838 */
[----:B------:R-:W-:Y:S01]  /*3520*/  HMMA.16816.F32.BF16 R84, R84, R94, R80 ;  /* 0x0000005e5454723c */ /* 0x000fe20000041850 */
[----:B------:R-:W-:Y:S07]  /*3530*/  LDSM.16.M88.4 R80, [R227+0xe800] ;  /* 0x00e80000e350783b */ /* 0x000fee0000000200 */
[----:B--2---:R-:W-:Y:S08]  /*3540*/  HMMA.16816.F32.BF16 R16, R8, R4, R16 ;  /* 0x000000040810723c */ /* 0x004ff00000041810 */
[----:B------:R-:W-:Y:S08]  /*3550*/  HMMA.16816.F32.BF16 R60, R76, R74, R60 ;  /* 0x0000004a4c3c723c */ /* 0x000ff0000004183c */
[C---:B---3--:R-:W-:Y:S08]  /*3560*/  HMMA.16816.F32.BF16 R64, R52.reuse, R48, R64 ;  /* 0x000000303440723c */ /* 0x048ff00000041840 */
[----:B------:R-:W-:Y:S01]  /*3570*/  HMMA.16816.F32.BF16 R28, R52, R88, R28 ;  /* 0x00000058341c723c */ /* 0x000fe2000004181c */
[----:B------:R-:W-:-:S02]  /*3580*/  FMUL.FTZ R17, R17, c[0x0][0x2ec] ;  /* 0x0000bb0011117a20 */ /* 0x000fc40000410000 */
[----:B------:R-:W-:Y:S02]  /*3590*/  FMUL.FTZ R18, R18, c[0x0][0x2ec] ;  /* 0x0000bb0012127a20 */ /* 0x000fe40000410000 */
[----:B------:R-:W-:Y:S01]  /*35a0*/  FMUL.FTZ R3, R16, c[0x0][0x2ec] ;  /* 0x0000bb0010037a20 */ /* 0x000fe20000410000 */
[----:B------:R-:W2:Y:S02]  /*35b0*/  MUFU.TANH R48, R17 ;  /* 0x0000001100307308 */ /* 0x000ea40000002400 */
[----:B------:R-:W-:Y:S01]  /*35c0*/  HMMA.16816.F32.BF16 R44, R52, R90, R44 ;  /* 0x0000005a342c723c */ /* 0x000fe2000004182c */
[----:B------:R-:W3:Y:S05]  /*35d0*/  LDSM.16.M88.4 R88, [R233+0xf800] ;  /* 0x00f80000e958783b */ /* 0x000eea0000000200 */
[----:B------:R-:W4:Y:S02]  /*35e0*/  MUFU.TANH R3, R3 ;  /* 0x0000000300037308 */ /* 0x000f240000002400 */
[C---:B------:R-:W-:Y:S01]  /*35f0*/  HMMA.16816.F32.BF16 R72, R76.reuse, R68, R56 ;  /* 0x000000444c48723c */ /* 0x040fe20000041838 */
[----:B------:R-:W-:Y:S07]  /*3600*/  LDSM.16.M88.4 R56, [R220+0x6800] ;  /* 0x00680000dc38783b */ /* 0x000fee0000000200 */
[----:B------:R-:W-:Y:S08]  /*3610*/  HMMA.16816.F32.BF16 R84, R76, R70, R84 ;  /* 0x000000464c54723c */ /* 0x000ff00000041854 */
[----:B------:R-:W-:Y:S01]  /*3620*/  HMMA.16816.F32.BF16 R12, R8, R6, R12 ;  /* 0x00000006080c723c */ /* 0x000fe2000004180c */
[----:B------:R-:W2:Y:S07]  /*3630*/  LDSM.16.M88.4 R4, [R227+0xf000] ;  /* 0x00f00000e304783b */ /* 0x000eae0000000200 */
[----:B------:R-:W-:Y:S08]  /*3640*/  HMMA.16816.F32.BF16 R60, R52, R50, R60 ;  /* 0x00000032343c723c */ /* 0x000ff0000004183c */
[----:B-1----:R-:W-:Y:S01]  /*3650*/  HMMA.16816.F32.BF16 R64, R40, R20, R64 ;  /* 0x000000142840723c */ /* 0x002fe20000041840 */
[----:B------:R1:W1:Y:S06]  /*3660*/  MUFU.TANH R20, R18 ;  /* 0x0000001200147308 */ /* 0x00026c0000002400 */
[----:B------:R-:W-:Y:S01]  /*3670*/  FMUL.FTZ R21, R19, c[0x0][0x2ec] ;  /* 0x0000bb0013157a20 */ /* 0x000fe20000410000 */
[----:B---3--:R-:W-:Y:S01]  /*3680*/  HMMA.16816.F32.BF16 R72, R52, R88, R72 ;  /* 0x000000583448723c */ /* 0x008fe20000041848 */
[----:B------:R-:W-:-:S02]  /*3690*/  FMUL.FTZ R12, R12, c[0x0][0x2ec] ;  /* 0x0000bb000c0c7a20 */ /* 0x000fc40000410000 */
[----:B------:R-:W-:Y:S02]  /*36a0*/  FMUL.FTZ R13, R13, c[0x0][0x2ec] ;  /* 0x0000bb000d0d7a20 */ /* 0x000fe40000410000 */
[----:B------:R-:W-:Y:S01]  /*36b0*/  FMUL.FTZ R14, R14, c[0x0][0x2ec] ;  /* 0x0000bb000e0e7a20 */ /* 0x000fe20000410000 */
[----:B------:R-:W3:Y:S01]  /*36c0*/  MUFU.TANH R49, R12 ;  /* 0x0000000c00317308 */ /* 0x000ee20000002400 */
[----:B------:R-:W-:Y:S01]  /*36d0*/  FMUL.FTZ R15, R15, c[0x0][0x2ec] ;  /* 0x0000bb000f0f7a20 */ /* 0x000fe20000410000 */
[----:B------:R-:W-:Y:S01]  /*36e0*/  HMMA.16816.F32.BF16 R84, R52, R90, R84 ;  /* 0x0000005a3454723c */ /* 0x000fe20000041854 */
[----:B-1----:R-:W1:Y:S05]  /*36f0*/  LDSM.16.M88.4 R16, [R231+0x7800] ;  /* 0x00780000e710783b */ /* 0x002e6a0000000200 */
[----:B------:R-:W1:Y:S02]  /*3700*/  MUFU.TANH R50, R13 ;  /* 0x0000000d00327308 */ /* 0x000e640000002400 */
[C---:B------:R-:W-:Y:S06]  /*3710*/  HMMA.16816.F32.BF16 R60, R40.reuse, R22, R60 ;  /* 0x00000016283c723c */ /* 0x040fec000004183c */
[----:B------:R-:W1:Y:S02]  /*3720*/  MUFU.TANH R22, R14 ;  /* 0x0000000e00167308 */ /* 0x000e640000002400 */
[C---:B------:R-:W-:Y:S06]  /*3730*/  HMMA.16816.F32.BF16 R28, R40.reuse, R36, R28 ;  /* 0x00000024281c723c */ /* 0x040fec000004181c */
[----:B------:R3:W1:Y:S02]  /*3740*/  MUFU.TANH R23, R15 ;  /* 0x0000000f00177308 */ /* 0x0006640000002400 */
[----:B------:R-:W-:Y:S01]  /*3750*/  HMMA.16816.F32.BF16 R44, R40, R38, R44 ;  /* 0x00000026282c723c */ /* 0x000fe2000004182c */
[----:B------:R-:W-:Y:S05]  /*3760*/  LDSM.16.M88.4 R36, [R220+0x7000] ;  /* 0x00700000dc24783b */ /* 0x000fea0000000200 */
[----:B------:R-:W1:Y:S02]  /*3770*/  MUFU.TANH R21, R21 ;  /* 0x0000001500157308 */ /* 0x000e640000002400 */
[C---:B--2---:R-:W-:Y:S01]  /*3780*/  HMMA.16816.F32.BF16 R64, R24.reuse, R4, R64 ;  /* 0x000000041840723c */ /* 0x044fe20000041840 */
[----:B---3--:R-:W2:Y:S07]  /*3790*/  LDSM.16.M88.4 R12, [R227+0xf800] ;  /* 0x00f80000e30c783b */ /* 0x008eae0000000200 */
[----:B------:R-:W-:Y:S01]  /*37a0*/  HMMA.16816.F32.BF16 R60, R24, R6, R60 ;  /* 0x00000006183c723c */ /* 0x000fe2000004183c */
[----:B------:R-:W3:Y:S01]  /*37b0*/  LDSM.16.M88.4 R4, [R220+0x7800] ;  /* 0x00780000dc04783b */ /* 0x000ee20000000200 */
[----:B------:R-:W-:-:S06]  /*37c0*/  DEPBAR.LE SB0, 0x0 ;  /* 0x000080000000791a */ /* 0x000fcc0000000000 */
[C---:B-1----:R-:W-:Y:S08]  /*37d0*/  HMMA.16816.F32.BF16 R72, R40.reuse, R16, R72 ;  /* 0x000000102848723c */ /* 0x042ff00000041848 */
[----:B------:R-:W-:Y:S08]  /*37e0*/  HMMA.16816.F32.BF16 R84, R40, R18, R84 ;  /* 0x000000122854723c */ /* 0x000ff00000041854 */
[C---:B------:R-:W-:Y:S08]  /*37f0*/  HMMA.16816.F32.BF16 R28, R24.reuse, R80, R28 ;  /* 0x00000050181c723c */ /* 0x040ff0000004181c */
[C---:B------:R-:W-:Y:S08]  /*3800*/  HMMA.16816.F32.BF16 R44, R24.reuse, R82, R44 ;  /* 0x00000052182c723c */ /* 0x040ff0000004182c */
[C---:B--2---:R-:W-:Y:S08]  /*3810*/  HMMA.16816.F32.BF16 R72, R24.reuse, R12, R72 ;  /* 0x0000000c1848723c */ /* 0x044ff00000041848 */
[----:B------:R-:W-:Y:S08]  /*3820*/  HMMA.16816.F32.BF16 R84, R24, R14, R84 ;  /* 0x0000000e1854723c */ /* 0x000ff00000041854 */
[C---:B------:R-:W-:Y:S08]  /*3830*/  HMMA.16816.F32.BF16 R28, R8.reuse, R56, R28 ;  /* 0x00000038081c723c */ /* 0x040ff0000004181c */
[C---:B------:R-:W-:Y:S08]  /*3840*/  HMMA.16816.F32.BF16 R44, R8.reuse, R58, R44 ;  /* 0x0000003a082c723c */ /* 0x040ff0000004182c */
[C---:B---3--:R-:W-:Y:S07]  /*3850*/  HMMA.16816.F32.BF16 R72, R8.reuse, R4, R72 ;  /* 0x000000040848723c */ /* 0x048fee0000041848 */
[----:B------:R-:W-:Y:S01]  /*3860*/  SHF.R.S32.HI R4, RZ, 0x1f, R102 ;  /* 0x0000001fff047819 */ /* 0x000fe20000011466 */
[----:B------:R-:W-:Y:S01]  /*3870*/  HMMA.16816.F32.BF16 R84, R8, R6, R84 ;  /* 0x000000060854723c */ /* 0x000fe20000041854 */
[----:B------:R-:W-:-:S02]  /*3880*/  FMUL.FTZ R16, R30, c[0x0][0x2ec] ;  /* 0x0000bb001e107a20 */ /* 0x000fc40000410000 */
[----:B------:R-:W-:Y:S01]  /*3890*/  LEA.HI R4, R4, R102, RZ, 0x2 ;  /* 0x0000006604047211 */ /* 0x000fe200078f10ff */
[----:B------:R-:W-:Y:S02]  /*38a0*/  FMUL.FTZ R17, R31, c[0x0][0x2ec] ;  /* 0x0000bb001f117a20 */ /* 0x000fe40000410000 */
[----:B------:R-:W-:Y:S01]  /*38b0*/  FMUL.FTZ R28, R28, c[0x0][0x2ec] ;  /* 0x0000bb001c1c7a20 */ /* 0x000fe20000410000 */
[----:B------:R-:W-:Y:S01]  /*38c0*/  SHF.R.S32.HI R4, RZ, 0x2, R4 ;  /* 0x00000002ff047819 */ /* 0x000fe20000011404 */
[----:B------:R-:W-:Y:S01]  /*38d0*/  HMMA.16816.F32.BF16 R64, R8, R36, R64 ;  /* 0x000000240840723c */ /* 0x000fe20000041840 */
[----:B------:R-:W-:Y:S01]  /*38e0*/  FMUL.FTZ R29, R29, c[0x0][0x2ec] ;  /* 0x0000bb001d1d7a20 */ /* 0x000fe20000410000 */
[----:B------:R-:W1:Y:S01]  /*38f0*/  MUFU.TANH R16, R16 ;  /* 0x0000001000107308 */ /* 0x000e620000002400 */
[----:B------:R-:W-:Y:S01]  /*3900*/  FMUL.FTZ R30, R44, c[0x0][0x2ec] ;  /* 0x0000bb002c1e7a20 */ /* 0x000fe20000410000 */
[----:B------:R-:W-:Y:S01]  /*3910*/  IADD3 R4, R101, 0x1, R4 ;  /* 0x0000000165047810 */ /* 0x000fe20007ffe004 */
[----:B------:R-:W-:-:S02]  /*3920*/  FMUL.FTZ R31, R45, c[0x0][0x2ec] ;  /* 0x0000bb002d1f7a20 */ /* 0x000fc40000410000 */
[----:B------:R-:W-:Y:S01]  /*3930*/  FMUL.FTZ R36, R46, c[0x0][0x2ec] ;  /* 0x0000bb002e247a20 */ /* 0x000fe20000410000 */
[----:B------:R-:W-:Y:S01]  /*3940*/  HMMA.16816.F32.BF16 R60, R8, R38, R60 ;  /* 0x00000026083c723c */ /* 0x000fe2000004183c */
[----:B------:R-:W-:Y:S01]  /*3950*/  FMUL.FTZ R13, R47, c[0x0][0x2ec] ;  /* 0x0000bb002f0d7a20 */ /* 0x000fe20000410000 */
[----:B------:R-:W2:Y:S01]  /*3960*/  MUFU.TANH R28, R28 ;  /* 0x0000001c001c7308 */ /* 0x000ea20000002400 */
[----:B------:R-:W-:Y:S01]  /*3970*/  FMUL.FTZ R6, R75, c[0x0][0x2ec] ;  /* 0x0000bb004b067a20 */ /* 0x000fe20000410000 */
[----:B------:R-:W-:Y:S01]  /*3980*/  IADD3 R4, R100, R4, -R104 ;  /* 0x0000000464047210 */ /* 0x000fe20007ffe868 */
[----:B------:R-:W-:Y:S02]  /*3990*/  FMUL.FTZ R72, R72, c[0x0][0x2ec] ;  /* 0x0000bb0048487a20 */ /* 0x000fe40000410000 */
[----:B------:R-:W-:Y:S01]  /*39a0*/  FMUL.FTZ R73, R73, c[0x0][0x2ec] ;  /* 0x0000bb0049497a20 */ /* 0x000fe20000410000 */
[----:B------:R-:W-:Y:S01]  /*39b0*/  IADD3 R200, R4, c[0x0][0x2e8], RZ ;  /* 0x0000ba0004c87a10 */ /* 0x000fe20007ffe0ff */
[----:B------:R-:W-:Y:S01]  /*39c0*/  FMUL.FTZ R14, R86, c[0x0][0x2ec] ;  /* 0x0000bb00560e7a20 */ /* 0x000fe20000410000 */
[----:B------:R-:W3:Y:S01]  /*39d0*/  MUFU.TANH R29, R29 ;  /* 0x0000001d001d7308 */ /* 0x000ee20000002400 */
[----:B------:R-:W-:Y:S01]  /*39e0*/  FMUL.FTZ R7, R87, c[0x0][0x2ec] ;  /* 0x0000bb0057077a20 */ /* 0x000fe20000410000 */
[----:B------:R-:W-:Y:S01]  /*39f0*/  IADD3 R167, R200, 0x8, RZ ;  /* 0x00000008c8a77810 */ /* 0x000fe20007ffe0ff */
[----:B------:R-:W-:Y:S01]  /*3a00*/  FMUL.FTZ R74, R74, c[0x0][0x2ec] ;  /* 0x0000bb004a4a7a20 */ /* 0x000fe20000410000 */
[-C--:B------:R-:W-:Y:S01]  /*3a10*/  IMNMX R200, R200, R100.reuse, PT ;  /* 0x00000064c8c87217 */ /* 0x080fe20003800200 */
[----:B------:R-:W-:Y:S01]  /*3a20*/  FMUL.FTZ R84, R84, c[0x0][0x2ec] ;  /* 0x0000bb0054547a20 */ /* 0x000fe20000410000 */
[----:B------:R-:W-:Y:S01]  /*3a30*/  IMNMX R167, R167, R100, PT ;  /* 0x00000064a7a77217 */ /* 0x000fe20003800200 */
        /* <DEDUP_REMOVED lines=29> */
[----:B------:R-:W1:Y:S01]  /*3c10*/  MUFU.TANH R7, R7 ;  /* 0x0000000700077308 */ /* 0x000e620000002400 */
[----:B------:R-:W-:Y:S06]  /*3c20*/  BAR.SYNC.DEFER_BLOCKING 0x0 ;  /* 0x0000000000007b1d */ /* 0x000fec0000010000 */
[----:B------:R-:W-:Y:S05]  /*3c30*/  @!P1 BRA `(.L_x_3625) ;  /* 0x0000064000009947 */ /* 0x000fea0003800000 */
[----:B--234-:R-:W-:Y:S05]  /*3c40*/  @!P6 BRA `(.L_x_3626) ;  /* 0x000003a00000e947 */ /* 0x01cfea0003800000 */
[----:B------:R-:W2:Y:S01]  /*3c50*/  I2F.RP R18, UR6 ;  /* 0x0000000600127d06 */ /* 0x000ea20008209400 */
[----:B------:R-:W-:-:S02]  /*3c60*/  IADD3 R11, R96, -0x40, RZ ;  /* 0xffffffc0600b7810 */ /* 0x000fc40007ffe0ff */
[----:B------:R-:W-:Y:S02]  /*3c70*/  IABS R9, R96 ;  /* 0x0000006000097213 */ /* 0x000fe40000000000 */
[----:B------:R-:W-:Y:S02]  /*3c80*/  IABS R5, R11 ;  /* 0x0000000b00057213 */ /* 0x000fe40000000000 */
[----:B------:R-:W-:-:S04]  /*3c90*/  LOP3.LUT R11, R11, c[0x0][0x2d0], RZ, 0x3c, !PT ;  /* 0x0000b4000b0b7a12 */ /* 0x000fc800078e3cff */
[----:B------:R-:W-:Y:S01]  /*3ca0*/  ISETP.GE.AND P0, PT, R11, RZ, PT ;  /* 0x000000ff0b00720c */ /* 0x000fe20003f06270 */
[----:B--2---:R-:W2:Y:S02]  /*3cb0*/  MUFU.RCP R18, R18 ;  /* 0x0000001200127308 */ /* 0x004ea40000001000 */
[----:B--2---:R-:W-:-:S06]  /*3cc0*/  IADD3 R18, R18, 0xffffffe, RZ ;  /* 0x0ffffffe12127810 */ /* 0x004fcc0007ffe0ff */
[----:B------:R-:W2:Y:S02]  /*3cd0*/  F2I.FTZ.U32.TRUNC.NTZ R19, R18 ;  /* 0x0000001200137305 */ /* 0x000ea4000021f000 */
[----:B--2---:R-:W-:Y:S02]  /*3ce0*/  IMAD.MOV R10, RZ, RZ, -R19 ;  /* 0x000000ffff0a7224 */ /* 0x004fe400078e0a13 */
        /* <DEDUP_REMOVED lines=22> */
[----:B------:R-:W-:-:S02]  /*3e50*/  MOV R4, R12 ;  /* 0x0000000c00047202 */ /* 0x000fc40000000f00 */
[----:B------:R-:W-:Y:S01]  /*3e60*/  LOP3.LUT R8, RZ, c[0x0][0x2d0], RZ, 0x33, !PT ;  /* 0x0000b400ff087a12 */ /* 0x000fe200078e33ff */
        /* <DEDUP_REMOVED lines=8> */
[----:B------:R-:W-:Y:S01]  /*3ef0*/  IMAD.IADD R4, R4, 0x1, -R8 ;  /* 0x0000000104047824 */ /* 0x000fe200078e0a08 */
[----:B------:R-:W-:-:S05]  /*3f00*/  MOV R8, 0x40 ;  /* 0x0000004000087802 */ /* 0x000fca0000000f00 */
[----:B------:R-:W-:-:S05]  /*3f10*/  IMAD R8, R4, c[0x0][0x2d0], -R8 ;  /* 0x0000b40004087a24 */ /* 0x000fca00078e0a08 */
[----:B------:R-:W-:-:S05]  /*3f20*/  SHF.R.S32.HI R4, RZ, 0x1f, R8 ;  /* 0x0000001fff047819 */ /* 0x000fca0000011408 */
[----:B------:R-:W-:-:S04]  /*3f30*/  IMAD R4, R4, c[0x0][0x198], RZ ;  /* 0x0000660004047a24 */ /* 0x000fc800078e02ff */
[C---:B------:R-:W-:Y:S02]  /*3f40*/  IMAD R4, R8.reuse, c[0x0][0x19c], R4 ;  /* 0x0000670008047a24 */ /* 0x040fe400078e0204 */
[----:B---3--:R-:W-:-:S04]  /*3f50*/  IMAD.WIDE.U32 R10, R8, c[0x0][0x198], RZ ;  /* 0x00006600080a7a25 */ /* 0x008fc800078e00ff */
[----:B------:R-:W-:Y:S02]  /*3f60*/  IMAD.IADD R11, R11, 0x1, R4 ;  /* 0x000000010b0b7824 */ /* 0x000fe400078e0204 */
[----:B--2---:R-:W-:-:S04]  /*3f70*/  IMAD.IADD R9, R9, 0x1, -R5 ;  /* 0x0000000109097824 */ /* 0x004fc800078e0a05 */
[----:B------:R-:W-:Y:S01]  /*3f80*/  IMAD.WIDE.U32 R10, R9, c[0x0][0x180], R10 ;  /* 0x00006000090a7a25 */ /* 0x000fe200078e000a */
[----:B------:R-:W-:-:S03]  /*3f90*/  SHF.R.S32.HI R5, RZ, 0x1f, R9 ;  /* 0x0000001fff057819 */ /* 0x000fc60000011409 */
[----:B------:R-:W-:Y:S02]  /*3fa0*/  IMAD.MOV.U32 R4, RZ, RZ, R10 ;  /* 0x000000ffff047224 */ /* 0x000fe400078e000a */
[----:B------:R-:W-:-:S04]  /*3fb0*/  IMAD R5, R5, c[0x0][0x180], RZ ;  /* 0x0000600005057a24 */ /* 0x000fc800078e02ff */
[----:B------:R-:W-:-:S05]  /*3fc0*/  IMAD R5, R9, c[0x0][0x184], R5 ;  /* 0x0000610009057a24 */ /* 0x000fca00078e0205 */
[----:B------:R-:W-:Y:S01]  /*3fd0*/  IADD3 R5, R11, R5, RZ ;  /* 0x000000050b057210 */ /* 0x000fe20007ffe0ff */
[----:B------:R-:W-:Y:S05]  /*3fe0*/  BRA `(.L_x_3627) ;  /* 0x0000004000007947 */ /* 0x000fea0003800000 */
.L_x_3626:
[----:B------:R-:W-:-:S04]  /*3ff0*/  ULEA UR4, -UR8, URZ, 0x6 ;  /* 0x0000003f08047291 */ /* 0x000fc8000f8e313f */
[----:B------:R-:W-:Y:S02]  /*4000*/  USHF.R.S32.HI UR5, URZ, 0x1f, UR4 ;  /* 0x0000001f3f057899 */ /* 0x000fe40008011404 */
[----:B------:R-:W-:-:S04]  /*4010*/  MOV R4, UR4 ;  /* 0x0000000400047c02 */ /* 0x000fc80008000f00 */
[----:B------:R-:W-:Y:S02]  /*4020*/  MOV R5, UR5 ;  /* 0x0000000500057c02 */ /* 0x000fe40008000f00 */
.L_x_3627:
        /* <DEDUP_REMOVED lines=37> */
.L_x_3625:
[----:B--234-:R-:W-:Y:S02]  /*4280*/  IMAD.SHL.U32 R201, R97, 0x2, RZ ;  /* 0x0000000261c97824 */ /* 0x01cfe400078e00ff */
        /* <DEDUP_REMOVED lines=10> */
[----:B------:R-:W-:Y:S02]  /*4330*/  IADD3 R5, R96, 0x8, RZ ;  /* 0x0000000860057810 */ /* 0x000fe40007ffe0ff */
[CC--:B------:R-:W-:Y:S01]  /*4340*/  ISETP.GE.AND P4, PT, R4.reuse, R200.reuse, PT ;  /* 0x000000c80400720c */ /* 0x0c0fe20003f86270 */
[----:B------:R-:W-:Y:S01]  /*4350*/  LDSM.16.MT88.4 R132, [R224+0x10000] ;  /* 0x01000000e084783b */ /* 0x000fe20000004200 */
[----:B------:R-:W-:Y:S02]  /*4360*/  ISETP.GE.AND P1, PT, R4, R167, PT ;  /* 0x000000a70400720c */ /* 0x000fe40003f26270 */
[----:B------:R-:W-:Y:S01]  /*4370*/  IADD3 R4, R96, 0x9, RZ ;  /* 0x0000000960047810 */ /* 0x000fe20007ffe0ff */
[----:B------:R-:W-:Y:S01]  /*4380*/  LDSM.16.MT88.4 R40, [R228+0x12000] ;  /* 0x01200000e428783b */ /* 0x000fe20000004200 */
[----:B------:R-:W-:-:S02]  /*4390*/  ISETP.GE.AND P5, PT, R5, R200, PT ;  /* 0x000000c80500720c */ /* 0x000fc40003fa6270 */
[-C--:B------:R-:W-:Y:S01]  /*43a0*/  ISETP.GE.AND P0, PT, R5, R167.reuse, PT ;  /* 0x000000a70500720c */ /* 0x080fe20003f06270 */
[----:B------:R-:W-:Y:S01]  /*43b0*/  LDSM.16.MT88.4 R56, [R225+0x12000] ;  /* 0x01200000e138783b */ /* 0x000fe20000004200 */
[----:B------:R-:W-:Y:S02]  /*43c0*/  IADD3 R5, R96, 0x10, RZ ;  /* 0x0000001060057810 */ /* 0x000fe40007ffe0ff */
[C---:B------:R-:W-:Y:S01]  /*43d0*/  ISETP.GE.AND P3, PT, R4.reuse, R200, PT ;  /* 0x000000c80400720c */ /* 0x040fe20003f66270 */
[----:B-1----:R-:W-:Y:S01]  /*43e0*/  LDSM.16.MT88.4 R64, [R224+0x12000] ;  /* 0x01200000e040783b */ /* 0x002fe20000004200 */
        /* <DEDUP_REMOVED lines=13> */
[CC--:B------:R-:W-:Y:S01]  /*44c0*/  ISETP.GE.AND P5, PT, R4.reuse, R200.reuse, PT ;  /* 0x000000c80400720c */ /* 0x0c0fe20003fa6270 */
        /* <DEDUP_REMOVED lines=8> */
[-C--:B------:R-:W-:Y:S02]  /*4550*/  ISETP.GE.AND P2, PT, R5, R167.reuse, PT ;  /* 0x000000a70500720c */ /* 0x080fe40003f46270 */
[----:B------:R-:W-:Y:S02]  /*4560*/  FSEL R5, R28, -INF , !P4 ;  /* 0xff8000001c057808 */ /* 0x000fe40006000000 */
[----:B------:R-:W-:Y:S02]  /*4570*/  FSEL R10, R16, -INF , !P1 ;  /* 0xff800000100a7808 */ /* 0x000fe40004800000 */
[C---:B------:R-:W-:Y:S02]  /*4580*/  ISETP.GE.AND P4, PT, R4.reuse, R200, PT ;  /* 0x000000c80400720c */ /* 0x040fe40003f86270 */
[----:B------:R-:W-:Y:S02]  /*4590*/  ISETP.GE.AND P1, PT, R4, R167, PT ;  /* 0x000000a70400720c */ /* 0x000fe40003f26270 */
[----:B------:R-:W-:-:S02]  /*45a0*/  FSEL R4, R29, -INF , !P5 ;  /* 0xff8000001d047808 */ /* 0x000fc40006800000 */
[C---:B------:R-:W-:Y:S02]  /*45b0*/  ISETP.GE.AND P5, PT, R96.reuse, R200, PT ;  /* 0x000000c86000720c */ /* 0x040fe40003fa6270 */
[----:B------:R-:W-:Y:S02]  /*45c0*/  IADD3 R8, R96, 0x20, RZ ;  /* 0x0000002060087810 */ /* 0x000fe40007ffe0ff */
[----:B------:R-:W-:Y:S02]  /*45d0*/  FSEL R3, R3, -INF , !P5 ;  /* 0xff80000003037808 */ /* 0x000fe40006800000 */
[----:B------:R-:W-:Y:S02]  /*45e0*/  FSEL R9, R17, -INF , !P0 ;  /* 0xff80000011097808 */ /* 0x000fe40004000000 */
[----:B------:R-:W-:Y:S02]  /*45f0*/  FMNMX.FTZ R16, R3, R48, !PT ;  /* 0x0000003003107209 */ /* 0x000fe40007810000 */
[----:B------:R-:W-:-:S02]  /*4600*/  ISETP.GE.AND P0, PT, R8, R200, PT ;  /* 0x000000c80800720c */ /* 0x000fc40003f06270 */
[----:B------:R-:W-:Y:S02]  /*4610*/  FMNMX.FTZ R19, R49, R16, !PT ;  /* 0x0000001031137209 */ /* 0x000fe40007810000 */
[----:B------:R-:W-:Y:S02]  /*4620*/  FSEL R182, R182, -INF , !P0 ;  /* 0xff800000b6b67808 */ /* 0x000fe40004000000 */
[----:B------:R-:W-:Y:S02]  /*4630*/  FMNMX.FTZ R19, R50, R19, !PT ;  /* 0x0000001332137209 */ /* 0x000fe40007810000 */
[----:B------:R-:W-:Y:S02]  /*4640*/  ISETP.GE.AND P0, PT, R96, R167, PT ;  /* 0x000000a76000720c */ /* 0x000fe40003f06270 */
[----:B------:R-:W-:Y:S02]  /*4650*/  FMNMX.FTZ R19, R5, R19, !PT ;  /* 0x0000001305137209 */ /* 0x000fe40007810000 */
[----:B------:R-:W-:-:S02]  /*4660*/  FSEL R20, R20, -INF , !P0 ;  /* 0xff80000014147808 */ /* 0x000fc40004000000 */
[----:B------:R-:W-:Y:S02]  /*4670*/  IADD3 R11, R96, 0x21, RZ ;  /* 0x00000021600b7810 */ /* 0x000fe40007ffe0ff */
[----:B------:R-:W-:Y:S02]  /*4680*/  FSEL R12, R30, -INF , !P3 ;  /* 0xff8000001e0c7808 */ /* 0x000fe40005800000 */
[----:B------:R-:W-:Y:S02]  /*4690*/  FMNMX.FTZ R19, R4, R19, !PT ;  /* 0x0000001304137209 */ /* 0x000fe40007810000 */
[----:B------:R-:W-:Y:S02]  /*46a0*/  FMNMX.FTZ R18, R20, R21, !PT ;  /* 0x0000001514127209 */ /* 0x000fe40007810000 */
[----:B------:R-:W-:Y:S02]  /*46b0*/  ISETP.GE.AND P3, PT, R8, R167, PT ;  /* 0x000000a70800720c */ /* 0x000fe40003f66270 */
[----:B------:R-:W-:-:S02]  /*46c0*/  FSEL R8, R36, -INF , !P2 ;  /* 0xff80000024087808 */ /* 0x000fc40005000000 */
[C---:B------:R-:W-:Y:S02]  /*46d0*/  ISETP.GE.AND P5, PT, R11.reuse, R200, PT ;  /* 0x000000c80b00720c */ /* 0x040fe40003fa6270 */
[----:B------:R-:W-:Y:S02]  /*46e0*/  ISETP.GE.AND P2, PT, R11, R167, PT ;  /* 0x000000a70b00720c */ /* 0x000fe40003f46270 */
[----:B------:R-:W-:Y:S02]  /*46f0*/  FSEL R11, R31, -INF , !P4 ;  /* 0xff8000001f0b7808 */ /* 0x000fe40006000000 */
[----:B------:R-:W-:Y:S02]  /*4700*/  FMNMX.FTZ R19, R12, R19, !PT ;  /* 0x000000130c137209 */ /* 0x000fe40007810000 */
[----:B------:R-:W-:Y:S02]  /*4710*/  FMNMX.FTZ R18, R22, R18, !PT ;  /* 0x0000001216127209 */ /* 0x000fe40007810000 */
[----:B------:R-:W-:-:S02]  /*4720*/  IADD3 R15, R96, 0x28, RZ ;  /* 0x00000028600f7810 */ /* 0x000fc40007ffe0ff */
        /* <DEDUP_REMOVED lines=30> */
[----:B------:R-:W-:Y:S02]  /*4910*/  FSEL R187, R187, -INF , !P2 ;  /* 0xff800000bbbb7808 */ /* 0x000fe40005000000 */
[----:B------:R-:W-:Y:S02]  /*4920*/  FMNMX.FTZ R18, R186, R18, !PT ;  /* 0x00000012ba127209 */ /* 0x000fe40007810000 */
[----:B------:R-:W-:Y:S02]  /*4930*/  ISETP.GE.AND P5, PT, R96, R200, PT ;  /* 0x000000c86000720c */ /* 0x000fe40003fa6270 */
[----:B------:R-:W-:Y:S02]  /*4940*/  FSEL R193, R193, -INF , !P3 ;  /* 0xff800000c1c17808 */ /* 0x000fe40005800000 */
[----:B------:R-:W-:Y:S02]  /*4950*/  FMNMX.FTZ R19, R194, R19, !PT ;  /* 0x00000013c2137209 */ /* 0x000fe40007810000 */
[----:B------:R-:W-:-:S02]  /*4960*/  FSEL R188, R188, -INF , !P1 ;  /* 0xff800000bcbc7808 */ /* 0x000fc40004800000 */
[----:B------:R-:W-:Y:S02]  /*4970*/  FMNMX.FTZ R18, R187, R18, !PT ;  /* 0x00000012bb127209 */ /* 0x000fe40007810000 */
[----:B------:R-:W-:Y:S02]  /*4980*/  FSEL R192, R192, -INF , !P5 ;  /* 0xff800000c0c07808 */ /* 0x000fe40006800000 */
[----:B------:R-:W-:Y:S02]  /*4990*/  FMNMX.FTZ R19, R193, R19, !PT ;  /* 0x00000013c1137209 */ /* 0x000fe40007810000 */
[----:B------:R-:W-:Y:S02]  /*49a0*/  ISETP.GE.AND P1, PT, R17, R167, PT ;  /* 0x000000a71100720c */ /* 0x000fe40003f26270 */
[----:B------:R-:W-:Y:S02]  /*49b0*/  FSEL R189, R189, -INF , !P0 ;  /* 0xff800000bdbd7808 */ /* 0x000fe40004000000 */
[----:B------:R-:W-:-:S02]  /*49c0*/  FMNMX.FTZ R18, R188, R18, !PT ;  /* 0x00000012bc127209 */ /* 0x000fc40007810000 */
[----:B------:R-:W-:Y:S02]  /*49d0*/  FMNMX.FTZ R17, R192, R19, !PT ;  /* 0x00000013c0117209 */ /* 0x000fe40007810000 */
[-C--:B------:R-:W-:Y:S02]  /*49e0*/  ISETP.GE.AND P0, PT, R15, R167.reuse, PT ;  /* 0x000000a70f00720c */ /* 0x080fe40003f06270 */
[----:B------:R-:W-:Y:S01]  /*49f0*/  FSEL R190, R190, -INF , !P1 ;  /* 0xff800000bebe7808 */ /* 0x000fe20004800000 */
[----:B------:R-:W1:Y:S01]  /*4a00*/  SHFL.BFLY PT, R15, R17, 0x2, 0x1f ;  /* 0x0c401f00110f7f89 */ /* 0x000e6200000e0000 */
[----:B------:R-:W-:Y:S02]  /*4a10*/  FMNMX.FTZ R18, R189, R18, !PT ;  /* 0x00000012bd127209 */ /* 0x000fe40007810000 */
[----:B------:R-:W-:Y:S02]  /*4a20*/  ISETP.GE.AND P1, PT, R13, R167, PT ;  /* 0x000000a70d00720c */ /* 0x000fe40003f26270 */
[----:B------:R-:W-:-:S02]  /*4a30*/  FSEL R31, R6, -INF , !P0 ;  /* 0xff800000061f7808 */ /* 0x000fc40004000000 */
[----:B------:R-:W-:Y:S02]  /*4a40*/  FMNMX.FTZ R18, R190, R18, !PT ;  /* 0x00000012be127209 */ /* 0x000fe40007810000 */
[----:B------:R-:W-:Y:S02]  /*4a50*/  ISETP.GE.AND P0, PT, R96, R167, PT ;  /* 0x000000a76000720c */ /* 0x000fe40003f06270 */
[----:B------:R-:W-:Y:S01]  /*4a60*/  FSEL R30, R14, -INF , !P1 ;  /* 0xff8000000e1e7808 */ /* 0x000fe20004800000 */
[----:B------:R-:W-:Y:S01]  /*4a70*/  LDSM.16.MT88.4 R96, [R224+0x14000] ;  /* 0x01400000e060783b */ /* 0x000fe20000004200 */
[----:B------:R-:W-:Y:S02]  /*4a80*/  FMNMX.FTZ R18, R31, R18, !PT ;  /* 0x000000121f127209 */ /* 0x000fe40007810000 */
[----:B------:R-:W-:Y:S02]  /*4a90*/  FSEL R29, R7, -INF , !P0 ;  /* 0xff800000071d7808 */ /* 0x000fe40004000000 */
[----:B------:R-:W-:-:S02]  /*4aa0*/  FMNMX.FTZ R6, R30, R18, !PT ;  /* 0x000000121e067209 */ /* 0x000fc40007810000 */
[----:B------:R-:W-:Y:S02]  /*4ab0*/  ISETP.GT.AND P3, PT, R240, R236, PT ;  /* 0x000000ecf000720c */ /* 0x000fe40003f64270 */
        /* <DEDUP_REMOVED lines=15> */
[----:B------:R-:W2:Y:S01]  /*4bb0*/  LDSM.16.MT88.4 R48, [R226+0x12000] ;  /* 0x01200000e230783b */ /* 0x000ea20000004200 */
[--C-:B------:R-:W-:Y:S01]  /*4bc0*/  FFMA.FTZ R175, R5, c[0x0][0x23c], -R191.reuse ;  /* 0x00008f0005af7a23 */ /* 0x100fe200000108bf */
[----:B-1----:R-:W-:Y:S01]  /*4bd0*/  FMNMX.FTZ R3, R7, R6, !PT ;  /* 0x0000000607037209 */ /* 0x002fe20007810000 */
[----:B------:R-:W-:-:S02]  /*4be0*/  FFMA.FTZ R171, R4, c[0x0][0x23c], -R191 ;  /* 0x00008f0004ab7a23 */ /* 0x000fc400000108bf */
[----:B------:R-:W1:Y:S01]  /*4bf0*/  LDSM.16.MT88.4 R4, [R224+0x16000] ;  /* 0x01600000e004783b */ /* 0x000e620000004200 */
[C---:B------:R-:W-:Y:S01]  /*4c00*/  FSETP.NEU.FTZ.AND P0, PT, R3.reuse, -INF , PT ;  /* 0xff8000000300780b */ /* 0x040fe20003f1d000 */
[----:B------:R-:W-:Y:S01]  /*4c10*/  FMUL.FTZ R28, R3, c[0x0][0x23c] ;  /* 0x00008f00031c7a20 */ /* 0x000fe20000410000 */
[----:B------:R-:W3:Y:S01]  /*4c20*/  MUFU.EX2 R177, R177 ;  /* 0x000000b100b17308 */ /* 0x000ee20000000800 */
[--C-:B------:R-:W-:Y:S02]  /*4c30*/  FFMA.FTZ R170, R12, c[0x0][0x23c], -R191.reuse ;  /* 0x00008f000caa7a23 */ /* 0x100fe400000108bf */
[----:B------:R-:W4:Y:S01]  /*4c40*/  LDSM.16.MT88.4 R12, [R228+0x10800] ;  /* 0x01080000e40c783b */ /* 0x000f220000004200 */
[----:B------:R-:W-:Y:S01]  /*4c50*/  FSEL R28, R28, RZ, P0 ;  /* 0x000000ff1c1c7208 */ /* 0x000fe20000000000 */
[--C-:B------:R-:W-:Y:S02]  /*4c60*/  FFMA.FTZ R2, R11, c[0x0][0x23c], -R191.reuse ;  /* 0x00008f000b027a23 */ /* 0x100fe400000108bf */
[----:B------:R-:W-:Y:S01]  /*4c70*/  FFMA.FTZ R182, R182, c[0x0][0x23c], -R191 ;  /* 0x00008f00b6b67a23 */ /* 0x000fe200000108bf */
[----:B------:R-:W-:Y:S01]  /*4c80*/  MUFU.EX2 R176, R176 ;  /* 0x000000b000b07308 */ /* 0x000fe20000000800 */
[----:B------:R-:W-:-:S02]  /*4c90*/  FFMA.FTZ R180, R20, c[0x0][0x23c], -R28 ;  /* 0x00008f0014b47a23 */ /* 0x000fc4000001081c */
[--C-:B------:R-:W-:Y:S02]  /*4ca0*/  FFMA.FTZ R179, R21, c[0x0][0x23c], -R28.reuse ;  /* 0x00008f0015b37a23 */ /* 0x100fe4000001081c */
[--C-:B------:R-:W-:Y:S02]  /*4cb0*/  FFMA.FTZ R181, R22, c[0x0][0x23c], -R28.reuse ;  /* 0x00008f0016b57a23 */ /* 0x100fe4000001081c */
[--C-:B------:R-:W-:Y:S01]  /*4cc0*/  FFMA.FTZ R174, R23, c[0x0][0x23c], -R28.reuse ;  /* 0x00008f0017ae7a23 */ /* 0x100fe2000001081c */
[----:B------:R-:W5:Y:S01]  /*4cd0*/  MUFU.EX2 R172, R172 ;  /* 0x000000ac00ac7308 */ /* 0x000f620000000800 */
[--C-:B------:R-:W-:Y:S01]  /*4ce0*/  FFMA.FTZ R173, R10, c[0x0][0x23c], -R28.reuse ;  /* 0x00008f000aad7a23 */ /* 0x100fe2000001081c */
[----:B---3--:R-:W-:Y:S01]  /*4cf0*/  F2FP.BF16.PACK_AB R128, R177, R178 ;  /* 0x000000b2b180723e */ /* 0x008fe200000010ff */
[--C-:B------:R-:W-:Y:S01]  /*4d00*/  FFMA.FTZ R169, R9, c[0x0][0x23c], -R28.reuse ;  /* 0x00008f0009a97a23 */ /* 0x100fe2000001081c */
[----:B------:R-:W-:Y:S01]  /*4d10*/  LDSM.16.MT88.4 R20, [R225+0x10800] ;  /* 0x01080000e114783b */ /* 0x000fe20000004200 */
[----:B------:R-:W-:-:S02]  /*4d20*/  FFMA.FTZ R168, R8, c[0x0][0x23c], -R28 ;  /* 0x00008f0008a87a23 */ /* 0x000fc4000001081c */
[--C-:B------:R-:W-:Y:S01]  /*4d30*/  FFMA.FTZ R0, R16, c[0x0][0x23c], -R28.reuse ;  /* 0x00008f0010007a23 */ /* 0x100fe2000001081c */
[----:B------:R-:W-:Y:S01]  /*4d40*/  MUFU.EX2 R180, R180 ;  /* 0x000000b400b47308 */ /* 0x000fe20000000800 */
[----:B------:R-:W3:Y:S01]  /*4d50*/  LDSM.16.MT88.4 R8, [R226+0x10800] ;  /* 0x01080000e208783b */ /* 0x000ee20000004200 */
[--C-:B------:R-:W-:Y:S02]  /*4d60*/  FFMA.FTZ R183, R183, c[0x0][0x23c], -R191.reuse ;  /* 0x00008f00b7b77a23 */ /* 0x100fe400000108bf */
[--C-:B------:R-:W-:Y:S01]  /*4d70*/  FFMA.FTZ R184, R184, c[0x0][0x23c], -R191.reuse ;  /* 0x00008f00b8b87a23 */ /* 0x100fe200000108bf */
[----:B------:R-:W1:Y:S01]  /*4d80*/  LDSM.16.MT88.4 R16, [R224+0x10800] ;  /* 0x01080000e010783b */ /* 0x000e620000004200 */
[----:B------:R-:W-:Y:S02]  /*4d90*/  FFMA.FTZ R185, R185, c[0x0][0x23c], -R191 ;  /* 0x00008f00b9b97a23 */ /* 0x000fe400000108bf */
[----:B------:R-:W2:Y:S01]  /*4da0*/  MUFU.EX2 R179, R179 ;  /* 0x000000b300b37308 */ /* 0x000ea20000000800 */
[----:B-----5:R-:W-:Y:S01]  /*4db0*/  F2FP.BF16.PACK_AB R130, R172, R176 ;  /* 0x000000b0ac82723e */ /* 0x020fe200000010ff */
[----:B------:R-:W-:-:S02]  /*4dc0*/  FFMA.FTZ R186, R186, c[0x0][0x23c], -R28 ;  /* 0x00008f00baba7a23 */ /* 0x000fc4000001081c */
[--C-:B------:R-:W-:Y:S02]  /*4dd0*/  FFMA.FTZ R187, R187, c[0x0][0x23c], -R28.reuse ;  /* 0x00008f00bbbb7a23 */ /* 0x100fe4000001081c */
[--C-:B------:R-:W-:Y:S02]  /*4de0*/  FFMA.FTZ R188, R188, c[0x0][0x23c], -R28.reuse ;  /* 0x00008f00bcbc7a23 */ /* 0x100fe4000001081c */
[----:B------:R-:W-:Y:S01]  /*4df0*/  MUFU.EX2 R181, R181 ;  /* 0x000000b500b57308 */ /* 0x000fe20000000800 */
[----:B------:R-:W-:Y:S02]  /*4e00*/  FFMA.FTZ R189, R189, c[0x0][0x23c], -R28 ;  /* 0x00008f00bdbd7a23 */ /* 0x000fe4000001081c */
[--C-:B------:R-:W-:Y:S02]  /*4e10*/  FFMA.FTZ R195, R195, c[0x0][0x23c], -R191.reuse ;  /* 0x00008f00c3c37a23 */ /* 0x100fe400000108bf */
[--C-:B------:R-:W-:Y:S02]  /*4e20*/  FFMA.FTZ R194, R194, c[0x0][0x23c], -R191.reuse ;  /* 0x00008f00c2c27a23 */ /* 0x100fe400000108bf */
[--C-:B------:R-:W-:Y:S01]  /*4e30*/  FFMA.FTZ R193, R193, c[0x0][0x23c], -R191.reuse ;  /* 0x00008f00c1c17a23 */ /* 0x100fe200000108bf */
[----:B------:R-:W5:Y:S01]  /*4e40*/  MUFU.EX2 R174, R174 ;  /* 0x000000ae00ae7308 */ /* 0x000f620000000800 */
[----:B--2---:R-:W-:Y:S01]  /*4e50*/  F2FP.BF16.PACK_AB R129, R179, R180 ;  /* 0x000000b4b381723e */ /* 0x004fe200000010ff */
[----:B------:R-:W-:-:S02]  /*4e60*/  FFMA.FTZ R250, R192, c[0x0][0x23c], -R191 ;  /* 0x00008f00c0fa7a23 */ /* 0x000fc400000108bf */
[--C-:B------:R-:W-:Y:S02]  /*4e70*/  FFMA.FTZ R190, R190, c[0x0][0x23c], -R28.reuse ;  /* 0x00008f00bebe7a23 */ /* 0x100fe4000001081c */
[--C-:B------:R-:W-:Y:S02]  /*4e80*/  FFMA.FTZ R191, R31, c[0x0][0x23c], -R28.reuse ;  /* 0x00008f001fbf7a23 */ /* 0x100fe4000001081c */
[----:B------:R-:W-:Y:S01]  /*4e90*/  MUFU.EX2 R175, R175 ;  /* 0x000000af00af7308 */ /* 0x000fe20000000800 */
[--C-:B------:R-:W-:Y:S02]  /*4ea0*/  FFMA.FTZ R192, R30, c[0x0][0x23c], -R28.reuse ;  /* 0x00008f001ec07a23 */ /* 0x100fe4000001081c */
[----:B------:R-:W-:Y:S02]  /*4eb0*/  FFMA.FTZ R249, R29, c[0x0][0x23c], -R28 ;  /* 0x00008f001df97a23 */ /* 0x000fe4000001081c */
[----:B------:R-:W-:Y:S01]  /*4ec0*/  LDSM.16.MT88.4 R28, [R225+0x11800] ;  /* 0x01180000e11c783b */ /* 0x000fe20000004200 */
[----:B------:R-:W-:Y:S01]  /*4ed0*/  FADD.FTZ R177, R178, R177 ;  /* 0x000000b1b2b17221 */ /* 0x000fe20000010000 */
[----:B-----5:R-:W-:Y:S01]  /*4ee0*/  F2FP.BF16.PACK_AB R131, R174, R181 ;  /* 0x000000b5ae83723e */ /* 0x020fe200000010ff */
[----:B------:R-:W2:Y:S01]  /*4ef0*/  MUFU.EX2 R171, R171 ;  /* 0x000000ab00ab7308 */ /* 0x000ea20000000800 */
[----:B------:R-:W-:-:S02]  /*4f00*/  FADD.FTZ R179, R180, R179 ;  /* 0x000000b3b4b37221 */ /* 0x000fc40000010000 */
[----:B------:R-:W-:Y:S02]  /*4f10*/  FADD.FTZ R176, R176, R177 ;  /* 0x000000b1b0b07221 */ /* 0x000fe40000010000 */
[----:B------:R-:W-:Y:S01]  /*4f20*/  FADD.FTZ R181, R181, R179 ;  /* 0x000000b3b5b57221 */ /* 0x000fe20000010000 */
[----:B------:R-:W-:Y:S01]  /*4f30*/  HMMA.16816.F32.BF16 R160, R128, R156, RZ ;  /* 0x0000009c80a0723c */ /* 0x000fe200000418ff */
[----:B------:R-:W-:Y:S01]  /*4f40*/  FADD.FTZ R176, R172, R176 ;  /* 0x000000b0acb07221 */ /* 0x000fe20000010000 */
[----:B------:R-:W-:Y:S01]  /*4f50*/  MUFU.EX2 R170, R170 ;  /* 0x000000aa00aa7308 */ /* 0x000fe20000000800 */
[----:B------:R-:W-:-:S05]  /*4f60*/  FADD.FTZ R181, R174, R181 ;  /* 0x000000b5aeb57221 */ /* 0x000fca0000010000 */
        /* <DEDUP_REMOVED lines=50> */
[C---:B-1----:R-:W-:Y:S07]  /*5290*/  HMMA.16816.F32.BF16 R124, R128.reuse, R4, RZ ;  /* 0x00000004807c723c */ /* 0x042fee00000418ff */
[----:B--2---:R-:W-:Y:S01]  /*52a0*/  F2FP.BF16.PACK_AB R4, R171, R175 ;  /* 0x000000afab04723e */ /* 0x004fe200000010ff */
        /* <DEDUP_REMOVED lines=80> */
[----:B--2---:R-:W-:Y:S01]  /*57b0*/  HMMA.16816.F32.BF16 R136, R4, R8, R136 ;  /* 0x000000080488723c */ /* 0x004fe20000041888 */
        /* <DEDUP_REMOVED lines=170> */
.L_x_3629:
[----:B------:R-:W-:Y:S02]  /*6260*/  ULDC UR14, c[0x0][0x1a0] ;  /* 0x00006800000e7ab9 */ /* 0x000fe40000000800 */
[----:B------:R-:W-:-:S04]  /*6270*/  ULEA UR14, -UR14, URZ, 0x6 ;  /* 0x0000003f0e0e7291 */ /* 0x000fc8000f8e313f */
[----:B------:R-:W-:-:S04]  /*6280*/  USHF.R.S32.HI UR12, URZ, 0x1f, UR14 ;  /* 0x0000001f3f0c7899 */ /* 0x000fc8000801140e */
.L_x_3630:
        /* <DEDUP_REMOVED lines=33> */
[----:B------:R3:W-:Y:S04]  /*64a0*/  LDGSTS.E.BYPASS.LTC128B.128 [R241+0x10800], [R4.64] ;  /* 0x1080000004f17fae */ /* 0x0007e8000b901d4a */
        /* <DEDUP_REMOVED lines=230> */
[----:B------:R-:W-:Y:S05]  /*7310*/  MUFU.TANH R179, R179 ;  /* 0x000000b300b37308 */ /* 0x000fea0000002400 */
[----:B------:R-:W-:Y:S01]  /*7320*/  FMUL.FTZ R23, R182, c[0x0][0x2ec] ;  /* 0x0000bb00b6177a20 */ /* 0x000fe20000410000 */
[C---:B----4-:R-:W-:Y:S01]  /*7330*/  HMMA.16816.F32.BF16 R172, R24.reuse, R12, R172 ;  /* 0x0000000c18ac723c */ /* 0x050fe200000418ac */
[----:B------:R-:W-:Y:S01]  /*7340*/  FMUL.FTZ R22, R183, c[0x0][0x2ec] ;  /* 0x0000bb00b7167a20 */ /* 0x000fe20000410000 */
[----:B--2---:R-:W2:Y:S01]  /*7350*/  LDSM.16.M88.4 R8, [R220+0x7000] ;  /* 0x00700000dc08783b */ /* 0x004ea20000000200 */
[----:B------:R-:W3:Y:S05]  /*7360*/  MUFU.TANH R0, R0 ;  /* 0x0000000000007308 */ /* 0x000eea0000002400 */
        /* <DEDUP_REMOVED lines=8> */
[----:B------:R-:W-:Y:S06]  /*73f0*/  HMMA.16816.F32.BF16 R28, R24, R6, R28 ;  /* 0x00000006181c723c */ /* 0x000fec000004181c */
[----:B------:R-:W1:Y:S01]  /*7400*/  MUFU.TANH R2, R2 ;  /* 0x0000000200027308 */ /* 0x000e620000002400 */
[----:B------:R-:W-:Y:S01]  /*7410*/  IMAD R7, R240, 0x40, R201 ;  /* 0x00000040f0077824 */ /* 0x000fe200078e02c9 */
[----:B--2---:R-:W-:Y:S04]  /*7420*/  HMMA.16816.F32.BF16 R172, R16, R8, R172 ;  /* 0x0000000810ac723c */ /* 0x004fe800000418ac */
[----:B------:R-:W-:-:S02]  /*7430*/  IADD3 R6, R7, 0x20, RZ ;  /* 0x0000002007067810 */ /* 0x000fc40007ffe0ff */
[----:B------:R-:W-:Y:S01]  /*7440*/  MUFU.TANH R22, R22 ;  /* 0x0000001600167308 */ /* 0x000fe20000002400 */
[----:B------:R-:W-:Y:S01]  /*7450*/  ISETP.GE.AND P5, PT, R7, R200, PT ;  /* 0x000000c80700720c */ /* 0x000fe20003fa6270 */
[----:B------:R-:W-:Y:S01]  /*7460*/  FMUL.FTZ R8, R189, c[0x0][0x2ec] ;  /* 0x0000bb00bd087a20 */ /* 0x000fe20000410000 */
[----:B----4-:R-:W-:Y:S01]  /*7470*/  HMMA.16816.F32.BF16 R32, R16, R12, R32 ;  /* 0x0000000c1020723c */ /* 0x010fe20000041820 */
[----:B------:R-:W-:Y:S01]  /*7480*/  FMUL.FTZ R9, R188, c[0x0][0x2ec] ;  /* 0x0000bb00bc097a20 */ /* 0x000fe20000410000 */
[----:B---3--:R-:W-:-:S03]  /*7490*/  FSEL R0, R0, -INF , !P5 ;  /* 0xff80000000007808 */ /* 0x008fc60006800000 */
[----:B------:R-:W-:Y:S01]  /*74a0*/  MUFU.TANH R21, R21 ;  /* 0x0000001500157308 */ /* 0x000fe20000002400 */
[C---:B------:R-:W-:Y:S02]  /*74b0*/  ISETP.GE.AND P4, PT, R7.reuse, R167, PT ;  /* 0x000000a70700720c */ /* 0x040fe40003f86270 */
[C---:B------:R-:W-:Y:S01]  /*74c0*/  IADD3 R12, R7.reuse, 0x30, RZ ;  /* 0x00000030070c7810 */ /* 0x040fe20007ffe0ff */
[C---:B------:R-:W-:Y:S01]  /*74d0*/  HMMA.16816.F32.BF16 R28, R16.reuse, R14, R28 ;  /* 0x0000000e101c723c */ /* 0x040fe2000004181c */
[C---:B------:R-:W-:Y:S02]  /*74e0*/  IADD3 R13, R7.reuse, 0x29, RZ ;  /* 0x00000029070d7810 */ /* 0x040fe40007ffe0ff */
[----:B-1----:R-:W-:Y:S01]  /*74f0*/  FSEL R2, R2, -INF , !P4 ;  /* 0xff80000002027808 */ /* 0x002fe20006000000 */
[----:B------:R-:W-:Y:S03]  /*7500*/  MUFU.TANH R8, R8 ;  /* 0x0000000800087308 */ /* 0x000fe60000002400 */
[----:B------:R-:W-:Y:S01]  /*7510*/  IADD3 R15, R7, 0x21, RZ ;  /* 0x00000021070f7810 */ /* 0x000fe20007ffe0ff */
[----:B------:R-:W-:Y:S01]  /*7520*/  HMMA.16816.F32.BF16 R168, R16, R10, R168 ;  /* 0x0000000a10a8723c */ /* 0x000fe200000418a8 */
[----:B------:R-:W-:Y:S01]  /*7530*/  FMUL.FTZ R173, R173, c[0x0][0x2ec] ;  /* 0x0000bb00adad7a20 */ /* 0x000fe20000410000 */
[----:B------:R-:W-:Y:S01]  /*7540*/  IADD3 R14, R7, 0x28, RZ ;  /* 0x00000028070e7810 */ /* 0x000fe20007ffe0ff */
[----:B------:R-:W-:Y:S01]  /*7550*/  FMUL.FTZ R172, R172, c[0x0][0x2ec] ;  /* 0x0000bb00acac7a20 */ /* 0x000fe20000410000 */
[----:B------:R-:W-:Y:S01]  /*7560*/  MUFU.TANH R9, R9 ;  /* 0x0000000900097308 */ /* 0x000fe20000002400 */
[----:B------:R-:W-:-:S02]  /*7570*/  FMUL.FTZ R174, R174, c[0x0][0x2ec] ;  /* 0x0000bb00aeae7a20 */ /* 0x000fc40000410000 */
[C---:B------:R-:W-:Y:S01]  /*7580*/  IADD3 R19, R7.reuse, 0x10, RZ ;  /* 0x0000001007137810 */ /* 0x040fe20007ffe0ff */
[----:B------:R-:W-:Y:S01]  /*7590*/  FMUL.FTZ R32, R32, c[0x0][0x2ec] ;  /* 0x0000bb0020207a20 */ /* 0x000fe20000410000 */
[----:B------:R-:W-:Y:S01]  /*75a0*/  IADD3 R16, R7, 0x19, RZ ;  /* 0x0000001907107810 */ /* 0x000fe20007ffe0ff */
[----:B------:R-:W-:Y:S01]  /*75b0*/  FMUL.FTZ R33, R33, c[0x0][0x2ec] ;  /* 0x0000bb0021217a20 */ /* 0x000fe20000410000 */
[-C--:B------:R-:W-:Y:S01]  /*75c0*/  ISETP.GE.AND P3, PT, R19, R200.reuse, PT ;  /* 0x000000c81300720c */ /* 0x080fe20003f66270 */
[----:B------:R-:W1:Y:S01]  /*75d0*/  MUFU.TANH R195, R173 ;  /* 0x000000ad00c37308 */ /* 0x000e620000002400 */
[----:B------:R-:W-:Y:S01]  /*75e0*/  IADD3 R10, R7, 0x38, RZ ;  /* 0x00000038070a7810 */ /* 0x000fe20007ffe0ff */
[----:B------:R-:W-:Y:S01]  /*75f0*/  FMUL.FTZ R175, R175, c[0x0][0x2ec] ;  /* 0x0000bb00afaf7a20 */ /* 0x000fe20000410000 */
[----:B------:R-:W-:Y:S01]  /*7600*/  FSEL R27, R179, -INF , !P3 ;  /* 0xff800000b31b7808 */ /* 0x000fe20005800000 */
[----:B------:R-:W-:Y:S01]  /*7610*/  FMUL.FTZ R28, R28, c[0x0][0x2ec] ;  /* 0x0000bb001c1c7a20 */ /* 0x000fe20000410000 */
[-C--:B------:R-:W-:Y:S01]  /*7620*/  ISETP.GE.AND P3, PT, R15, R200.reuse, PT ;  /* 0x000000c80f00720c */ /* 0x080fe20003f66270 */
[----:B------:R-:W-:Y:S01]  /*7630*/  FMUL.FTZ R29, R29, c[0x0][0x2ec] ;  /* 0x0000bb001d1d7a20 */ /* 0x000fe20000410000 */
[C---:B------:R-:W-:Y:S01]  /*7640*/  IADD3 R17, R7.reuse, 0x18, RZ ;  /* 0x0000001807117810 */ /* 0x040fe20007ffe0ff */
[----:B------:R-:W-:Y:S01]  /*7650*/  MUFU.TANH R196, R172 ;  /* 0x000000ac00c47308 */ /* 0x000fe20000002400 */
[----:B------:R-:W-:Y:S01]  /*7660*/  IADD3 R11, R7, 0x31, RZ ;  /* 0x00000031070b7810 */ /* 0x000fe20007ffe0ff */
[----:B------:R-:W-:Y:S01]  /*7670*/  FMUL.FTZ R35, R35, c[0x0][0x2ec] ;  /* 0x0000bb0023237a20 */ /* 0x000fe20000410000 */
[----:B------:R-:W-:Y:S01]  /*7680*/  IADD3 R18, R7, 0x11, RZ ;  /* 0x0000001107127810 */ /* 0x000fe20007ffe0ff */
[----:B------:R-:W-:Y:S01]  /*7690*/  FMUL.FTZ R168, R168, c[0x0][0x2ec] ;  /* 0x0000bb00a8a87a20 */ /* 0x000fe20000410000 */
[----:B------:R-:W-:Y:S01]  /*76a0*/  ISETP.GE.AND P4, PT, R17, R167, PT ;  /* 0x000000a71100720c */ /* 0x000fe20003f86270 */
[----:B------:R-:W-:Y:S01]  /*76b0*/  FMUL.FTZ R193, R169, c[0x0][0x2ec] ;  /* 0x0000bb00a9c17a20 */ /* 0x000fe20000410000 */
[C---:B------:R-:W-:Y:S01]  /*76c0*/  IADD3 R169, R7.reuse, 0x8, RZ ;  /* 0x0000000807a97810 */ /* 0x040fe20007ffe0ff */
[----:B------:R-:W2:Y:S01]  /*76d0*/  MUFU.TANH R182, R28 ;  /* 0x0000001c00b67308 */ /* 0x000ea20000002400 */
[----:B------:R-:W-:Y:S01]  /*76e0*/  FMUL.FTZ R5, R170, c[0x0][0x2ec] ;  /* 0x0000bb00aa057a20 */ /* 0x000fe20000410000 */
[----:B------:R-:W-:Y:S01]  /*76f0*/  IADD3 R170, R7, 0x1, RZ ;  /* 0x0000000107aa7810 */ /* 0x000fe20007ffe0ff */
[----:B------:R-:W-:Y:S01]  /*7700*/  FMUL.FTZ R171, R171, c[0x0][0x2ec] ;  /* 0x0000bb00abab7a20 */ /* 0x000fe20000410000 */
[-C--:B------:R-:W-:Y:S01]  /*7710*/  ISETP.GE.AND P1, PT, R169, R200.reuse, PT ;  /* 0x000000c8a900720c */ /* 0x080fe20003f26270 */
[----:B------:R-:W-:Y:S01]  /*7720*/  FMUL.FTZ R30, R30, c[0x0][0x2ec] ;  /* 0x0000bb001e1e7a20 */ /* 0x000fe20000410000 */
[----:B------:R-:W-:Y:S01]  /*7730*/  ISETP.GE.AND P2, PT, R170, R200, PT ;  /* 0x000000c8aa00720c */ /* 0x000fe20003f46270 */
[----:B------:R-:W-:Y:S01]  /*7740*/  FMUL.FTZ R31, R31, c[0x0][0x2ec] ;  /* 0x0000bb001f1f7a20 */ /* 0x000fe20000410000 */
[----:B------:R3:W-:Y:S01]  /*7750*/  MUFU.TANH R194, R168 ;  /* 0x000000a800c27308 */ /* 0x0007e20000002400 */
[----:B------:R-:W-:-:S02]  /*7760*/  FSEL R176, R176, -INF , !P1 ;  /* 0xff800000b0b07808 */ /* 0x000fc40004800000 */
[-C--:B------:R-:W-:Y:S02]  /*7770*/  ISETP.GE.AND P1, PT, R16, R200.reuse, PT ;  /* 0x000000c81000720c */ /* 0x080fe40003f26270 */
[----:B-1----:R-:W-:Y:S02]  /*7780*/  FSEL R195, R195, -INF , !P3 ;  /* 0xff800000c3c37808 */ /* 0x002fe40005800000 */
[-C--:B------:R-:W-:Y:S01]  /*7790*/  ISETP.GE.AND P3, PT, R10, R200.reuse, PT ;  /* 0x000000c80a00720c */ /* 0x080fe20003f66270 */
[----:B------:R-:W1:Y:S01]  /*77a0*/  MUFU.TANH R32, R32 ;  /* 0x0000002000207308 */ /* 0x000e620000002400 */
[----:B------:R-:W-:Y:S02]  /*77b0*/  FSEL R24, R8, -INF , !P1 ;  /* 0xff80000008187808 */ /* 0x000fe40004800000 */
[----:B------:R-:W-:Y:S02]  /*77c0*/  FSEL R185, R185, -INF , !P2 ;  /* 0xff800000b9b97808 */ /* 0x000fe40005000000 */
[----:B------:R-:W-:-:S02]  /*77d0*/  ISETP.GE.AND P1, PT, R12, R200, PT ;  /* 0x000000c80c00720c */ /* 0x000fc40003f26270 */
[-C--:B------:R-:W-:Y:S01]  /*77e0*/  ISETP.GE.AND P2, PT, R17, R200.reuse, PT ;  /* 0x000000c81100720c */ /* 0x080fe20003f46270 */
[----:B------:R1:W4:Y:S01]  /*77f0*/  MUFU.TANH R172, R33 ;  /* 0x0000002100ac7308 */ /* 0x0003220000002400 */
[----:B---3--:R-:W-:Y:S02]  /*7800*/  IADD3 R168, R7, 0x9, RZ ;  /* 0x0000000907a87810 */ /* 0x008fe40007ffe0ff */
[----:B--2---:R-:W-:Y:S02]  /*7810*/  FSEL R182, R182, -INF , !P3 ;  /* 0xff800000b6b67808 */ /* 0x004fe40005800000 */
[----:B------:R-:W-:Y:S02]  /*7820*/  ISETP.GE.AND P0, PT, R168, R200, PT ;  /* 0x000000c8a800720c */ /* 0x000fe40003f06270 */
[----:B------:R-:W-:Y:S01]  /*7830*/  ISETP.GE.AND P3, PT, R19, R167, PT ;  /* 0x000000a71300720c */ /* 0x000fe20003f66270 */
[----:B------:R-:W-:Y:S01]  /*7840*/  MUFU.TANH R5, R5 ;  /* 0x0000000500057308 */ /* 0x000fe20000002400 */
[----:B------:R-:W-:-:S02]  /*7850*/  FSEL R186, R186, -INF , !P0 ;  /* 0xff800000baba7808 */ /* 0x000fc40004000000 */
[-C--:B------:R-:W-:Y:S02]  /*7860*/  ISETP.GE.AND P0, PT, R6, R200.reuse, PT ;  /* 0x000000c80600720c */ /* 0x080fe40003f06270 */
[-C--:B------:R-:W-:Y:S02]  /*7870*/  ISETP.GE.AND P5, PT, R18, R200.reuse, PT ;  /* 0x000000c81200720c */ /* 0x080fe40003fa6270 */
[----:B------:R-:W-:Y:S01]  /*7880*/  FSEL R196, R196, -INF , !P0 ;  /* 0xff800000c4c47808 */ /* 0x000fe20004000000 */
[----:B------:R-:W2:Y:S01]  /*7890*/  MUFU.TANH R193, R193 ;  /* 0x000000c100c17308 */ /* 0x000ea20000002400 */
[----:B------:R-:W-:Y:S02]  /*78a0*/  ISETP.GE.AND P0, PT, R11, R200, PT ;  /* 0x000000c80b00720c */ /* 0x000fe40003f06270 */
[----:B-1----:R-:W-:Y:S02]  /*78b0*/  FSEL R33, R32, -INF , !P1 ;  /* 0xff80000020217808 */ /* 0x002fe40004800000 */
[----:B------:R-:W-:Y:S01]  /*78c0*/  FSEL R25, R9, -INF , !P2 ;  /* 0xff80000009197808 */ /* 0x000fe20005000000 */
[----:B------:R-:W-:Y:S01]  /*78d0*/  FMUL.FTZ R9, R34, c[0x0][0x2ec] ;  /* 0x0000bb0022097a20 */ /* 0x000fe20000410000 */
[----:B------:R-:W-:Y:S01]  /*78e0*/  ISETP.GE.AND P1, PT, R169, R167, PT ;  /* 0x000000a7a900720c */ /* 0x000fe20003f26270 */
[----:B------:R-:W1:Y:S01]  /*78f0*/  MUFU.TANH R181, R29 ;  /* 0x0000001d00b57308 */ /* 0x000e620000002400 */
[----:B----4-:R-:W-:-:S02]  /*7900*/  FSEL R32, R172, -INF , !P0 ;  /* 0xff800000ac207808 */ /* 0x010fc40004000000 */
[-C--:B------:R-:W-:Y:S02]  /*7910*/  ISETP.GE.AND P0, PT, R168, R167.reuse, PT ;  /* 0x000000a7a800720c */ /* 0x080fe40003f06270 */
[----:B------:R-:W-:Y:S02]  /*7920*/  FSEL R23, R23, -INF , !P3 ;  /* 0xff80000017177808 */ /* 0x000fe40005800000 */
[----:B------:R-:W-:Y:S01]  /*7930*/  FSEL R26, R20, -INF , !P5 ;  /* 0xff800000141a7808 */ /* 0x000fe20006800000 */
[----:B------:R-:W3:Y:S01]  /*7940*/  MUFU.TANH R4, R4 ;  /* 0x0000000400047308 */ /* 0x000ee20000002400 */
[C---:B------:R-:W-:Y:S02]  /*7950*/  ISETP.GE.AND P3, PT, R14.reuse, R167, PT ;  /* 0x000000a70e00720c */ /* 0x040fe40003f66270 */
[-C--:B------:R-:W-:Y:S02]  /*7960*/  ISETP.GE.AND P5, PT, R14, R200.reuse, PT ;  /* 0x000000c80e00720c */ /* 0x080fe40003fa6270 */
[----:B------:R-:W-:-:S02]  /*7970*/  ISETP.GE.AND P2, PT, R13, R200, PT ;  /* 0x000000c80d00720c */ /* 0x000fc40003f46270 */
[----:B------:R-:W-:Y:S01]  /*7980*/  FSEL R8, R177, -INF , !P1 ;  /* 0xff800000b1087808 */ /* 0x000fe20004800000 */
[----:B------:R-:W4:Y:S01]  /*7990*/  MUFU.TANH R192, R174 ;  /* 0x000000ae00c07308 */ /* 0x000f220000002400 */
[----:B------:R-:W-:Y:S02]  /*79a0*/  IADD3 R7, R7, 0x39, RZ ;  /* 0x0000003907077810 */ /* 0x000fe40007ffe0ff */
[----:B------:R-:W-:Y:S02]  /*79b0*/  ISETP.GE.AND P1, PT, R6, R167, PT ;  /* 0x000000a70600720c */ /* 0x000fe40003f26270 */
[----:B------:R-:W-:Y:S02]  /*79c0*/  FSEL R6, R178, -INF , !P0 ;  /* 0xff800000b2067808 */ /* 0x000fe40004000000 */
[----:B------:R-:W-:Y:S01]  /*79d0*/  FSEL R194, R194, -INF , !P5 ;  /* 0xff800000c2c27808 */ /* 0x000fe20006800000 */
[----:B------:R-:W5:Y:S01]  /*79e0*/  MUFU.TANH R191, R175 ;  /* 0x000000af00bf7308 */ /* 0x000f620000002400 */
[----:B--2---:R-:W-:-:S02]  /*79f0*/  FSEL R193, R193, -INF , !P2 ;  /* 0xff800000c1c17808 */ /* 0x004fc40005000000 */
[----:B------:R-:W-:Y:S02]  /*7a00*/  ISETP.GE.AND P5, PT, R7, R200, PT ;  /* 0x000000c80700720c */ /* 0x000fe40003fa6270 */
[-C--:B------:R-:W-:Y:S02]  /*7a10*/  ISETP.GE.AND P2, PT, R170, R167.reuse, PT ;  /* 0x000000a7aa00720c */ /* 0x080fe40003f46270 */
[----:B-1----:R-:W-:Y:S01]  /*7a20*/  FSEL R181, R181, -INF , !P5 ;  /* 0xff800000b5b57808 */ /* 0x002fe20006800000 */
[----:B------:R1:W-:Y:S01]  /*7a30*/  MUFU.TANH R180, R35 ;  /* 0x0000002300b47308 */ /* 0x0003e20000002400 */
[----:B------:R-:W-:Y:S02]  /*7a40*/  FSEL R184, R184, -INF , !P2 ;  /* 0xff800000b8b87808 */ /* 0x000fe40005000000 */
[-C--:B------:R-:W-:Y:S02]  /*7a50*/  ISETP.GE.AND P5, PT, R18, R167.reuse, PT ;  /* 0x000000a71200720c */ /* 0x080fe40003fa6270 */
[----:B------:R-:W-:-:S02]  /*7a60*/  ISETP.GE.AND P2, PT, R16, R167, PT ;  /* 0x000000a71000720c */ /* 0x000fc40003f46270 */
[----:B------:R-:W-:Y:S01]  /*7a70*/  ISETP.GE.AND P0, PT, R15, R167, PT ;  /* 0x000000a70f00720c */ /* 0x000fe20003f06270 */
[----:B------:R-:W2:Y:S01]  /*7a80*/  MUFU.TANH R171, R171 ;  /* 0x000000ab00ab7308 */ /* 0x000ea20000002400 */
[----:B------:R-:W-:Y:S02]  /*7a90*/  FSEL R22, R22, -INF , !P5 ;  /* 0xff80000016167808 */ /* 0x000fe40006800000 */
[----:B------:R-:W-:Y:S02]  /*7aa0*/  FSEL R21, R21, -INF , !P4 ;  /* 0xff80000015157808 */ /* 0x000fe40006000000 */
[----:B---3--:R-:W-:Y:S02]  /*7ab0*/  FSEL R20, R4, -INF , !P2 ;  /* 0xff80000004147808 */ /* 0x008fe40005000000 */
[----:B----4-:R-:W-:Y:S01]  /*7ac0*/  FSEL R192, R192, -INF , !P1 ;  /* 0xff800000c0c07808 */ /* 0x010fe20004800000 */
[----:B------:R-:W3:Y:S01]  /*7ad0*/  MUFU.TANH R9, R9 ;  /* 0x0000000900097308 */ /* 0x000ee20000002400 */
[----:B-1----:R-:W-:-:S02]  /*7ae0*/  FSEL R35, R5, -INF , !P3 ;  /* 0xff80000005237808 */ /* 0x002fc40005800000 */
[----:B------:R-:W-:Y:S02]  /*7af0*/  ISETP.GT.AND P3, PT, R240, R236, PT ;  /* 0x000000ecf000720c */ /* 0x000fe40003f64270 */
[----:B-----5:R-:W-:Y:S01]  /*7b00*/  FSEL R191, R191, -INF , !P0 ;  /* 0xff800000bfbf7808 */ /* 0x020fe20004000000 */
[----:B------:R-:W-:Y:S01]  /*7b10*/  BAR.SYNC.DEFER_BLOCKING 0x0 ;  /* 0x0000000000007b1d */ /* 0x000fe20000010000 */
[-C--:B------:R-:W-:Y:S02]  /*7b20*/  ISETP.GE.AND P5, PT, R13, R167.reuse, PT ;  /* 0x000000a70d00720c */ /* 0x080fe40003fa6270 */
[-C--:B------:R-:W-:Y:S02]  /*7b30*/  ISETP.GE.AND P4, PT, R12, R167.reuse, PT ;  /* 0x000000a70c00720c */ /* 0x080fe40003f86270 */
[-C--:B------:R-:W-:Y:S01]  /*7b40*/  ISETP.GE.AND P2, PT, R11, R167.reuse, PT ;  /* 0x000000a70b00720c */ /* 0x080fe20003f46270 */
[----:B------:R-:W1:Y:S01]  /*7b50*/  MUFU.TANH R178, R30 ;  /* 0x0000001e00b27308 */ /* 0x000e620000002400 */
[----:B------:R-:W-:-:S02]  /*7b60*/  ISETP.GE.AND P1, PT, R10, R167, PT ;  /* 0x000000a70a00720c */ /* 0x000fc40003f26270 */
[----:B------:R-:W-:Y:S02]  /*7b70*/  ISETP.GE.AND P0, PT, R7, R167, PT ;  /* 0x000000a70700720c */ /* 0x000fe40003f06270 */
[----:B--2---:R-:W-:Y:S02]  /*7b80*/  FSEL R34, R171, -INF , !P5 ;  /* 0xff800000ab227808 */ /* 0x004fe40006800000 */
[----:B---3--:R-:W-:Y:S01]  /*7b90*/  FSEL R167, R9, -INF , !P4 ;  /* 0xff80000009a77808 */ /* 0x008fe20006000000 */
[----:B------:R-:W2:Y:S01]  /*7ba0*/  MUFU.TANH R177, R31 ;  /* 0x0000001f00b17308 */ /* 0x000ea20000002400 */
[----:B------:R-:W-:Y:S02]  /*7bb0*/  FSEL R180, R180, -INF , !P2 ;  /* 0xff800000b4b47808 */ /* 0x000fe40005000000 */
[----:B-1----:R-:W-:Y:S02]  /*7bc0*/  FSEL R178, R178, -INF , !P1 ;  /* 0xff800000b2b27808 */ /* 0x002fe40004800000 */
[----:B--2---:R-:W-:Y:S01]  /*7bd0*/  FSEL R177, R177, -INF , !P0 ;  /* 0xff800000b1b17808 */ /* 0x004fe20004000000 */
        /* <DEDUP_REMOVED lines=11> */
[----:B-1----:R-:W-:-:S05]  /*7c90*/  IADD3 R14, R14, 0xffffffe, RZ ;  /* 0x0ffffffe0e0e7810 */ /* 0x002fca0007ffe0ff */
        /* <DEDUP_REMOVED lines=48> */
.L_x_3632:
[----:B------:R-:W-:-:S04]  /*7fa0*/  ULEA UR5, -UR8, URZ, 0x6 ;  /* 0x0000003f08057291 */ /* 0x000fc8000f8e313f */
[----:B------:R-:W-:Y:S02]  /*7fb0*/  USHF.R.S32.HI UR4, URZ, 0x1f, UR5 ;  /* 0x0000001f3f047899 */ /* 0x000fe40008011405 */
[----:B------:R-:W-:-:S04]  /*7fc0*/  MOV R10, UR5 ;  /* 0x00000005000a7c02 */ /* 0x000fc80008000f00 */
[----:B------:R-:W-:Y:S02]  /*7fd0*/  MOV R5, UR4 ;  /* 0x0000000400057c02 */ /* 0x000fe40008000f00 */
.L_x_3633:
        /* <DEDUP_REMOVED lines=36> */
.L_x_3631:
        /* <DEDUP_REMOVED lines=53> */
[----:B------:R-:W-:Y:S02]  /*8570*/  FFMA.FTZ R172, R0, c[0x0][0x23c], -R165 ;  /* 0x00008f0000ac7a23 */ /* 0x000fe400000108a5 */
[----:B------:R-:W-:Y:S02]  /*8580*/  FFMA.FTZ R168, R2, c[0x0][0x23c], -R179 ;  /* 0x00008f0002a87a23 */ /* 0x000fe400000108b3 */
[--C-:B------:R-:W-:Y:S02]  /*8590*/  FFMA.FTZ R171, R185, c[0x0][0x23c], -R165.reuse ;  /* 0x00008f00b9ab7a23 */ /* 0x100fe400000108a5 */
[--C-:B------:R-:W-:Y:S01]  /*85a0*/  FFMA.FTZ R170, R176, c[0x0][0x23c], -R165.reuse ;  /* 0x00008f00b0aa7a23 */ /* 0x100fe200000108a5 */
[----:B------:R-:W-:Y:S01]  /*85b0*/  MUFU.EX2 R172, R172 ;  /* 0x000000ac00ac7308 */ /* 0x000fe20000000800 */
[----:B------:R-:W-:Y:S02]  /*85c0*/  FFMA.FTZ R169, R186, c[0x0][0x23c], -R165 ;  /* 0x00008f00baa97a23 */ /* 0x000fe400000108a5 */
[----:B------:R-:W-:-:S02]  /*85d0*/  FFMA.FTZ R2, R184, c[0x0][0x23c], -R179 ;  /* 0x00008f00b8027a23 */ /* 0x000fc400000108b3 */
[--C-:B------:R-:W-:Y:S02]  /*85e0*/  FFMA.FTZ R0, R8, c[0x0][0x23c], -R179.reuse ;  /* 0x00008f0008007a23 */ /* 0x100fe400000108b3 */
[--C-:B------:R-:W-:Y:S01]  /*85f0*/  FFMA.FTZ R175, R6, c[0x0][0x23c], -R179.reuse ;  /* 0x00008f0006af7a23 */ /* 0x100fe200000108b3 */
[----:B------:R-:W-:Y:S01]  /*8600*/  MUFU.EX2 R171, R171 ;  /* 0x000000ab00ab7308 */ /* 0x000fe20000000800 */
[----:B------:R-:W-:Y:S01]  /*8610*/  FMUL.FTZ R3, R5, c[0x0][0x23c] ;  /* 0x00008f0005037a20 */ /* 0x000fe20000410000 */
[----:B------:R-:W1:Y:S01]  /*8620*/  LDSM.16.MT88.4 R8, [R225+0x10000] ;  /* 0x01000000e108783b */ /* 0x000e620000004200 */
[----:B------:R-:W-:Y:S02]  /*8630*/  FMUL.FTZ R4, R4, c[0x0][0x23c] ;  /* 0x00008f0004047a20 */ /* 0x000fe40000410000 */
[--C-:B------:R-:W-:Y:S02]  /*8640*/  FFMA.FTZ R187, R23, c[0x0][0x23c], -R179.reuse ;  /* 0x00008f0017bb7a23 */ /* 0x100fe400000108b3 */
[--C-:B------:R-:W-:Y:S01]  /*8650*/  FFMA.FTZ R189, R22, c[0x0][0x23c], -R179.reuse ;  /* 0x00008f0016bd7a23 */ /* 0x100fe200000108b3 */
[----:B------:R-:W-:Y:S01]  /*8660*/  MUFU.EX2 R170, R170 ;  /* 0x000000aa00aa7308 */ /* 0x000fe20000000800 */
[----:B------:R-:W-:-:S02]  /*8670*/  FFMA.FTZ R188, R21, c[0x0][0x23c], -R179 ;  /* 0x00008f0015bc7a23 */ /* 0x000fc400000108b3 */
[----:B------:R-:W-:Y:S02]  /*8680*/  FFMA.FTZ R190, R20, c[0x0][0x23c], -R179 ;  /* 0x00008f0014be7a23 */ /* 0x000fe400000108b3 */
[----:B------:R-:W-:Y:S01]  /*8690*/  LDSM.16.MT88.4 R20, [R228+0x12800] ;  /* 0x01280000e414783b */ /* 0x000fe20000004200 */
[--C-:B------:R-:W-:Y:S02]  /*86a0*/  FFMA.FTZ R183, R27, c[0x0][0x23c], -R165.reuse ;  /* 0x00008f001bb77a23 */ /* 0x100fe400000108a5 */
[----:B------:R-:W2:Y:S01]  /*86b0*/  MUFU.EX2 R169, R169 ;  /* 0x000000a900a97308 */ /* 0x000ea20000000800 */
[--C-:B------:R-:W-:Y:S02]  /*86c0*/  FFMA.FTZ R184, R26, c[0x0][0x23c], -R165.reuse ;  /* 0x00008f001ab87a23 */ /* 0x100fe400000108a5 */
[--C-:B------:R-:W-:Y:S02]  /*86d0*/  FFMA.FTZ R185, R25, c[0x0][0x23c], -R165.reuse ;  /* 0x00008f0019b97a23 */ /* 0x100fe400000108a5 */
[----:B------:R-:W-:-:S02]  /*86e0*/  FFMA.FTZ R186, R24, c[0x0][0x23c], -R165 ;  /* 0x00008f0018ba7a23 */ /* 0x000fc400000108a5 */
[----:B------:R-:W-:Y:S01]  /*86f0*/  LDSM.16.MT88.4 R24, [R225+0x10800] ;  /* 0x01080000e118783b */ /* 0x000fe20000004200 */
[----:B------:R-:W-:Y:S01]  /*8700*/  MUFU.EX2 R168, R168 ;  /* 0x000000a800a87308 */ /* 0x000fe20000000800 */
[--C-:B------:R-:W-:Y:S02]  /*8710*/  FFMA.FTZ R196, R196, c[0x0][0x23c], -R165.reuse ;  /* 0x00008f00c4c47a23 */ /* 0x100fe400000108a5 */
[--C-:B------:R-:W-:Y:S02]  /*8720*/  FFMA.FTZ R195, R195, c[0x0][0x23c], -R165.reuse ;  /* 0x00008f00c3c37a23 */ /* 0x100fe400000108a5 */
[--C-:B------:R-:W-:Y:S02]  /*8730*/  FFMA.FTZ R194, R194, c[0x0][0x23c], -R165.reuse ;  /* 0x00008f00c2c27a23 */ /* 0x100fe400000108a5 */
[----:B------:R-:W-:Y:S01]  /*8740*/  FFMA.FTZ R193, R193, c[0x0][0x23c], -R165 ;  /* 0x00008f00c1c17a23 */ /* 0x000fe200000108a5 */
[----:B------:R-:W3:Y:S01]  /*8750*/  MUFU.EX2 R2, R2 ;  /* 0x0000000200027308 */ /* 0x000ee20000000800 */
[----:B--2---:R-:W-:Y:S01]  /*8760*/  F2FP.BF16.PACK_AB R6, R169, R170 ;  /* 0x000000aaa906723e */ /* 0x004fe200000010ff */
[----:B------:R-:W-:-:S02]  /*8770*/  FFMA.FTZ R192, R192, c[0x0][0x23c], -R179 ;  /* 0x00008f00c0c07a23 */ /* 0x000fc400000108b3 */
[--C-:B------:R-:W-:Y:S02]  /*8780*/  FFMA.FTZ R191, R191, c[0x0][0x23c], -R179.reuse ;  /* 0x00008f00bfbf7a23 */ /* 0x100fe400000108b3 */
[--C-:B------:R-:W-:Y:S02]  /*8790*/  FFMA.FTZ R197, R35, c[0x0][0x23c], -R179.reuse ;  /* 0x00008f0023c57a23 */ /* 0x100fe400000108b3 */
[----:B------:R-:W-:Y:S01]  /*87a0*/  MUFU.EX2 R0, R0 ;  /* 0x0000000000007308 */ /* 0x000fe20000000800 */
[----:B------:R-:W-:Y:S02]  /*87b0*/  FFMA.FTZ R198, R34, c[0x0][0x23c], -R179 ;  /* 0x00008f0022c67a23 */ /* 0x000fe400000108b3 */
[--C-:B------:R-:W-:Y:S02]  /*87c0*/  FFMA.FTZ R199, R33, c[0x0][0x23c], -R165.reuse ;  /* 0x00008f0021c77a23 */ /* 0x100fe400000108a5 */
[--C-:B------:R-:W-:Y:S02]  /*87d0*/  FFMA.FTZ R200, R32, c[0x0][0x23c], -R165.reuse ;  /* 0x00008f0020c87a23 */ /* 0x100fe400000108a5 */
[----:B------:R-:W-:Y:S01]  /*87e0*/  LDSM.16.MT88.4 R32, [R224+0x17000] ;  /* 0x01700000e020783b */ /* 0x000fe20000004200 */
[----:B------:R-:W2:Y:S01]  /*87f0*/  MUFU.EX2 R175, R175 ;  /* 0x000000af00af7308 */ /* 0x000ea20000000800 */
[----:B---3--:R-:W-:Y:S01]  /*8800*/  F2FP.BF16.PACK_AB R5, R2, R168 ;  /* 0x000000a80205723e */ /* 0x008fe200000010ff */
[----:B------:R-:W-:-:S02]  /*8810*/  FFMA.FTZ R182, R182, c[0x0][0x23c], -R165 ;  /* 0x00008f00b6b67a23 */ /* 0x000fc400000108a5 */
[----:B------:R-:W-:Y:S02]  /*8820*/  FFMA.FTZ R181, R181, c[0x0][0x23c], -R165 ;  /* 0x00008f00b5b57a23 */ /* 0x000fe400000108a5 */
[--C-:B------:R-:W-:Y:S02]  /*8830*/  FFMA.FTZ R201, R167, c[0x0][0x23c], -R179.reuse ;  /* 0x00008f00a7c97a23 */ /* 0x100fe400000108b3 */
[----:B------:R3:W4:Y:S01]  /*8840*/  MUFU.EX2 R176, R4 ;  /* 0x0000000400b07308 */ /* 0x0007220000000800 */
[--C-:B------:R-:W-:Y:S01]  /*8850*/  FFMA.FTZ R180, R180, c[0x0][0x23c], -R179.reuse ;  /* 0x00008f00b4b47a23 */ /* 0x100fe200000108b3 */
[----:B------:R-:W-:Y:S01]  /*8860*/  LDSM.16.MT88.4 R164, [R228+0x11800] ;  /* 0x01180000e4a4783b */ /* 0x000fe20000004200 */
[--C-:B------:R-:W-:Y:S02]  /*8870*/  FFMA.FTZ R178, R178, c[0x0][0x23c], -R179.reuse ;  /* 0x00008f00b2b27a23 */ /* 0x100fe400000108b3 */
[----:B------:R-:W-:-:S03]  /*8880*/  FFMA.FTZ R177, R177, c[0x0][0x23c], -R179 ;  /* 0x00008f00b1b17a23 */ /* 0x000fc600000108b3 */
        /* <DEDUP_REMOVED lines=210> */
[----:B------:R-:W2:Y:S01]  /*95b0*/  LDSM.16.MT88.4 R12, [R226+0x12800] ;  /* 0x01280000e20c783b */ /* 0x000ea20000004200 */
        /* <DEDUP_REMOVED lines=32> */
[----:B------:R-:W2:Y:S07]  /*97c0*/  LDSM.16.MT88.4 R28, [R228+0x14800] ;  /* 0x01480000e41c783b */ /* 0x000eae0000004200 */
[C---:B------:R-:W-:Y:S08]  /*97d0*/  HMMA.16816.F32.BF16 R144, R4.reuse, R24, R144 ;  /* 0x000000180490723c */ /* 0x040ff00000041890 */
        /* <DEDUP_REMOVED lines=26> */
[C---:B--2---:R-:W-:Y:S08]  /*9980*/  HMMA.16816.F32.BF16 R124, R4.reuse, R12, R124 ;  /* 0x0000000c047c723c */ /* 0x044ff0000004187c */
[----:B------:R-:W-:Y:S01]  /*9990*/  HMMA.16816.F32.BF16 R128, R4, R14, R128 ;  /* 0x0000000e0480723c */ /* 0x000fe20000041880 */
[----:B------:R-:W2:Y:S06]  /*99a0*/  LDSM.16.MT88.4 R12, [R226+0x13000] ;  /* 0x01300000e20c783b */ /* 0x000eac0000004200 */
        /* <DEDUP_REMOVED lines=10> */
[C---:B---3--:R-:W-:Y:S01]  /*9a50*/  HMMA.16816.F32.BF16 R136, R4.reuse, R20, R136 ;  /* 0x000000140488723c */ /* 0x048fe20000041888 */
[----:B-----5:R-:W-:Y:S02]  /*9a60*/  FADD.FTZ R193, R199, R193 ;  /* 0x000000c1c7c17221 */ /* 0x020fe40000010000 */
        /* <DEDUP_REMOVED lines=35> */
[----:B------:R-:W-:Y:S07]  /*9ca0*/  LDSM.16.MT88.4 R12, [R226+0x13800] ;  /* 0x01380000e20c783b */ /* 0x000fee0000004200 */
[C---:B---3--:R-:W-:Y:S08]  /*9cb0*/  HMMA.16816.F32.BF16 R116, R4.reuse, R20, R116 ;  /* 0x000000140474723c */ /* 0x048ff00000041874 */
[C---:B------:R-:W-:Y:S01]  /*9cc0*/  HMMA.16816.F32.BF16 R120, R4.reuse, R22, R120 ;  /* 0x000000160478723c */ /* 0x040fe20000041878 */
[----:B------:R-:W2:Y:S07]  /*9cd0*/  LDSM.16.MT88.4 R20, [R224+0x11800] ;  /* 0x01180000e014783b */ /* 0x000eae0000004200 */
        /* <DEDUP_REMOVED lines=9> */
[C---:B----4-:R-:W-:Y:S08]  /*9d70*/  HMMA.16816.F32.BF16 R108, R4.reuse, R28, R108 ;  /* 0x0000001c046c723c */ /* 0x050ff0000004186c */
[C---:B------:R-:W-:Y:S01]  /*9d80*/  HMMA.16816.F32.BF16 R112, R4.reuse, R30, R112 ;  /* 0x0000001e0470723c */ /* 0x040fe20000041870 */
[----:B------:R-:W1:Y:S07]  /*9d90*/  LDSM.16.MT88.4 R28, [R226+0x11800] ;  /* 0x01180000e21c783b */ /* 0x000e6e0000004200 */
[C---:B------:R-:W-:Y:S08]  /*9da0*/  HMMA.16816.F32.BF16 R124, R4.reuse, R32, R124 ;  /* 0x00000020047c723c */ /* 0x040ff0000004187c */
[----:B------:R-:W-:Y:S01]  /*9db0*/  HMMA.16816.F32.BF16 R128, R4, R34, R128 ;  /* 0x000000220480723c */ /* 0x000fe20000041880 */
[----:B------:R-:W-:Y:S06]  /*9dc0*/  LDSM.16.MT88.4 R32, [R224+0x13800] ;  /* 0x01380000e020783b */ /* 0x000fec0000004200 */
[----:B------:R-:W-:-:S02]  /*9dd0*/  F2FP.BF16.PACK_AB R4, R200, R199 ;  /* 0x000000c7c804723e */ /* 0x000fc400000010ff */
[----:B------:R-:W-:Y:S02]  /*9de0*/  F2FP.BF16.PACK_AB R5, R180, R201 ;  /* 0x000000c9b405723e */ /* 0x000fe400000010ff */
[----:B------:R-:W-:Y:S02]  /*9df0*/  F2FP.BF16.PACK_AB R6, R181, R182 ;  /* 0x000000b6b506723e */ /* 0x000fe400000010ff */
[----:B------:R-:W-:-:S07]  /*9e00*/  F2FP.BF16.PACK_AB R7, R177, R178 ;  /* 0x000000b2b107723e */ /* 0x000fce00000010ff */
[C---:B--2---:R-:W-:Y:S08]  /*9e10*/  HMMA.16816.F32.BF16 R136, R4.reuse, R20, R136 ;  /* 0x000000140488723c */ /* 0x044ff00000041888 */
        /* <DEDUP_REMOVED lines=26> */
[C---:B-1----:R-:W-:Y:S08]  /*9fc0*/  HMMA.16816.F32.BF16 R76, R4.reuse, R28, R76 ;  /* 0x0000001c044c723c */ /* 0x042ff0000004184c */
[C---:B------:R-:W-:Y:S08]  /*9fd0*/  HMMA.16816.F32.BF16 R80, R4.reuse, R30, R80 ;  /* 0x0000001e0450723c */ /* 0x040ff00000041850 */
[C---:B----4-:R-:W-:Y:S08]  /*9fe0*/  HMMA.16816.F32.BF16 R84, R4.reuse, R24, R84 ;  /* 0x000000180454723c */ /* 0x050ff00000041854 */
[C---:B------:R-:W-:Y:S08]  /*9ff0*/  HMMA.16816.F32.BF16 R88, R4.reuse, R26, R88 ;  /* 0x0000001a0458723c */ /* 0x040ff00000041858 */
[C---:B-----5:R-:W-:Y:S08]  /*a000*/  HMMA.16816.F32.BF16 R92, R4.reuse, R16, R92 ;  /* 0x00000010045c723c */ /* 0x060ff0000004185c */
[C---:B------:R-:W-:Y:S08]  /*a010*/  HMMA.16816.F32.BF16 R96, R4.reuse, R18, R96 ;  /* 0x000000120460723c */ /* 0x040ff00000041860 */
[C---:B------:R-:W-:Y:S08]  /*a020*/  HMMA.16816.F32.BF16 R108, R4.reuse, R8, R108 ;  /* 0x00000008046c723c */ /* 0x040ff0000004186c */
[C---:B------:R-:W-:Y:S08]  /*a030*/  HMMA.16816.F32.BF16 R112, R4.reuse, R10, R112 ;  /* 0x0000000a0470723c */ /* 0x040ff00000041870 */
[C---:B--2---:R-:W-:Y:S08]  /*a040*/  HMMA.16816.F32.BF16 R116, R4.reuse, R20, R116 ;  /* 0x000000140474723c */ /* 0x044ff00000041874 */
[C---:B------:R-:W-:Y:S08]  /*a050*/  HMMA.16816.F32.BF16 R120, R4.reuse, R22, R120 ;  /* 0x000000160478723c */ /* 0x040ff00000041878 */
[C---:B---3--:R-:W-:Y:S08]  /*a060*/  HMMA.16816.F32.BF16 R124, R4.reuse, R12, R124 ;  /* 0x0000000c047c723c */ /* 0x048ff0000004187c */
[C---:B------:R-:W-:Y:S08]  /*a070*/  HMMA.16816.F32.BF16 R128, R4.reuse, R14, R128 ;  /* 0x0000000e0480723c */ /* 0x040ff00000041880 */
[----:B------:R-:W-:Y:S07]  /*a080*/  HMMA.16816.F32.BF16 R160, R4, R164, R160 ;  /* 0x000000a404a0723c */ /* 0x000fee00000418a0 */
[----:B------:R-:W-:Y:S11]  /*a090*/  MOV R164, R174 ;  /* 0x000000ae00a47202 */ /* 0x000ff60000000f00 */
[----:B------:R-:W-:Y:S01]  /*a0a0*/  @!UPT UIADD3 URZ, URZ, URZ, URZ ;  /* 0x0000003f3f3ff290 */ /* 0x000fe2000fffe03f */
.L_x_3628:
        /* <DEDUP_REMOVED lines=16> */
.L_x_3638:
[----:B------:R-:W-:Y:S01]  /*a1b0*/  IADD3 R240, R240, -0x1, RZ ;  /* 0xfffffffff0f07810 */ /* 0x000fe20007ffe0ff */
[----:B------:R-:W-:Y:S04]  /*a1c0*/  DEPBAR.LE SB0, 0x0 ;  /* 0x000080000000791a */ /* 0x000fe80000000000 */
[----:B------:R-:W-:Y:S01]  /*a1d0*/  BAR.SYNC.DEFER_BLOCKING 0x0 ;  /* 0x0000000000007b1d */ /* 0x000fe20000010000 */
[----:B------:R-:W-:Y:S01]  /*a1e0*/  MOV R4, R243 ;  /* 0x000000f300047202 */ /* 0x000fe20000000f00 */
[----:B------:R-:W-:Y:S04]  /*a1f0*/  IMAD.MOV.U32 R8, RZ, RZ, R248 ;  /* 0x000000ffff087224 */ /* 0x000fe800078e00f8 */
[----:B------:R-:W-:-:S05]  /*a200*/  @!P6 BRA `(.L_x_3635) ;  /* 0x000003b00000e947 */ /* 0x000fca0003800000 */
[----:B------:R-:W-:Y:S01]  /*a210*/  IMAD.SHL.U32 R4, R240, 0x40, RZ ;  /* 0x00000040f0047824 */ /* 0x000fe200078e00ff */
[----:B------:R-:W-:Y:S04]  /*a220*/  IABS R3, c[0x0][0x2d0] ;  /* 0x0000b40000037a13 */ /* 0x000fe80000000000 */
[----:B------:R-:W1:Y:S01]  /*a230*/  I2F.RP R12, R3 ;  /* 0x00000003000c7306 */ /* 0x000e620000209400 */
[C---:B------:R-:W-:Y:S02]  /*a240*/  IADD3 R11, R4.reuse, 0x40, RZ ;  /* 0x00000040040b7810 */ /* 0x040fe40007ffe0ff */
        /* <DEDUP_REMOVED lines=55> */
.L_x_3635:
[C---:B------:R-:W-:Y:S04]  /*a5c0*/  LEA R238, P0, R8.reuse, R238, 0x1 ;  /* 0x000000ee08ee7211 */ /* 0x040fe800078008ff */
[----:B------:R-:W-:Y:S02]  /*a5d0*/  LEA.HI.X R237, R8, R237, R4, 0x1, P0 ;  /* 0x000000ed08ed7211 */ /* 0x000fe400000f0c04 */
[----:B------:R-:W-:Y:S02]  /*a5e0*/  IADD3 R8, P0, R238, UR12, RZ ;  /* 0x0000000cee087c10 */ /* 0x000fe4000ff1e0ff */
[----:B------:R-:W-:Y:S02]  /*a5f0*/  MOV R239, R237 ;  /* 0x000000ed00ef7202 */ /* 0x000fe40000000f00 */
[----:B------:R-:W-:Y:S02]  /*a600*/  IADD3.X R9, R237, UR5, RZ, P0, !PT ;  /* 0x00000005ed097c10 */ /* 0x000fe400087fe4ff */
[----:B------:R-:W-:Y:S01]  /*a610*/  IADD3 R6, P0, R8, UR12, RZ ;  /* 0x0000000c08067c10 */ /* 0x000fe2000ff1e0ff */
[----:B------:R-:W-:Y:S01]  /*a620*/  @!PT LDS RZ, [RZ] ;  /* 0x00000000fffff984 */ /* 0x000fe20000000800 */
[----:B------:R-:W-:Y:S01]  /*a630*/  @!PT LDS RZ, [RZ] ;  /* 0x00000000fffff984 */ /* 0x000fe20000000800 */
[----:B------:R-:W-:Y:S01]  /*a640*/  @!PT LDS RZ, [RZ] ;  /* 0x00000000fffff984 */ /* 0x000fe20000000800 */
[----:B------:R1:W-:Y:S03]  /*a650*/  LDGSTS.E.BYPASS.LTC128B.128 [R241+0x10000], [R238.64] ;  /* 0x10000000eef17fae */ /* 0x0003e6000b901d4a */
[----:B------:R-:W-:Y:S02]  /*a660*/  IADD3.X R7, R9, UR5, RZ, P0, !PT ;  /* 0x0000000509077c10 */ /* 0x000fe400087fe4ff */
[----:B------:R-:W-:Y:S01]  /*a670*/  IADD3 R4, P0, R6, UR12, RZ ;  /* 0x0000000c06047c10 */ /* 0x000fe2000ff1e0ff */
[----:B------:R1:W-:Y:S03]  /*a680*/  LDGSTS.E.BYPASS.LTC128B.128 [R241+0x12000], [R238.64+0x80] ;  /* 0x12000080eef17fae */ /* 0x0003e6000b901d4a */
[----:B------:R-:W-:Y:S02]  /*a690*/  IADD3.X R5, R7, UR5, RZ, P0, !PT ;  /* 0x0000000507057c10 */ /* 0x000fe400087fe4ff */
[----:B------:R-:W-:Y:S01]  /*a6a0*/  ISETP.GT.AND P0, PT, R240, R236, PT ;  /* 0x000000ecf000720c */ /* 0x000fe20003f04270 */
        /* <DEDUP_REMOVED lines=15> */
[----:B--2---:R-:W3:Y:S06]  /*a7a0*/  LDSM.16.M88.4 R8, [R233+0x8000] ;  /* 0x00800000e908783b */ /* 0x004eec0000000200 */
[----:B------:R-:W2:Y:S06]  /*a7b0*/  LDSM.16.M88.4 R16, [R233+0x8800] ;  /* 0x00880000e910783b */ /* 0x000eac0000000200 */
[----:B------:R-:W4:Y:S06]  /*a7c0*/  LDSM.16.M88.4 R24, [R233+0x9000] ;  /* 0x00900000e918783b */ /* 0x000f2c0000000200 */
[----:B------:R-:W0:Y:S06]  /*a7d0*/  LDGDEPBAR ;  /* 0x00000000000079af */ /* 0x000e2c0000000000 */
[----:B------:R-:W5:Y:S06]  /*a7e0*/  LDSM.16.M88.4 R164, [R233+0x9800] ;  /* 0x00980000e9a4783b */ /* 0x000f6c0000000200 */
[----:B------:R-:W-:Y:S06]  /*a7f0*/  LDSM.16.M88.4 R168, [R232] ;  /* 0x00000000e8a8783b */ /* 0x000fec0000000200 */
[----:B------:R-:W1:Y:S01]  /*a800*/  LDSM.16.M88.4 R172, [R231] ;  /* 0x00000000e7ac783b */ /* 0x000e620000000200 */
[C---:B---3--:R-:W-:Y:S05]  /*a810*/  HMMA.16816.F32.BF16 R4, R32.reuse, R8, RZ ;  /* 0x000000082004723c */ /* 0x048fea00000418ff */
[----:B------:R-:W3:Y:S03]  /*a820*/  LDSM.16.M88.4 R176, [R223] ;  /* 0x00000000dfb0783b */ /* 0x000ee60000000200 */
[C---:B------:R-:W-:Y:S03]  /*a830*/  HMMA.16816.F32.BF16 R8, R32.reuse, R10, RZ ;  /* 0x0000000a2008723c */ /* 0x040fe600000418ff */
[----:B------:R-:W1:Y:S06]  /*a840*/  LDSM.16.M88.4 R180, [R222] ;  /* 0x00000000deb4783b */ /* 0x000e6c0000000200 */
[----:B------:R-:W1:Y:S01]  /*a850*/  LDSM.16.M88.4 R184, [R221] ;  /* 0x00000000ddb8783b */ /* 0x000e620000000200 */
[C---:B--2---:R-:W-:Y:S05]  /*a860*/  HMMA.16816.F32.BF16 R12, R32.reuse, R16, RZ ;  /* 0x00000010200c723c */ /* 0x044fea00000418ff */
[----:B------:R-:W-:Y:S03]  /*a870*/  LDSM.16.M88.4 R188, [R230] ;  /* 0x00000000e6bc783b */ /* 0x000fe60000000200 */
[C---:B------:R-:W-:Y:S03]  /*a880*/  HMMA.16816.F32.BF16 R16, R32.reuse, R18, RZ ;  /* 0x000000122010723c */ /* 0x040fe600000418ff */
[----:B------:R-:W2:Y:S05]  /*a890*/  LDSM.16.M88.4 R192, [R227+0x8000] ;  /* 0x00800000e3c0783b */ /* 0x000eaa0000000200 */
[C---:B----4-:R-:W-:Y:S01]  /*a8a0*/  HMMA.16816.F32.BF16 R20, R32.reuse, R24, RZ ;  /* 0x000000182014723c */ /* 0x050fe200000418ff */
[----:B------:R-:W-:Y:S06]  /*a8b0*/  LDSM.16.M88.4 R196, [R227+0x9000] ;  /* 0x00900000e3c4783b */ /* 0x000fec0000000200 */
[----:B------:R-:W-:Y:S01]  /*a8c0*/  LDSM.16.M88.4 R200, [R229] ;  /* 0x00000000e5c8783b */ /* 0x000fe20000000200 */
[C---:B------:R-:W-:Y:S05]  /*a8d0*/  HMMA.16816.F32.BF16 R24, R32.reuse, R26, RZ ;  /* 0x0000001a2018723c */ /* 0x040fea00000418ff */
[----:B------:R-:W-:Y:S03]  /*a8e0*/  LDSM.16.M88.4 R204, [R220] ;  /* 0x00000000dccc783b */ /* 0x000fe60000000200 */
[C---:B-----5:R-:W-:Y:S08]  /*a8f0*/  HMMA.16816.F32.BF16 R28, R32.reuse, R164, RZ ;  /* 0x000000a4201c723c */ /* 0x060ff000000418ff */
[----:B------:R-:W-:Y:S01]  /*a900*/  HMMA.16816.F32.BF16 R32, R32, R166, RZ ;  /* 0x000000a62020723c */ /* 0x000fe200000418ff */
[----:B------:R-:W4:Y:S07]  /*a910*/  LDSM.16.M88.4 R164, [R227+0x8800] ;  /* 0x00880000e3a4783b */ /* 0x000f2e0000000200 */
        /* <DEDUP_REMOVED lines=8> */
[----:B------:R-:W-:Y:S07]  /*a9a0*/  LDSM.16.M88.4 R180, [R220+0x1800] ;  /* 0x00180000dcb4783b */ /* 0x000fee0000000200 */
[C---:B------:R-:W-:Y:S08]  /*a9b0*/  HMMA.16816.F32.BF16 R28, R168.reuse, R184, R28 ;  /* 0x000000b8a81c723c */ /* 0x040ff0000004181c */
[----:B------:R-:W-:Y:S01]  /*a9c0*/  HMMA.16816.F32.BF16 R32, R168, R186, R32 ;  /* 0x000000baa820723c */ /* 0x000fe20000041820 */
[----:B------:R-:W3:Y:S06]  /*a9d0*/  LDSM.16.M88.4 R168, [R220+0x800] ;  /* 0x00080000dca8783b */ /* 0x000eec0000000200 */
[----:B------:R-:W-:Y:S01]  /*a9e0*/  LDSM.16.M88.4 R184, [R234+0x2000] ;  /* 0x00200000eab8783b */ /* 0x000fe20000000200 */
[C---:B--2---:R-:W-:Y:S08]  /*a9f0*/  HMMA.16816.F32.BF16 R4, R188.reuse, R192, R4 ;  /* 0x000000c0bc04723c */ /* 0x044ff00000041804 */
[C---:B------:R-:W-:Y:S01]  /*aa00*/  HMMA.16816.F32.BF16 R8, R188.reuse, R194, R8 ;  /* 0x000000c2bc08723c */ /* 0x040fe20000041808 */
[----:B------:R-:W2:Y:S07]  /*aa10*/  LDSM.16.M88.4 R192, [R233+0xa000] ;  /* 0x00a00000e9c0783b */ /* 0x000eae0000000200 */
[C---:B----4-:R-:W-:Y:S08]  /*aa20*/  HMMA.16816.F32.BF16 R12, R188.reuse, R164, R12 ;  /* 0x000000a4bc0c723c */ /* 0x050ff0000004180c */
[C---:B------:R-:W-:Y:S01]  /*aa30*/  HMMA.16816.F32.BF16 R16, R188.reuse, R166, R16 ;  /* 0x000000a6bc10723c */ /* 0x040fe20000041810 */
[----:B------:R-:W4:Y:S07]  /*aa40*/  LDSM.16.M88.4 R164, [R233+0xa800] ;  /* 0x00a80000e9a4783b */ /* 0x000f2e0000000200 */
[C---:B------:R-:W-:Y:S08]  /*aa50*/  HMMA.16816.F32.BF16 R20, R188.reuse, R196, R20 ;  /* 0x000000c4bc14723c */ /* 0x040ff00000041814 */
[C---:B------:R-:W-:Y:S01]  /*aa60*/  HMMA.16816.F32.BF16 R24, R188.reuse, R198, R24 ;  /* 0x000000c6bc18723c */ /* 0x040fe20000041818 */
[----:B------:R-:W-:Y:S07]  /*aa70*/  LDSM.16.M88.4 R196, [R232+0x2000] ;  /* 0x00200000e8c4783b */ /* 0x000fee0000000200 */
[C---:B-1----:R-:W-:Y:S08]  /*aa80*/  HMMA.16816.F32.BF16 R28, R188.reuse, R172, R28 ;  /* 0x000000acbc1c723c */ /* 0x042ff0000004181c */
[----:B------:R-:W-:Y:S01]  /*aa90*/  HMMA.16816.F32.BF16 R32, R188, R174, R32 ;  /* 0x000000aebc20723c */ /* 0x000fe20000041820 */
[----:B------:R-:W1:Y:S06]  /*aaa0*/  LDSM.16.M88.4 R172, [R233+0xb000] ;  /* 0x00b00000e9ac783b */ /* 0x000e6c0000000200 */
[----:B------:R-:W5:Y:S01]  /*aab0*/  LDSM.16.M88.4 R188, [R233+0xb800] ;  /* 0x00b80000e9bc783b */ /* 0x000f620000000200 */
[C---:B------:R-:W-:Y:S08]  /*aac0*/  HMMA.16816.F32.BF16 R4, R200.reuse, R204, R4 ;  /* 0x000000ccc804723c */ /* 0x040ff00000041804 */
[C---:B------:R-:W-:Y:S01]  /*aad0*/  HMMA.16816.F32.BF16 R8, R200.reuse, R206, R8 ;  /* 0x000000cec808723c */ /* 0x040fe20000041808 */
[----:B------:R-:W1:Y:S07]  /*aae0*/  LDSM.16.M88.4 R204, [R219] ;  /* 0x00000000dbcc783b */ /* 0x000e6e0000000200 */
[C---:B---3--:R-:W-:Y:S08]  /*aaf0*/  HMMA.16816.F32.BF16 R12, R200.reuse, R168, R12 ;  /* 0x000000a8c80c723c */ /* 0x048ff0000004180c */
[C---:B------:R-:W-:Y:S01]  /*ab00*/  HMMA.16816.F32.BF16 R16, R200.reuse, R170, R16 ;  /* 0x000000aac810723c */ /* 0x040fe20000041810 */
[----:B------:R-:W3:Y:S07]  /*ab10*/  LDSM.16.M88.4 R168, [R218] ;  /* 0x00000000daa8783b */ /* 0x000eee0000000200 */
[C---:B------:R-:W-:Y:S08]  /*ab20*/  HMMA.16816.F32.BF16 R20, R200.reuse, R176, R20 ;  /* 0x000000b0c814723c */ /* 0x040ff00000041814 */
[C---:B------:R-:W-:Y:S01]  /*ab30*/  HMMA.16816.F32.BF16 R24, R200.reuse, R178, R24 ;  /* 0x000000b2c818723c */ /* 0x040fe20000041818 */
[----:B------:R-:W1:Y:S07]  /*ab40*/  LDSM.16.M88.4 R176, [R217] ;  /* 0x00000000d9b0783b */ /* 0x000e6e0000000200 */
[C---:B------:R-:W-:Y:S08]  /*ab50*/  HMMA.16816.F32.BF16 R28, R200.reuse, R180, R28 ;  /* 0x000000b4c81c723c */ /* 0x040ff0000004181c */
[----:B------:R-:W-:Y:S01]  /*ab60*/  HMMA.16816.F32.BF16 R32, R200, R182, R32 ;  /* 0x000000b6c820723c */ /* 0x000fe20000041820 */
[----:B------:R-:W3:Y:S06]  /*ab70*/  LDSM.16.M88.4 R180, [R216] ;  /* 0x00000000d8b4783b */ /* 0x000eec0000000200 */
[----:B------:R-:W-:Y:S01]  /*ab80*/  LDSM.16.M88.4 R200, [R227+0xa000] ;  /* 0x00a00000e3c8783b */ /* 0x000fe20000000200 */
[C---:B--2---:R-:W-:Y:S08]  /*ab90*/  HMMA.16816.F32.BF16 R4, R184.reuse, R192, R4 ;  /* 0x000000c0b804723c */ /* 0x044ff00000041804 */
[C---:B------:R-:W-:Y:S01]  /*aba0*/  HMMA.16816.F32.BF16 R8, R184.reuse, R194, R8 ;  /* 0x000000c2b808723c */ /* 0x040fe20000041808 */
[----:B------:R-:W2:Y:S07]  /*abb0*/  LDSM.16.M88.4 R192, [R230+0x2000] ;  /* 0x00200000e6c0783b */ /* 0x000eae0000000200 */
[C---:B----4-:R-:W-:Y:S08]  /*abc0*/  HMMA.16816.F32.BF16 R12, R184.reuse, R164, R12 ;  /* 0x000000a4b80c723c */ /* 0x050ff0000004180c */
[C---:B------:R-:W-:Y:S01]  /*abd0*/  HMMA.16816.F32.BF16 R16, R184.reuse, R166, R16 ;  /* 0x000000a6b810723c */ /* 0x040fe20000041810 */
[----:B------:R-:W4:Y:S07]  /*abe0*/  LDSM.16.M88.4 R164, [R227+0xa800] ;  /* 0x00a80000e3a4783b */ /* 0x000f2e0000000200 */
[C---:B-1----:R-:W-:Y:S08]  /*abf0*/  HMMA.16816.F32.BF16 R20, R184.reuse, R172, R20 ;  /* 0x000000acb814723c */ /* 0x042ff00000041814 */
[C---:B------:R-:W-:Y:S01]  /*ac00*/  HMMA.16816.F32.BF16 R24, R184.reuse, R174, R24 ;  /* 0x000000aeb818723c */ /* 0x040fe20000041818 */
[----:B------:R-:W1:Y:S07]  /*ac10*/  LDSM.16.M88.4 R172, [R227+0xb000] ;  /* 0x00b00000e3ac783b */ /* 0x000e6e0000000200 */
[C---:B-----5:R-:W-:Y:S08]  /*ac20*/  HMMA.16816.F32.BF16 R28, R184.reuse, R188, R28 ;  /* 0x000000bcb81c723c */ /* 0x060ff0000004181c */
[----:B------:R-:W-:Y:S01]  /*ac30*/  HMMA.16816.F32.BF16 R32, R184, R190, R32 ;  /* 0x000000beb820723c */ /* 0x000fe20000041820 */
[----:B------:R-:W5:Y:S06]  /*ac40*/  LDSM.16.M88.4 R184, [R227+0xb800] ;  /* 0x00b80000e3b8783b */ /* 0x000f6c0000000200 */
[----:B------:R-:W-:Y:S01]  /*ac50*/  LDSM.16.M88.4 R188, [R229+0x2000] ;  /* 0x00200000e5bc783b */ /* 0x000fe20000000200 */
[C---:B------:R-:W-:Y:S08]  /*ac60*/  HMMA.16816.F32.BF16 R4, R196.reuse, R204, R4 ;  /* 0x000000ccc404723c */ /* 0x040ff00000041804 */
[C---:B------:R-:W-:Y:S01]  /*ac70*/  HMMA.16816.F32.BF16 R8, R196.reuse, R206, R8 ;  /* 0x000000cec408723c */ /* 0x040fe20000041808 */
[----:B------:R-:W1:Y:S07]  /*ac80*/  LDSM.16.M88.4 R204, [R220+0x2000] ;  /* 0x00200000dccc783b */ /* 0x000e6e0000000200 */
        /* <DEDUP_REMOVED lines=105> */
[C---:B------:R-:W-:Y:S08]  /*b320*/  HMMA.16816.F32.BF16 R16, R188.reuse, R170, R16 ;  /* 0x000000aabc10723c */ /* 0x040ff00000041810 */
[C---:B------:R-:W-:Y:S08]  /*b330*/  HMMA.16816.F32.BF16 R20, R188.reuse, R176, R20 ;  /* 0x000000b0bc14723c */ /* 0x040ff00000041814 */
[C---:B------:R-:W-:Y:S08]  /*b340*/  HMMA.16816.F32.BF16 R24, R188.reuse, R178, R24 ;  /* 0x000000b2bc18723c */ /* 0x040ff00000041818 */
[C---:B------:R-:W-:Y:S08]  /*b350*/  HMMA.16816.F32.BF16 R28, R188.reuse, R180, R28 ;  /* 0x000000b4bc1c723c */ /* 0x040ff0000004181c */
[----:B------:R-:W-:Y:S08]  /*b360*/  HMMA.16816.F32.BF16 R32, R188, R182, R32 ;  /* 0x000000b6bc20723c */ /* 0x000ff00000041820 */
[C---:B--2---:R-:W-:Y:S08]  /*b370*/  HMMA.16816.F32.BF16 R4, R196.reuse, R200, R4 ;  /* 0x000000c8c404723c */ /* 0x044ff00000041804 */
[C---:B------:R-:W-:Y:S08]  /*b380*/  HMMA.16816.F32.BF16 R8, R196.reuse, R202, R8 ;  /* 0x000000cac408723c */ /* 0x040ff00000041808 */
[C---:B----4-:R-:W-:Y:S08]  /*b390*/  HMMA.16816.F32.BF16 R12, R196.reuse, R164, R12 ;  /* 0x000000a4c40c723c */ /* 0x050ff0000004180c */
[C---:B------:R-:W-:Y:S01]  /*b3a0*/  HMMA.16816.F32.BF16 R16, R196.reuse, R166, R16 ;  /* 0x000000a6c410723c */ /* 0x040fe20000041810 */
[----:B------:R-:W2:Y:S07]  /*b3b0*/  LDSM.16.M88.4 R164, [R220+0x6800] ;  /* 0x00680000dca4783b */ /* 0x000eae0000000200 */
[C---:B-1----:R-:W-:Y:S08]  /*b3c0*/  HMMA.16816.F32.BF16 R20, R196.reuse, R172, R20 ;  /* 0x000000acc414723c */ /* 0x042ff00000041814 */
[C---:B------:R-:W-:Y:S08]  /*b3d0*/  HMMA.16816.F32.BF16 R24, R196.reuse, R174, R24 ;  /* 0x000000aec418723c */ /* 0x040ff00000041818 */
[C---:B-----5:R-:W-:Y:S08]  /*b3e0*/  HMMA.16816.F32.BF16 R28, R196.reuse, R184, R28 ;  /* 0x000000b8c41c723c */ /* 0x060ff0000004181c */
[----:B------:R-:W-:Y:S08]  /*b3f0*/  HMMA.16816.F32.BF16 R32, R196, R186, R32 ;  /* 0x000000bac420723c */ /* 0x000ff00000041820 */
[C---:B------:R-:W-:Y:S08]  /*b400*/  HMMA.16816.F32.BF16 R4, R192.reuse, R204, R4 ;  /* 0x000000ccc004723c */ /* 0x040ff00000041804 */
[C---:B------:R-:W-:Y:S08]  /*b410*/  HMMA.16816.F32.BF16 R8, R192.reuse, R206, R8 ;  /* 0x000000cec008723c */ /* 0x040ff00000041808 */
[C---:B--2---:R-:W-:Y:S08]  /*b420*/  HMMA.16816.F32.BF16 R12, R192.reuse, R164, R12 ;  /* 0x000000a4c00c723c */ /* 0x044ff0000004180c */
        /* <DEDUP_REMOVED lines=136> */
.L_x_3637:
        /* <DEDUP_REMOVED lines=28> */
.L_x_3636:
        /* <DEDUP_REMOVED lines=56> */
[----:B------:R-:W-:Y:S01]  /*c1f0*/  ISETP.GT.AND P0, PT, R240, R236, PT ;  /* 0x000000ecf000720c */ /* 0x000fe20003f04270 */
        /* <DEDUP_REMOVED lines=50> */
[--C-:B------:R-:W-:Y:S02]  /*c520*/  FFMA.FTZ R239, R178, c[0x0][0x23c], -R187.reuse ;  /* 0x00008f00b2ef7a23 */ /* 0x100fe400000108bb */
[----:B------:R-:W-:Y:S01]  /*c530*/  LDSM.16.MT88.4 R168, [R224+0x12800] ;  /* 0x01280000e0a8783b */ /* 0x000fe20000004200 */
[C---:B------:R-:W-:Y:S02]  /*c540*/  FMUL.FTZ R36, R2.reuse, R36 ;  /* 0x0000002402247220 */ /* 0x040fe40000410000 */
[----:B------:R-:W-:Y:S02]  /*c550*/  FMUL.FTZ R37, R2, R37 ;  /* 0x0000002502257220 */ /* 0x000fe40000410000 */
        /* <DEDUP_REMOVED lines=25> */
[----:B------:R-:W2:Y:S03]  /*c6f0*/  MUFU.EX2 R194, R194 ;  /* 0x000000c200c27308 */ /* 0x000ea60000000800 */
[----:B------:R-:W-:Y:S02]  /*c700*/  FMUL.FTZ R13, R2, R153 ;  /* 0x00000099020d7220 */ /* 0x000fe40000410000 */
[C---:B------:R-:W-:Y:S02]  /*c710*/  FMUL.FTZ R54, R0.reuse, R54 ;  /* 0x0000003600367220 */ /* 0x040fe40000410000 */
[C---:B------:R-:W-:Y:S03]  /*c720*/  FMUL.FTZ R14, R0.reuse, R154 ;  /* 0x0000009a000e7220 */ /* 0x040fe60000410000 */
[----:B------:R-:W-:Y:S01]  /*c730*/  MUFU.EX2 R196, R196 ;  /* 0x000000c400c47308 */ /* 0x000fe20000000800 */
[C---:B------:R-:W-:Y:S02]  /*c740*/  FMUL.FTZ R15, R0.reuse, R155 ;  /* 0x0000009b000f7220 */ /* 0x040fe40000410000 */
[----:B------:R-:W3:Y:S01]  /*c750*/  LDSM.16.MT88.4 R152, [R224+0x10000] ;  /* 0x01000000e098783b */ /* 0x000ee20000004200 */
[----:B------:R-:W-:Y:S02]  /*c760*/  FMUL.FTZ R55, R0, R55 ;  /* 0x0000003700377220 */ /* 0x000fe40000410000 */
[C---:B------:R-:W-:Y:S02]  /*c770*/  FMUL.FTZ R56, R2.reuse, R56 ;  /* 0x0000003802387220 */ /* 0x040fe40000410000 */
[C---:B------:R-:W-:Y:S02]  /*c780*/  HMMA.16816.F32.BF16 R12, R160.reuse, R20, R12 ;  /* 0x00000014a00c723c */ /* 0x040fe4000004180c */
[----:B------:R-:W4:Y:S01]  /*c790*/  MUFU.EX2 R195, R195 ;  /* 0x000000c300c37308 */ /* 0x000f220000000800 */
[----:B------:R-:W-:Y:S02]  /*c7a0*/  FMUL.FTZ R57, R2, R57 ;  /* 0x0000003902397220 */ /* 0x000fe40000410000 */
[----:B------:R-:W-:Y:S02]  /*c7b0*/  FMUL.FTZ R58, R0, R58 ;  /* 0x0000003a003a7220 */ /* 0x000fe40000410000 */
[C---:B------:R-:W-:Y:S01]  /*c7c0*/  FMUL.FTZ R20, R2.reuse, R144 ;  /* 0x0000009002147220 */ /* 0x040fe20000410000 */
[C---:B------:R-:W-:Y:S04]  /*c7d0*/  HMMA.16816.F32.BF16 R16, R160.reuse, R22, R16 ;  /* 0x00000016a010723c */ /* 0x040fe80000041810 */
[----:B------:R-:W-:Y:S01]  /*c7e0*/  FMUL.FTZ R21, R2, R145 ;  /* 0x0000009102157220 */ /* 0x000fe20000410000 */
[----:B------:R-:W-:Y:S01]  /*c7f0*/  MUFU.EX2 R197, R197 ;  /* 0x000000c500c57308 */ /* 0x000fe20000000800 */
[C---:B------:R-:W-:Y:S02]  /*c800*/  FMUL.FTZ R59, R0.reuse, R59 ;  /* 0x0000003b003b7220 */ /* 0x040fe40000410000 */
[C---:B------:R-:W-:Y:S04]  /*c810*/  FMUL.FTZ R22, R0.reuse, R146 ;  /* 0x0000009200167220 */ /* 0x040fe80000410000 */
[----:B------:R-:W-:Y:S02]  /*c820*/  FMUL.FTZ R23, R0, R147 ;  /* 0x0000009300177220 */ /* 0x000fe40000410000 */
[----:B------:R-:W5:Y:S01]  /*c830*/  LDSM.16.MT88.4 R144, [R228+0x12000] ;  /* 0x01200000e490783b */ /* 0x000f620000004200 */
[C---:B------:R-:W-:Y:S01]  /*c840*/  FMUL.FTZ R60, R2.reuse, R60 ;  /* 0x0000003c023c7220 */ /* 0x040fe20000410000 */
[----:B------:R-:W1:Y:S01]  /*c850*/  MUFU.EX2 R198, R198 ;  /* 0x000000c600c67308 */ /* 0x000e620000000800 */
[----:B------:R-:W-:Y:S02]  /*c860*/  FMUL.FTZ R61, R2, R61 ;  /* 0x0000003d023d7220 */ /* 0x000fe40000410000 */
[C---:B------:R-:W-:Y:S03]  /*c870*/  HMMA.16816.F32.BF16 R20, R160.reuse, R28, R20 ;  /* 0x0000001ca014723c */ /* 0x040fe60000041814 */
[C---:B------:R-:W-:Y:S02]  /*c880*/  FMUL.FTZ R62, R0.reuse, R62 ;  /* 0x0000003e003e7220 */ /* 0x040fe40000410000 */
        /* <DEDUP_REMOVED lines=9> */
[----:B------:R-:W1:Y:S01]  /*c920*/  LDSM.16.MT88.4 R136, [R226+0x12000] ;  /* 0x01200000e288783b */ /* 0x000e620000004200 */
[----:B------:R-:W-:Y:S02]  /*c930*/  FMUL.FTZ R65, R2, R65 ;  /* 0x0000004102417220 */ /* 0x000fe40000410000 */
[C---:B------:R-:W-:Y:S02]  /*c940*/  FMUL.FTZ R66, R0.reuse, R66 ;  /* 0x0000004200427220 */ /* 0x040fe40000410000 */
[C---:B---3--:R-:W-:Y:S03]  /*c950*/  HMMA.16816.F32.BF16 R28, R160.reuse, R152, R28 ;  /* 0x00000098a01c723c */ /* 0x048fe6000004181c */
[----:B------:R-:W-:Y:S02]  /*c960*/  FMUL.FTZ R67, R0, R67 ;  /* 0x0000004300437220 */ /* 0x000fe40000410000 */
[C---:B------:R-:W-:Y:S02]  /*c970*/  FMUL.FTZ R68, R2.reuse, R68 ;  /* 0x0000004402447220 */ /* 0x040fe40000410000 */
[----:B------:R-:W-:Y:S01]  /*c980*/  FMUL.FTZ R69, R2, R69 ;  /* 0x0000004502457220 */ /* 0x000fe20000410000 */
        /* <DEDUP_REMOVED lines=76> */
[C---:B------:R-:W-:Y:S04]  /*ce50*/  FMUL.FTZ R116, R2.reuse, R116 ;  /* 0x0000007402747220 */ /* 0x040fe80000410000 */
[----:B------:R-:W-:Y:S01]  /*ce60*/  FMUL.FTZ R117, R2, R117 ;  /* 0x0000007502757220 */ /* 0x000fe20000410000 */
        /* <DEDUP_REMOVED lines=25> */
[----:B------:R-:W3:Y:S01]  /*d000*/  MUFU.EX2 R206, R206 ;  /* 0x000000ce00ce7308 */ /* 0x000ee20000000800 */
[----:B------:R-:W-:Y:S02]  /*d010*/  FFMA.FTZ R205, R205, c[0x0][0x23c], -R187 ;  /* 0x00008f00cdcd7a23 */ /* 0x000fe400000108bb */
[--C-:B------:R-:W-:Y:S02]  /*d020*/  FFMA.FTZ R204, R204, c[0x0][0x23c], -R177.reuse ;  /* 0x00008f00cccc7a23 */ /* 0x100fe400000108b1 */
[----:B----4-:R-:W-:Y:S01]  /*d030*/  F2FP.BF16.PACK_AB R134, R195, R196 ;  /* 0x000000c4c386723e */ /* 0x010fe200000010ff */
[----:B------:R-:W-:Y:S01]  /*d040*/  FFMA.FTZ R203, R203, c[0x0][0x23c], -R177 ;  /* 0x00008f00cbcb7a23 */ /* 0x000fe200000108b1 */
[----:B------:R-:W-:Y:S03]  /*d050*/  F2FP.BF16.PACK_AB R135, R198, R197 ;  /* 0x000000c5c687723e */ /* 0x000fe600000010ff */
[--C-:B------:R-:W-:Y:S01]  /*d060*/  FFMA.FTZ R202, R202, c[0x0][0x23c], -R187.reuse ;  /* 0x00008f00caca7a23 */ /* 0x100fe200000108bb */
[----:B------:R-:W-:Y:S01]  /*d070*/  MUFU.EX2 R205, R205 ;  /* 0x000000cd00cd7308 */ /* 0x000fe20000000800 */
[----:B------:R-:W-:Y:S02]  /*d080*/  FFMA.FTZ R201, R201, c[0x0][0x23c], -R187 ;  /* 0x00008f00c9c97a23 */ /* 0x000fe400000108bb */
[C---:B-----5:R-:W-:Y:S05]  /*d090*/  HMMA.16816.F32.BF16 R4, R132.reuse, R140, R4 ;  /* 0x0000008c8404723c */ /* 0x060fea0000041804 */
[--C-:B------:R-:W-:Y:S02]  /*d0a0*/  FFMA.FTZ R200, R200, c[0x0][0x23c], -R177.reuse ;  /* 0x00008f00c8c87a23 */ /* 0x100fe400000108b1 */
[----:B------:R-:W-:Y:S01]  /*d0b0*/  FFMA.FTZ R199, R199, c[0x0][0x23c], -R177 ;  /* 0x00008f00c7c77a23 */ /* 0x000fe200000108b1 */
[C---:B------:R-:W-:Y:S01]  /*d0c0*/  HMMA.16816.F32.BF16 R8, R132.reuse, R142, R8 ;  /* 0x0000008e8408723c */ /* 0x040fe20000041808 */
[----:B------:R-:W4:Y:S01]  /*d0d0*/  LDSM.16.MT88.4 R140, [R226+0x14800] ;  /* 0x01480000e28c783b */ /* 0x000f220000004200 */
[----:B------:R-:W5:Y:S02]  /*d0e0*/  MUFU.EX2 R204, R204 ;  /* 0x000000cc00cc7308 */ /* 0x000f640000000800 */
[--C-:B------:R-:W-:Y:S02]  /*d0f0*/  FFMA.FTZ R189, R189, c[0x0][0x23c], -R187.reuse ;  /* 0x00008f00bdbd7a23 */ /* 0x100fe400000108bb */
[--C-:B------:R-:W-:Y:S02]  /*d100*/  FFMA.FTZ R190, R190, c[0x0][0x23c], -R187.reuse ;  /* 0x00008f00bebe7a23 */ /* 0x100fe400000108bb */
[C---:B-1----:R-:W-:Y:S04]  /*d110*/  HMMA.16816.F32.BF16 R12, R132.reuse, R136, R12 ;  /* 0x00000088840c723c */ /* 0x042fe8000004180c */
[----:B------:R-:W-:Y:S01]  /*d120*/  FFMA.FTZ R187, R176, c[0x0][0x23c], -R187 ;  /* 0x00008f00b0bb7a23 */ /* 0x000fe200000108bb */
[----:B------:R-:W1:Y:S01]  /*d130*/  MUFU.EX2 R203, R203 ;  /* 0x000000cb00cb7308 */ /* 0x000e620000000800 */
[--C-:B------:R-:W-:Y:S02]  /*d140*/  FFMA.FTZ R188, R188, c[0x0][0x23c], -R177.reuse ;  /* 0x00008f00bcbc7a23 */ /* 0x100fe400000108b1 */
[C---:B------:R-:W-:Y:S01]  /*d150*/  HMMA.16816.F32.BF16 R16, R132.reuse, R138, R16 ;  /* 0x0000008a8410723c */ /* 0x040fe20000041810 */
[----:B------:R-:W1:Y:S03]  /*d160*/  LDSM.16.MT88.4 R136, [R225+0x14800] ;  /* 0x01480000e188783b */ /* 0x000e660000004200 */
[--C-:B------:R-:W-:Y:S02]  /*d170*/  FFMA.FTZ R166, R166, c[0x0][0x23c], -R177.reuse ;  /* 0x00008f00a6a67a23 */ /* 0x100fe400000108b1 */
[----:B------:R-:W-:Y:S01]  /*d180*/  FFMA.FTZ R177, R165, c[0x0][0x23c], -R177 ;  /* 0x00008f00a5b17a23 */ /* 0x000fe200000108b1 */
[----:B------:R-:W-:Y:S01]  /*d190*/  MUFU.EX2 R202, R202 ;  /* 0x000000ca00ca7308 */ /* 0x000fe20000000800 */
[C---:B------:R-:W-:Y:S04]  /*d1a0*/  HMMA.16816.F32.BF16 R20, R132.reuse, R144, R20 ;  /* 0x000000908414723c */ /* 0x040fe80000041814 */
[----:B------:R-:W-:Y:S01]  /*d1b0*/  FFMA.FTZ R186, R2, R250, R186 ;  /* 0x000000fa02ba7223 */ /* 0x000fe200000100ba */
[----:B------:R-:W-:Y:S01]  /*d1c0*/  MOV R2, R164 ;  /* 0x000000a400027202 */ /* 0x000fe20000000f00 */
[----:B------:R-:W-:Y:S01]  /*d1d0*/  FFMA.FTZ R182, R0, R249, R182 ;  /* 0x000000f900b67223 */ /* 0x000fe200000100b6 */
[----:B------:R-:W-:Y:S01]  /*d1e0*/  MOV R0, R3 ;  /* 0x0000000300007202 */ /* 0x000fe20000000f00 */
[C---:B------:R-:W-:Y:S01]  /*d1f0*/  HMMA.16816.F32.BF16 R24, R132.reuse, R146, R24 ;  /* 0x000000928418723c */ /* 0x040fe20000041818 */
[----:B------:R-:W1:Y:S01]  /*d200*/  LDSM.16.MT88.4 R144, [R224+0x14800] ;  /* 0x01480000e090783b */ /* 0x000e620000004200 */
[----:B------:R2:W-:Y:S02]  /*d210*/  MUFU.EX2 R165, R177 ;  /* 0x000000b100a57308 */ /* 0x0005e40000000800 */
[----:B------:R-:W-:Y:S02]  /*d220*/  FADD.FTZ R186, R185, R186 ;  /* 0x000000bab9ba7221 */ /* 0x000fe40000010000 */
[----:B------:R-:W-:Y:S02]  /*d230*/  FADD.FTZ R182, R181, R182 ;  /* 0x000000b6b5b67221 */ /* 0x000fe40000010000 */
[C---:B------:R-:W-:Y:S04]  /*d240*/  HMMA.16816.F32.BF16 R28, R132.reuse, R148, R28 ;  /* 0x00000094841c723c */ /* 0x040fe8000004181c */
[----:B------:R-:W1:Y:S01]  /*d250*/  MUFU.EX2 R201, R201 ;  /* 0x000000c900c97308 */ /* 0x000e620000000800 */
[----:B------:R-:W-:Y:S02]  /*d260*/  FADD.FTZ R186, R184, R186 ;  /* 0x000000bab8ba7221 */ /* 0x000fe40000010000 */
[----:B------:R-:W-:Y:S01]  /*d270*/  FADD.FTZ R182, R180, R182 ;  /* 0x000000b6b4b67221 */ /* 0x000fe20000010000 */
[C---:B------:R-:W-:Y:S01]  /*d280*/  HMMA.16816.F32.BF16 R32, R132.reuse, R150, R32 ;  /* 0x000000968420723c */ /* 0x040fe20000041820 */
[----:B------:R-:W1:Y:S03]  /*d290*/  LDSM.16.MT88.4 R148, [R228+0x16800] ;  /* 0x01680000e494783b */ /* 0x000e660000004200 */
[----:B------:R-:W-:Y:S02]  /*d2a0*/  FADD.FTZ R183, R183, R186 ;  /* 0x000000bab7b77221 */ /* 0x000fe40000010000 */
        /* <DEDUP_REMOVED lines=12> */
[----:B------:R-:W1:Y:S01]  /*d370*/  MUFU.EX2 R189, R189 ;  /* 0x000000bd00bd7308 */ /* 0x000e620000000800 */
        /* <DEDUP_REMOVED lines=8> */
[----:B---3--:R-:W-:Y:S02]  /*d400*/  FADD.FTZ R195, R206, R195 ;  /* 0x000000c3cec37221 */ /* 0x008fe40000010000 */
[----:B-----5:R-:W-:Y:S01]  /*d410*/  FADD.FTZ R198, R204, R198 ;  /* 0x000000c6ccc67221 */ /* 0x020fe20000010000 */
[----:B------:R-:W3:Y:S01]  /*d420*/  MUFU.EX2 R188, R188 ;  /* 0x000000bc00bc7308 */ /* 0x000ee20000000800 */
[C---:B------:R-:W-:Y:S01]  /*d430*/  HMMA.16816.F32.BF16 R56, R132.reuse, R162, R56 ;  /* 0x000000a28438723c */ /* 0x040fe20000041838 */
[----:B------:R-:W-:Y:S07]  /*d440*/  LDSM.16.MT88.4 R160, [R225+0x13000] ;  /* 0x01300000e1a0783b */ /* 0x000fee0000004200 */
[C---:B------:R-:W-:Y:S01]  /*d450*/  HMMA.16816.F32.BF16 R60, R132.reuse, R168, R60 ;  /* 0x000000a8843c723c */ /* 0x040fe2000004183c */
[----:B------:R-:W-:Y:S07]  /*d460*/  MUFU.EX2 R187, R187 ;  /* 0x000000bb00bb7308 */ /* 0x000fee0000000800 */
[C---:B------:R-:W-:Y:S01]  /*d470*/  HMMA.16816.F32.BF16 R64, R132.reuse, R170, R64 ;  /* 0x000000aa8440723c */ /* 0x040fe20000041840 */
[----:B------:R-:W-:Y:S02]  /*d480*/  LDSM.16.MT88.4 R168, [R224+0x13000] ;  /* 0x01300000e0a8783b */ /* 0x000fe40000004200 */
[----:B------:R-:W5:Y:S05]  /*d490*/  MUFU.EX2 R166, R166 ;  /* 0x000000a600a67308 */ /* 0x000f6a0000000800 */
[C---:B------:R-:W-:Y:S08]  /*d4a0*/  HMMA.16816.F32.BF16 R68, R132.reuse, R172, R68 ;  /* 0x000000ac8444723c */ /* 0x040ff00000041844 */
[C---:B------:R-:W-:Y:S01]  /*d4b0*/  HMMA.16816.F32.BF16 R72, R132.reuse, R174, R72 ;  /* 0x000000ae8448723c */ /* 0x040fe20000041848 */
[----:B------:R-:W-:Y:S07]  /*d4c0*/  LDSM.16.MT88.4 R172, [R228+0x15000] ;  /* 0x01500000e4ac783b */ /* 0x000fee0000004200 */
        /* <DEDUP_REMOVED lines=18> */
[C---:B--2---:R-:W-:Y:S08]  /*d5f0*/  HMMA.16816.F32.BF16 R124, R132.reuse, R144, R124 ;  /* 0x00000090847c723c */ /* 0x044ff0000004187c */
[----:B------:R-:W-:Y:S01]  /*d600*/  HMMA.16816.F32.BF16 R128, R132, R146, R128 ;  /* 0x000000928480723c */ /* 0x000fe20000041880 */
[----:B------:R-:W2:Y:S06]  /*d610*/  LDSM.16.MT88.4 R144, [R228+0x13000] ;  /* 0x01300000e490783b */ /* 0x000eac0000004200 */
[C---:B------:R-:W-:Y:S01]  /*d620*/  F2FP.BF16.PACK_AB R132, R205.reuse, R206 ;  /* 0x000000cecd84723e */ /* 0x040fe200000010ff */
        /* <DEDUP_REMOVED lines=11> */
[----:B---3--:R-:W-:Y:S01]  /*d6e0*/  FADD.FTZ R199, R188, R199 ;  /* 0x000000c7bcc77221 */ /* 0x008fe20000010000 */
[C---:B------:R-:W-:Y:S01]  /*d6f0*/  HMMA.16816.F32.BF16 R8, R132.reuse, R142, R8 ;  /* 0x0000008e8408723c */ /* 0x040fe20000041808 */
[----:B------:R-:W3:Y:S03]  /*d700*/  LDSM.16.MT88.4 R140, [R226+0x15000] ;  /* 0x01500000e28c783b */ /* 0x000ee60000004200 */
[----:B------:R-:W-:Y:S02]  /*d710*/  FADD.FTZ R201, R190, R201 ;  /* 0x000000c9bec97221 */ /* 0x000fe40000010000 */
[----:B------:R-:W-:Y:S02]  /*d720*/  FADD.FTZ R199, R207, R199 ;  /* 0x000000c7cfc77221 */ /* 0x000fe40000010000 */
[C---:B-1----:R-:W-:Y:S04]  /*d730*/  HMMA.16816.F32.BF16 R12, R132.reuse, R136, R12 ;  /* 0x00000088840c723c */ /* 0x042fe8000004180c */
[----:B------:R-:W-:Y:S02]  /*d740*/  FADD.FTZ R201, R239, R201 ;  /* 0x000000c9efc97221 */ /* 0x000fe40000010000 */
[----:B-----5:R-:W-:Y:S02]  /*d750*/  FADD.FTZ R199, R166, R199 ;  /* 0x000000c7a6c77221 */ /* 0x020fe40000010000 */
        /* <DEDUP_REMOVED lines=20> */
[----:B------:R-:W-:Y:S03]  /*d8a0*/  F2FP.BF16.PACK_AB R169, R207, R188 ;  /* 0x000000bccfa9723e */ /* 0x000fe600000010ff */
[----:B------:R-:W-:Y:S01]  /*d8b0*/  F2FP.BF16.PACK_AB R170, R187, R239 ;  /* 0x000000efbbaa723e */ /* 0x000fe200000010ff */
[C---:B------:R-:W-:Y:S04]  /*d8c0*/  HMMA.16816.F32.BF16 R68, R132.reuse, R172, R68 ;  /* 0x000000ac8444723c */ /* 0x040fe80000041844 */
[----:B------:R-:W-:Y:S04]  /*d8d0*/  F2FP.BF16.PACK_AB R171, R165, R166 ;  /* 0x000000a6a5ab723e */ /* 0x000fe800000010ff */
[C---:B------:R-:W-:Y:S01]  /*d8e0*/  HMMA.16816.F32.BF16 R72, R132.reuse, R174, R72 ;  /* 0x000000ae8448723c */ /* 0x040fe20000041848 */
[----:B------:R-:W-:Y:S07]  /*d8f0*/  LDSM.16.MT88.4 R172, [R224+0x11800] ;  /* 0x01180000e0ac783b */ /* 0x000fee0000004200 */
        /* <DEDUP_REMOVED lines=16> */
[C---:B------:R-:W-:Y:S08]  /*da00*/  HMMA.16816.F32.BF16 R120, R132.reuse, R138, R120 ;  /* 0x0000008a8478723c */ /* 0x040ff00000041878 */
[C---:B--2---:R-:W-:Y:S08]  /*da10*/  HMMA.16816.F32.BF16 R124, R132.reuse, R144, R124 ;  /* 0x00000090847c723c */ /* 0x044ff0000004187c */
[----:B------:R-:W-:Y:S08]  /*da20*/  HMMA.16816.F32.BF16 R128, R132, R146, R128 ;  /* 0x000000928480723c */ /* 0x000ff00000041880 */
[C---:B------:R-:W-:Y:S01]  /*da30*/  HMMA.16816.F32.BF16 R160, R168.reuse, R156, R4 ;  /* 0x0000009ca8a0723c */ /* 0x040fe20000041804 */
[----:B------:R-:W1:Y:S07]  /*da40*/  LDSM.16.MT88.4 R4, [R228+0x13800] ;  /* 0x01380000e404783b */ /* 0x000e6e0000004200 */
[C---:B------:R-:W-:Y:S01]  /*da50*/  HMMA.16816.F32.BF16 R156, R168.reuse, R158, R8 ;  /* 0x0000009ea89c723c */ /* 0x040fe20000041808 */
[----:B------:R-:W2:Y:S07]  /*da60*/  LDSM.16.MT88.4 R8, [R226+0x13800] ;  /* 0x01380000e208783b */ /* 0x000eae0000004200 */
[C---:B----4-:R-:W-:Y:S01]  /*da70*/  HMMA.16816.F32.BF16 R152, R168.reuse, R148, R12 ;  /* 0x00000094a898723c */ /* 0x050fe2000004180c */
[----:B------:R-:W4:Y:S07]  /*da80*/  LDSM.16.MT88.4 R12, [R225+0x13800] ;  /* 0x01380000e10c783b */ /* 0x000f2e0000004200 */
[C---:B------:R-:W-:Y:S01]  /*da90*/  HMMA.16816.F32.BF16 R148, R168.reuse, R150, R16 ;  /* 0x00000096a894723c */ /* 0x040fe20000041810 */
[----:B------:R-:W5:Y:S07]  /*daa0*/  LDSM.16.MT88.4 R16, [R224+0x13800] ;  /* 0x01380000e010783b */ /* 0x000f6e0000004200 */
[C---:B---3--:R-:W-:Y:S01]  /*dab0*/  HMMA.16816.F32.BF16 R144, R168.reuse, R140, R20 ;  /* 0x0000008ca890723c */ /* 0x048fe20000041814 */
[----:B------:R-:W3:Y:S07]  /*dac0*/  LDSM.16.MT88.4 R20, [R228+0x15800] ;  /* 0x01580000e414783b */ /* 0x000eee0000004200 */
[C---:B------:R-:W-:Y:S01]  /*dad0*/  HMMA.16816.F32.BF16 R140, R168.reuse, R142, R24 ;  /* 0x0000008ea88c723c */ /* 0x040fe20000041818 */
[----:B------:R-:W3:Y:S07]  /*dae0*/  LDSM.16.MT88.4 R24, [R226+0x15800] ;  /* 0x01580000e218783b */ /* 0x000eee0000004200 */
[C---:B------:R-:W-:Y:S01]  /*daf0*/  HMMA.16816.F32.BF16 R136, R168.reuse, R172, R28 ;  /* 0x000000aca888723c */ /* 0x040fe2000004181c */
[----:B------:R-:W3:Y:S07]  /*db00*/  LDSM.16.MT88.4 R28, [R225+0x15800] ;  /* 0x01580000e11c783b */ /* 0x000eee0000004200 */
        /* <DEDUP_REMOVED lines=11> */
[C---:B-----5:R-:W-:Y:S08]  /*dbc0*/  HMMA.16816.F32.BF16 R60, R168.reuse, R16, R60 ;  /* 0x00000010a83c723c */ /* 0x060ff0000004183c */
[C---:B------:R-:W-:Y:S08]  /*dbd0*/  HMMA.16816.F32.BF16 R64, R168.reuse, R18, R64 ;  /* 0x00000012a840723c */ /* 0x040ff00000041840 */
        /* <DEDUP_REMOVED lines=14> */
[C---:B----4-:R-:W-:Y:S08]  /*dcc0*/  HMMA.16816.F32.BF16 R124, R168.reuse, R12, R124 ;  /* 0x0000000ca87c723c */ /* 0x050ff0000004187c */
[----:B------:R-:W-:Y:S01]  /*dcd0*/  HMMA.16816.F32.BF16 R128, R168, R14, R128 ;  /* 0x0000000ea880723c */ /* 0x000fe20000041880 */
[----:B------:R-:W-:-:S07]  /*dce0*/  @P0 BRA `(.L_x_3638) ;  /* 0xffffc4c000000947 */ /* 0x000fce000383ffff */
.L_x_3634:
        /* <DEDUP_REMOVED lines=12> */
[CC--:B------:R-:W-:Y:S01]  /*ddb0*/  LEA.HI R9, R8.reuse, R0.reuse, RZ, 0x2 ;  /* 0x0000000008097211 */ /* 0x0c0fe200078f10ff */
[----:B--2---:R-:W-:Y:S01]  /*ddc0*/  FADD.FTZ R2, R249, R2 ;  /* 0x00000002f9027221 */ /* 0x004fe20000010000 */
[----:B------:R-:W-:Y:S02]  /*ddd0*/  LEA.HI R8, R8, R0, RZ, 0x5 ;  /* 0x0000000008087211 */ /* 0x000fe400078f28ff */
[--C-:B------:R-:W-:Y:S01]  /*dde0*/  SHF.R.S32.HI R10, RZ, 0x2, R9.reuse ;  /* 0x00000002ff0a7819 */ /* 0x100fe20000011409 */
        /* <DEDUP_REMOVED lines=9> */
[----:B------:R-:W2:Y:S01]  /*de80*/  @P3 MUFU.RCP R6, R2 ;  /* 0x0000000200063308 */ /* 0x000ea20000001000 */
[----:B------:R-:W-:-:S02]  /*de90*/  LOP3.LUT R16, R5, 0x1, RZ, 0xc0, !PT ;  /* 0x0000000105107812 */ /* 0x000fc400078ec0ff */
[C---:B------:R-:W-:Y:S02]  /*dea0*/  SHF.L.U32 R18, R5.reuse, 0x6, RZ ;  /* 0x0000000605127819 */ /* 0x040fe400000006ff */
[----:B------:R-:W-:Y:S02]  /*deb0*/  ISETP.NE.U32.AND P0, PT, R16, 0x1, PT ;  /* 0x000000011000780c */ /* 0x000fe40003f05070 */
[----:B------:R-:W-:Y:S01]  /*dec0*/  IADD3 R14, -R14, R0, RZ ;  /* 0x000000000e0e7210 */ /* 0x000fe20007ffe1ff */
[----:B------:R-:W3:Y:S01]  /*ded0*/  @P4 MUFU.RCP R7, R4 ;  /* 0x0000000400074308 */ /* 0x000ee20000001000 */
[----:B------:R-:W-:Y:S02]  /*dee0*/  LOP3.LUT R18, R18, 0x1c0, RZ, 0xc0, !PT ;  /* 0x000001c012127812 */ /* 0x000fe400078ec0ff */
[----:B------:R-:W-:Y:S02]  /*def0*/  R2P PR, R5, 0x6 ;  /* 0x0000000605007804 */ /* 0x000fe40000000000 */
[----:B------:R-:W-:Y:S01]  /*df00*/  LEA.HI R18, R18, R18, RZ, 0x1d ;  /* 0x0000001212127211 */ /* 0x000fe200078fe8ff */
[----:B--2---:R-:W-:-:S02]  /*df10*/  FMUL.FTZ R163, R6, R163 ;  /* 0x000000a306a37220 */ /* 0x004fc40000410000 */
[----:B------:R-:W2:Y:S01]  /*df20*/  @P4 MUFU.LG2 R4, R4 ;  /* 0x0000000400044308 */ /* 0x000ea20000000c00 */
[C---:B------:R-:W-:Y:S02]  /*df30*/  FMUL.FTZ R162, R6.reuse, R162 ;  /* 0x000000a206a27220 */ /* 0x040fe40000410000 */
[C---:B------:R-:W-:Y:S02]  /*df40*/  FMUL.FTZ R159, R6.reuse, R159 ;  /* 0x0000009f069f7220 */ /* 0x040fe40000410000 */
[C---:B------:R-:W-:Y:S01]  /*df50*/  FMUL.FTZ R158, R6.reuse, R158 ;  /* 0x0000009e069e7220 */ /* 0x040fe20000410000 */
[----:B-1----:R-:W-:Y:S01]  /*df60*/  SHF.R.S32.HI R11, RZ, 0x1f, R10 ;  /* 0x0000001fff0b7819 */ /* 0x002fe2000001140a */
[C---:B---3--:R-:W-:Y:S01]  /*df70*/  FMUL.FTZ R160, R7.reuse, R160 ;  /* 0x000000a007a07220 */ /* 0x048fe20000410000 */
[----:B------:R-:W1:Y:S01]  /*df80*/  @P3 MUFU.LG2 R2, R2 ;  /* 0x0000000200023308 */ /* 0x000e620000000c00 */
[----:B------:R-:W-:Y:S01]  /*df90*/  FMUL.FTZ R161, R7, R161 ;  /* 0x000000a107a17220 */ /* 0x000fe20000410000 */
[----:B------:R-:W-:Y:S01]  /*dfa0*/  LEA.HI R13, R11, R10, RZ, 0x4 ;  /* 0x0000000a0b0d7211 */ /* 0x000fe200078f20ff */
        /* <DEDUP_REMOVED lines=10> */
[C---:B------:R-:W-:Y:S01]  /*e050*/  FMUL.FTZ R154, R6.reuse, R154 ;  /* 0x0000009a069a7220 */ /* 0x040fe20000410000 */
[----:B------:R-:W-:Y:S01]  /*e060*/  LEA.HI R17, R9, R9, RZ, 0x1 ;  /* 0x0000000909117211 */ /* 0x000fe200078f08ff */
[C---:B------:R-:W-:Y:S01]  /*e070*/  FMUL.FTZ R148, R7.reuse, R148 ;  /* 0x0000009407947220 */ /* 0x040fe20000410000 */
[----:B------:R-:W-:Y:S01]  /*e080*/  SHF.R.S32.HI R13, RZ, 0x5, R8 ;  /* 0x00000005ff0d7819 */ /* 0x000fe20000011408 */
[----:B------:R-:W-:Y:S01]  /*e090*/  FMUL.FTZ R149, R7, R149 ;  /* 0x0000009507957220 */ /* 0x000fe20000410000 */
[----:B------:R-:W-:Y:S01]  /*e0a0*/  LOP3.LUT R15, R15, 0x1c0, RZ, 0xc0, !PT ;  /* 0x000001c00f0f7812 */ /* 0x000fe200078ec0ff */
[C---:B------:R-:W-:Y:S01]  /*e0b0*/  FMUL.FTZ R151, R6.reuse, R151 ;  /* 0x0000009706977220 */ /* 0x040fe20000410000 */
[----:B------:R-:W-:Y:S01]  /*e0c0*/  SHF.L.U32 R16, R17, 0x2, RZ ;  /* 0x0000000211107819 */ /* 0x000fe200000006ff */
[C---:B------:R-:W-:Y:S01]  /*e0d0*/  FMUL.FTZ R150, R6.reuse, R150 ;  /* 0x0000009606967220 */ /* 0x040fe20000410000 */
[----:B------:R-:W-:Y:S01]  /*e0e0*/  LEA R14, R13, R14, 0x9 ;  /* 0x0000000e0d0e7211 */ /* 0x000fe200078e48ff */
[----:B------:R-:W-:Y:S01]  /*e0f0*/  FMUL.FTZ R144, R7, R144 ;  /* 0x0000009007907220 */ /* 0x000fe20000410000 */
[----:B------:R-:W-:Y:S01]  /*e100*/  LOP3.LUT R16, R15, 0x38, R16, 0xf8, !PT ;  /* 0x000000380f107812 */ /* 0x000fe200078ef810 */
[----:B------:R-:W-:Y:S01]  /*e110*/  FMUL.FTZ R145, R7, R145 ;  /* 0x0000009107917220 */ /* 0x000fe20000410000 */
[----:B------:R-:W-:Y:S01]  /*e120*/  SHF.R.U32.HI R15, RZ, 0x3, R15 ;  /* 0x00000003ff0f7819 */ /* 0x000fe2000001160f */
[C---:B------:R-:W-:Y:S01]  /*e130*/  FMUL.FTZ R147, R6.reuse, R147 ;  /* 0x0000009306937220 */ /* 0x040fe20000410000 */
[----:B------:R-:W-:Y:S01]  /*e140*/  LOP3.LUT R17, R17, 0xffffffe, RZ, 0xc0, !PT ;  /* 0x0ffffffe11117812 */ /* 0x000fe200078ec0ff */
[----:B------:R-:W-:Y:S01]  /*e150*/  FMUL.FTZ R146, R6, R146 ;  /* 0x0000009206927220 */ /* 0x000fe20000410000 */
[----:B------:R-:W-:Y:S01]  /*e160*/  LEA R14, R14, R18, 0x1 ;  /* 0x000000120e0e7211 */ /* 0x000fe200078e08ff */
[C---:B------:R-:W-:Y:S01]  /*e170*/  FMUL.FTZ R140, R7.reuse, R140 ;  /* 0x0000008c078c7220 */ /* 0x040fe20000410000 */
[----:B------:R-:W-:Y:S01]  /*e180*/  LOP3.LUT R15, R16, R15, RZ, 0x3c, !PT ;  /* 0x0000000f100f7212 */ /* 0x000fe200078e3cff */
[----:B------:R-:W-:Y:S01]  /*e190*/  FMUL.FTZ R141, R7, R141 ;  /* 0x0000008d078d7220 */ /* 0x000fe20000410000 */
[----:B------:R-:W-:Y:S01]  /*e1a0*/  IADD3 R17, R9, -R17, RZ ;  /* 0x8000001109117210 */ /* 0x000fe20007ffe0ff */
[C---:B------:R-:W-:Y:S01]  /*e1b0*/  FMUL.FTZ R143, R6.reuse, R143 ;  /* 0x0000008f068f7220 */ /* 0x040fe20000410000 */
[----:B------:R-:W-:Y:S01]  /*e1c0*/  STS.64 [R14.X4], R160 ;  /* 0x000000a00e007388 */ /* 0x000fe20000004a00 */
[C---:B------:R-:W-:Y:S01]  /*e1d0*/  FMUL.FTZ R142, R6.reuse, R142 ;  /* 0x0000008e068e7220 */ /* 0x040fe20000410000 */
[----:B------:R-:W-:Y:S01]  /*e1e0*/  LEA R5, R17, R15, 0x2 ;  /* 0x0000000f11057211 */ /* 0x000fe200078e10ff */
[C---:B------:R-:W-:Y:S01]  /*e1f0*/  FMUL.FTZ R136, R7.reuse, R136 ;  /* 0x0000008807887220 */ /* 0x040fe20000410000 */
[----:B------:R-:W-:Y:S01]  /*e200*/  MOV R15, 0x80 ;  /* 0x00000080000f7802 */ /* 0x000fe20000000f00 */
[----:B------:R-:W-:Y:S01]  /*e210*/  FMUL.FTZ R137, R7, R137 ;  /* 0x0000008907897220 */ /* 0x000fe20000410000 */
[----:B------:R-:W-:Y:S01]  /*e220*/  STS.64 [R14.X4+0x800], R162 ;  /* 0x000800a20e007388 */ /* 0x000fe20000004a00 */
[C---:B------:R-:W-:Y:S01]  /*e230*/  FMUL.FTZ R139, R6.reuse, R139 ;  /* 0x0000008b068b7220 */ /* 0x040fe20000410000 */
[----:B------:R-:W-:Y:S01]  /*e240*/  SEL R15, R15, 0xffffff80, !P2 ;  /* 0xffffff800f0f7807 */ /* 0x000fe20005000000 */
[----:B------:R-:W-:Y:S01]  /*e250*/  FMUL.FTZ R138, R6, R138 ;  /* 0x0000008a068a7220 */ /* 0x000fe20000410000 */
[----:B------:R-:W-:Y:S01]  /*e260*/  LOP3.LUT R8, R8, 0xffffffe0, RZ, 0xc0, !PT ;  /* 0xffffffe008087812 */ /* 0x000fe200078ec0ff */
[----:B------:R-:W-:Y:S01]  /*e270*/  FMUL.FTZ R132, R7, R132 ;  /* 0x0000008407847220 */ /* 0x000fe20000410000 */
[----:B------:R-:W-:Y:S01]  /*e280*/  LOP3.LUT R11, R11, 0xffffffe0, RZ, 0xc0, !PT ;  /* 0xffffffe00b0b7812 */ /* 0x000fe200078ec0ff */
        /* <DEDUP_REMOVED lines=11> */
[C---:B------:R-:W-:Y:S01]  /*e340*/  FMUL.FTZ R40, R7.reuse, R40 ;  /* 0x0000002807287220 */ /* 0x040fe20000410000 */
[----:B------:R-:W-:Y:S01]  /*e350*/  SHF.R.S32.HI R0, RZ, 0x2, R0 ;  /* 0x00000002ff007819 */ /* 0x000fe20000011400 */
        /* <DEDUP_REMOVED lines=99> */
[-C--:B------:R-:W-:Y:S01]  /*e990*/  IADD3 R7, R7, R16.reuse, RZ ;  /* 0x0000001007077210 */ /* 0x080fe20007ffe0ff */
[----:B------:R-:W-:Y:S01]  /*e9a0*/  STS.64 [R16], R156 ;  /* 0x0000009c10007388 */ /* 0x000fe20000000a00 */
[-C--:B------:R-:W-:Y:S02]  /*e9b0*/  IADD3 R6, R6, R15.reuse, RZ ;  /* 0x0000000f06067210 */ /* 0x080fe40007ffe0ff */
        /* <DEDUP_REMOVED lines=64> */
[----:B------:R-:W-:Y:S04]  /*edc0*/  STS.64 [R19+0xc800], R126 ;  /* 0x00c8007e13007388 */ /* 0x000fe80000000a00 */
[----:B------:R-:W-:Y:S04]  /*edd0*/  STS.64 [R15+0xc000], R128 ;  /* 0x00c000800f007388 */ /* 0x000fe80000000a00 */
[----:B------:R-:W-:Y:S04]  /*ede0*/  STS.64 [R15+0xc800], R130 ;  /* 0x00c800820f007388 */ /* 0x000fe80000000a00 */
[----:B------:R-:W-:Y:S06]  /*edf0*/  BAR.SYNC.DEFER_BLOCKING 0x0 ;  /* 0x0000000000007b1d */ /* 0x000fec0000010000 */
[----:B-1----:R-:W1:Y:S04]  /*ee00*/  S2R R7, SR_CTAID.Z ;  /* 0x0000000000077919 */ /* 0x002e680000002700 */
[----:B--2---:R-:W2:Y:S04]  /*ee10*/  S2R R6, SR_CTAID.Y ;  /* 0x0000000000067919 */ /* 0x004ea80000002600 */
[----:B------:R-:W3:Y:S04]  /*ee20*/  S2R R14, SR_CTAID.X ;  /* 0x00000000000e7919 */ /* 0x000ee80000002500 */
[----:B------:R-:W4:Y:S04]  /*ee30*/  LDS.128 R136, [R5.X4] ;  /* 0x0000000005887984 */ /* 0x000f280000004c00 */
[----:B------:R-:W1:Y:S04]  /*ee40*/  LDS.128 R132, [R5.X4+0x800] ;  /* 0x0008000005847984 */ /* 0x000e680000004c00 */
[----:B------:R-:W1:Y:S01]  /*ee50*/  LDS.128 R128, [R5.X4+0x1000] ;  /* 0x0010000005807984 */ /* 0x000e620000004c00 */
[----:B--2---:R-:W-:-:S03]  /*ee60*/  IMAD R6, R6, c[0x0][0x210], R242 ;  /* 0x0000840006067a24 */ /* 0x004fc600078e02f2 */
[----:B------:R-:W2:Y:S01]  /*ee70*/  LDS.128 R124, [R5.X4+0x1800] ;  /* 0x00180000057c7984 */ /* 0x000ea20000004c00 */
[----:B---3--:R-:W-:-:S03]  /*ee80*/  SHF.L.U32 R14, R14, 0x6, RZ ;  /* 0x000000060e0e7819 */ /* 0x008fc600000006ff */
        /* <DEDUP_REMOVED lines=25> */
[----:B------:R-:W2:Y:S04]  /*f020*/  LDS.128 R20, [R5.X4+0xe800] ;  /* 0x00e8000005147984 */ /* 0x000ea80000004c00 */
[----:B------:R-:W2:Y:S04]  /*f030*/  LDS.128 R16, [R5.X4+0xf000] ;  /* 0x00f0000005107984 */ /* 0x000ea80000004c00 */
[----:B------:R5:W2:Y:S02]  /*f040*/  LDS.128 R140, [R5.X4+0xf800] ;  /* 0x00f80000058c7984 */ /* 0x000aa40000004c00 */
[----:B-----5:R-:W-:-:S05]  /*f050*/  IADD3 R5, -R242, RZ, RZ ;  /* 0x000000fff2057210 */ /* 0x020fca0007ffe1ff */
[----:B-1----:R-:W-:Y:S01]  /*f060*/  IMAD R5, R5, c[0x0][0x1c0], R7 ;  /* 0x0000700005057a24 */ /* 0x002fe200078e0207 */
[----:B------:R-:W-:-:S03]  /*f070*/  SHF.R.S32.HI R7, RZ, 0x1f, R13 ;  /* 0x0000001fff077819 */ /* 0x000fc6000001140d */
[----:B------:R-:W-:Y:S01]  /*f080*/  IMAD R5, R6, c[0x0][0x1c0], R5 ;  /* 0x0000700006057a24 */ /* 0x000fe200078e0205 */
[----:B------:R-:W-:Y:S02]  /*f090*/  LEA.HI R7, R7, R13, RZ, 0x2 ;  /* 0x0000000d07077211 */ /* 0x000fe400078f10ff */
[----:B------:R-:W-:Y:S01]  /*f0a0*/  MOV R6, 0xff800000 ;  /* 0xff80000000067802 */ /* 0x000fe20000000f00 */
[----:B------:R-:W-:Y:S01]  /*f0b0*/  IMAD R5, R5, c[0x0][0x214], R14 ;  /* 0x0000850005057a24 */ /* 0x000fe200078e020e */
[----:B------:R-:W-:Y:S01]  /*f0c0*/  LOP3.LUT R7, R7, 0xffffffc, RZ, 0xc0, !PT ;  /* 0x0ffffffc07077812 */ /* 0x000fe200078ec0ff */
[----:B------:R-:W-:-:S03]  /*f0d0*/  @P4 FFMA.FTZ R6, R164, c[0x0][0x238], R4 ;  /* 0x00008e00a4064a23 */ /* 0x000fc60000010004 */
[----:B------:R-:W-:-:S04]  /*f0e0*/  IADD3 R7, R13, -R7, RZ ;  /* 0x800000070d077210 */ /* 0x000fc80007ffe0ff */
[----:B------:R-:W-:Y:S01]  /*f0f0*/  LEA R7, R7, R0, 0x4 ;  /* 0x0000000007077211 */ /* 0x000fe200078e20ff */
[----:B------:R-:W-:Y:S05]  /*f100*/  @P0 BRA `(.L_x_3640) ;  /* 0x000000a000000947 */ /* 0x000fea0003800000 */
[----:B--234-:R-:W-:Y:S02]  /*f110*/  IADD3 R3, R7, 0x8, RZ ;  /* 0x0000000807037810 */ /* 0x01cfe40007ffe0ff */
[----:B------:R-:W-:Y:S02]  /*f120*/  SHF.R.S32.HI R2, RZ, 0x1f, R7 ;  /* 0x0000001fff027819 */ /* 0x000fe40000011407 */
[----:B------:R-:W-:Y:S02]  /*f130*/  IADD3 R0, P0, R5, R7, RZ ;  /* 0x0000000705007210 */ /* 0x000fe40007f1e0ff */
[-C--:B------:R-:W-:Y:S02]  /*f140*/  ISETP.GE.AND P2, PT, R7, R235.reuse, PT ;  /* 0x000000eb0700720c */ /* 0x080fe40003f46270 */
[----:B------:R-:W-:Y:S02]  /*f150*/  ISETP.GE.AND P1, PT, R3, R235, PT ;  /* 0x000000eb0300720c */ /* 0x000fe40003f26270 */
[----:B------:R-:W-:-:S02]  /*f160*/  LEA.HI.X.SX32 R2, R5, R2, 0x1, P0 ;  /* 0x0000000205027211 */ /* 0x000fc400000f0eff */
[----:B------:R-:W-:-:S04]  /*f170*/  LEA R10, P0, R0, c[0x0][0x208], 0x2 ;  /* 0x00008200000a7a11 */ /* 0x000fc800078010ff */
[----:B------:R-:W-:-:S05]  /*f180*/  LEA.HI.X R11, R0, c[0x0][0x20c], R2, 0x2, P0 ;  /* 0x00008300000b7a11 */ /* 0x000fca00000f1402 */
[----:B------:R1:W-:Y:S04]  /*f190*/  @!P2 STG.E [R10.64], R6 ;  /* 0x000000060a00a986 */ /* 0x0003e8000c10190a */
[----:B------:R1:W-:Y:S02]  /*f1a0*/  @!P1 STG.E [R10.64+0x20], R8 ;  /* 0x000020080a009986 */ /* 0x0003e4000c10190a */
.L_x_3640:
[----:B--234-:R-:W-:Y:S05]  /*f1b0*/  BSYNC B0 ;  /* 0x0000000000007941 */ /* 0x01cfea0003800000 */
.L_x_3639:
[----:B-1----:R-:W-:Y:S01]  /*f1c0*/  IMAD.SHL.U32 R6, R9, 0x4, RZ ;  /* 0x0000000409067824 */ /* 0x002fe200078e00ff */
[C---:B------:R-:W-:Y:S01]  /*f1d0*/  IADD3 R0, R12.reuse, 0x10, RZ ;  /* 0x000000100c007810 */ /* 0x040fe20007ffe0ff */
[----:B------:R-:W-:Y:S01]  /*f1e0*/  IMAD R5, R5, c[0x0][0x22c], RZ ;  /* 0x00008b0005057a24 */ /* 0x000fe200078e02ff */
[----:B------:R-:W-:Y:S02]  /*f1f0*/  IADD3 R2, R12, 0x8, RZ ;  /* 0x000000080c027810 */ /* 0x000fe40007ffe0ff */
[----:B------:R-:W-:Y:S02]  /*f200*/  SHF.R.S32.HI R7, RZ, 0x1f, R6 ;  /* 0x0000001fff077819 */ /* 0x000fe40000011406 */
[----:B------:R-:W-:-:S02]  /*f210*/  ISETP.GE.AND P4, PT, R0, R235, PT ;  /* 0x000000eb0000720c */ /* 0x000fc40003f86270 */
[C---:B------:R-:W-:Y:S01]  /*f220*/  IADD3 R0, R12.reuse, 0x30, RZ ;  /* 0x000000300c007810 */ /* 0x040fe20007ffe0ff */
[----:B------:R-:W-:Y:S01]  /*f230*/  IMAD.WIDE R6, R12, 0x100, R6 ;  /* 0x000001000c067825 */ /* 0x000fe200078e0206 */
[-C--:B------:R-:W-:Y:S02]  /*f240*/  ISETP.GE.AND P5, PT, R2, R235.reuse, PT ;  /* 0x000000eb0200720c */ /* 0x080fe40003fa6270 */
[C---:B------:R-:W-:Y:S02]  /*f250*/  ISETP.GE.AND P6, PT, R12.reuse, R235, PT ;  /* 0x000000eb0c00720c */ /* 0x040fe40003fc6270 */
[C---:B------:R-:W-:Y:S02]  /*f260*/  IADD3 R3, P0, R5.reuse, R6, RZ ;  /* 0x0000000605037210 */ /* 0x040fe40007f1e0ff */
[----:B------:R-:W-:Y:S02]  /*f270*/  IADD3 R4, R12, 0x18, RZ ;  /* 0x000000180c047810 */ /* 0x000fe40007ffe0ff */
[----:B------:R-:W-:-:S02]  /*f280*/  LEA.HI.X.SX32 R5, R5, R7, 0x1, P0 ;  /* 0x0000000705057211 */ /* 0x000fc400000f0eff */
[C---:B------:R-:W-:Y:S02]  /*f290*/  LEA R6, P0, R3.reuse, c[0x0][0x1d8], 0x2 ;  /* 0x0000760003067a11 */ /* 0x040fe400078010ff */
[----:B------:R-:W-:Y:S02]  /*f2a0*/  IADD3 R2, R12, 0x28, RZ ;  /* 0x000000280c027810 */ /* 0x000fe40007ffe0ff */
[----:B------:R-:W-:Y:S02]  /*f2b0*/  LEA.HI.X R7, R3, c[0x0][0x1dc], R5, 0x2, P0 ;  /* 0x0000770003077a11 */ /* 0x000fe400000f1405 */
[----:B------:R-:W-:Y:S02]  /*f2c0*/  ISETP.GE.AND P0, PT, R0, R235, PT ;  /* 0x000000eb0000720c */ /* 0x000fe40003f06270 */
[C---:B------:R-:W-:Y:S01]  /*f2d0*/  IADD3 R3, R12.reuse, 0x20, RZ ;  /* 0x000000200c037810 */ /* 0x040fe20007ffe0ff */
[----:B------:R1:W-:Y:S01]  /*f2e0*/  @!P6 STG.E.128 [R6.64+0x100], R104 ;  /* 0x000100680600e986 */ /* 0x0003e2000c101d0a */
        /* <DEDUP_REMOVED lines=39> */
.L_x_3641:
        /* <DEDUP_REMOVED lines=10> */
.L_x_4929:


//--------------------- .text._ZN5flash24flash_fwd_splitkv_kernelI23Flash_fwd_kernel_traitsILi256ELi64ELi64ELi4ELb0ELb0EN7cutlass10bfloat16_tE19Flash_kernel_traitsILi256ELi64ELi64ELi4ES3_EELb1ELb0ELb1ELb0ELb0ELb0ELb1ELb0EEEvNS_16Flash_fwd_paramsE --------------------------
	.section	.text._ZN5flash24flash_fwd_splitkv_kernelI23Flash_fwd_kernel_traitsILi256ELi64ELi64ELi4ELb0ELb0EN7cutlass10bfloat16_tE19Flash_kernel_traitsILi256ELi64ELi64ELi4ES3_EELb1ELb0ELb1ELb0ELb0ELb0ELb1ELb0EEEvNS_16Flash_fwd_paramsE,"ax",@progbits
	.sectioninfo	@"SHI_REGISTERS=254"
	.align	128
        .global         _ZN5flash24flash_fwd_splitkv_kernelI23Flash_fwd_kernel_traitsILi256ELi64ELi64ELi4ELb0ELb0EN7cutlass10bfloat16_tE19Flash_kernel_traitsILi256ELi64ELi64ELi4ES3_EELb1ELb0ELb1ELb0ELb0ELb0ELb1ELb0EEEvNS_16Flash_fwd_paramsE
        .type           _ZN5flash24flash_fwd_splitkv_kernelI23Flash_fwd_kernel_traitsILi256ELi64ELi64ELi4ELb0ELb0EN7cutlass10bfloat16_tE19Flash_kernel_traitsILi256ELi64ELi64ELi4ES3_EELb1ELb0ELb1ELb0ELb0ELb0ELb1ELb0EEEvNS_16Flash_fwd_paramsE,@function
        .size           _ZN5flash24flash_fwd_splitkv_kernelI23Flash_fwd_kernel_traitsILi256ELi64ELi64ELi4ELb0ELb0EN7cutlass10bfloat16_tE19Flash_kernel_traitsILi256ELi64ELi64ELi4ES3_EELb1ELb0ELb1ELb0ELb0ELb0ELb1ELb0EEEvNS_16Flash_fwd_paramsE,(.L_x_4930 - _ZN5flash24flash_fwd_splitkv_kernelI23Flash_fwd_kernel_traitsILi256ELi64ELi64ELi4ELb0ELb0EN7cutlass10bfloat16_tE19Flash_kernel_traitsILi256ELi64ELi64ELi4ES3_EELb1ELb0ELb1ELb0ELb0ELb0ELb1ELb0EEEvNS_16Flash_fwd_paramsE)
        .other          _ZN5flash24flash_fwd_splitkv_kernelI23Flash_fwd_kernel_traitsILi256ELi64ELi64ELi4ELb0ELb0EN7cutlass10bfloat16_tE19Flash_kernel_traitsILi256ELi64ELi64ELi4ES3_EELb1ELb0ELb1ELb0ELb0ELb0ELb1ELb0EEEvNS_16Flash_fwd_paramsE,@"STO_CUDA_ENTRY STV_DEFAULT"
_ZN5flash24flash_fwd_splitkv_kernelI23Flash_fwd_kernel_traitsILi256ELi64ELi64ELi4ELb0ELb0EN7cutlass10bfloat16_tE19Flash_kernel_traitsILi256ELi64ELi64ELi4ES3_EELb1ELb0ELb1ELb0ELb0ELb0ELb1ELb0EEEvNS_16Flash_fwd_paramsE:
.text._ZN5flash24flash_fwd_splitkv_kernelI23Flash_fwd_kernel_traitsILi256ELi64ELi64ELi4ELb0ELb0EN7cutlass10bfloat16_tE19Flash_kernel_traitsILi256ELi64ELi64ELi4ES3_EELb1ELb0ELb1ELb0ELb0ELb0ELb1ELb0EEEvNS_16Flash_fwd_paramsE:
        /* <DEDUP_REMOVED lines=77> */
.L_x_3642:
[----:B------:R-:W-:Y:S02]  /*04d0*/  ULDC UR8, c[0x0][0x218] ;  /* 0x0000860000087ab9 */ /* 0x000fe40000000800 */
.L_x_3643:
        /* <DEDUP_REMOVED lines=112> */
.L_x_3646:
[----:B------:R-:W-:Y:S05]  /*0be0*/  BSYNC B0 ;  /* 0x0000000000007941 */ /* 0x000fea0003800000 */
.L_x_3645:
        /* <DEDUP_REMOVED lines=12> */
.L_x_3648:
[----:B------:R-:W-:Y:S05]  /*0cb0*/  BSYNC B0 ;  /* 0x0000000000007941 */ /* 0x000fea0003800000 */
.L_x_3647:
        /* <DEDUP_REMOVED lines=12> */
.L_x_3650:
[----:B------:R-:W-:Y:S05]  /*0d80*/  BSYNC B0 ;  /* 0x0000000000007941 */ /* 0x000fea0003800000 */
.L_x_3649:
        /* <DEDUP_REMOVED lines=12> */
.L_x_3652:
[----:B------:R-:W-:Y:S05]  /*0e50*/  BSYNC B0 ;  /* 0x0000000000007941 */ /* 0x000fea0003800000 */
.L_x_3651:
        /* <DEDUP_REMOVED lines=12> */
.L_x_3654:
[----:B------:R-:W-:Y:S05]  /*0f20*/  BSYNC B0 ;  /* 0x0000000000007941 */ /* 0x000fea0003800000 */
.L_x_3653:
        /* <DEDUP_REMOVED lines=12> */
.L_x_3656:
[----:B------:R-:W-:Y:S05]  /*0ff0*/  BSYNC B0 ;  /* 0x0000000000007941 */ /* 0x000fea0003800000 */
.L_x_3655:
        /* <DEDUP_REMOVED lines=12> */
.L_x_3658:
[----:B------:R-:W-:Y:S05]  /*10c0*/  BSYNC B0 ;  /* 0x0000000000007941 */ /* 0x000fea0003800000 */
.L_x_3657:
        /* <DEDUP_REMOVED lines=12> */
.L_x_3660:
[----:B------:R-:W-:Y:S05]  /*1190*/  BSYNC B0 ;  /* 0x0000000000007941 */ /* 0x000fea0003800000 */
.L_x_3659:
        /* <DEDUP_REMOVED lines=32> */
.L_x_3644:
        /* <DEDUP_REMOVED lines=15> */
[----:B------:R-:W-:Y:S02]  /*1490*/  UMOV UR33, URZ ;  /* 0x0000003f00217c82 */ /* 0x000fe40008000000 */
[----:B------:R-:W-:Y:S02]  /*14a0*/  UPLOP3.LUT UP6, UPT, UPT, UPT, UPT, 0x40, 0x0 ;  /* 0x000000000000789c */ /* 0x000fe40003fce870 */
[----:B------:R-:W-:-:S03]  /*14b0*/  UMOV UR15, UR31 ;  /* 0x0000001f000f7c82 */ /* 0x000fc60008000000 */
[----:B------:R-:W-:Y:S02]  /*14c0*/  @UP1 USHF.R.S32.HI UR9, URZ, 0x1f, UR31 ;  /* 0x0000001f3f091899 */ /* 0x000fe4000801141f */
[----:B------:R-:W-:Y:S02]  /*14d0*/  @UP1 UIMAD.WIDE.U32 UR20, UR31, UR4, URZ ;  /* 0x000000041f1412a5 */ /* 0x000fe4000f8e003f */
[----:B------:R-:W-:Y:S02]  /*14e0*/  @UP1 UIMAD UR9, UR9, UR4, URZ ;  /* 0x00000004090912a4 */ /* 0x000fe4000f8e023f */
[----:B------:R-:W-:Y:S02]  /*14f0*/  @UP1 ULEA UR32, UP0, UR20, UR18, 0x2 ;  /* 0x0000001214201291 */ /* 0x000fe4000f80103f */
[----:B------:R-:W-:-:S04]  /*1500*/  @UP1 UIMAD UR4, UR31, UR5, UR9 ;  /* 0x000000051f0412a4 */ /* 0x000fc8000f8e0209 */
[----:B------:R-:W-:-:S03]  /*1510*/  @UP1 UIADD3 UR4, UR21, UR4, URZ ;  /* 0x0000000415041290 */ /* 0x000fc6000fffe03f */
[----:B------:R1:W3:Y:S01]  /*1520*/  R2UR UR9, R0 ;  /* 0x00000000000973c2 */ /* 0x0002e200000e0000 */
        /* <DEDUP_REMOVED lines=96> */
.L_x_3661:
        /* <DEDUP_REMOVED lines=19> */
.L_x_3663:
[----:B------:R-:W-:Y:S01]  /*1c60*/  IABS R4, c[0x0][0x1c8] ;  /* 0x0000720000047a13 */ /* 0x000fe20000000000 */
[----:B------:R-:W-:Y:S01]  /*1c70*/  IMAD.U32 R0, RZ, RZ, UR12 ;  /* 0x0000000cff007e24 */ /* 0x000fe2000f8e00ff */
[----:B------:R-:W-:Y:S02]  /*1c80*/  ULDC UR4, c[0x0][0x1c8] ;  /* 0x0000720000047ab9 */ /* 0x000fe40000000800 */
[----:B------:R-:W1:Y:S01]  /*1c90*/  I2F.RP R8, R4 ;  /* 0x0000000400087306 */ /* 0x000e620000209400 */
[----:B------:R-:W-:Y:S01]  /*1ca0*/  ULOP3.LUT UR4, UR12, UR4, URZ, 0x3c, !UPT ;  /* 0x000000040c047292 */ /* 0x000fe2000f8e3c3f */
[----:B------:R-:W-:Y:S01]  /*1cb0*/  IABS R0, R0 ;  /* 0x0000000000007213 */ /* 0x000fe20000000000 */
[----:B------:R-:W-:Y:S02]  /*1cc0*/  ULEA UR13, UR8, 0xffffffc0, 0x6 ;  /* 0xffffffc0080d7891 */ /* 0x000fe4000f8e303f */
[----:B------:R-:W-:Y:S02]  /*1cd0*/  UMOV UR21, UR19 ;  /* 0x0000001300157c82 */ /* 0x000fe40008000000 */
[----:B------:R-:W-:Y:S01]  /*1ce0*/  ISETP.LE.AND P2, PT, RZ, UR4, PT ;  /* 0x00000004ff007c0c */ /* 0x000fe2000bf43270 */
[----:B------:R-:W-:-:S02]  /*1cf0*/  USHF.R.S32.HI UR11, URZ, 0x1f, UR13 ;  /* 0x0000001f3f0b7899 */ /* 0x000fc4000801140d */
[----:B------:R-:W-:Y:S02]  /*1d00*/  ULDC.64 UR4, c[0x0][0x198] ;  /* 0x0000660000047ab9 */ /* 0x000fe40000000a00 */
[----:B------:R-:W-:Y:S02]  /*1d10*/  UIMAD UR18, UR11, UR4, URZ ;  /* 0x000000040b1272a4 */ /* 0x000fe4000f8e023f */
[----:B------:R-:W-:Y:S01]  /*1d20*/  UIMAD.WIDE.U32 UR20, UR13, UR4, UR20 ;  /* 0x000000040d1472a5 */ /* 0x000fe2000f8e0014 */
[----:B-1----:R-:W1:Y:S01]  /*1d30*/  MUFU.RCP R6, R8 ;  /* 0x0000000800067308 */ /* 0x002e620000001000 */
[----:B------:R-:W-:Y:S02]  /*1d40*/  UIMAD UR4, UR13, UR5, UR18 ;  /* 0x000000050d0472a4 */ /* 0x000fe4000f8e0212 */
        /* <DEDUP_REMOVED lines=43> */
.L_x_3662:
        /* <DEDUP_REMOVED lines=9> */
[----:B------:R-:W-:Y:S01]  /*2090*/  BSSY B0, `(.L_x_3664) ;  /* 0x000007a000007945 */ /* 0x000fe20003800000 */
[----:B------:R-:W-:-:S02]  /*20a0*/  SHF.R.S32.HI R18, RZ, 0x3, R4 ;  /* 0x00000003ff127819 */ /* 0x000fc40000011404 */
[C---:B------:R-:W-:Y:S01]  /*20b0*/  LEA.HI R6, R0.reuse, R233, RZ, 0x1 ;  /* 0x000000e900067211 */ /* 0x040fe200078f08ff */
[----:B------:R-:W-:Y:S01]  /*20c0*/  @UP0 UIMAD.WIDE.U32 UR20, UR14, UR4, URZ ;  /* 0x000000040e1402a5 */ /* 0x000fe2000f8e003f */
[----:B------:R-:W-:Y:S01]  /*20d0*/  LOP3.LUT R0, R0, 0xfffffff0, RZ, 0xc0, !PT ;  /* 0xfffffff000007812 */ /* 0x000fe200078ec0ff */
[----:B------:R-:W-:Y:S01]  /*20e0*/  IMAD.SHL.U32 R236, R18, 0x40, RZ ;  /* 0x0000004012ec7824 */ /* 0x000fe200078e00ff */
[----:B------:R-:W-:Y:S01]  /*20f0*/  LOP3.LUT R4, R4, 0xfffffff8, RZ, 0xc0, !PT ;  /* 0xfffffff804047812 */ /* 0x000fe200078ec0ff */
[----:B------:R-:W-:Y:S01]  /*2100*/  @UP0 UIMAD UR15, UR14, UR5, UR21 ;  /* 0x000000050e0f02a4 */ /* 0x000fe2000f8e0215 */
[----:B------:R-:W-:Y:S01]  /*2110*/  LOP3.LUT R6, R6, 0xfffffffe, RZ, 0xc0, !PT ;  /* 0xfffffffe06067812 */ /* 0x000fe200078ec0ff */
[C---:B------:R-:W-:Y:S01]  /*2120*/  IMAD.IADD R0, R3.reuse, 0x1, -R0 ;  /* 0x0000000103007824 */ /* 0x040fe200078e0a00 */
[----:B------:R-:W-:Y:S01]  /*2130*/  @!UP0 USHF.R.S32.HI UR14, URZ, 0x1f, UR31 ;  /* 0x0000001f3f0e8899 */ /* 0x000fe2000801141f */
[----:B------:R-:W-:Y:S01]  /*2140*/  IMAD.IADD R4, R3, 0x1, -R4 ;  /* 0x0000000103047824 */ /* 0x000fe200078e0a04 */
[----:B------:R-:W-:Y:S01]  /*2150*/  LOP3.LUT R236, R236, 0x1c0, RZ, 0xc0, !PT ;  /* 0x000001c0ecec7812 */ /* 0x000fe200078ec0ff */
[----:B------:R-:W-:Y:S01]  /*2160*/  ULDC.64 UR4, c[0x0][0x178] ;  /* 0x00005e0000047ab9 */ /* 0x000fe20000000a00 */
[----:B------:R-:W-:Y:S01]  /*2170*/  SHF.R.S32.HI R5, RZ, 0x1f, R0 ;  /* 0x0000001fff057819 */ /* 0x000fe20000011400 */
[----:B------:R-:W-:Y:S01]  /*2180*/  IMAD.SHL.U32 R237, R4, 0x8, RZ ;  /* 0x0000000804ed7824 */ /* 0x000fe200078e00ff */
[----:B------:R-:W-:Y:S01]  /*2190*/  @!UP0 UIMAD UR14, UR14, UR4, URZ ;  /* 0x000000040e0e82a4 */ /* 0x000fe2000f8e023f */
[----:B------:R-:W-:Y:S01]  /*21a0*/  IMAD.IADD R233, R233, 0x1, -R6 ;  /* 0x00000001e9e97824 */ /* 0x000fe200078e0a06 */
[----:B------:R-:W-:Y:S01]  /*21b0*/  LEA.HI R5, R5, R0, RZ, 0x3 ;  /* 0x0000000005057211 */ /* 0x000fe200078f18ff */
[----:B------:R-:W-:Y:S01]  /*21c0*/  @!UP0 UIMAD.WIDE.U32 UR24, UR31, UR4, URZ ;  /* 0x000000041f1882a5 */ /* 0x000fe2000f8e003f */
[--C-:B------:R-:W-:Y:S01]  /*21d0*/  LOP3.LUT R11, R236, 0x38, R237.reuse, 0xf8, !PT ;  /* 0x00000038ec0b7812 */ /* 0x100fe200078ef8ed */
[----:B------:R-:W-:Y:S01]  /*21e0*/  @!UP0 UIMAD UR5, UR31, UR5, UR14 ;  /* 0x000000051f0582a4 */ /* 0x000fe2000f8e020e */
[----:B------:R-:W-:Y:S01]  /*21f0*/  SHF.R.U32.HI R236, RZ, 0x3, R236 ;  /* 0x00000003ffec7819 */ /* 0x000fe200000116ec */
[----:B------:R-:W-:Y:S01]  /*2200*/  UIADD3 UR21, -UR6, UR7, URZ ;  /* 0x0000000706157290 */ /* 0x000fe2000fffe13f */
[----:B------:R-:W-:Y:S01]  /*2210*/  LOP3.LUT R13, R5, 0xfffffff8, RZ, 0xc0, !PT ;  /* 0xfffffff8050d7812 */ /* 0x000fe200078ec0ff */
[----:B------:R-:W-:Y:S01]  /*2220*/  @!UP0 UIADD3 UR15, UR25, UR5, URZ ;  /* 0x00000005190f8290 */ /* 0x000fe2000fffe03f */
[----:B------:R-:W-:Y:S01]  /*2230*/  SHF.R.S32.HI R6, RZ, 0x1f, R237 ;  /* 0x0000001fff067819 */ /* 0x000fe200000114ed */
[----:B------:R-:W-:Y:S01]  /*2240*/  @!UP0 UMOV UR20, UR24 ;  /* 0x0000001800148c82 */ /* 0x000fe20008000000 */
[----:B------:R-:W-:Y:S01]  /*2250*/  IADD3 R14, P0, R237, UR18, RZ ;  /* 0x00000012ed0e7c10 */ /* 0x000fe2000ff1e0ff */
[----:B------:R-:W-:Y:S01]  /*2260*/  IMAD.IADD R0, R0, 0x1, -R13 ;  /* 0x0000000100007824 */ /* 0x000fe200078e0a0d */
[----:B------:R-:W-:Y:S01]  /*2270*/  LOP3.LUT R236, R11, R236, RZ, 0x3c, !PT ;  /* 0x000000ec0bec7212 */ /* 0x000fe200078e3cff */
[----:B------:R-:W-:Y:S01]  /*2280*/  ULDC.64 UR4, c[0x0][0x1a8] ;  /* 0x00006a0000047ab9 */ /* 0x000fe20000000a00 */
[----:B------:R-:W-:Y:S01]  /*2290*/  LEA.HI R11, R2, R3, RZ, 0x6 ;  /* 0x00000003020b7211 */ /* 0x000fe200078f30ff */
[----:B------:R-:W-:Y:S01]  /*22a0*/  IMAD.SHL.U32 R5, R5, 0x40, RZ ;  /* 0x0000004005057824 */ /* 0x000fe200078e00ff */
[----:B------:R-:W-:-:S02]  /*22b0*/  IADD3 R16, P1, R237, R16, RZ ;  /* 0x00000010ed107210 */ /* 0x000fc40007f3e0ff */
[C---:B------:R-:W-:Y:S01]  /*22c0*/  IADD3.X R15, R6.reuse, UR17, RZ, P0, !PT ;  /* 0x00000011060f7c10 */ /* 0x040fe200087fe4ff */
[----:B------:R-:W-:Y:S01]  /*22d0*/  IMAD.SHL.U32 R11, R11, 0x8, RZ ;  /* 0x000000080b0b7824 */ /* 0x000fe200078e00ff */
[----:B------:R-:W-:Y:S01]  /*22e0*/  IADD3 R12, P0, R237, UR20, RZ ;  /* 0x00000014ed0c7c10 */ /* 0x000fe2000ff1e0ff */
[----:B------:R-:W-:Y:S01]  /*22f0*/  IMAD.X R17, R6, 0x1, R7, P1 ;  /* 0x0000000106117824 */ /* 0x000fe200008e0607 */
[----:B------:R-:W-:Y:S01]  /*2300*/  SHF.R.S32.HI R19, RZ, 0x1f, R18 ;  /* 0x0000001fff137819 */ /* 0x000fe20000011412 */
[----:B------:R-:W-:Y:S01]  /*2310*/  IMAD.WIDE.U32 R8, R8, c[0x0][0x1b8], R14 ;  /* 0x00006e0008087a25 */ /* 0x000fe200078e000e */
[----:B------:R-:W-:Y:S01]  /*2320*/  IADD3.X R13, R6, UR15, RZ, P0, !PT ;  /* 0x0000000f060d7c10 */ /* 0x000fe200087fe4ff */
[----:B------:R-:W-:Y:S01]  /*2330*/  USHF.R.S32.HI UR15, URZ, 0x1f, UR12 ;  /* 0x0000001f3f0f7899 */ /* 0x000fe2000801140c */
[C---:B------:R-:W-:Y:S01]  /*2340*/  R2P PR, R0.reuse, 0x6 ;  /* 0x0000000600007804 */ /* 0x040fe20000000000 */
[----:B------:R-:W-:Y:S01]  /*2350*/  IMAD.SHL.U32 R0, R0, 0x40, RZ ;  /* 0x0000004000007824 */ /* 0x000fe200078e00ff */
[----:B------:R-:W-:Y:S01]  /*2360*/  IADD3 R170, P0, R18, UR13, RZ ;  /* 0x0000000d12aa7c10 */ /* 0x000fe2000ff1e0ff */
[----:B------:R-:W-:Y:S01]  /*2370*/  IMAD.SHL.U32 R7, R233, 0x8, RZ ;  /* 0x00000008e9077824 */ /* 0x000fe200078e00ff */
[----:B------:R-:W-:Y:S01]  /*2380*/  LOP3.LUT R236, R236, 0xfffffe00, R11, 0xf8, !PT ;  /* 0xfffffe00ecec7812 */ /* 0x000fe200078ef80b */
[----:B------:R-:W-:Y:S01]  /*2390*/  IMAD.IADD R11, R9, 0x1, R10 ;  /* 0x00000001090b7824 */ /* 0x000fe200078e020a */
[----:B------:R-:W-:Y:S01]  /*23a0*/  IADD3.X R9, R19, UR11, RZ, P0, !PT ;  /* 0x0000000b13097c10 */ /* 0x000fe200087fe4ff */
[----:B------:R-:W-:Y:S01]  /*23b0*/  IMAD.MOV.U32 R10, RZ, RZ, R8 ;  /* 0x000000ffff0a7224 */ /* 0x000fe200078e0008 */
[----:B------:R-:W-:Y:S01]  /*23c0*/  LOP3.LUT R0, R0, 0x1c0, RZ, 0xc0, !PT ;  /* 0x000001c000007812 */ /* 0x000fe200078ec0ff */
[----:B------:R-:W-:Y:S01]  /*23d0*/  UIMAD UR4, UR15, UR4, URZ ;  /* 0x000000040f0472a4 */ /* 0x000fe2000f8e023f */
[----:B------:R-:W-:Y:S01]  /*23e0*/  ISETP.GE.AND P0, PT, R18, UR21, PT ;  /* 0x0000001512007c0c */ /* 0x000fe2000bf06270 */
[----:B------:R-:W-:Y:S01]  /*23f0*/  IMAD R9, R9, c[0x0][0x1a0], RZ ;  /* 0x0000680009097a24 */ /* 0x000fe200078e02ff */
[----:B------:R-:W-:Y:S01]  /*2400*/  LOP3.LUT R7, R0, 0x8, R7, 0xf8, !PT ;  /* 0x0000000800077812 */ /* 0x000fe200078ef807 */
[----:B------:R-:W-:Y:S01]  /*2410*/  IMAD.U32 R14, RZ, RZ, UR12 ;  /* 0x0000000cff0e7e24 */ /* 0x000fe2000f8e00ff */
[----:B------:R-:W-:Y:S01]  /*2420*/  SHF.R.U32.HI R0, RZ, 0x3, R0 ;  /* 0x00000003ff007819 */ /* 0x000fe20000011600 */
[C---:B------:R-:W-:Y:S01]  /*2430*/  IMAD R9, R170.reuse, c[0x0][0x1a4], R9 ;  /* 0x00006900aa097a24 */ /* 0x040fe200078e0209 */
[----:B------:R-:W-:Y:S01]  /*2440*/  UIMAD UR4, UR12, UR5, UR4 ;  /* 0x000000050c0472a4 */ /* 0x000fe2000f8e0204 */
        /* <DEDUP_REMOVED lines=10> */
[----:B------:R-:W-:Y:S01]  /*24f0*/  IMAD.MOV.U32 R2, RZ, RZ, 0x20 ;  /* 0x00000020ff027424 */ /* 0x000fe200078e00ff */
[C---:B------:R-:W-:Y:S01]  /*2500*/  IADD3 R172, R237.reuse, 0x80, RZ ;  /* 0x00000080edac7810 */ /* 0x040fe20007ffe0ff */
[C---:B------:R-:W-:Y:S01]  /*2510*/  IMAD R165, R18.reuse, c[0x0][0x19c], R165 ;  /* 0x0000670012a57a24 */ /* 0x040fe200078e02a5 */
[----:B------:R-:W-:Y:S01]  /*2520*/  IADD3 R169, R237, 0xc0, RZ ;  /* 0x000000c0eda97810 */ /* 0x000fe20007ffe0ff */
[----:B------:R-:W-:Y:S01]  /*2530*/  IMAD.WIDE.U32 R166, R18, c[0x0][0x198], R16 ;  /* 0x0000660012a67a25 */ /* 0x000fe200078e0010 */
[----:B------:R-:W-:-:S02]  /*2540*/  IADD3 R17, R15, UR4, RZ ;  /* 0x000000040f117c10 */ /* 0x000fc4000fffe0ff */
[----:B------:R-:W-:Y:S01]  /*2550*/  SEL R7, R7, 0xfffffff0, !P1 ;  /* 0xfffffff007077807 */ /* 0x000fe20004800000 */
[----:B-1----:R-:W-:Y:S01]  /*2560*/  IMAD.WIDE R20, R21, 0x40, R18 ;  /* 0x0000004015147825 */ /* 0x002fe200078e0212 */
[----:B------:R-:W-:-:S03]  /*2570*/  SEL R5, R2, 0xffffffe0, !P2 ;  /* 0xffffffe002057807 */ /* 0x000fc60005000000 */
        /* <DEDUP_REMOVED lines=43> */
.L_x_3665:
[----:B------:R-:W-:Y:S05]  /*2830*/  BSYNC B0 ;  /* 0x0000000000007941 */ /* 0x000fea0003800000 */
.L_x_3664:
        /* <DEDUP_REMOVED lines=45> */
.L_x_3667:
[----:B------:R-:W-:Y:S05]  /*2b10*/  BSYNC B0 ;  /* 0x0000000000007941 */ /* 0x000fea0003800000 */
.L_x_3666:
        /* <DEDUP_REMOVED lines=45> */
.L_x_3669:
[----:B------:R-:W-:Y:S05]  /*2df0*/  BSYNC B0 ;  /* 0x0000000000007941 */ /* 0x000fea0003800000 */
.L_x_3668:
        /* <DEDUP_REMOVED lines=44> */
.L_x_3671:
[----:B------:R-:W-:Y:S05]  /*30c0*/  BSYNC B0 ;  /* 0x0000000000007941 */ /* 0x000fea0003800000 */
.L_x_3670:
        /* <DEDUP_REMOVED lines=39> */
.L_x_3673:
[----:B------:R-:W-:Y:S05]  /*3340*/  BSYNC B0 ;  /* 0x0000000000007941 */ /* 0x000fea0003800000 */
.L_x_3672:
        /* <DEDUP_REMOVED lines=41> */
.L_x_3675:
[----:B------:R-:W-:Y:S05]  /*35e0*/  BSYNC B0 ;  /* 0x0000000000007941 */ /* 0x000fea0003800000 */
.L_x_3674:
        /* <DEDUP_REMOVED lines=40> */
.L_x_3677:
[----:B------:R-:W-:Y:S05]  /*3870*/  BSYNC B0 ;  /* 0x0000000000007941 */ /* 0x000fea0003800000 */
.L_x_3676:
[----:B------:R-:W-:Y:S01]  /*3880*/  ISETP.GE.AND P0, PT, R6, UR11, PT ;  /* 0x0000000b06007c0c */ /* 0x000fe2000bf06270 */
[----:B------:R-:W-:-:S12]  /*3890*/  BSSY B0, `(.L_x_3678) ;  /* 0x0000028000007945 */ /* 0x000fd80003800000 */
[----:B------:R-:W-:Y:S05]  /*38a0*/  @P0 BRA `(.L_x_3679) ;  /* 0x0000026000000947 */ /* 0x000fea0003800000 */
[----:B------:R-:W-:Y:S01]  /*38b0*/  ISETP.GE.AND P6, PT, R237, c[0x0][0x220], PT ;  /* 0x00008800ed007a0c */ /* 0x000fe20003fc6270 */
[----:B--2---:R-:W-:Y:S01]  /*38c0*/  IMAD.MOV.U32 R22, RZ, RZ, c[0x0][0x198] ;  /* 0x00006600ff167624 */ /* 0x004fe200078e00ff */
        /* <DEDUP_REMOVED lines=9> */
[C---:B-1----:R-:W-:Y:S02]  /*3960*/  @!P6 LEA R24, P0, R22.reuse, c[0x0][0x168], 0x1 ;  /* 0x00005a001618ea11 */ /* 0x042fe400078008ff */
        /* <DEDUP_REMOVED lines=26> */
.L_x_3679:
[----:B------:R-:W-:Y:S05]  /*3b10*/  BSYNC B0 ;  /* 0x0000000000007941 */ /* 0x000fea0003800000 */
.L_x_3678:
        /* <DEDUP_REMOVED lines=12> */
[----:B--23--:R-:W-:Y:S01]  /*3be0*/  IMAD.U32 R16, RZ, RZ, UR4 ;  /* 0x00000004ff107e24 */ /* 0x00cfe2000f8e00ff */
[----:B------:R-:W-:-:S04]  /*3bf0*/  DEPBAR.LE SB0, 0x0 ;  /* 0x000080000000791a */ /* 0x000fc80000000000 */
[----:B------:R-:W-:-:S05]  /*3c00*/  IMAD.U32 R17, RZ, RZ, UR5 ;  /* 0x00000005ff117e24 */ /* 0x000fca000f8e00ff */
[----:B------:R-:W2:Y:S01]  /*3c10*/  LDG.E R15, [R16.64] ;  /* 0x00000022100f7981 */ /* 0x000ea2000c1e1900 */
[C---:B------:R-:W-:Y:S01]  /*3c20*/  ISETP.GE.AND P1, PT, R18.reuse, UR11, PT ;  /* 0x0000000b12007c0c */ /* 0x040fe2000bf26270 */
[----:B------:R-:W2:Y:S01]  /*3c30*/  MUFU.RCP R10, c[0x0][0x238] ;  /* 0x00008e00000a7b08 */ /* 0x000ea20000001000 */
[----:B------:R-:W-:Y:S01]  /*3c40*/  SHF.R.S32.HI R13, RZ, 0x1f, R12 ;  /* 0x0000001fff0d7819 */ /* 0x000fe2000001140c */
[----:B------:R-:W-:Y:S01]  /*3c50*/  BAR.SYNC.DEFER_BLOCKING 0x0 ;  /* 0x0000000000007b1d */ /* 0x000fe20000010000 */
[----:B------:R-:W-:Y:S01]  /*3c60*/  IMAD.SHL.U32 R18, R18, 0x8, RZ ;  /* 0x0000000812127824 */ /* 0x000fe200078e00ff */
[----:B------:R-:W-:Y:S01]  /*3c70*/  LEA R14, R11, UR6, 0x4 ;  /* 0x000000060b0e7c11 */ /* 0x000fe2000f8e20ff */
[----:B------:R-:W-:Y:S01]  /*3c80*/  IMAD.SHL.U32 R235, R3, 0x2, RZ ;  /* 0x0000000203eb7824 */ /* 0x000fe200078e00ff */
[----:B------:R-:W-:Y:S01]  /*3c90*/  LEA.HI R13, R13, R12, RZ, 0x2 ;  /* 0x0000000c0d0d7211 */ /* 0x000fe200078f10ff */
[C---:B------:R-:W-:Y:S01]  /*3ca0*/  IMAD.SHL.U32 R12, R4.reuse, 0x40, RZ ;  /* 0x00000040040c7824 */ /* 0x040fe200078e00ff */
[----:B------:R-:W-:Y:S01]  /*3cb0*/  LOP3.LUT P2, RZ, R4, 0x4, RZ, 0xc0, !PT ;  /* 0x0000000404ff7812 */ /* 0x000fe2000784c0ff */
[----:B------:R-:W-:Y:S01]  /*3cc0*/  IMAD R234, R11, 0x400, R0 ;  /* 0x000004000bea7824 */ /* 0x000fe200078e0200 */
[----:B------:R-:W-:Y:S01]  /*3cd0*/  SHF.R.S32.HI R13, RZ, 0x2, R13 ;  /* 0x00000002ff0d7819 */ /* 0x000fe2000001140d */
[----:B------:R-:W-:Y:S01]  /*3ce0*/  BSSY B0, `(.L_x_3680) ;  /* 0x0000033000007945 */ /* 0x000fe20003800000 */
[----:B------:R-:W-:Y:S01]  /*3cf0*/  LEA R242, P0, R170, c[0x0][0x170], 0x1 ;  /* 0x00005c00aaf27a11 */ /* 0x000fe200078008ff */
[----:B------:R-:W-:Y:S01]  /*3d00*/  IMAD.SHL.U32 R234, R234, 0x2, RZ ;  /* 0x00000002eaea7824 */ /* 0x000fe200078e00ff */
[----:B------:R-:W-:-:S02]  /*3d10*/  SEL R2, R2, 0xffffffe0, !P2 ;  /* 0xffffffe002027807 */ /* 0x000fc40005000000 */
[----:B------:R-:W-:Y:S02]  /*3d20*/  LOP3.LUT R235, R235, 0x6, RZ, 0xc0, !PT ;  /* 0x00000006ebeb7812 */ /* 0x000fe400078ec0ff */
[----:B------:R-:W-:Y:S01]  /*3d30*/  LEA.HI.X R247, R170, c[0x0][0x174], R168, 0x1, P0 ;  /* 0x00005d00aaf77a11 */ /* 0x000fe200000f0ca8 */
[----:B------:R3:W-:Y:S04]  /*3d40*/  @P1 STS.128 [R236+0x10000], RZ ;  /* 0x010000ffec001388 */ /* 0x0007e80000000c00 */
[----:B------:R3:W-:Y:S04]  /*3d50*/  @P1 STS.128 [R236+0x12000], RZ ;  /* 0x012000ffec001388 */ /* 0x0007e80000000c00 */
[----:B------:R3:W-:Y:S04]  /*3d60*/  @P1 STS.128 [R236+0x14000], RZ ;  /* 0x014000ffec001388 */ /* 0x0007e80000000c00 */
[----:B------:R3:W-:Y:S01]  /*3d70*/  @P1 STS.128 [R236+0x16000], RZ ;  /* 0x016000ffec001388 */ /* 0x0007e20000000c00 */
[----:B--2---:R-:W-:Y:S01]  /*3d80*/  FMUL.FTZ R10, R15, R10 ;  /* 0x0000000a0f0a7220 */ /* 0x004fe20000410000 */
[----:B------:R-:W-:-:S03]  /*3d90*/  LOP3.LUT R15, R12, 0x1c0, RZ, 0xc0, !PT ;  /* 0x000001c00c0f7812 */ /* 0x000fc600078ec0ff */
[----:B------:R2:W4:Y:S01]  /*3da0*/  R2UR UR4, R10 ;  /* 0x000000000a0473c2 */ /* 0x00052200000e0000 */
[----:B------:R-:W-:Y:S02]  /*3db0*/  LOP3.LUT R18, R15, 0x8, R18, 0xf8, !PT ;  /* 0x000000080f127812 */ /* 0x000fe400078ef812 */
[----:B------:R-:W-:-:S04]  /*3dc0*/  SHF.R.U32.HI R15, RZ, 0x3, R15 ;  /* 0x00000003ff0f7819 */ /* 0x000fc8000001160f */
[----:B------:R-:W-:-:S05]  /*3dd0*/  LOP3.LUT R18, R18, R15, RZ, 0x3c, !PT ;  /* 0x0000000f12127212 */ /* 0x000fca00078e3cff */
[----:B------:R-:W-:Y:S01]  /*3de0*/  IMAD R233, R233, 0x200, R18 ;  /* 0x00000200e9e97824 */ /* 0x000fe200078e0212 */
[----:B--2---:R-:W-:Y:S01]  /*3df0*/  IADD3 R10, R14, 0x1, R13 ;  /* 0x000000010e0a7810 */ /* 0x004fe20007ffe00d */
[----:B------:R-:W-:-:S05]  /*3e00*/  IMAD.U32 R13, RZ, RZ, UR7 ;  /* 0x00000007ff0d7e24 */ /* 0x000fca000f8e00ff */
[----:B------:R-:W-:-:S04]  /*3e10*/  IADD3 R3, R10, UR10, -R13 ;  /* 0x0000000a0a037c10 */ /* 0x000fc8000fffe80d */
[----:B------:R-:W-:Y:S01]  /*3e20*/  IADD3 R3, R3, c[0x0][0x2e8], RZ ;  /* 0x0000ba0003037a10 */ /* 0x000fe20007ffe0ff */
[----:B------:R-:W-:Y:S05]  /*3e30*/  @P1 BRA `(.L_x_3681) ;  /* 0x000001d000001947 */ /* 0x000fea0003800000 */
[----:B---34-:R-:W-:Y:S02]  /*3e40*/  ISETP.GE.AND P3, PT, R237, c[0x0][0x220], PT ;  /* 0x00008800ed007a0c */ /* 0x018fe40003f66270 */
[----:B------:R-:W-:Y:S02]  /*3e50*/  ISETP.GE.AND P2, PT, R173, c[0x0][0x220], PT ;  /* 0x00008800ad007a0c */ /* 0x000fe40003f46270 */
        /* <DEDUP_REMOVED lines=15> */
[----:B---3--:R-:W-:-:S05]  /*3f50*/  @!P1 IMAD.MOV.U32 R243, RZ, RZ, R247 ;  /* 0x000000fffff39224 */ /* 0x008fca00078e00f7 */
[----:B------:R-:W-:Y:S01]  /*3f60*/  @!PT LDS RZ, [RZ] ;  /* 0x00000000fffff984 */ /* 0x000fe20000000800 */
[----:B------:R-:W-:Y:S01]  /*3f70*/  @!PT LDS RZ, [RZ] ;  /* 0x00000000fffff984 */ /* 0x000fe20000000800 */
[----:B------:R-:W-:Y:S01]  /*3f80*/  @!PT LDS RZ, [RZ] ;  /* 0x00000000fffff984 */ /* 0x000fe20000000800 */
[----:B------:R2:W-:Y:S04]  /*3f90*/  @!P1 LDGSTS.E.BYPASS.LTC128B.128 [R236+0x14000], [R242.64+0x100] ;  /* 0x14000100f2ec9fae */ /* 0x0005e8000b901d62 */
[----:B------:R2:W-:Y:S01]  /*3fa0*/  @P0 STS.128 [R236+0x16000], RZ ;  /* 0x016000ffec000388 */ /* 0x0005e20000000c00 */
[----:B------:R-:W-:Y:S05]  /*3fb0*/  @P0 BRA `(.L_x_3681) ;  /* 0x0000005000000947 */ /* 0x000fea0003800000 */
[----:B--2---:R-:W-:-:S05]  /*3fc0*/  MOV R243, R247 ;  /* 0x000000f700f37202 */ /* 0x004fca0000000f00 */
[----:B------:R-:W-:Y:S01]  /*3fd0*/  @!PT LDS RZ, [RZ] ;  /* 0x00000000fffff984 */ /* 0x000fe20000000800 */
[----:B------:R-:W-:Y:S01]  /*3fe0*/  @!PT LDS RZ, [RZ] ;  /* 0x00000000fffff984 */ /* 0x000fe20000000800 */
[----:B------:R-:W-:Y:S01]  /*3ff0*/  @!PT LDS RZ, [RZ] ;  /* 0x00000000fffff984 */ /* 0x000fe20000000800 */
[----:B------:R2:W-:Y:S02]  /*4000*/  LDGSTS.E.BYPASS.LTC128B.128 [R236+0x16000], [R242.64+0x180] ;  /* 0x16000180f2ec7fae */ /* 0x0005e4000b901d62 */
.L_x_3681:
[----:B---34-:R-:W-:Y:S05]  /*4010*/  BSYNC B0 ;  /* 0x0000000000007941 */ /* 0x018fea0003800000 */
.L_x_3680:
        /* <DEDUP_REMOVED lines=53> */
.L_x_3683:
[----:B------:R-:W-:Y:S05]  /*4370*/  BSYNC B0 ;  /* 0x0000000000007941 */ /* 0x000fea0003800000 */
.L_x_3682:
        /* <DEDUP_REMOVED lines=15> */
[CC--:B----4-:R-:W-:Y:S01]  /*4470*/  @!P5 LEA R14, P6, R9.reuse, R242.reuse, 0x1 ;  /* 0x000000f2090ed211 */ /* 0x0d0fe200078c08ff */
[----:B------:R4:W-:Y:S01]  /*4480*/  @P5 STS.128 [R236+0x11000], RZ ;  /* 0x011000ffec005388 */ /* 0x0009e20000000c00 */
[CC--:B-1----:R-:W-:Y:S02]  /*4490*/  @!P4 LEA R12, P3, R9.reuse, R242.reuse, 0x1 ;  /* 0x000000f2090cc211 */ /* 0x0c2fe400078608ff */
        /* <DEDUP_REMOVED lines=20> */
[----:B----4-:R-:W-:-:S04]  /*45e0*/  LEA R10, P0, R9, R242, 0x1 ;  /* 0x000000f2090a7211 */ /* 0x010fc800078008ff */
[----:B------:R-:W-:-:S05]  /*45f0*/  LEA.HI.X R11, R9, R247, R8, 0x1, P0 ;  /* 0x000000f7090b7211 */ /* 0x000fca00000f0c08 */
[----:B------:R-:W-:Y:S01]  /*4600*/  @!PT LDS RZ, [RZ] ;  /* 0x00000000fffff984 */ /* 0x000fe20000000800 */
[----:B------:R-:W-:Y:S01]  /*4610*/  @!PT LDS RZ, [RZ] ;  /* 0x00000000fffff984 */ /* 0x000fe20000000800 */
[----:B------:R-:W-:Y:S01]  /*4620*/  @!PT LDS RZ, [RZ] ;  /* 0x00000000fffff984 */ /* 0x000fe20000000800 */
[----:B------:R1:W-:Y:S04]  /*4630*/  LDGSTS.E.BYPASS.LTC128B.128 [R236+0x17000], [R10.64+0x180] ;  /* 0x170001800aec7fae */ /* 0x0003e8000b901d62 */
.L_x_3685:
[----:B------:R-:W-:Y:S05]  /*4640*/  BSYNC B0 ;  /* 0x0000000000007941 */ /* 0x000fea0003800000 */
.L_x_3684:
        /* <DEDUP_REMOVED lines=12> */
[-C--:B-1--4-:R-:W-:Y:S01]  /*4710*/  @!P3 MOV R12, R242.reuse ;  /* 0x000000f2000cb202 */ /* 0x092fe20000000f00 */
[----:B------:R-:W-:Y:S01]  /*4720*/  @!P3 IMAD.MOV.U32 R10, RZ, RZ, c[0x0][0x1a4] ;  /* 0x00006900ff0ab624 */ /* 0x000fe200078e00ff */
[----:B------:R-:W-:Y:S01]  /*4730*/  @!P2 MOV R9, c[0x0][0x1a4] ;  /* 0x000069000009aa02 */ /* 0x000fe20000000f00 */
[----:B------:R-:W-:Y:S01]  /*4740*/  @!P3 IMAD.MOV.U32 R13, RZ, RZ, R247 ;  /* 0x000000ffff0db224 */ /* 0x000fe200078e00f7 */
[----:B--2---:R-:W-:Y:S01]  /*4750*/  @!P2 MOV R246, R242 ;  /* 0x000000f200f6a202 */ /* 0x004fe20000000f00 */
        /* <DEDUP_REMOVED lines=37> */
.L_x_3687:
[----:B------:R-:W-:Y:S05]  /*49b0*/  BSYNC B0 ;  /* 0x0000000000007941 */ /* 0x000fea0003800000 */
.L_x_3686:
[----:B------:R-:W-:Y:S01]  /*49c0*/  IMAD.SHL.U32 R233, R233, 0x2, RZ ;  /* 0x00000002e9e97824 */ /* 0x000fe200078e00ff */
[----:B------:R-:W-:Y:S01]  /*49d0*/  LDSM.16.M88.4 R44, [R234] ;  /* 0x00000000ea2c783b */ /* 0x000fe20000000200 */
[----:B------:R-:W-:Y:S01]  /*49e0*/  LOP3.LUT P0, RZ, R4, 0x2, RZ, 0xc0, !PT ;  /* 0x0000000204ff7812 */ /* 0x000fe2000780c0ff */
[--C-:B------:R-:W-:Y:S01]  /*49f0*/  IMAD R232, R7, 0x2, R234.reuse ;  /* 0x0000000207e87824 */ /* 0x100fe200078e02ea */
[----:B------:R-:W-:Y:S01]  /*4a00*/  IMNMX R167, R3, UR10, PT ;  /* 0x0000000a03a77c17 */ /* 0x000fe2000b800200 */
[----:B------:R-:W5:Y:S01]  /*4a10*/  LDSM.16.M88.4 R20, [R233+0x8000] ;  /* 0x00800000e914783b */ /* 0x000f620000000200 */
[----:B------:R-:W-:Y:S01]  /*4a20*/  IADD3 R4, R233, 0x8000, RZ ;  /* 0x00008000e9047810 */ /* 0x000fe20007ffe0ff */
[----:B------:R-:W-:Y:S01]  /*4a30*/  IMAD R230, R5, 0x2, R234 ;  /* 0x0000000205e67824 */ /* 0x000fe200078e02ea */
[----:B------:R-:W-:Y:S01]  /*4a40*/  IADD3 R231, R233, 0x8020, RZ ;  /* 0x00008020e9e77810 */ /* 0x000fe20007ffe0ff */
[----:B-1--4-:R-:W1:Y:S01]  /*4a50*/  LDSM.16.M88.4 R12, [R233+0x8800] ;  /* 0x00880000e90c783b */ /* 0x012e620000000200 */
[----:B------:R-:W-:Y:S01]  /*4a60*/  IMAD R227, R2, 0x2, R233 ;  /* 0x0000000202e37824 */ /* 0x000fe200078e02e9 */
[----:B------:R-:W-:Y:S01]  /*4a70*/  UISETP.GT.AND UP0, UPT, UR29, UR22, UPT ;  /* 0x000000161d00728c */ /* 0x000fe2000bf04270 */
[----:B------:R-:W-:Y:S01]  /*4a80*/  IMAD R229, R5, 0x2, R232 ;  /* 0x0000000205e57824 */ /* 0x000fe200078e02e8 */
[----:B------:R-:W4:Y:S02]  /*4a90*/  LDSM.16.M88.4 R76, [R233+0x9000] ;  /* 0x00900000e94c783b */ /* 0x000f240000000200 */
[----:B------:R-:W-:-:S02]  /*4aa0*/  @P0 IADD3 R231, R4, -0x20, RZ ;  /* 0xffffffe004e70810 */ /* 0x000fc40007ffe0ff */
[----:B------:R-:W2:Y:S02]  /*4ab0*/  LDSM.16.M88.4 R72, [R233+0x9800] ;  /* 0x00980000e948783b */ /* 0x000ea40000000200 */
[----:B------:R-:W-:Y:S01]  /*4ac0*/  IADD3 R223, R231, 0x800, RZ ;  /* 0x00000800e7df7810 */ /* 0x000fe20007ffe0ff */
[----:B------:R-:W-:Y:S01]  /*4ad0*/  IMAD R220, R2, 0x2, R231 ;  /* 0x0000000202dc7824 */ /* 0x000fe200078e02e7 */
[----:B------:R-:W-:Y:S01]  /*4ae0*/  LDSM.16.M88.4 R56, [R232] ;  /* 0x00000000e838783b */ /* 0x000fe20000000200 */
[----:B------:R-:W-:Y:S02]  /*4af0*/  IADD3 R2, R3, 0x8, RZ ;  /* 0x0000000803027810 */ /* 0x000fe40007ffe0ff */
[C---:B------:R-:W-:Y:S01]  /*4b00*/  IADD3 R222, R231.reuse, 0x1000, RZ ;  /* 0x00001000e7de7810 */ /* 0x040fe20007ffe0ff */
[----:B------:R-:W3:Y:S01]  /*4b10*/  LDSM.16.M88.4 R68, [R231] ;  /* 0x00000000e744783b */ /* 0x000ee20000000200 */
[----:B------:R-:W-:Y:S02]  /*4b20*/  IMNMX R2, R2, UR10, PT ;  /* 0x0000000a02027c17 */ /* 0x000fe4000b800200 */
        /* <DEDUP_REMOVED lines=10> */
[----:B------:R-:W-:Y:S01]  /*4bd0*/  LDSM.16.M88.4 R40, [R230] ;  /* 0x00000000e628783b */ /* 0x000fe20000000200 */
[----:B------:R-:W-:-:S02]  /*4be0*/  IADD3 R213, R231, 0x5000, RZ ;  /* 0x00005000e7d57810 */ /* 0x000fc40007ffe0ff */
[C---:B------:R-:W-:Y:S01]  /*4bf0*/  IADD3 R212, R231.reuse, 0x5800, RZ ;  /* 0x00005800e7d47810 */ /* 0x040fe20007ffe0ff */
[C---:B-----5:R-:W-:Y:S01]  /*4c00*/  HMMA.16816.F32.BF16 R24, R44.reuse, R20, RZ ;  /* 0x000000142c18723c */ /* 0x060fe200000418ff */
[----:B------:R-:W5:Y:S01]  /*4c10*/  LDSM.16.M88.4 R36, [R227+0x8000] ;  /* 0x00800000e324783b */ /* 0x000f620000000200 */
[C---:B------:R-:W-:Y:S02]  /*4c20*/  IADD3 R211, R231.reuse, 0x6000, RZ ;  /* 0x00006000e7d37810 */ /* 0x040fe40007ffe0ff */
[C---:B------:R-:W-:Y:S01]  /*4c30*/  IADD3 R210, R231.reuse, 0x6800, RZ ;  /* 0x00006800e7d27810 */ /* 0x040fe20007ffe0ff */
[----:B------:R-:W2:Y:S01]  /*4c40*/  LDSM.16.M88.4 R32, [R227+0x8800] ;  /* 0x00880000e320783b */ /* 0x000ea20000000200 */
[C---:B------:R-:W-:Y:S02]  /*4c50*/  IADD3 R209, R231.reuse, 0x7000, RZ ;  /* 0x00007000e7d17810 */ /* 0x040fe40007ffe0ff */
[----:B-1----:R-:W-:Y:S01]  /*4c60*/  HMMA.16816.F32.BF16 R16, R44, R12, RZ ;  /* 0x0000000c2c10723c */ /* 0x002fe200000418ff */
[----:B------:R-:W1:Y:S01]  /*4c70*/  LDSM.16.M88.4 R28, [R227+0x9000] ;  /* 0x00900000e31c783b */ /* 0x000e620000000200 */
[----:B------:R-:W-:-:S03]  /*4c80*/  IADD3 R208, R231, 0x7800, RZ ;  /* 0x00007800e7d07810 */ /* 0x000fc60007ffe0ff */
[----:B------:R-:W1:Y:S03]  /*4c90*/  LDSM.16.M88.4 R80, [R227+0x9800] ;  /* 0x00980000e350783b */ /* 0x000e660000000200 */
[C---:B------:R-:W-:Y:S01]  /*4ca0*/  HMMA.16816.F32.BF16 R20, R44.reuse, R22, RZ ;  /* 0x000000162c14723c */ /* 0x040fe200000418ff */
[----:B------:R-:W0:Y:S07]  /*4cb0*/  LDGDEPBAR ;  /* 0x00000000000079af */ /* 0x000e2e0000000000 */
[C---:B------:R-:W-:Y:S08]  /*4cc0*/  HMMA.16816.F32.BF16 R12, R44.reuse, R14, RZ ;  /* 0x0000000e2c0c723c */ /* 0x040ff000000418ff */
[C---:B--2-4-:R-:W-:Y:S08]  /*4cd0*/  HMMA.16816.F32.BF16 R8, R44.reuse, R76, RZ ;  /* 0x0000004c2c08723c */ /* 0x054ff000000418ff */
[C---:B------:R-:W-:Y:S08]  /*4ce0*/  HMMA.16816.F32.BF16 R76, R44.reuse, R78, RZ ;  /* 0x0000004e2c4c723c */ /* 0x040ff000000418ff */
[C---:B------:R-:W-:Y:S08]  /*4cf0*/  HMMA.16816.F32.BF16 R48, R44.reuse, R72, RZ ;  /* 0x000000482c30723c */ /* 0x040ff000000418ff */
[----:B------:R-:W-:Y:S01]  /*4d00*/  HMMA.16816.F32.BF16 R44, R44, R74, RZ ;  /* 0x0000004a2c2c723c */ /* 0x000fe200000418ff */
[----:B------:R-:W-:Y:S07]  /*4d10*/  LDSM.16.M88.4 R72, [R229] ;  /* 0x00000000e548783b */ /* 0x000fee0000000200 */
[C---:B---3--:R-:W-:Y:S08]  /*4d20*/  HMMA.16816.F32.BF16 R24, R56.reuse, R68, R24 ;  /* 0x000000443818723c */ /* 0x048ff00000041818 */
[C---:B------:R-:W-:Y:S01]  /*4d30*/  HMMA.16816.F32.BF16 R20, R56.reuse, R70, R20 ;  /* 0x000000463814723c */ /* 0x040fe20000041814 */
[----:B------:R-:W2:Y:S07]  /*4d40*/  LDSM.16.M88.4 R68, [R220] ;  /* 0x00000000dc44783b */ /* 0x000eae0000000200 */
        /* <DEDUP_REMOVED lines=8> */
[----:B------:R-:W2:Y:S04]  /*4dd0*/  LDSM.16.M88.4 R52, [R220+0x1800] ;  /* 0x00180000dc34783b */ /* 0x000ea80000000200 */
[----:B------:R-:W-:Y:S03]  /*4de0*/  LDSM.16.M88.4 R56, [R233+0xa800] ;  /* 0x00a80000e938783b */ /* 0x000fe60000000200 */
[C---:B-----5:R-:W-:Y:S08]  /*4df0*/  HMMA.16816.F32.BF16 R24, R40.reuse, R36, R24 ;  /* 0x000000242818723c */ /* 0x060ff00000041818 */
[C---:B------:R-:W-:Y:S08]  /*4e00*/  HMMA.16816.F32.BF16 R20, R40.reuse, R38, R20 ;  /* 0x000000262814723c */ /* 0x040ff00000041814 */
[C---:B------:R-:W-:Y:S08]  /*4e10*/  HMMA.16816.F32.BF16 R16, R40.reuse, R32, R16 ;  /* 0x000000202810723c */ /* 0x040ff00000041810 */
[C---:B------:R-:W-:Y:S01]  /*4e20*/  HMMA.16816.F32.BF16 R12, R40.reuse, R34, R12 ;  /* 0x00000022280c723c */ /* 0x040fe2000004180c */
[----:B------:R-:W-:Y:S07]  /*4e30*/  LDSM.16.M88.4 R32, [R234+0x2000] ;  /* 0x00200000ea20783b */ /* 0x000fee0000000200 */
[C---:B-1----:R-:W-:Y:S01]  /*4e40*/  HMMA.16816.F32.BF16 R36, R40.reuse, R28, R8 ;  /* 0x0000001c2824723c */ /* 0x042fe20000041808 */
[----:B------:R-:W1:Y:S07]  /*4e50*/  LDSM.16.M88.4 R8, [R233+0xa000] ;  /* 0x00a00000e908783b */ /* 0x000e6e0000000200 */
[C---:B------:R-:W-:Y:S08]  /*4e60*/  HMMA.16816.F32.BF16 R48, R40.reuse, R80, R48 ;  /* 0x000000502830723c */ /* 0x040ff00000041830 */
        /* <DEDUP_REMOVED lines=17> */
[C---:B-1----:R-:W-:Y:S01]  /*4f80*/  HMMA.16816.F32.BF16 R24, R32.reuse, R8, R24 ;  /* 0x000000082018723c */ /* 0x042fe20000041818 */
[----:B------:R-:W-:Y:S07]  /*4f90*/  LDSM.16.M88.4 R72, [R227+0xa800] ;  /* 0x00a80000e348783b */ /* 0x000fee0000000200 */
[C---:B------:R-:W-:Y:S01]  /*4fa0*/  HMMA.16816.F32.BF16 R20, R32.reuse, R10, R20 ;  /* 0x0000000a2014723c */ /* 0x040fe20000041814 */
[----:B------:R-:W-:Y:S07]  /*4fb0*/  LDSM.16.M88.4 R8, [R227+0xa000] ;  /* 0x00a00000e308783b */ /* 0x000fee0000000200 */
[C---:B------:R-:W-:Y:S08]  /*4fc0*/  HMMA.16816.F32.BF16 R16, R32.reuse, R56, R16 ;  /* 0x000000382010723c */ /* 0x040ff00000041810 */
[C---:B------:R-:W-:Y:S01]  /*4fd0*/  HMMA.16816.F32.BF16 R12, R32.reuse, R58, R12 ;  /* 0x0000003a200c723c */ /* 0x040fe2000004180c */
[----:B------:R-:W1:Y:S07]  /*4fe0*/  LDSM.16.M88.4 R56, [R231+0x3800] ;  /* 0x00380000e738783b */ /* 0x000e6e0000000200 */
[C---:B--2---:R-:W-:Y:S08]  /*4ff0*/  HMMA.16816.F32.BF16 R48, R32.reuse, R68, R48 ;  /* 0x000000442030723c */ /* 0x044ff00000041830 */
[C---:B------:R-:W-:Y:S01]  /*5000*/  HMMA.16816.F32.BF16 R44, R32.reuse, R70, R44 ;  /* 0x00000046202c723c */ /* 0x040fe2000004182c */
[----:B------:R-:W2:Y:S07]  /*5010*/  LDSM.16.M88.4 R68, [R227+0xb800] ;  /* 0x00b80000e344783b */ /* 0x000eae0000000200 */
[C---:B------:R-:W-:Y:S08]  /*5020*/  HMMA.16816.F32.BF16 R64, R32.reuse, R28, R64 ;  /* 0x0000001c2040723c */ /* 0x040ff00000041840 */
[----:B------:R-:W-:Y:S01]  /*5030*/  HMMA.16816.F32.BF16 R80, R32, R30, R80 ;  /* 0x0000001e2050723c */ /* 0x000fe20000041850 */
[----:B------:R-:W5:Y:S04]  /*5040*/  LDSM.16.M88.4 R28, [R227+0xb000] ;  /* 0x00b00000e31c783b */ /* 0x000f680000000200 */
        /* <DEDUP_REMOVED lines=16> */
[----:B------:R-:W1:Y:S07]  /*5150*/  LDSM.16.M88.4 R8, [R220+0x3800] ;  /* 0x00380000dc08783b */ /* 0x000e6e0000000200 */
[C---:B------:R-:W-:Y:S08]  /*5160*/  HMMA.16816.F32.BF16 R16, R52.reuse, R72, R16 ;  /* 0x000000483410723c */ /* 0x040ff00000041810 */
[C---:B------:R-:W-:Y:S01]  /*5170*/  HMMA.16816.F32.BF16 R12, R52.reuse, R74, R12 ;  /* 0x0000004a340c723c */ /* 0x040fe2000004180c */
[----:B------:R-:W-:Y:S07]  /*5180*/  LDSM.16.M88.4 R72, [R233+0xf800] ;  /* 0x00f80000e948783b */ /* 0x000fee0000000200 */
[C---:B--2---:R-:W-:Y:S08]  /*5190*/  HMMA.16816.F32.BF16 R48, R52.reuse, R68, R48 ;  /* 0x000000443430723c */ /* 0x044ff00000041830 */
[C---:B------:R-:W-:Y:S01]  /*51a0*/  HMMA.16816.F32.BF16 R44, R52.reuse, R70, R44 ;  /* 0x00000046342c723c */ /* 0x040fe2000004182c */
[----:B------:R-:W-:Y:S07]  /*51b0*/  LDSM.16.M88.4 R68, [R230+0x4000] ;  /* 0x00400000e644783b */ /* 0x000fee0000000200 */
[C---:B-----5:R-:W-:Y:S08]  /*51c0*/  HMMA.16816.F32.BF16 R64, R52.reuse, R28, R64 ;  /* 0x0000001c3440723c */ /* 0x060ff00000041840 */
[----:B------:R-:W-:Y:S01]  /*51d0*/  HMMA.16816.F32.BF16 R80, R52, R30, R80 ;  /* 0x0000001e3450723c */ /* 0x000fe20000041850 */
[----:B------:R-:W2:Y:S04]  /*51e0*/  LDSM.16.M88.4 R28, [R233+0xc000] ;  /* 0x00c00000e91c783b */ /* 0x000ea80000000200 */
[----:B------:R-:W-:Y:S03]  /*51f0*/  LDSM.16.M88.4 R52, [R233+0xd000] ;  /* 0x00d00000e934783b */ /* 0x000fe60000000200 */
[C---:B---3--:R-:W-:Y:S08]  /*5200*/  HMMA.16816.F32.BF16 R24, R36.reuse, R32, R24 ;  /* 0x000000202418723c */ /* 0x048ff00000041818 */
[C---:B------:R-:W-:Y:S01]  /*5210*/  HMMA.16816.F32.BF16 R20, R36.reuse, R34, R20 ;  /* 0x000000222414723c */ /* 0x040fe20000041814 */
[----:B------:R-:W3:Y:S07]  /*5220*/  LDSM.16.M88.4 R32, [R233+0xc800] ;  /* 0x00c80000e920783b */ /* 0x000eee0000000200 */
[C---:B----4-:R-:W-:Y:S08]  /*5230*/  HMMA.16816.F32.BF16 R16, R36.reuse, R76, R16 ;  /* 0x0000004c2410723c */ /* 0x050ff00000041810 */
[C---:B------:R-:W-:Y:S08]  /*5240*/  HMMA.16816.F32.BF16 R12, R36.reuse, R78, R12 ;  /* 0x0000004e240c723c */ /* 0x040ff0000004180c */
[C---:B-1----:R-:W-:Y:S08]  /*5250*/  HMMA.16816.F32.BF16 R48, R36.reuse, R8, R48 ;  /* 0x000000082430723c */ /* 0x042ff00000041830 */
[C---:B------:R-:W-:Y:S01]  /*5260*/  HMMA.16816.F32.BF16 R44, R36.reuse, R10, R44 ;  /* 0x0000000a242c723c */ /* 0x040fe2000004182c */
[----:B------:R-:W1:Y:S07]  /*5270*/  LDSM.16.M88.4 R8, [R233+0xd800] ;  /* 0x00d80000e908783b */ /* 0x000e6e0000000200 */
[C---:B------:R-:W-:Y:S08]  /*5280*/  HMMA.16816.F32.BF16 R64, R36.reuse, R60, R64 ;  /* 0x0000003c2440723c */ /* 0x040ff00000041840 */
[----:B------:R-:W-:Y:S01]  /*5290*/  HMMA.16816.F32.BF16 R80, R36, R62, R80 ;  /* 0x0000003e2450723c */ /* 0x000fe20000041850 */
[----:B------:R-:W-:Y:S04]  /*52a0*/  LDSM.16.M88.4 R60, [R232+0x4000] ;  /* 0x00400000e83c783b */ /* 0x000fe80000000200 */
        /* <DEDUP_REMOVED lines=13> */
[----:B------:R-:W-:Y:S03]  /*5380*/  LDSM.16.M88.4 R40, [R227+0xd800] ;  /* 0x00d80000e328783b */ /* 0x000fe60000000200 */
[C---:B----4-:R-:W-:Y:S08]  /*5390*/  HMMA.16816.F32.BF16 R16, R60.reuse, R36, R16 ;  /* 0x000000243c10723c */ /* 0x050ff00000041810 */
[C---:B------:R-:W-:Y:S01]  /*53a0*/  HMMA.16816.F32.BF16 R12, R60.reuse, R38, R12 ;  /* 0x000000263c0c723c */ /* 0x040fe2000004180c */
[----:B------:R-:W1:Y:S07]  /*53b0*/  LDSM.16.M88.4 R36, [R227+0xc800] ;  /* 0x00c80000e324783b */ /* 0x000e6e0000000200 */
[C---:B------:R-:W-:Y:S08]  /*53c0*/  HMMA.16816.F32.BF16 R24, R60.reuse, R56, R24 ;  /* 0x000000383c18723c */ /* 0x040ff00000041818 */
[C---:B------:R-:W-:Y:S08]  /*53d0*/  HMMA.16816.F32.BF16 R20, R60.reuse, R58, R20 ;  /* 0x0000003a3c14723c */ /* 0x040ff00000041814 */
[C---:B--2---:R-:W-:Y:S08]  /*53e0*/  HMMA.16816.F32.BF16 R64, R60.reuse, R28, R64 ;  /* 0x0000001c3c40723c */ /* 0x044ff00000041840 */
[C---:B------:R-:W-:Y:S01]  /*53f0*/  HMMA.16816.F32.BF16 R80, R60.reuse, R30, R80 ;  /* 0x0000001e3c50723c */ /* 0x040fe20000041850 */
[----:B------:R-:W-:Y:S07]  /*5400*/  LDSM.16.M88.4 R28, [R220+0x4000] ;  /* 0x00400000dc1c783b */ /* 0x000fee0000000200 */
[C---:B---3--:R-:W-:Y:S01]  /*5410*/  HMMA.16816.F32.BF16 R56, R60.reuse, R32, R48 ;  /* 0x000000203c38723c */ /* 0x048fe20000041830 */
[----:B------:R-:W2:Y:S07]  /*5420*/  LDSM.16.M88.4 R48, [R229+0x4000] ;  /* 0x00400000e530783b */ /* 0x000eae0000000200 */
[----:B------:R-:W-:Y:S01]  /*5430*/  HMMA.16816.F32.BF16 R44, R60, R34, R44 ;  /* 0x000000223c2c723c */ /* 0x000fe2000004182c */
[----:B------:R-:W3:Y:S04]  /*5440*/  LDSM.16.M88.4 R60, [R220+0x4800] ;  /* 0x00480000dc3c783b */ /* 0x000ee80000000200 */
[----:B------:R-:W4:Y:S03]  /*5450*/  LDSM.16.M88.4 R32, [R220+0x5000] ;  /* 0x00500000dc20783b */ /* 0x000f260000000200 */
[C---:B-----5:R-:W-:Y:S08]  /*5460*/  HMMA.16816.F32.BF16 R24, R68.reuse, R52, R24 ;  /* 0x000000344418723c */ /* 0x060ff00000041818 */
[C---:B------:R-:W-:Y:S01]  /*5470*/  HMMA.16816.F32.BF16 R20, R68.reuse, R54, R20 ;  /* 0x000000364414723c */ /* 0x040fe20000041814 */
[----:B------:R-:W5:Y:S07]  /*5480*/  LDSM.16.M88.4 R52, [R220+0x5800] ;  /* 0x00580000dc34783b */ /* 0x000f6e0000000200 */
        /* <DEDUP_REMOVED lines=34> */
[----:B------:R-:W4:Y:S07]  /*56b0*/  LDSM.16.M88.4 R36, [R230+0x6000] ;  /* 0x00600000e624783b */ /* 0x000f2e0000000200 */
[C---:B--2---:R-:W-:Y:S08]  /*56c0*/  HMMA.16816.F32.BF16 R24, R32.reuse, R28, R24 ;  /* 0x0000001c2018723c */ /* 0x044ff00000041818 */
[C---:B------:R-:W-:Y:S08]  /*56d0*/  HMMA.16816.F32.BF16 R20, R32.reuse, R30, R20 ;  /* 0x0000001e2014723c */ /* 0x040ff00000041814 */
[C---:B---3--:R-:W-:Y:S01]  /*56e0*/  HMMA.16816.F32.BF16 R28, R32.reuse, R48, R16 ;  /* 0x00000030201c723c */ /* 0x048fe20000041810 */
[----:B------:R-:W2:Y:S07]  /*56f0*/  LDSM.16.M88.4 R16, [R227+0xf800] ;  /* 0x00f80000e310783b */ /* 0x000eae0000000200 */
[C---:B------:R-:W-:Y:S01]  /*5700*/  HMMA.16816.F32.BF16 R72, R32.reuse, R50, R12 ;  /* 0x000000322048723c */ /* 0x040fe2000004180c */
[----:B------:R-:W-:Y:S04]  /*5710*/  LDSM.16.M88.4 R12, [R229+0x6000] ;  /* 0x00600000e50c783b */ /* 0x000fe80000000200 */
[----:B------:R-:W3:Y:S03]  /*5720*/  LDSM.16.M88.4 R48, [R220+0x6000] ;  /* 0x00600000dc30783b */ /* 0x000ee60000000200 */
[----:B-1----:R-:W-:Y:S08]  /*5730*/  HMMA.16816.F32.BF16 R56, R32, R8, R56 ;  /* 0x000000082038723c */ /* 0x002ff00000041838 */
[C---:B----4-:R-:W-:Y:S08]  /*5740*/  HMMA.16816.F32.BF16 R24, R36.reuse, R44, R24 ;  /* 0x0000002c2418723c */ /* 0x050ff00000041818 */
[----:B------:R-:W-:Y:S08]  /*5750*/  HMMA.16816.F32.BF16 R20, R36, R46, R20 ;  /* 0x0000002e2414723c */ /* 0x000ff00000041814 */
[C---:B------:R-:W-:Y:S01]  /*5760*/  HMMA.16816.F32.BF16 R68, R32.reuse, R10, R68 ;  /* 0x0000000a2044723c */ /* 0x040fe20000041844 */
[----:B------:R-:W1:Y:S07]  /*5770*/  LDSM.16.M88.4 R8, [R220+0x6800] ;  /* 0x00680000dc08783b */ /* 0x000e6e0000000200 */
[C---:B------:R-:W-:Y:S08]  /*5780*/  HMMA.16816.F32.BF16 R64, R32.reuse, R40, R64 ;  /* 0x000000282040723c */ /* 0x040ff00000041840 */
[----:B------:R-:W-:Y:S01]  /*5790*/  HMMA.16816.F32.BF16 R80, R32, R42, R80 ;  /* 0x0000002a2050723c */ /* 0x000fe20000041850 */
[----:B------:R-:W4:Y:S07]  /*57a0*/  LDSM.16.M88.4 R32, [R220+0x7000] ;  /* 0x00700000dc20783b */ /* 0x000f2e0000000200 */
[C---:B------:R-:W-:Y:S08]  /*57b0*/  HMMA.16816.F32.BF16 R28, R36.reuse, R52, R28 ;  /* 0x00000034241c723c */ /* 0x040ff0000004181c */
[----:B--2---:R-:W-:Y:S07]  /*57c0*/  HMMA.16816.F32.BF16 R56, R36, R16, R56 ;  /* 0x000000102438723c */ /* 0x004fee0000041838 */
[----:B------:R-:W-:Y:S01]  /*57d0*/  IADD3 R16, R235, UR13, RZ ;  /* 0x0000000deb107c10 */ /* 0x000fe2000fffe0ff */
[----:B---3--:R-:W-:Y:S03]  /*57e0*/  HMMA.16816.F32.BF16 R24, R12, R48, R24 ;  /* 0x000000300c18723c */ /* 0x008fe60000041818 */
[C---:B------:R-:W-:Y:S01]  /*57f0*/  IADD3 R4, R16.reuse, 0x1, RZ ;  /* 0x0000000110047810 */ /* 0x040fe20007ffe0ff */
[----:B------:R-:W-:Y:S01]  /*5800*/  I2F R41, R16 ;  /* 0x0000001000297306 */ /* 0x000fe20000201400 */
[----:B------:R-:W-:-:S02]  /*5810*/  IADD3 R17, R16, 0x8, RZ ;  /* 0x0000000810117810 */ /* 0x000fc40007ffe0ff */
[CC--:B------:R-:W-:Y:S01]  /*5820*/  ISETP.GE.AND P5, PT, R4.reuse, R167.reuse, PT ;  /* 0x000000a70400720c */ /* 0x0c0fe20003fa6270 */
[----:B------:R-:W-:Y:S01]  /*5830*/  HMMA.16816.F32.BF16 R20, R12, R50, R20 ;  /* 0x000000320c14723c */ /* 0x000fe20000041814 */
[-C--:B------:R-:W-:Y:S02]  /*5840*/  ISETP.GE.AND P2, PT, R4, R2.reuse, PT ;  /* 0x000000020400720c */ /* 0x080fe40003f46270 */
[C---:B------:R-:W-:Y:S01]  /*5850*/  ISETP.GE.AND P3, PT, R17.reuse, R167, PT ;  /* 0x000000a71100720c */ /* 0x040fe20003f66270 */
[----:B------:R-:W2:Y:S01]  /*5860*/  I2F R6, R4 ;  /* 0x0000000400067306 */ /* 0x000ea20000201400 */
[----:B------:R-:W-:-:S03]  /*5870*/  ISETP.GE.AND P0, PT, R17, R2, PT ;  /* 0x000000021100720c */ /* 0x000fc60003f06270 */
[C---:B------:R-:W-:Y:S04]  /*5880*/  HMMA.16816.F32.BF16 R72, R36.reuse, R54, R72 ;  /* 0x000000362448723c */ /* 0x040fe80000041848 */
[----:B------:R-:W3:Y:S04]  /*5890*/  I2F R3, R17 ;  /* 0x0000001100037306 */ /* 0x000ee80000201400 */
[----:B------:R-:W-:Y:S01]  /*58a0*/  HMMA.16816.F32.BF16 R64, R36, R60, R64 ;  /* 0x0000003c2440723c */ /* 0x000fe20000041840 */
[C---:B--2---:R-:W-:Y:S02]  /*58b0*/  FFMA.FTZ R25, R6.reuse, UR4, R25 ;  /* 0x0000000406197c23 */ /* 0x044fe40008010019 */
[----:B------:R-:W-:Y:S01]  /*58c0*/  FFMA.FTZ R27, R6, UR4, R27 ;  /* 0x00000004061b7c23 */ /* 0x000fe2000801001b */
[----:B------:R-:W-:-:S04]  /*58d0*/  IADD3 R6, R16, 0x11, RZ ;  /* 0x0000001110067810 */ /* 0x000fc80007ffe0ff */
[----:B------:R-:W-:Y:S01]  /*58e0*/  HMMA.16816.F32.BF16 R80, R36, R62, R80 ;  /* 0x0000003e2450723c */ /* 0x000fe20000041850 */
[----:B---3--:R-:W-:Y:S01]  /*58f0*/  FFMA.FTZ R17, R3, UR4, R20 ;  /* 0x0000000403117c23 */ /* 0x008fe20008010014 */
[----:B------:R-:W-:Y:S01]  /*5900*/  FSEL R20, R25, -INF , !P5 ;  /* 0xff80000019147808 */ /* 0x000fe20006800000 */
[----:B------:R-:W-:Y:S01]  /*5910*/  FFMA.FTZ R22, R3, UR4, R22 ;  /* 0x0000000403167c23 */ /* 0x000fe20008010016 */
[----:B------:R-:W-:-:S04]  /*5920*/  FSEL R25, R27, -INF , !P2 ;  /* 0xff8000001b197808 */ /* 0x000fc80005000000 */
[----:B------:R-:W-:Y:S01]  /*5930*/  HMMA.16816.F32.BF16 R68, R36, R18, R68 ;  /* 0x000000122444723c */ /* 0x000fe20000041844 */
[----:B------:R-:W2:Y:S01]  /*5940*/  LDSM.16.M88.4 R36, [R220+0x7800] ;  /* 0x00780000dc24783b */ /* 0x000ea20000000200 */
[----:B------:R-:W-:Y:S01]  /*5950*/  ISETP.GE.AND P2, PT, R6, R167, PT ;  /* 0x000000a70600720c */ /* 0x000fe20003f46270 */
[----:B------:R-:W-:-:S04]  /*5960*/  DEPBAR.LE SB0, 0x0 ;  /* 0x000080000000791a */ /* 0x000fc80000000000 */
[----:B------:R-:W-:Y:S01]  /*5970*/  IADD3 R18, R16, 0x9, RZ ;  /* 0x0000000910127810 */ /* 0x000fe20007ffe0ff */
[C---:B-1----:R-:W-:Y:S01]  /*5980*/  HMMA.16816.F32.BF16 R28, R12.reuse, R8, R28 ;  /* 0x000000080c1c723c */ /* 0x042fe2000004181c */
[----:B------:R-:W-:Y:S02]  /*5990*/  FSEL R27, R22, -INF , !P0 ;  /* 0xff800000161b7808 */ /* 0x000fe40004000000 */
[----:B------:R1:W3:Y:S01]  /*59a0*/  I2F R4, R18 ;  /* 0x0000001200047306 */ /* 0x0002e20000201400 */
[C---:B------:R-:W-:Y:S02]  /*59b0*/  ISETP.GE.AND P6, PT, R18.reuse, R167, PT ;  /* 0x000000a71200720c */ /* 0x040fe40003fc6270 */
[----:B------:R-:W-:Y:S02]  /*59c0*/  ISETP.GE.AND P4, PT, R18, R2, PT ;  /* 0x000000021200720c */ /* 0x000fe40003f86270 */
[C---:B------:R-:W-:Y:S01]  /*59d0*/  IADD3 R8, R16.reuse, 0x10, RZ ;  /* 0x0000001010087810 */ /* 0x040fe20007ffe0ff */
[----:B------:R-:W-:Y:S01]  /*59e0*/  HMMA.16816.F32.BF16 R72, R12, R10, R72 ;  /* 0x0000000a0c48723c */ /* 0x000fe20000041848 */
[----:B------:R-:W-:-:S02]  /*59f0*/  IADD3 R19, R16, 0x20, RZ ;  /* 0x0000002010137810 */ /* 0x000fc40007ffe0ff */
[----:B------:R5:W5:Y:S01]  /*5a00*/  I2F R9, R8 ;  /* 0x0000000800097306 */ /* 0x000b620000201400 */
[C---:B------:R-:W-:Y:S02]  /*5a10*/  ISETP.GE.AND P1, PT, R8.reuse, R167, PT ;  /* 0x000000a70800720c */ /* 0x040fe40003f26270 */
[-C--:B------:R-:W-:Y:S02]  /*5a20*/  ISETP.GE.AND P5, PT, R8, R2.reuse, PT ;  /* 0x000000020800720c */ /* 0x080fe40003fa6270 */
[----:B----4-:R-:W-:Y:S01]  /*5a30*/  HMMA.16816.F32.BF16 R64, R12, R32, R64 ;  /* 0x000000200c40723c */ /* 0x010fe20000041840 */
[----:B-1----:R-:W-:Y:S01]  /*5a40*/  FSEL R18, R17, -INF , !P3 ;  /* 0xff80000011127808 */ /* 0x002fe20005800000 */
[----:B---3--:R-:W-:Y:S01]  /*5a50*/  FFMA.FTZ R21, R4, UR4, R21 ;  /* 0x0000000404157c23 */ /* 0x008fe20008010015 */
[----:B------:R-:W-:Y:S01]  /*5a60*/  ISETP.GE.AND P3, PT, R6, R2, PT ;  /* 0x000000020600720c */ /* 0x000fe20003f66270 */
[----:B------:R-:W-:Y:S01]  /*5a70*/  FFMA.FTZ R11, R4, UR4, R23 ;  /* 0x00000004040b7c23 */ /* 0x000fe20008010017 */
[----:B------:R-:W1:Y:S01]  /*5a80*/  I2F R6, R6 ;  /* 0x0000000600067306 */ /* 0x000e620000201400 */
[----:B------:R-:W-:-:S02]  /*5a90*/  IADD3 R23, R16, 0x28, RZ ;  /* 0x0000002810177810 */ /* 0x000fc40007ffe0ff */
[C---:B------:R-:W-:Y:S01]  /*5aa0*/  HMMA.16816.F32.BF16 R80, R12.reuse, R34, R80 ;  /* 0x000000220c50723c */ /* 0x040fe20000041850 */
[----:B------:R-:W-:Y:S02]  /*5ab0*/  FSEL R22, R21, -INF , !P6 ;  /* 0xff80000015167808 */ /* 0x000fe40007000000 */
[C---:B-----5:R-:W-:Y:S01]  /*5ac0*/  IADD3 R8, R16.reuse, 0x18, RZ ;  /* 0x0000001810087810 */ /* 0x060fe20007ffe0ff */
[C---:B------:R-:W-:Y:S01]  /*5ad0*/  FFMA.FTZ R10, R9.reuse, UR4, R28 ;  /* 0x00000004090a7c23 */ /* 0x040fe2000801001c */
[----:B------:R-:W-:Y:S01]  /*5ae0*/  IADD3 R21, R16, 0x19, RZ ;  /* 0x0000001910157810 */ /* 0x000fe20007ffe0ff */
[----:B------:R-:W-:Y:S01]  /*5af0*/  FFMA.FTZ R9, R9, UR4, R30 ;  /* 0x0000000409097c23 */ /* 0x000fe2000801001e */
[----:B------:R-:W3:Y:S01]  /*5b00*/  I2F R3, R8 ;  /* 0x0000000800037306 */ /* 0x000ee20000201400 */
[----:B------:R-:W-:Y:S01]  /*5b10*/  FSEL R11, R11, -INF , !P4 ;  /* 0xff8000000b0b7808 */ /* 0x000fe20006000000 */
[----:B--2---:R-:W-:Y:S01]  /*5b20*/  HMMA.16816.F32.BF16 R56, R12, R36, R56 ;  /* 0x000000240c38723c */ /* 0x004fe20000041838 */
[----:B------:R-:W-:-:S02]  /*5b30*/  FSEL R10, R10, -INF , !P1 ;  /* 0xff8000000a0a7808 */ /* 0x000fc40004800000 */
[CC--:B------:R-:W-:Y:S01]  /*5b40*/  ISETP.GE.AND P4, PT, R21.reuse, R167.reuse, PT ;  /* 0x000000a71500720c */ /* 0x0c0fe20003f86270 */
[----:B-1----:R-:W-:Y:S01]  /*5b50*/  FFMA.FTZ R4, R6, UR4, R29 ;  /* 0x0000000406047c23 */ /* 0x002fe2000801001d */
[----:B------:R-:W-:Y:S01]  /*5b60*/  IADD3 R29, R16, 0x21, RZ ;  /* 0x00000021101d7810 */ /* 0x000fe20007ffe0ff */
[----:B------:R1:W2:Y:S01]  /*5b70*/  I2F R28, R21 ;  /* 0x00000015001c7306 */ /* 0x0002a20000201400 */
[-C--:B------:R-:W-:Y:S01]  /*5b80*/  ISETP.GE.AND P1, PT, R21, R2.reuse, PT ;  /* 0x000000021500720c */ /* 0x080fe20003f26270 */
[----:B------:R-:W-:Y:S01]  /*5b90*/  HMMA.16816.F32.BF16 R68, R12, R38, R68 ;  /* 0x000000260c44723c */ /* 0x000fe20000041844 */
[C---:B------:R-:W-:Y:S02]  /*5ba0*/  ISETP.GE.AND P0, PT, R8.reuse, R167, PT ;  /* 0x000000a70800720c */ /* 0x040fe40003f06270 */
[----:B------:R-:W-:Y:S01]  /*5bb0*/  ISETP.GE.AND P6, PT, R8, R2, PT ;  /* 0x000000020800720c */ /* 0x000fe20003fc6270 */
[----:B---3--:R-:W-:Y:S02]  /*5bc0*/  FFMA.FTZ R74, R3, UR4, R74 ;  /* 0x00000004034a7c23 */ /* 0x008fe4000801004a */
[----:B------:R-:W3:Y:S01]  /*5bd0*/  I2F R30, R29 ;  /* 0x0000001d001e7306 */ /* 0x000ee20000201400 */
[----:B------:R-:W-:-:S02]  /*5be0*/  IADD3 R13, R16, 0x31, RZ ;  /* 0x00000031100d7810 */ /* 0x000fc40007ffe0ff */
[----:B------:R-:W-:Y:S02]  /*5bf0*/  FSEL R9, R9, -INF , !P5 ;  /* 0xff80000009097808 */ /* 0x000fe40006800000 */
[----:B------:R-:W-:Y:S02]  /*5c00*/  FSEL R4, R4, -INF , !P2 ;  /* 0xff80000004047808 */ /* 0x000fe40005000000 */
[-C--:B------:R-:W-:Y:S01]  /*5c10*/  ISETP.GE.AND P5, PT, R19, R167.reuse, PT ;  /* 0x000000a71300720c */ /* 0x080fe20003fa6270 */
[----:B-1----:R-:W-:Y:S01]  /*5c20*/  FFMA.FTZ R21, R6, UR4, R31 ;  /* 0x0000000406157c23 */ /* 0x002fe2000801001f */
[----:B------:R-:W1:Y:S01]  /*5c30*/  I2F R12, R13 ;  /* 0x0000000d000c7306 */ /* 0x000e620000201400 */
[----:B------:R-:W-:Y:S01]  /*5c40*/  FFMA.FTZ R6, R3, UR4, R72 ;  /* 0x0000000403067c23 */ /* 0x000fe20008010048 */
[-C--:B------:R-:W-:Y:S01]  /*5c50*/  ISETP.GE.AND P2, PT, R19, R2.reuse, PT ;  /* 0x000000021300720c */ /* 0x080fe20003f46270 */
[C---:B--2---:R-:W-:Y:S01]  /*5c60*/  FFMA.FTZ R8, R28.reuse, UR4, R73 ;  /* 0x000000041c087c23 */ /* 0x044fe20008010049 */
[----:B------:R-:W-:Y:S01]  /*5c70*/  FSEL R21, R21, -INF , !P3 ;  /* 0xff80000015157808 */ /* 0x000fe20005800000 */
[----:B------:R-:W-:Y:S01]  /*5c80*/  FFMA.FTZ R75, R28, UR4, R75 ;  /* 0x000000041c4b7c23 */ /* 0x000fe2000801004b */
[----:B------:R-:W-:Y:S01]  /*5c90*/  FSEL R6, R6, -INF , !P0 ;  /* 0xff80000006067808 */ /* 0x000fe20004000000 */
[C---:B---3--:R-:W-:Y:S01]  /*5ca0*/  FFMA.FTZ R67, R30.reuse, UR4, R67 ;  /* 0x000000041e437c23 */ /* 0x048fe20008010043 */
[----:B------:R-:W2:Y:S01]  /*5cb0*/  I2F R3, R23 ;  /* 0x0000001700037306 */ /* 0x000ea20000201400 */
[C---:B------:R-:W-:Y:S01]  /*5cc0*/  ISETP.GE.AND P3, PT, R29.reuse, R167, PT ;  /* 0x000000a71d00720c */ /* 0x040fe20003f66270 */
[----:B------:R-:W-:Y:S01]  /*5cd0*/  FFMA.FTZ R65, R30, UR4, R65 ;  /* 0x000000041e417c23 */ /* 0x000fe20008010041 */
[----:B------:R-:W-:-:S02]  /*5ce0*/  ISETP.GE.AND P0, PT, R29, R2, PT ;  /* 0x000000021d00720c */ /* 0x000fc40003f06270 */
[C---:B------:R-:W-:Y:S02]  /*5cf0*/  IADD3 R31, R16.reuse, 0x29, RZ ;  /* 0x00000029101f7810 */ /* 0x040fe40007ffe0ff */
[----:B------:R-:W-:Y:S01]  /*5d00*/  IADD3 R29, R16, 0x30, RZ ;  /* 0x00000030101d7810 */ /* 0x000fe20007ffe0ff */
[----:B------:R3:W4:Y:S01]  /*5d10*/  I2F R17, R19 ;  /* 0x0000001300117306 */ /* 0x0007220000201400 */
[----:B------:R-:W-:Y:S01]  /*5d20*/  FSEL R8, R8, -INF , !P4 ;  /* 0xff80000008087808 */ /* 0x000fe20006000000 */
[C---:B-1----:R-:W-:Y:S01]  /*5d30*/  FFMA.FTZ R59, R12.reuse, UR4, R59 ;  /* 0x000000040c3b7c23 */ /* 0x042fe2000801003b */
[----:B------:R-:W-:Y:S01]  /*5d40*/  ISETP.GE.AND P4, PT, R23, R2, PT ;  /* 0x000000021700720c */ /* 0x000fe20003f86270 */
[----:B------:R-:W-:Y:S01]  /*5d50*/  FFMA.FTZ R57, R12, UR4, R57 ;  /* 0x000000040c397c23 */ /* 0x000fe20008010039 */
[----:B------:R-:W-:Y:S01]  /*5d60*/  FSEL R197, R67, -INF , !P0 ;  /* 0xff80000043c57808 */ /* 0x000fe20004000000 */
[----:B------:R-:W-:Y:S01]  /*5d70*/  FFMA.FTZ R12, R41, UR4, R26 ;  /* 0x00000004290c7c23 */ /* 0x000fe2000801001a */
[----:B------:R-:W-:Y:S01]  /*5d80*/  IADD3 R15, R16, 0x38, RZ ;  /* 0x00000038100f7810 */ /* 0x000fe20007ffe0ff */
[----:B--2---:R-:W-:Y:S01]  /*5d90*/  FFMA.FTZ R80, R3, UR4, R80 ;  /* 0x0000000403507c23 */ /* 0x004fe20008010050 */
[----:B------:R-:W1:Y:S01]  /*5da0*/  I2F R28, R31 ;  /* 0x0000001f001c7306 */ /* 0x000e620000201400 */
[----:B------:R-:W-:Y:S01]  /*5db0*/  ISETP.GE.AND P0, PT, R13, R167, PT ;  /* 0x000000a70d00720c */ /* 0x000fe20003f06270 */
[----:B------:R-:W-:Y:S01]  /*5dc0*/  FFMA.FTZ R82, R3, UR4, R82 ;  /* 0x0000000403527c23 */ /* 0x000fe20008010052 */
[----:B------:R-:W-:-:S02]  /*5dd0*/  FSEL R198, R65, -INF , !P3 ;  /* 0xff80000041c67808 */ /* 0x000fc40005800000 */
[-C--:B------:R-:W-:Y:S02]  /*5de0*/  ISETP.GE.AND P3, PT, R29, R2.reuse, PT ;  /* 0x000000021d00720c */ /* 0x080fe40003f66270 */
[----:B---3--:R-:W-:Y:S01]  /*5df0*/  FSEL R19, R74, -INF , !P6 ;  /* 0xff8000004a137808 */ /* 0x008fe20007000000 */
[----:B------:R-:W2:Y:S01]  /*5e00*/  I2F R3, R15 ;  /* 0x0000000f00037306 */ /* 0x000ea20000201400 */
[----:B------:R-:W-:Y:S01]  /*5e10*/  ISETP.GE.AND P6, PT, R23, R167, PT ;  /* 0x000000a71700720c */ /* 0x000fe20003fc6270 */
[C---:B----4-:R-:W-:Y:S01]  /*5e20*/  FFMA.FTZ R64, R17.reuse, UR4, R64 ;  /* 0x0000000411407c23 */ /* 0x050fe20008010040 */
[----:B------:R-:W-:Y:S01]  /*5e30*/  FSEL R203, R82, -INF , !P4 ;  /* 0xff80000052cb7808 */ /* 0x000fe20006000000 */
[----:B------:R-:W-:Y:S01]  /*5e40*/  FFMA.FTZ R66, R17, UR4, R66 ;  /* 0x0000000411427c23 */ /* 0x000fe20008010042 */
[----:B------:R-:W-:Y:S02]  /*5e50*/  FSEL R190, R80, -INF , !P6 ;  /* 0xff80000050be7808 */ /* 0x000fe40007000000 */
[----:B------:R-:W-:Y:S01]  /*5e60*/  ISETP.GE.AND P6, PT, R13, R2, PT ;  /* 0x000000020d00720c */ /* 0x000fe20003fc6270 */
[----:B------:R-:W3:Y:S01]  /*5e70*/  I2F R23, R29 ;  /* 0x0000001d00177306 */ /* 0x000ee20000201400 */
[----:B------:R-:W-:Y:S01]  /*5e80*/  IADD3 R13, R16, 0x39, RZ ;  /* 0x00000039100d7810 */ /* 0x000fe20007ffe0ff */
[C---:B-1----:R-:W-:Y:S01]  /*5e90*/  FFMA.FTZ R81, R28.reuse, UR4, R81 ;  /* 0x000000041c517c23 */ /* 0x042fe20008010051 */
[----:B------:R-:W-:Y:S01]  /*5ea0*/  FSEL R199, R59, -INF , !P6 ;  /* 0xff8000003bc77808 */ /* 0x000fe20007000000 */
[----:B------:R-:W-:Y:S01]  /*5eb0*/  FFMA.FTZ R83, R28, UR4, R83 ;  /* 0x000000041c537c23 */ /* 0x000fe20008010053 */
[----:B------:R-:W-:-:S02]  /*5ec0*/  PLOP3.LUT P6, PT, PT, PT, UP0, 0x80, 0x0 ;  /* 0x000000000000781c */ /* 0x000fc40003fcf008 */
[----:B------:R-:W-:Y:S01]  /*5ed0*/  FSEL R17, R75, -INF , !P1 ;  /* 0xff8000004b117808 */ /* 0x000fe20004800000 */
[----:B------:R-:W1:Y:S01]  /*5ee0*/  I2F R14, R13 ;  /* 0x0000000d000e7306 */ /* 0x000e620000201400 */
[----:B------:R-:W-:Y:S01]  /*5ef0*/  FSEL R188, R64, -INF , !P5 ;  /* 0xff80000040bc7808 */ /* 0x000fe20006800000 */
[C---:B--2---:R-:W-:Y:S01]  /*5f00*/  FFMA.FTZ R34, R3.reuse, UR4, R68 ;  /* 0x0000000403227c23 */ /* 0x044fe20008010044 */
[----:B------:R-:W-:Y:S01]  /*5f10*/  FSEL R205, R66, -INF , !P2 ;  /* 0xff80000042cd7808 */ /* 0x000fe20005000000 */
[----:B------:R-:W-:Y:S01]  /*5f20*/  FFMA.FTZ R70, R3, UR4, R70 ;  /* 0x0000000403467c23 */ /* 0x000fe20008010046 */
[-C--:B------:R-:W-:Y:S01]  /*5f30*/  ISETP.GE.AND P1, PT, R31, R167.reuse, PT ;  /* 0x000000a71f00720c */ /* 0x080fe20003f26270 */
[----:B------:R-:W-:Y:S01]  /*5f40*/  FFMA.FTZ R3, R41, UR4, R24 ;  /* 0x0000000429037c23 */ /* 0x000fe20008010018 */
[----:B------:R-:W-:Y:S01]  /*5f50*/  ISETP.GE.AND P5, PT, R31, R2, PT ;  /* 0x000000021f00720c */ /* 0x000fe20003fa6270 */
[----:B---3--:R-:W-:Y:S01]  /*5f60*/  FFMA.FTZ R56, R23, UR4, R56 ;  /* 0x0000000417387c23 */ /* 0x008fe20008010038 */
[----:B------:R-:W-:Y:S01]  /*5f70*/  ISETP.GE.AND P2, PT, R29, R167, PT ;  /* 0x000000a71d00720c */ /* 0x000fe20003f46270 */
[----:B------:R-:W-:Y:S01]  /*5f80*/  FFMA.FTZ R33, R23, UR4, R58 ;  /* 0x0000000417217c23 */ /* 0x000fe2000801003a */
[----:B------:R-:W-:-:S02]  /*5f90*/  FSEL R196, R81, -INF , !P1 ;  /* 0xff80000051c47808 */ /* 0x000fc40004800000 */
[----:B------:R-:W-:Y:S02]  /*5fa0*/  FSEL R201, R83, -INF , !P5 ;  /* 0xff80000053c97808 */ /* 0x000fe40006800000 */
[----:B------:R-:W-:Y:S01]  /*5fb0*/  FSEL R202, R56, -INF , !P2 ;  /* 0xff80000038ca7808 */ /* 0x000fe20005000000 */
[C---:B-1----:R-:W-:Y:S01]  /*5fc0*/  FFMA.FTZ R32, R14.reuse, UR4, R69 ;  /* 0x000000040e207c23 */ /* 0x042fe20008010045 */
[----:B------:R-:W-:Y:S01]  /*5fd0*/  FSEL R33, R33, -INF , !P3 ;  /* 0xff80000021217808 */ /* 0x000fe20005800000 */
[----:B------:R-:W-:Y:S01]  /*5fe0*/  FFMA.FTZ R71, R14, UR4, R71 ;  /* 0x000000040e477c23 */ /* 0x000fe20008010047 */
[----:B------:R-:W-:Y:S01]  /*5ff0*/  FSEL R200, R57, -INF , !P0 ;  /* 0xff80000039c87808 */ /* 0x000fe20004000000 */
[----:B------:R-:W-:Y:S01]  /*6000*/  BAR.SYNC.DEFER_BLOCKING 0x0 ;  /* 0x0000000000007b1d */ /* 0x000fe20000010000 */
[C---:B------:R-:W-:Y:S02]  /*6010*/  ISETP.GE.AND P4, PT, R15.reuse, R167, PT ;  /* 0x000000a70f00720c */ /* 0x040fe40003f86270 */
[----:B------:R-:W-:-:S02]  /*6020*/  ISETP.GE.AND P1, PT, R15, R2, PT ;  /* 0x000000020f00720c */ /* 0x000fc40003f26270 */
[CC--:B------:R-:W-:Y:S02]  /*6030*/  ISETP.GE.AND P5, PT, R16.reuse, R167.reuse, PT ;  /* 0x000000a71000720c */ /* 0x0c0fe40003fa6270 */
[-C--:B------:R-:W-:Y:S02]  /*6040*/  ISETP.GE.AND P2, PT, R16, R2.reuse, PT ;  /* 0x000000021000720c */ /* 0x080fe40003f46270 */
[C---:B------:R-:W-:Y:S02]  /*6050*/  ISETP.GE.AND P3, PT, R13.reuse, R167, PT ;  /* 0x000000a70d00720c */ /* 0x040fe40003f66270 */
[----:B------:R-:W-:Y:S02]  /*6060*/  ISETP.GE.AND P0, PT, R13, R2, PT ;  /* 0x000000020d00720c */ /* 0x000fe40003f06270 */
[----:B------:R-:W-:Y:S02]  /*6070*/  FSEL R34, R34, -INF , !P4 ;  /* 0xff80000022227808 */ /* 0x000fe40006000000 */
[----:B------:R-:W-:-:S02]  /*6080*/  FSEL R193, R70, -INF , !P1 ;  /* 0xff80000046c17808 */ /* 0x000fc40004800000 */
[----:B------:R-:W-:Y:S02]  /*6090*/  FSEL R3, R3, -INF , !P5 ;  /* 0xff80000003037808 */ /* 0x000fe40006800000 */
[----:B------:R-:W-:Y:S02]  /*60a0*/  FSEL R12, R12, -INF , !P2 ;  /* 0xff8000000c0c7808 */ /* 0x000fe40005000000 */
[----:B------:R-:W-:Y:S02]  /*60b0*/  FSEL R32, R32, -INF , !P3 ;  /* 0xff80000020207808 */ /* 0x000fe40005800000 */
[----:B------:R-:W-:Y:S01]  /*60c0*/  FSEL R192, R71, -INF , !P0 ;  /* 0xff80000047c07808 */ /* 0x000fe20004000000 */
[----:B------:R-:W-:Y:S05]  /*60d0*/  @!P6 BRA `(.L_x_3688) ;  /* 0x00000ed00000e947 */ /* 0x000fea0003800000 */
[----:B------:R-:W-:-:S13]  /*60e0*/  PLOP3.LUT P0, PT, PT, PT, UP6, 0x40, 0x0 ;  /* 0x000000000000781c */ /* 0x000fda0003f0e868 */
[----:B------:R-:W-:Y:S05]  /*60f0*/  @P0 BRA `(.L_x_3689) ;  /* 0x0000047000000947 */ /* 0x000fea0003800000 */
        /* <DEDUP_REMOVED lines=71> */
.L_x_3689:
[----:B------:R-:W-:-:S04]  /*6570*/  ULEA UR24, -UR24, URZ, 0x6 ;  /* 0x0000003f18187291 */ /* 0x000fc8000f8e313f */
[----:B------:R-:W-:Y:S02]  /*6580*/  USHF.R.S32.HI UR5, URZ, 0x1f, UR24 ;  /* 0x0000001f3f057899 */ /* 0x000fe40008011418 */
[----:B------:R-:W-:-:S04]  /*6590*/  MOV R29, UR24 ;  /* 0x00000018001d7c02 */ /* 0x000fc80008000f00 */
[----:B------:R-:W-:Y:S02]  /*65a0*/  MOV R24, UR5 ;  /* 0x0000000500187c02 */ /* 0x000fe40008000f00 */
.L_x_3690:
        /* <DEDUP_REMOVED lines=156> */
.L_x_3692:
[----:B------:R-:W-:Y:S05]  /*6f70*/  BSYNC B0 ;  /* 0x0000000000007941 */ /* 0x000fea0003800000 */
.L_x_3691:
[----:B------:R-:W0:Y:S01]  /*6f80*/  LDGDEPBAR ;  /* 0x00000000000079af */ /* 0x000e220000000000 */
[----:B------:R-:W-:-:S04]  /*6f90*/  IADD3 R166, P0, R29, R166, RZ ;  /* 0x000000a61da67210 */ /* 0x000fc80007f1e0ff */
[----:B------:R-:W-:Y:S02]  /*6fa0*/  IADD3.X R165, R24, R165, RZ, P0, !PT ;  /* 0x000000a518a57210 */ /* 0x000fe400007fe4ff */
.L_x_3688:
        /* <DEDUP_REMOVED lines=37> */
[----:B------:R-:W-:Y:S04]  /*7200*/  LDSM.16.MT88.4 R64, [R228+0x12000] ;  /* 0x01200000e440783b */ /* 0x000fe80000004200 */
[----:B-1----:R-:W-:Y:S04]  /*7210*/  LDSM.16.MT88.4 R40, [R226+0x10000] ;  /* 0x01000000e228783b */ /* 0x002fe80000004200 */
[----:B------:R-:W-:Y:S01]  /*7220*/  LDSM.16.MT88.4 R48, [R225+0x10000] ;  /* 0x01000000e130783b */ /* 0x000fe20000004200 */
[----:B--2---:R-:W-:-:S03]  /*7230*/  FMNMX.FTZ R15, R16, R15, !PT ;  /* 0x0000000f100f7209 */ /* 0x004fc60007810000 */
[----:B------:R-:W-:Y:S01]  /*7240*/  LDSM.16.MT88.4 R56, [R224+0x10000] ;  /* 0x01000000e038783b */ /* 0x000fe20000004200 */
        /* <DEDUP_REMOVED lines=29> */
[----:B------:R-:W-:Y:S01]  /*7420*/  FFMA.FTZ R181, R10, c[0x0][0x23c], -R35 ;  /* 0x00008f000ab57a23 */ /* 0x000fe20000010823 */
[----:B------:R-:W1:Y:S01]  /*7430*/  LDSM.16.MT88.4 R4, [R224+0x16000] ;  /* 0x01600000e004783b */ /* 0x000e620000004200 */
[--C-:B------:R-:W-:Y:S01]  /*7440*/  FFMA.FTZ R182, R12, c[0x0][0x23c], -R194.reuse ;  /* 0x00008f000cb67a23 */ /* 0x100fe200000108c2 */
[----:B------:R-:W3:Y:S01]  /*7450*/  MUFU.EX2 R186, R186 ;  /* 0x000000ba00ba7308 */ /* 0x000ee20000000800 */
[--C-:B------:R-:W-:Y:S01]  /*7460*/  FFMA.FTZ R185, R25, c[0x0][0x23c], -R194.reuse ;  /* 0x00008f0019b97a23 */ /* 0x100fe200000108c2 */
[----:B------:R-:W-:Y:S01]  /*7470*/  LDSM.16.MT88.4 R12, [R228+0x12800] ;  /* 0x01280000e40c783b */ /* 0x000fe20000004200 */
[--C-:B------:R-:W-:Y:S01]  /*7480*/  FFMA.FTZ R187, R27, c[0x0][0x23c], -R194.reuse ;  /* 0x00008f001bbb7a23 */ /* 0x100fe200000108c2 */
        /* <DEDUP_REMOVED lines=39> */
[----:B------:R-:W-:Y:S01]  /*7700*/  MUFU.EX2 R181, R181 ;  /* 0x000000b500b57308 */ /* 0x000fe20000000800 */
[----:B------:R-:W-:Y:S01]  /*7710*/  FADD.FTZ R182, R182, R185 ;  /* 0x000000b9b6b67221 */ /* 0x000fe20000010000 */
[----:B--2---:R-:W-:-:S06]  /*7720*/  F2FP.BF16.PACK_AB R147, R178, R187 ;  /* 0x000000bbb293723e */ /* 0x004fcc00000010ff */
[----:B------:R-:W2:Y:S01]  /*7730*/  MUFU.EX2 R180, R180 ;  /* 0x000000b400b47308 */ /* 0x000ea20000000800 */
        /* <DEDUP_REMOVED lines=20> */
[C---:B-----5:R-:W-:Y:S02]  /*7880*/  HMMA.16816.F32.BF16 R84, R144.reuse, R88, RZ ;  /* 0x000000589054723c */ /* 0x060fe400000418ff */
[----:B------:R-:W-:Y:S06]  /*7890*/  MUFU.EX2 R195, R195 ;  /* 0x000000c300c37308 */ /* 0x000fec0000000800 */
[C---:B------:R-:W-:Y:S02]  /*78a0*/  HMMA.16816.F32.BF16 R92, R144.reuse, R96, RZ ;  /* 0x00000060905c723c */ /* 0x040fe400000418ff */
[----:B------:R-:W-:Y:S06]  /*78b0*/  MUFU.EX2 R196, R196 ;  /* 0x000000c400c47308 */ /* 0x000fec0000000800 */
[C---:B-1----:R-:W-:Y:S02]  /*78c0*/  HMMA.16816.F32.BF16 R100, R144.reuse, R104, RZ ;  /* 0x000000689064723c */ /* 0x042fe400000418ff */
        /* <DEDUP_REMOVED lines=48> */
[C---:B------:R-:W-:Y:S08]  /*7bd0*/  HMMA.16816.F32.BF16 R36, R4.reuse, R28, R36 ;  /* 0x0000001c0424723c */ /* 0x040ff00000041824 */
        /* <DEDUP_REMOVED lines=9> */
[C---:B------:R-:W-:Y:S01]  /*7c70*/  HMMA.16816.F32.BF16 R40, R4.reuse, R30, R40 ;  /* 0x0000001e0428723c */ /* 0x040fe20000041828 */
[----:B------:R-:W1:Y:S07]  /*7c80*/  LDSM.16.MT88.4 R28, [R228+0x14800] ;  /* 0x01480000e41c783b */ /* 0x000e6e0000004200 */
[C---:B------:R-:W-:Y:S08]  /*7c90*/  HMMA.16816.F32.BF16 R44, R4.reuse, R24, R44 ;  /* 0x00000018042c723c */ /* 0x040ff0000004182c */
        /* <DEDUP_REMOVED lines=23> */
[C---:B--2---:R-:W-:Y:S08]  /*7e10*/  HMMA.16816.F32.BF16 R148, R4.reuse, R8, R148 ;  /* 0x000000080494723c */ /* 0x044ff00000041894 */
[----:B------:R-:W-:Y:S01]  /*7e20*/  HMMA.16816.F32.BF16 R144, R4, R10, R144 ;  /* 0x0000000a0490723c */ /* 0x000fe20000041890 */
[----:B------:R-:W2:Y:S06]  /*7e30*/  LDSM.16.MT88.4 R8, [R228+0x13000] ;  /* 0x01300000e408783b */ /* 0x000eac0000004200 */
[----:B------:R-:W-:-:S02]  /*7e40*/  F2FP.BF16.PACK_AB R4, R191, R188 ;  /* 0x000000bcbf04723e */ /* 0x000fc400000010ff */
[----:B------:R-:W-:Y:S01]  /*7e50*/  F2FP.BF16.PACK_AB R5, R197, R196 ;  /* 0x000000c4c505723e */ /* 0x000fe200000010ff */
[----:B------:R-:W-:Y:S01]  /*7e60*/  FADD.FTZ R196, R196, R175 ;  /* 0x000000afc4c47221 */ /* 0x000fe20000010000 */
[----:B------:R-:W-:Y:S02]  /*7e70*/  F2FP.BF16.PACK_AB R6, R195, R190 ;  /* 0x000000bec306723e */ /* 0x000fe400000010ff */
[----:B-----5:R-:W-:Y:S01]  /*7e80*/  F2FP.BF16.PACK_AB R7, R201, R198 ;  /* 0x000000c6c907723e */ /* 0x020fe200000010ff */
[----:B------:R-:W-:-:S04]  /*7e90*/  FADD.FTZ R197, R197, R196 ;  /* 0x000000c4c5c57221 */ /* 0x000fc80000010000 */
[----:B------:R-:W-:Y:S02]  /*7ea0*/  FADD.FTZ R198, R198, R197 ;  /* 0x000000c5c6c67221 */ /* 0x000fe40000010000 */
[----:B----4-:R-:W-:Y:S02]  /*7eb0*/  HMMA.16816.F32.BF16 R44, R4, R12, R44 ;  /* 0x0000000c042c723c */ /* 0x010fe4000004182c */
[----:B------:R-:W-:-:S06]  /*7ec0*/  FADD.FTZ R201, R201, R198 ;  /* 0x000000c6c9c97221 */ /* 0x000fcc0000010000 */
        /* <DEDUP_REMOVED lines=45> */
[----:B------:R-:W-:Y:S01]  /*81a0*/  HMMA.16816.F32.BF16 R152, R4, R10, R152 ;  /* 0x0000000a0498723c */ /* 0x000fe20000041898 */
[----:B------:R-:W1:Y:S06]  /*81b0*/  LDSM.16.MT88.4 R8, [R226+0x13800] ;  /* 0x01380000e208783b */ /* 0x000e6c0000004200 */
[----:B------:R-:W-:-:S02]  /*81c0*/  F2FP.BF16.PACK_AB R4, R203, R202 ;  /* 0x000000cacb04723e */ /* 0x000fc400000010ff */
[----:B------:R-:W-:Y:S01]  /*81d0*/  F2FP.BF16.PACK_AB R5, R199, R204 ;  /* 0x000000ccc705723e */ /* 0x000fe200000010ff */
[----:B------:R-:W-:Y:S01]  /*81e0*/  FADD.FTZ R204, R204, R201 ;  /* 0x000000c9cccc7221 */ /* 0x000fe20000010000 */
[----:B------:R-:W-:Y:S02]  /*81f0*/  F2FP.BF16.PACK_AB R6, R245, R200 ;  /* 0x000000c8f506723e */ /* 0x000fe400000010ff */
[----:B------:R-:W-:Y:S01]  /*8200*/  F2FP.BF16.PACK_AB R7, R192, R193 ;  /* 0x000000c1c007723e */ /* 0x000fe200000010ff */
[----:B------:R-:W-:-:S04]  /*8210*/  FADD.FTZ R204, R199, R204 ;  /* 0x000000ccc7cc7221 */ /* 0x000fc80000010000 */
[----:B------:R-:W-:Y:S02]  /*8220*/  FADD.FTZ R193, R193, R204 ;  /* 0x000000ccc1c17221 */ /* 0x000fe40000010000 */
[----:B----4-:R-:W-:Y:S02]  /*8230*/  HMMA.16816.F32.BF16 R60, R4, R12, R60 ;  /* 0x0000000c043c723c */ /* 0x010fe4000004183c */
        /* <DEDUP_REMOVED lines=13> */
[C---:B---3--:R-:W-:Y:S07]  /*8310*/  HMMA.16816.F32.BF16 R132, R4.reuse, R16, R132 ;  /* 0x000000100484723c */ /* 0x048fee0000041884 */
[----:B------:R-:W-:Y:S01]  /*8320*/  FADD.FTZ R16, R184, R189 ;  /* 0x000000bdb8107221 */ /* 0x000fe20000010000 */
[----:B------:R-:W-:Y:S01]  /*8330*/  HMMA.16816.F32.BF16 R156, R4, R34, R156 ;  /* 0x00000022049c723c */ /* 0x000fe2000004189c */
[----:B------:R-:W3:Y:S02]  /*8340*/  LDSM.16.MT88.4 R32, [R224+0x13800] ;  /* 0x01380000e020783b */ /* 0x000ee40000004200 */
[----:B------:R-:W-:-:S04]  /*8350*/  FADD.FTZ R16, R183, R16 ;  /* 0x00000010b7107221 */ /* 0x000fc80000010000 */
[----:B------:R-:W-:Y:S01]  /*8360*/  FADD.FTZ R181, R181, R16 ;  /* 0x00000010b5b57221 */ /* 0x000fe20000010000 */
[----:B------:R-:W-:Y:S03]  /*8370*/  HMMA.16816.F32.BF16 R36, R4, R28, R36 ;  /* 0x0000001c0424723c */ /* 0x000fe60000041824 */
[----:B------:R-:W-:-:S05]  /*8380*/  FADD.FTZ R180, R180, R181 ;  /* 0x000000b5b4b47221 */ /* 0x000fca0000010000 */
        /* <DEDUP_REMOVED lines=11> */
[C---:B--2---:R-:W-:Y:S07]  /*8440*/  HMMA.16816.F32.BF16 R140, R4.reuse, R12, R140 ;  /* 0x0000000c048c723c */ /* 0x044fee000004188c */
        /* <DEDUP_REMOVED lines=8> */
[----:B------:R-:W-:-:S04]  /*84d0*/  FADD.FTZ R195, R195, R190 ;  /* 0x000000bec3c37221 */ /* 0x000fc80000010000 */
[----:B------:R-:W-:Y:S01]  /*84e0*/  FADD.FTZ R202, R202, R195 ;  /* 0x000000c3caca7221 */ /* 0x000fe20000010000 */
[----:B------:R-:W-:Y:S03]  /*84f0*/  HMMA.16816.F32.BF16 R104, R4, R30, R104 ;  /* 0x0000001e0468723c */ /* 0x000fe60000041868 */
[----:B------:R-:W-:-:S04]  /*8500*/  FADD.FTZ R203, R203, R202 ;  /* 0x000000cacbcb7221 */ /* 0x000fc80000010000 */
[----:B------:R-:W-:Y:S01]  /*8510*/  FADD.FTZ R200, R200, R203 ;  /* 0x000000cbc8c87221 */ /* 0x000fe20000010000 */
[----:B-----5:R-:W-:Y:S03]  /*8520*/  HMMA.16816.F32.BF16 R108, R4, R24, R108 ;  /* 0x00000018046c723c */ /* 0x020fe6000004186c */
[----:B------:R-:W-:-:S05]  /*8530*/  FADD.FTZ R245, R245, R200 ;  /* 0x000000c8f5f57221 */ /* 0x000fca0000010000 */
[C---:B------:R-:W-:Y:S08]  /*8540*/  HMMA.16816.F32.BF16 R112, R4.reuse, R26, R112 ;  /* 0x0000001a0470723c */ /* 0x040ff00000041870 */
[C---:B------:R-:W-:Y:S08]  /*8550*/  HMMA.16816.F32.BF16 R116, R4.reuse, R20, R116 ;  /* 0x000000140474723c */ /* 0x040ff00000041874 */
[C---:B------:R-:W-:Y:S08]  /*8560*/  HMMA.16816.F32.BF16 R120, R4.reuse, R22, R120 ;  /* 0x000000160478723c */ /* 0x040ff00000041878 */
[C---:B------:R-:W-:Y:S08]  /*8570*/  HMMA.16816.F32.BF16 R136, R4.reuse, R18, R136 ;  /* 0x000000120488723c */ /* 0x040ff00000041888 */
[C---:B------:R-:W-:Y:S08]  /*8580*/  HMMA.16816.F32.BF16 R152, R4.reuse, R14, R152 ;  /* 0x0000000e0498723c */ /* 0x040ff00000041898 */
[C---:B-1----:R-:W-:Y:S08]  /*8590*/  HMMA.16816.F32.BF16 R148, R4.reuse, R8, R148 ;  /* 0x000000080494723c */ /* 0x042ff00000041894 */
        /* <DEDUP_REMOVED lines=39> */
[----:B------:R-:W-:-:S03]  /*8810*/  ULOP3.LUT UR6, UR6, UR7, URZ, 0x3c, !UPT ;  /* 0x0000000706067292 */ /* 0x000fc6000f8e3c3f */
[----:B------:R-:W-:Y:S02]  /*8820*/  @!UP2 UIADD3 UR9, UR9, -UR5, URZ ;  /* 0x800000050909a290 */ /* 0x000fe4000fffe03f */
[----:B------:R-:W-:Y:S02]  /*8830*/  @!UP1 UIADD3 UR8, UR8, -UR5, URZ ;  /* 0x8000000508089290 */ /* 0x000fe4000fffe03f */
[----:B------:R-:W-:Y:S02]  /*8840*/  UISETP.GE.U32.AND UP4, UPT, UR9, UR5, UPT ;  /* 0x000000050900728c */ /* 0x000fe4000bf86070 */
[----:B------:R-:W-:Y:S02]  /*8850*/  UISETP.GE.U32.AND UP3, UPT, UR8, UR5, UPT ;  /* 0x000000050800728c */ /* 0x000fe4000bf66070 */
[----:B------:R-:W-:Y:S02]  /*8860*/  @!UP1 UIADD3 UR11, UR11, 0x1, URZ ;  /* 0x000000010b0b9890 */ /* 0x000fe4000fffe03f */
[----:B------:R-:W-:-:S02]  /*8870*/  UISETP.GE.AND UP1, UPT, UR12, URZ, UPT ;  /* 0x0000003f0c00728c */ /* 0x000fc4000bf26270 */
[----:B------:R-:W-:Y:S02]  /*8880*/  UISETP.GE.AND UP0, UPT, UR6, URZ, UPT ;  /* 0x0000003f0600728c */ /* 0x000fe4000bf06270 */
[----:B------:R-:W-:Y:S02]  /*8890*/  @!UP2 UIADD3 UR13, UR13, 0x1, URZ ;  /* 0x000000010d0da890 */ /* 0x000fe4000fffe03f */
[----:B------:R-:W-:Y:S02]  /*88a0*/  UISETP.NE.AND UP2, UPT, URZ, UR7, UPT ;  /* 0x000000073f00728c */ /* 0x000fe4000bf45270 */
[----:B------:R-:W-:Y:S02]  /*88b0*/  @UP4 UIADD3 UR13, UR13, 0x1, URZ ;  /* 0x000000010d0d4890 */ /* 0x000fe4000fffe03f */
[----:B------:R-:W-:Y:S02]  /*88c0*/  @UP3 UIADD3 UR11, UR11, 0x1, URZ ;  /* 0x000000010b0b3890 */ /* 0x000fe4000fffe03f */
[----:B------:R-:W-:-:S02]  /*88d0*/  ULOP3.LUT UR5, URZ, UR7, URZ, 0x33, !UPT ;  /* 0x000000073f057292 */ /* 0x000fc4000f8e333f */
[----:B------:R-:W-:Y:S02]  /*88e0*/  @!UP1 UIADD3 UR13, -UR13, URZ, URZ ;  /* 0x0000003f0d0d9290 */ /* 0x000fe4000fffe13f */
        /* <DEDUP_REMOVED lines=31> */
.L_x_3694:
[----:B------:R-:W-:-:S05]  /*8ae0*/  IMAD.MOV.U32 R11, RZ, RZ, c[0x0][0x1a0] ;  /* 0x00006800ff0b7624 */ /* 0x000fca00078e00ff */
[----:B------:R-:W-:-:S04]  /*8af0*/  LEA R11, -R11, RZ, 0x6 ;  /* 0x000000ff0b0b7211 */ /* 0x000fc800078e31ff */
[----:B------:R-:W-:Y:S02]  /*8b00*/  SHF.R.S32.HI R5, RZ, 0x1f, R11 ;  /* 0x0000001fff057819 */ /* 0x000fe4000001140b */
.L_x_3695:
        /* <DEDUP_REMOVED lines=110> */
[----:B------:R-:W-:Y:S02]  /*91f0*/  @P5 STS.128 [R236+0x11000], RZ ;  /* 0x011000ffec005388 */ /* 0x000fe40000000c00 */
[----:B------:R-:W-:Y:S02]  /*9200*/  IMAD R0, R0, 0x40, R235 ;  /* 0x0000004000007824 */ /* 0x000fe400078e02eb */
        /* <DEDUP_REMOVED lines=40> */
[----:B---3--:R-:W2:Y:S04]  /*9490*/  LDSM.16.M88.4 R16, [R233+0x8000] ;  /* 0x00800000e910783b */ /* 0x008ea80000000200 */
[----:B------:R-:W3:Y:S04]  /*94a0*/  LDSM.16.M88.4 R176, [R233+0x8800] ;  /* 0x00880000e9b0783b */ /* 0x000ee80000000200 */
[----:B------:R-:W3:Y:S04]  /*94b0*/  LDSM.16.M88.4 R168, [R233+0x9000] ;  /* 0x00900000e9a8783b */ /* 0x000ee80000000200 */
[----:B-----5:R-:W5:Y:S04]  /*94c0*/  LDSM.16.M88.4 R12, [R233+0x9800] ;  /* 0x00980000e90c783b */ /* 0x020f680000000200 */
[----:B-1----:R-:W-:Y:S04]  /*94d0*/  LDSM.16.M88.4 R20, [R232] ;  /* 0x00000000e814783b */ /* 0x002fe80000000200 */
[----:B------:R-:W1:Y:S04]  /*94e0*/  LDSM.16.M88.4 R8, [R231] ;  /* 0x00000000e708783b */ /* 0x000e680000000200 */
[----:B------:R-:W1:Y:S04]  /*94f0*/  LDSM.16.M88.4 R200, [R223] ;  /* 0x00000000dfc8783b */ /* 0x000e680000000200 */
[----:B------:R-:W1:Y:S04]  /*9500*/  LDSM.16.M88.4 R188, [R222] ;  /* 0x00000000debc783b */ /* 0x000e680000000200 */
[----:B----4-:R-:W4:Y:S04]  /*9510*/  LDSM.16.M88.4 R24, [R221] ;  /* 0x00000000dd18783b */ /* 0x010f280000000200 */
[----:B------:R-:W-:Y:S01]  /*9520*/  LDSM.16.M88.4 R196, [R227+0x8000] ;  /* 0x00800000e3c4783b */ /* 0x000fe20000000200 */
[C---:B--2---:R-:W-:Y:S03]  /*9530*/  HMMA.16816.F32.BF16 R4, R28.reuse, R16, RZ ;  /* 0x000000101c04723c */ /* 0x044fe600000418ff */
[----:B------:R-:W-:Y:S04]  /*9540*/  LDSM.16.M88.4 R192, [R227+0x8800] ;  /* 0x00880000e3c0783b */ /* 0x000fe80000000200 */
[----:B------:R-:W-:Y:S01]  /*9550*/  LDSM.16.M88.4 R184, [R227+0x9000] ;  /* 0x00900000e3b8783b */ /* 0x000fe20000000200 */
        /* <DEDUP_REMOVED lines=14> */
[----:B------:R-:W-:Y:S07]  /*9640*/  LDSM.16.M88.4 R200, [R216] ;  /* 0x00000000d8c8783b */ /* 0x000fee0000000200 */
[C---:B------:R-:W-:Y:S08]  /*9650*/  HMMA.16816.F32.BF16 R172, R20.reuse, R188, R172 ;  /* 0x000000bc14ac723c */ /* 0x040ff000000418ac */
[C---:B------:R-:W-:Y:S01]  /*9660*/  HMMA.16816.F32.BF16 R168, R20.reuse, R190, R168 ;  /* 0x000000be14a8723c */ /* 0x040fe200000418a8 */
[----:B------:R-:W-:Y:S07]  /*9670*/  LDSM.16.M88.4 R188, [R220] ;  /* 0x00000000dcbc783b */ /* 0x000fee0000000200 */
[C---:B----4-:R-:W-:Y:S08]  /*9680*/  HMMA.16816.F32.BF16 R32, R20.reuse, R24, R32 ;  /* 0x000000181420723c */ /* 0x050ff00000041820 */
[----:B------:R-:W-:Y:S01]  /*9690*/  HMMA.16816.F32.BF16 R28, R20, R26, R28 ;  /* 0x0000001a141c723c */ /* 0x000fe2000004181c */
[----:B------:R-:W2:Y:S04]  /*96a0*/  LDSM.16.M88.4 R20, [R229] ;  /* 0x00000000e514783b */ /* 0x000ea80000000200 */
[----:B------:R-:W3:Y:S03]  /*96b0*/  LDSM.16.M88.4 R24, [R220+0x800] ;  /* 0x00080000dc18783b */ /* 0x000ee60000000200 */
        /* <DEDUP_REMOVED lines=24> */
[----:B------:R-:W1:Y:S04]  /*9840*/  LDSM.16.M88.4 R184, [R219] ;  /* 0x00000000dbb8783b */ /* 0x000e680000000200 */
[----:B------:R-:W4:Y:S03]  /*9850*/  LDSM.16.M88.4 R20, [R218] ;  /* 0x00000000da14783b */ /* 0x000f260000000200 */
[C---:B-----5:R-:W-:Y:S08]  /*9860*/  HMMA.16816.F32.BF16 R4, R12.reuse, R8, R4 ;  /* 0x000000080c04723c */ /* 0x060ff00000041804 */
[C---:B------:R-:W-:Y:S01]  /*9870*/  HMMA.16816.F32.BF16 R16, R12.reuse, R10, R16 ;  /* 0x0000000a0c10723c */ /* 0x040fe20000041810 */
[----:B------:R-:W5:Y:S07]  /*9880*/  LDSM.16.M88.4 R8, [R217] ;  /* 0x00000000d908783b */ /* 0x000f6e0000000200 */
        /* <DEDUP_REMOVED lines=32> */
[C---:B-1----:R-:W-:Y:S08]  /*9a90*/  HMMA.16816.F32.BF16 R32, R12.reuse, R184, R32 ;  /* 0x000000b80c20723c */ /* 0x042ff00000041820 */
[----:B------:R-:W-:Y:S01]  /*9aa0*/  HMMA.16816.F32.BF16 R28, R12, R186, R28 ;  /* 0x000000ba0c1c723c */ /* 0x000fe2000004181c */
[----:B------:R-:W-:Y:S04]  /*9ab0*/  LDSM.16.M88.4 R184, [R233+0xd000] ;  /* 0x00d00000e9b8783b */ /* 0x000fe80000000200 */
[----:B------:R-:W-:Y:S03]  /*9ac0*/  LDSM.16.M88.4 R12, [R233+0xd800] ;  /* 0x00d80000e90c783b */ /* 0x000fe60000000200 */
[C---:B----4-:R-:W-:Y:S08]  /*9ad0*/  HMMA.16816.F32.BF16 R4, R20.reuse, R8, R4 ;  /* 0x000000081404723c */ /* 0x050ff00000041804 */
[C---:B------:R-:W-:Y:S01]  /*9ae0*/  HMMA.16816.F32.BF16 R16, R20.reuse, R10, R16 ;  /* 0x0000000a1410723c */ /* 0x040fe20000041810 */
[----:B------:R-:W1:Y:S07]  /*9af0*/  LDSM.16.M88.4 R8, [R234+0x4000] ;  /* 0x00400000ea08783b */ /* 0x000e6e0000000200 */
[C---:B-----5:R-:W-:Y:S08]  /*9b00*/  HMMA.16816.F32.BF16 R180, R20.reuse, R200, R180 ;  /* 0x000000c814b4723c */ /* 0x060ff000000418b4 */
[C---:B------:R-:W-:Y:S01]  /*9b10*/  HMMA.16816.F32.BF16 R176, R20.reuse, R202, R176 ;  /* 0x000000ca14b0723c */ /* 0x040fe200000418b0 */
[----:B------:R-:W-:Y:S07]  /*9b20*/  LDSM.16.M88.4 R200, [R220+0x5800] ;  /* 0x00580000dcc8783b */ /* 0x000fee0000000200 */
[C---:B--2---:R-:W-:Y:S08]  /*9b30*/  HMMA.16816.F32.BF16 R172, R20.reuse, R188, R172 ;  /* 0x000000bc14ac723c */ /* 0x044ff000000418ac */
[C---:B------:R-:W-:Y:S01]  /*9b40*/  HMMA.16816.F32.BF16 R168, R20.reuse, R190, R168 ;  /* 0x000000be14a8723c */ /* 0x040fe200000418a8 */
[----:B------:R-:W-:Y:S07]  /*9b50*/  LDSM.16.M88.4 R188, [R215] ;  /* 0x00000000d7bc783b */ /* 0x000fee0000000200 */
[C---:B---3--:R-:W-:Y:S08]  /*9b60*/  HMMA.16816.F32.BF16 R32, R20.reuse, R24, R32 ;  /* 0x000000181420723c */ /* 0x048ff00000041820 */
[----:B------:R-:W-:Y:S01]  /*9b70*/  HMMA.16816.F32.BF16 R28, R20, R26, R28 ;  /* 0x0000001a141c723c */ /* 0x000fe2000004181c */
[----:B------:R-:W2:Y:S04]  /*9b80*/  LDSM.16.M88.4 R20, [R232+0x4000] ;  /* 0x00400000e814783b */ /* 0x000ea80000000200 */
[----:B------:R-:W3:Y:S03]  /*9b90*/  LDSM.16.M88.4 R24, [R214] ;  /* 0x00000000d618783b */ /* 0x000ee60000000200 */
[C---:B-1----:R-:W-:Y:S08]  /*9ba0*/  HMMA.16816.F32.BF16 R4, R8.reuse, R196, R4 ;  /* 0x000000c40804723c */ /* 0x042ff00000041804 */
[C---:B------:R-:W-:Y:S01]  /*9bb0*/  HMMA.16816.F32.BF16 R16, R8.reuse, R198, R16 ;  /* 0x000000c60810723c */ /* 0x040fe20000041810 */
[----:B------:R-:W-:Y:S07]  /*9bc0*/  LDSM.16.M88.4 R196, [R227+0xc800] ;  /* 0x00c80000e3c4783b */ /* 0x000fee0000000200 */
[C---:B------:R-:W-:Y:S08]  /*9bd0*/  HMMA.16816.F32.BF16 R180, R8.reuse, R192, R180 ;  /* 0x000000c008b4723c */ /* 0x040ff000000418b4 */
[C---:B------:R-:W-:Y:S01]  /*9be0*/  HMMA.16816.F32.BF16 R176, R8.reuse, R194, R176 ;  /* 0x000000c208b0723c */ /* 0x040fe200000418b0 */
[----:B------:R-:W1:Y:S07]  /*9bf0*/  LDSM.16.M88.4 R192, [R213] ;  /* 0x00000000d5c0783b */ /* 0x000e6e0000000200 */
[C---:B------:R-:W-:Y:S08]  /*9c00*/  HMMA.16816.F32.BF16 R172, R8.reuse, R184, R172 ;  /* 0x000000b808ac723c */ /* 0x040ff000000418ac */
[C---:B------:R-:W-:Y:S01]  /*9c10*/  HMMA.16816.F32.BF16 R168, R8.reuse, R186, R168 ;  /* 0x000000ba08a8723c */ /* 0x040fe200000418a8 */
[----:B------:R-:W4:Y:S07]  /*9c20*/  LDSM.16.M88.4 R184, [R212] ;  /* 0x00000000d4b8783b */ /* 0x000f2e0000000200 */
        /* <DEDUP_REMOVED lines=35> */
[----:B------:R-:W3:Y:S07]  /*9e60*/  LDSM.16.M88.4 R12, [R211] ;  /* 0x00000000d30c783b */ /* 0x000eee0000000200 */
[C---:B------:R-:W-:Y:S08]  /*9e70*/  HMMA.16816.F32.BF16 R180, R192.reuse, R20, R180 ;  /* 0x00000014c0b4723c */ /* 0x040ff000000418b4 */
[----:B------:R-:W-:Y:S01]  /*9e80*/  HMMA.16816.F32.BF16 R176, R192, R22, R176 ;  /* 0x00000016c0b0723c */ /* 0x000fe200000418b0 */
[----:B------:R-:W4:Y:S07]  /*9e90*/  LDSM.16.M88.4 R20, [R233+0xf800] ;  /* 0x00f80000e914783b */ /* 0x000f2e0000000200 */
[----:B--2---:R-:W-:Y:S08]  /*9ea0*/  HMMA.16816.F32.BF16 R4, R8, R24, R4 ;  /* 0x000000180804723c */ /* 0x004ff00000041804 */
[C---:B------:R-:W-:Y:S08]  /*9eb0*/  HMMA.16816.F32.BF16 R32, R192.reuse, R200, R32 ;  /* 0x000000c8c020723c */ /* 0x040ff00000041820 */
[----:B------:R-:W-:Y:S01]  /*9ec0*/  HMMA.16816.F32.BF16 R28, R192, R202, R28 ;  /* 0x000000cac01c723c */ /* 0x000fe2000004181c */
[----:B------:R-:W-:Y:S04]  /*9ed0*/  LDSM.16.M88.4 R200, [R227+0xe000] ;  /* 0x00e00000e3c8783b */ /* 0x000fe80000000200 */
[----:B------:R-:W-:Y:S03]  /*9ee0*/  LDSM.16.M88.4 R192, [R210] ;  /* 0x00000000d2c0783b */ /* 0x000fe60000000200 */
[C---:B------:R-:W-:Y:S01]  /*9ef0*/  HMMA.16816.F32.BF16 R16, R8.reuse, R26, R16 ;  /* 0x0000001a0810723c */ /* 0x040fe20000041810 */
[----:B------:R-:W2:Y:S07]  /*9f00*/  LDSM.16.M88.4 R24, [R230+0x6000] ;  /* 0x00600000e618783b */ /* 0x000eae0000000200 */
[C---:B-1----:R-:W-:Y:S08]  /*9f10*/  HMMA.16816.F32.BF16 R172, R8.reuse, R184, R172 ;  /* 0x000000b808ac723c */ /* 0x042ff000000418ac */
[----:B------:R-:W-:Y:S01]  /*9f20*/  HMMA.16816.F32.BF16 R168, R8, R186, R168 ;  /* 0x000000ba08a8723c */ /* 0x000fe200000418a8 */
[----:B------:R-:W1:Y:S07]  /*9f30*/  LDSM.16.M88.4 R184, [R208] ;  /* 0x00000000d0b8783b */ /* 0x000e6e0000000200 */
[----:B---3--:R-:W-:Y:S08]  /*9f40*/  HMMA.16816.F32.BF16 R4, R196, R12, R4 ;  /* 0x0000000cc404723c */ /* 0x008ff00000041804 */
[C---:B------:R-:W-:Y:S08]  /*9f50*/  HMMA.16816.F32.BF16 R180, R8.reuse, R188, R180 ;  /* 0x000000bc08b4723c */ /* 0x040ff000000418b4 */
[C---:B------:R-:W-:Y:S01]  /*9f60*/  HMMA.16816.F32.BF16 R176, R8.reuse, R190, R176 ;  /* 0x000000be08b0723c */ /* 0x040fe200000418b0 */
[----:B------:R-:W-:Y:S07]  /*9f70*/  LDSM.16.M88.4 R188, [R209] ;  /* 0x00000000d1bc783b */ /* 0x000fee0000000200 */
[C---:B----4-:R-:W-:Y:S08]  /*9f80*/  HMMA.16816.F32.BF16 R32, R8.reuse, R20, R32 ;  /* 0x000000140820723c */ /* 0x050ff00000041820 */
[----:B------:R-:W-:Y:S01]  /*9f90*/  HMMA.16816.F32.BF16 R28, R8, R22, R28 ;  /* 0x00000016081c723c */ /* 0x000fe2000004181c */
[----:B------:R-:W-:Y:S04]  /*9fa0*/  LDSM.16.M88.4 R8, [R220+0x6000] ;  /* 0x00600000dc08783b */ /* 0x000fe80000000200 */
[----:B------:R-:W-:Y:S03]  /*9fb0*/  LDSM.16.M88.4 R20, [R227+0xe800] ;  /* 0x00e80000e314783b */ /* 0x000fe60000000200 */
[----:B------:R-:W-:Y:S01]  /*9fc0*/  HMMA.16816.F32.BF16 R16, R196, R14, R16 ;  /* 0x0000000ec410723c */ /* 0x000fe20000041810 */
[----:B------:R-:W3:Y:S07]  /*9fd0*/  LDSM.16.M88.4 R12, [R229+0x6000] ;  /* 0x00600000e50c783b */ /* 0x000eee0000000200 */
[----:B--2---:R-:W-:Y:S08]  /*9fe0*/  HMMA.16816.F32.BF16 R4, R24, R200, R4 ;  /* 0x000000c81804723c */ /* 0x004ff00000041804 */
[C---:B------:R-:W-:Y:S07]  /*9ff0*/  HMMA.16816.F32.BF16 R180, R196.reuse, R192, R180 ;  /* 0x000000c0c4b4723c */ /* 0x040fee00000418b4 */
[----:B------:R-:W-:Y:S01]  /*a000*/  IADD3 R192, R0, 0x1, RZ ;  /* 0x0000000100c07810 */ /* 0x000fe20007ffe0ff */
[----:B-1----:R-:W-:Y:S03]  /*a010*/  HMMA.16816.F32.BF16 R32, R196, R184, R32 ;  /* 0x000000b8c420723c */ /* 0x002fe60000041820 */
[----:B------:R-:W-:-:S02]  /*a020*/  ISETP.GE.AND P6, PT, R192, R167, PT ;  /* 0x000000a7c000720c */ /* 0x000fc40003fc6270 */
[----:B------:R-:W-:-:S03]  /*a030*/  ISETP.GE.AND P1, PT, R192, R2, PT ;  /* 0x00000002c000720c */ /* 0x000fc60003f26270 */
[----:B------:R-:W-:Y:S01]  /*a040*/  HMMA.16816.F32.BF16 R28, R196, R186, R28 ;  /* 0x000000bac41c723c */ /* 0x000fe2000004181c */
[----:B------:R-:W1:Y:S07]  /*a050*/  LDSM.16.M88.4 R184, [R220+0x6800] ;  /* 0x00680000dcb8783b */ /* 0x000e6e0000000200 */
[----:B------:R-:W-:Y:S08]  /*a060*/  HMMA.16816.F32.BF16 R16, R24, R202, R16 ;  /* 0x000000ca1810723c */ /* 0x000ff00000041810 */
[----:B------:R-:W-:Y:S07]  /*a070*/  HMMA.16816.F32.BF16 R176, R196, R194, R176 ;  /* 0x000000c2c4b0723c */ /* 0x000fee00000418b0 */
[C---:B------:R-:W-:Y:S01]  /*a080*/  IADD3 R194, R0.reuse, 0x9, RZ ;  /* 0x0000000900c27810 */ /* 0x040fe20007ffe0ff */
[----:B---3--:R-:W-:Y:S01]  /*a090*/  HMMA.16816.F32.BF16 R4, R12, R8, R4 ;  /* 0x000000080c04723c */ /* 0x008fe20000041804 */
[----:B------:R-:W-:-:S07]  /*a0a0*/  IADD3 R195, R0, 0x10, RZ ;  /* 0x0000001000c37810 */ /* 0x000fce0007ffe0ff */
[C---:B------:R-:W-:Y:S08]  /*a0b0*/  HMMA.16816.F32.BF16 R172, R196.reuse, R188, R172 ;  /* 0x000000bcc4ac723c */ /* 0x040ff000000418ac */
[----:B------:R-:W-:Y:S01]  /*a0c0*/  HMMA.16816.F32.BF16 R168, R196, R190, R168 ;  /* 0x000000bec4a8723c */ /* 0x000fe200000418a8 */
[----:B------:R-:W2:Y:S07]  /*a0d0*/  LDSM.16.M88.4 R188, [R227+0xf000] ;  /* 0x00f00000e3bc783b */ /* 0x000eae0000000200 */
[----:B------:R-:W-:Y:S01]  /*a0e0*/  HMMA.16816.F32.BF16 R180, R24, R20, R180 ;  /* 0x0000001418b4723c */ /* 0x000fe200000418b4 */
[----:B------:R-:W3:Y:S06]  /*a0f0*/  I2F R20, R192 ;  /* 0x000000c000147306 */ /* 0x000eec0000201400 */
[----:B------:R-:W-:Y:S01]  /*a100*/  IADD3 R21, R0, 0x8, RZ ;  /* 0x0000000800157810 */ /* 0x000fe20007ffe0ff */
[----:B------:R-:W-:Y:S01]  /*a110*/  HMMA.16816.F32.BF16 R16, R12, R10, R16 ;  /* 0x0000000a0c10723c */ /* 0x000fe20000041810 */
[----:B------:R-:W4:Y:S01]  /*a120*/  LDSM.16.M88.4 R8, [R220+0x7000] ;  /* 0x00700000dc08783b */ /* 0x000f220000000200 */
[----:B------:R-:W5:Y:S01]  /*a130*/  I2F R192, R194 ;  /* 0x000000c200c07306 */ /* 0x000f620000201400 */
[----:B------:R-:W-:-:S05]  /*a140*/  ISETP.GE.AND P0, PT, R21, R167, PT ;  /* 0x000000a71500720c */ /* 0x000fca0003f06270 */
[----:B------:R-:W-:Y:S01]  /*a150*/  HMMA.16816.F32.BF16 R176, R24, R22, R176 ;  /* 0x0000001618b0723c */ /* 0x000fe200000418b0 */
[C---:B---3--:R-:W-:Y:S01]  /*a160*/  FFMA.FTZ R5, R20.reuse, UR4, R5 ;  /* 0x0000000414057c23 */ /* 0x048fe20008010005 */
[----:B------:R3:W3:Y:S01]  /*a170*/  I2F R193, R21 ;  /* 0x0000001500c17306 */ /* 0x0006e20000201400 */
[----:B------:R-:W-:-:S03]  /*a180*/  FFMA.FTZ R7, R20, UR4, R7 ;  /* 0x0000000414077c23 */ /* 0x000fc60008010007 */
[----:B------:R-:W-:Y:S02]  /*a190*/  FSEL R5, R5, -INF , !P6 ;  /* 0xff80000005057808 */ /* 0x000fe40007000000 */
[----:B-1----:R-:W-:Y:S01]  /*a1a0*/  HMMA.16816.F32.BF16 R180, R12, R184, R180 ;  /* 0x000000b80cb4723c */ /* 0x002fe200000418b4 */
[-C--:B------:R-:W-:Y:S01]  /*a1b0*/  ISETP.GE.AND P6, PT, R21, R2.reuse, PT ;  /* 0x000000021500720c */ /* 0x080fe20003fc6270 */
[----:B------:R-:W1:Y:S01]  /*a1c0*/  I2F R185, R195 ;  /* 0x000000c300b97306 */ /* 0x000e620000201400 */
[----:B------:R-:W-:Y:S02]  /*a1d0*/  FSEL R202, R7, -INF , !P1 ;  /* 0xff80000007ca7808 */ /* 0x000fe40004800000 */
[----:B------:R-:W-:Y:S02]  /*a1e0*/  ISETP.GE.AND P1, PT, R194, R167, PT ;  /* 0x000000a7c200720c */ /* 0x000fe40003f26270 */
[----:B------:R-:W-:Y:S01]  /*a1f0*/  IADD3 R184, R0, 0x11, RZ ;  /* 0x0000001100b87810 */ /* 0x000fe20007ffe0ff */
[C---:B-----5:R-:W-:Y:S01]  /*a200*/  FFMA.FTZ R17, R192.reuse, UR4, R17 ;  /* 0x00000004c0117c23 */ /* 0x060fe20008010011 */
[----:B--2---:R-:W-:Y:S01]  /*a210*/  HMMA.16816.F32.BF16 R172, R24, R188, R172 ;  /* 0x000000bc18ac723c */ /* 0x004fe200000418ac */
[----:B---3--:R-:W2:Y:S01]  /*a220*/  LDSM.16.M88.4 R20, [R227+0xf800] ;  /* 0x00f80000e314783b */ /* 0x008ea20000000200 */
[C---:B------:R-:W-:Y:S01]  /*a230*/  FFMA.FTZ R16, R193.reuse, UR4, R16 ;  /* 0x00000004c1107c23 */ /* 0x040fe20008010010 */
[----:B------:R-:W3:Y:S01]  /*a240*/  I2F R188, R184 ;  /* 0x000000b800bc7306 */ /* 0x000ee20000201400 */
[----:B------:R-:W-:Y:S01]  /*a250*/  FFMA.FTZ R18, R193, UR4, R18 ;  /* 0x00000004c1127c23 */ /* 0x000fe20008010012 */
[----:B------:R-:W-:Y:S01]  /*a260*/  FSEL R203, R17, -INF , !P1 ;  /* 0xff80000011cb7808 */ /* 0x000fe20004800000 */
[----:B------:R-:W-:Y:S01]  /*a270*/  FFMA.FTZ R19, R192, UR4, R19 ;  /* 0x00000004c0137c23 */ /* 0x000fe20008010013 */
[----:B------:R-:W-:Y:S01]  /*a280*/  FSEL R7, R16, -INF , !P0 ;  /* 0xff80000010077808 */ /* 0x000fe20004000000 */
[----:B------:R-:W-:Y:S01]  /*a290*/  HMMA.16816.F32.BF16 R176, R12, R186, R176 ;  /* 0x000000ba0cb0723c */ /* 0x000fe200000418b0 */
[----:B------:R-:W-:-:S02]  /*a2a0*/  ISETP.GE.AND P0, PT, R194, R2, PT ;  /* 0x00000002c200720c */ /* 0x000fc40003f06270 */
[----:B------:R-:W-:Y:S02]  /*a2b0*/  FSEL R206, R18, -INF , !P6 ;  /* 0xff80000012ce7808 */ /* 0x000fe40007000000 */
[C---:B------:R-:W-:Y:S02]  /*a2c0*/  IADD3 R189, R0.reuse, 0x19, RZ ;  /* 0x0000001900bd7810 */ /* 0x040fe40007ffe0ff */
[----:B------:R-:W-:Y:S01]  /*a2d0*/  IADD3 R186, R0, 0x18, RZ ;  /* 0x0000001800ba7810 */ /* 0x000fe20007ffe0ff */
[----:B-1----:R-:W-:Y:S01]  /*a2e0*/  FFMA.FTZ R201, R185, UR4, R180 ;  /* 0x00000004b9c97c23 */ /* 0x002fe200080100b4 */
[----:B------:R-:W-:Y:S01]  /*a2f0*/  FSEL R180, R19, -INF , !P0 ;  /* 0xff80000013b47808 */ /* 0x000fe20004000000 */
[----:B------:R-:W-:Y:S01]  /*a300*/  HMMA.16816.F32.BF16 R168, R24, R190, R168 ;  /* 0x000000be18a8723c */ /* 0x000fe200000418a8 */
[----:B------:R-:W1:Y:S01]  /*a310*/  I2F R187, R186 ;  /* 0x000000ba00bb7306 */ /* 0x000e620000201400 */
[----:B------:R-:W5:Y:S01]  /*a320*/  LDSM.16.M88.4 R16, [R220+0x7800] ;  /* 0x00780000dc10783b */ /* 0x000f620000000200 */
[----:B------:R-:W-:Y:S01]  /*a330*/  FFMA.FTZ R200, R185, UR4, R182 ;  /* 0x00000004b9c87c23 */ /* 0x000fe200080100b6 */
[----:B------:R-:W-:Y:S01]  /*a340*/  ISETP.GE.AND P1, PT, R195, R2, PT ;  /* 0x00000002c300720c */ /* 0x000fe20003f26270 */
[----:B---3--:R-:W-:Y:S01]  /*a350*/  FFMA.FTZ R181, R188, UR4, R181 ;  /* 0x00000004bcb57c23 */ /* 0x008fe200080100b5 */
[----:B------:R-:W-:Y:S01]  /*a360*/  ISETP.GE.AND P0, PT, R184, R167, PT ;  /* 0x000000a7b800720c */ /* 0x000fe20003f06270 */
[----:B------:R-:W-:Y:S01]  /*a370*/  FFMA.FTZ R188, R188, UR4, R183 ;  /* 0x00000004bcbc7c23 */ /* 0x000fe200080100b7 */
[----:B----4-:R-:W-:Y:S01]  /*a380*/  HMMA.16816.F32.BF16 R172, R12, R8, R172 ;  /* 0x000000080cac723c */ /* 0x010fe200000418ac */
[----:B------:R-:W3:Y:S01]  /*a390*/  I2F R182, R189 ;  /* 0x000000bd00b67306 */ /* 0x000ee20000201400 */
[----:B------:R-:W-:Y:S01]  /*a3a0*/  FSEL R200, R200, -INF , !P1 ;  /* 0xff800000c8c87808 */ /* 0x000fe20004800000 */
[----:B------:R-:W-:-:S04]  /*a3b0*/  DEPBAR.LE SB0, 0x0 ;  /* 0x000080000000791a */ /* 0x000fc80000000000 */
[-C--:B------:R-:W-:Y:S01]  /*a3c0*/  ISETP.GE.AND P6, PT, R195, R167.reuse, PT ;  /* 0x000000a7c300720c */ /* 0x080fe20003fc6270 */
[C---:B-1----:R-:W-:Y:S01]  /*a3d0*/  FFMA.FTZ R176, R187.reuse, UR4, R176 ;  /* 0x00000004bbb07c23 */ /* 0x042fe200080100b0 */
[----:B------:R-:W-:Y:S01]  /*a3e0*/  ISETP.GE.AND P1, PT, R186, R167, PT ;  /* 0x000000a7ba00720c */ /* 0x000fe20003f26270 */
[----:B------:R-:W-:Y:S01]  /*a3f0*/  FFMA.FTZ R178, R187, UR4, R178 ;  /* 0x00000004bbb27c23 */ /* 0x000fe200080100b2 */
[C---:B------:R-:W-:Y:S02]  /*a400*/  IADD3 R8, R0.reuse, 0x20, RZ ;  /* 0x0000002000087810 */ /* 0x040fe40007ffe0ff */
[----:B------:R-:W-:Y:S01]  /*a410*/  IADD3 R183, R0, 0x21, RZ ;  /* 0x0000002100b77810 */ /* 0x000fe20007ffe0ff */
[----:B--2---:R-:W-:Y:S01]  /*a420*/  HMMA.16816.F32.BF16 R32, R24, R20, R32 ;  /* 0x000000141820723c */ /* 0x004fe20000041820 */
[----:B------:R-:W-:Y:S01]  /*a430*/  FSEL R191, R181, -INF , !P0 ;  /* 0xff800000b5bf7808 */ /* 0x000fe20004000000 */
[----:B------:R-:W1:Y:S01]  /*a440*/  I2F R9, R8 ;  /* 0x0000000800097306 */ /* 0x000e620000201400 */
[----:B------:R-:W-:-:S02]  /*a450*/  FSEL R201, R201, -INF , !P6 ;  /* 0xff800000c9c97808 */ /* 0x000fc40007000000 */
[----:B------:R-:W-:Y:S02]  /*a460*/  FSEL R181, R176, -INF , !P1 ;  /* 0xff800000b0b57808 */ /* 0x000fe40004800000 */
[-C--:B------:R-:W-:Y:S01]  /*a470*/  ISETP.GE.AND P6, PT, R184, R2.reuse, PT ;  /* 0x00000002b800720c */ /* 0x080fe20003fc6270 */
[----:B------:R-:W-:Y:S01]  /*a480*/  HMMA.16816.F32.BF16 R168, R12, R10, R168 ;  /* 0x0000000a0ca8723c */ /* 0x000fe200000418a8 */
[----:B---3--:R-:W-:Y:S01]  /*a490*/  FFMA.FTZ R21, R182, UR4, R177 ;  /* 0x00000004b6157c23 */ /* 0x008fe200080100b1 */
[----:B------:R-:W2:Y:S01]  /*a4a0*/  I2F R176, R183 ;  /* 0x000000b700b07306 */ /* 0x000ea20000201400 */
[----:B------:R-:W-:Y:S01]  /*a4b0*/  FSEL R188, R188, -INF , !P6 ;  /* 0xff800000bcbc7808 */ /* 0x000fe20007000000 */
[----:B------:R-:W-:Y:S01]  /*a4c0*/  FFMA.FTZ R20, R182, UR4, R179 ;  /* 0x00000004b6147c23 */ /* 0x000fe200080100b3 */
[-C--:B------:R-:W-:Y:S02]  /*a4d0*/  ISETP.GE.AND P0, PT, R186, R2.reuse, PT ;  /* 0x00000002ba00720c */ /* 0x080fe40003f06270 */
[-C--:B------:R-:W-:Y:S01]  /*a4e0*/  ISETP.GE.AND P6, PT, R189, R167.reuse, PT ;  /* 0x000000a7bd00720c */ /* 0x080fe20003fc6270 */
[----:B------:R-:W-:Y:S01]  /*a4f0*/  HMMA.16816.F32.BF16 R28, R24, R22, R28 ;  /* 0x00000016181c723c */ /* 0x000fe2000004181c */
[----:B------:R-:W-:Y:S01]  /*a500*/  IADD3 R10, R0, 0x28, RZ ;  /* 0x00000028000a7810 */ /* 0x000fe20007ffe0ff */
[C---:B-1----:R-:W-:Y:S01]  /*a510*/  FFMA.FTZ R174, R9.reuse, UR4, R174 ;  /* 0x0000000409ae7c23 */ /* 0x042fe200080100ae */
[----:B------:R-:W-:Y:S01]  /*a520*/  FSEL R190, R178, -INF , !P0 ;  /* 0xff800000b2be7808 */ /* 0x000fe20004000000 */
[----:B------:R-:W-:Y:S01]  /*a530*/  FFMA.FTZ R172, R9, UR4, R172 ;  /* 0x0000000409ac7c23 */ /* 0x000fe200080100ac */
[----:B------:R-:W-:Y:S01]  /*a540*/  FSEL R21, R21, -INF , !P6 ;  /* 0xff80000015157808 */ /* 0x000fe20007000000 */
[----:B------:R-:W1:Y:S01]  /*a550*/  I2F R11, R10 ;  /* 0x0000000a000b7306 */ /* 0x000e620000201400 */
[----:B------:R-:W-:Y:S01]  /*a560*/  IADD3 R22, R0, 0x29, RZ ;  /* 0x0000002900167810 */ /* 0x000fe20007ffe0ff */
[----:B-----5:R-:W-:Y:S01]  /*a570*/  HMMA.16816.F32.BF16 R32, R12, R16, R32 ;  /* 0x000000100c20723c */ /* 0x020fe20000041820 */
[----:B------:R-:W-:Y:S01]  /*a580*/  ISETP.GE.AND P0, PT, R8, R167, PT ;  /* 0x000000a70800720c */ /* 0x000fe20003f06270 */
[----:B--2---:R-:W-:Y:S01]  /*a590*/  FFMA.FTZ R173, R176, UR4, R173 ;  /* 0x00000004b0ad7c23 */ /* 0x004fe200080100ad */
[-C--:B------:R-:W-:Y:S01]  /*a5a0*/  ISETP.GE.AND P6, PT, R8, R2.reuse, PT ;  /* 0x000000020800720c */ /* 0x080fe20003fc6270 */
[----:B------:R-:W-:Y:S01]  /*a5b0*/  FFMA.FTZ R175, R176, UR4, R175 ;  /* 0x00000004b0af7c23 */ /* 0x000fe200080100af */
[----:B------:R-:W-:Y:S01]  /*a5c0*/  ISETP.GE.AND P1, PT, R189, R2, PT ;  /* 0x00000002bd00720c */ /* 0x000fe20003f26270 */
[----:B------:R-:W2:Y:S01]  /*a5d0*/  I2F R8, R22 ;  /* 0x0000001600087306 */ /* 0x000ea20000201400 */
[----:B------:R-:W-:-:S02]  /*a5e0*/  FSEL R196, R174, -INF , !P6 ;  /* 0xff800000aec47808 */ /* 0x000fc40007000000 */
[----:B------:R-:W-:Y:S02]  /*a5f0*/  FSEL R20, R20, -INF , !P1 ;  /* 0xff80000014147808 */ /* 0x000fe40004800000 */
[-C--:B------:R-:W-:Y:S02]  /*a600*/  ISETP.GE.AND P1, PT, R183, R167.reuse, PT ;  /* 0x000000a7b700720c */ /* 0x080fe40003f26270 */
[----:B------:R-:W-:Y:S01]  /*a610*/  FSEL R193, R172, -INF , !P0 ;  /* 0xff800000acc17808 */ /* 0x000fe20004000000 */
[----:B-1----:R-:W-:Y:S01]  /*a620*/  FFMA.FTZ R170, R11, UR4, R170 ;  /* 0x000000040baa7c23 */ /* 0x002fe200080100aa */
[----:B------:R-:W-:Y:S01]  /*a630*/  FSEL R197, R173, -INF , !P1 ;  /* 0xff800000adc57808 */ /* 0x000fe20004800000 */
[----:B------:R-:W-:Y:S01]  /*a640*/  HMMA.16816.F32.BF16 R28, R12, R18, R28 ;  /* 0x000000120c1c723c */ /* 0x000fe2000004181c */
[----:B------:R-:W-:Y:S01]  /*a650*/  BAR.SYNC.DEFER_BLOCKING 0x0 ;  /* 0x0000000000007b1d */ /* 0x000fe20000010000 */
[C---:B------:R-:W-:Y:S01]  /*a660*/  ISETP.GE.AND P6, PT, R10.reuse, R167, PT ;  /* 0x000000a70a00720c */ /* 0x040fe20003fc6270 */
[----:B------:R-:W-:Y:S01]  /*a670*/  FFMA.FTZ R168, R11, UR4, R168 ;  /* 0x000000040ba87c23 */ /* 0x000fe200080100a8 */
[----:B------:R-:W-:-:S02]  /*a680*/  ISETP.GE.AND P1, PT, R10, R2, PT ;  /* 0x000000020a00720c */ /* 0x000fc40003f26270 */
[----:B------:R-:W-:Y:S01]  /*a690*/  ISETP.GE.AND P0, PT, R183, R2, PT ;  /* 0x00000002b700720c */ /* 0x000fe20003f06270 */
[----:B--2---:R-:W-:Y:S01]  /*a6a0*/  FFMA.FTZ R169, R8, UR4, R169 ;  /* 0x0000000408a97c23 */ /* 0x004fe200080100a9 */
[----:B------:R-:W-:Y:S01]  /*a6b0*/  IADD3 R9, R0, 0x30, RZ ;  /* 0x0000003000097810 */ /* 0x000fe20007ffe0ff */
[----:B------:R-:W-:Y:S01]  /*a6c0*/  FFMA.FTZ R171, R8, UR4, R171 ;  /* 0x0000000408ab7c23 */ /* 0x000fe200080100ab */
[----:B------:R-:W-:Y:S02]  /*a6d0*/  IADD3 R10, R0, 0x31, RZ ;  /* 0x00000031000a7810 */ /* 0x000fe40007ffe0ff */
[----:B------:R-:W1:Y:S01]  /*a6e0*/  I2F R17, R9 ;  /* 0x0000000900117306 */ /* 0x000e620000201400 */
[----:B------:R-:W-:Y:S02]  /*a6f0*/  FSEL R192, R175, -INF , !P0 ;  /* 0xff800000afc07808 */ /* 0x000fe40004000000 */
[----:B------:R-:W-:Y:S02]  /*a700*/  ISETP.GE.AND P0, PT, R22, R167, PT ;  /* 0x000000a71600720c */ /* 0x000fe40003f06270 */
[----:B------:R-:W-:-:S02]  /*a710*/  FSEL R198, R170, -INF , !P1 ;  /* 0xff800000aac67808 */ /* 0x000fc40004800000 */
[----:B------:R-:W-:Y:S01]  /*a720*/  FSEL R199, R169, -INF , !P0 ;  /* 0xff800000a9c77808 */ /* 0x000fe20004000000 */
[----:B------:R-:W2:Y:S01]  /*a730*/  I2F R16, R10 ;  /* 0x0000000a00107306 */ /* 0x000ea20000201400 */
[C---:B------:R-:W-:Y:S02]  /*a740*/  ISETP.GE.AND P1, PT, R9.reuse, R167, PT ;  /* 0x000000a70900720c */ /* 0x040fe40003f26270 */
[-C--:B------:R-:W-:Y:S02]  /*a750*/  ISETP.GE.AND P0, PT, R9, R2.reuse, PT ;  /* 0x000000020900720c */ /* 0x080fe40003f06270 */
[----:B------:R-:W-:Y:S02]  /*a760*/  IADD3 R11, R0, 0x38, RZ ;  /* 0x00000038000b7810 */ /* 0x000fe40007ffe0ff */
[----:B------:R-:W-:Y:S01]  /*a770*/  FSEL R195, R168, -INF , !P6 ;  /* 0xff800000a8c37808 */ /* 0x000fe20007000000 */
[----:B------:R-:W3:Y:S01]  /*a780*/  I2F R9, R0 ;  /* 0x0000000000097306 */ /* 0x000ee20000201400 */
[----:B------:R-:W-:Y:S01]  /*a790*/  ISETP.GE.AND P6, PT, R22, R2, PT ;  /* 0x000000021600720c */ /* 0x000fe20003fc6270 */
[C---:B-1----:R-:W-:Y:S01]  /*a7a0*/  FFMA.FTZ R32, R17.reuse, UR4, R32 ;  /* 0x0000000411207c23 */ /* 0x042fe20008010020 */
[----:B------:R-:W-:Y:S01]  /*a7b0*/  IADD3 R8, R0, 0x39, RZ ;  /* 0x0000003900087810 */ /* 0x000fe20007ffe0ff */
[----:B------:R-:W-:Y:S01]  /*a7c0*/  FFMA.FTZ R34, R17, UR4, R34 ;  /* 0x0000000411227c23 */ /* 0x000fe20008010022 */
[----:B------:R-:W-:-:S02]  /*a7d0*/  FSEL R194, R171, -INF , !P6 ;  /* 0xff800000abc27808 */ /* 0x000fc40007000000 */
[-C--:B------:R-:W-:Y:S01]  /*a7e0*/  ISETP.GE.AND P6, PT, R10, R167.reuse, PT ;  /* 0x000000a70a00720c */ /* 0x080fe20003fc6270 */
[----:B------:R-:W1:Y:S01]  /*a7f0*/  I2F R13, R11 ;  /* 0x0000000b000d7306 */ /* 0x000e620000201400 */
[----:B--2---:R-:W-:Y:S01]  /*a800*/  FFMA.FTZ R33, R16, UR4, R33 ;  /* 0x0000000410217c23 */ /* 0x004fe20008010021 */
[----:B------:R-:W-:Y:S01]  /*a810*/  FSEL R189, R32, -INF , !P1 ;  /* 0xff80000020bd7808 */ /* 0x000fe20004800000 */
[----:B------:R-:W-:Y:S01]  /*a820*/  FFMA.FTZ R35, R16, UR4, R35 ;  /* 0x0000000410237c23 */ /* 0x000fe20008010023 */
[----:B------:R-:W-:Y:S02]  /*a830*/  FSEL R186, R34, -INF , !P0 ;  /* 0xff80000022ba7808 */ /* 0x000fe40004000000 */
[----:B------:R-:W-:Y:S02]  /*a840*/  FSEL R187, R33, -INF , !P6 ;  /* 0xff80000021bb7808 */ /* 0x000fe40007000000 */
[-C--:B------:R-:W-:Y:S01]  /*a850*/  ISETP.GE.AND P1, PT, R10, R2.reuse, PT ;  /* 0x000000020a00720c */ /* 0x080fe20003f26270 */
[C---:B---3--:R-:W-:Y:S01]  /*a860*/  FFMA.FTZ R4, R9.reuse, UR4, R4 ;  /* 0x0000000409047c23 */ /* 0x048fe20008010004 */
[CC--:B------:R-:W-:Y:S01]  /*a870*/  ISETP.GE.AND P0, PT, R0.reuse, R167.reuse, PT ;  /* 0x000000a70000720c */ /* 0x0c0fe20003f06270 */
[----:B------:R-:W2:Y:S01]  /*a880*/  I2F R10, R8 ;  /* 0x00000008000a7306 */ /* 0x000ea20000201400 */
[----:B------:R-:W-:Y:S01]  /*a890*/  ISETP.GE.AND P6, PT, R0, R2, PT ;  /* 0x000000020000720c */ /* 0x000fe20003fc6270 */
[----:B------:R-:W-:Y:S01]  /*a8a0*/  FFMA.FTZ R0, R9, UR4, R6 ;  /* 0x0000000409007c23 */ /* 0x000fe20008010006 */
[----:B------:R-:W-:Y:S01]  /*a8b0*/  FSEL R184, R35, -INF , !P1 ;  /* 0xff80000023b87808 */ /* 0x000fe20004800000 */
[----:B-1----:R-:W-:Y:S01]  /*a8c0*/  FFMA.FTZ R28, R13, UR4, R28 ;  /* 0x000000040d1c7c23 */ /* 0x002fe2000801001c */
[----:B------:R-:W-:Y:S01]  /*a8d0*/  ISETP.GE.AND P1, PT, R11, R167, PT ;  /* 0x000000a70b00720c */ /* 0x000fe20003f26270 */
[----:B------:R-:W-:Y:S01]  /*a8e0*/  FFMA.FTZ R30, R13, UR4, R30 ;  /* 0x000000040d1e7c23 */ /* 0x000fe2000801001e */
[----:B------:R-:W-:-:S02]  /*a8f0*/  FSEL R0, R0, -INF , !P6 ;  /* 0xff80000000007808 */ /* 0x000fc40007000000 */
[----:B------:R-:W-:Y:S02]  /*a900*/  PLOP3.LUT P6, PT, PT, PT, UP0, 0x80, 0x0 ;  /* 0x000000000000781c */ /* 0x000fe40003fcf008 */
[----:B------:R-:W-:Y:S02]  /*a910*/  FSEL R185, R28, -INF , !P1 ;  /* 0xff8000001cb97808 */ /* 0x000fe40004800000 */
[----:B------:R-:W-:Y:S02]  /*a920*/  ISETP.GE.AND P1, PT, R11, R2, PT ;  /* 0x000000020b00720c */ /* 0x000fe40003f26270 */
[----:B------:R-:W-:Y:S01]  /*a930*/  FSEL R9, R4, -INF , !P0 ;  /* 0xff80000004097808 */ /* 0x000fe20004000000 */
[----:B--2---:R-:W-:Y:S01]  /*a940*/  FFMA.FTZ R29, R10, UR4, R29 ;  /* 0x000000040a1d7c23 */ /* 0x004fe2000801001d */
[----:B------:R-:W-:Y:S01]  /*a950*/  FSEL R182, R30, -INF , !P1 ;  /* 0xff8000001eb67808 */ /* 0x000fe20004800000 */
[----:B------:R-:W-:Y:S01]  /*a960*/  FFMA.FTZ R31, R10, UR4, R31 ;  /* 0x000000040a1f7c23 */ /* 0x000fe2000801001f */
[----:B------:R-:W-:-:S02]  /*a970*/  ISETP.GE.AND P1, PT, R8, R167, PT ;  /* 0x000000a70800720c */ /* 0x000fc40003f26270 */
[----:B------:R-:W-:Y:S02]  /*a980*/  ISETP.GE.AND P0, PT, R8, R2, PT ;  /* 0x000000020800720c */ /* 0x000fe40003f06270 */
        /* <DEDUP_REMOVED lines=61> */
[----:B------:R-:W-:-:S04]  /*ad60*/  UIADD3 UR10, UR6, -UR9, URZ ;  /* 0x80000009060a7290 */ /* 0x000fc8000fffe03f */
[----:B------:R-:W-:-:S03]  /*ad70*/  UIMAD UR10, UR10, UR7, -0x40 ;  /* 0xffffffc00a0a74a4 */ /* 0x000fc6000f8e0207 */
        /* <DEDUP_REMOVED lines=16> */
.L_x_3697:
[----:B------:R-:W-:Y:S02]  /*ae80*/  ULDC UR10, c[0x0][0x198] ;  /* 0x00006600000a7ab9 */ /* 0x000fe40000000800 */
[----:B------:R-:W-:-:S04]  /*ae90*/  ULEA UR10, -UR10, URZ, 0x6 ;  /* 0x0000003f0a0a7291 */ /* 0x000fc8000f8e313f */
[----:B------:R-:W-:Y:S02]  /*aea0*/  USHF.R.S32.HI UR8, URZ, 0x1f, UR10 ;  /* 0x0000001f3f087899 */ /* 0x000fe4000801140a */
.L_x_3698:
        /* <DEDUP_REMOVED lines=87> */
[C---:B------:R-:W-:Y:S01]  /*b420*/  @!P4 IADD3.X R11, R165.reuse, UR5, RZ, P0, !PT ;  /* 0x00000005a50bcc10 */ /* 0x040fe200087fe4ff */
[----:B------:R1:W-:Y:S01]  /*b430*/  @P4 STS.128 [R236+0xa800], RZ ;  /* 0x00a800ffec004388 */ /* 0x0003e20000000c00 */
[----:B------:R-:W-:Y:S02]  /*b440*/  @!P4 LEA R172, P1, R6, c[0x0][0x168], 0x1 ;  /* 0x00005a0006acca11 */ /* 0x000fe400078208ff */
        /* <DEDUP_REMOVED lines=64> */
.L_x_3700:
[----:B------:R-:W-:Y:S05]  /*b850*/  BSYNC B0 ;  /* 0x0000000000007941 */ /* 0x000fea0003800000 */
.L_x_3699:
[----:B------:R-:W0:Y:S01]  /*b860*/  LDGDEPBAR ;  /* 0x00000000000079af */ /* 0x000e220000000000 */
[----:B-1----:R-:W-:Y:S02]  /*b870*/  IMAD.U32 R11, RZ, RZ, UR10 ;  /* 0x0000000aff0b7e24 */ /* 0x002fe4000f8e00ff */
[----:B------:R-:W-:-:S03]  /*b880*/  IMAD.U32 R2, RZ, RZ, UR8 ;  /* 0x00000008ff027e24 */ /* 0x000fc6000f8e00ff */
[----:B------:R-:W-:-:S04]  /*b890*/  LEA R240, P0, R11, R240, 0x1 ;  /* 0x000000f00bf07211 */ /* 0x000fc800078008ff */
[----:B------:R-:W-:Y:S02]  /*b8a0*/  LEA.HI.X R241, R11, R241, R2, 0x1, P0 ;  /* 0x000000f10bf17211 */ /* 0x000fe400000f0c02 */
.L_x_3696:
        /* <DEDUP_REMOVED lines=42> */
[----:B------:R-:W-:Y:S01]  /*bb50*/  LDSM.16.MT88.4 R12, [R225+0x10000] ;  /* 0x01000000e10c783b */ /* 0x000fe20000004200 */
        /* <DEDUP_REMOVED lines=9> */
[----:B------:R-:W1:Y:S01]  /*bbf0*/  LDSM.16.MT88.4 R8, [R226+0x10000] ;  /* 0x01000000e208783b */ /* 0x000e620000004200 */
[--C-:B------:R-:W-:Y:S01]  /*bc00*/  FFMA.FTZ R171, R5, c[0x0][0x23c], -R166.reuse ;  /* 0x00008f0005ab7a23 */ /* 0x100fe200000108a6 */
[----:B------:R-:W-:Y:S01]  /*bc10*/  FSEL R5, R174, RZ, P1 ;  /* 0x000000ffae057208 */ /* 0x000fe20000800000 */
[----:B------:R-:W-:Y:S01]  /*bc20*/  FFMA.FTZ R170, R7, c[0x0][0x23c], -R166 ;  /* 0x00008f0007aa7a23 */ /* 0x000fe200000108a6 */
[----:B------:R-:W-:Y:S01]  /*bc30*/  FSEL R165, R165, RZ, P0 ;  /* 0x000000ffa5a57208 */ /* 0x000fe20000000000 */
[----:B------:R-:W-:Y:S01]  /*bc40*/  FADD.FTZ R6, R3, -R6 ;  /* 0x8000000603067221 */ /* 0x000fe20000010000 */
[----:B------:R-:W-:Y:S01]  /*bc50*/  MUFU.EX2 R172, R172 ;  /* 0x000000ac00ac7308 */ /* 0x000fe20000000800 */
[----:B------:R-:W-:Y:S02]  /*bc60*/  FADD.FTZ R4, R164, -R5 ;  /* 0x80000005a4047221 */ /* 0x000fe40000010000 */
        /* <DEDUP_REMOVED lines=12> */
[----:B------:R-:W-:Y:S01]  /*bd30*/  LDSM.16.MT88.4 R20, [R224+0x10800] ;  /* 0x01080000e014783b */ /* 0x000fe20000004200 */
[----:B------:R-:W3:Y:S01]  /*bd40*/  MUFU.EX2 R169, R169 ;  /* 0x000000a900a97308 */ /* 0x000ee20000000800 */
[----:B--2---:R-:W-:Y:S01]  /*bd50*/  F2FP.BF16.PACK_AB R4, R171, R172 ;  /* 0x000000acab04723e */ /* 0x004fe200000010ff */
[--C-:B------:R-:W-:Y:S02]  /*bd60*/  FFMA.FTZ R179, R181, c[0x0][0x23c], -R166.reuse ;  /* 0x00008f00b5b37a23 */ /* 0x100fe400000108a6 */
[----:B------:R-:W-:Y:S02]  /*bd70*/  FFMA.FTZ R177, R201, c[0x0][0x23c], -R166 ;  /* 0x00008f00c9b17a23 */ /* 0x000fe400000108a6 */
[----:B------:R-:W-:-:S02]  /*bd80*/  FFMA.FTZ R181, R200, c[0x0][0x23c], -R165 ;  /* 0x00008f00c8b57a23 */ /* 0x000fc400000108a5 */
[----:B------:R-:W-:Y:S01]  /*bd90*/  MUFU.EX2 R168, R168 ;  /* 0x000000a800a87308 */ /* 0x000fe20000000800 */
[--C-:B------:R-:W-:Y:S02]  /*bda0*/  FFMA.FTZ R188, R188, c[0x0][0x23c], -R165.reuse ;  /* 0x00008f00bcbc7a23 */ /* 0x100fe400000108a5 */
[--C-:B------:R-:W-:Y:S02]  /*bdb0*/  FFMA.FTZ R190, R190, c[0x0][0x23c], -R165.reuse ;  /* 0x00008f00bebe7a23 */ /* 0x100fe400000108a5 */
[--C-:B------:R-:W-:Y:S02]  /*bdc0*/  FFMA.FTZ R200, R197, c[0x0][0x23c], -R166.reuse ;  /* 0x00008f00c5c87a23 */ /* 0x100fe400000108a6 */
[----:B------:R-:W-:Y:S01]  /*bdd0*/  FFMA.FTZ R202, R199, c[0x0][0x23c], -R166 ;  /* 0x00008f00c7ca7a23 */ /* 0x000fe200000108a6 */
        /* <DEDUP_REMOVED lines=22> */
[----:B------:R-:W-:Y:S01]  /*bf40*/  LDSM.16.MT88.4 R164, [R224+0x13800] ;  /* 0x01380000e0a4783b */ /* 0x000fe20000004200 */
[----:B--2---:R-:W-:-:S05]  /*bf50*/  FMUL.FTZ R160, R160, R176 ;  /* 0x000000b0a0a07220 */ /* 0x004fca0000410000 */
        /* <DEDUP_REMOVED lines=18> */
[----:B------:R-:W3:Y:S01]  /*c080*/  LDSM.16.MT88.4 R16, [R224+0x10000] ;  /* 0x01000000e010783b */ /* 0x000ee20000004200 */
        /* <DEDUP_REMOVED lines=179> */
[C---:B------:R-:W-:Y:S01]  /*cbc0*/  HMMA.16816.F32.BF16 R148, R4.reuse, R28, R148 ;  /* 0x0000001c0494723c */ /* 0x040fe20000041894 */
[----:B------:R-:W-:Y:S02]  /*cbd0*/  FADD.FTZ R171, R171, R172 ;  /* 0x000000acabab7221 */ /* 0x000fe40000010000 */
[----:B------:R-:W-:Y:S02]  /*cbe0*/  FADD.FTZ R3, R2, R3 ;  /* 0x0000000302037221 */ /* 0x000fe40000010000 */
[----:B------:R-:W-:Y:S02]  /*cbf0*/  FADD.FTZ R170, R170, R171 ;  /* 0x000000abaaaa7221 */ /* 0x000fe40000010000 */
[----:B------:R-:W-:Y:S01]  /*cc00*/  FADD.FTZ R2, R0, R3 ;  /* 0x0000000300027221 */ /* 0x000fe20000010000 */
[----:B------:R-:W-:Y:S01]  /*cc10*/  HMMA.16816.F32.BF16 R144, R4, R30, R144 ;  /* 0x0000001e0490723c */ /* 0x000fe20000041890 */
[----:B------:R-:W-:Y:S01]  /*cc20*/  LDSM.16.MT88.4 R28, [R228+0x14800] ;  /* 0x01480000e41c783b */ /* 0x000fe20000004200 */
[----:B------:R-:W-:-:S02]  /*cc30*/  FADD.FTZ R0, R169, R170 ;  /* 0x000000aaa9007221 */ /* 0x000fc40000010000 */
[----:B------:R-:W-:-:S03]  /*cc40*/  FADD.FTZ R2, R175, R2 ;  /* 0x00000002af027221 */ /* 0x000fc60000010000 */
[----:B--2---:R-:W-:Y:S01]  /*cc50*/  F2FP.BF16.PACK_AB R4, R178, R177 ;  /* 0x000000b1b204723e */ /* 0x004fe200000010ff */
        /* <DEDUP_REMOVED lines=8> */
[----:B------:R-:W-:Y:S01]  /*cce0*/  FADD.FTZ R190, R190, R3 ;  /* 0x00000003bebe7221 */ /* 0x000fe20000010000 */
[----:B------:R-:W-:Y:S01]  /*ccf0*/  MOV R3, R173 ;  /* 0x000000ad00037202 */ /* 0x000fe20000000f00 */
[----:B-1----:R-:W-:Y:S01]  /*cd00*/  HMMA.16816.F32.BF16 R160, R4, R8, R160 ;  /* 0x0000000804a0723c */ /* 0x002fe200000418a0 */
[----:B------:R-:W-:-:S02]  /*cd10*/  FADD.FTZ R180, R180, R179 ;  /* 0x000000b3b4b47221 */ /* 0x000fc40000010000 */
[----:B------:R-:W-:-:S05]  /*cd20*/  FADD.FTZ R191, R191, R190 ;  /* 0x000000bebfbf7221 */ /* 0x000fca0000010000 */
[C---:B------:R-:W-:Y:S01]  /*cd30*/  HMMA.16816.F32.BF16 R156, R4.reuse, R10, R156 ;  /* 0x0000000a049c723c */ /* 0x040fe2000004189c */
[----:B------:R-:W1:Y:S07]  /*cd40*/  LDSM.16.MT88.4 R8, [R226+0x12800] ;  /* 0x01280000e208783b */ /* 0x000e6e0000004200 */
[C---:B------:R-:W-:Y:S08]  /*cd50*/  HMMA.16816.F32.BF16 R44, R4.reuse, R16, R44 ;  /* 0x00000010042c723c */ /* 0x040ff0000004182c */
        /* <DEDUP_REMOVED lines=29> */
[C---:B-----5:R-:W-:Y:S08]  /*cf30*/  HMMA.16816.F32.BF16 R100, R4.reuse, R24, R100 ;  /* 0x000000180464723c */ /* 0x060ff00000041864 */
        /* <DEDUP_REMOVED lines=59> */
[C---:B------:R-:W-:Y:S08]  /*d2f0*/  HMMA.16816.F32.BF16 R84, R4.reuse, R28, R84 ;  /* 0x0000001c0454723c */ /* 0x040ff00000041854 */
        /* <DEDUP_REMOVED lines=29> */
[C---:B------:R-:W-:Y:S08]  /*d4d0*/  HMMA.16816.F32.BF16 R60, R4.reuse, R12, R60 ;  /* 0x0000000c043c723c */ /* 0x040ff0000004183c */
        /* <DEDUP_REMOVED lines=19> */
[----:B------:R-:W1:Y:S07]  /*d610*/  LDSM.16.MT88.4 R12, [R224+0x17800] ;  /* 0x01780000e00c783b */ /* 0x000e6e0000004200 */
[C---:B------:R-:W-:Y:S08]  /*d620*/  HMMA.16816.F32.BF16 R88, R4.reuse, R166, R88 ;  /* 0x000000a60458723c */ /* 0x040ff00000041858 */
[C---:B------:R-:W-:Y:S08]  /*d630*/  HMMA.16816.F32.BF16 R92, R4.reuse, R32, R92 ;  /* 0x00000020045c723c */ /* 0x040ff0000004185c */
[C---:B------:R-:W-:Y:S08]  /*d640*/  HMMA.16816.F32.BF16 R96, R4.reuse, R34, R96 ;  /* 0x000000220460723c */ /* 0x040ff00000041860 */
[C---:B---3--:R-:W-:Y:S08]  /*d650*/  HMMA.16816.F32.BF16 R100, R4.reuse, R28, R100 ;  /* 0x0000001c0464723c */ /* 0x048ff00000041864 */
[C---:B------:R-:W-:Y:S08]  /*d660*/  HMMA.16816.F32.BF16 R104, R4.reuse, R30, R104 ;  /* 0x0000001e0468723c */ /* 0x040ff00000041868 */
[C---:B-----5:R-:W-:Y:S08]  /*d670*/  HMMA.16816.F32.BF16 R108, R4.reuse, R24, R108 ;  /* 0x00000018046c723c */ /* 0x060ff0000004186c */
[C---:B------:R-:W-:Y:S08]  /*d680*/  HMMA.16816.F32.BF16 R112, R4.reuse, R26, R112 ;  /* 0x0000001a0470723c */ /* 0x040ff00000041870 */
[C---:B-1----:R-:W-:Y:S08]  /*d690*/  HMMA.16816.F32.BF16 R116, R4.reuse, R16, R116 ;  /* 0x000000100474723c */ /* 0x042ff00000041874 */
[C---:B------:R-:W-:Y:S08]  /*d6a0*/  HMMA.16816.F32.BF16 R120, R4.reuse, R18, R120 ;  /* 0x000000120478723c */ /* 0x040ff00000041878 */
[C---:B----4-:R-:W-:Y:S08]  /*d6b0*/  HMMA.16816.F32.BF16 R132, R4.reuse, R8, R132 ;  /* 0x000000080484723c */ /* 0x050ff00000041884 */
[C---:B------:R-:W-:Y:S08]  /*d6c0*/  HMMA.16816.F32.BF16 R136, R4.reuse, R10, R136 ;  /* 0x0000000a0488723c */ /* 0x040ff00000041888 */
[C---:B--2---:R-:W-:Y:S08]  /*d6d0*/  HMMA.16816.F32.BF16 R140, R4.reuse, R20, R140 ;  /* 0x00000014048c723c */ /* 0x044ff0000004188c */
[C---:B------:R-:W-:Y:S08]  /*d6e0*/  HMMA.16816.F32.BF16 R152, R4.reuse, R22, R152 ;  /* 0x000000160498723c */ /* 0x040ff00000041898 */
[C---:B------:R-:W-:Y:S08]  /*d6f0*/  HMMA.16816.F32.BF16 R148, R4.reuse, R12, R148 ;  /* 0x0000000c0494723c */ /* 0x040ff00000041894 */
[C---:B------:R-:W-:Y:S08]  /*d700*/  HMMA.16816.F32.BF16 R144, R4.reuse, R14, R144 ;  /* 0x0000000e0490723c */ /* 0x040ff00000041890 */
[----:B------:R-:W-:Y:S07]  /*d710*/  HMMA.16816.F32.BF16 R84, R4, R164, R84 ;  /* 0x000000a40454723c */ /* 0x000fee0000041854 */
[----:B------:R-:W-:Y:S11]  /*d720*/  MOV R164, R174 ;  /* 0x000000ae00a47202 */ /* 0x000ff60000000f00 */
[----:B------:R-:W-:Y:S01]  /*d730*/  @!UPT UIADD3 URZ, URZ, URZ, URZ ;  /* 0x0000003f3f3ff290 */ /* 0x000fe2000fffe03f */
.L_x_3693:
        /* <DEDUP_REMOVED lines=43> */
.L_x_3705:
        /* <DEDUP_REMOVED lines=22> */
[----:B------:R-:W-:Y:S02]  /*db50*/  UIADD3 UR24, -UR39, URZ, URZ ;  /* 0x0000003f27187290 */ /* 0x000fe4000fffe13f */
[----:B------:R-:W-:Y:S02]  /*db60*/  UIADD3 UR36, -UR41, URZ, URZ ;  /* 0x0000003f29247290 */ /* 0x000fe4000fffe13f */
[----:B------:R-:W-:Y:S02]  /*db70*/  UIMAD UR30, UR18, UR24, UR30 ;  /* 0x00000018121e72a4 */ /* 0x000fe4000f8e021e */
[----:B------:R-:W-:Y:S02]  /*db80*/  UIMAD UR37, UR18, UR36, UR37 ;  /* 0x00000024122572a4 */ /* 0x000fe4000f8e0225 */
[----:B------:R-:W-:Y:S02]  /*db90*/  UISETP.GT.U32.AND UP2, UPT, UR18, UR30, UPT ;  /* 0x0000001e1200728c */ /* 0x000fe4000bf44070 */
[----:B------:R-:W-:Y:S09]  /*dba0*/  UISETP.GT.U32.AND UP3, UPT, UR18, UR37, UPT ;  /* 0x000000251200728c */ /* 0x000ff2000bf64070 */
[----:B------:R-:W-:Y:S02]  /*dbb0*/  @!UP2 UIADD3 UR30, UR30, -UR18, URZ ;  /* 0x800000121e1ea290 */ /* 0x000fe4000fffe03f */
[----:B------:R-:W-:Y:S02]  /*dbc0*/  @!UP3 UIADD3 UR37, UR37, -UR18, URZ ;  /* 0x800000122525b290 */ /* 0x000fe4000fffe03f */
[----:B------:R-:W-:Y:S02]  /*dbd0*/  UISETP.GE.U32.AND UP4, UPT, UR30, UR18, UPT ;  /* 0x000000121e00728c */ /* 0x000fe4000bf86070 */
[----:B------:R-:W-:Y:S02]  /*dbe0*/  UISETP.GE.U32.AND UP5, UPT, UR37, UR18, UPT ;  /* 0x000000122500728c */ /* 0x000fe4000bfa6070 */
[----:B------:R-:W-:Y:S02]  /*dbf0*/  @!UP3 UIADD3 UR41, UR41, 0x1, URZ ;  /* 0x000000012929b890 */ /* 0x000fe4000fffe03f */
[----:B------:R-:W-:Y:S02]  /*dc00*/  UISETP.GE.AND UP3, UPT, UR38, URZ, UPT ;  /* 0x0000003f2600728c */ /* 0x000fe4000bf66270 */
[----:B------:R-:W-:Y:S02]  /*dc10*/  @!UP2 UIADD3 UR39, UR39, 0x1, URZ ;  /* 0x000000012727a890 */ /* 0x000fe4000fffe03f */
[----:B------:R-:W-:Y:S02]  /*dc20*/  UISETP.GE.AND UP2, UPT, UR23, URZ, UPT ;  /* 0x0000003f1700728c */ /* 0x000fe4000bf46270 */
[----:B------:R-:W-:Y:S02]  /*dc30*/  @UP4 UIADD3 UR39, UR39, 0x1, URZ ;  /* 0x0000000127274890 */ /* 0x000fe4000fffe03f */
[----:B------:R-:W-:Y:S04]  /*dc40*/  @UP5 UIADD3 UR41, UR41, 0x1, URZ ;  /* 0x0000000129295890 */ /* 0x000fe8000fffe03f */
[----:B------:R-:W-:Y:S03]  /*dc50*/  @!UP3 UIADD3 UR41, -UR41, URZ, URZ ;  /* 0x0000003f2929b290 */ /* 0x000fe6000fffe13f */
        /* <DEDUP_REMOVED lines=15> */
[----:B-1----:R-:W-:Y:S01]  /*dd50*/  IMAD.U32 R10, RZ, RZ, UR36 ;  /* 0x00000024ff0a7e24 */ /* 0x002fe2000f8e00ff */
[----:B------:R-:W-:Y:S04]  /*dd60*/  UIADD3 UR36, UR41, -UR39, URZ ;  /* 0x8000002729247290 */ /* 0x000fe8000fffe03f */
[----:B------:R-:W-:Y:S01]  /*dd70*/  UIMAD UR36, UR36, UR12, -0x40 ;  /* 0xffffffc0242474a4 */ /* 0x000fe2000f8e020c */
[----:B--2---:R-:W-:Y:S03]  /*dd80*/  IMAD.U32 R12, RZ, RZ, UR42 ;  /* 0x0000002aff0c7e24 */ /* 0x004fe6000f8e00ff */
[----:B------:R-:W-:Y:S02]  /*dd90*/  USHF.R.S32.HI UR24, URZ, 0x1f, UR36 ;  /* 0x0000001f3f187899 */ /* 0x000fe40008011424 */
[----:B------:R-:W-:Y:S01]  /*dda0*/  UIMAD UR23, UR11, UR36, URZ ;  /* 0x000000240b1772a4 */ /* 0x000fe2000f8e023f */
[----:B---3--:R-:W-:Y:S03]  /*ddb0*/  MOV R13, UR43 ;  /* 0x0000002b000d7c02 */ /* 0x008fe60008000f00 */
[----:B------:R-:W-:Y:S03]  /*ddc0*/  UIMAD UR23, UR24, UR10, UR23 ;  /* 0x0000000a181772a4 */ /* 0x000fe6000f8e0217 */
[----:B------:R-:W-:Y:S01]  /*ddd0*/  UMOV UR24, UR10 ;  /* 0x0000000a00187c82 */ /* 0x000fe20008000000 */
[----:B------:R-:W2:Y:S01]  /*dde0*/  LDG.E R3, [R12.64] ;  /* 0x000000220c037981 */ /* 0x000ea2000c1e1900 */
[----:B----4-:R-:W-:Y:S01]  /*ddf0*/  MOV R11, UR37 ;  /* 0x00000025000b7c02 */ /* 0x010fe20008000f00 */
[----:B------:R-:W-:Y:S04]  /*de00*/  UIMAD.WIDE.U32 UR36, UR10, UR36, URZ ;  /* 0x000000240a2472a5 */ /* 0x000fe8000f8e003f */
[----:B------:R-:W2:Y:S01]  /*de10*/  LDG.E R10, [R10.64] ;  /* 0x000000220a0a7981 */ /* 0x000ea2000c1e1900 */
[----:B------:R-:W-:Y:S01]  /*de20*/  UIADD3 UR23, UR37, UR23, URZ ;  /* 0x0000001725177290 */ /* 0x000fe2000fffe03f */
[----:B------:R-:W-:Y:S01]  /*de30*/  IMAD.U32 R5, RZ, RZ, UR37 ;  /* 0x00000025ff057e24 */ /* 0x000fe2000f8e00ff */
        /* <DEDUP_REMOVED lines=10> */
.L_x_3702:
[C---:B------:R-:W-:Y:S01]  /*dee0*/  ISETP.GE.AND P6, PT, R237.reuse, c[0x0][0x220], PT ;  /* 0x00008800ed007a0c */ /* 0x040fe20003fc6270 */
[----:B------:R-:W-:Y:S01]  /*def0*/  UISETP.GT.AND UP2, UPT, UR29, UR22, UPT ;  /* 0x000000161d00728c */ /* 0x000fe2000bf44270 */
[C---:B------:R-:W-:Y:S02]  /*df00*/  IADD3 R2, R237.reuse, 0x40, RZ ;  /* 0x00000040ed027810 */ /* 0x040fe40007ffe0ff */
[C---:B------:R-:W-:Y:S02]  /*df10*/  IADD3 R166, R237.reuse, 0x80, RZ ;  /* 0x00000080eda67810 */ /* 0x040fe40007ffe0ff */
        /* <DEDUP_REMOVED lines=123> */
[----:B------:R-:W3:Y:S01]  /*e6d0*/  LDSM.16.M88.4 R184, [R233+0x9800] ;  /* 0x00980000e9b8783b */ /* 0x000ee20000000200 */
        /* <DEDUP_REMOVED lines=10> */
[C---:B----4-:R-:W-:Y:S01]  /*e780*/  HMMA.16816.F32.BF16 R16, R168.reuse, R178, RZ ;  /* 0x000000b2a810723c */ /* 0x050fe200000418ff */
[----:B------:R-:W2:Y:S07]  /*e790*/  LDSM.16.M88.4 R176, [R227+0x8000] ;  /* 0x00800000e3b0783b */ /* 0x000eae0000000200 */
[C---:B------:R-:W-:Y:S08]  /*e7a0*/  HMMA.16816.F32.BF16 R20, R168.reuse, R180, RZ ;  /* 0x000000b4a814723c */ /* 0x040ff000000418ff */
[C---:B------:R-:W-:Y:S01]  /*e7b0*/  HMMA.16816.F32.BF16 R24, R168.reuse, R182, RZ ;  /* 0x000000b6a818723c */ /* 0x040fe200000418ff */
[----:B------:R-:W3:Y:S07]  /*e7c0*/  LDSM.16.M88.4 R180, [R227+0x8800] ;  /* 0x00880000e3b4783b */ /* 0x000eee0000000200 */
[C---:B------:R-:W-:Y:S08]  /*e7d0*/  HMMA.16816.F32.BF16 R28, R168.reuse, R184, RZ ;  /* 0x000000b8a81c723c */ /* 0x040ff000000418ff */
[----:B-----5:R-:W-:Y:S01]  /*e7e0*/  HMMA.16816.F32.BF16 R32, R168, R186, RZ ;  /* 0x000000baa820723c */ /* 0x020fe200000418ff */
        /* <DEDUP_REMOVED lines=264> */
.L_x_3704:
        /* <DEDUP_REMOVED lines=117> */
.L_x_3703:
[----:B------:R-:W-:Y:S01]  /*ffc0*/  MOV R164, UR29 ;  /* 0x0000001d00a47c02 */ /* 0x000fe20008000f00 */
[----:B-1----:R-:W-:Y:S01]  /*ffd0*/  LDSM.16.MT88.4 R180, [R225+0x12800] ;  /* 0x01280000e1b4783b */ /* 0x002fe20000004200 */
[----:B------:R-:W-:Y:S02]  /*ffe0*/  UISETP.GT.AND UP2, UPT, UR29, UR22, UPT ;  /* 0x000000161d00728c */ /* 0x000fe4000bf44270 */
[----:B------:R-:W-:Y:S01]  /*fff0*/  LEA R2, R164, R235, 0x6 ;  /* 0x000000eba4027211 */ /* 0x000fe200078e30ff */
[----:B------:R-:W-:Y:S02]  /*10000*/  UMOV UR10, UR24 ;  /* 0x00000018000a7c82 */ /* 0x000fe40008000000 */
[----:B------:R-:W-:Y:S01]  /*10010*/  UMOV UR11, UR23 ;  /* 0x00000017000b7c82 */ /* 0x000fe20008000000 */
        /* <DEDUP_REMOVED lines=38> */
[----:B------:R-:W-:Y:S01]  /*10280*/  FFMA.FTZ R13, R172, UR4, R13 ;  /* 0x00000004ac0d7c23 */ /* 0x000fe2000801000d */
[----:B------:R-:W-:Y:S01]  /*10290*/  IADD3 R172, R2, 0x38, RZ ;  /* 0x0000003802ac7810 */ /* 0x000fe20007ffe0ff */
[C---:B------:R-:W-:Y:S01]  /*102a0*/  FFMA.FTZ R18, R169.reuse, UR4, R18 ;  /* 0x00000004a9127c23 */ /* 0x040fe20008010012 */
[----:B------:R-:W-:Y:S01]  /*102b0*/  FMNMX.FTZ R176, R10, R175, !PT ;  /* 0x000000af0ab07209 */ /* 0x000fe20007810000 */
[----:B------:R-:W-:Y:S01]  /*102c0*/  FFMA.FTZ R16, R169, UR4, R16 ;  /* 0x00000004a9107c23 */ /* 0x000fe20008010010 */
[----:B------:R-:W-:Y:S01]  /*102d0*/  FMNMX.FTZ R175, R5, R174, !PT ;  /* 0x000000ae05af7209 */ /* 0x000fe20007810000 */
[C---:B------:R-:W-:Y:S01]  /*102e0*/  FFMA.FTZ R11, R168.reuse, UR4, R11 ;  /* 0x00000004a80b7c23 */ /* 0x040fe2000801000b */
[----:B------:R1:W2:Y:S01]  /*102f0*/  I2F R169, R172 ;  /* 0x000000ac00a97306 */ /* 0x0002a20000201400 */
[----:B------:R-:W-:Y:S01]  /*10300*/  FFMA.FTZ R9, R168, UR4, R9 ;  /* 0x00000004a8097c23 */ /* 0x000fe20008010009 */
[C---:B------:R-:W-:Y:S01]  /*10310*/  IADD3 R168, R2.reuse, 0x31, RZ ;  /* 0x0000003102a87810 */ /* 0x040fe20007ffe0ff */
[C---:B------:R-:W-:Y:S01]  /*10320*/  FFMA.FTZ R14, R173.reuse, UR4, R14 ;  /* 0x00000004ad0e7c23 */ /* 0x040fe2000801000e */
[----:B------:R-:W-:Y:S01]  /*10330*/  IADD3 R2, R2, 0x39, RZ ;  /* 0x0000003902027810 */ /* 0x000fe20007ffe0ff */
[----:B------:R-:W-:Y:S01]  /*10340*/  FFMA.FTZ R12, R173, UR4, R12 ;  /* 0x00000004ad0c7c23 */ /* 0x000fe2000801000c */
        /* <DEDUP_REMOVED lines=23> */
[----:B------:R-:W-:Y:S01]  /*104c0*/  FFMA.FTZ R25, R164, UR4, R25 ;  /* 0x00000004a4197c23 */ /* 0x000fe20008010019 */
[----:B------:R-:W-:Y:S01]  /*104d0*/  FMNMX.FTZ R173, R23, R172, !PT ;  /* 0x000000ac17ad7209 */ /* 0x000fe20007810000 */
[----:B------:R-:W-:Y:S01]  /*104e0*/  FFMA.FTZ R28, R3, UR4, R28 ;  /* 0x00000004031c7c23 */ /* 0x000fe2000801001c */
[----:B------:R-:W-:Y:S01]  /*104f0*/  FMNMX.FTZ R166, R20, R171, !PT ;  /* 0x000000ab14a67209 */ /* 0x000fe20007810000 */
[----:B--2---:R-:W-:Y:S01]  /*10500*/  FFMA.FTZ R34, R169, UR4, R34 ;  /* 0x00000004a9227c23 */ /* 0x004fe20008010022 */
[----:B------:R-:W-:Y:S01]  /*10510*/  FMNMX.FTZ R170, R26, R173, !PT ;  /* 0x000000ad1aaa7209 */ /* 0x000fe20007810000 */
[C---:B---3--:R-:W-:Y:S01]  /*10520*/  FFMA.FTZ R31, R168.reuse, UR4, R31 ;  /* 0x00000004a81f7c23 */ /* 0x048fe2000801001f */
[----:B------:R-:W-:Y:S01]  /*10530*/  FMNMX.FTZ R167, R21, R166, !PT ;  /* 0x000000a615a77209 */ /* 0x000fe20007810000 */
[----:B------:R-:W-:Y:S01]  /*10540*/  FFMA.FTZ R29, R168, UR4, R29 ;  /* 0x00000004a81d7c23 */ /* 0x000fe2000801001d */
[----:B------:R-:W-:Y:S01]  /*10550*/  FMNMX.FTZ R171, R27, R170, !PT ;  /* 0x000000aa1bab7209 */ /* 0x000fe20007810000 */
[----:B------:R-:W-:Y:S01]  /*10560*/  FFMA.FTZ R32, R169, UR4, R32 ;  /* 0x00000004a9207c23 */ /* 0x000fe20008010020 */
[----:B------:R-:W-:Y:S01]  /*10570*/  FMNMX.FTZ R164, R24, R167, !PT ;  /* 0x000000a718a47209 */ /* 0x000fe20007810000 */
[----:B------:R-:W-:Y:S01]  /*10580*/  LDSM.16.MT88.4 R172, [R226+0x10000] ;  /* 0x01000000e2ac783b */ /* 0x000fe20000004200 */
[----:B------:R-:W-:Y:S02]  /*10590*/  FMNMX.FTZ R166, R30, R171, !PT ;  /* 0x000000ab1ea67209 */ /* 0x000fe40007810000 */
[----:B------:R-:W-:Y:S01]  /*105a0*/  FMNMX.FTZ R167, R25, R164, !PT ;  /* 0x000000a419a77209 */ /* 0x000fe20007810000 */
[C---:B----4-:R-:W-:Y:S01]  /*105b0*/  FFMA.FTZ R35, R2.reuse, UR4, R35 ;  /* 0x0000000402237c23 */ /* 0x050fe20008010023 */
[----:B------:R-:W-:Y:S01]  /*105c0*/  FMNMX.FTZ R3, R31, R166, !PT ;  /* 0x000000a61f037209 */ /* 0x000fe20007810000 */
[----:B------:R-:W-:Y:S01]  /*105d0*/  FFMA.FTZ R33, R2, UR4, R33 ;  /* 0x0000000402217c23 */ /* 0x000fe20008010021 */
[----:B------:R-:W-:Y:S01]  /*105e0*/  FMNMX.FTZ R166, R28, R167, !PT ;  /* 0x000000a71ca67209 */ /* 0x000fe20007810000 */
[----:B------:R-:W-:Y:S01]  /*105f0*/  LDSM.16.MT88.4 R176, [R225+0x10000] ;  /* 0x01000000e1b0783b */ /* 0x000fe20000004200 */
        /* <DEDUP_REMOVED lines=456> */
.L_x_3701:
        /* <DEDUP_REMOVED lines=338> */
.L_x_3707:
[----:B--234-:R-:W-:Y:S05]  /*137a0*/  BSYNC B0 ;  /* 0x0000000000007941 */ /* 0x01cfea0003800000 */
.L_x_3706:
        /* <DEDUP_REMOVED lines=23> */
.L_x_3709:
[----:B------:R-:W-:Y:S05]  /*13920*/  BSYNC B0 ;  /* 0x0000000000007941 */ /* 0x000fea0003800000 */
.L_x_3708:
        /* <DEDUP_REMOVED lines=14> */
.L_x_3711:
[----:B------:R-:W-:Y:S05]  /*13a10*/  BSYNC B0 ;  /* 0x0000000000007941 */ /* 0x000fea0003800000 */
.L_x_3710:
        /* <DEDUP_REMOVED lines=14> */
.L_x_3713:
[----:B------:R-:W-:Y:S05]  /*13b00*/  BSYNC B0 ;  /* 0x0000000000007941 */ /* 0x000fea0003800000 */
.L_x_3712:
        /* <DEDUP_REMOVED lines=14> */
.L_x_3715:
[----:B------:R-:W-:Y:S05]  /*13bf0*/  BSYNC B0 ;  /* 0x0000000000007941 */ /* 0x000fea0003800000 */
.L_x_3714:
        /* <DEDUP_REMOVED lines=14> */
.L_x_3717:
[----:B------:R-:W-:Y:S05]  /*13ce0*/  BSYNC B0 ;  /* 0x0000000000007941 */ /* 0x000fea0003800000 */
.L_x_3716:
        /* <DEDUP_REMOVED lines=14> */
.L_x_3719:
[----:B------:R-:W-:Y:S05]  /*13dd0*/  BSYNC B0 ;  /* 0x0000000000007941 */ /* 0x000fea0003800000 */
.L_x_3718:
        /* <DEDUP_REMOVED lines=14> */
.L_x_3721:
[----:B------:R-:W-:Y:S05]  /*13ec0*/  BSYNC B0 ;  /* 0x0000000000007941 */ /* 0x000fea0003800000 */
.L_x_3720:
        /* <DEDUP_REMOVED lines=15> */
.L_x_3722:
        /* <DEDUP_REMOVED lines=12> */
.L_x_4930:


//--------------------- .text._ZN5flash24flash_fwd_splitkv_kernelI23Flash_fwd_kernel_traitsILi256ELi64ELi64ELi4ELb0ELb0EN7cutlass10bfloat16_tE19Flash_kernel_traitsILi256ELi64ELi64ELi4ES3_EELb1ELb0ELb1ELb0ELb0ELb1ELb1ELb0EEEvNS_16Flash_fwd_paramsE --------------------------
	.section	.text._ZN5flash24flash_fwd_splitkv_kernelI23Flash_fwd_kernel_traitsILi256ELi64ELi64ELi4ELb0ELb0EN7cutlass10bfloat16_tE19Flash_kernel_traitsILi256ELi64ELi64ELi4ES3_EELb1ELb0ELb1ELb0ELb0ELb1ELb1ELb0EEEvNS_16Flash_fwd_paramsE,"ax",@progbits
	.sectioninfo	@"SHI_REGISTERS=255"
	.align	128
        .global         _ZN5flash24flash_fwd_splitkv_kernelI23Flash_fwd_kernel_traitsILi256ELi64ELi64ELi4ELb0ELb0EN7cutlass10bfloat16_tE19Flash_kernel_traitsILi256ELi64ELi64ELi4ES3_EELb1ELb0ELb1ELb0ELb0ELb1ELb1ELb0EEEvNS_16Flash_fwd_paramsE
        .type           _ZN5flash24flash_fwd_splitkv_kernelI23Flash_fwd_kernel_traitsILi256ELi64ELi64ELi4ELb0ELb0EN7cutlass10bfloat16_tE19Flash_kernel_traitsILi256ELi64ELi64ELi4ES3_EELb1ELb0ELb1ELb0ELb0ELb1ELb1ELb0EEEvNS_16Flash_fwd_paramsE,@function
        .size           _ZN5flash24flash_fwd_splitkv_kernelI23Flash_fwd_kernel_traitsILi256ELi64ELi64ELi4ELb0ELb0EN7cutlass10bfloat16_tE19Flash_kernel_traitsILi256ELi64ELi64ELi4ES3_EELb1ELb0ELb1ELb0ELb0ELb1ELb1ELb0EEEvNS_16Flash_fwd_paramsE,(.L_x_4931 - _ZN5flash24flash_fwd_splitkv_kernelI23Flash_fwd_kernel_traitsILi256ELi64ELi64ELi4ELb0ELb0EN7cutlass10bfloat16_tE19Flash_kernel_traitsILi256ELi64ELi64ELi4ES3_EELb1ELb0ELb1ELb0ELb0ELb1ELb1ELb0EEEvNS_16Flash_fwd_paramsE)
        .other          _ZN5flash24flash_fwd_splitkv_kernelI23Flash_fwd_kernel_traitsILi256ELi64ELi64ELi4ELb0ELb0EN7cutlass10bfloat16_tE19Flash_kernel_traitsILi256ELi64ELi64ELi4ES3_EELb1ELb0ELb1ELb0ELb0ELb1ELb1ELb0EEEvNS_16Flash_fwd_paramsE,@"STO_CUDA_ENTRY STV_DEFAULT"
_ZN5flash24flash_fwd_splitkv_kernelI23Flash_fwd_kernel_traitsILi256ELi64ELi64ELi4ELb0ELb0EN7cutlass10bfloat16_tE19Flash_kernel_traitsILi256ELi64ELi64ELi4ES3_EELb1ELb0ELb1ELb0ELb0ELb1ELb1ELb0EEEvNS_16Flash_fwd_paramsE:
.text._ZN5flash24flash_fwd_splitkv_kernelI23Flash_fwd_kernel_traitsILi256ELi64ELi64ELi4ELb0ELb0EN7cutlass10bfloat16_tE19Flash_kernel_traitsILi256ELi64ELi64ELi4ES3_EELb1ELb0ELb1ELb0ELb0ELb1ELb1ELb0EEEvNS_16Flash_fwd_paramsE:
        /* <DEDUP_REMOVED lines=77> */
.L_x_3723:
[----:B------:R-:W-:Y:S02]  /*04d0*/  ULDC UR8, c[0x0][0x218] ;  /* 0x0000860000087ab9 */ /* 0x000fe40000000800 */
.L_x_3724:
        /* <DEDUP_REMOVED lines=112> */
.L_x_3727:
[----:B------:R-:W-:Y:S05]  /*0be0*/  BSYNC B0 ;  /* 0x0000000000007941 */ /* 0x000fea0003800000 */
.L_x_3726:
        /* <DEDUP_REMOVED lines=12> */
.L_x_3729:
[----:B------:R-:W-:Y:S05]  /*0cb0*/  BSYNC B0 ;  /* 0x0000000000007941 */ /* 0x000fea0003800000 */
.L_x_3728:
        /* <DEDUP_REMOVED lines=12> */
.L_x_3731:
[----:B------:R-:W-:Y:S05]  /*0d80*/  BSYNC B0 ;  /* 0x0000000000007941 */ /* 0x000fea0003800000 */
.L_x_3730:
        /* <DEDUP_REMOVED lines=12> */
.L_x_3733:
[----:B------:R-:W-:Y:S05]  /*0e50*/  BSYNC B0 ;  /* 0x0000000000007941 */ /* 0x000fea0003800000 */
.L_x_3732:
        /* <DEDUP_REMOVED lines=12> */
.L_x_3735:
[----:B------:R-:W-:Y:S05]  /*0f20*/  BSYNC B0 ;  /* 0x0000000000007941 */ /* 0x000fea0003800000 */
.L_x_3734:
        /* <DEDUP_REMOVED lines=12> */
.L_x_3737:
[----:B------:R-:W-:Y:S05]  /*0ff0*/  BSYNC B0 ;  /* 0x0000000000007941 */ /* 0x000fea0003800000 */
.L_x_3736:
        /* <DEDUP_REMOVED lines=12> */
.L_x_3739:
[----:B------:R-:W-:Y:S05]  /*10c0*/  BSYNC B0 ;  /* 0x0000000000007941 */ /* 0x000fea0003800000 */
.L_x_3738:
        /* <DEDUP_REMOVED lines=12> */
.L_x_3741:
[----:B------:R-:W-:Y:S05]  /*1190*/  BSYNC B0 ;  /* 0x0000000000007941 */ /* 0x000fea0003800000 */
.L_x_3740:
        /* <DEDUP_REMOVED lines=32> */
.L_x_3725:
        /* <DEDUP_REMOVED lines=121> */
.L_x_3742:
        /* <DEDUP_REMOVED lines=19> */
.L_x_3744:
        /* <DEDUP_REMOVED lines=58> */
.L_x_3743:
        /* <DEDUP_REMOVED lines=131> */
.L_x_3746:
[----:B------:R-:W-:Y:S05]  /*2830*/  BSYNC B0 ;  /* 0x0000000000007941 */ /* 0x000fea0003800000 */
.L_x_3745:
        /* <DEDUP_REMOVED lines=45> */
.L_x_3748:
[----:B------:R-:W-:Y:S05]  /*2b10*/  BSYNC B0 ;  /* 0x0000000000007941 */ /* 0x000fea0003800000 */
.L_x_3747:
        /* <DEDUP_REMOVED lines=45> */
.L_x_3750:
[----:B------:R-:W-:Y:S05]  /*2df0*/  BSYNC B0 ;  /* 0x0000000000007941 */ /* 0x000fea0003800000 */
.L_x_3749:
        /* <DEDUP_REMOVED lines=44> */
.L_x_3752:
[----:B------:R-:W-:Y:S05]  /*30c0*/  BSYNC B0 ;  /* 0x0000000000007941 */ /* 0x000fea0003800000 */
.L_x_3751:
        /* <DEDUP_REMOVED lines=39> */
.L_x_3754:
[----:B------:R-:W-:Y:S05]  /*3340*/  BSYNC B0 ;  /* 0x0000000000007941 */ /* 0x000fea0003800000 */
.L_x_3753:
        /* <DEDUP_REMOVED lines=41> */
.L_x_3756:
[----:B------:R-:W-:Y:S05]  /*35e0*/  BSYNC B0 ;  /* 0x0000000000007941 */ /* 0x000fea0003800000 */
.L_x_3755:
        /* <DEDUP_REMOVED lines=40> */
.L_x_3758:
[----:B------:R-:W-:Y:S05]  /*3870*/  BSYNC B0 ;  /* 0x0000000000007941 */ /* 0x000fea0003800000 */
.L_x_3757:
        /* <DEDUP_REMOVED lines=41> */
.L_x_3760:
[----:B------:R-:W-:Y:S05]  /*3b10*/  BSYNC B0 ;  /* 0x0000000000007941 */ /* 0x000fea0003800000 */
.L_x_3759:
        /* <DEDUP_REMOVED lines=54> */
[--C-:B------:R-:W-:Y:S01]  /*3e80*/  @!P3 IMAD.MOV.U32 R194, RZ, RZ, R252.reuse ;  /* 0x000000ffffc2b224 */ /* 0x100fe200078e00fc */
[----:B------:R2:W-:Y:S01]  /*3e90*/  @P3 STS.128 [R244+0x10000], RZ ;  /* 0x010000fff4003388 */ /* 0x0005e20000000c00 */
[--C-:B------:R-:W-:Y:S02]  /*3ea0*/  @!P2 IMAD.MOV.U32 R10, RZ, RZ, R252.reuse ;  /* 0x000000ffff0aa224 */ /* 0x100fe400078e00fc */
[----:B------:R-:W-:Y:S01]  /*3eb0*/  @!P2 IMAD.MOV.U32 R11, RZ, RZ, R195 ;  /* 0x000000ffff0ba224 */ /* 0x000fe200078e00c3 */
        /* <DEDUP_REMOVED lines=22> */
.L_x_3762:
[----:B---34-:R-:W-:Y:S05]  /*4020*/  BSYNC B0 ;  /* 0x0000000000007941 */ /* 0x018fea0003800000 */
.L_x_3761:
        /* <DEDUP_REMOVED lines=15> */
[----:B--2---:R-:W-:-:S02]  /*4120*/  IMAD.U32 R10, RZ, RZ, UR27 ;  /* 0x0000001bff0a7e24 */ /* 0x004fc4000f8e00ff */
        /* <DEDUP_REMOVED lines=37> */
.L_x_3764:
[----:B------:R-:W-:Y:S05]  /*4380*/  BSYNC B0 ;  /* 0x0000000000007941 */ /* 0x000fea0003800000 */
.L_x_3763:
        /* <DEDUP_REMOVED lines=10> */
[----:B--2---:R-:W-:Y:S01]  /*4430*/  IMAD.MOV.U32 R11, RZ, RZ, 0x5 ;  /* 0x00000005ff0b7424 */ /* 0x004fe200078e00ff */
[----:B------:R-:W-:Y:S01]  /*4440*/  ISETP.GE.AND P2, PT, R172, c[0x0][0x220], PT ;  /* 0x00008800ac007a0c */ /* 0x000fe20003f46270 */
[----:B------:R-:W-:Y:S01]  /*4450*/  IMAD.SHL.U32 R9, R8, 0x20, RZ ;  /* 0x0000002008097824 */ /* 0x000fe200078e00ff */
[----:B------:R-:W-:-:S02]  /*4460*/  ISETP.GE.AND P0, PT, R169, c[0x0][0x220], PT ;  /* 0x00008800a9007a0c */ /* 0x000fc40003f06270 */
[----:B------:R-:W-:-:S05]  /*4470*/  SHF.L.U64.HI R8, R8, R11, c[0x0][0x1a4] ;  /* 0x0000690008087619 */ /* 0x000fca000001020b */
[CC--:B------:R-:W-:Y:S01]  /*4480*/  @!P5 LEA R14, P6, R9.reuse, R252.reuse, 0x1 ;  /* 0x000000fc090ed211 */ /* 0x0c0fe200078c08ff */
[----:B------:R2:W-:Y:S01]  /*4490*/  @P5 STS.128 [R244+0x11000], RZ ;  /* 0x011000fff4005388 */ /* 0x0005e20000000c00 */
[CC--:B----4-:R-:W-:Y:S02]  /*44a0*/  @!P4 LEA R12, P3, R9.reuse, R252.reuse, 0x1 ;  /* 0x000000fc090cc211 */ /* 0x0d0fe400078608ff */
        /* <DEDUP_REMOVED lines=26> */
.L_x_3766:
[----:B------:R-:W-:Y:S05]  /*4650*/  BSYNC B0 ;  /* 0x0000000000007941 */ /* 0x000fea0003800000 */
.L_x_3765:
        /* <DEDUP_REMOVED lines=12> */
[-C--:B--2---:R-:W-:Y:S01]  /*4720*/  @!P3 MOV R14, R252.reuse ;  /* 0x000000fc000eb202 */ /* 0x084fe20000000f00 */
[----:B------:R-:W-:Y:S01]  /*4730*/  @!P3 IMAD.MOV.U32 R10, RZ, RZ, c[0x0][0x1a4] ;  /* 0x00006900ff0ab624 */ /* 0x000fe200078e00ff */
[----:B------:R-:W-:Y:S01]  /*4740*/  @!P2 MOV R9, c[0x0][0x1a4] ;  /* 0x000069000009aa02 */ /* 0x000fe20000000f00 */
[--C-:B------:R-:W-:Y:S01]  /*4750*/  @!P3 IMAD.MOV.U32 R15, RZ, RZ, R195.reuse ;  /* 0x000000ffff0fb224 */ /* 0x100fe200078e00c3 */
[-C--:B----4-:R-:W-:Y:S01]  /*4760*/  @!P2 MOV R12, R252.reuse ;  /* 0x000000fc000ca202 */ /* 0x090fe20000000f00 */
        /* <DEDUP_REMOVED lines=38> */
.L_x_3768:
[----:B------:R-:W-:Y:S05]  /*49d0*/  BSYNC B0 ;  /* 0x0000000000007941 */ /* 0x000fea0003800000 */
.L_x_3767:
[----:B------:R-:W-:Y:S01]  /*49e0*/  IMAD.SHL.U32 R241, R241, 0x2, RZ ;  /* 0x00000002f1f17824 */ /* 0x000fe200078e00ff */
[----:B------:R-:W-:Y:S01]  /*49f0*/  LDSM.16.M88.4 R64, [R242] ;  /* 0x00000000f240783b */ /* 0x000fe20000000200 */
[----:B------:R-:W-:Y:S01]  /*4a00*/  LOP3.LUT P0, RZ, R4, 0x2, RZ, 0xc0, !PT ;  /* 0x0000000204ff7812 */ /* 0x000fe2000780c0ff */
[--C-:B------:R-:W-:Y:S01]  /*4a10*/  IMAD R240, R7, 0x2, R242.reuse ;  /* 0x0000000207f07824 */ /* 0x100fe200078e02f2 */
[----:B------:R-:W-:Y:S01]  /*4a20*/  IADD3 R6, R243, UR13, RZ ;  /* 0x0000000df3067c10 */ /* 0x000fe2000fffe0ff */
[----:B-1----:R-:W1:Y:S01]  /*4a30*/  LDSM.16.M88.4 R24, [R241+0x8000] ;  /* 0x00800000f118783b */ /* 0x002e620000000200 */
[----:B------:R-:W-:Y:S01]  /*4a40*/  IADD3 R4, R241, 0x8000, RZ ;  /* 0x00008000f1047810 */ /* 0x000fe20007ffe0ff */
[----:B------:R-:W-:Y:S01]  /*4a50*/  IMAD R238, R5, 0x2, R242 ;  /* 0x0000000205ee7824 */ /* 0x000fe200078e02f2 */
[----:B------:R-:W-:Y:S01]  /*4a60*/  IADD3 R239, R241, 0x8020, RZ ;  /* 0x00008020f1ef7810 */ /* 0x000fe20007ffe0ff */
[----:B------:R-:W5:Y:S01]  /*4a70*/  LDSM.16.M88.4 R56, [R241+0x8800] ;  /* 0x00880000f138783b */ /* 0x000f620000000200 */
[----:B------:R-:W-:Y:S01]  /*4a80*/  IMAD R235, R2, 0x2, R241 ;  /* 0x0000000202eb7824 */ /* 0x000fe200078e02f1 */
[C---:B------:R-:W-:Y:S01]  /*4a90*/  IADD3 R93, R6.reuse, 0x9, RZ ;  /* 0x00000009065d7810 */ /* 0x040fe20007ffe0ff */
[----:B------:R-:W-:Y:S01]  /*4aa0*/  IMAD R237, R5, 0x2, R240 ;  /* 0x0000000205ed7824 */ /* 0x000fe200078e02f0 */
[----:B------:R-:W2:Y:S01]  /*4ab0*/  LDSM.16.M88.4 R48, [R241+0x9000] ;  /* 0x00900000f130783b */ /* 0x000ea20000000200 */
[----:B------:R-:W-:Y:S01]  /*4ac0*/  IADD3 R97, R6, 0x18, RZ ;  /* 0x0000001806617810 */ /* 0x000fe20007ffe0ff */
[----:B------:R-:W-:Y:S01]  /*4ad0*/  I2F R92, R93 ;  /* 0x0000005d005c7306 */ /* 0x000fe20000201400 */
[----:B------:R-:W-:Y:S01]  /*4ae0*/  @P0 IADD3 R239, R4, -0x20, RZ ;  /* 0xffffffe004ef0810 */ /* 0x000fe20007ffe0ff */
[----:B--2-4-:R-:W2:Y:S01]  /*4af0*/  LDSM.16.M88.4 R8, [R241+0x9800] ;  /* 0x00980000f108783b */ /* 0x014ea20000000200 */
[C---:B------:R-:W-:Y:S01]  /*4b00*/  IADD3 R99, R6.reuse, 0x19, RZ ;  /* 0x0000001906637810 */ /* 0x040fe20007ffe0ff */
[----:B------:R-:W-:Y:S01]  /*4b10*/  UISETP.GT.AND UP0, UPT, UR29, UR22, UPT ;  /* 0x000000161d00728c */ /* 0x000fe2000bf04270 */
[----:B------:R-:W-:Y:S01]  /*4b20*/  IADD3 R106, R6, 0x28, RZ ;  /* 0x00000028066a7810 */ /* 0x000fe20007ffe0ff */
[----:B------:R-:W-:Y:S01]  /*4b30*/  LDSM.16.M88.4 R60, [R240] ;  /* 0x00000000f03c783b */ /* 0x000fe20000000200 */
[----:B------:R-:W-:Y:S01]  /*4b40*/  IMAD R228, R2, 0x2, R239 ;  /* 0x0000000202e47824 */ /* 0x000fe200078e02ef */
[----:B------:R-:W-:Y:S01]  /*4b50*/  I2F R96, R97 ;  /* 0x0000006100607306 */ /* 0x000fe20000201400 */
[C---:B------:R-:W-:Y:S01]  /*4b60*/  IADD3 R89, R6.reuse, 0x1, RZ ;  /* 0x0000000106597810 */ /* 0x040fe20007ffe0ff */
[----:B------:R-:W4:Y:S01]  /*4b70*/  LDSM.16.M88.4 R28, [R239] ;  /* 0x00000000ef1c783b */ /* 0x000f220000000200 */
[----:B------:R-:W-:-:S02]  /*4b80*/  IADD3 R91, R6, 0x8, RZ ;  /* 0x00000008065b7810 */ /* 0x000fc40007ffe0ff */
[C---:B------:R-:W-:Y:S01]  /*4b90*/  IADD3 R108, R6.reuse, 0x29, RZ ;  /* 0x00000029066c7810 */ /* 0x040fe20007ffe0ff */
[----:B------:R-:W3:Y:S01]  /*4ba0*/  LDSM.16.M88.4 R20, [R239+0x800] ;  /* 0x00080000ef14783b */ /* 0x000ee20000000200 */
[C---:B------:R-:W-:Y:S01]  /*4bb0*/  IADD3 R110, R6.reuse, 0x31, RZ ;  /* 0x00000031066e7810 */ /* 0x040fe20007ffe0ff */
[----:B------:R-:W-:Y:S01]  /*4bc0*/  I2F R98, R99 ;  /* 0x0000006300627306 */ /* 0x000fe20000201400 */
[C---:B------:R-:W-:Y:S01]  /*4bd0*/  IADD3 R95, R6.reuse, 0x10, RZ ;  /* 0x00000010065f7810 */ /* 0x040fe20007ffe0ff */
[----:B------:R-:W2:Y:S01]  /*4be0*/  LDSM.16.M88.4 R12, [R239+0x1000] ;  /* 0x00100000ef0c783b */ /* 0x000ea20000000200 */
[C---:B------:R-:W-:Y:S02]  /*4bf0*/  IMNMX R167, R3.reuse, UR10, PT ;  /* 0x0000000a03a77c17 */ /* 0x040fe4000b800200 */
[----:B------:R-:W-:Y:S01]  /*4c00*/  IADD3 R2, R3, 0x8, RZ ;  /* 0x0000000803027810 */ /* 0x000fe20007ffe0ff */
[----:B------:R-:W-:Y:S01]  /*4c10*/  LDSM.16.M88.4 R68, [R238] ;  /* 0x00000000ee44783b */ /* 0x000fe20000000200 */
[C---:B------:R-:W-:Y:S01]  /*4c20*/  IADD3 R101, R6.reuse, 0x20, RZ ;  /* 0x0000002006657810 */ /* 0x040fe20007ffe0ff */
[----:B------:R-:W-:Y:S01]  /*4c30*/  I2F R104, R106 ;  /* 0x0000006a00687306 */ /* 0x000fe20000201400 */
[----:B------:R-:W-:Y:S01]  /*4c40*/  IADD3 R103, R6, 0x21, RZ ;  /* 0x0000002106677810 */ /* 0x000fe20007ffe0ff */
[----:B------:R-:W2:Y:S01]  /*4c50*/  LDSM.16.M88.4 R40, [R235+0x8000] ;  /* 0x00800000eb28783b */ /* 0x000ea20000000200 */
[----:B------:R-:W-:-:S02]  /*4c60*/  ISETP.GE.AND P6, PT, R93, R167, PT ;  /* 0x000000a75d00720c */ /* 0x000fc40003fc6270 */
[----:B------:R-:W-:Y:S01]  /*4c70*/  IMNMX R2, R2, UR10, PT ;  /* 0x0000000a02027c17 */ /* 0x000fe2000b800200 */
[C---:B-1----:R-:W-:Y:S01]  /*4c80*/  HMMA.16816.F32.BF16 R16, R64.reuse, R24, RZ ;  /* 0x000000184010723c */ /* 0x042fe200000418ff */
[----:B------:R-:W1:Y:S01]  /*4c90*/  LDSM.16.M88.4 R76, [R239+0x1800] ;  /* 0x00180000ef4c783b */ /* 0x000e620000000200 */
[----:B------:R-:W-:Y:S01]  /*4ca0*/  I2F R88, R89 ;  /* 0x0000005900587306 */ /* 0x000fe20000201400 */
[C---:B------:R-:W-:Y:S02]  /*4cb0*/  IADD3 R109, R6.reuse, 0x30, RZ ;  /* 0x00000030066d7810 */ /* 0x040fe40007ffe0ff */
[----:B------:R-:W1:Y:S01]  /*4cc0*/  LDSM.16.M88.4 R36, [R235+0x8800] ;  /* 0x00880000eb24783b */ /* 0x000e620000000200 */
[C---:B------:R-:W-:Y:S02]  /*4cd0*/  IADD3 R111, R6.reuse, 0x38, RZ ;  /* 0x00000038066f7810 */ /* 0x040fe40007ffe0ff */
[----:B------:R-:W-:Y:S01]  /*4ce0*/  HMMA.16816.F32.BF16 R24, R64, R26, RZ ;  /* 0x0000001a4018723c */ /* 0x000fe200000418ff */
[----:B------:R-:W-:Y:S01]  /*4cf0*/  LDSM.16.M88.4 R72, [R237] ;  /* 0x00000000ed48783b */ /* 0x000fe20000000200 */
[----:B------:R-:W-:Y:S01]  /*4d00*/  I2F R90, R91 ;  /* 0x0000005b005a7306 */ /* 0x000fe20000201400 */
[----:B------:R-:W-:-:S02]  /*4d10*/  IADD3 R113, R6, 0x39, RZ ;  /* 0x0000003906717810 */ /* 0x000fc40007ffe0ff */
[----:B------:R-:W-:Y:S01]  /*4d20*/  LDSM.16.M88.4 R80, [R235+0x9800] ;  /* 0x00980000eb50783b */ /* 0x000fe20000000200 */
[CC--:B------:R-:W-:Y:S02]  /*4d30*/  ISETP.GE.AND P5, PT, R89.reuse, R167.reuse, PT ;  /* 0x000000a75900720c */ /* 0x0c0fe40003fa6270 */
[C---:B-----5:R-:W-:Y:S01]  /*4d40*/  HMMA.16816.F32.BF16 R32, R64.reuse, R56, RZ ;  /* 0x000000384020723c */ /* 0x060fe200000418ff */
[----:B------:R-:W-:Y:S01]  /*4d50*/  LDSM.16.M88.4 R84, [R228+0x5800] ;  /* 0x00580000e454783b */ /* 0x000fe20000000200 */
[----:B------:R-:W-:Y:S01]  /*4d60*/  I2F R105, R108 ;  /* 0x0000006c00697306 */ /* 0x000fe20000201400 */
[-C--:B------:R-:W-:Y:S02]  /*4d70*/  ISETP.GE.AND P2, PT, R89, R2.reuse, PT ;  /* 0x000000025900720c */ /* 0x080fe40003f46270 */
[----:B------:R-:W0:Y:S01]  /*4d80*/  LDGDEPBAR ;  /* 0x00000000000079af */ /* 0x000e220000000000 */
[C---:B------:R-:W-:Y:S02]  /*4d90*/  ISETP.GE.AND P3, PT, R91.reuse, R167, PT ;  /* 0x000000a75b00720c */ /* 0x040fe40003f66270 */
[----:B------:R-:W-:Y:S01]  /*4da0*/  HMMA.16816.F32.BF16 R52, R64, R48, RZ ;  /* 0x000000304034723c */ /* 0x000fe200000418ff */
[-C--:B------:R-:W-:Y:S01]  /*4db0*/  ISETP.GE.AND P0, PT, R91, R2.reuse, PT ;  /* 0x000000025b00720c */ /* 0x080fe20003f06270 */
[----:B------:R-:W-:Y:S01]  /*4dc0*/  I2F R94, R95 ;  /* 0x0000005f005e7306 */ /* 0x000fe20000201400 */
[----:B------:R-:W-:-:S02]  /*4dd0*/  ISETP.GE.AND P4, PT, R93, R2, PT ;  /* 0x000000025d00720c */ /* 0x000fc40003f86270 */
[----:B------:R-:W-:Y:S02]  /*4de0*/  ISETP.GE.AND P1, PT, R95, R167, PT ;  /* 0x000000a75f00720c */ /* 0x000fe40003f26270 */
[C---:B------:R-:W-:Y:S01]  /*4df0*/  IADD3 R231, R239.reuse, 0x800, RZ ;  /* 0x00000800efe77810 */ /* 0x040fe20007ffe0ff */
[C---:B------:R-:W-:Y:S01]  /*4e00*/  HMMA.16816.F32.BF16 R56, R64.reuse, R58, RZ ;  /* 0x0000003a4038723c */ /* 0x040fe200000418ff */
[C---:B------:R-:W-:Y:S01]  /*4e10*/  IADD3 R230, R239.reuse, 0x1000, RZ ;  /* 0x00001000efe67810 */ /* 0x040fe20007ffe0ff */
[----:B------:R-:W-:Y:S01]  /*4e20*/  I2F R100, R101 ;  /* 0x0000006500647306 */ /* 0x000fe20000201400 */
[C---:B------:R-:W-:Y:S02]  /*4e30*/  IADD3 R229, R239.reuse, 0x1800, RZ ;  /* 0x00001800efe57810 */ /* 0x040fe40007ffe0ff */
[C---:B------:R-:W-:Y:S02]  /*4e40*/  IADD3 R227, R239.reuse, 0x2000, RZ ;  /* 0x00002000efe37810 */ /* 0x040fe40007ffe0ff */
[C---:B------:R-:W-:Y:S01]  /*4e50*/  IADD3 R226, R239.reuse, 0x2800, RZ ;  /* 0x00002800efe27810 */ /* 0x040fe20007ffe0ff */
[----:B------:R-:W-:Y:S01]  /*4e60*/  HMMA.16816.F32.BF16 R48, R64, R50, RZ ;  /* 0x000000324030723c */ /* 0x000fe200000418ff */
[C---:B------:R-:W-:Y:S01]  /*4e70*/  IADD3 R225, R239.reuse, 0x3000, RZ ;  /* 0x00003000efe17810 */ /* 0x040fe20007ffe0ff */
[----:B------:R-:W-:Y:S01]  /*4e80*/  I2F R102, R103 ;  /* 0x0000006700667306 */ /* 0x000fe20000201400 */
[----:B------:R-:W-:-:S02]  /*4e90*/  IADD3 R224, R239, 0x3800, RZ ;  /* 0x00003800efe07810 */ /* 0x000fc40007ffe0ff */
[C---:B------:R-:W-:Y:S02]  /*4ea0*/  IADD3 R223, R239.reuse, 0x4000, RZ ;  /* 0x00004000efdf7810 */ /* 0x040fe40007ffe0ff */
[C---:B------:R-:W-:Y:S01]  /*4eb0*/  IADD3 R222, R239.reuse, 0x4800, RZ ;  /* 0x00004800efde7810 */ /* 0x040fe20007ffe0ff */
[C---:B--2---:R-:W-:Y:S01]  /*4ec0*/  HMMA.16816.F32.BF16 R44, R64.reuse, R8, RZ ;  /* 0x00000008402c723c */ /* 0x044fe200000418ff */
[C---:B------:R-:W-:Y:S01]  /*4ed0*/  IADD3 R221, R239.reuse, 0x5000, RZ ;  /* 0x00005000efdd7810 */ /* 0x040fe20007ffe0ff */
[----:B------:R-:W-:Y:S01]  /*4ee0*/  I2F R107, R109 ;  /* 0x0000006d006b7306 */ /* 0x000fe20000201400 */
[C---:B------:R-:W-:Y:S02]  /*4ef0*/  IADD3 R220, R239.reuse, 0x5800, RZ ;  /* 0x00005800efdc7810 */ /* 0x040fe40007ffe0ff */
[C---:B------:R-:W-:Y:S02]  /*4f00*/  IADD3 R219, R239.reuse, 0x6000, RZ ;  /* 0x00006000efdb7810 */ /* 0x040fe40007ffe0ff */
[C---:B------:R-:W-:Y:S01]  /*4f10*/  IADD3 R218, R239.reuse, 0x6800, RZ ;  /* 0x00006800efda7810 */ /* 0x040fe20007ffe0ff */
[----:B------:R-:W-:Y:S01]  /*4f20*/  HMMA.16816.F32.BF16 R64, R64, R10, RZ ;  /* 0x0000000a4040723c */ /* 0x000fe200000418ff */
[----:B------:R-:W2:Y:S01]  /*4f30*/  LDSM.16.M88.4 R8, [R235+0x9000] ;  /* 0x00900000eb08783b */ /* 0x000ea20000000200 */
[----:B------:R-:W-:Y:S01]  /*4f40*/  I2F R4, R6 ;  /* 0x0000000600047306 */ /* 0x000fe20000201400 */
[----:B------:R-:W-:-:S02]  /*4f50*/  IADD3 R217, R239, 0x7000, RZ ;  /* 0x00007000efd97810 */ /* 0x000fc40007ffe0ff */
[----:B------:R-:W-:-:S03]  /*4f60*/  IADD3 R216, R239, 0x7800, RZ ;  /* 0x00007800efd87810 */ /* 0x000fc60007ffe0ff */
[C---:B----4-:R-:W-:Y:S02]  /*4f70*/  HMMA.16816.F32.BF16 R24, R60.reuse, R30, R24 ;  /* 0x0000001e3c18723c */ /* 0x050fe40000041818 */
[----:B------:R-:W-:Y:S06]  /*4f80*/  I2F R112, R113 ;  /* 0x0000007100707306 */ /* 0x000fec0000201400 */
[C---:B------:R-:W-:Y:S01]  /*4f90*/  HMMA.16816.F32.BF16 R16, R60.reuse, R28, R16 ;  /* 0x0000001c3c10723c */ /* 0x040fe20000041810 */
[----:B------:R-:W4:Y:S07]  /*4fa0*/  LDSM.16.M88.4 R28, [R228] ;  /* 0x00000000e41c783b */ /* 0x000f2e0000000200 */
[C---:B---3--:R-:W-:Y:S08]  /*4fb0*/  HMMA.16816.F32.BF16 R32, R60.reuse, R20, R32 ;  /* 0x000000143c20723c */ /* 0x048ff00000041820 */
[C---:B------:R-:W-:Y:S01]  /*4fc0*/  HMMA.16816.F32.BF16 R56, R60.reuse, R22, R56 ;  /* 0x000000163c38723c */ /* 0x040fe20000041838 */
[----:B------:R-:W3:Y:S07]  /*4fd0*/  LDSM.16.M88.4 R20, [R228+0x800] ;  /* 0x00080000e414783b */ /* 0x000eee0000000200 */
[C---:B------:R-:W-:Y:S08]  /*4fe0*/  HMMA.16816.F32.BF16 R52, R60.reuse, R12, R52 ;  /* 0x0000000c3c34723c */ /* 0x040ff00000041834 */
[----:B------:R-:W-:Y:S01]  /*4ff0*/  HMMA.16816.F32.BF16 R48, R60, R14, R48 ;  /* 0x0000000e3c30723c */ /* 0x000fe20000041830 */
[----:B------:R-:W5:Y:S07]  /*5000*/  LDSM.16.M88.4 R12, [R228+0x1000] ;  /* 0x00100000e40c783b */ /* 0x000f6e0000000200 */
[----:B------:R-:W-:Y:S08]  /*5010*/  HMMA.16816.F32.BF16 R24, R68, R42, R24 ;  /* 0x0000002a4418723c */ /* 0x000ff00000041818 */
[C---:B-1----:R-:W-:Y:S08]  /*5020*/  HMMA.16816.F32.BF16 R44, R60.reuse, R76, R44 ;  /* 0x0000004c3c2c723c */ /* 0x042ff0000004182c */
[----:B------:R-:W-:Y:S01]  /*5030*/  HMMA.16816.F32.BF16 R64, R60, R78, R64 ;  /* 0x0000004e3c40723c */ /* 0x000fe20000041840 */
[----:B------:R-:W-:Y:S04]  /*5040*/  LDSM.16.M88.4 R60, [R241+0xa000] ;  /* 0x00a00000f13c783b */ /* 0x000fe80000000200 */
[----:B------:R-:W-:Y:S03]  /*5050*/  LDSM.16.M88.4 R76, [R228+0x1800] ;  /* 0x00180000e44c783b */ /* 0x000fe60000000200 */
[C---:B------:R-:W-:Y:S01]  /*5060*/  HMMA.16816.F32.BF16 R16, R68.reuse, R40, R16 ;  /* 0x000000284410723c */ /* 0x040fe20000041810 */
[----:B------:R-:W1:Y:S07]  /*5070*/  LDSM.16.M88.4 R40, [R242+0x2000] ;  /* 0x00200000f228783b */ /* 0x000e6e0000000200 */
[C---:B------:R-:W-:Y:S08]  /*5080*/  HMMA.16816.F32.BF16 R32, R68.reuse, R36, R32 ;  /* 0x000000244420723c */ /* 0x040ff00000041820 */
[C---:B------:R-:W-:Y:S01]  /*5090*/  HMMA.16816.F32.BF16 R56, R68.reuse, R38, R56 ;  /* 0x000000264438723c */ /* 0x040fe20000041838 */
[----:B------:R-:W1:Y:S07]  /*50a0*/  LDSM.16.M88.4 R36, [R241+0xa800] ;  /* 0x00a80000f124783b */ /* 0x000e6e0000000200 */
[C---:B--2---:R-:W-:Y:S08]  /*50b0*/  HMMA.16816.F32.BF16 R52, R68.reuse, R8, R52 ;  /* 0x000000084434723c */ /* 0x044ff00000041834 */
[----:B------:R-:W-:Y:S01]  /*50c0*/  HMMA.16816.F32.BF16 R48, R68, R10, R48 ;  /* 0x0000000a4430723c */ /* 0x000fe20000041830 */
[----:B------:R-:W2:Y:S07]  /*50d0*/  LDSM.16.M88.4 R8, [R241+0xb000] ;  /* 0x00b00000f108783b */ /* 0x000eae0000000200 */
[----:B----4-:R-:W-:Y:S08]  /*50e0*/  HMMA.16816.F32.BF16 R24, R72, R30, R24 ;  /* 0x0000001e4818723c */ /* 0x010ff00000041818 */
[C---:B------:R-:W-:Y:S08]  /*50f0*/  HMMA.16816.F32.BF16 R44, R68.reuse, R80, R44 ;  /* 0x00000050442c723c */ /* 0x040ff0000004182c */
[----:B------:R-:W-:Y:S01]  /*5100*/  HMMA.16816.F32.BF16 R68, R68, R82, R64 ;  /* 0x000000524444723c */ /* 0x000fe20000041840 */
[----:B------:R-:W-:Y:S04]  /*5110*/  LDSM.16.M88.4 R64, [R240+0x2000] ;  /* 0x00200000f040783b */ /* 0x000fe80000000200 */
[----:B------:R-:W-:Y:S03]  /*5120*/  LDSM.16.M88.4 R80, [R241+0xb800] ;  /* 0x00b80000f150783b */ /* 0x000fe60000000200 */
[C---:B------:R-:W-:Y:S01]  /*5130*/  HMMA.16816.F32.BF16 R16, R72.reuse, R28, R16 ;  /* 0x0000001c4810723c */ /* 0x040fe20000041810 */
[----:B------:R-:W4:Y:S07]  /*5140*/  LDSM.16.M88.4 R28, [R239+0x2000] ;  /* 0x00200000ef1c783b */ /* 0x000f2e0000000200 */
[C---:B---3--:R-:W-:Y:S08]  /*5150*/  HMMA.16816.F32.BF16 R32, R72.reuse, R20, R32 ;  /* 0x000000144820723c */ /* 0x048ff00000041820 */
[C---:B------:R-:W-:Y:S01]  /*5160*/  HMMA.16816.F32.BF16 R56, R72.reuse, R22, R56 ;  /* 0x000000164838723c */ /* 0x040fe20000041838 */
[----:B------:R-:W3:Y:S07]  /*5170*/  LDSM.16.M88.4 R20, [R239+0x2800] ;  /* 0x00280000ef14783b */ /* 0x000eee0000000200 */
[C---:B-----5:R-:W-:Y:S08]  /*5180*/  HMMA.16816.F32.BF16 R52, R72.reuse, R12, R52 ;  /* 0x0000000c4834723c */ /* 0x060ff00000041834 */
[----:B------:R-:W-:Y:S01]  /*5190*/  HMMA.16816.F32.BF16 R48, R72, R14, R48 ;  /* 0x0000000e4830723c */ /* 0x000fe20000041830 */
[----:B------:R-:W5:Y:S07]  /*51a0*/  LDSM.16.M88.4 R12, [R239+0x3000] ;  /* 0x00300000ef0c783b */ /* 0x000f6e0000000200 */
[----:B-1----:R-:W-:Y:S08]  /*51b0*/  HMMA.16816.F32.BF16 R24, R40, R62, R24 ;  /* 0x0000003e2818723c */ /* 0x002ff00000041818 */
[C---:B------:R-:W-:Y:S08]  /*51c0*/  HMMA.16816.F32.BF16 R44, R72.reuse, R76, R44 ;  /* 0x0000004c482c723c */ /* 0x040ff0000004182c */
        /* <DEDUP_REMOVED lines=17> */
[----:B------:R-:W-:Y:S07]  /*52e0*/  LDSM.16.M88.4 R28, [R228+0x2800] ;  /* 0x00280000e41c783b */ /* 0x000fee0000000200 */
[C---:B---3--:R-:W-:Y:S08]  /*52f0*/  HMMA.16816.F32.BF16 R32, R64.reuse, R20, R32 ;  /* 0x000000144020723c */ /* 0x048ff00000041820 */
[C---:B------:R-:W-:Y:S01]  /*5300*/  HMMA.16816.F32.BF16 R56, R64.reuse, R22, R56 ;  /* 0x000000164038723c */ /* 0x040fe20000041838 */
[----:B------:R-:W3:Y:S07]  /*5310*/  LDSM.16.M88.4 R20, [R237+0x2000] ;  /* 0x00200000ed14783b */ /* 0x000eee0000000200 */
[C---:B-----5:R-:W-:Y:S08]  /*5320*/  HMMA.16816.F32.BF16 R52, R64.reuse, R12, R52 ;  /* 0x0000000c4034723c */ /* 0x060ff00000041834 */
[----:B------:R-:W-:Y:S01]  /*5330*/  HMMA.16816.F32.BF16 R48, R64, R14, R48 ;  /* 0x0000000e4030723c */ /* 0x000fe20000041830 */
[----:B------:R-:W4:Y:S07]  /*5340*/  LDSM.16.M88.4 R12, [R228+0x3000] ;  /* 0x00300000e40c783b */ /* 0x000f2e0000000200 */
        /* <DEDUP_REMOVED lines=9> */
[----:B------:R-:W5:Y:S07]  /*53e0*/  LDSM.16.M88.4 R36, [R241+0xc800] ;  /* 0x00c80000f124783b */ /* 0x000f6e0000000200 */
[C---:B--2---:R-:W-:Y:S08]  /*53f0*/  HMMA.16816.F32.BF16 R52, R72.reuse, R8, R52 ;  /* 0x000000084834723c */ /* 0x044ff00000041834 */
[----:B------:R-:W-:Y:S01]  /*5400*/  HMMA.16816.F32.BF16 R48, R72, R10, R48 ;  /* 0x0000000a4830723c */ /* 0x000fe20000041830 */
[----:B------:R-:W2:Y:S07]  /*5410*/  LDSM.16.M88.4 R8, [R241+0xd000] ;  /* 0x00d00000f108783b */ /* 0x000eae0000000200 */
[----:B---3--:R-:W-:Y:S08]  /*5420*/  HMMA.16816.F32.BF16 R24, R20, R42, R24 ;  /* 0x0000002a1418723c */ /* 0x008ff00000041818 */
[C---:B------:R-:W-:Y:S08]  /*5430*/  HMMA.16816.F32.BF16 R44, R72.reuse, R80, R44 ;  /* 0x00000050482c723c */ /* 0x040ff0000004182c */
[----:B------:R-:W-:Y:S01]  /*5440*/  HMMA.16816.F32.BF16 R68, R72, R82, R68 ;  /* 0x000000524844723c */ /* 0x000fe20000041844 */
[----:B------:R-:W-:Y:S04]  /*5450*/  LDSM.16.M88.4 R72, [R241+0xd800] ;  /* 0x00d80000f148783b */ /* 0x000fe80000000200 */
[----:B------:R-:W-:Y:S03]  /*5460*/  LDSM.16.M88.4 R80, [R241+0xe800] ;  /* 0x00e80000f150783b */ /* 0x000fe60000000200 */
[C---:B------:R-:W-:Y:S01]  /*5470*/  HMMA.16816.F32.BF16 R16, R20.reuse, R40, R16 ;  /* 0x000000281410723c */ /* 0x040fe20000041810 */
[----:B------:R-:W-:Y:S07]  /*5480*/  LDSM.16.M88.4 R40, [R239+0x4000] ;  /* 0x00400000ef28783b */ /* 0x000fee0000000200 */
[C---:B------:R-:W-:Y:S08]  /*5490*/  HMMA.16816.F32.BF16 R32, R20.reuse, R28, R32 ;  /* 0x0000001c1420723c */ /* 0x040ff00000041820 */
[C---:B------:R-:W-:Y:S01]  /*54a0*/  HMMA.16816.F32.BF16 R56, R20.reuse, R30, R56 ;  /* 0x0000001e1438723c */ /* 0x040fe20000041838 */
[----:B------:R-:W-:Y:S07]  /*54b0*/  LDSM.16.M88.4 R28, [R239+0x4800] ;  /* 0x00480000ef1c783b */ /* 0x000fee0000000200 */
[C---:B----4-:R-:W-:Y:S08]  /*54c0*/  HMMA.16816.F32.BF16 R52, R20.reuse, R12, R52 ;  /* 0x0000000c1434723c */ /* 0x050ff00000041834 */
[----:B------:R-:W-:Y:S01]  /*54d0*/  HMMA.16816.F32.BF16 R48, R20, R14, R48 ;  /* 0x0000000e1430723c */ /* 0x000fe20000041830 */
[----:B------:R-:W3:Y:S07]  /*54e0*/  LDSM.16.M88.4 R12, [R240+0x4000] ;  /* 0x00400000f00c783b */ /* 0x000eee0000000200 */
[----:B-1----:R-:W-:Y:S08]  /*54f0*/  HMMA.16816.F32.BF16 R24, R60, R66, R24 ;  /* 0x000000423c18723c */ /* 0x002ff00000041818 */
[C---:B------:R-:W-:Y:S08]  /*5500*/  HMMA.16816.F32.BF16 R44, R20.reuse, R76, R44 ;  /* 0x0000004c142c723c */ /* 0x040ff0000004182c */
[----:B------:R-:W-:Y:S01]  /*5510*/  HMMA.16816.F32.BF16 R68, R20, R78, R68 ;  /* 0x0000004e1444723c */ /* 0x000fe20000041844 */
[----:B------:R-:W-:Y:S04]  /*5520*/  LDSM.16.M88.4 R20, [R239+0x5000] ;  /* 0x00500000ef14783b */ /* 0x000fe80000000200 */
[----:B------:R-:W-:Y:S03]  /*5530*/  LDSM.16.M88.4 R76, [R235+0xc800] ;  /* 0x00c80000eb4c783b */ /* 0x000fe60000000200 */
[C---:B------:R-:W-:Y:S01]  /*5540*/  HMMA.16816.F32.BF16 R16, R60.reuse, R64, R16 ;  /* 0x000000403c10723c */ /* 0x040fe20000041810 */
[----:B------:R-:W-:Y:S07]  /*5550*/  LDSM.16.M88.4 R64, [R239+0x5800] ;  /* 0x00580000ef40783b */ /* 0x000fee0000000200 */
[C---:B-----5:R-:W-:Y:S08]  /*5560*/  HMMA.16816.F32.BF16 R32, R60.reuse, R36, R32 ;  /* 0x000000243c20723c */ /* 0x060ff00000041820 */
[C---:B------:R-:W-:Y:S01]  /*5570*/  HMMA.16816.F32.BF16 R56, R60.reuse, R38, R56 ;  /* 0x000000263c38723c */ /* 0x040fe20000041838 */
[----:B------:R-:W-:Y:S07]  /*5580*/  LDSM.16.M88.4 R36, [R238+0x4000] ;  /* 0x00400000ee24783b */ /* 0x000fee0000000200 */
[C---:B--2---:R-:W-:Y:S08]  /*5590*/  HMMA.16816.F32.BF16 R52, R60.reuse, R8, R52 ;  /* 0x000000083c34723c */ /* 0x044ff00000041834 */
[----:B------:R-:W-:Y:S01]  /*55a0*/  HMMA.16816.F32.BF16 R48, R60, R10, R48 ;  /* 0x0000000a3c30723c */ /* 0x000fe20000041830 */
[----:B------:R-:W1:Y:S07]  /*55b0*/  LDSM.16.M88.4 R8, [R235+0xc000] ;  /* 0x00c00000eb08783b */ /* 0x000e6e0000000200 */
        /* <DEDUP_REMOVED lines=8> */
[----:B------:R-:W-:Y:S01]  /*5640*/  HMMA.16816.F32.BF16 R56, R12, R30, R56 ;  /* 0x0000001e0c38723c */ /* 0x000fe20000041838 */
[----:B------:R-:W2:Y:S07]  /*5650*/  LDSM.16.M88.4 R28, [R228+0x4000] ;  /* 0x00400000e41c783b */ /* 0x000eae0000000200 */
[----:B-1----:R-:W-:Y:S08]  /*5660*/  HMMA.16816.F32.BF16 R24, R36, R10, R24 ;  /* 0x0000000a2418723c */ /* 0x002ff00000041818 */
        /* <DEDUP_REMOVED lines=9> */
[----:B--2---:R-:W-:Y:S08]  /*5700*/  HMMA.16816.F32.BF16 R24, R72, R30, R24 ;  /* 0x0000001e4818723c */ /* 0x004ff00000041818 */
        /* <DEDUP_REMOVED lines=18> */
[----:B------:R-:W1:Y:S07]  /*5830*/  LDSM.16.M88.4 R12, [R238+0x6000] ;  /* 0x00600000ee0c783b */ /* 0x000e6e0000000200 */
[----:B------:R-:W-:Y:S01]  /*5840*/  HMMA.16816.F32.BF16 R16, R64, R8, R16 ;  /* 0x000000084010723c */ /* 0x000fe20000041810 */
[----:B------:R-:W3:Y:S07]  /*5850*/  LDSM.16.M88.4 R8, [R237+0x6000] ;  /* 0x00600000ed08783b */ /* 0x000eee0000000200 */
[----:B--2---:R-:W-:Y:S08]  /*5860*/  HMMA.16816.F32.BF16 R24, R40, R30, R24 ;  /* 0x0000001e2818723c */ /* 0x004ff00000041818 */
[C---:B------:R-:W-:Y:S08]  /*5870*/  HMMA.16816.F32.BF16 R32, R64.reuse, R80, R32 ;  /* 0x000000504020723c */ /* 0x040ff00000041820 */
[----:B------:R-:W-:Y:S08]  /*5880*/  HMMA.16816.F32.BF16 R56, R64, R82, R56 ;  /* 0x000000524038723c */ /* 0x000ff00000041838 */
[----:B------:R-:W-:Y:S01]  /*5890*/  HMMA.16816.F32.BF16 R16, R40, R28, R16 ;  /* 0x0000001c2810723c */ /* 0x000fe20000041810 */
[----:B------:R-:W2:Y:S07]  /*58a0*/  LDSM.16.M88.4 R28, [R235+0xe800] ;  /* 0x00e80000eb1c783b */ /* 0x000eae0000000200 */
[----:B-1----:R-:W-:Y:S08]  /*58b0*/  HMMA.16816.F32.BF16 R24, R12, R78, R24 ;  /* 0x0000004e0c18723c */ /* 0x002ff00000041818 */
[C---:B------:R-:W-:Y:S08]  /*58c0*/  HMMA.16816.F32.BF16 R32, R40.reuse, R36, R32 ;  /* 0x000000242820723c */ /* 0x040ff00000041820 */
[----:B------:R-:W-:Y:S01]  /*58d0*/  HMMA.16816.F32.BF16 R56, R40, R38, R56 ;  /* 0x000000262838723c */ /* 0x000fe20000041838 */
[----:B------:R-:W1:Y:S07]  /*58e0*/  LDSM.16.M88.4 R36, [R241+0xf800] ;  /* 0x00f80000f124783b */ /* 0x000e6e0000000200 */
[----:B------:R-:W-:Y:S01]  /*58f0*/  HMMA.16816.F32.BF16 R16, R12, R76, R16 ;  /* 0x0000004c0c10723c */ /* 0x000fe20000041810 */
[----:B------:R-:W-:Y:S07]  /*5900*/  LDSM.16.M88.4 R76, [R239+0x7000] ;  /* 0x00700000ef4c783b */ /* 0x000fee0000000200 */
[----:B------:R-:W-:Y:S01]  /*5910*/  HMMA.16816.F32.BF16 R80, R64, R60, R52 ;  /* 0x0000003c4050723c */ /* 0x000fe20000041834 */
[----:B------:R-:W4:Y:S01]  /*5920*/  LDSM.16.M88.4 R52, [R228+0x6800] ;  /* 0x00680000e434783b */ /* 0x000f220000000200 */
[----:B------:R-:W-:Y:S06]  /*5930*/  I2F R60, R110 ;  /* 0x0000006e003c7306 */ /* 0x000fec0000201400 */
[----:B------:R-:W-:Y:S02]  /*5940*/  HMMA.16816.F32.BF16 R44, R72, R84, R44 ;  /* 0x00000054482c723c */ /* 0x000fe4000004182c */
[----:B------:R-:W-:Y:S05]  /*5950*/  I2F R61, R111 ;  /* 0x0000006f003d7306 */ /* 0x000fea0000201400 */
[----:B------:R-:W-:Y:S01]  /*5960*/  IADD3 R85, R6, 0x11, RZ ;  /* 0x0000001106557810 */ /* 0x000fe20007ffe0ff */
[----:B---3--:R-:W-:Y:S03]  /*5970*/  HMMA.16816.F32.BF16 R24, R8, R22, R24 ;  /* 0x000000160818723c */ /* 0x008fe60000041818 */
[----:B------:R-:W-:Y:S05]  /*5980*/  I2F R84, R85 ;  /* 0x0000005500547306 */ /* 0x000fea0000201400 */
[----:B--2---:R-:W-:Y:S08]  /*5990*/  HMMA.16816.F32.BF16 R32, R12, R28, R32 ;  /* 0x0000001c0c20723c */ /* 0x004ff00000041820 */
[----:B------:R-:W-:Y:S08]  /*59a0*/  HMMA.16816.F32.BF16 R48, R64, R62, R48 ;  /* 0x0000003e4030723c */ /* 0x000ff00000041830 */
[----:B------:R-:W-:Y:S01]  /*59b0*/  HMMA.16816.F32.BF16 R56, R12, R30, R56 ;  /* 0x0000001e0c38723c */ /* 0x000fe20000041838 */
[----:B------:R-:W2:Y:S01]  /*59c0*/  LDSM.16.M88.4 R28, [R239+0x7800] ;  /* 0x00780000ef1c783b */ /* 0x000ea20000000200 */
[----:B------:R-:W-:-:S02]  /*59d0*/  FMUL.FTZ R24, R24, c[0x0][0x2ec] ;  /* 0x0000bb0018187a20 */ /* 0x000fc40000410000 */
[----:B------:R-:W-:Y:S02]  /*59e0*/  FMUL.FTZ R25, R25, c[0x0][0x2ec] ;  /* 0x0000bb0019197a20 */ /* 0x000fe40000410000 */
[----:B------:R-:W-:Y:S02]  /*59f0*/  FMUL.FTZ R26, R26, c[0x0][0x2ec] ;  /* 0x0000bb001a1a7a20 */ /* 0x000fe40000410000 */
[----:B------:R-:W-:Y:S01]  /*5a00*/  HMMA.16816.F32.BF16 R16, R8, R20, R16 ;  /* 0x000000140810723c */ /* 0x000fe20000041810 */
[----:B------:R-:W3:Y:S07]  /*5a10*/  LDSM.16.M88.4 R20, [R235+0xf000] ;  /* 0x00f00000eb14783b */ /* 0x000eee0000000200 */
[----:B------:R-:W-:Y:S01]  /*5a20*/  HMMA.16816.F32.BF16 R68, R72, R86, R68 ;  /* 0x000000564844723c */ /* 0x000fe20000041844 */
[----:B------:R-:W-:Y:S07]  /*5a30*/  MUFU.TANH R73, R25 ;  /* 0x0000001900497308 */ /* 0x000fee0000002400 */
[----:B-1----:R-:W-:Y:S01]  /*5a40*/  HMMA.16816.F32.BF16 R44, R64, R36, R44 ;  /* 0x00000024402c723c */ /* 0x002fe2000004182c */
[----:B------:R-:W1:Y:S07]  /*5a50*/  MUFU.TANH R75, R26 ;  /* 0x0000001a004b7308 */ /* 0x000e6e0000002400 */
[----:B----4-:R-:W-:Y:S01]  /*5a60*/  HMMA.16816.F32.BF16 R32, R8, R52, R32 ;  /* 0x000000340820723c */ /* 0x010fe20000041820 */
[----:B------:R4:W-:Y:S01]  /*5a70*/  MUFU.TANH R53, R24 ;  /* 0x0000001800357308 */ /* 0x0009e20000002400 */
[----:B------:R-:W-:-:S02]  /*5a80*/  FMUL.FTZ R16, R16, c[0x0][0x2ec] ;  /* 0x0000bb0010107a20 */ /* 0x000fc40000410000 */
[----:B------:R-:W-:Y:S02]  /*5a90*/  FMUL.FTZ R17, R17, c[0x0][0x2ec] ;  /* 0x0000bb0011117a20 */ /* 0x000fe40000410000 */
[----:B------:R-:W-:Y:S02]  /*5aa0*/  FMUL.FTZ R63, R18, c[0x0][0x2ec] ;  /* 0x0000bb00123f7a20 */ /* 0x000fe40000410000 */
[C---:B------:R-:W-:Y:S01]  /*5ab0*/  HMMA.16816.F32.BF16 R48, R40.reuse, R78, R48 ;  /* 0x0000004e2830723c */ /* 0x040fe20000041830 */
[----:B------:R-:W-:Y:S06]  /*5ac0*/  MUFU.TANH R115, R16 ;  /* 0x0000001000737308 */ /* 0x000fec0000002400 */
[----:B------:R-:W-:Y:S01]  /*5ad0*/  FMUL.FTZ R79, R27, c[0x0][0x2ec] ;  /* 0x0000bb001b4f7a20 */ /* 0x000fe20000410000 */
[----:B------:R-:W-:Y:S01]  /*5ae0*/  HMMA.16816.F32.BF16 R80, R40, R76, R80 ;  /* 0x0000004c2850723c */ /* 0x000fe20000041850 */
[----:B----4-:R-:W4:Y:S01]  /*5af0*/  LDSM.16.M88.4 R24, [R235+0xf800] ;  /* 0x00f80000eb18783b */ /* 0x010f220000000200 */
[----:B------:R5:W-:Y:S05]  /*5b00*/  MUFU.TANH R117, R17 ;  /* 0x0000001100757308 */ /* 0x000bea0000002400 */
[----:B------:R-:W-:Y:S01]  /*5b10*/  FMUL.FTZ R77, R19, c[0x0][0x2ec] ;  /* 0x0000bb00134d7a20 */ /* 0x000fe20000410000 */
[----:B------:R-:W-:Y:S01]  /*5b20*/  HMMA.16816.F32.BF16 R68, R64, R38, R68 ;  /* 0x000000264044723c */ /* 0x000fe20000041844 */
[----:B------:R-:W-:Y:S01]  /*5b30*/  FMUL.FTZ R33, R33, c[0x0][0x2ec] ;  /* 0x0000bb0021217a20 */ /* 0x000fe20000410000 */
[----:B------:R-:W-:Y:S01]  /*5b40*/  MUFU.TANH R79, R79 ;  /* 0x0000004f004f7308 */ /* 0x000fe20000002400 */
[----:B------:R-:W-:-:S02]  /*5b50*/  FMUL.FTZ R35, R35, c[0x0][0x2ec] ;  /* 0x0000bb0023237a20 */ /* 0x000fc40000410000 */
[----:B------:R-:W-:Y:S02]  /*5b60*/  FMUL.FTZ R32, R32, c[0x0][0x2ec] ;  /* 0x0000bb0020207a20 */ /* 0x000fe40000410000 */
[----:B------:R-:W-:Y:S01]  /*5b70*/  FMUL.FTZ R34, R34, c[0x0][0x2ec] ;  /* 0x0000bb0022227a20 */ /* 0x000fe20000410000 */
[----:B--2---:R-:W-:Y:S01]  /*5b80*/  HMMA.16816.F32.BF16 R44, R40, R28, R44 ;  /* 0x0000001c282c723c */ /* 0x004fe2000004182c */
[----:B-----5:R-:W2:Y:S01]  /*5b90*/  LDSM.16.M88.4 R16, [R228+0x7000] ;  /* 0x00700000e410783b */ /* 0x020ea20000000200 */
[----:B------:R-:W-:Y:S06]  /*5ba0*/  MUFU.TANH R77, R77 ;  /* 0x0000004d004d7308 */ /* 0x000fec0000002400 */
[C---:B---3--:R-:W-:Y:S02]  /*5bb0*/  HMMA.16816.F32.BF16 R80, R12.reuse, R20, R80 ;  /* 0x000000140c50723c */ /* 0x048fe40000041850 */
[----:B------:R-:W-:Y:S06]  /*5bc0*/  MUFU.TANH R33, R33 ;  /* 0x0000002100217308 */ /* 0x000fec0000002400 */
[----:B------:R-:W-:Y:S01]  /*5bd0*/  HMMA.16816.F32.BF16 R48, R12, R22, R48 ;  /* 0x000000160c30723c */ /* 0x000fe20000041830 */
[----:B------:R-:W3:Y:S01]  /*5be0*/  LDSM.16.M88.4 R20, [R228+0x7800] ;  /* 0x00780000e414783b */ /* 0x000ee20000000200 */
[----:B------:R-:W-:-:S04]  /*5bf0*/  DEPBAR.LE SB0, 0x0 ;  /* 0x000080000000791a */ /* 0x000fc80000000000 */
[----:B------:R-:W5:Y:S02]  /*5c00*/  MUFU.TANH R37, R34 ;  /* 0x0000002200257308 */ /* 0x000f640000002400 */
[----:B------:R-:W-:Y:S06]  /*5c10*/  HMMA.16816.F32.BF16 R68, R40, R30, R68 ;  /* 0x0000001e2844723c */ /* 0x000fec0000041844 */
[----:B------:R-:W2:Y:S02]  /*5c20*/  MUFU.TANH R35, R35 ;  /* 0x0000002300237308 */ /* 0x000ea40000002400 */
[----:B----4-:R-:W-:Y:S06]  /*5c30*/  HMMA.16816.F32.BF16 R44, R12, R24, R44 ;  /* 0x000000180c2c723c */ /* 0x010fec000004182c */
[----:B------:R-:W-:Y:S01]  /*5c40*/  MUFU.TANH R63, R63 ;  /* 0x0000003f003f7308 */ /* 0x000fe20000002400 */
[----:B-1----:R-:W-:Y:S01]  /*5c50*/  FFMA.FTZ R25, R90, UR4, R75 ;  /* 0x000000045a197c23 */ /* 0x002fe2000801004b */
[----:B------:R-:W-:Y:S01]  /*5c60*/  HMMA.16816.F32.BF16 R56, R8, R54, R56 ;  /* 0x000000360838723c */ /* 0x000fe20000041838 */
[----:B-----5:R-:W-:-:S03]  /*5c70*/  FFMA.FTZ R37, R94, UR4, R37 ;  /* 0x000000045e257c23 */ /* 0x020fc60008010025 */
[----:B------:R-:W-:Y:S02]  /*5c80*/  FSEL R25, R25, -INF , !P0 ;  /* 0xff80000019197808 */ /* 0x000fe40004000000 */
[----:B------:R-:W1:Y:S01]  /*5c90*/  MUFU.TANH R55, R32 ;  /* 0x0000002000377308 */ /* 0x000e620000002400 */
[----:B--2---:R-:W-:Y:S01]  /*5ca0*/  FFMA.FTZ R35, R84, UR4, R35 ;  /* 0x0000000454237c23 */ /* 0x004fe20008010023 */
[----:B------:R-:W-:Y:S01]  /*5cb0*/  HMMA.16816.F32.BF16 R68, R12, R26, R68 ;  /* 0x0000001a0c44723c */ /* 0x000fe20000041844 */
[----:B------:R-:W-:-:S06]  /*5cc0*/  ISETP.GE.AND P0, PT, R97, R167, PT ;  /* 0x000000a76100720c */ /* 0x000fcc0003f06270 */
[----:B------:R-:W-:Y:S01]  /*5cd0*/  FFMA.FTZ R14, R84, UR4, R33 ;  /* 0x00000004540e7c23 */ /* 0x000fe20008010021 */
[----:B------:R-:W-:Y:S01]  /*5ce0*/  HMMA.16816.F32.BF16 R48, R8, R18, R48 ;  /* 0x000000120830723c */ /* 0x000fe20000041830 */
[----:B-1----:R-:W-:-:S07]  /*5cf0*/  FFMA.FTZ R12, R94, UR4, R55 ;  /* 0x000000045e0c7c23 */ /* 0x002fce0008010037 */
[C---:B---3--:R-:W-:Y:S01]  /*5d00*/  HMMA.16816.F32.BF16 R44, R8.reuse, R20, R44 ;  /* 0x00000014082c723c */ /* 0x048fe2000004182c */
[----:B------:R-:W-:Y:S02]  /*5d10*/  FMUL.FTZ R39, R58, c[0x0][0x2ec] ;  /* 0x0000bb003a277a20 */ /* 0x000fe40000410000 */
[----:B------:R-:W-:Y:S01]  /*5d20*/  FMUL.FTZ R29, R57, c[0x0][0x2ec] ;  /* 0x0000bb00391d7a20 */ /* 0x000fe20000410000 */
[----:B------:R-:W-:Y:S01]  /*5d30*/  FSEL R12, R12, -INF , !P1 ;  /* 0xff8000000c0c7808 */ /* 0x000fe20004800000 */
[----:B------:R-:W-:Y:S01]  /*5d40*/  FMUL.FTZ R31, R59, c[0x0][0x2ec] ;  /* 0x0000bb003b1f7a20 */ /* 0x000fe20000410000 */
[----:B------:R-:W-:Y:S01]  /*5d50*/  ISETP.GE.AND P1, PT, R99, R2, PT ;  /* 0x000000026300720c */ /* 0x000fe20003f26270 */
[----:B------:R-:W1:Y:S01]  /*5d60*/  MUFU.TANH R39, R39 ;  /* 0x0000002700277308 */ /* 0x000e620000002400 */
[----:B------:R-:W-:Y:S01]  /*5d70*/  HMMA.16816.F32.BF16 R80, R8, R16, R80 ;  /* 0x000000100850723c */ /* 0x000fe20000041850 */
[----:B------:R-:W-:Y:S02]  /*5d80*/  FFMA.FTZ R20, R92, UR4, R73 ;  /* 0x000000045c147c23 */ /* 0x000fe40008010049 */
[----:B------:R-:W-:-:S02]  /*5d90*/  FFMA.FTZ R21, R88, UR4, R77 ;  /* 0x0000000458157c23 */ /* 0x000fc4000801004d */
[----:B------:R-:W-:Y:S01]  /*5da0*/  FFMA.FTZ R18, R90, UR4, R53 ;  /* 0x000000045a127c23 */ /* 0x000fe20008010035 */
[----:B------:R-:W-:Y:S01]  /*5db0*/  FSEL R20, R20, -INF , !P6 ;  /* 0xff80000014147808 */ /* 0x000fe20007000000 */
[----:B------:R-:W2:Y:S01]  /*5dc0*/  MUFU.TANH R29, R29 ;  /* 0x0000001d001d7308 */ /* 0x000ea20000002400 */
[----:B------:R-:W-:Y:S01]  /*5dd0*/  HMMA.16816.F32.BF16 R68, R8, R22, R68 ;  /* 0x000000160844723c */ /* 0x000fe20000041844 */
[----:B------:R-:W-:Y:S01]  /*5de0*/  FMUL.FTZ R27, R48, c[0x0][0x2ec] ;  /* 0x0000bb00301b7a20 */ /* 0x000fe20000410000 */
[-C--:B------:R-:W-:Y:S01]  /*5df0*/  ISETP.GE.AND P6, PT, R97, R2.reuse, PT ;  /* 0x000000026100720c */ /* 0x080fe20003fc6270 */
[----:B------:R-:W-:Y:S01]  /*5e00*/  FMUL.FTZ R24, R49, c[0x0][0x2ec] ;  /* 0x0000bb0031187a20 */ /* 0x000fe20000410000 */
[----:B------:R-:W-:Y:S01]  /*5e10*/  FSEL R21, R21, -INF , !P2 ;  /* 0xff80000015157808 */ /* 0x000fe20005000000 */
[----:B------:R-:W-:Y:S01]  /*5e20*/  FMUL.FTZ R17, R56, c[0x0][0x2ec] ;  /* 0x0000bb0038117a20 */ /* 0x000fe20000410000 */
[----:B------:R-:W-:Y:S01]  /*5e30*/  FSEL R18, R18, -INF , !P3 ;  /* 0xff80000012127808 */ /* 0x000fe20005800000 */
[----:B------:R-:W3:Y:S01]  /*5e40*/  MUFU.TANH R27, R27 ;  /* 0x0000001b001b7308 */ /* 0x000ee20000002400 */
[----:B------:R-:W-:Y:S01]  /*5e50*/  FMUL.FTZ R23, R47, c[0x0][0x2ec] ;  /* 0x0000bb002f177a20 */ /* 0x000fe20000410000 */
[C---:B------:R-:W-:Y:S01]  /*5e60*/  ISETP.GE.AND P2, PT, R85.reuse, R167, PT ;  /* 0x000000a75500720c */ /* 0x040fe20003f46270 */
[----:B------:R-:W-:Y:S01]  /*5e70*/  FMUL.FTZ R49, R50, c[0x0][0x2ec] ;  /* 0x0000bb0032317a20 */ /* 0x000fe20000410000 */
[-C--:B------:R-:W-:Y:S01]  /*5e80*/  ISETP.GE.AND P3, PT, R85, R2.reuse, PT ;  /* 0x000000025500720c */ /* 0x080fe20003f66270 */
[----:B------:R-:W-:Y:S01]  /*5e90*/  FMUL.FTZ R26, R51, c[0x0][0x2ec] ;  /* 0x0000bb00331a7a20 */ /* 0x000fe20000410000 */
[----:B------:R-:W-:Y:S01]  /*5ea0*/  FSEL R14, R14, -INF , !P2 ;  /* 0xff8000000e0e7808 */ /* 0x000fe20005000000 */
[----:B------:R-:W-:Y:S01]  /*5eb0*/  FMUL.FTZ R11, R45, c[0x0][0x2ec] ;  /* 0x0000bb002d0b7a20 */ /* 0x000fe20000410000 */
[----:B------:R-:W4:Y:S01]  /*5ec0*/  MUFU.TANH R24, R24 ;  /* 0x0000001800187308 */ /* 0x000f220000002400 */
[----:B------:R-:W-:Y:S01]  /*5ed0*/  FMUL.FTZ R41, R80, c[0x0][0x2ec] ;  /* 0x0000bb0050297a20 */ /* 0x000fe20000410000 */
[----:B------:R-:W-:Y:S01]  /*5ee0*/  ISETP.GE.AND P2, PT, R101, R2, PT ;  /* 0x000000026500720c */ /* 0x000fe20003f46270 */
[----:B------:R-:W-:-:S02]  /*5ef0*/  FMUL.FTZ R43, R81, c[0x0][0x2ec] ;  /* 0x0000bb00512b7a20 */ /* 0x000fc40000410000 */
[----:B------:R-:W-:Y:S02]  /*5f00*/  FMUL.FTZ R57, R82, c[0x0][0x2ec] ;  /* 0x0000bb0052397a20 */ /* 0x000fe40000410000 */
[----:B------:R-:W-:Y:S01]  /*5f10*/  FMUL.FTZ R83, R83, c[0x0][0x2ec] ;  /* 0x0000bb0053537a20 */ /* 0x000fe20000410000 */
[----:B------:R-:W5:Y:S01]  /*5f20*/  MUFU.TANH R23, R23 ;  /* 0x0000001700177308 */ /* 0x000f620000002400 */
[----:B------:R-:W-:Y:S02]  /*5f30*/  FMUL.FTZ R28, R46, c[0x0][0x2ec] ;  /* 0x0000bb002e1c7a20 */ /* 0x000fe40000410000 */
[----:B-1----:R-:W-:Y:S02]  /*5f40*/  FFMA.FTZ R15, R96, UR4, R39 ;  /* 0x00000004600f7c23 */ /* 0x002fe40008010027 */
[----:B------:R-:W-:Y:S02]  /*5f50*/  FMUL.FTZ R44, R44, c[0x0][0x2ec] ;  /* 0x0000bb002c2c7a20 */ /* 0x000fe40000410000 */
[----:B--2---:R-:W-:Y:S01]  /*5f60*/  FFMA.FTZ R8, R98, UR4, R29 ;  /* 0x0000000462087c23 */ /* 0x004fe2000801001d */
[----:B------:R-:W1:Y:S01]  /*5f70*/  MUFU.TANH R17, R17 ;  /* 0x0000001100117308 */ /* 0x000e620000002400 */
[----:B------:R-:W-:Y:S01]  /*5f80*/  FMUL.FTZ R34, R68, c[0x0][0x2ec] ;  /* 0x0000bb0044227a20 */ /* 0x000fe20000410000 */
[----:B------:R-:W-:Y:S01]  /*5f90*/  FSEL R15, R15, -INF , !P6 ;  /* 0xff8000000f0f7808 */ /* 0x000fe20007000000 */
[----:B------:R-:W-:Y:S01]  /*5fa0*/  FMUL.FTZ R29, R71, c[0x0][0x2ec] ;  /* 0x0000bb00471d7a20 */ /* 0x000fe20000410000 */
[----:B------:R-:W-:Y:S01]  /*5fb0*/  ISETP.GE.AND P6, PT, R106, R167, PT ;  /* 0x000000a76a00720c */ /* 0x000fe20003fc6270 */
[----:B---3--:R-:W-:-:S02]  /*5fc0*/  FFMA.FTZ R190, R104, UR4, R27 ;  /* 0x0000000468be7c23 */ /* 0x008fc4000801001b */
[----:B------:R-:W-:Y:S01]  /*5fd0*/  FFMA.FTZ R16, R88, UR4, R117 ;  /* 0x0000000458107c23 */ /* 0x000fe20008010075 */
[----:B------:R-:W2:Y:S01]  /*5fe0*/  MUFU.TANH R31, R31 ;  /* 0x0000001f001f7308 */ /* 0x000ea20000002400 */
[----:B------:R-:W-:Y:S01]  /*5ff0*/  FMUL.FTZ R69, R69, c[0x0][0x2ec] ;  /* 0x0000bb0045457a20 */ /* 0x000fe20000410000 */
[----:B------:R-:W-:Y:S01]  /*6000*/  FSEL R190, R190, -INF , !P6 ;  /* 0xff800000bebe7808 */ /* 0x000fe20007000000 */
[----:B------:R-:W-:Y:S01]  /*6010*/  FMUL.FTZ R70, R70, c[0x0][0x2ec] ;  /* 0x0000bb0046467a20 */ /* 0x000fe20000410000 */
[----:B------:R-:W-:Y:S01]  /*6020*/  FSEL R16, R16, -INF , !P5 ;  /* 0xff80000010107808 */ /* 0x000fe20006800000 */
[----:B----4-:R-:W-:Y:S01]  /*6030*/  FFMA.FTZ R196, R105, UR4, R24 ;  /* 0x0000000469c47c23 */ /* 0x010fe20008010018 */
[-C--:B------:R-:W-:Y:S01]  /*6040*/  ISETP.GE.AND P6, PT, R110, R2.reuse, PT ;  /* 0x000000026e00720c */ /* 0x080fe20003fc6270 */
[----:B-----5:R-:W-:Y:S01]  /*6050*/  FFMA.FTZ R23, R60, UR4, R23 ;  /* 0x000000043c177c23 */ /* 0x020fe20008010017 */
[----:B------:R-:W3:Y:S01]  /*6060*/  MUFU.TANH R41, R41 ;  /* 0x0000002900297308 */ /* 0x000ee20000002400 */
[----:B------:R-:W-:Y:S01]  /*6070*/  FFMA.FTZ R19, R92, UR4, R79 ;  /* 0x000000045c137c23 */ /* 0x000fe2000801004f */
[----:B------:R-:W-:Y:S01]  /*6080*/  ISETP.GE.AND P5, PT, R95, R2, PT ;  /* 0x000000025f00720c */ /* 0x000fe20003fa6270 */
[----:B-1----:R-:W-:Y:S01]  /*6090*/  FFMA.FTZ R10, R96, UR4, R17 ;  /* 0x00000004600a7c23 */ /* 0x002fe20008010011 */
[----:B------:R-:W-:-:S02]  /*60a0*/  FSEL R201, R23, -INF , !P6 ;  /* 0xff80000017c97808 */ /* 0x000fc40007000000 */
[----:B------:R-:W-:Y:S02]  /*60b0*/  FSEL R19, R19, -INF , !P4 ;  /* 0xff80000013137808 */ /* 0x000fe40006000000 */
[----:B------:R-:W1:Y:S01]  /*60c0*/  MUFU.TANH R43, R43 ;  /* 0x0000002b002b7308 */ /* 0x000e620000002400 */
[----:B------:R-:W-:Y:S01]  /*60d0*/  FSEL R9, R37, -INF , !P5 ;  /* 0xff80000025097808 */ /* 0x000fe20006800000 */
[----:B--2---:R-:W-:Y:S01]  /*60e0*/  FFMA.FTZ R13, R98, UR4, R31 ;  /* 0x00000004620d7c23 */ /* 0x004fe2000801001f */
[----:B------:R-:W-:Y:S02]  /*60f0*/  FSEL R17, R35, -INF , !P3 ;  /* 0xff80000023117808 */ /* 0x000fe40005800000 */
[----:B------:R-:W-:Y:S02]  /*6100*/  FSEL R10, R10, -INF , !P0 ;  /* 0xff8000000a0a7808 */ /* 0x000fe40004000000 */
[----:B------:R-:W-:Y:S01]  /*6110*/  PLOP3.LUT P6, PT, PT, PT, UP0, 0x80, 0x0 ;  /* 0x000000000000781c */ /* 0x000fe20003fcf008 */
[----:B------:R-:W2:Y:S01]  /*6120*/  MUFU.TANH R57, R57 ;  /* 0x0000003900397308 */ /* 0x000ea20000002400 */
[----:B---3--:R-:W-:Y:S01]  /*6130*/  FFMA.FTZ R41, R100, UR4, R41 ;  /* 0x0000000464297c23 */ /* 0x008fe20008010029 */
[----:B------:R-:W-:-:S02]  /*6140*/  ISETP.GE.AND P4, PT, R99, R167, PT ;  /* 0x000000a76300720c */ /* 0x000fc40003f86270 */
[-C--:B------:R-:W-:Y:S02]  /*6150*/  ISETP.GE.AND P5, PT, R101, R167.reuse, PT ;  /* 0x000000a76500720c */ /* 0x080fe40003fa6270 */
[C---:B------:R-:W-:Y:S02]  /*6160*/  ISETP.GE.AND P3, PT, R103.reuse, R167, PT ;  /* 0x000000a76700720c */ /* 0x040fe40003f66270 */
[----:B------:R-:W3:Y:S01]  /*6170*/  MUFU.TANH R3, R83 ;  /* 0x0000005300037308 */ /* 0x000ee20000002400 */
[----:B-1----:R-:W-:Y:S01]  /*6180*/  FFMA.FTZ R43, R102, UR4, R43 ;  /* 0x00000004662b7c23 */ /* 0x002fe2000801002b */
[----:B------:R-:W-:Y:S02]  /*6190*/  ISETP.GE.AND P0, PT, R103, R2, PT ;  /* 0x000000026700720c */ /* 0x000fe40003f06270 */
[----:B------:R-:W-:Y:S02]  /*61a0*/  FSEL R8, R8, -INF , !P4 ;  /* 0xff80000008087808 */ /* 0x000fe40006000000 */
[----:B------:R-:W-:-:S02]  /*61b0*/  FSEL R13, R13, -INF , !P1 ;  /* 0xff8000000d0d7808 */ /* 0x000fc40004800000 */
[----:B------:R-:W1:Y:S01]  /*61c0*/  MUFU.TANH R49, R49 ;  /* 0x0000003100317308 */ /* 0x000e620000002400 */
[----:B--2---:R-:W-:Y:S01]  /*61d0*/  FFMA.FTZ R57, R100, UR4, R57 ;  /* 0x0000000464397c23 */ /* 0x004fe20008010039 */
[----:B------:R-:W-:Y:S02]  /*61e0*/  FSEL R188, R41, -INF , !P5 ;  /* 0xff80000029bc7808 */ /* 0x000fe40006800000 */
[----:B------:R-:W-:Y:S02]  /*61f0*/  FSEL R198, R43, -INF , !P3 ;  /* 0xff8000002bc67808 */ /* 0x000fe40005800000 */
[----:B------:R-:W-:Y:S02]  /*6200*/  FSEL R207, R57, -INF , !P2 ;  /* 0xff80000039cf7808 */ /* 0x000fe40005000000 */
[----:B------:R-:W2:Y:S01]  /*6210*/  MUFU.TANH R26, R26 ;  /* 0x0000001a001a7308 */ /* 0x000ea20000002400 */
[----:B---3--:R-:W-:Y:S01]  /*6220*/  FFMA.FTZ R3, R102, UR4, R3 ;  /* 0x0000000466037c23 */ /* 0x008fe20008010003 */
[----:B------:R-:W-:-:S02]  /*6230*/  ISETP.GE.AND P4, PT, R106, R2, PT ;  /* 0x000000026a00720c */ /* 0x000fc40003f86270 */
[-C--:B------:R-:W-:Y:S02]  /*6240*/  ISETP.GE.AND P1, PT, R108, R167.reuse, PT ;  /* 0x000000a76c00720c */ /* 0x080fe40003f26270 */
[----:B------:R-:W-:Y:S01]  /*6250*/  FSEL R199, R3, -INF , !P0 ;  /* 0xff80000003c77808 */ /* 0x000fe20004000000 */
[----:B------:R-:W-:Y:S01]  /*6260*/  FFMA.FTZ R3, R4, UR4, R115 ;  /* 0x0000000404037c23 */ /* 0x000fe20008010073 */
[----:B------:R-:W3:Y:S01]  /*6270*/  MUFU.TANH R22, R44 ;  /* 0x0000002c00167308 */ /* 0x000ee20000002400 */
[----:B-1----:R-:W-:Y:S01]  /*6280*/  FFMA.FTZ R49, R104, UR4, R49 ;  /* 0x0000000468317c23 */ /* 0x002fe20008010031 */
[-C--:B------:R-:W-:Y:S01]  /*6290*/  ISETP.GE.AND P5, PT, R108, R2.reuse, PT ;  /* 0x000000026c00720c */ /* 0x080fe20003fa6270 */
[----:B------:R-:W-:Y:S01]  /*62a0*/  FFMA.FTZ R4, R4, UR4, R63 ;  /* 0x0000000404047c23 */ /* 0x000fe2000801003f */
[C---:B------:R-:W-:Y:S02]  /*62b0*/  ISETP.GE.AND P2, PT, R109.reuse, R167, PT ;  /* 0x000000a76d00720c */ /* 0x040fe40003f46270 */
[----:B------:R-:W-:-:S02]  /*62c0*/  ISETP.GE.AND P3, PT, R109, R2, PT ;  /* 0x000000026d00720c */ /* 0x000fc40003f66270 */
[----:B------:R-:W1:Y:S01]  /*62d0*/  MUFU.TANH R11, R11 ;  /* 0x0000000b000b7308 */ /* 0x000e620000002400 */
[----:B--2---:R-:W-:Y:S01]  /*62e0*/  FFMA.FTZ R26, R105, UR4, R26 ;  /* 0x00000004691a7c23 */ /* 0x004fe2000801001a */
[----:B------:R-:W-:Y:S02]  /*62f0*/  ISETP.GE.AND P0, PT, R110, R167, PT ;  /* 0x000000a76e00720c */ /* 0x000fe40003f06270 */
[----:B------:R-:W-:Y:S02]  /*6300*/  FSEL R205, R49, -INF , !P4 ;  /* 0xff80000031cd7808 */ /* 0x000fe40006000000 */
[----:B------:R-:W-:Y:S02]  /*6310*/  FSEL R196, R196, -INF , !P1 ;  /* 0xff800000c4c47808 */ /* 0x000fe40004800000 */
[----:B------:R-:W2:Y:S01]  /*6320*/  MUFU.TANH R28, R28 ;  /* 0x0000001c001c7308 */ /* 0x000ea20000002400 */
[----:B---3--:R-:W-:Y:S01]  /*6330*/  FFMA.FTZ R22, R107, UR4, R22 ;  /* 0x000000046b167c23 */ /* 0x008fe20008010016 */
[----:B------:R-:W-:-:S02]  /*6340*/  FSEL R203, R26, -INF , !P5 ;  /* 0xff8000001acb7808 */ /* 0x000fc40006800000 */
[CC--:B------:R-:W-:Y:S02]  /*6350*/  ISETP.GE.AND P4, PT, R111.reuse, R167.reuse, PT ;  /* 0x000000a76f00720c */ /* 0x0c0fe40003f86270 */
[----:B------:R-:W-:Y:S02]  /*6360*/  FSEL R202, R22, -INF , !P2 ;  /* 0xff80000016ca7808 */ /* 0x000fe40005000000 */
[----:B------:R-:W3:Y:S01]  /*6370*/  MUFU.TANH R34, R34 ;  /* 0x0000002200227308 */ /* 0x000ee20000002400 */
[----:B-1----:R-:W-:Y:S01]  /*6380*/  FFMA.FTZ R11, R60, UR4, R11 ;  /* 0x000000043c0b7c23 */ /* 0x002fe2000801000b */
[----:B------:R-:W-:Y:S02]  /*6390*/  ISETP.GE.AND P1, PT, R111, R2, PT ;  /* 0x000000026f00720c */ /* 0x000fe40003f26270 */
[----:B------:R-:W-:Y:S02]  /*63a0*/  ISETP.GE.AND P5, PT, R6, R167, PT ;  /* 0x000000a70600720c */ /* 0x000fe40003fa6270 */
[----:B------:R-:W-:-:S02]  /*63b0*/  FSEL R200, R11, -INF , !P0 ;  /* 0xff8000000bc87808 */ /* 0x000fc40004000000 */
[----:B------:R-:W1:Y:S01]  /*63c0*/  MUFU.TANH R27, R69 ;  /* 0x00000045001b7308 */ /* 0x000e620000002400 */
[----:B--2---:R-:W-:Y:S01]  /*63d0*/  FFMA.FTZ R28, R107, UR4, R28 ;  /* 0x000000046b1c7c23 */ /* 0x004fe2000801001c */
[-C--:B------:R-:W-:Y:S02]  /*63e0*/  ISETP.GE.AND P2, PT, R6, R2.reuse, PT ;  /* 0x000000020600720c */ /* 0x080fe40003f46270 */
[----:B------:R-:W-:Y:S02]  /*63f0*/  ISETP.GE.AND P0, PT, R113, R2, PT ;  /* 0x000000027100720c */ /* 0x000fe40003f06270 */
[----:B------:R-:W-:Y:S02]  /*6400*/  FSEL R33, R28, -INF , !P3 ;  /* 0xff8000001c217808 */ /* 0x000fe40005800000 */
[----:B------:R-:W2:Y:S01]  /*6410*/  MUFU.TANH R24, R70 ;  /* 0x0000004600187308 */ /* 0x000ea20000002400 */
[----:B---3--:R-:W-:Y:S01]  /*6420*/  FFMA.FTZ R34, R61, UR4, R34 ;  /* 0x000000043d227c23 */ /* 0x008fe20008010022 */
[----:B------:R-:W-:Y:S01]  /*6430*/  BAR.SYNC.DEFER_BLOCKING 0x0 ;  /* 0x0000000000007b1d */ /* 0x000fe20000010000 */
[----:B------:R-:W-:-:S02]  /*6440*/  ISETP.GE.AND P3, PT, R113, R167, PT ;  /* 0x000000a77100720c */ /* 0x000fc40003f66270 */
[----:B------:R-:W-:Y:S02]  /*6450*/  FSEL R3, R3, -INF , !P5 ;  /* 0xff80000003037808 */ /* 0x000fe40006800000 */
[----:B------:R-:W-:Y:S01]  /*6460*/  FSEL R34, R34, -INF , !P4 ;  /* 0xff80000022227808 */ /* 0x000fe20006000000 */
[----:B------:R-:W3:Y:S01]  /*6470*/  MUFU.TANH R29, R29 ;  /* 0x0000001d001d7308 */ /* 0x000ee20000002400 */
[----:B-1----:R-:W-:Y:S01]  /*6480*/  FFMA.FTZ R32, R112, UR4, R27 ;  /* 0x0000000470207c23 */ /* 0x002fe2000801001b */
[----:B------:R-:W-:-:S04]  /*6490*/  FSEL R4, R4, -INF , !P2 ;  /* 0xff80000004047808 */ /* 0x000fc80005000000 */
[----:B------:R-:W-:Y:S01]  /*64a0*/  FSEL R32, R32, -INF , !P3 ;  /* 0xff80000020207808 */ /* 0x000fe20005800000 */
[----:B--2---:R-:W-:-:S05]  /*64b0*/  FFMA.FTZ R193, R61, UR4, R24 ;  /* 0x000000043dc17c23 */ /* 0x004fca0008010018 */
[----:B------:R-:W-:Y:S01]  /*64c0*/  FSEL R193, R193, -INF , !P1 ;  /* 0xff800000c1c17808 */ /* 0x000fe20004800000 */
[----:B---3--:R-:W-:-:S05]  /*64d0*/  FFMA.FTZ R192, R112, UR4, R29 ;  /* 0x0000000470c07c23 */ /* 0x008fca000801001d */
        /* <DEDUP_REMOVED lines=56> */
[----:B------:R-:W-:-:S03]  /*6860*/  UIADD3 UR9, UR15, -UR6, URZ ;  /* 0x800000060f097290 */ /* 0x000fc6000fffe03f */
[----:B------:R-:W-:Y:S02]  /*6870*/  ULDC.64 UR6, c[0x0][0x198] ;  /* 0x0000660000067ab9 */ /* 0x000fe40000000a00 */
[----:B------:R-:W-:-:S04]  /*6880*/  UIMAD UR9, UR9, UR5, -0x40 ;  /* 0xffffffc0090974a4 */ /* 0x000fc8000f8e0205 */
        /* <DEDUP_REMOVED lines=16> */
.L_x_3770:
[----:B------:R-:W-:-:S04]  /*6990*/  ULEA UR24, -UR24, URZ, 0x6 ;  /* 0x0000003f18187291 */ /* 0x000fc8000f8e313f */
[----:B------:R-:W-:Y:S02]  /*69a0*/  USHF.R.S32.HI UR5, URZ, 0x1f, UR24 ;  /* 0x0000001f3f057899 */ /* 0x000fe40008011418 */
[----:B------:R-:W-:-:S04]  /*69b0*/  MOV R27, UR24 ;  /* 0x00000018001b7c02 */ /* 0x000fc80008000f00 */
[----:B------:R-:W-:Y:S02]  /*69c0*/  MOV R26, UR5 ;  /* 0x00000005001a7c02 */ /* 0x000fe40008000f00 */
.L_x_3771:
        /* <DEDUP_REMOVED lines=156> */
.L_x_3773:
[----:B------:R-:W-:Y:S05]  /*7390*/  BSYNC B0 ;  /* 0x0000000000007941 */ /* 0x000fea0003800000 */
.L_x_3772:
[----:B------:R-:W0:Y:S01]  /*73a0*/  LDGDEPBAR ;  /* 0x00000000000079af */ /* 0x000e220000000000 */
[----:B------:R-:W-:-:S04]  /*73b0*/  IADD3 R166, P0, R27, R166, RZ ;  /* 0x000000a61ba67210 */ /* 0x000fc80007f1e0ff */
[----:B------:R-:W-:Y:S02]  /*73c0*/  IADD3.X R165, R26, R165, RZ, P0, !PT ;  /* 0x000000a51aa57210 */ /* 0x000fe400007fe4ff */
.L_x_3769:
        /* <DEDUP_REMOVED lines=27> */
[----:B------:R-:W-:Y:S02]  /*7580*/  SHF.L.U32 R236, R0, 0x1, RZ ;  /* 0x0000000100ec7819 */ /* 0x000fe400000006ff */
[----:B------:R-:W-:Y:S02]  /*7590*/  FMNMX.FTZ R24, R32, R11, !PT ;  /* 0x0000000b20187209 */ /* 0x000fe40007810000 */
[----:B------:R-:W-:Y:S01]  /*75a0*/  FMNMX.FTZ R11, R193, R6, !PT ;  /* 0x00000006c10b7209 */ /* 0x000fe20007810000 */
[----:B------:R-:W-:Y:S01]  /*75b0*/  LDSM.16.MT88.4 R156, [R236+0x10000] ;  /* 0x01000000ec9c783b */ /* 0x000fe20000004200 */
[----:B------:R-:W-:-:S02]  /*75c0*/  LEA R234, R7, R236, 0x1 ;  /* 0x000000ec07ea7211 */ /* 0x000fc400078e08ff */
[----:B--2---:R-:W-:Y:S01]  /*75d0*/  FMNMX.FTZ R22, R192, R11, !PT ;  /* 0x0000000bc0167209 */ /* 0x004fe20007810000 */
[----:B------:R-:W2:Y:S01]  /*75e0*/  SHFL.BFLY PT, R23, R24, 0x2, 0x1f ;  /* 0x0c401f0018177f89 */ /* 0x000ea200000e0000 */
[C---:B------:R-:W-:Y:S02]  /*75f0*/  LEA R233, R5.reuse, R236, 0x1 ;  /* 0x000000ec05e97211 */ /* 0x040fe400078e08ff */
[----:B------:R-:W-:Y:S01]  /*7600*/  LEA R232, R5, R234, 0x1 ;  /* 0x000000ea05e87211 */ /* 0x000fe200078e08ff */
[----:B------:R-:W3:Y:S04]  /*7610*/  SHFL.BFLY PT, R11, R22, 0x2, 0x1f ;  /* 0x0c401f00160b7f89 */ /* 0x000ee800000e0000 */
[----:B-1----:R-:W-:Y:S04]  /*7620*/  LDSM.16.MT88.4 R40, [R236+0x12000] ;  /* 0x01200000ec28783b */ /* 0x002fe80000004200 */
[----:B------:R-:W-:Y:S04]  /*7630*/  LDSM.16.MT88.4 R148, [R234+0x10000] ;  /* 0x01000000ea94783b */ /* 0x000fe80000004200 */
[----:B------:R-:W-:Y:S04]  /*7640*/  LDSM.16.MT88.4 R140, [R233+0x10000] ;  /* 0x01000000e98c783b */ /* 0x000fe80000004200 */
        /* <DEDUP_REMOVED lines=29> */
[--C-:B------:R-:W-:Y:S01]  /*7820*/  FFMA.FTZ R176, R8, c[0x0][0x23c], -R35.reuse ;  /* 0x00008f0008b07a23 */ /* 0x100fe20000010823 */
[----:B------:R-:W-:Y:S01]  /*7830*/  LDSM.16.MT88.4 R28, [R234+0x10800] ;  /* 0x01080000ea1c783b */ /* 0x000fe20000004200 */
[----:B------:R-:W-:Y:S01]  /*7840*/  FFMA.FTZ R181, R12, c[0x0][0x23c], -R35 ;  /* 0x00008f000cb57a23 */ /* 0x000fe20000010823 */
[----:B------:R-:W-:Y:S01]  /*7850*/  LEA R248, P0, R166, c[0x0][0x168], 0x1 ;  /* 0x00005a00a6f87a11 */ /* 0x000fe200078008ff */
[--C-:B------:R-:W-:Y:S01]  /*7860*/  FFMA.FTZ R182, R4, c[0x0][0x23c], -R194.reuse ;  /* 0x00008f0004b67a23 */ /* 0x100fe200000108c2 */
[----:B------:R-:W3:Y:S01]  /*7870*/  MUFU.EX2 R186, R186 ;  /* 0x000000ba00ba7308 */ /* 0x000ee20000000800 */
[--C-:B------:R-:W-:Y:S01]  /*7880*/  FFMA.FTZ R185, R21, c[0x0][0x23c], -R194.reuse ;  /* 0x00008f0015b97a23 */ /* 0x100fe200000108c2 */
[----:B------:R-:W1:Y:S01]  /*7890*/  LDSM.16.MT88.4 R4, [R232+0x16000] ;  /* 0x01600000e804783b */ /* 0x000e620000004200 */
[--C-:B------:R-:W-:Y:S01]  /*78a0*/  FFMA.FTZ R187, R25, c[0x0][0x23c], -R194.reuse ;  /* 0x00008f0019bb7a23 */ /* 0x100fe200000108c2 */
[----:B------:R-:W-:Y:S01]  /*78b0*/  LEA.HI.X R249, R166, c[0x0][0x16c], R165, 0x1, P0 ;  /* 0x00005b00a6f97a11 */ /* 0x000fe200000f0ca5 */
[--C-:B------:R-:W-:Y:S01]  /*78c0*/  FFMA.FTZ R178, R19, c[0x0][0x23c], -R194.reuse ;  /* 0x00008f0013b27a23 */ /* 0x100fe200000108c2 */
[----:B------:R-:W-:Y:S01]  /*78d0*/  LDSM.16.MT88.4 R24, [R233+0x10800] ;  /* 0x01080000e918783b */ /* 0x000fe20000004200 */
[--C-:B------:R-:W-:Y:S01]  /*78e0*/  FFMA.FTZ R179, R9, c[0x0][0x23c], -R194.reuse ;  /* 0x00008f0009b37a23 */ /* 0x100fe200000108c2 */
[----:B------:R-:W-:Y:S01]  /*78f0*/  MUFU.EX2 R184, R184 ;  /* 0x000000b800b87308 */ /* 0x000fe20000000800 */
[----:B------:R-:W-:Y:S01]  /*7900*/  FFMA.FTZ R180, R14, c[0x0][0x23c], -R35 ;  /* 0x00008f000eb47a23 */ /* 0x000fe20000010823 */
[----:B------:R-:W1:Y:S01]  /*7910*/  LDSM.16.MT88.4 R8, [R236+0x10800] ;  /* 0x01080000ec08783b */ /* 0x000e620000004200 */
[----:B------:R-:W-:-:S02]  /*7920*/  FFMA.FTZ R175, R15, c[0x0][0x23c], -R194 ;  /* 0x00008f000faf7a23 */ /* 0x000fc400000108c2 */
[--C-:B------:R-:W-:Y:S01]  /*7930*/  FFMA.FTZ R0, R13, c[0x0][0x23c], -R194.reuse ;  /* 0x00008f000d007a23 */ /* 0x100fe200000108c2 */
[----:B------:R-:W-:Y:S01]  /*7940*/  LDSM.16.MT88.4 R20, [R234+0x12800] ;  /* 0x01280000ea14783b */ /* 0x000fe20000004200 */
[----:B------:R-:W-:Y:S01]  /*7950*/  FFMA.FTZ R174, R17, c[0x0][0x23c], -R194 ;  /* 0x00008f0011ae7a23 */ /* 0x000fe200000108c2 */
[----:B------:R-:W2:Y:S01]  /*7960*/  MUFU.EX2 R183, R183 ;  /* 0x000000b700b77308 */ /* 0x000ea20000000800 */
[----:B---3--:R-:W-:Y:S01]  /*7970*/  F2FP.BF16.PACK_AB R128, R186, R189 ;  /* 0x000000bdba80723e */ /* 0x008fe200000010ff */
[----:B------:R-:W3:Y:S01]  /*7980*/  LDSM.16.MT88.4 R12, [R236+0x12800] ;  /* 0x01280000ec0c783b */ /* 0x000ee20000004200 */
[--C-:B------:R-:W-:Y:S02]  /*7990*/  FFMA.FTZ R191, R198, c[0x0][0x23c], -R35.reuse ;  /* 0x00008f00c6bf7a23 */ /* 0x100fe40000010823 */
[--C-:B------:R-:W-:Y:S01]  /*79a0*/  FFMA.FTZ R197, R196, c[0x0][0x23c], -R35.reuse ;  /* 0x00008f00c4c57a23 */ /* 0x100fe20000010823 */
[----:B------:R-:W1:Y:S01]  /*79b0*/  LDSM.16.MT88.4 R16, [R232+0x10800] ;  /* 0x01080000e810783b */ /* 0x000e620000004200 */
        /* <DEDUP_REMOVED lines=48> */
[C---:B-----5:R-:W-:Y:S02]  /*7cc0*/  HMMA.16816.F32.BF16 R68, R128.reuse, R72, RZ ;  /* 0x000000488044723c */ /* 0x060fe400000418ff */
[----:B------:R-:W-:Y:S06]  /*7cd0*/  MUFU.EX2 R196, R196 ;  /* 0x000000c400c47308 */ /* 0x000fec0000000800 */
[C---:B------:R-:W-:Y:S02]  /*7ce0*/  HMMA.16816.F32.BF16 R76, R128.reuse, R80, RZ ;  /* 0x00000050804c723c */ /* 0x040fe400000418ff */
[----:B------:R-:W5:Y:S06]  /*7cf0*/  MUFU.EX2 R199, R199 ;  /* 0x000000c700c77308 */ /* 0x000f6c0000000800 */
[C---:B-1----:R-:W-:Y:S02]  /*7d00*/  HMMA.16816.F32.BF16 R84, R128.reuse, R88, RZ ;  /* 0x000000588054723c */ /* 0x042fe400000418ff */
        /* <DEDUP_REMOVED lines=86> */
[----:B-----5:R-:W-:Y:S01]  /*8270*/  F2FP.BF16.PACK_AB R5, R199, R196 ;  /* 0x000000c4c705723e */ /* 0x020fe200000010ff */
[----:B------:R-:W-:Y:S01]  /*8280*/  FADD.FTZ R196, R196, R175 ;  /* 0x000000afc4c47221 */ /* 0x000fe20000010000 */
[----:B------:R-:W-:Y:S02]  /*8290*/  F2FP.BF16.PACK_AB R6, R197, R190 ;  /* 0x000000bec506723e */ /* 0x000fe400000010ff */
[----:B------:R-:W-:Y:S01]  /*82a0*/  F2FP.BF16.PACK_AB R7, R203, R198 ;  /* 0x000000c6cb07723e */ /* 0x000fe200000010ff */
[----:B------:R-:W-:-:S04]  /*82b0*/  FADD.FTZ R199, R199, R196 ;  /* 0x000000c4c7c77221 */ /* 0x000fc80000010000 */
[----:B------:R-:W-:Y:S02]  /*82c0*/  FADD.FTZ R198, R198, R199 ;  /* 0x000000c7c6c67221 */ /* 0x000fe40000010000 */
[----:B---3--:R-:W-:Y:S02]  /*82d0*/  HMMA.16816.F32.BF16 R144, R4, R12, R144 ;  /* 0x0000000c0490723c */ /* 0x008fe40000041890 */
[----:B------:R-:W-:-:S06]  /*82e0*/  FADD.FTZ R203, R203, R198 ;  /* 0x000000c6cbcb7221 */ /* 0x000fcc0000010000 */
        /* <DEDUP_REMOVED lines=193> */
.L_x_3775:
[----:B------:R-:W-:-:S05]  /*8f00*/  IMAD.MOV.U32 R11, RZ, RZ, c[0x0][0x1a0] ;  /* 0x00006800ff0b7624 */ /* 0x000fca00078e00ff */
[----:B------:R-:W-:-:S04]  /*8f10*/  LEA R11, -R11, RZ, 0x6 ;  /* 0x000000ff0b0b7211 */ /* 0x000fc800078e31ff */
[----:B------:R-:W-:Y:S02]  /*8f20*/  SHF.R.S32.HI R5, RZ, 0x1f, R11 ;  /* 0x0000001fff057819 */ /* 0x000fe4000001140b */
.L_x_3776:
        /* <DEDUP_REMOVED lines=149> */
[----:B---3--:R-:W2:Y:S04]  /*9880*/  LDSM.16.M88.4 R16, [R241+0x8000] ;  /* 0x00800000f110783b */ /* 0x008ea80000000200 */
[----:B----4-:R-:W3:Y:S04]  /*9890*/  LDSM.16.M88.4 R24, [R241+0x8800] ;  /* 0x00880000f118783b */ /* 0x010ee80000000200 */
[----:B------:R-:W4:Y:S04]  /*98a0*/  LDSM.16.M88.4 R180, [R241+0x9000] ;  /* 0x00900000f1b4783b */ /* 0x000f280000000200 */
[----:B-1----:R-:W1:Y:S04]  /*98b0*/  LDSM.16.M88.4 R32, [R241+0x9800] ;  /* 0x00980000f120783b */ /* 0x002e680000000200 */
[----:B------:R-:W-:Y:S04]  /*98c0*/  LDSM.16.M88.4 R196, [R240] ;  /* 0x00000000f0c4783b */ /* 0x000fe80000000200 */
[----:B------:R-:W1:Y:S04]  /*98d0*/  LDSM.16.M88.4 R168, [R239] ;  /* 0x00000000efa8783b */ /* 0x000e680000000200 */
[----:B------:R-:W1:Y:S04]  /*98e0*/  LDSM.16.M88.4 R20, [R231] ;  /* 0x00000000e714783b */ /* 0x000e680000000200 */
[----:B------:R-:W1:Y:S04]  /*98f0*/  LDSM.16.M88.4 R8, [R230] ;  /* 0x00000000e608783b */ /* 0x000e680000000200 */
[----:B------:R-:W1:Y:S04]  /*9900*/  LDSM.16.M88.4 R200, [R229] ;  /* 0x00000000e5c8783b */ /* 0x000e680000000200 */
[----:B-----5:R-:W-:Y:S01]  /*9910*/  LDSM.16.M88.4 R12, [R238] ;  /* 0x00000000ee0c783b */ /* 0x020fe20000000200 */
[C---:B--2---:R-:W-:Y:S03]  /*9920*/  HMMA.16816.F32.BF16 R4, R172.reuse, R16, RZ ;  /* 0x00000010ac04723c */ /* 0x044fe600000418ff */
[----:B------:R-:W2:Y:S04]  /*9930*/  LDSM.16.M88.4 R192, [R235+0x8000] ;  /* 0x00800000ebc0783b */ /* 0x000ea80000000200 */
[----:B------:R-:W-:Y:S01]  /*9940*/  LDSM.16.M88.4 R188, [R235+0x9000] ;  /* 0x00900000ebbc783b */ /* 0x000fe20000000200 */
[C---:B------:R-:W-:Y:S03]  /*9950*/  HMMA.16816.F32.BF16 R16, R172.reuse, R18, RZ ;  /* 0x00000012ac10723c */ /* 0x040fe600000418ff */
[----:B------:R-:W0:Y:S05]  /*9960*/  LDGDEPBAR ;  /* 0x00000000000079af */ /* 0x000e2a0000000000 */
[C---:B---3--:R-:W-:Y:S08]  /*9970*/  HMMA.16816.F32.BF16 R28, R172.reuse, R24, RZ ;  /* 0x00000018ac1c723c */ /* 0x048ff000000418ff */
[C---:B----4-:R-:W-:Y:S08]  /*9980*/  HMMA.16816.F32.BF16 R184, R172.reuse, R180, RZ ;  /* 0x000000b4acb8723c */ /* 0x050ff000000418ff */
[C---:B------:R-:W-:Y:S08]  /*9990*/  HMMA.16816.F32.BF16 R24, R172.reuse, R26, RZ ;  /* 0x0000001aac18723c */ /* 0x040ff000000418ff */
[C---:B------:R-:W-:Y:S08]  /*99a0*/  HMMA.16816.F32.BF16 R180, R172.reuse, R182, RZ ;  /* 0x000000b6acb4723c */ /* 0x040ff000000418ff */
[C---:B-1----:R-:W-:Y:S08]  /*99b0*/  HMMA.16816.F32.BF16 R176, R172.reuse, R32, RZ ;  /* 0x00000020acb0723c */ /* 0x042ff000000418ff */
        /* <DEDUP_REMOVED lines=28> */
[C---:B----4-:R-:W-:Y:S08]  /*9b80*/  HMMA.16816.F32.BF16 R4, R20.reuse, R8, R4 ;  /* 0x000000081404723c */ /* 0x050ff00000041804 */
[C---:B------:R-:W-:Y:S01]  /*9b90*/  HMMA.16816.F32.BF16 R16, R20.reuse, R10, R16 ;  /* 0x0000000a1410723c */ /* 0x040fe20000041810 */
[----:B------:R-:W3:Y:S07]  /*9ba0*/  LDSM.16.M88.4 R8, [R242+0x2000] ;  /* 0x00200000f208783b */ /* 0x000eee0000000200 */
[C---:B-----5:R-:W-:Y:S08]  /*9bb0*/  HMMA.16816.F32.BF16 R28, R20.reuse, R200, R28 ;  /* 0x000000c8141c723c */ /* 0x060ff0000004181c */
[C---:B------:R-:W-:Y:S01]  /*9bc0*/  HMMA.16816.F32.BF16 R24, R20.reuse, R202, R24 ;  /* 0x000000ca1418723c */ /* 0x040fe20000041818 */
[----:B------:R-:W-:Y:S07]  /*9bd0*/  LDSM.16.M88.4 R200, [R241+0xc800] ;  /* 0x00c80000f1c8783b */ /* 0x000fee0000000200 */
[C---:B--2---:R-:W-:Y:S08]  /*9be0*/  HMMA.16816.F32.BF16 R184, R20.reuse, R192, R184 ;  /* 0x000000c014b8723c */ /* 0x044ff000000418b8 */
[C---:B------:R-:W-:Y:S01]  /*9bf0*/  HMMA.16816.F32.BF16 R180, R20.reuse, R194, R180 ;  /* 0x000000c214b4723c */ /* 0x040fe200000418b4 */
[----:B------:R-:W-:Y:S07]  /*9c00*/  LDSM.16.M88.4 R192, [R227] ;  /* 0x00000000e3c0783b */ /* 0x000fee0000000200 */
[C---:B-1----:R-:W-:Y:S08]  /*9c10*/  HMMA.16816.F32.BF16 R176, R20.reuse, R32, R176 ;  /* 0x0000002014b0723c */ /* 0x042ff000000418b0 */
[----:B------:R-:W-:Y:S01]  /*9c20*/  HMMA.16816.F32.BF16 R172, R20, R34, R172 ;  /* 0x0000002214ac723c */ /* 0x000fe200000418ac */
[----:B------:R-:W1:Y:S04]  /*9c30*/  LDSM.16.M88.4 R32, [R240+0x2000] ;  /* 0x00200000f020783b */ /* 0x000e680000000200 */
[----:B------:R-:W2:Y:S03]  /*9c40*/  LDSM.16.M88.4 R20, [R226] ;  /* 0x00000000e214783b */ /* 0x000ea60000000200 */
[C---:B---3--:R-:W-:Y:S08]  /*9c50*/  HMMA.16816.F32.BF16 R4, R8.reuse, R196, R4 ;  /* 0x000000c40804723c */ /* 0x048ff00000041804 */
[C---:B------:R-:W-:Y:S01]  /*9c60*/  HMMA.16816.F32.BF16 R16, R8.reuse, R198, R16 ;  /* 0x000000c60810723c */ /* 0x040fe20000041810 */
[----:B------:R-:W-:Y:S07]  /*9c70*/  LDSM.16.M88.4 R196, [R235+0xa800] ;  /* 0x00a80000ebc4783b */ /* 0x000fee0000000200 */
[C---:B------:R-:W-:Y:S08]  /*9c80*/  HMMA.16816.F32.BF16 R28, R8.reuse, R188, R28 ;  /* 0x000000bc081c723c */ /* 0x040ff0000004181c */
[C---:B------:R-:W-:Y:S01]  /*9c90*/  HMMA.16816.F32.BF16 R24, R8.reuse, R190, R24 ;  /* 0x000000be0818723c */ /* 0x040fe20000041818 */
[----:B------:R-:W3:Y:S07]  /*9ca0*/  LDSM.16.M88.4 R188, [R225] ;  /* 0x00000000e1bc783b */ /* 0x000eee0000000200 */
[C---:B------:R-:W-:Y:S08]  /*9cb0*/  HMMA.16816.F32.BF16 R184, R8.reuse, R168, R184 ;  /* 0x000000a808b8723c */ /* 0x040ff000000418b8 */
[C---:B------:R-:W-:Y:S01]  /*9cc0*/  HMMA.16816.F32.BF16 R180, R8.reuse, R170, R180 ;  /* 0x000000aa08b4723c */ /* 0x040fe200000418b4 */
[----:B------:R-:W4:Y:S07]  /*9cd0*/  LDSM.16.M88.4 R168, [R224] ;  /* 0x00000000e0a8783b */ /* 0x000f2e0000000200 */
[C---:B------:R-:W-:Y:S08]  /*9ce0*/  HMMA.16816.F32.BF16 R176, R8.reuse, R12, R176 ;  /* 0x0000000c08b0723c */ /* 0x040ff000000418b0 */
[----:B------:R-:W-:Y:S01]  /*9cf0*/  HMMA.16816.F32.BF16 R172, R8, R14, R172 ;  /* 0x0000000e08ac723c */ /* 0x000fe200000418ac */
[----:B------:R-:W-:Y:S04]  /*9d00*/  LDSM.16.M88.4 R12, [R238+0x2000] ;  /* 0x00200000ee0c783b */ /* 0x000fe80000000200 */
[----:B------:R-:W5:Y:S03]  /*9d10*/  LDSM.16.M88.4 R8, [R235+0xa000] ;  /* 0x00a00000eb08783b */ /* 0x000f660000000200 */
        /* <DEDUP_REMOVED lines=13> */
[C---:B-----5:R-:W-:Y:S08]  /*9df0*/  HMMA.16816.F32.BF16 R4, R12.reuse, R8, R4 ;  /* 0x000000080c04723c */ /* 0x060ff00000041804 */
[C---:B------:R-:W-:Y:S01]  /*9e00*/  HMMA.16816.F32.BF16 R16, R12.reuse, R10, R16 ;  /* 0x0000000a0c10723c */ /* 0x040fe20000041810 */
[----:B------:R-:W5:Y:S07]  /*9e10*/  LDSM.16.M88.4 R8, [R228+0x3000] ;  /* 0x00300000e408783b */ /* 0x000f6e0000000200 */
        /* <DEDUP_REMOVED lines=8> */
[----:B------:R-:W-:Y:S04]  /*9ea0*/  LDSM.16.M88.4 R20, [R242+0x4000] ;  /* 0x00400000f214783b */ /* 0x000fe80000000200 */
[----:B------:R-:W1:Y:S03]  /*9eb0*/  LDSM.16.M88.4 R12, [R241+0xc000] ;  /* 0x00c00000f10c783b */ /* 0x000e660000000200 */
[C---:B---3--:R-:W-:Y:S08]  /*9ec0*/  HMMA.16816.F32.BF16 R4, R168.reuse, R188, R4 ;  /* 0x000000bca804723c */ /* 0x048ff00000041804 */
[C---:B------:R-:W-:Y:S01]  /*9ed0*/  HMMA.16816.F32.BF16 R16, R168.reuse, R190, R16 ;  /* 0x000000bea810723c */ /* 0x040fe20000041810 */
[----:B------:R-:W-:Y:S07]  /*9ee0*/  LDSM.16.M88.4 R188, [R223] ;  /* 0x00000000dfbc783b */ /* 0x000fee0000000200 */
[C---:B----4-:R-:W-:Y:S08]  /*9ef0*/  HMMA.16816.F32.BF16 R28, R168.reuse, R32, R28 ;  /* 0x00000020a81c723c */ /* 0x050ff0000004181c */
[C---:B------:R-:W-:Y:S01]  /*9f00*/  HMMA.16816.F32.BF16 R24, R168.reuse, R34, R24 ;  /* 0x00000022a818723c */ /* 0x040fe20000041818 */
[----:B------:R-:W2:Y:S07]  /*9f10*/  LDSM.16.M88.4 R32, [R241+0xd800] ;  /* 0x00d80000f120783b */ /* 0x000eae0000000200 */
[C---:B-----5:R-:W-:Y:S08]  /*9f20*/  HMMA.16816.F32.BF16 R184, R168.reuse, R8, R184 ;  /* 0x00000008a8b8723c */ /* 0x060ff000000418b8 */
[C---:B------:R-:W-:Y:S01]  /*9f30*/  HMMA.16816.F32.BF16 R180, R168.reuse, R10, R180 ;  /* 0x0000000aa8b4723c */ /* 0x040fe200000418b4 */
[----:B------:R-:W3:Y:S07]  /*9f40*/  LDSM.16.M88.4 R8, [R240+0x4000] ;  /* 0x00400000f008783b */ /* 0x000eee0000000200 */
[C---:B------:R-:W-:Y:S08]  /*9f50*/  HMMA.16816.F32.BF16 R176, R168.reuse, R196, R176 ;  /* 0x000000c4a8b0723c */ /* 0x040ff000000418b0 */
[----:B------:R-:W-:Y:S01]  /*9f60*/  HMMA.16816.F32.BF16 R172, R168, R198, R172 ;  /* 0x000000c6a8ac723c */ /* 0x000fe200000418ac */
[----:B------:R-:W4:Y:S04]  /*9f70*/  LDSM.16.M88.4 R196, [R222] ;  /* 0x00000000dec4783b */ /* 0x000f280000000200 */
[----:B------:R-:W5:Y:S03]  /*9f80*/  LDSM.16.M88.4 R168, [R221] ;  /* 0x00000000dda8783b */ /* 0x000f660000000200 */
        /* <DEDUP_REMOVED lines=11> */
[----:B------:R-:W2:Y:S04]  /*a040*/  LDSM.16.M88.4 R32, [R238+0x4000] ;  /* 0x00400000ee20783b */ /* 0x000ea80000000200 */
[----:B------:R-:W1:Y:S03]  /*a050*/  LDSM.16.M88.4 R20, [R235+0xc800] ;  /* 0x00c80000eb14783b */ /* 0x000e660000000200 */
[C---:B---3--:R-:W-:Y:S08]  /*a060*/  HMMA.16816.F32.BF16 R4, R8.reuse, R188, R4 ;  /* 0x000000bc0804723c */ /* 0x048ff00000041804 */
[C---:B------:R-:W-:Y:S01]  /*a070*/  HMMA.16816.F32.BF16 R16, R8.reuse, R190, R16 ;  /* 0x000000be0810723c */ /* 0x040fe20000041810 */
[----:B------:R-:W3:Y:S07]  /*a080*/  LDSM.16.M88.4 R188, [R235+0xd000] ;  /* 0x00d00000ebbc783b */ /* 0x000eee0000000200 */
        /* <DEDUP_REMOVED lines=15> */
[----:B------:R-:W4:Y:S07]  /*a180*/  LDSM.16.M88.4 R20, [R228+0x5000] ;  /* 0x00500000e414783b */ /* 0x000f2e0000000200 */
[----:B---3--:R-:W-:Y:S08]  /*a190*/  HMMA.16816.F32.BF16 R184, R32, R188, R184 ;  /* 0x000000bc20b8723c */ /* 0x008ff000000418b8 */
[C---:B-1----:R-:W-:Y:S08]  /*a1a0*/  HMMA.16816.F32.BF16 R4, R12.reuse, R8, R4 ;  /* 0x000000080c04723c */ /* 0x042ff00000041804 */
[----:B------:R-:W-:Y:S01]  /*a1b0*/  HMMA.16816.F32.BF16 R16, R12, R10, R16 ;  /* 0x0000000a0c10723c */ /* 0x000fe20000041810 */
[----:B------:R-:W-:Y:S07]  /*a1c0*/  LDSM.16.M88.4 R8, [R241+0xe800] ;  /* 0x00e80000f108783b */ /* 0x000fee0000000200 */
[C---:B------:R-:W-:Y:S01]  /*a1d0*/  HMMA.16816.F32.BF16 R180, R32.reuse, R190, R180 ;  /* 0x000000be20b4723c */ /* 0x040fe200000418b4 */
[----:B------:R-:W-:Y:S07]  /*a1e0*/  LDSM.16.M88.4 R188, [R228+0x5800] ;  /* 0x00580000e4bc783b */ /* 0x000fee0000000200 */
[C---:B------:R-:W-:Y:S08]  /*a1f0*/  HMMA.16816.F32.BF16 R176, R32.reuse, R168, R176 ;  /* 0x000000a820b0723c */ /* 0x040ff000000418b0 */
[----:B------:R-:W-:Y:S01]  /*a200*/  HMMA.16816.F32.BF16 R172, R32, R170, R172 ;  /* 0x000000aa20ac723c */ /* 0x000fe200000418ac */
[----:B------:R-:W-:Y:S04]  /*a210*/  LDSM.16.M88.4 R168, [R240+0x6000] ;  /* 0x00600000f0a8783b */ /* 0x000fe80000000200 */
[----:B------:R-:W1:Y:S03]  /*a220*/  LDSM.16.M88.4 R32, [R219] ;  /* 0x00000000db20783b */ /* 0x000e660000000200 */
[C---:B--2---:R-:W-:Y:S08]  /*a230*/  HMMA.16816.F32.BF16 R4, R196.reuse, R192, R4 ;  /* 0x000000c0c404723c */ /* 0x044ff00000041804 */
[----:B------:R-:W-:Y:S01]  /*a240*/  HMMA.16816.F32.BF16 R16, R196, R194, R16 ;  /* 0x000000c2c410723c */ /* 0x000fe20000041810 */
        /* <DEDUP_REMOVED lines=8> */
[----:B------:R-:W-:Y:S01]  /*a2d0*/  HMMA.16816.F32.BF16 R16, R168, R34, R16 ;  /* 0x00000022a810723c */ /* 0x000fe20000041810 */
[----:B------:R-:W1:Y:S07]  /*a2e0*/  LDSM.16.M88.4 R32, [R218] ;  /* 0x00000000da20783b */ /* 0x000e6e0000000200 */
[C---:B------:R-:W-:Y:S08]  /*a2f0*/  HMMA.16816.F32.BF16 R176, R12.reuse, R188, R176 ;  /* 0x000000bc0cb0723c */ /* 0x040ff000000418b0 */
[----:B------:R-:W-:Y:S01]  /*a300*/  HMMA.16816.F32.BF16 R172, R12, R190, R172 ;  /* 0x000000be0cac723c */ /* 0x000fe200000418ac */
[----:B------:R-:W-:Y:S04]  /*a310*/  LDSM.16.M88.4 R12, [R237+0x6000] ;  /* 0x00600000ed0c783b */ /* 0x000fe80000000200 */
[----:B------:R-:W-:Y:S03]  /*a320*/  LDSM.16.M88.4 R188, [R241+0xf800] ;  /* 0x00f80000f1bc783b */ /* 0x000fe60000000200 */
[C---:B------:R-:W-:Y:S08]  /*a330*/  HMMA.16816.F32.BF16 R28, R196.reuse, R8, R28 ;  /* 0x00000008c41c723c */ /* 0x040ff0000004181c */
[----:B------:R-:W-:Y:S01]  /*a340*/  HMMA.16816.F32.BF16 R24, R196, R10, R24 ;  /* 0x0000000ac418723c */ /* 0x000fe20000041818 */
[----:B------:R-:W3:Y:S07]  /*a350*/  LDSM.16.M88.4 R8, [R228+0x6000] ;  /* 0x00600000e408783b */ /* 0x000eee0000000200 */
[----:B--2---:R-:W-:Y:S08]  /*a360*/  HMMA.16816.F32.BF16 R4, R20, R200, R4 ;  /* 0x000000c81404723c */ /* 0x004ff00000041804 */
[C---:B------:R-:W-:Y:S08]  /*a370*/  HMMA.16816.F32.BF16 R184, R196.reuse, R192, R184 ;  /* 0x000000c0c4b8723c */ /* 0x040ff000000418b8 */
[----:B------:R-:W-:Y:S01]  /*a380*/  HMMA.16816.F32.BF16 R180, R196, R194, R180 ;  /* 0x000000c2c4b4723c */ /* 0x000fe200000418b4 */
[----:B------:R-:W2:Y:S07]  /*a390*/  LDSM.16.M88.4 R192, [R235+0xe800] ;  /* 0x00e80000ebc0783b */ /* 0x000eae0000000200 */
[----:B------:R-:W-:Y:S08]  /*a3a0*/  HMMA.16816.F32.BF16 R16, R20, R202, R16 ;  /* 0x000000ca1410723c */ /* 0x000ff00000041810 */
[C---:B-1----:R-:W-:Y:S08]  /*a3b0*/  HMMA.16816.F32.BF16 R28, R168.reuse, R32, R28 ;  /* 0x00000020a81c723c */ /* 0x042ff0000004181c */
[----:B------:R-:W-:Y:S01]  /*a3c0*/  HMMA.16816.F32.BF16 R24, R168, R34, R24 ;  /* 0x00000022a818723c */ /* 0x000fe20000041818 */
[----:B------:R-:W1:Y:S07]  /*a3d0*/  LDSM.16.M88.4 R32, [R216] ;  /* 0x00000000d820783b */ /* 0x000e6e0000000200 */
[C---:B---3--:R-:W-:Y:S08]  /*a3e0*/  HMMA.16816.F32.BF16 R4, R12.reuse, R8, R4 ;  /* 0x000000080c04723c */ /* 0x048ff00000041804 */
[----:B------:R-:W-:Y:S01]  /*a3f0*/  HMMA.16816.F32.BF16 R16, R12, R10, R16 ;  /* 0x0000000a0c10723c */ /* 0x000fe20000041810 */
[----:B------:R-:W3:Y:S07]  /*a400*/  LDSM.16.M88.4 R8, [R228+0x6800] ;  /* 0x00680000e408783b */ /* 0x000eee0000000200 */
[----:B--2---:R-:W-:Y:S08]  /*a410*/  HMMA.16816.F32.BF16 R28, R20, R192, R28 ;  /* 0x000000c0141c723c */ /* 0x004ff0000004181c */
[----:B------:R-:W-:Y:S01]  /*a420*/  HMMA.16816.F32.BF16 R176, R196, R188, R176 ;  /* 0x000000bcc4b0723c */ /* 0x000fe200000418b0 */
[----:B------:R-:W-:-:S02]  /*a430*/  FMUL.FTZ R207, R4, c[0x0][0x2ec] ;  /* 0x0000bb0004cf7a20 */ /* 0x000fc40000410000 */
[----:B------:R-:W-:Y:S02]  /*a440*/  FMUL.FTZ R4, R5, c[0x0][0x2ec] ;  /* 0x0000bb0005047a20 */ /* 0x000fe40000410000 */
[----:B------:R-:W-:Y:S02]  /*a450*/  FMUL.FTZ R6, R6, c[0x0][0x2ec] ;  /* 0x0000bb0006067a20 */ /* 0x000fe40000410000 */
[----:B------:R-:W-:Y:S01]  /*a460*/  MUFU.TANH R207, R207 ;  /* 0x000000cf00cf7308 */ /* 0x000fe20000002400 */
[----:B------:R-:W-:Y:S01]  /*a470*/  HMMA.16816.F32.BF16 R172, R196, R190, R172 ;  /* 0x000000bec4ac723c */ /* 0x000fe200000418ac */
[----:B------:R-:W2:Y:S01]  /*a480*/  LDSM.16.M88.4 R188, [R217] ;  /* 0x00000000d9bc783b */ /* 0x000ea20000000200 */
[----:B------:R-:W-:Y:S02]  /*a490*/  FMUL.FTZ R16, R16, c[0x0][0x2ec] ;  /* 0x0000bb0010107a20 */ /* 0x000fe40000410000 */
[----:B------:R-:W-:-:S03]  /*a4a0*/  FMUL.FTZ R17, R17, c[0x0][0x2ec] ;  /* 0x0000bb0011117a20 */ /* 0x000fc60000410000 */
[----:B------:R-:W-:Y:S01]  /*a4b0*/  MUFU.TANH R197, R16 ;  /* 0x0000001000c57308 */ /* 0x000fe20000002400 */
[----:B------:R-:W-:Y:S01]  /*a4c0*/  HMMA.16816.F32.BF16 R24, R20, R194, R24 ;  /* 0x000000c21418723c */ /* 0x000fe20000041818 */
[----:B------:R-:W-:Y:S02]  /*a4d0*/  IMAD.U32 R198, RZ, RZ, UR29 ;  /* 0x0000001dffc67e24 */ /* 0x000fe4000f8e00ff */
[----:B------:R-:W-:Y:S02]  /*a4e0*/  FMUL.FTZ R196, R7, c[0x0][0x2ec] ;  /* 0x0000bb0007c47a20 */ /* 0x000fe40000410000 */
[----:B------:R-:W-:Y:S02]  /*a4f0*/  IMAD R198, R198, 0x40, R243 ;  /* 0x00000040c6c67824 */ /* 0x000fe400078e02f3 */
[----:B------:R-:W-:Y:S01]  /*a500*/  MUFU.TANH R199, R17 ;  /* 0x0000001100c77308 */ /* 0x000fe20000002400 */
[----:B-1----:R-:W-:Y:S02]  /*a510*/  HMMA.16816.F32.BF16 R176, R168, R32, R176 ;  /* 0x00000020a8b0723c */ /* 0x002fe400000418b0 */
[----:B------:R-:W-:-:S02]  /*a520*/  IADD3 R7, R198, 0x1, RZ ;  /* 0x00000001c6077810 */ /* 0x000fc40007ffe0ff */
[C---:B------:R-:W-:Y:S02]  /*a530*/  IADD3 R195, R198.reuse, 0x9, RZ ;  /* 0x00000009c6c37810 */ /* 0x040fe40007ffe0ff */
[C---:B------:R-:W-:Y:S01]  /*a540*/  IADD3 R193, R198.reuse, 0x8, RZ ;  /* 0x00000008c6c17810 */ /* 0x040fe20007ffe0ff */
[----:B------:R-:W-:Y:S01]  /*a550*/  MUFU.TANH R4, R4 ;  /* 0x0000000400047308 */ /* 0x000fe20000002400 */
[----:B---3--:R-:W-:Y:S01]  /*a560*/  HMMA.16816.F32.BF16 R28, R12, R8, R28 ;  /* 0x000000080c1c723c */ /* 0x008fe2000004181c */
[C---:B------:R-:W-:Y:S02]  /*a570*/  IADD3 R201, R198.reuse, 0x10, RZ ;  /* 0x00000010c6c97810 */ /* 0x040fe40007ffe0ff */
[----:B------:R-:W-:Y:S02]  /*a580*/  IADD3 R33, R198, 0x11, RZ ;  /* 0x00000011c6217810 */ /* 0x000fe40007ffe0ff */
[C---:B------:R-:W-:Y:S02]  /*a590*/  ISETP.GE.AND P0, PT, R7.reuse, R167, PT ;  /* 0x000000a70700720c */ /* 0x040fe40003f06270 */
[----:B------:R-:W-:Y:S01]  /*a5a0*/  FMUL.FTZ R8, R18, c[0x0][0x2ec] ;  /* 0x0000bb0012087a20 */ /* 0x000fe20000410000 */
[----:B------:R-:W-:Y:S01]  /*a5b0*/  HMMA.16816.F32.BF16 R172, R168, R34, R172 ;  /* 0x00000022a8ac723c */ /* 0x000fe200000418ac */
[----:B------:R-:W1:Y:S01]  /*a5c0*/  I2F R5, R7 ;  /* 0x0000000700057306 */ /* 0x000e620000201400 */
[----:B------:R-:W-:-:S02]  /*a5d0*/  ISETP.GE.AND P1, PT, R7, R2, PT ;  /* 0x000000020700720c */ /* 0x000fc40003f26270 */
[----:B------:R-:W-:Y:S02]  /*a5e0*/  ISETP.GE.AND P6, PT, R193, R167, PT ;  /* 0x000000a7c100720c */ /* 0x000fe40003fc6270 */
[----:B------:R-:W-:Y:S02]  /*a5f0*/  IADD3 R202, R198, 0x31, RZ ;  /* 0x00000031c6ca7810 */ /* 0x000fe40007ffe0ff */
[----:B------:R-:W-:Y:S01]  /*a600*/  HMMA.16816.F32.BF16 R24, R12, R10, R24 ;  /* 0x0000000a0c18723c */ /* 0x000fe20000041818 */
[----:B------:R3:W-:Y:S07]  /*a610*/  MUFU.TANH R35, R8 ;  /* 0x0000000800237308 */ /* 0x0007ee0000002400 */
[----:B--2---:R-:W-:Y:S01]  /*a620*/  HMMA.16816.F32.BF16 R184, R168, R188, R184 ;  /* 0x000000bca8b8723c */ /* 0x004fe200000418b8 */
[----:B------:R-:W2:Y:S01]  /*a630*/  MUFU.TANH R196, R196 ;  /* 0x000000c400c47308 */ /* 0x000ea20000002400 */
[----:B------:R-:W-:-:S02]  /*a640*/  FMUL.FTZ R203, R30, c[0x0][0x2ec] ;  /* 0x0000bb001ecb7a20 */ /* 0x000fc40000410000 */
[----:B------:R-:W-:Y:S02]  /*a650*/  FMUL.FTZ R29, R29, c[0x0][0x2ec] ;  /* 0x0000bb001d1d7a20 */ /* 0x000fe40000410000 */
[----:B------:R-:W-:Y:S02]  /*a660*/  FMUL.FTZ R28, R28, c[0x0][0x2ec] ;  /* 0x0000bb001c1c7a20 */ /* 0x000fe40000410000 */
[----:B------:R-:W-:Y:S01]  /*a670*/  HMMA.16816.F32.BF16 R180, R168, R190, R180 ;  /* 0x000000bea8b4723c */ /* 0x000fe200000418b4 */
[----:B---3--:R-:W3:Y:S01]  /*a680*/  LDSM.16.M88.4 R8, [R235+0xf800] ;  /* 0x00f80000eb08783b */ /* 0x008ee20000000200 */
[----:B------:R-:W-:Y:S01]  /*a690*/  I2F R194, R195 ;  /* 0x000000c300c27306 */ /* 0x000fe20000201400 */
[----:B-1----:R-:W-:Y:S02]  /*a6a0*/  FFMA.FTZ R7, R5, UR4, R4 ;  /* 0x0000000405077c23 */ /* 0x002fe40008010004 */
[----:B------:R-:W1:Y:S02]  /*a6b0*/  LDSM.16.M88.4 R188, [R235+0xf000] ;  /* 0x00f00000ebbc783b */ /* 0x000e640000000200 */
[----:B------:R-:W-:Y:S01]  /*a6c0*/  FMUL.FTZ R169, R19, c[0x0][0x2ec] ;  /* 0x0000bb0013a97a20 */ /* 0x000fe20000410000 */
[----:B------:R-:W-:Y:S01]  /*a6d0*/  IADD3 R168, R198, 0x20, RZ ;  /* 0x00000020c6a87810 */ /* 0x000fe20007ffe0ff */
[----:B------:R-:W4:Y:S01]  /*a6e0*/  LDSM.16.M88.4 R16, [R228+0x7000] ;  /* 0x00700000e410783b */ /* 0x000f220000000200 */
[----:B------:R-:W5:Y:S01]  /*a6f0*/  I2F R192, R193 ;  /* 0x000000c100c07306 */ /* 0x000f620000201400 */
[----:B--2---:R-:W-:Y:S01]  /*a700*/  FFMA.FTZ R4, R5, UR4, R196 ;  /* 0x0000000405047c23 */ /* 0x004fe200080100c4 */
[----:B------:R-:W-:Y:S01]  /*a710*/  FSEL R5, R7, -INF , !P0 ;  /* 0xff80000007057808 */ /* 0x000fe20004000000 */
[----:B------:R-:W-:Y:S01]  /*a720*/  FMUL.FTZ R26, R26, c[0x0][0x2ec] ;  /* 0x0000bb001a1a7a20 */ /* 0x000fe20000410000 */
[----:B------:R-:W-:Y:S01]  /*a730*/  ISETP.GE.AND P0, PT, R193, R2, PT ;  /* 0x00000002c100720c */ /* 0x000fe20003f06270 */
[----:B------:R-:W-:Y:S01]  /*a740*/  FMUL.FTZ R25, R25, c[0x0][0x2ec] ;  /* 0x0000bb0019197a20 */ /* 0x000fe20000410000 */
[----:B------:R-:W-:-:S02]  /*a750*/  FSEL R4, R4, -INF , !P1 ;  /* 0xff80000004047808 */ /* 0x000fc40004800000 */
[----:B------:R-:W-:Y:S01]  /*a760*/  I2F R200, R201 ;  /* 0x000000c900c87306 */ /* 0x000fe20000201400 */
[----:B------:R-:W-:-:S07]  /*a770*/  ISETP.GE.AND P1, PT, R195, R167, PT ;  /* 0x000000a7c300720c */ /* 0x000fce0003f26270 */
[----:B------:R-:W-:Y:S01]  /*a780*/  MUFU.TANH R203, R203 ;  /* 0x000000cb00cb7308 */ /* 0x000fe20000002400 */
[----:B-----5:R-:W-:-:S05]  /*a790*/  FFMA.FTZ R7, R192, UR4, R197 ;  /* 0x00000004c0077c23 */ /* 0x020fca00080100c5 */
[----:B------:R-:W-:Y:S02]  /*a7a0*/  FSEL R7, R7, -INF , !P6 ;  /* 0xff80000007077808 */ /* 0x000fe40007000000 */
[----:B------:R-:W-:Y:S01]  /*a7b0*/  I2F R32, R33 ;  /* 0x0000002100207306 */ /* 0x000fe20000201400 */
[----:B------:R-:W-:Y:S01]  /*a7c0*/  ISETP.GE.AND P6, PT, R195, R2, PT ;  /* 0x00000002c300720c */ /* 0x000fe20003fc6270 */
[----:B------:R-:W-:Y:S01]  /*a7d0*/  IMAD.MOV.U32 R195, RZ, RZ, R205 ;  /* 0x000000ffffc37224 */ /* 0x000fe200078e00cd */
[C---:B---3--:R-:W-:Y:S05]  /*a7e0*/  HMMA.16816.F32.BF16 R176, R20.reuse, R8, R176 ;  /* 0x0000000814b0723c */ /* 0x048fea00000418b0 */
[----:B------:R-:W-:Y:S03]  /*a7f0*/  MUFU.TANH R169, R169 ;  /* 0x000000a900a97308 */ /* 0x000fe60000002400 */
[----:B------:R-:W-:Y:S01]  /*a800*/  HMMA.16816.F32.BF16 R172, R20, R10, R172 ;  /* 0x0000000a14ac723c */ /* 0x000fe200000418ac */
[----:B------:R-:W2:Y:S04]  /*a810*/  LDSM.16.M88.4 R8, [R228+0x7800] ;  /* 0x00780000e408783b */ /* 0x000ea80000000200 */
[----:B------:R-:W-:Y:S01]  /*a820*/  MUFU.TANH R29, R29 ;  /* 0x0000001d001d7308 */ /* 0x000fe20000002400 */
[----:B------:R-:W-:-:S04]  /*a830*/  DEPBAR.LE SB0, 0x0 ;  /* 0x000080000000791a */ /* 0x000fc80000000000 */
[C---:B-1----:R-:W-:Y:S03]  /*a840*/  HMMA.16816.F32.BF16 R184, R20.reuse, R188, R184 ;  /* 0x000000bc14b8723c */ /* 0x042fe600000418b8 */
[----:B------:R-:W1:Y:S04]  /*a850*/  MUFU.TANH R171, R28 ;  /* 0x0000001c00ab7308 */ /* 0x000e680000002400 */
[----:B------:R-:W-:Y:S01]  /*a860*/  FMUL.FTZ R189, R31, c[0x0][0x2ec] ;  /* 0x0000bb001fbd7a20 */ /* 0x000fe20000410000 */
[----:B------:R-:W-:Y:S01]  /*a870*/  HMMA.16816.F32.BF16 R180, R20, R190, R180 ;  /* 0x000000be14b4723c */ /* 0x000fe200000418b4 */
[----:B------:R-:W-:Y:S01]  /*a880*/  FMUL.FTZ R31, R24, c[0x0][0x2ec] ;  /* 0x0000bb00181f7a20 */ /* 0x000fe20000410000 */
[C---:B------:R-:W-:Y:S01]  /*a890*/  IADD3 R24, R198.reuse, 0x18, RZ ;  /* 0x00000018c6187810 */ /* 0x040fe20007ffe0ff */
[----:B------:R3:W-:Y:S01]  /*a8a0*/  MUFU.TANH R191, R26 ;  /* 0x0000001a00bf7308 */ /* 0x0007e20000002400 */
[----:B------:R-:W-:-:S03]  /*a8b0*/  IADD3 R188, R198, 0x21, RZ ;  /* 0x00000021c6bc7810 */ /* 0x000fc60007ffe0ff */
[----:B------:R-:W-:Y:S02]  /*a8c0*/  FMUL.FTZ R20, R27, c[0x0][0x2ec] ;  /* 0x0000bb001b147a20 */ /* 0x000fe40000410000 */
[C---:B-1----:R-:W-:Y:S02]  /*a8d0*/  FFMA.FTZ R27, R200.reuse, UR4, R171 ;  /* 0x00000004c81b7c23 */ /* 0x042fe400080100ab */
[----:B------:R-:W-:Y:S05]  /*a8e0*/  MUFU.TANH R31, R31 ;  /* 0x0000001f001f7308 */ /* 0x000fea0000002400 */
[----:B----4-:R-:W-:Y:S03]  /*a8f0*/  HMMA.16816.F32.BF16 R184, R12, R16, R184 ;  /* 0x000000100cb8723c */ /* 0x010fe600000418b8 */
[----:B------:R-:W1:Y:S01]  /*a900*/  I2F R30, R24 ;  /* 0x00000018001e7306 */ /* 0x000e620000201400 */
[----:B---3--:R-:W-:-:S03]  /*a910*/  FFMA.FTZ R26, R200, UR4, R203 ;  /* 0x00000004c81a7c23 */ /* 0x008fc600080100cb */
[C---:B------:R-:W-:Y:S01]  /*a920*/  IADD3 R16, R198.reuse, 0x19, RZ ;  /* 0x00000019c6107810 */ /* 0x040fe20007ffe0ff */
[C---:B------:R-:W-:Y:S03]  /*a930*/  HMMA.16816.F32.BF16 R180, R12.reuse, R18, R180 ;  /* 0x000000120cb4723c */ /* 0x040fe600000418b4 */
[----:B------:R-:W-:Y:S04]  /*a940*/  I2F R17, R16 ;  /* 0x0000001000117306 */ /* 0x000fe80000201400 */
[----:B------:R-:W-:Y:S01]  /*a950*/  IADD3 R19, R198, 0x30, RZ ;  /* 0x00000030c6137810 */ /* 0x000fe20007ffe0ff */
[----:B--2---:R-:W-:Y:S01]  /*a960*/  HMMA.16816.F32.BF16 R176, R12, R8, R176 ;  /* 0x000000080cb0723c */ /* 0x004fe200000418b0 */
[----:B------:R-:W-:-:S02]  /*a970*/  FFMA.FTZ R18, R192, UR4, R35 ;  /* 0x00000004c0127c23 */ /* 0x000fc40008010023 */
[----:B------:R-:W2:Y:S01]  /*a980*/  MUFU.TANH R20, R20 ;  /* 0x0000001400147308 */ /* 0x000ea20000002400 */
[----:B-1----:R-:W-:Y:S02]  /*a990*/  FFMA.FTZ R21, R30, UR4, R31 ;  /* 0x000000041e157c23 */ /* 0x002fe4000801001f */
[----:B------:R-:W-:Y:S01]  /*a9a0*/  FSEL R18, R18, -INF , !P0 ;  /* 0xff80000012127808 */ /* 0x000fe20004000000 */
[----:B------:R-:W-:Y:S01]  /*a9b0*/  FFMA.FTZ R9, R194, UR4, R199 ;  /* 0x00000004c2097c23 */ /* 0x000fe200080100c7 */
[----:B------:R-:W-:Y:S01]  /*a9c0*/  HMMA.16816.F32.BF16 R172, R12, R10, R172 ;  /* 0x0000000a0cac723c */ /* 0x000fe200000418ac */
[----:B------:R-:W-:Y:S01]  /*a9d0*/  FMUL.FTZ R209, R185, c[0x0][0x2ec] ;  /* 0x0000bb00b9d17a20 */ /* 0x000fe20000410000 */
[----:B------:R-:W-:Y:S01]  /*a9e0*/  IADD3 R185, R198, 0x28, RZ ;  /* 0x00000028c6b97810 */ /* 0x000fe20007ffe0ff */
[----:B------:R-:W-:Y:S01]  /*a9f0*/  FMUL.FTZ R211, R184, c[0x0][0x2ec] ;  /* 0x0000bb00b8d37a20 */ /* 0x000fe20000410000 */
[----:B------:R-:W1:Y:S01]  /*aa00*/  MUFU.TANH R189, R189 ;  /* 0x000000bd00bd7308 */ /* 0x000e620000002400 */
[----:B------:R-:W-:Y:S01]  /*aa10*/  FMUL.FTZ R215, R187, c[0x0][0x2ec] ;  /* 0x0000bb00bbd77a20 */ /* 0x000fe20000410000 */
[----:B------:R-:W-:Y:S01]  /*aa20*/  IADD3 R187, R198, 0x29, RZ ;  /* 0x00000029c6bb7810 */ /* 0x000fe20007ffe0ff */
[----:B------:R-:W-:Y:S01]  /*aa30*/  FMUL.FTZ R213, R186, c[0x0][0x2ec] ;  /* 0x0000bb00bad57a20 */ /* 0x000fe20000410000 */
[----:B------:R-:W-:Y:S01]  /*aa40*/  FSEL R9, R9, -INF , !P1 ;  /* 0xff80000009097808 */ /* 0x000fe20004800000 */
[----:B------:R-:W-:Y:S01]  /*aa50*/  FMUL.FTZ R181, R181, c[0x0][0x2ec] ;  /* 0x0000bb00b5b57a20 */ /* 0x000fe20000410000 */
[-C--:B------:R-:W-:Y:S01]  /*aa60*/  ISETP.GE.AND P1, PT, R201, R2.reuse, PT ;  /* 0x00000002c900720c */ /* 0x080fe20003f26270 */
[----:B------:R-:W-:Y:S01]  /*aa70*/  FMUL.FTZ R183, R183, c[0x0][0x2ec] ;  /* 0x0000bb00b7b77a20 */ /* 0x000fe20000410000 */
[----:B------:R-:W-:Y:S01]  /*aa80*/  I2F R170, R188 ;  /* 0x000000bc00aa7306 */ /* 0x000fe20000201400 */
[----:B------:R-:W-:Y:S01]  /*aa90*/  FMUL.FTZ R182, R182, c[0x0][0x2ec] ;  /* 0x0000bb00b6b67a20 */ /* 0x000fe20000410000 */
[----:B------:R-:W-:Y:S01]  /*aaa0*/  FSEL R26, R26, -INF , !P1 ;  /* 0xff8000001a1a7808 */ /* 0x000fe20004800000 */
[----:B------:R-:W-:Y:S01]  /*aab0*/  FFMA.FTZ R8, R194, UR4, R169 ;  /* 0x00000004c2087c23 */ /* 0x000fe200080100a9 */
[-C--:B------:R-:W-:Y:S01]  /*aac0*/  ISETP.GE.AND P1, PT, R24, R167.reuse, PT ;  /* 0x000000a71800720c */ /* 0x080fe20003f26270 */
[----:B------:R-:W-:Y:S01]  /*aad0*/  FMUL.FTZ R13, R178, c[0x0][0x2ec] ;  /* 0x0000bb00b20d7a20 */ /* 0x000fe20000410000 */
[-C--:B------:R-:W-:Y:S01]  /*aae0*/  ISETP.GE.AND P0, PT, R201, R167.reuse, PT ;  /* 0x000000a7c900720c */ /* 0x080fe20003f06270 */
[----:B------:R-:W-:Y:S01]  /*aaf0*/  FMUL.FTZ R31, R176, c[0x0][0x2ec] ;  /* 0x0000bb00b01f7a20 */ /* 0x000fe20000410000 */
[----:B------:R-:W3:Y:S01]  /*ab00*/  MUFU.TANH R209, R209 ;  /* 0x000000d100d17308 */ /* 0x000ee20000002400 */
[----:B------:R-:W-:Y:S01]  /*ab10*/  FMUL.FTZ R247, R180, c[0x0][0x2ec] ;  /* 0x0000bb00b4f77a20 */ /* 0x000fe20000410000 */
[----:B------:R-:W-:Y:S01]  /*ab20*/  FSEL R8, R8, -INF , !P6 ;  /* 0xff80000008087808 */ /* 0x000fe20007000000 */
[----:B------:R-:W-:Y:S01]  /*ab30*/  FMUL.FTZ R11, R177, c[0x0][0x2ec] ;  /* 0x0000bb00b10b7a20 */ /* 0x000fe20000410000 */
[-C--:B------:R-:W-:Y:S01]  /*ab40*/  ISETP.GE.AND P6, PT, R33, R167.reuse, PT ;  /* 0x000000a72100720c */ /* 0x080fe20003fc6270 */
[----:B--2---:R-:W-:Y:S01]  /*ab50*/  FFMA.FTZ R20, R17, UR4, R20 ;  /* 0x0000000411147c23 */ /* 0x004fe20008010014 */
[----:B------:R-:W-:Y:S01]  /*ab60*/  FSEL R21, R21, -INF , !P1 ;  /* 0xff80000015157808 */ /* 0x000fe20004800000 */
[----:B------:R-:W-:Y:S01]  /*ab70*/  FFMA.FTZ R22, R30, UR4, R191 ;  /* 0x000000041e167c23 */ /* 0x000fe200080100bf */
[----:B------:R2:W4:Y:S01]  /*ab80*/  MUFU.TANH R28, R25 ;  /* 0x00000019001c7308 */ /* 0x0005220000002400 */
[-C--:B------:R-:W-:Y:S01]  /*ab90*/  ISETP.GE.AND P1, PT, R16, R2.reuse, PT ;  /* 0x000000021000720c */ /* 0x080fe20003f26270 */
[----:B-1----:R-:W-:Y:S01]  /*aba0*/  FFMA.FTZ R189, R32, UR4, R189 ;  /* 0x0000000420bd7c23 */ /* 0x002fe200080100bd */
[----:B------:R-:W-:Y:S01]  /*abb0*/  FSEL R27, R27, -INF , !P0 ;  /* 0xff8000001b1b7808 */ /* 0x000fe20004000000 */
[----:B------:R-:W-:Y:S01]  /*abc0*/  FMUL.FTZ R15, R179, c[0x0][0x2ec] ;  /* 0x0000bb00b30f7a20 */ /* 0x000fe20000410000 */
[----:B------:R-:W-:Y:S01]  /*abd0*/  ISETP.GE.AND P0, PT, R33, R2, PT ;  /* 0x000000022100720c */ /* 0x000fe20003f06270 */
[----:B------:R-:W-:Y:S01]  /*abe0*/  FMUL.FTZ R10, R172, c[0x0][0x2ec] ;  /* 0x0000bb00ac0a7a20 */ /* 0x000fe20000410000 */
[----:B------:R-:W-:Y:S01]  /*abf0*/  FSEL R20, R20, -INF , !P1 ;  /* 0xff80000014147808 */ /* 0x000fe20004800000 */
[----:B------:R-:W-:Y:S01]  /*ac00*/  I2F R34, R168 ;  /* 0x000000a800227306 */ /* 0x000fe20000201400 */
[----:B---3--:R-:W-:Y:S01]  /*ac10*/  FFMA.FTZ R201, R170, UR4, R209 ;  /* 0x00000004aac97c23 */ /* 0x008fe200080100d1 */
[----:B------:R-:W-:Y:S01]  /*ac20*/  ISETP.GE.AND P1, PT, R188, R167, PT ;  /* 0x000000a7bc00720c */ /* 0x000fe20003f26270 */
[----:B------:R-:W-:Y:S01]  /*ac30*/  FMUL.FTZ R12, R174, c[0x0][0x2ec] ;  /* 0x0000bb00ae0c7a20 */ /* 0x000fe20000410000 */
[----:B------:R-:W-:Y:S01]  /*ac40*/  IADD3 R180, R198, 0x38, RZ ;  /* 0x00000038c6b47810 */ /* 0x000fe20007ffe0ff */
[----:B------:R-:W-:Y:S01]  /*ac50*/  FMUL.FTZ R14, R173, c[0x0][0x2ec] ;  /* 0x0000bb00ad0e7a20 */ /* 0x000fe20000410000 */
[----:B------:R-:W-:-:S02]  /*ac60*/  FSEL R201, R201, -INF , !P1 ;  /* 0xff800000c9c97808 */ /* 0x000fc40004800000 */
[----:B------:R-:W1:Y:S01]  /*ac70*/  MUFU.TANH R211, R211 ;  /* 0x000000d300d37308 */ /* 0x000e620000002400 */
[----:B--2---:R-:W-:Y:S01]  /*ac80*/  FFMA.FTZ R25, R32, UR4, R29 ;  /* 0x0000000420197c23 */ /* 0x004fe2000801001d */
[-C--:B------:R-:W-:Y:S01]  /*ac90*/  ISETP.GE.AND P1, PT, R185, R2.reuse, PT ;  /* 0x00000002b900720c */ /* 0x080fe20003f26270 */
[----:B----4-:R-:W-:Y:S01]  /*aca0*/  FFMA.FTZ R23, R17, UR4, R28 ;  /* 0x0000000411177c23 */ /* 0x010fe2000801001c */
[----:B------:R-:W-:Y:S02]  /*acb0*/  IADD3 R169, R198, 0x39, RZ ;  /* 0x00000039c6a97810 */ /* 0x000fe40007ffe0ff */
[----:B------:R-:W-:Y:S02]  /*acc0*/  FSEL R25, R25, -INF , !P6 ;  /* 0xff80000019197808 */ /* 0x000fe40007000000 */
[----:B------:R-:W-:Y:S01]  /*acd0*/  I2F R186, R187 ;  /* 0x000000bb00ba7306 */ /* 0x000fe20000201400 */
[----:B------:R-:W-:Y:S02]  /*ace0*/  ISETP.GE.AND P6, PT, R24, R2, PT ;  /* 0x000000021800720c */ /* 0x000fe40003fc6270 */
[----:B------:R-:W-:-:S02]  /*acf0*/  FSEL R24, R189, -INF , !P0 ;  /* 0xff800000bd187808 */ /* 0x000fc40004000000 */
[----:B------:R-:W-:Y:S02]  /*ad00*/  FSEL R22, R22, -INF , !P6 ;  /* 0xff80000016167808 */ /* 0x000fe40007000000 */
[-C--:B------:R-:W-:Y:S01]  /*ad10*/  ISETP.GE.AND P6, PT, R168, R167.reuse, PT ;  /* 0x000000a7a800720c */ /* 0x080fe20003fc6270 */
[----:B------:R-:W2:Y:S01]  /*ad20*/  MUFU.TANH R181, R181 ;  /* 0x000000b500b57308 */ /* 0x000ea20000002400 */
[----:B-1----:R-:W-:Y:S01]  /*ad30*/  FFMA.FTZ R203, R34, UR4, R211 ;  /* 0x0000000422cb7c23 */ /* 0x002fe200080100d3 */
[----:B------:R-:W-:-:S04]  /*ad40*/  ISETP.GE.AND P0, PT, R16, R167, PT ;  /* 0x000000a71000720c */ /* 0x000fc80003f06270 */
[----:B------:R-:W-:Y:S02]  /*ad50*/  FSEL R203, R203, -INF , !P6 ;  /* 0xff800000cbcb7808 */ /* 0x000fe40007000000 */
[----:B------:R-:W1:Y:S01]  /*ad60*/  MUFU.TANH R29, R183 ;  /* 0x000000b7001d7308 */ /* 0x000e620000002400 */
[----:B------:R-:W-:Y:S02]  /*ad70*/  FSEL R23, R23, -INF , !P0 ;  /* 0xff80000017177808 */ /* 0x000fe40004000000 */
[-C--:B------:R-:W-:Y:S02]  /*ad80*/  ISETP.GE.AND P6, PT, R188, R2.reuse, PT ;  /* 0x00000002bc00720c */ /* 0x080fe40003fc6270 */
[----:B------:R-:W-:-:S03]  /*ad90*/  ISETP.GE.AND P0, PT, R168, R2, PT ;  /* 0x00000002a800720c */ /* 0x000fc60003f06270 */
[----:B------:R-:W-:Y:S01]  /*ada0*/  I2F R184, R185 ;  /* 0x000000b900b87306 */ /* 0x000fe20000201400 */
[----:B--2---:R-:W-:-:S07]  /*adb0*/  FFMA.FTZ R181, R186, UR4, R181 ;  /* 0x00000004bab57c23 */ /* 0x004fce00080100b5 */
[----:B------:R-:W-:Y:S01]  /*adc0*/  I2F R190, R19 ;  /* 0x0000001300be7306 */ /* 0x000fe20000201400 */
[----:B-1----:R-:W-:-:S07]  /*add0*/  FFMA.FTZ R29, R186, UR4, R29 ;  /* 0x00000004ba1d7c23 */ /* 0x002fce000801001d */
[----:B------:R-:W1:Y:S08]  /*ade0*/  MUFU.TANH R171, R182 ;  /* 0x000000b600ab7308 */ /* 0x000e700000002400 */
[----:B------:R-:W2:Y:S08]  /*adf0*/  MUFU.TANH R13, R13 ;  /* 0x0000000d000d7308 */ /* 0x000eb00000002400 */
[----:B------:R-:W3:Y:S01]  /*ae00*/  MUFU.TANH R215, R215 ;  /* 0x000000d700d77308 */ /* 0x000ee20000002400 */
[----:B-1----:R-:W-:-:S05]  /*ae10*/  FFMA.FTZ R171, R184, UR4, R171 ;  /* 0x00000004b8ab7c23 */ /* 0x002fca00080100ab */
[----:B------:R-:W-:Y:S02]  /*ae20*/  FSEL R194, R171, -INF , !P1 ;  /* 0xff800000abc27808 */ /* 0x000fe40004800000 */
[----:B------:R-:W1:Y:S01]  /*ae30*/  MUFU.TANH R213, R213 ;  /* 0x000000d500d57308 */ /* 0x000e620000002400 */
[----:B--2---:R-:W-:Y:S01]  /*ae40*/  FFMA.FTZ R186, R190, UR4, R13 ;  /* 0x00000004beba7c23 */ /* 0x004fe2000801000d */
[----:B------:R-:W-:-:S06]  /*ae50*/  ISETP.GE.AND P1, PT, R19, R167, PT ;  /* 0x000000a71300720c */ /* 0x000fcc0003f26270 */
[----:B------:R-:W2:Y:S01]  /*ae60*/  MUFU.TANH R31, R31 ;  /* 0x0000001f001f7308 */ /* 0x000ea20000002400 */
[----:B---3--:R-:W-:-:S05]  /*ae70*/  FFMA.FTZ R192, R170, UR4, R215 ;  /* 0x00000004aac07c23 */ /* 0x008fca00080100d7 */
[----:B------:R-:W-:Y:S02]  /*ae80*/  FSEL R192, R192, -INF , !P6 ;  /* 0xff800000c0c07808 */ /* 0x000fe40007000000 */
[----:B------:R-:W3:Y:S01]  /*ae90*/  MUFU.TANH R247, R247 ;  /* 0x000000f700f77308 */ /* 0x000ee20000002400 */
[----:B-1----:R-:W-:Y:S01]  /*aea0*/  FFMA.FTZ R196, R34, UR4, R213 ;  /* 0x0000000422c47c23 */ /* 0x002fe200080100d5 */
[----:B------:R-:W-:-:S04]  /*aeb0*/  ISETP.GE.AND P6, PT, R187, R167, PT ;  /* 0x000000a7bb00720c */ /* 0x000fc80003fc6270 */
[----:B------:R-:W-:Y:S02]  /*aec0*/  FSEL R196, R196, -INF , !P0 ;  /* 0xff800000c4c47808 */ /* 0x000fe40004000000 */
[----:B------:R-:W-:Y:S01]  /*aed0*/  I2F R206, R202 ;  /* 0x000000ca00ce7306 */ /* 0x000fe20000201400 */
[----:B--2---:R-:W-:Y:S01]  /*aee0*/  FFMA.FTZ R31, R190, UR4, R31 ;  /* 0x00000004be1f7c23 */ /* 0x004fe2000801001f */
[-C--:B------:R-:W-:Y:S02]  /*aef0*/  ISETP.GE.AND P0, PT, R185, R167.reuse, PT ;  /* 0x000000a7b900720c */ /* 0x080fe40003f06270 */
[----:B------:R-:W-:Y:S02]  /*af00*/  FSEL R197, R181, -INF , !P6 ;  /* 0xff800000b5c57808 */ /* 0x000fe40007000000 */
[----:B------:R-:W-:Y:S02]  /*af10*/  FSEL R189, R31, -INF , !P1 ;  /* 0xff8000001fbd7808 */ /* 0x000fe40004800000 */
[----:B------:R-:W1:Y:S01]  /*af20*/  MUFU.TANH R11, R11 ;  /* 0x0000000b000b7308 */ /* 0x000e620000002400 */
[----:B---3--:R-:W-:Y:S01]  /*af30*/  FFMA.FTZ R199, R184, UR4, R247 ;  /* 0x00000004b8c77c23 */ /* 0x008fe200080100f7 */
[----:B------:R-:W-:-:S02]  /*af40*/  ISETP.GE.AND P1, PT, R202, R167, PT ;  /* 0x000000a7ca00720c */ /* 0x000fc40003f26270 */
[-C--:B------:R-:W-:Y:S02]  /*af50*/  ISETP.GE.AND P6, PT, R19, R2.reuse, PT ;  /* 0x000000021300720c */ /* 0x080fe40003fc6270 */
[----:B------:R-:W-:Y:S02]  /*af60*/  FSEL R199, R199, -INF , !P0 ;  /* 0xff800000c7c77808 */ /* 0x000fe40004000000 */
[----:B------:R-:W2:Y:S01]  /*af70*/  I2F R0, R198 ;  /* 0x000000c600007306 */ /* 0x000ea20000201400 */
[-C--:B------:R-:W-:Y:S02]  /*af80*/  ISETP.GE.AND P0, PT, R187, R2.reuse, PT ;  /* 0x00000002bb00720c */ /* 0x080fe40003f06270 */
[----:B------:R-:W-:Y:S02]  /*af90*/  FSEL R186, R186, -INF , !P6 ;  /* 0xff800000baba7808 */ /* 0x000fe40007000000 */
[----:B------:R-:W-:Y:S02]  /*afa0*/  ISETP.GE.AND P6, PT, R198, R2, PT ;  /* 0x00000002c600720c */ /* 0x000fe40003fc6270 */
[----:B------:R-:W-:Y:S01]  /*afb0*/  FSEL R190, R29, -INF , !P0 ;  /* 0xff8000001dbe7808 */ /* 0x000fe20004000000 */
[----:B------:R3:W4:Y:S01]  /*afc0*/  MUFU.TANH R13, R6 ;  /* 0x00000006000d7308 */ /* 0x0007220000002400 */
[----:B-1----:R-:W-:Y:S01]  /*afd0*/  FFMA.FTZ R11, R206, UR4, R11 ;  /* 0x00000004ce0b7c23 */ /* 0x002fe2000801000b */
[----:B------:R-:W-:-:S04]  /*afe0*/  ISETP.GE.AND P0, PT, R198, R167, PT ;  /* 0x000000a7c600720c */ /* 0x000fc80003f06270 */
[----:B------:R-:W-:Y:S02]  /*aff0*/  FSEL R187, R11, -INF , !P1 ;  /* 0xff8000000bbb7808 */ /* 0x000fe40004800000 */
[----:B------:R-:W1:Y:S01]  /*b000*/  MUFU.TANH R15, R15 ;  /* 0x0000000f000f7308 */ /* 0x000e620000002400 */
[----:B--2---:R-:W-:Y:S01]  /*b010*/  FFMA.FTZ R11, R0, UR4, R207 ;  /* 0x00000004000b7c23 */ /* 0x004fe200080100cf */
[----:B------:R-:W-:-:S04]  /*b020*/  ISETP.GE.AND P1, PT, R202, R2, PT ;  /* 0x00000002ca00720c */ /* 0x000fc80003f26270 */
[----:B------:R-:W-:Y:S02]  /*b030*/  FSEL R11, R11, -INF , !P0 ;  /* 0xff8000000b0b7808 */ /* 0x000fe40004000000 */
[----:B------:R-:W-:Y:S01]  /*b040*/  I2F R193, R180 ;  /* 0x000000b400c17306 */ /* 0x000fe20000201400 */
[----:B---3--:R-:W-:Y:S01]  /*b050*/  FMUL.FTZ R6, R175, c[0x0][0x2ec] ;  /* 0x0000bb00af067a20 */ /* 0x008fe20000410000 */
[----:B------:R-:W-:Y:S01]  /*b060*/  ISETP.GE.AND P0, PT, R169, R2, PT ;  /* 0x00000002a900720c */ /* 0x000fe20003f06270 */
[----:B----4-:R-:W-:-:S05]  /*b070*/  FFMA.FTZ R0, R0, UR4, R13 ;  /* 0x0000000400007c23 */ /* 0x010fca000801000d */
[----:B------:R-:W2:Y:S01]  /*b080*/  MUFU.TANH R10, R10 ;  /* 0x0000000a000a7308 */ /* 0x000ea20000002400 */
[----:B-1----:R-:W-:Y:S01]  /*b090*/  FFMA.FTZ R15, R206, UR4, R15 ;  /* 0x00000004ce0f7c23 */ /* 0x002fe2000801000f */
[----:B------:R-:W-:Y:S01]  /*b0a0*/  FSEL R0, R0, -INF , !P6 ;  /* 0xff80000000007808 */ /* 0x000fe20007000000 */
[----:B------:R-:W-:Y:S01]  /*b0b0*/  BAR.SYNC.DEFER_BLOCKING 0x0 ;  /* 0x0000000000007b1d */ /* 0x000fe20000010000 */
[----:B------:R-:W-:Y:S02]  /*b0c0*/  PLOP3.LUT P6, PT, PT, PT, UP0, 0x80, 0x0 ;  /* 0x000000000000781c */ /* 0x000fe40003fcf008 */
[----:B------:R-:W-:Y:S02]  /*b0d0*/  FSEL R184, R15, -INF , !P1 ;  /* 0xff8000000fb87808 */ /* 0x000fe40004800000 */
[----:B------:R-:W-:Y:S01]  /*b0e0*/  ISETP.GE.AND P1, PT, R180, R167, PT ;  /* 0x000000a7b400720c */ /* 0x000fe20003f26270 */
[----:B------:R-:W1:Y:S01]  /*b0f0*/  MUFU.TANH R12, R12 ;  /* 0x0000000c000c7308 */ /* 0x000e620000002400 */
[----:B--2---:R-:W-:-:S07]  /*b100*/  FFMA.FTZ R10, R193, UR4, R10 ;  /* 0x00000004c10a7c23 */ /* 0x004fce000801000a */
[----:B------:R-:W-:Y:S01]  /*b110*/  I2F R35, R169 ;  /* 0x000000a900237306 */ /* 0x000fe20000201400 */
[----:B------:R-:W-:Y:S02]  /*b120*/  FSEL R185, R10, -INF , !P1 ;  /* 0xff8000000ab97808 */ /* 0x000fe40004800000 */
[----:B------:R-:W-:-:S05]  /*b130*/  ISETP.GE.AND P1, PT, R180, R2, PT ;  /* 0x00000002b400720c */ /* 0x000fca0003f26270 */
[----:B------:R-:W2:Y:S01]  /*b140*/  MUFU.TANH R14, R14 ;  /* 0x0000000e000e7308 */ /* 0x000ea20000002400 */
[----:B-1----:R-:W-:-:S05]  /*b150*/  FFMA.FTZ R12, R193, UR4, R12 ;  /* 0x00000004c10c7c23 */ /* 0x002fca000801000c */
[----:B------:R-:W-:Y:S02]  /*b160*/  FSEL R182, R12, -INF , !P1 ;  /* 0xff8000000cb67808 */ /* 0x000fe40004800000 */
[----:B------:R-:W1:Y:S01]  /*b170*/  MUFU.TANH R6, R6 ;  /* 0x0000000600067308 */ /* 0x000e620000002400 */
[----:B------:R-:W-:Y:S01]  /*b180*/  ISETP.GE.AND P1, PT, R169, R167, PT ;  /* 0x000000a7a900720c */ /* 0x000fe20003f26270 */
[----:B--2---:R-:W-:-:S05]  /*b190*/  FFMA.FTZ R14, R35, UR4, R14 ;  /* 0x00000004230e7c23 */ /* 0x004fca000801000e */
[----:B------:R-:W-:Y:S01]  /*b1a0*/  FSEL R183, R14, -INF , !P1 ;  /* 0xff8000000eb77808 */ /* 0x000fe20004800000 */
[----:B-1----:R-:W-:-:S05]  /*b1b0*/  FFMA.FTZ R6, R35, UR4, R6 ;  /* 0x0000000423067c23 */ /* 0x002fca0008010006 */
        /* <DEDUP_REMOVED lines=78> */
.L_x_3778:
[----:B------:R-:W-:Y:S02]  /*b6a0*/  ULDC UR10, c[0x0][0x198] ;  /* 0x00006600000a7ab9 */ /* 0x000fe40000000800 */
[----:B------:R-:W-:-:S04]  /*b6b0*/  ULEA UR10, -UR10, URZ, 0x6 ;  /* 0x0000003f0a0a7291 */ /* 0x000fc8000f8e313f */
[----:B------:R-:W-:Y:S02]  /*b6c0*/  USHF.R.S32.HI UR8, URZ, 0x1f, UR10 ;  /* 0x0000001f3f087899 */ /* 0x000fe4000801140a */
.L_x_3779:
        /* <DEDUP_REMOVED lines=154> */
.L_x_3781:
[----:B------:R-:W-:Y:S05]  /*c070*/  BSYNC B0 ;  /* 0x0000000000007941 */ /* 0x000fea0003800000 */
.L_x_3780:
[----:B------:R-:W0:Y:S01]  /*c080*/  LDGDEPBAR ;  /* 0x00000000000079af */ /* 0x000e220000000000 */
[----:B-1----:R-:W-:Y:S02]  /*c090*/  IMAD.U32 R13, RZ, RZ, UR10 ;  /* 0x0000000aff0d7e24 */ /* 0x002fe4000f8e00ff */
[----:B------:R-:W-:-:S03]  /*c0a0*/  IMAD.U32 R2, RZ, RZ, UR8 ;  /* 0x00000008ff027e24 */ /* 0x000fc6000f8e00ff */
[----:B------:R-:W-:-:S04]  /*c0b0*/  LEA R248, P0, R13, R248, 0x1 ;  /* 0x000000f80df87211 */ /* 0x000fc800078008ff */
[----:B------:R-:W-:Y:S02]  /*c0c0*/  LEA.HI.X R249, R13, R249, R2, 0x1, P0 ;  /* 0x000000f90df97211 */ /* 0x000fe400000f0c02 */
.L_x_3777:
        /* <DEDUP_REMOVED lines=43> */
[----:B------:R-:W-:Y:S01]  /*c380*/  FSETP.NEU.FTZ.AND P0, PT, R173, -INF , PT ;  /* 0xff800000ad00780b */ /* 0x000fe20003f1d000 */
[----:B------:R-:W-:Y:S01]  /*c390*/  LDSM.16.MT88.4 R12, [R233+0x10000] ;  /* 0x01000000e90c783b */ /* 0x000fe20000004200 */
[C---:B------:R-:W-:Y:S01]  /*c3a0*/  FSETP.NEU.FTZ.AND P1, PT, R174.reuse, -INF , PT ;  /* 0xff800000ae00780b */ /* 0x040fe20003f3d000 */
[----:B------:R-:W-:Y:S01]  /*c3b0*/  FMUL.FTZ R166, R174, c[0x0][0x23c] ;  /* 0x00008f00aea67a20 */ /* 0x000fe20000410000 */
[----:B------:R-:W-:Y:S02]  /*c3c0*/  FSEL R165, R165, RZ, P0 ;  /* 0x000000ffa5a57208 */ /* 0x000fe40000000000 */
[----:B------:R-:W-:Y:S02]  /*c3d0*/  FSEL R6, R173, RZ, P0 ;  /* 0x000000ffad067208 */ /* 0x000fe40000000000 */
[----:B------:R-:W-:Y:S01]  /*c3e0*/  FSEL R166, R166, RZ, P1 ;  /* 0x000000ffa6a67208 */ /* 0x000fe20000800000 */
[----:B------:R-:W-:-:S02]  /*c3f0*/  FFMA.FTZ R168, R0, c[0x0][0x23c], -R165 ;  /* 0x00008f0000a87a23 */ /* 0x000fc400000108a5 */
[--C-:B------:R-:W-:Y:S02]  /*c400*/  FFMA.FTZ R0, R18, c[0x0][0x23c], -R165.reuse ;  /* 0x00008f0012007a23 */ /* 0x100fe400000108a5 */
[--C-:B------:R-:W-:Y:S01]  /*c410*/  FFMA.FTZ R172, R11, c[0x0][0x23c], -R166.reuse ;  /* 0x00008f000bac7a23 */ /* 0x100fe200000108a6 */
[----:B------:R-:W1:Y:S01]  /*c420*/  LDSM.16.MT88.4 R16, [R236+0x10000] ;  /* 0x01000000ec10783b */ /* 0x000e620000004200 */
[--C-:B------:R-:W-:Y:S01]  /*c430*/  FFMA.FTZ R169, R9, c[0x0][0x23c], -R166.reuse ;  /* 0x00008f0009a97a23 */ /* 0x100fe200000108a6 */
[----:B------:R-:W-:Y:S01]  /*c440*/  MUFU.EX2 R168, R168 ;  /* 0x000000a800a87308 */ /* 0x000fe20000000800 */
[--C-:B------:R-:W-:Y:S02]  /*c450*/  FFMA.FTZ R175, R8, c[0x0][0x23c], -R165.reuse ;  /* 0x00008f0008af7a23 */ /* 0x100fe400000108a5 */
[----:B------:R-:W2:Y:S01]  /*c460*/  LDSM.16.MT88.4 R8, [R234+0x10000] ;  /* 0x01000000ea08783b */ /* 0x000ea20000004200 */
[----:B------:R-:W-:Y:S01]  /*c470*/  FFMA.FTZ R171, R5, c[0x0][0x23c], -R166 ;  /* 0x00008f0005ab7a23 */ /* 0x000fe200000108a6 */
[----:B------:R-:W-:Y:S01]  /*c480*/  FSEL R5, R174, RZ, P1 ;  /* 0x000000ffae057208 */ /* 0x000fe20000800000 */
[----:B------:R-:W-:-:S02]  /*c490*/  FFMA.FTZ R2, R4, c[0x0][0x23c], -R165 ;  /* 0x00008f0004027a23 */ /* 0x000fc400000108a5 */
[----:B------:R-:W-:Y:S01]  /*c4a0*/  FADD.FTZ R6, R3, -R6 ;  /* 0x8000000603067221 */ /* 0x000fe20000010000 */
[----:B------:R-:W-:Y:S01]  /*c4b0*/  MUFU.EX2 R172, R172 ;  /* 0x000000ac00ac7308 */ /* 0x000fe20000000800 */
[----:B------:R-:W-:Y:S02]  /*c4c0*/  FADD.FTZ R4, R164, -R5 ;  /* 0x80000005a4047221 */ /* 0x000fe40000010000 */
[--C-:B------:R-:W-:Y:S02]  /*c4d0*/  FFMA.FTZ R170, R7, c[0x0][0x23c], -R166.reuse ;  /* 0x00008f0007aa7a23 */ /* 0x100fe400000108a6 */
[----:B------:R-:W-:Y:S02]  /*c4e0*/  FMUL.FTZ R177, R4, c[0x0][0x23c] ;  /* 0x00008f0004b17a20 */ /* 0x000fe40000410000 */
[----:B------:R-:W-:Y:S01]  /*c4f0*/  FMUL.FTZ R3, R6, c[0x0][0x23c] ;  /* 0x00008f0006037a20 */ /* 0x000fe20000410000 */
[----:B------:R-:W3:Y:S01]  /*c500*/  MUFU.EX2 R171, R171 ;  /* 0x000000ab00ab7308 */ /* 0x000ee20000000800 */
[----:B------:R-:W-:-:S02]  /*c510*/  FFMA.FTZ R178, R21, c[0x0][0x23c], -R166 ;  /* 0x00008f0015b27a23 */ /* 0x000fc400000108a6 */
[--C-:B------:R-:W-:Y:S02]  /*c520*/  FFMA.FTZ R181, R23, c[0x0][0x23c], -R166.reuse ;  /* 0x00008f0017b57a23 */ /* 0x100fe400000108a6 */
[--C-:B------:R-:W-:Y:S02]  /*c530*/  FFMA.FTZ R188, R22, c[0x0][0x23c], -R165.reuse ;  /* 0x00008f0016bc7a23 */ /* 0x100fe400000108a5 */
[--C-:B------:R-:W-:Y:S01]  /*c540*/  FFMA.FTZ R193, R20, c[0x0][0x23c], -R165.reuse ;  /* 0x00008f0014c17a23 */ /* 0x100fe200000108a5 */
[----:B------:R-:W-:Y:S01]  /*c550*/  MUFU.EX2 R170, R170 ;  /* 0x000000aa00aa7308 */ /* 0x000fe20000000800 */
[----:B------:R-:W-:Y:S01]  /*c560*/  LDSM.16.MT88.4 R20, [R232+0x10800] ;  /* 0x01080000e814783b */ /* 0x000fe20000004200 */
[--C-:B------:R-:W-:Y:S02]  /*c570*/  FFMA.FTZ R176, R27, c[0x0][0x23c], -R166.reuse ;  /* 0x00008f001bb07a23 */ /* 0x100fe400000108a6 */
[----:B------:R-:W-:Y:S02]  /*c580*/  FFMA.FTZ R179, R25, c[0x0][0x23c], -R166 ;  /* 0x00008f0019b37a23 */ /* 0x000fe400000108a6 */
[----:B------:R-:W-:-:S02]  /*c590*/  FFMA.FTZ R180, R26, c[0x0][0x23c], -R165 ;  /* 0x00008f001ab47a23 */ /* 0x000fc400000108a5 */
[----:B------:R-:W4:Y:S01]  /*c5a0*/  MUFU.EX2 R169, R169 ;  /* 0x000000a900a97308 */ /* 0x000f220000000800 */
[----:B---3--:R-:W-:Y:S01]  /*c5b0*/  F2FP.BF16.PACK_AB R4, R171, R172 ;  /* 0x000000acab04723e */ /* 0x008fe200000010ff */
[--C-:B------:R-:W-:Y:S02]  /*c5c0*/  FFMA.FTZ R191, R24, c[0x0][0x23c], -R165.reuse ;  /* 0x00008f0018bf7a23 */ /* 0x100fe400000108a5 */
[----:B------:R-:W-:Y:S01]  /*c5d0*/  LDSM.16.MT88.4 R24, [R234+0x10800] ;  /* 0x01080000ea18783b */ /* 0x000fe20000004200 */
[--C-:B------:R-:W-:Y:S02]  /*c5e0*/  FFMA.FTZ R200, R197, c[0x0][0x23c], -R166.reuse ;  /* 0x00008f00c5c87a23 */ /* 0x100fe400000108a6 */
[--C-:B------:R-:W-:Y:S01]  /*c5f0*/  FFMA.FTZ R198, R203, c[0x0][0x23c], -R166.reuse ;  /* 0x00008f00cbc67a23 */ /* 0x100fe200000108a6 */
[----:B------:R-:W3:Y:S01]  /*c600*/  MUFU.EX2 R2, R2 ;  /* 0x0000000200027308 */ /* 0x000ee20000000800 */
[----:B------:R-:W-:Y:S02]  /*c610*/  FFMA.FTZ R197, R192, c[0x0][0x23c], -R165 ;  /* 0x00008f00c0c57a23 */ /* 0x000fe400000108a5 */
[----:B------:R-:W-:-:S02]  /*c620*/  FFMA.FTZ R201, R201, c[0x0][0x23c], -R166 ;  /* 0x00008f00c9c97a23 */ /* 0x000fc400000108a6 */
[--C-:B------:R-:W-:Y:S02]  /*c630*/  FFMA.FTZ R199, R199, c[0x0][0x23c], -R166.reuse ;  /* 0x00008f00c7c77a23 */ /* 0x100fe400000108a6 */
[--C-:B------:R-:W-:Y:S01]  /*c640*/  FFMA.FTZ R196, R196, c[0x0][0x23c], -R165.reuse ;  /* 0x00008f00c4c47a23 */ /* 0x100fe200000108a5 */
[----:B------:R-:W-:Y:S01]  /*c650*/  MUFU.EX2 R0, R0 ;  /* 0x0000000000007308 */ /* 0x000fe20000000800 */
[----:B----4-:R-:W-:Y:S01]  /*c660*/  F2FP.BF16.PACK_AB R6, R169, R170 ;  /* 0x000000aaa906723e */ /* 0x010fe200000010ff */
[--C-:B------:R-:W-:Y:S02]  /*c670*/  FFMA.FTZ R192, R194, c[0x0][0x23c], -R165.reuse ;  /* 0x00008f00c2c07a23 */ /* 0x100fe400000108a5 */
[----:B------:R-:W-:Y:S02]  /*c680*/  FFMA.FTZ R203, R190, c[0x0][0x23c], -R165 ;  /* 0x00008f00becb7a23 */ /* 0x000fe400000108a5 */
[--C-:B------:R-:W-:Y:S02]  /*c690*/  FFMA.FTZ R190, R187, c[0x0][0x23c], -R166.reuse ;  /* 0x00008f00bbbe7a23 */ /* 0x100fe400000108a6 */
[----:B------:R-:W4:Y:S01]  /*c6a0*/  MUFU.EX2 R175, R175 ;  /* 0x000000af00af7308 */ /* 0x000f220000000800 */
[----:B---3--:R-:W-:Y:S01]  /*c6b0*/  F2FP.BF16.PACK_AB R5, R2, R168 ;  /* 0x000000a80205723e */ /* 0x008fe200000010ff */
[----:B------:R-:W-:-:S02]  /*c6c0*/  FFMA.FTZ R194, R183, c[0x0][0x23c], -R166 ;  /* 0x00008f00b7c27a23 */ /* 0x000fc400000108a6 */
[--C-:B------:R-:W-:Y:S02]  /*c6d0*/  FFMA.FTZ R189, R189, c[0x0][0x23c], -R166.reuse ;  /* 0x00008f00bdbd7a23 */ /* 0x100fe400000108a6 */
[----:B------:R-:W-:Y:S02]  /*c6e0*/  FFMA.FTZ R185, R185, c[0x0][0x23c], -R166 ;  /* 0x00008f00b9b97a23 */ /* 0x000fe400000108a6 */
[----:B------:R-:W3:Y:S01]  /*c6f0*/  MUFU.EX2 R177, R177 ;  /* 0x000000b100b17308 */ /* 0x000ee20000000800 */
[--C-:B------:R-:W-:Y:S02]  /*c700*/  FFMA.FTZ R183, R186, c[0x0][0x23c], -R165.reuse ;  /* 0x00008f00bab77a23 */ /* 0x100fe400000108a5 */
[--C-:B------:R-:W-:Y:S02]  /*c710*/  FFMA.FTZ R184, R184, c[0x0][0x23c], -R165.reuse ;  /* 0x00008f00b8b87a23 */ /* 0x100fe400000108a5 */
[--C-:B------:R-:W-:Y:S02]  /*c720*/  FFMA.FTZ R182, R182, c[0x0][0x23c], -R165.reuse ;  /* 0x00008f00b6b67a23 */ /* 0x100fe400000108a5 */
[----:B------:R-:W-:Y:S01]  /*c730*/  FFMA.FTZ R187, R167, c[0x0][0x23c], -R165 ;  /* 0x00008f00a7bb7a23 */ /* 0x000fe200000108a5 */
[----:B------:R-:W5:Y:S01]  /*c740*/  MUFU.EX2 R3, R3 ;  /* 0x0000000300037308 */ /* 0x000f620000000800 */
[----:B----4-:R-:W-:Y:S01]  /*c750*/  F2FP.BF16.PACK_AB R7, R175, R0 ;  /* 0x00000000af07723e */ /* 0x010fe200000010ff */
[----:B------:R-:W-:Y:S01]  /*c760*/  LDSM.16.MT88.4 R164, [R232+0x13800] ;  /* 0x01380000e8a4783b */ /* 0x000fe20000004200 */
[----:B---3--:R-:W-:-:S05]  /*c770*/  FMUL.FTZ R160, R160, R177 ;  /* 0x000000b1a0a07220 */ /* 0x008fca0000410000 */
        /* <DEDUP_REMOVED lines=47> */
[----:B------:R-:W-:Y:S02]  /*ca70*/  FMUL.FTZ R135, R135, R3 ;  /* 0x0000000387877220 */ /* 0x000fe40000410000 */
[-C--:B------:R-:W-:Y:S02]  /*ca80*/  FMUL.FTZ R36, R36, R177.reuse ;  /* 0x000000b124247220 */ /* 0x080fe40000410000 */
[----:B------:R-:W-:Y:S01]  /*ca90*/  FMUL.FTZ R37, R37, R177 ;  /* 0x000000b125257220 */ /* 0x000fe20000410000 */
[----:B-1----:R-:W-:Y:S01]  /*caa0*/  HMMA.16816.F32.BF16 R136, R4, R16, R136 ;  /* 0x000000100488723c */ /* 0x002fe20000041888 */
[-C--:B------:R-:W-:Y:S01]  /*cab0*/  FMUL.FTZ R38, R38, R3.reuse ;  /* 0x0000000326267220 */ /* 0x080fe20000410000 */
[----:B------:R-:W1:Y:S01]  /*cac0*/  MUFU.EX2 R198, R198 ;  /* 0x000000c600c67308 */ /* 0x000e620000000800 */
[----:B------:R-:W-:-:S02]  /*cad0*/  FMUL.FTZ R39, R39, R3 ;  /* 0x0000000327277220 */ /* 0x000fc40000410000 */
[-C--:B------:R-:W-:Y:S02]  /*cae0*/  FMUL.FTZ R40, R40, R177.reuse ;  /* 0x000000b128287220 */ /* 0x080fe40000410000 */
[----:B------:R-:W-:Y:S01]  /*caf0*/  FMUL.FTZ R41, R41, R177 ;  /* 0x000000b129297220 */ /* 0x000fe20000410000 */
[C---:B------:R-:W-:Y:S01]  /*cb00*/  HMMA.16816.F32.BF16 R132, R4.reuse, R18, R132 ;  /* 0x000000120484723c */ /* 0x040fe20000041884 */
[-C--:B------:R-:W-:Y:S01]  /*cb10*/  FMUL.FTZ R42, R42, R3.reuse ;  /* 0x000000032a2a7220 */ /* 0x080fe20000410000 */
[----:B------:R-:W1:Y:S01]  /*cb20*/  LDSM.16.MT88.4 R16, [R233+0x12000] ;  /* 0x01200000e910783b */ /* 0x000e620000004200 */
[----:B------:R-:W-:Y:S01]  /*cb30*/  FMUL.FTZ R43, R43, R3 ;  /* 0x000000032b2b7220 */ /* 0x000fe20000410000 */
[----:B------:R-:W1:Y:S01]  /*cb40*/  MUFU.EX2 R201, R201 ;  /* 0x000000c900c97308 */ /* 0x000e620000000800 */
[-C--:B------:R-:W-:Y:S02]  /*cb50*/  FMUL.FTZ R44, R44, R177.reuse ;  /* 0x000000b12c2c7220 */ /* 0x080fe40000410000 */
[----:B------:R-:W-:Y:S01]  /*cb60*/  FMUL.FTZ R45, R45, R177 ;  /* 0x000000b12d2d7220 */ /* 0x000fe20000410000 */
[----:B--2---:R-:W-:Y:S01]  /*cb70*/  HMMA.16816.F32.BF16 R36, R4, R8, R36 ;  /* 0x000000080424723c */ /* 0x004fe20000041824 */
[----:B------:R-:W-:-:S02]  /*cb80*/  FMUL.FTZ R46, R46, R3 ;  /* 0x000000032e2e7220 */ /* 0x000fc40000410000 */
[----:B------:R-:W-:Y:S01]  /*cb90*/  FMUL.FTZ R47, R47, R3 ;  /* 0x000000032f2f7220 */ /* 0x000fe20000410000 */
[----:B------:R-:W-:Y:S01]  /*cba0*/  MUFU.EX2 R199, R199 ;  /* 0x000000c700c77308 */ /* 0x000fe20000000800 */
[-C--:B------:R-:W-:Y:S02]  /*cbb0*/  FMUL.FTZ R48, R48, R177.reuse ;  /* 0x000000b130307220 */ /* 0x080fe40000410000 */
[----:B------:R-:W-:Y:S01]  /*cbc0*/  FMUL.FTZ R49, R49, R177 ;  /* 0x000000b131317220 */ /* 0x000fe20000410000 */
[----:B------:R-:W-:Y:S01]  /*cbd0*/  HMMA.16816.F32.BF16 R40, R4, R10, R40 ;  /* 0x0000000a0428723c */ /* 0x000fe20000041828 */
[-C--:B------:R-:W-:Y:S01]  /*cbe0*/  FMUL.FTZ R50, R50, R3.reuse ;  /* 0x0000000332327220 */ /* 0x080fe20000410000 */
[----:B------:R-:W2:Y:S01]  /*cbf0*/  LDSM.16.MT88.4 R8, [R232+0x12000] ;  /* 0x01200000e808783b */ /* 0x000ea20000004200 */
        /* <DEDUP_REMOVED lines=16> */
[----:B------:R-:W-:Y:S02]  /*cd00*/  FMUL.FTZ R61, R61, R177 ;  /* 0x000000b13d3d7220 */ /* 0x000fe40000410000 */
[-C--:B------:R-:W-:Y:S01]  /*cd10*/  FMUL.FTZ R62, R62, R3.reuse ;  /* 0x000000033e3e7220 */ /* 0x080fe20000410000 */
[----:B-1----:R-:W-:Y:S01]  /*cd20*/  HMMA.16816.F32.BF16 R52, R4, R16, R52 ;  /* 0x000000100434723c */ /* 0x002fe20000041834 */
[----:B------:R-:W-:Y:S01]  /*cd30*/  FMUL.FTZ R63, R63, R3 ;  /* 0x000000033f3f7220 */ /* 0x000fe20000410000 */
[----:B------:R-:W-:Y:S01]  /*cd40*/  MUFU.EX2 R192, R192 ;  /* 0x000000c000c07308 */ /* 0x000fe20000000800 */
[----:B------:R-:W-:-:S02]  /*cd50*/  FMUL.FTZ R64, R64, R177 ;  /* 0x000000b140407220 */ /* 0x000fc40000410000 */
[----:B------:R-:W-:Y:S02]  /*cd60*/  FMUL.FTZ R65, R65, R177 ;  /* 0x000000b141417220 */ /* 0x000fe40000410000 */
[-C--:B------:R-:W-:Y:S01]  /*cd70*/  FMUL.FTZ R66, R66, R3.reuse ;  /* 0x0000000342427220 */ /* 0x080fe20000410000 */
[C---:B------:R-:W-:Y:S01]  /*cd80*/  HMMA.16816.F32.BF16 R56, R4.reuse, R18, R56 ;  /* 0x000000120438723c */ /* 0x040fe20000041838 */
[----:B------:R-:W-:Y:S01]  /*cd90*/  FMUL.FTZ R67, R67, R3 ;  /* 0x0000000343437220 */ /* 0x000fe20000410000 */
        /* <DEDUP_REMOVED lines=29> */
[----:B------:R-:W-:Y:S02]  /*cf70*/  FMUL.FTZ R85, R85, R177 ;  /* 0x000000b155557220 */ /* 0x000fe40000410000 */
[-C--:B------:R-:W-:Y:S02]  /*cf80*/  FMUL.FTZ R86, R86, R3.reuse ;  /* 0x0000000356567220 */ /* 0x080fe40000410000 */
[----:B------:R-:W-:Y:S01]  /*cf90*/  FMUL.FTZ R87, R87, R3 ;  /* 0x0000000357577220 */ /* 0x000fe20000410000 */
[----:B-1----:R-:W-:Y:S01]  /*cfa0*/  HMMA.16816.F32.BF16 R76, R4, R16, R76 ;  /* 0x00000010044c723c */ /* 0x002fe2000004184c */
[-C--:B------:R-:W-:Y:S01]  /*cfb0*/  FMUL.FTZ R88, R88, R177.reuse ;  /* 0x000000b158587220 */ /* 0x080fe20000410000 */
[----:B------:R-:W-:Y:S01]  /*cfc0*/  MUFU.EX2 R183, R183 ;  /* 0x000000b700b77308 */ /* 0x000fe20000000800 */
        /* <DEDUP_REMOVED lines=17> */
[----:B------:R-:W2:Y:S01]  /*d0e0*/  LDSM.16.MT88.4 R8, [R234+0x16000] ;  /* 0x01600000ea08783b */ /* 0x000ea20000004200 */
[-C--:B------:R-:W-:Y:S02]  /*d0f0*/  FMUL.FTZ R100, R100, R177.reuse ;  /* 0x000000b164647220 */ /* 0x080fe40000410000 */
[----:B------:R-:W-:Y:S01]  /*d100*/  FMUL.FTZ R101, R101, R177 ;  /* 0x000000b165657220 */ /* 0x000fe20000410000 */
[----:B------:R-:W1:Y:S01]  /*d110*/  MUFU.EX2 R187, R187 ;  /* 0x000000bb00bb7308 */ /* 0x000e620000000800 */
[----:B------:R-:W-:-:S02]  /*d120*/  FMUL.FTZ R102, R102, R3 ;  /* 0x0000000366667220 */ /* 0x000fc40000410000 */
[C---:B-----5:R-:W-:Y:S01]  /*d130*/  HMMA.16816.F32.BF16 R92, R4.reuse, R12, R92 ;  /* 0x0000000c045c723c */ /* 0x060fe2000004185c */
[----:B------:R-:W-:Y:S02]  /*d140*/  FMUL.FTZ R103, R103, R3 ;  /* 0x0000000367677220 */ /* 0x000fe40000410000 */
[-C--:B------:R-:W-:Y:S02]  /*d150*/  FMUL.FTZ R104, R104, R177.reuse ;  /* 0x000000b168687220 */ /* 0x080fe40000410000 */
[----:B------:R-:W-:Y:S02]  /*d160*/  FMUL.FTZ R105, R105, R177 ;  /* 0x000000b169697220 */ /* 0x000fe40000410000 */
[-C--:B------:R-:W-:Y:S01]  /*d170*/  FMUL.FTZ R106, R106, R3.reuse ;  /* 0x000000036a6a7220 */ /* 0x080fe20000410000 */
[----:B------:R-:W-:Y:S01]  /*d180*/  HMMA.16816.F32.BF16 R96, R4, R14, R96 ;  /* 0x0000000e0460723c */ /* 0x000fe20000041860 */
[----:B------:R-:W5:Y:S01]  /*d190*/  LDSM.16.MT88.4 R12, [R233+0x16000] ;  /* 0x01600000e90c783b */ /* 0x000f620000004200 */
[----:B------:R-:W-:-:S02]  /*d1a0*/  FMUL.FTZ R107, R107, R3 ;  /* 0x000000036b6b7220 */ /* 0x000fc40000410000 */
[-C--:B------:R-:W-:Y:S02]  /*d1b0*/  FMUL.FTZ R108, R108, R177.reuse ;  /* 0x000000b16c6c7220 */ /* 0x080fe40000410000 */
[----:B------:R-:W-:Y:S02]  /*d1c0*/  FMUL.FTZ R109, R109, R177 ;  /* 0x000000b16d6d7220 */ /* 0x000fe40000410000 */
[-C--:B------:R-:W-:Y:S02]  /*d1d0*/  FMUL.FTZ R110, R110, R3.reuse ;  /* 0x000000036e6e7220 */ /* 0x080fe40000410000 */
[----:B------:R-:W-:Y:S01]  /*d1e0*/  FMUL.FTZ R111, R111, R3 ;  /* 0x000000036f6f7220 */ /* 0x000fe20000410000 */
[----:B-1----:R-:W-:Y:S01]  /*d1f0*/  HMMA.16816.F32.BF16 R100, R4, R16, R100 ;  /* 0x000000100464723c */ /* 0x002fe20000041864 */
[-C--:B------:R-:W-:Y:S02]  /*d200*/  FMUL.FTZ R112, R112, R177.reuse ;  /* 0x000000b170707220 */ /* 0x080fe40000410000 */
[----:B------:R-:W-:-:S02]  /*d210*/  FMUL.FTZ R113, R113, R177 ;  /* 0x000000b171717220 */ /* 0x000fc40000410000 */
[-C--:B------:R-:W-:Y:S02]  /*d220*/  FMUL.FTZ R114, R114, R3.reuse ;  /* 0x0000000372727220 */ /* 0x080fe40000410000 */
[----:B------:R-:W-:Y:S01]  /*d230*/  FMUL.FTZ R115, R115, R3 ;  /* 0x0000000373737220 */ /* 0x000fe20000410000 */
[C---:B------:R-:W-:Y:S01]  /*d240*/  HMMA.16816.F32.BF16 R104, R4.reuse, R18, R104 ;  /* 0x000000120468723c */ /* 0x040fe20000041868 */
[-C--:B------:R-:W-:Y:S01]  /*d250*/  FMUL.FTZ R116, R116, R177.reuse ;  /* 0x000000b174747220 */ /* 0x080fe20000410000 */
[----:B------:R-:W-:Y:S01]  /*d260*/  LDSM.16.MT88.4 R16, [R233+0x10800] ;  /* 0x01080000e910783b */ /* 0x000fe20000004200 */
        /* <DEDUP_REMOVED lines=13> */
[C---:B-----5:R-:W-:Y:S01]  /*d340*/  HMMA.16816.F32.BF16 R116, R4.reuse, R12, R116 ;  /* 0x0000000c0474723c */ /* 0x060fe20000041874 */
[----:B------:R-:W-:Y:S02]  /*d350*/  FMUL.FTZ R127, R127, R3 ;  /* 0x000000037f7f7220 */ /* 0x000fe40000410000 */
        /* <DEDUP_REMOVED lines=15> */
[----:B------:R-:W-:Y:S01]  /*d450*/  FADD.FTZ R169, R169, R170 ;  /* 0x000000aaa9a97221 */ /* 0x000fe20000010000 */
[----:B------:R-:W-:Y:S01]  /*d460*/  MOV R3, R173 ;  /* 0x000000ad00037202 */ /* 0x000fe20000000f00 */
        /* <DEDUP_REMOVED lines=13> */
[----:B------:R-:W-:Y:S02]  /*d540*/  FADD.FTZ R193, R193, R188 ;  /* 0x000000bcc1c17221 */ /* 0x000fe40000010000 */
[----:B------:R-:W-:-:S03]  /*d550*/  FADD.FTZ R0, R198, R181 ;  /* 0x000000b5c6007221 */ /* 0x000fc60000010000 */
[----:B------:R-:W-:Y:S01]  /*d560*/  HMMA.16816.F32.BF16 R156, R4, R10, R156 ;  /* 0x0000000a049c723c */ /* 0x000fe2000004189c */
[----:B------:R-:W1:Y:S01]  /*d570*/  LDSM.16.MT88.4 R8, [R234+0x12800] ;  /* 0x01280000ea08783b */ /* 0x000e620000004200 */
[----:B------:R-:W-:-:S06]  /*d580*/  FADD.FTZ R0, R201, R0 ;  /* 0x00000000c9007221 */ /* 0x000fcc0000010000 */
        /* <DEDUP_REMOVED lines=36> */
[C---:B---3--:R-:W-:Y:S08]  /*d7d0*/  HMMA.16816.F32.BF16 R108, R4.reuse, R16, R108 ;  /* 0x00000010046c723c */ /* 0x048ff0000004186c */
[C---:B------:R-:W-:Y:S01]  /*d7e0*/  HMMA.16816.F32.BF16 R112, R4.reuse, R18, R112 ;  /* 0x000000120470723c */ /* 0x040fe20000041870 */
[----:B------:R-:W1:Y:S07]  /*d7f0*/  LDSM.16.MT88.4 R16, [R233+0x11000] ;  /* 0x01100000e910783b */ /* 0x000e6e0000004200 */
[C---:B------:R-:W-:Y:S08]  /*d800*/  HMMA.16816.F32.BF16 R116, R4.reuse, R28, R116 ;  /* 0x0000001c0474723c */ /* 0x040ff00000041874 */
[C---:B------:R-:W-:Y:S01]  /*d810*/  HMMA.16816.F32.BF16 R120, R4.reuse, R30, R120 ;  /* 0x0000001e0478723c */ /* 0x040fe20000041878 */
[----:B------:R-:W-:Y:S07]  /*d820*/  LDSM.16.MT88.4 R28, [R232+0x13000] ;  /* 0x01300000e81c783b */ /* 0x000fee0000004200 */
[C---:B--2---:R-:W-:Y:S08]  /*d830*/  HMMA.16816.F32.BF16 R124, R4.reuse, R12, R124 ;  /* 0x0000000c047c723c */ /* 0x044ff0000004187c */
[----:B------:R-:W-:Y:S01]  /*d840*/  HMMA.16816.F32.BF16 R128, R4, R14, R128 ;  /* 0x0000000e0480723c */ /* 0x000fe20000041880 */
[----:B------:R-:W2:Y:S06]  /*d850*/  LDSM.16.MT88.4 R12, [R236+0x13000] ;  /* 0x01300000ec0c783b */ /* 0x000eac0000004200 */
[----:B------:R-:W-:-:S02]  /*d860*/  F2FP.BF16.PACK_AB R4, R201, R198 ;  /* 0x000000c6c904723e */ /* 0x000fc400000010ff */
[----:B------:R-:W-:Y:S01]  /*d870*/  F2FP.BF16.PACK_AB R5, R197, R196 ;  /* 0x000000c4c505723e */ /* 0x000fe200000010ff */
[----:B------:R-:W-:Y:S01]  /*d880*/  FADD.FTZ R196, R196, R193 ;  /* 0x000000c1c4c47221 */ /* 0x000fe20000010000 */
[C---:B------:R-:W-:Y:S01]  /*d890*/  F2FP.BF16.PACK_AB R6, R200.reuse, R199 ;  /* 0x000000c7c806723e */ /* 0x040fe200000010ff */
[----:B------:R-:W-:Y:S01]  /*d8a0*/  FADD.FTZ R199, R199, R0 ;  /* 0x00000000c7c77221 */ /* 0x000fe20000010000 */
[----:B------:R-:W-:Y:S01]  /*d8b0*/  F2FP.BF16.PACK_AB R7, R203, R192 ;  /* 0x000000c0cb07723e */ /* 0x000fe200000010ff */
[----:B------:R-:W-:Y:S02]  /*d8c0*/  FADD.FTZ R197, R197, R196 ;  /* 0x000000c4c5c57221 */ /* 0x000fe40000010000 */
[----:B------:R-:W-:Y:S02]  /*d8d0*/  FADD.FTZ R200, R200, R199 ;  /* 0x000000c7c8c87221 */ /* 0x000fe40000010000 */
[----:B------:R-:W-:Y:S02]  /*d8e0*/  FADD.FTZ R0, R192, R197 ;  /* 0x000000c5c0007221 */ /* 0x000fe40000010000 */
[----:B----4-:R-:W-:Y:S02]  /*d8f0*/  HMMA.16816.F32.BF16 R152, R4, R20, R152 ;  /* 0x000000140498723c */ /* 0x010fe40000041898 */
[----:B------:R-:W-:-:S06]  /*d900*/  FADD.FTZ R0, R203, R0 ;  /* 0x00000000cb007221 */ /* 0x000fcc0000010000 */
        /* <DEDUP_REMOVED lines=101> */
.L_x_3774:
        /* <DEDUP_REMOVED lines=43> */
.L_x_3786:
        /* <DEDUP_REMOVED lines=79> */
.L_x_3783:
[C---:B------:R-:W-:Y:S01]  /*e700*/  ISETP.GE.AND P6, PT, R245.reuse, c[0x0][0x220], PT ;  /* 0x00008800f5007a0c */ /* 0x040fe20003fc6270 */
[----:B------:R-:W-:Y:S01]  /*e710*/  UISETP.GT.AND UP2, UPT, UR29, UR22, UPT ;  /* 0x000000161d00728c */ /* 0x000fe2000bf44270 */
[----:B------:R-:W-:Y:S02]  /*e720*/  IADD3 R2, R245, 0x40, RZ ;  /* 0x00000040f5027810 */ /* 0x000fe40007ffe0ff */
[----:B------:R-:W-:Y:S02]  /*e730*/  IADD3 R9, P1, R3, UR28, RZ ;  /* 0x0000001c03097c10 */ /* 0x000fe4000ff3e0ff */
[----:B------:R-:W-:Y:S02]  /*e740*/  ISETP.GE.AND P5, PT, R2, c[0x0][0x220], PT ;  /* 0x0000880002007a0c */ /* 0x000fe40003fa6270 */
[C---:B------:R-:W-:Y:S02]  /*e750*/  IADD3 R2, R245.reuse, 0xc0, RZ ;  /* 0x000000c0f5027810 */ /* 0x040fe40007ffe0ff */
[----:B------:R-:W-:Y:S02]  /*e760*/  IADD3 R166, R245, 0x80, RZ ;  /* 0x00000080f5a67810 */ /* 0x000fe40007ffe0ff */
        /* <DEDUP_REMOVED lines=348> */
[----:B------:R-:W-:Y:S02]  /*fd30*/  FMUL.FTZ R25, R25, c[0x0][0x2ec] ;  /* 0x0000bb0019197a20 */ /* 0x000fe40000410000 */
[----:B------:R5:W2:Y:S01]  /*fd40*/  MUFU.TANH R11, R166 ;  /* 0x000000a6000b7308 */ /* 0x000aa20000002400 */
[----:B------:R-:W-:Y:S02]  /*fd50*/  IMAD.MOV.U32 R195, RZ, RZ, R3 ;  /* 0x000000ffffc37224 */ /* 0x000fe400078e0003 */
[----:B------:R-:W-:Y:S02]  /*fd60*/  FMUL.FTZ R29, R29, c[0x0][0x2ec] ;  /* 0x0000bb001d1d7a20 */ /* 0x000fe40000410000 */
[----:B-1----:R-:W-:Y:S02]  /*fd70*/  FMUL.FTZ R167, R19, c[0x0][0x2ec] ;  /* 0x0000bb0013a77a20 */ /* 0x002fe40000410000 */
[----:B------:R-:W-:Y:S02]  /*fd80*/  FMUL.FTZ R30, R30, c[0x0][0x2ec] ;  /* 0x0000bb001e1e7a20 */ /* 0x000fe40000410000 */
[----:B------:R-:W-:Y:S01]  /*fd90*/  FMUL.FTZ R31, R31, c[0x0][0x2ec] ;  /* 0x0000bb001f1f7a20 */ /* 0x000fe20000410000 */
[----:B------:R-:W1:Y:S01]  /*fda0*/  MUFU.TANH R164, R164 ;  /* 0x000000a400a47308 */ /* 0x000e620000002400 */
[----:B------:R-:W-:Y:S02]  /*fdb0*/  FMUL.FTZ R33, R33, c[0x0][0x2ec] ;  /* 0x0000bb0021217a20 */ /* 0x000fe40000410000 */
[----:B----4-:R-:W-:Y:S07]  /*fdc0*/  FMUL.FTZ R252, R18, c[0x0][0x2ec] ;  /* 0x0000bb0012fc7a20 */ /* 0x010fee0000410000 */
[----:B------:R4:W1:Y:S01]  /*fdd0*/  MUFU.TANH R213, R252 ;  /* 0x000000fc00d57308 */ /* 0x0008620000002400 */
[----:B-----5:R-:W-:Y:S09]  /*fde0*/  FMUL.FTZ R166, R20, c[0x0][0x2ec] ;  /* 0x0000bb0014a67a20 */ /* 0x020ff20000410000 */
[----:B------:R5:W1:Y:S10]  /*fdf0*/  MUFU.TANH R18, R167 ;  /* 0x000000a700127308 */ /* 0x000a740000002400 */
        /* <DEDUP_REMOVED lines=12> */
[----:B------:R-:W1:Y:S01]  /*fec0*/  MUFU.TANH R9, R9 ;  /* 0x0000000900097308 */ /* 0x000e620000002400 */
[----:B----4-:R-:W-:Y:S09]  /*fed0*/  IMAD.MOV.U32 R252, RZ, RZ, R2 ;  /* 0x000000fffffc7224 */ /* 0x010ff200078e0002 */
[----:B------:R-:W4:Y:S10]  /*fee0*/  MUFU.TANH R210, R210 ;  /* 0x000000d200d27308 */ /* 0x000f340000002400 */
[----:B------:R-:W1:Y:S10]  /*fef0*/  MUFU.TANH R211, R211 ;  /* 0x000000d300d37308 */ /* 0x000e740000002400 */
        /* <DEDUP_REMOVED lines=13> */
[----:B------:R-:W1:Y:S01]  /*ffd0*/  MUFU.TANH R166, R166 ;  /* 0x000000a600a67308 */ /* 0x000e620000002400 */
[----:B------:R-:W-:-:S05]  /*ffe0*/  @!P0 BRA `(.L_x_3784) ;  /* 0x00000bf000008947 */ /* 0x000fca0003800000 */
[----:B--234-:R-:W-:Y:S01]  /*fff0*/  ULDC.64 UR10, c[0x0][0x198] ;  /* 0x00006600000a7ab9 */ /* 0x01cfe20000000a00 */
        /* <DEDUP_REMOVED lines=14> */
[----:B--2---:R-:W-:Y:S04]  /*100e0*/  UIMAD.WIDE.U32 UR40, UR15, UR37, URZ ;  /* 0x000000250f2872a5 */ /* 0x004fe8000f8e003f */
[----:B------:R-:W-:Y:S02]  /*100f0*/  UIADD3 UR36, -UR41, URZ, URZ ;  /* 0x0000003f29247290 */ /* 0x000fe4000fffe13f */
[----:B---3--:R-:W-:Y:S02]  /*10100*/  UIMAD.WIDE.U32 UR42, UR15, UR30, URZ ;  /* 0x0000001e0f2a72a5 */ /* 0x008fe4000f8e003f */
        /* <DEDUP_REMOVED lines=28> */
[----:B-1----:R-:W-:Y:S01]  /*102d0*/  LEA.HI.X.SX32 R21, R3, UR33, 0x2, P1 ;  /* 0x0000002103157c11 */ /* 0x002fe200088f16ff */
[----:B------:R-:W1:Y:S08]  /*102e0*/  R2UR UR36, R20 ;  /* 0x00000000142473c2 */ /* 0x000e7000000e0000 */
[----:B------:R-:W3:Y:S08]  /*102f0*/  R2UR UR11, R7 ;  /* 0x00000000070b73c2 */ /* 0x000ef000000e0000 */
[----:B------:R-:W4:Y:S01]  /*10300*/  R2UR UR37, R21 ;  /* 0x00000000152573c2 */ /* 0x000f2200000e0000 */
[----:B--2---:R-:W-:Y:S02]  /*10310*/  MOV R22, UR10 ;  /* 0x0000000a00167c02 */ /* 0x004fe40008000f00 */
[----:B-1----:R-:W-:Y:S01]  /*10320*/  MOV R4, UR36 ;  /* 0x0000002400047c02 */ /* 0x002fe20008000f00 */
        /* <DEDUP_REMOVED lines=22> */
.L_x_3785:
[----:B------:R2:W-:Y:S01]  /*10490*/  @P6 STS.128 [R244+0x8000], RZ ;  /* 0x008000fff4006388 */ /* 0x0005e20000000c00 */
[CC--:B------:R-:W-:Y:S01]  /*104a0*/  LEA R28, P0, R6.reuse, R248.reuse, 0x1 ;  /* 0x000000f8061c7211 */ /* 0x0c0fe200078008ff */
[----:B------:R-:W-:Y:S01]  /*104b0*/  UMOV UR8, UR10 ;  /* 0x0000000a00087c82 */ /* 0x000fe20008000000 */
[C---:B------:R-:W-:Y:S01]  /*104c0*/  IADD3 R5, P1, R6.reuse, UR26, RZ ;  /* 0x0000001a06057c10 */ /* 0x040fe2000ff3e0ff */
[----:B------:R-:W-:Y:S01]  /*104d0*/  UMOV UR9, UR11 ;  /* 0x0000000b00097c82 */ /* 0x000fe20008000000 */
[-C--:B-1----:R-:W-:Y:S02]  /*104e0*/  LEA.HI.X R29, R6, R249.reuse, R2, 0x1, P0 ;  /* 0x000000f9061d7211 */ /* 0x082fe400000f0c02 */
        /* <DEDUP_REMOVED lines=111> */
.L_x_3784:
[----:B--234-:R-:W-:Y:S01]  /*10be0*/  MOV R2, UR29 ;  /* 0x0000001d00027c02 */ /* 0x01cfe20008000f00 */
[----:B-1----:R-:W-:Y:S01]  /*10bf0*/  LDSM.16.MT88.4 R28, [R233+0x10000] ;  /* 0x01000000e91c783b */ /* 0x002fe20000004200 */
[----:B------:R-:W-:Y:S02]  /*10c00*/  UISETP.GT.AND UP2, UPT, UR29, UR22, UPT ;  /* 0x000000161d00728c */ /* 0x000fe4000bf44270 */
[----:B------:R-:W-:Y:S01]  /*10c10*/  LEA R3, R2, R243, 0x6 ;  /* 0x000000f302037211 */ /* 0x000fe200078e30ff */
[----:B------:R-:W-:Y:S02]  /*10c20*/  UMOV UR10, UR24 ;  /* 0x00000018000a7c82 */ /* 0x000fe40008000000 */
[----:B------:R-:W-:Y:S01]  /*10c30*/  UMOV UR11, UR23 ;  /* 0x00000017000b7c82 */ /* 0x000fe20008000000 */
        /* <DEDUP_REMOVED lines=31> */
[----:B------:R-:W-:Y:S02]  /*10e30*/  FFMA.FTZ R10, R7, UR4, R10 ;  /* 0x00000004070a7c23 */ /* 0x000fe4000801000a */
[C---:B------:R-:W-:Y:S01]  /*10e40*/  FFMA.FTZ R11, R12.reuse, UR4, R11 ;  /* 0x000000040c0b7c23 */ /* 0x040fe2000801000b */
[----:B------:R-:W-:Y:S01]  /*10e50*/  FMNMX.FTZ R19, R199, R20, !PT ;  /* 0x00000014c7137209 */ /* 0x000fe20007810000 */
        /* <DEDUP_REMOVED lines=21> */
[----:B------:R-:W-:Y:S01]  /*10fb0*/  IADD3 R12, R3, 0x38, RZ ;  /* 0x00000038030c7810 */ /* 0x000fe20007ffe0ff */
[----:B------:R-:W1:Y:S01]  /*10fc0*/  I2F R7, R7 ;  /* 0x0000000700077306 */ /* 0x000e620000201400 */
        /* <DEDUP_REMOVED lines=9> */
[----:B------:R-:W2:Y:S01]  /*11060*/  I2F R12, R12 ;  /* 0x0000000c000c7306 */ /* 0x000ea20000201400 */
        /* <DEDUP_REMOVED lines=9> */
[----:B------:R-:W3:Y:S01]  /*11100*/  I2F R3, R3 ;  /* 0x0000000300037306 */ /* 0x000ee20000201400 */
[----:B------:R-:W-:Y:S02]  /*11110*/  FMNMX.FTZ R13, R204, R13, !PT ;  /* 0x0000000dcc0d7209 */ /* 0x000fe40007810000 */
[----:B------:R-:W-:Y:S01]  /*11120*/  FMNMX.FTZ R20, R201, R20, !PT ;  /* 0x00000014c9147209 */ /* 0x000fe20007810000 */
[C---:B-1----:R-:W-:Y:S01]  /*11130*/  FFMA.FTZ R187, R7.reuse, UR4, R187 ;  /* 0x0000000407bb7c23 */ /* 0x042fe200080100bb */
[----:B------:R-:W-:Y:S01]  /*11140*/  FMNMX.FTZ R13, R202, R13, !PT ;  /* 0x0000000dca0d7209 */ /* 0x000fe20007810000 */
[----:B------:R-:W-:Y:S01]  /*11150*/  FFMA.FTZ R178, R7, UR4, R178 ;  /* 0x0000000407b27c23 */ /* 0x000fe200080100b2 */
[----:B------:R-:W-:Y:S02]  /*11160*/  FMNMX.FTZ R2, R189, R20, !PT ;  /* 0x00000014bd027209 */ /* 0x000fe40007810000 */
[----:B------:R-:W-:Y:S01]  /*11170*/  FMNMX.FTZ R13, R200, R13, !PT ;  /* 0x0000000dc80d7209 */ /* 0x000fe20007810000 */
[----:B------:R-:W-:Y:S01]  /*11180*/  LDSM.16.MT88.4 R20, [R234+0x10000] ;  /* 0x01000000ea14783b */ /* 0x000fe20000004200 */
[----:B------:R-:W-:Y:S02]  /*11190*/  FMNMX.FTZ R2, R187, R2, !PT ;  /* 0x00000002bb027209 */ /* 0x000fe40007810000 */
[----:B------:R-:W-:Y:S01]  /*111a0*/  FMNMX.FTZ R13, R188, R13, !PT ;  /* 0x0000000dbc0d7209 */ /* 0x000fe20007810000 */
[C---:B--2---:R-:W-:Y:S02]  /*111b0*/  FFMA.FTZ R167, R12.reuse, UR4, R167 ;  /* 0x000000040ca77c23 */ /* 0x044fe400080100a7 */
[----:B------:R-:W-:Y:S03]  /*111c0*/  FFMA.FTZ R177, R12, UR4, R177 ;  /* 0x000000040cb17c23 */ /* 0x000fe600080100b1 */
[----:B------:R-:W-:Y:S02]  /*111d0*/  FMNMX.FTZ R5, R167, R2, !PT ;  /* 0x00000002a7057209 */ /* 0x000fe40007810000 */
[----:B------:R-:W-:Y:S01]  /*111e0*/  FMNMX.FTZ R2, R178, R13, !PT ;  /* 0x0000000db2027209 */ /* 0x000fe20007810000 */
[----:B---3--:R-:W-:Y:S03]  /*111f0*/  FFMA.FTZ R166, R3, UR4, R166 ;  /* 0x0000000403a67c23 */ /* 0x008fe600080100a6 */
[----:B------:R-:W-:Y:S01]  /*11200*/  FMNMX.FTZ R13, R177, R2, !PT ;  /* 0x00000002b10d7209 */ /* 0x000fe20007810000 */
[----:B------:R-:W-:Y:S01]  /*11210*/  FFMA.FTZ R176, R3, UR4, R176 ;  /* 0x0000000403b07c23 */ /* 0x000fe200080100b0 */
[----:B------:R-:W-:Y:S04]  /*11220*/  FMNMX.FTZ R4, R166, R5, !PT ;  /* 0x00000005a6047209 */ /* 0x000fe80007810000 */
[----:B------:R-:W-:Y:S02]  /*11230*/  FMNMX.FTZ R7, R176, R13, !PT ;  /* 0x0000000db0077209 */ /* 0x000fe40007810000 */
[----:B------:R-:W-:Y:S08]  /*11240*/  LDSM.16.MT88.4 R12, [R236+0x10000] ;  /* 0x01000000ec0c783b */ /* 0x000ff00000004200 */
        /* <DEDUP_REMOVED lines=18> */
[--C-:B------:R-:W-:Y:S01]  /*11370*/  FFMA.FTZ R181, R199, c[0x0][0x23c], -R190.reuse ;  /* 0x00008f00c7b57a23 */ /* 0x100fe200000108be */
[----:B------:R-:W1:Y:S01]  /*11380*/  MUFU.EX2 R0, R0 ;  /* 0x0000000000007308 */ /* 0x000e620000000800 */
[--C-:B------:R-:W-:Y:S01]  /*11390*/  FFMA.FTZ R180, R10, c[0x0][0x23c], -R190.reuse ;  /* 0x00008f000ab47a23 */ /* 0x100fe200000108be */
[----:B------:R-:W-:Y:S01]  /*113a0*/  PLOP3.LUT P0, PT, PT, PT, UP2, 0x80, 0x0 ;  /* 0x000000000000781c */ /* 0x000fe20003f0f028 */
[--C-:B------:R-:W-:Y:S02]  /*113b0*/  FFMA.FTZ R165, R11, c[0x0][0x23c], -R190.reuse ;  /* 0x00008f000ba57a23 */ /* 0x100fe400000108be */
[--C-:B------:R-:W-:Y:S02]  /*113c0*/  FFMA.FTZ R185, R8, c[0x0][0x23c], -R179.reuse ;  /* 0x00008f0008b97a23 */ /* 0x100fe400000108b3 */
[--C-:B------:R-:W-:Y:S02]  /*113d0*/  FFMA.FTZ R184, R197, c[0x0][0x23c], -R179.reuse ;  /* 0x00008f00c5b87a23 */ /* 0x100fe400000108b3 */
[--C-:B------:R-:W-:Y:S01]  /*113e0*/  FFMA.FTZ R183, R209, c[0x0][0x23c], -R179.reuse ;  /* 0x00008f00d1b77a23 */ /* 0x100fe200000108b3 */
[----:B------:R-:W-:Y:S01]  /*113f0*/  MUFU.EX2 R186, R186 ;  /* 0x000000ba00ba7308 */ /* 0x000fe20000000800 */
[--C-:B------:R-:W-:Y:S02]  /*11400*/  FFMA.FTZ R182, R9, c[0x0][0x23c], -R179.reuse ;  /* 0x00008f0009b67a23 */ /* 0x100fe400000108b3 */
[----:B------:R-:W-:Y:S02]  /*11410*/  FMUL.FTZ R4, R2, c[0x0][0x23c] ;  /* 0x00008f0002047a20 */ /* 0x000fe40000410000 */
[--C-:B------:R-:W-:Y:S02]  /*11420*/  FFMA.FTZ R191, R175, c[0x0][0x23c], -R190.reuse ;  /* 0x00008f00afbf7a23 */ /* 0x100fe400000108be */
[--C-:B------:R-:W-:Y:S02]  /*11430*/  FFMA.FTZ R192, R173, c[0x0][0x23c], -R190.reuse ;  /* 0x00008f00adc07a23 */ /* 0x100fe400000108be */
[--C-:B------:R-:W-:Y:S01]  /*11440*/  FFMA.FTZ R193, R171, c[0x0][0x23c], -R190.reuse ;  /* 0x00008f00abc17a23 */ /* 0x100fe200000108be */
[----:B------:R-:W2:Y:S01]  /*11450*/  MUFU.EX2 R2, R4 ;  /* 0x0000000400027308 */ /* 0x000ea20000000800 */
        /* <DEDUP_REMOVED lines=14> */
[C---:B--2---:R-:W-:Y:S02]  /*11540*/  FMUL.FTZ R4, R2.reuse, R160 ;  /* 0x000000a002047220 */ /* 0x044fe40000410000 */
[C---:B------:R-:W-:Y:S02]  /*11550*/  FMUL.FTZ R5, R2.reuse, R161 ;  /* 0x000000a102057220 */ /* 0x040fe40000410000 */
[C---:B------:R-:W-:Y:S01]  /*11560*/  FMUL.FTZ R8, R2.reuse, R156 ;  /* 0x0000009c02087220 */ /* 0x040fe20000410000 */
[----:B------:R-:W2:Y:S01]  /*11570*/  MUFU.EX2 R165, R165 ;  /* 0x000000a500a57308 */ /* 0x000ea20000000800 */
[C---:B------:R-:W-:Y:S02]  /*11580*/  FMUL.FTZ R9, R2.reuse, R157 ;  /* 0x0000009d02097220 */ /* 0x040fe40000410000 */
[C---:B------:R-:W-:Y:S01]  /*11590*/  FMUL.FTZ R16, R2.reuse, R148 ;  /* 0x0000009402107220 */ /* 0x040fe20000410000 */
[----:B-1----:R-:W-:Y:S01]  /*115a0*/  F2FP.BF16.PACK_AB R161, R181, R186 ;  /* 0x000000bab5a1723e */ /* 0x002fe200000010ff */
[C---:B------:R-:W-:Y:S01]  /*115b0*/  FMUL.FTZ R17, R2.reuse, R149 ;  /* 0x0000009502117220 */ /* 0x040fe20000410000 */
[----:B------:R-:W-:Y:S01]  /*115c0*/  LDSM.16.MT88.4 R156, [R234+0x12800] ;  /* 0x01280000ea9c783b */ /* 0x000fe20000004200 */
[C---:B------:R-:W-:Y:S02]  /*115d0*/  FMUL.FTZ R24, R2.reuse, R140 ;  /* 0x0000008c02187220 */ /* 0x040fe40000410000 */
[C---:B------:R-:W-:Y:S01]  /*115e0*/  FMUL.FTZ R25, R2.reuse, R141 ;  /* 0x0000008d02197220 */ /* 0x040fe20000410000 */
[----:B------:R-:W-:Y:S01]  /*115f0*/  MUFU.EX2 R185, R185 ;  /* 0x000000b900b97308 */ /* 0x000fe20000000800 */
[C---:B------:R-:W-:Y:S02]  /*11600*/  FMUL.FTZ R32, R2.reuse, R132 ;  /* 0x0000008402207220 */ /* 0x040fe40000410000 */
[----:B------:R-:W-:Y:S01]  /*11610*/  FMUL.FTZ R33, R2, R133 ;  /* 0x0000008502217220 */ /* 0x000fe20000410000 */
[----:B------:R-:W-:Y:S01]  /*11620*/  LDSM.16.MT88.4 R140, [R232+0x12000] ;  /* 0x01200000e88c783b */ /* 0x000fe20000004200 */
[--C-:B------:R-:W-:Y:S02]  /*11630*/  FFMA.FTZ R196, R172, c[0x0][0x23c], -R179.reuse ;  /* 0x00008f00acc47a23 */ /* 0x100fe400000108b3 */
[--C-:B------:R-:W-:Y:S02]  /*11640*/  FFMA.FTZ R198, R170, c[0x0][0x23c], -R179.reuse ;  /* 0x00008f00aac67a23 */ /* 0x100fe400000108b3 */
[--C-:B------:R-:W-:Y:S01]  /*11650*/  FFMA.FTZ R199, R168, c[0x0][0x23c], -R179.reuse ;  /* 0x00008f00a8c77a23 */ /* 0x100fe200000108b3 */
[----:B------:R-:W1:Y:S01]  /*11660*/  MUFU.EX2 R184, R184 ;  /* 0x000000b800b87308 */ /* 0x000e620000000800 */
[C---:B------:R-:W-:Y:S01]  /*11670*/  FMUL.FTZ R38, R0.reuse, R38 ;  /* 0x0000002600267220 */ /* 0x040fe20000410000 */
[----:B------:R-:W-:Y:S01]  /*11680*/  LDSM.16.MT88.4 R132, [R233+0x12000] ;  /* 0x01200000e984783b */ /* 0x000fe20000004200 */
[----:B------:R-:W-:Y:S01]  /*11690*/  FMUL.FTZ R39, R0, R39 ;  /* 0x0000002700277220 */ /* 0x000fe20000410000 */
[----:B--2---:R-:W-:Y:S01]  /*116a0*/  F2FP.BF16.PACK_AB R163, R165, R180 ;  /* 0x000000b4a5a3723e */ /* 0x004fe200000010ff */
[C---:B------:R-:W-:Y:S02]  /*116b0*/  FMUL.FTZ R36, R2.reuse, R36 ;  /* 0x0000002402247220 */ /* 0x040fe40000410000 */
[----:B------:R-:W-:Y:S02]  /*116c0*/  FMUL.FTZ R37, R2, R37 ;  /* 0x0000002502257220 */ /* 0x000fe40000410000 */
[C---:B------:R-:W-:Y:S01]  /*116d0*/  FMUL.FTZ R42, R0.reuse, R42 ;  /* 0x0000002a002a7220 */ /* 0x040fe20000410000 */
[----:B------:R-:W-:Y:S01]  /*116e0*/  MUFU.EX2 R183, R183 ;  /* 0x000000b700b77308 */ /* 0x000fe20000000800 */
[----:B------:R-:W-:Y:S01]  /*116f0*/  LDSM.16.MT88.4 R148, [R232+0x10800] ;  /* 0x01080000e894783b */ /* 0x000fe20000004200 */
[----:B------:R-:W-:Y:S02]  /*11700*/  FMUL.FTZ R43, R0, R43 ;  /* 0x0000002b002b7220 */ /* 0x000fe40000410000 */
[C---:B------:R-:W-:Y:S02]  /*11710*/  FMUL.FTZ R40, R2.reuse, R40 ;  /* 0x0000002802287220 */ /* 0x040fe40000410000 */
[----:B------:R-:W-:Y:S02]  /*11720*/  FMUL.FTZ R41, R2, R41 ;  /* 0x0000002902297220 */ /* 0x000fe40000410000 */
[C---:B------:R-:W-:Y:S01]  /*11730*/  FMUL.FTZ R46, R0.reuse, R46 ;  /* 0x0000002e002e7220 */ /* 0x040fe20000410000 */
[----:B------:R-:W-:Y:S01]  /*11740*/  LDSM.16.MT88.4 R168, [R232+0x12800] ;  /* 0x01280000e8a8783b */ /* 0x000fe20000004200 */
[----:B------:R-:W2:Y:S01]  /*11750*/  MUFU.EX2 R182, R182 ;  /* 0x000000b600b67308 */ /* 0x000ea20000000800 */
[----:B------:R-:W-:Y:S02]  /*11760*/  FMUL.FTZ R47, R0, R47 ;  /* 0x0000002f002f7220 */ /* 0x000fe40000410000 */
[----:B------:R-:W-:Y:S01]  /*11770*/  FMUL.FTZ R44, R2, R44 ;  /* 0x0000002c022c7220 */ /* 0x000fe20000410000 */
[----:B-1----:R-:W-:Y:S01]  /*11780*/  F2FP.BF16.PACK_AB R160, R184, R185 ;  /* 0x000000b9b8a0723e */ /* 0x002fe200000010ff */
[----:B------:R-:W-:Y:S02]  /*11790*/  FMUL.FTZ R45, R2, R45 ;  /* 0x0000002d022d7220 */ /* 0x000fe40000410000 */
[----:B------:R-:W-:Y:S01]  /*117a0*/  LDSM.16.MT88.4 R172, [R236+0x14800] ;  /* 0x01480000ecac783b */ /* 0x000fe20000004200 */
        /* <DEDUP_REMOVED lines=9> */
[----:B------:R-:W-:Y:S01]  /*11840*/  FMUL.FTZ R53, R2, R53 ;  /* 0x0000003502357220 */ /* 0x000fe20000410000 */
[----:B--2---:R-:W-:Y:S01]  /*11850*/  F2FP.BF16.PACK_AB R162, R182, R183 ;  /* 0x000000b7b6a2723e */ /* 0x004fe200000010ff */
[C---:B------:R-:W-:Y:S02]  /*11860*/  FMUL.FTZ R58, R0.reuse, R58 ;  /* 0x0000003a003a7220 */ /* 0x040fe40000410000 */
[----:B------:R-:W-:Y:S02]  /*11870*/  FMUL.FTZ R59, R0, R59 ;  /* 0x0000003b003b7220 */ /* 0x000fe40000410000 */
[C---:B------:R-:W-:Y:S02]  /*11880*/  FMUL.FTZ R56, R2.reuse, R56 ;  /* 0x0000003802387220 */ /* 0x040fe40000410000 */
[C---:B------:R-:W-:Y:S01]  /*11890*/  HMMA.16816.F32.BF16 R4, R160.reuse, R12, R4 ;  /* 0x0000000ca004723c */ /* 0x040fe20000041804 */
[----:B------:R-:W-:Y:S04]  /*118a0*/  MUFU.EX2 R193, R193 ;  /* 0x000000c100c17308 */ /* 0x000fe80000000800 */
[C---:B------:R-:W-:Y:S02]  /*118b0*/  FMUL.FTZ R57, R2.reuse, R57 ;  /* 0x0000003902397220 */ /* 0x040fe40000410000 */
[C---:B------:R-:W-:Y:S01]  /*118c0*/  FMUL.FTZ R12, R2.reuse, R152 ;  /* 0x00000098020c7220 */ /* 0x040fe20000410000 */
[C---:B------:R-:W-:Y:S03]  /*118d0*/  HMMA.16816.F32.BF16 R8, R160.reuse, R14, R8 ;  /* 0x0000000ea008723c */ /* 0x040fe60000041808 */
[----:B------:R-:W-:Y:S01]  /*118e0*/  MUFU.EX2 R194, R194 ;  /* 0x000000c200c27308 */ /* 0x000fe20000000800 */
[----:B------:R-:W-:Y:S02]  /*118f0*/  FMUL.FTZ R13, R2, R153 ;  /* 0x00000099020d7220 */ /* 0x000fe40000410000 */
[C---:B------:R-:W-:Y:S02]  /*11900*/  FMUL.FTZ R62, R0.reuse, R62 ;  /* 0x0000003e003e7220 */ /* 0x040fe40000410000 */
[C---:B------:R-:W-:Y:S04]  /*11910*/  FMUL.FTZ R14, R0.reuse, R154 ;  /* 0x0000009a000e7220 */ /* 0x040fe80000410000 */
[C---:B------:R-:W-:Y:S01]  /*11920*/  FMUL.FTZ R15, R0.reuse, R155 ;  /* 0x0000009b000f7220 */ /* 0x040fe20000410000 */
[----:B------:R-:W-:Y:S01]  /*11930*/  MUFU.EX2 R197, R197 ;  /* 0x000000c500c57308 */ /* 0x000fe20000000800 */
[----:B------:R-:W2:Y:S01]  /*11940*/  LDSM.16.MT88.4 R152, [R232+0x10000] ;  /* 0x01000000e898783b */ /* 0x000ea20000004200 */
[----:B------:R-:W-:Y:S02]  /*11950*/  FMUL.FTZ R63, R0, R63 ;  /* 0x0000003f003f7220 */ /* 0x000fe40000410000 */
[C---:B------:R-:W-:Y:S02]  /*11960*/  FMUL.FTZ R60, R2.reuse, R60 ;  /* 0x0000003c023c7220 */ /* 0x040fe40000410000 */
[C---:B------:R-:W-:Y:S03]  /*11970*/  HMMA.16816.F32.BF16 R12, R160.reuse, R20, R12 ;  /* 0x00000014a00c723c */ /* 0x040fe6000004180c */
[----:B------:R-:W-:Y:S01]  /*11980*/  FMUL.FTZ R61, R2, R61 ;  /* 0x0000003d023d7220 */ /* 0x000fe20000410000 */
[----:B------:R-:W3:Y:S01]  /*11990*/  MUFU.EX2 R196, R196 ;  /* 0x000000c400c47308 */ /* 0x000ee20000000800 */
[----:B------:R-:W-:Y:S02]  /*119a0*/  FMUL.FTZ R66, R0, R66 ;  /* 0x0000004200427220 */ /* 0x000fe40000410000 */
[C---:B------:R-:W-:Y:S01]  /*119b0*/  FMUL.FTZ R20, R2.reuse, R144 ;  /* 0x0000009002147220 */ /* 0x040fe20000410000 */
[C---:B------:R-:W-:Y:S04]  /*119c0*/  HMMA.16816.F32.BF16 R16, R160.reuse, R22, R16 ;  /* 0x00000016a010723c */ /* 0x040fe80000041810 */
[----:B------:R-:W-:Y:S02]  /*119d0*/  FMUL.FTZ R21, R2, R145 ;  /* 0x0000009102157220 */ /* 0x000fe40000410000 */
[C---:B------:R-:W-:Y:S01]  /*119e0*/  FMUL.FTZ R67, R0.reuse, R67 ;  /* 0x0000004300437220 */ /* 0x040fe20000410000 */
[----:B------:R-:W-:Y:S01]  /*119f0*/  MUFU.EX2 R198, R198 ;  /* 0x000000c600c67308 */ /* 0x000fe20000000800 */
[C---:B------:R-:W-:Y:S04]  /*11a00*/  FMUL.FTZ R22, R0.reuse, R146 ;  /* 0x0000009200167220 */ /* 0x040fe80000410000 */
[----:B------:R-:W-:Y:S02]  /*11a10*/  FMUL.FTZ R23, R0, R147 ;  /* 0x0000009300177220 */ /* 0x000fe40000410000 */
[----:B------:R-:W4:Y:S01]  /*11a20*/  LDSM.16.MT88.4 R144, [R236+0x12000] ;  /* 0x01200000ec90783b */ /* 0x000f220000004200 */
[C---:B------:R-:W-:Y:S02]  /*11a30*/  FMUL.FTZ R64, R2.reuse, R64 ;  /* 0x0000004002407220 */ /* 0x040fe40000410000 */
[----:B------:R-:W-:Y:S01]  /*11a40*/  FMUL.FTZ R65, R2, R65 ;  /* 0x0000004102417220 */ /* 0x000fe20000410000 */
[----:B------:R-:W5:Y:S01]  /*11a50*/  MUFU.EX2 R199, R199 ;  /* 0x000000c700c77308 */ /* 0x000f620000000800 */
        /* <DEDUP_REMOVED lines=107> */
[----:B------:R-:W-:Y:S01]  /*12110*/  FMUL.FTZ R129, R2, R129 ;  /* 0x0000008102817220 */ /* 0x000fe20000410000 */
[----:B------:R-:W-:Y:S01]  /*12120*/  F2FP.BF16.PACK_AB R133, R192, R191 ;  /* 0x000000bfc085723e */ /* 0x000fe200000010ff */
[--C-:B------:R-:W-:Y:S01]  /*12130*/  FFMA.FTZ R204, R204, c[0x0][0x23c], -R179.reuse ;  /* 0x00008f00cccc7a23 */ /* 0x100fe200000108b3 */
[----:B---3--:R-:W-:Y:S03]  /*12140*/  F2FP.BF16.PACK_AB R132, R196, R197 ;  /* 0x000000c5c484723e */ /* 0x008fe600000010ff */
[--C-:B------:R-:W-:Y:S01]  /*12150*/  FFMA.FTZ R202, R202, c[0x0][0x23c], -R179.reuse ;  /* 0x00008f00caca7a23 */ /* 0x100fe200000108b3 */
[----:B------:R-:W-:Y:S01]  /*12160*/  HMMA.16816.F32.BF16 R128, R160, R134, R128 ;  /* 0x00000086a080723c */ /* 0x000fe20000041880 */
[----:B------:R-:W2:Y:S01]  /*12170*/  LDSM.16.MT88.4 R160, [R233+0x12800] ;  /* 0x01280000e9a0783b */ /* 0x000ea20000004200 */
[----:B------:R-:W-:Y:S01]  /*12180*/  MUFU.EX2 R204, R204 ;  /* 0x000000cc00cc7308 */ /* 0x000fe20000000800 */
[--C-:B------:R-:W-:Y:S02]  /*12190*/  FFMA.FTZ R208, R205, c[0x0][0x23c], -R190.reuse ;  /* 0x00008f00cdd07a23 */ /* 0x100fe400000108be */
[--C-:B------:R-:W-:Y:S02]  /*121a0*/  FFMA.FTZ R205, R200, c[0x0][0x23c], -R179.reuse ;  /* 0x00008f00c8cd7a23 */ /* 0x100fe400000108b3 */
[----:B------:R-:W-:Y:S01]  /*121b0*/  F2FP.BF16.PACK_AB R135, R194, R193 ;  /* 0x000000c1c287723e */ /* 0x000fe200000010ff */
[--C-:B------:R-:W-:Y:S01]  /*121c0*/  FFMA.FTZ R200, R187, c[0x0][0x23c], -R190.reuse ;  /* 0x00008f00bbc87a23 */ /* 0x100fe200000108be */
[----:B-----5:R-:W-:Y:S03]  /*121d0*/  F2FP.BF16.PACK_AB R134, R199, R198 ;  /* 0x000000c6c786723e */ /* 0x020fe600000010ff */
[--C-:B------:R-:W-:Y:S01]  /*121e0*/  FFMA.FTZ R187, R178, c[0x0][0x23c], -R179.reuse ;  /* 0x00008f00b2bb7a23 */ /* 0x100fe200000108b3 */
[----:B------:R-:W-:Y:S01]  /*121f0*/  MUFU.EX2 R208, R208 ;  /* 0x000000d000d07308 */ /* 0x000fe20000000800 */
[--C-:B------:R-:W-:Y:S02]  /*12200*/  FFMA.FTZ R210, R201, c[0x0][0x23c], -R190.reuse ;  /* 0x00008f00c9d27a23 */ /* 0x100fe400000108be */
[C---:B----4-:R-:W-:Y:S05]  /*12210*/  HMMA.16816.F32.BF16 R4, R132.reuse, R140, R4 ;  /* 0x0000008c8404723c */ /* 0x050fea0000041804 */
[--C-:B------:R-:W-:Y:S02]  /*12220*/  FFMA.FTZ R201, R206, c[0x0][0x23c], -R179.reuse ;  /* 0x00008f00cec97a23 */ /* 0x100fe400000108b3 */
[----:B------:R-:W-:Y:S01]  /*12230*/  MUFU.EX2 R210, R210 ;  /* 0x000000d200d27308 */ /* 0x000fe20000000800 */
[C---:B------:R-:W-:Y:S01]  /*12240*/  HMMA.16816.F32.BF16 R8, R132.reuse, R142, R8 ;  /* 0x0000008e8408723c */ /* 0x040fe20000041808 */
[----:B------:R-:W3:Y:S03]  /*12250*/  LDSM.16.MT88.4 R140, [R234+0x14800] ;  /* 0x01480000ea8c783b */ /* 0x000ee60000004200 */
[--C-:B------:R-:W-:Y:S02]  /*12260*/  FFMA.FTZ R207, R207, c[0x0][0x23c], -R190.reuse ;  /* 0x00008f00cfcf7a23 */ /* 0x100fe400000108be */
[--C-:B------:R-:W-:Y:S02]  /*12270*/  FFMA.FTZ R203, R203, c[0x0][0x23c], -R190.reuse ;  /* 0x00008f00cbcb7a23 */ /* 0x100fe400000108be */
[C---:B-1----:R-:W-:Y:S01]  /*12280*/  HMMA.16816.F32.BF16 R12, R132.reuse, R136, R12 ;  /* 0x00000088840c723c */ /* 0x042fe2000004180c */
[----:B------:R-:W-:Y:S03]  /*12290*/  MUFU.EX2 R201, R201 ;  /* 0x000000c900c97308 */ /* 0x000fe60000000800 */
[--C-:B------:R-:W-:Y:S02]  /*122a0*/  FFMA.FTZ R189, R189, c[0x0][0x23c], -R190.reuse ;  /* 0x00008f00bdbd7a23 */ /* 0x100fe400000108be */
[--C-:B------:R-:W-:Y:S02]  /*122b0*/  FFMA.FTZ R167, R167, c[0x0][0x23c], -R190.reuse ;  /* 0x00008f00a7a77a23 */ /* 0x100fe400000108be */
[C---:B------:R-:W-:Y:S01]  /*122c0*/  HMMA.16816.F32.BF16 R16, R132.reuse, R138, R16 ;  /* 0x0000008a8410723c */ /* 0x040fe20000041810 */
[----:B------:R-:W1:Y:S02]  /*122d0*/  LDSM.16.MT88.4 R136, [R233+0x14800] ;  /* 0x01480000e988783b */ /* 0x000e640000004200 */
[----:B------:R-:W-:Y:S01]  /*122e0*/  MUFU.EX2 R207, R207 ;  /* 0x000000cf00cf7308 */ /* 0x000fe20000000800 */
[----:B------:R-:W-:Y:S02]  /*122f0*/  FFMA.FTZ R190, R166, c[0x0][0x23c], -R190 ;  /* 0x00008f00a6be7a23 */ /* 0x000fe400000108be */
[--C-:B------:R-:W-:Y:S02]  /*12300*/  FFMA.FTZ R166, R188, c[0x0][0x23c], -R179.reuse ;  /* 0x00008f00bca67a23 */ /* 0x100fe400000108b3 */
[C---:B------:R-:W-:Y:S04]  /*12310*/  HMMA.16816.F32.BF16 R20, R132.reuse, R144, R20 ;  /* 0x000000908414723c */ /* 0x040fe80000041814 */
[--C-:B------:R-:W-:Y:S01]  /*12320*/  FFMA.FTZ R188, R177, c[0x0][0x23c], -R179.reuse ;  /* 0x00008f00b1bc7a23 */ /* 0x100fe200000108b3 */
[----:B------:R-:W-:Y:S01]  /*12330*/  MUFU.EX2 R203, R203 ;  /* 0x000000cb00cb7308 */ /* 0x000fe20000000800 */
[----:B------:R-:W-:Y:S02]  /*12340*/  FFMA.FTZ R179, R176, c[0x0][0x23c], -R179 ;  /* 0x00008f00b0b37a23 */ /* 0x000fe400000108b3 */
[C---:B------:R-:W-:Y:S01]  /*12350*/  HMMA.16816.F32.BF16 R24, R132.reuse, R146, R24 ;  /* 0x000000928418723c */ /* 0x040fe20000041818 */
[----:B------:R-:W4:Y:S03]  /*12360*/  LDSM.16.MT88.4 R144, [R232+0x14800] ;  /* 0x01480000e890783b */ /* 0x000f260000004200 */
[----:B------:R-:W-:Y:S01]  /*12370*/  FFMA.FTZ R186, R0, R251, R186 ;  /* 0x000000fb00ba7223 */ /* 0x000fe200000100ba */
[----:B------:R-:W-:Y:S01]  /*12380*/  MOV R0, R3 ;  /* 0x0000000300007202 */ /* 0x000fe20000000f00 */
[----:B------:R-:W-:Y:S01]  /*12390*/  FFMA.FTZ R185, R2, R250, R185 ;  /* 0x000000fa02b97223 */ /* 0x000fe200000100b9 */
[----:B------:R5:W-:Y:S01]  /*123a0*/  MUFU.EX2 R209, R179 ;  /* 0x000000b300d17308 */ /* 0x000be20000000800 */
        /* <DEDUP_REMOVED lines=8> */
[C---:B------:R-:W-:Y:S04]  /*12430*/  HMMA.16816.F32.BF16 R36, R132.reuse, R152, R36 ;  /* 0x000000988424723c */ /* 0x040fe80000041824 */
[----:B------:R-:W-:Y:S01]  /*12440*/  MUFU.EX2 R205, R205 ;  /* 0x000000cd00cd7308 */ /* 0x000fe20000000800 */
[----:B------:R-:W-:Y:S01]  /*12450*/  FADD.FTZ R180, R165, R180 ;  /* 0x000000b4a5b47221 */ /* 0x000fe20000010000 */
[----:B------:R-:W-:Y:S01]  /*12460*/  MOV R165, R164 ;  /* 0x000000a400a57202 */ /* 0x000fe20000000f00 */
[----:B-----5:R-:W-:Y:S01]  /*12470*/  LDSM.16.MT88.4 R176, [R236+0x15800] ;  /* 0x01580000ecb0783b */ /* 0x020fe20000004200 */
[C---:B------:R-:W-:Y:S04]  /*12480*/  HMMA.16816.F32.BF16 R40, R132.reuse, R154, R40 ;  /* 0x0000009a8428723c */ /* 0x040fe80000041828 */
[----:B------:R-:W-:Y:S02]  /*12490*/  FADD.FTZ R182, R182, R183 ;  /* 0x000000b7b6b67221 */ /* 0x000fe40000010000 */
[----:B------:R-:W-:Y:S01]  /*124a0*/  MUFU.EX2 R189, R189 ;  /* 0x000000bd00bd7308 */ /* 0x000fe20000000800 */
[----:B------:R-:W-:Y:S01]  /*124b0*/  LDSM.16.MT88.4 R152, [R236+0x13000] ;  /* 0x01300000ec98783b */ /* 0x000fe20000004200 */
[C---:B------:R-:W-:Y:S04]  /*124c0*/  HMMA.16816.F32.BF16 R44, R132.reuse, R156, R44 ;  /* 0x0000009c842c723c */ /* 0x040fe8000004182c */
[----:B------:R-:W-:Y:S02]  /*124d0*/  FADD.FTZ R191, R191, R180 ;  /* 0x000000b4bfbf7221 */ /* 0x000fe40000010000 */
[----:B------:R-:W-:Y:S02]  /*124e0*/  FADD.FTZ R197, R197, R182 ;  /* 0x000000b6c5c57221 */ /* 0x000fe40000010000 */
[C---:B------:R-:W-:Y:S01]  /*124f0*/  HMMA.16816.F32.BF16 R48, R132.reuse, R158, R48 ;  /* 0x0000009e8430723c */ /* 0x040fe20000041830 */
[----:B------:R-:W-:Y:S01]  /*12500*/  LDSM.16.MT88.4 R156, [R234+0x13000] ;  /* 0x01300000ea9c783b */ /* 0x000fe20000004200 */
[----:B------:R-:W5:Y:S02]  /*12510*/  MUFU.EX2 R200, R200 ;  /* 0x000000c800c87308 */ /* 0x000f640000000800 */
[----:B------:R-:W-:Y:S02]  /*12520*/  FADD.FTZ R192, R192, R191 ;  /* 0x000000bfc0c07221 */ /* 0x000fe40000010000 */
[----:B------:R-:W-:Y:S02]  /*12530*/  FADD.FTZ R197, R196, R197 ;  /* 0x000000c5c4c57221 */ /* 0x000fe40000010000 */
[C---:B--2---:R-:W-:Y:S04]  /*12540*/  HMMA.16816.F32.BF16 R52, R132.reuse, R160, R52 ;  /* 0x000000a08434723c */ /* 0x044fe80000041834 */
[----:B------:R-:W-:Y:S01]  /*12550*/  MUFU.EX2 R167, R167 ;  /* 0x000000a700a77308 */ /* 0x000fe20000000800 */
[----:B------:R-:W-:Y:S02]  /*12560*/  FADD.FTZ R193, R193, R192 ;  /* 0x000000c0c1c17221 */ /* 0x000fe40000010000 */
[----:B------:R-:W-:Y:S01]  /*12570*/  FADD.FTZ R198, R198, R197 ;  /* 0x000000c5c6c67221 */ /* 0x000fe20000010000 */
[C---:B------:R-:W-:Y:S01]  /*12580*/  HMMA.16816.F32.BF16 R56, R132.reuse, R162, R56 ;  /* 0x000000a28438723c */ /* 0x040fe20000041838 */
[----:B------:R-:W-:Y:S03]  /*12590*/  LDSM.16.MT88.4 R160, [R234+0x15000] ;  /* 0x01500000eaa0783b */ /* 0x000fe60000004200 */
[----:B------:R-:W-:Y:S02]  /*125a0*/  FADD.FTZ R194, R194, R193 ;  /* 0x000000c1c2c27221 */ /* 0x000fe40000010000 */
[----:B------:R-:W2:Y:S01]  /*125b0*/  MUFU.EX2 R190, R190 ;  /* 0x000000be00be7308 */ /* 0x000ea20000000800 */
[----:B------:R-:W-:Y:S01]  /*125c0*/  FADD.FTZ R198, R199, R198 ;  /* 0x000000c6c7c67221 */ /* 0x000fe20000010000 */
[C---:B------:R-:W-:Y:S07]  /*125d0*/  HMMA.16816.F32.BF16 R60, R132.reuse, R168, R60 ;  /* 0x000000a8843c723c */ /* 0x040fee000004183c */
[----:B-----5:R-:W-:Y:S01]  /*125e0*/  F2FP.BF16.PACK_AB R169, R200, R189 ;  /* 0x000000bdc8a9723e */ /* 0x020fe200000010ff */
[C---:B------:R-:W-:Y:S01]  /*125f0*/  HMMA.16816.F32.BF16 R64, R132.reuse, R170, R64 ;  /* 0x000000aa8440723c */ /* 0x040fe20000041840 */
[----:B------:R-:W-:Y:S07]  /*12600*/  MUFU.EX2 R166, R166 ;  /* 0x000000a600a67308 */ /* 0x000fee0000000800 */
[C---:B------:R-:W-:Y:S03]  /*12610*/  HMMA.16816.F32.BF16 R68, R132.reuse, R172, R68 ;  /* 0x000000ac8444723c */ /* 0x040fe60000041844 */
[----:B------:R-:W5:Y:S01]  /*12620*/  MUFU.EX2 R187, R187 ;  /* 0x000000bb00bb7308 */ /* 0x000f620000000800 */
[----:B--2---:R-:W-:Y:S04]  /*12630*/  F2FP.BF16.PACK_AB R171, R190, R167 ;  /* 0x000000a7beab723e */ /* 0x004fe800000010ff */
[C---:B------:R-:W-:Y:S01]  /*12640*/  HMMA.16816.F32.BF16 R72, R132.reuse, R174, R72 ;  /* 0x000000ae8448723c */ /* 0x040fe20000041848 */
[----:B------:R-:W-:Y:S04]  /*12650*/  LDSM.16.MT88.4 R172, [R232+0x11800] ;  /* 0x01180000e8ac783b */ /* 0x000fe80000004200 */
[----:B------:R-:W2:Y:S03]  /*12660*/  MUFU.EX2 R188, R188 ;  /* 0x000000bc00bc7308 */ /* 0x000ea60000000800 */
[C---:B---3--:R-:W-:Y:S08]  /*12670*/  HMMA.16816.F32.BF16 R76, R132.reuse, R140, R76 ;  /* 0x0000008c844c723c */ /* 0x048ff0000004184c */
[C---:B------:R-:W-:Y:S01]  /*12680*/  HMMA.16816.F32.BF16 R80, R132.reuse, R142, R80 ;  /* 0x0000008e8450723c */ /* 0x040fe20000041850 */
[----:B------:R-:W3:Y:S03]  /*12690*/  LDSM.16.MT88.4 R140, [R234+0x16800] ;  /* 0x01680000ea8c783b */ /* 0x000ee60000004200 */
[----:B-----5:R-:W-:Y:S04]  /*126a0*/  F2FP.BF16.PACK_AB R168, R187, R166 ;  /* 0x000000a6bba8723e */ /* 0x020fe800000010ff */
[C---:B-1----:R-:W-:Y:S04]  /*126b0*/  HMMA.16816.F32.BF16 R84, R132.reuse, R136, R84 ;  /* 0x000000888454723c */ /* 0x042fe80000041854 */
[----:B--2---:R-:W-:Y:S04]  /*126c0*/  F2FP.BF16.PACK_AB R170, R209, R188 ;  /* 0x000000bcd1aa723e */ /* 0x004fe800000010ff */
[C---:B------:R-:W-:Y:S01]  /*126d0*/  HMMA.16816.F32.BF16 R88, R132.reuse, R138, R88 ;  /* 0x0000008a8458723c */ /* 0x040fe20000041858 */
[----:B------:R-:W1:Y:S07]  /*126e0*/  LDSM.16.MT88.4 R136, [R233+0x16800] ;  /* 0x01680000e988783b */ /* 0x000e6e0000004200 */
[C---:B----4-:R-:W-:Y:S08]  /*126f0*/  HMMA.16816.F32.BF16 R92, R132.reuse, R144, R92 ;  /* 0x00000090845c723c */ /* 0x050ff0000004185c */
        /* <DEDUP_REMOVED lines=12> */
[----:B------:R-:W-:Y:S01]  /*127c0*/  HMMA.16816.F32.BF16 R128, R132, R146, R128 ;  /* 0x000000928480723c */ /* 0x000fe20000041880 */
[----:B------:R-:W2:Y:S06]  /*127d0*/  LDSM.16.MT88.4 R144, [R232+0x11000] ;  /* 0x01100000e890783b */ /* 0x000eac0000004200 */
        /* <DEDUP_REMOVED lines=24> */
[C---:B-1----:R-:W-:Y:S04]  /*12960*/  HMMA.16816.F32.BF16 R20, R132.reuse, R136, R20 ;  /* 0x000000888414723c */ /* 0x042fe80000041814 */
[----:B------:R-:W-:Y:S02]  /*12970*/  FADD.FTZ R251, R190, R167 ;  /* 0x000000a7befb7221 */ /* 0x000fe40000010000 */
[----:B------:R-:W-:Y:S02]  /*12980*/  FADD.FTZ R250, R209, R188 ;  /* 0x000000bcd1fa7221 */ /* 0x000fe40000010000 */
        /* <DEDUP_REMOVED lines=13> */
[C---:B---3--:R-:W-:Y:S08]  /*12a60*/  HMMA.16816.F32.BF16 R60, R132.reuse, R140, R60 ;  /* 0x0000008c843c723c */ /* 0x048ff0000004183c */
[C---:B------:R-:W-:Y:S01]  /*12a70*/  HMMA.16816.F32.BF16 R64, R132.reuse, R142, R64 ;  /* 0x0000008e8440723c */ /* 0x040fe20000041840 */
[----:B------:R-:W-:Y:S07]  /*12a80*/  LDSM.16.MT88.4 R140, [R234+0x17000] ;  /* 0x01700000ea8c783b */ /* 0x000fee0000004200 */
[C---:B-1----:R-:W-:Y:S08]  /*12a90*/  HMMA.16816.F32.BF16 R68, R132.reuse, R136, R68 ;  /* 0x000000888444723c */ /* 0x042ff00000041844 */
[C---:B------:R-:W-:Y:S01]  /*12aa0*/  HMMA.16816.F32.BF16 R72, R132.reuse, R138, R72 ;  /* 0x0000008a8448723c */ /* 0x040fe20000041848 */
[----:B------:R-:W1:Y:S07]  /*12ab0*/  LDSM.16.MT88.4 R136, [R236+0x17000] ;  /* 0x01700000ec88783b */ /* 0x000e6e0000004200 */
[C---:B------:R-:W-:Y:S08]  /*12ac0*/  HMMA.16816.F32.BF16 R76, R132.reuse, R160, R76 ;  /* 0x000000a0844c723c */ /* 0x040ff0000004184c */
[C---:B------:R-:W-:Y:S08]  /*12ad0*/  HMMA.16816.F32.BF16 R80, R132.reuse, R162, R80 ;  /* 0x000000a28450723c */ /* 0x040ff00000041850 */
        /* <DEDUP_REMOVED lines=60> */
.L_x_3782:
        /* <DEDUP_REMOVED lines=338> */
.L_x_3788:
[----:B--234-:R-:W-:Y:S05]  /*143c0*/  BSYNC B0 ;  /* 0x0000000000007941 */ /* 0x01cfea0003800000 */
.L_x_3787:
        /* <DEDUP_REMOVED lines=23> */
.L_x_3790:
[----:B------:R-:W-:Y:S05]  /*14540*/  BSYNC B0 ;  /* 0x0000000000007941 */ /* 0x000fea0003800000 */
.L_x_3789:
        /* <DEDUP_REMOVED lines=14> */
.L_x_3792:
[----:B------:R-:W-:Y:S05]  /*14630*/  BSYNC B0 ;  /* 0x0000000000007941 */ /* 0x000fea0003800000 */
.L_x_3791:
        /* <DEDUP_REMOVED lines=14> */
.L_x_3794:
[----:B------:R-:W-:Y:S05]  /*14720*/  BSYNC B0 ;  /* 0x0000000000007941 */ /* 0x000fea0003800000 */
.L_x_3793:
        /* <DEDUP_REMOVED lines=14> */
.L_x_3796:
[----:B------:R-:W-:Y:S05]  /*14810*/  BSYNC B0 ;  /* 0x0000000000007941 */ /* 0x000fea0003800000 */
.L_x_3795:
        /* <DEDUP_REMOVED lines=14> */
.L_x_3798:
[----:B------:R-:W-:Y:S05]  /*14900*/  BSYNC B0 ;  /* 0x0000000000007941 */ /* 0x000fea0003800000 */
.L_x_3797:
        /* <DEDUP_REMOVED lines=14> */
.L_x_3800:
[----:B------:R-:W-:Y:S05]  /*149f0*/  BSYNC B0 ;  /* 0x0000000000007941 */ /* 0x000fea0003800000 */
.L_x_3799:
        /* <DEDUP_REMOVED lines=14> */
.L_x_3802:
[----:B------:R-:W-:Y:S05]  /*14ae0*/  BSYNC B0 ;  /* 0x0000000000007941 */ /* 0x000fea0003800000 */
.L_x_3801:
        /* <DEDUP_REMOVED lines=15> */
.L_x_3803:
        /* <DEDUP_REMOVED lines=10> */
.L_x_4931:


//--------------------- .text._ZN5flash24flash_fwd_splitkv_kernelI23Flash_fwd_kernel_traitsILi256ELi64ELi64ELi4ELb0ELb0EN7cutlass10bfloat16_tE19Flash_kernel_traitsILi256ELi64ELi64ELi4ES3_EELb1ELb0ELb0ELb0ELb1ELb0ELb1ELb1EEEvNS_16Flash_fwd_paramsE --------------------------
	.section	.text._ZN5flash24flash_fwd_splitkv_kernelI23Flash_fwd_kernel_traitsILi256ELi64ELi64ELi4ELb0ELb0EN7cutlass10bfloat16_tE19Flash_kernel_traitsILi256ELi64ELi64ELi4ES3_EELb1ELb0ELb0ELb0ELb1ELb0ELb1ELb1EEEvNS_16Flash_fwd_paramsE,"ax",@progbits
	.sectioninfo	@"SHI_REGISTERS=255"
	.align	128
        .global         _ZN5flash24flash_fwd_splitkv_kernelI23Flash_fwd_kernel_traitsILi256ELi64ELi64ELi4ELb0ELb0EN7cutlass10bfloat16_tE19Flash_kernel_traitsILi256ELi64ELi64ELi4ES3_EELb1ELb0ELb0ELb0ELb1ELb0ELb1ELb1EEEvNS_16Flash_fwd_paramsE
        .type           _ZN5flash24flash_fwd_splitkv_kernelI23Flash_fwd_kernel_traitsILi256ELi64ELi64ELi4ELb0ELb0EN7cutlass10bfloat16_tE19Flash_kernel_traitsILi256ELi64ELi64ELi4ES3_EELb1ELb0ELb0ELb0ELb1ELb0ELb1ELb1EEEvNS_16Flash_fwd_paramsE,@function
        .size           _ZN5flash24flash_fwd_splitkv_kernelI23Flash_fwd_kernel_traitsILi256ELi64ELi64ELi4ELb0ELb0EN7cutlass10bfloat16_tE19Flash_kernel_traitsILi256ELi64ELi64ELi4ES3_EELb1ELb0ELb0ELb0ELb1ELb0ELb1ELb1EEEvNS_16Flash_fwd_paramsE,(.L_x_4891 - _ZN5flash24flash_fwd_splitkv_kernelI23Flash_fwd_kernel_traitsILi256ELi64ELi64ELi4ELb0ELb0EN7cutlass10bfloat16_tE19Flash_kernel_traitsILi256ELi64ELi64ELi4ES3_EELb1ELb0ELb0ELb0ELb1ELb0ELb1ELb1EEEvNS_16Flash_fwd_paramsE)
        .other          _ZN5flash24flash_fwd_splitkv_kernelI23Flash_fwd_kernel_traitsILi256ELi64ELi64ELi4ELb0ELb0EN7cutlass10bfloat16_tE19Flash_kernel_traitsILi256ELi64ELi64ELi4ES3_EELb1ELb0ELb0ELb0ELb1ELb0ELb1ELb1EEEvNS_16Flash_fwd_paramsE,@"STO_CUDA_ENTRY STV_DEFAULT"
_ZN5flash24flash_fwd_splitkv_kernelI23Flash_fwd_kernel_traitsILi256ELi64ELi64ELi4ELb0ELb0EN7cutlass10bfloat16_tE19Flash_kernel_traitsILi256ELi64ELi64ELi4ES3_EELb1ELb0ELb0ELb0ELb1ELb0ELb1ELb1EEEvNS_16Flash_fwd_paramsE:
.text._ZN5flash24flash_fwd_splitkv_kernelI23Flash_fwd_kernel_traitsILi256ELi64ELi64ELi4ELb0ELb0EN7cutlass10bfloat16_tE19Flash_kernel_traitsILi256ELi64ELi64ELi4ES3_EELb1ELb0ELb0ELb0ELb1ELb0ELb1ELb1EEEvNS_16Flash_fwd_paramsE:
        /* <DEDUP_REMOVED lines=30> */
[----:B---34-:R-:W-:Y:S05]  /*01e0*/  CALL.REL.NOINC `($_ZN5flash24flash_fwd_splitkv_kernelI23Flash_fwd_kernel_traitsILi256ELi64ELi64ELi4ELb0ELb0EN7cutlass10bfloat16_tE19Flash_kernel_traitsILi256ELi64ELi64ELi4ES3_EELb1ELb0ELb0ELb0ELb1ELb0ELb1ELb1EEEvNS_16Flash_fwd_paramsE$_ZN5flash30compute_attn_1rowblock_splitkvI23Flash_fwd_kernel_traitsILi256ELi64ELi64ELi4ELb0ELb0EN7cutlass10bfloat16_tE19Flash_kernel_traitsILi256ELi64ELi64ELi4ES3_EELb1ELb0ELb0ELb0ELb1ELb0ELb1ELb1ENS_16Flash_fwd_paramsEEEvRKT8_iiiii) ;  /* 0x0000002000007944 */ /* 0x018fea0003c00000 */
[----:B------:R-:W-:Y:S05]  /*01f0*/  BSYNC B3 ;  /* 0x0000000000037941 */ /* 0x000fea0003800000 */
.L_x_3804:
[----:B------:R-:W-:Y:S05]  /*0200*/  EXIT ;  /* 0x000000000000794d */ /* 0x000fea0003800000 */
        .type           $_ZN5flash24flash_fwd_splitkv_kernelI23Flash_fwd_kernel_traitsILi256ELi64ELi64ELi4ELb0ELb0EN7cutlass10bfloat16_tE19Flash_kernel_traitsILi256ELi64ELi64ELi4ES3_EELb1ELb0ELb0ELb0ELb1ELb0ELb1ELb1EEEvNS_16Flash_fwd_paramsE$_ZN5flash30compute_attn_1rowblock_splitkvI23Flash_fwd_kernel_traitsILi256ELi64ELi64ELi4ELb0ELb0EN7cutlass10bfloat16_tE19Flash_kernel_traitsILi256ELi64ELi64ELi4ES3_EELb1ELb0ELb0ELb0ELb1ELb0ELb1ELb1ENS_16Flash_fwd_paramsEEEvRKT8_iiiii,@function
        .size           $_ZN5flash24flash_fwd_splitkv_kernelI23Flash_fwd_kernel_traitsILi256ELi64ELi64ELi4ELb0ELb0EN7cutlass10bfloat16_tE19Flash_kernel_traitsILi256ELi64ELi64ELi4ES3_EELb1ELb0ELb0ELb0ELb1ELb0ELb1ELb1EEEvNS_16Flash_fwd_paramsE$_ZN5flash30compute_attn_1rowblock_splitkvI23Flash_fwd_kernel_traitsILi256ELi64ELi64ELi4ELb0ELb0EN7cutlass10bfloat16_tE19Flash_kernel_traitsILi256ELi64ELi64ELi4ES3_EELb1ELb0ELb0ELb0ELb1ELb0ELb1ELb1ENS_16Flash_fwd_paramsEEEvRKT8_iiiii,($__internal_22_$__cuda_sm70_shflsync_bfly_p - $_ZN5flash24flash_fwd_splitkv_kernelI23Flash_fwd_kernel_traitsILi256ELi64ELi64ELi4ELb0ELb0EN7cutlass10bfloat16_tE19Flash_kernel_traitsILi256ELi64ELi64ELi4ES3_EELb1ELb0ELb0ELb0ELb1ELb0ELb1ELb1EEEvNS_16Flash_fwd_paramsE$_ZN5flash30compute_attn_1rowblock_splitkvI23Flash_fwd_kernel_traitsILi256ELi64ELi64ELi4ELb0ELb0EN7cutlass10bfloat16_tE19Flash_kernel_traitsILi256ELi64ELi64ELi4ES3_EELb1ELb0ELb0ELb0ELb1ELb0ELb1ELb1ENS_16Flash_fwd_paramsEEEvRKT8_iiiii)
$_ZN5flash24flash_fwd_splitkv_kernelI23Flash_fwd_kernel_traitsILi256ELi64ELi64ELi4ELb0ELb0EN7cutlass10bfloat16_tE19Flash_kernel_traitsILi256ELi64ELi64ELi4ES3_EELb1ELb0ELb0ELb0ELb1ELb0ELb1ELb1EEEvNS_16Flash_fwd_paramsE$_ZN5flash30compute_attn_1rowblock_splitkvI23Flash_fwd_kernel_traitsILi256ELi64ELi64ELi4ELb0ELb0EN7cutlass10bfloat16_tE19Flash_kernel_traitsILi256ELi64ELi64ELi4ES3_EELb1ELb0ELb0ELb0ELb1ELb0ELb1ELb1ENS_16Flash_fwd_paramsEEEvRKT8_iiiii:
        /* <DEDUP_REMOVED lines=21> */
.L_x_3806:
[----:B------:R-:W-:Y:S05]  /*0360*/  BSYNC B0 ;  /* 0x0000000000007941 */ /* 0x000fea0003800000 */
.L_x_3805:
[----:B------:R-:W4:Y:S04]  /*0370*/  LD.E.64 R30, [R28.64+0xf0] ;  /* 0x0000f0061c1e7980 */ /* 0x000f28000c101b00 */
[----:B---3--:R-:W3:Y:S01]  /*0380*/  @P1 LD.E R240, [R2.64+0x4] ;  /* 0x0000040602f01980 */ /* 0x008ee2000c101900 */
[----:B------:R-:W-:Y:S01]  /*0390*/  IMAD.MOV.U32 R13, RZ, RZ, RZ ;  /* 0x000000ffff0d7224 */ /* 0x000fe200078e00ff */
[----:B----4-:R-:W-:-:S04]  /*03a0*/  ISETP.NE.U32.AND P4, PT, R30, RZ, PT ;  /* 0x000000ff1e00720c */ /* 0x010fc80003f85070 */
[----:B------:R-:W-:Y:S01]  /*03b0*/  ISETP.NE.AND.EX P4, PT, R31, RZ, PT, P4 ;  /* 0x000000ff1f00720c */ /* 0x000fe20003f85340 */
[----:B------:R-:W-:Y:S01]  /*03c0*/  IMAD.WIDE R30, R243, 0x4, R30 ;  /* 0x00000004f31e7825 */ /* 0x000fe200078e021e */
[----:B---3-5:R-:W-:-:S06]  /*03d0*/  @P1 IADD3 R240, R240, -R7, RZ ;  /* 0x80000007f0f01210 */ /* 0x028fcc0007ffe0ff */
        /* <DEDUP_REMOVED lines=10> */
.L_x_3808:
[----:B------:R4:W5:Y:S02]  /*0480*/  LD.E R70, [R28.64+0xb8] ;  /* 0x0000b8061c467980 */ /* 0x000964000c101900 */
.L_x_3809:
[----:B------:R-:W-:Y:S05]  /*0490*/  BSYNC B0 ;  /* 0x0000000000007941 */ /* 0x000fea0003800000 */
.L_x_3807:
[----:B-1-3--:R-:W3:Y:S01]  /*04a0*/  LD.E.64 R2, [R28.64+0xf8] ;  /* 0x0000f8061c027980 */ /* 0x00aee2000c101b00 */
        /* <DEDUP_REMOVED lines=9> */
.L_x_3811:
[----:B------:R-:W3:Y:S01]  /*0540*/  LD.E.64 R2, [R28.64+0x108] ;  /* 0x000108061c027980 */ /* 0x000ee2000c101b00 */
[----:B------:R-:W-:Y:S01]  /*0550*/  BSSY B0, `(.L_x_3813) ;  /* 0x0000006000007945 */ /* 0x000fe20003800000 */
[----:B---3--:R-:W-:-:S04]  /*0560*/  ISETP.NE.U32.AND P0, PT, R2, RZ, PT ;  /* 0x000000ff0200720c */ /* 0x008fc80003f05070 */
[----:B------:R-:W-:Y:S01]  /*0570*/  ISETP.NE.AND.EX P0, PT, R3, RZ, PT, P0 ;  /* 0x000000ff0300720c */ /* 0x000fe20003f05300 */
[----:B------:R-:W-:-:S12]  /*0580*/  IMAD.MOV.U32 R3, RZ, RZ, RZ ;  /* 0x000000ffff037224 */ /* 0x000fd800078e00ff */
[----:B------:R-:W-:Y:S05]  /*0590*/  @!P0 BRA `(.L_x_3814) ;  /* 0x0000001000008947 */ /* 0x000fea0003800000 */
[----:B------:R1:W5:Y:S02]  /*05a0*/  LD.E R3, [R28.64+0xbc] ;  /* 0x0000bc061c037980 */ /* 0x000364000c101900 */
.L_x_3814:
[----:B------:R-:W-:Y:S05]  /*05b0*/  BSYNC B0 ;  /* 0x0000000000007941 */ /* 0x000fea0003800000 */
.L_x_3813:
[----:B-----5:R-:W-:Y:S02]  /*05c0*/  IADD3 R56, R70, R3, RZ ;  /* 0x0000000346387210 */ /* 0x020fe40007ffe0ff */
.L_x_3812:
[----:B------:R-:W-:Y:S05]  /*05d0*/  BSYNC B1 ;  /* 0x0000000000017941 */ /* 0x000fea0003800000 */
.L_x_3810:
[----:B------:R-:W-:Y:S01]  /*05e0*/  IMAD.SHL.U32 R59, R239, 0x40, RZ ;  /* 0x00000040ef3b7824 */ /* 0x000fe200078e00ff */
[----:B------:R-:W-:Y:S01]  /*05f0*/  MOV R2, R238 ;  /* 0x000000ee00027202 */ /* 0x000fe20000000f00 */
[----:B------:R-:W-:-:S03]  /*0600*/  IMAD.MOV.U32 R3, RZ, RZ, 0x0 ;  /* 0x00000000ff037424 */ /* 0x000fc600078e00ff */
[----:B------:R-:W-:-:S13]  /*0610*/  ISETP.GT.AND P0, PT, R240, R59, PT ;  /* 0x0000003bf000720c */ /* 0x000fda0003f04270 */
[----:B------:R-:W-:Y:S05]  /*0620*/  @!P0 RET.REL.NODEC R2 `(_ZN5flash24flash_fwd_splitkv_kernelI23Flash_fwd_kernel_traitsILi256ELi64ELi64ELi4ELb0ELb0EN7cutlass10bfloat16_tE19Flash_kernel_traitsILi256ELi64ELi64ELi4ES3_EELb1ELb0ELb0ELb0ELb1ELb0ELb1ELb1EEEvNS_16Flash_fwd_paramsE) ;  /* 0xfffff9d002008950 */ /* 0x000fea0003c3ffff */
[----:B------:R-:W3:Y:S04]  /*0630*/  LD.E R11, [R28.64+0xb8] ;  /* 0x0000b8061c0b7980 */ /* 0x000ee8000c101900 */
[----:B------:R-:W5:Y:S01]  /*0640*/  LD.E R5, [R28.64+0x188] ;  /* 0x000188061c057980 */ /* 0x000f62000c101900 */
[----:B------:R-:W-:-:S04]  /*0650*/  IABS R3, c[0x0][0x10] ;  /* 0x0000040000037a13 */ /* 0x000fc80000000000 */
[----:B------:R-:W1:Y:S08]  /*0660*/  I2F.RP R0, R3 ;  /* 0x0000000300007306 */ /* 0x000e700000209400 */
[----:B-1----:R-:W1:Y:S02]  /*0670*/  MUFU.RCP R8, R0 ;  /* 0x0000000000087308 */ /* 0x002e640000001000 */
[----:B-1----:R-:W-:-:S02]  /*0680*/  IADD3 R8, R8, 0xffffffe, RZ ;  /* 0x0ffffffe08087810 */ /* 0x002fc40007ffe0ff */
[----:B------:R-:W-:-:S04]  /*0690*/  IABS R0, c[0x0][0x10] ;  /* 0x0000040000007a13 */ /* 0x000fc80000000000 */
[----:B------:R-:W1:Y:S01]  /*06a0*/  F2I.FTZ.U32.TRUNC.NTZ R9, R8 ;  /* 0x0000000800097305 */ /* 0x000e62000021f000 */
[----:B------:R-:W-:Y:S02]  /*06b0*/  IMAD.MOV R0, RZ, RZ, -R0 ;  /* 0x000000ffff007224 */ /* 0x000fe400078e0a00 */
[----:B-1----:R-:W-:Y:S02]  /*06c0*/  IMAD.MOV R4, RZ, RZ, -R9 ;  /* 0x000000ffff047224 */ /* 0x002fe400078e0a09 */
        /* <DEDUP_REMOVED lines=19> */
[----:B------:R-:W-:Y:S02]  /*0800*/  IADD3 R0, -R240, 0x7f, R59 ;  /* 0x0000007ff0007810 */ /* 0x000fe40007ffe13b */
[----:B------:R-:W-:Y:S02]  /*0810*/  SHF.R.S32.HI R3, RZ, 0x1f, R2 ;  /* 0x0000001fff037819 */ /* 0x000fe40000011402 */
[----:B-----5:R-:W-:-:S02]  /*0820*/  IADD3 R5, R5, R0, R56 ;  /* 0x0000000005057210 */ /* 0x020fc40007ffe038 */
[----:B------:R-:W-:Y:S02]  /*0830*/  LEA.HI R2, R3, R2, RZ, 0x6 ;  /* 0x0000000203027211 */ /* 0x000fe400078f30ff */
[----:B------:R-:W-:Y:S02]  /*0840*/  SHF.R.S32.HI R0, RZ, 0x1f, R5 ;  /* 0x0000001fff007819 */ /* 0x000fe40000011405 */
[----:B------:R-:W-:Y:S02]  /*0850*/  SHF.R.S32.HI R2, RZ, 0x6, R2 ;  /* 0x00000006ff027819 */ /* 0x000fe40000011402 */
[----:B------:R-:W-:Y:S02]  /*0860*/  @P2 IADD3 R9, R9, 0x1, RZ ;  /* 0x0000000109092810 */ /* 0x000fe40007ffe0ff */
[----:B------:R-:W-:-:S03]  /*0870*/  LEA.HI R0, R0, R5, RZ, 0x6 ;  /* 0x0000000500007211 */ /* 0x000fc600078f30ff */
[----:B------:R-:W-:Y:S01]  /*0880*/  @!P0 IMAD.MOV R9, RZ, RZ, -R9 ;  /* 0x000000ffff098224 */ /* 0x000fe200078e0a09 */
[----:B------:R-:W-:Y:S02]  /*0890*/  @!P1 LOP3.LUT R9, RZ, c[0x0][0x10], RZ, 0x33, !PT ;  /* 0x00000400ff099a12 */ /* 0x000fe400078e33ff */
[----:B------:R-:W-:-:S03]  /*08a0*/  SHF.R.S32.HI R0, RZ, 0x6, R0 ;  /* 0x00000006ff007819 */ /* 0x000fc60000011400 */
[----:B------:R-:W-:-:S04]  /*08b0*/  IMAD R235, R9, UR8, RZ ;  /* 0x0000000809eb7c24 */ /* 0x000fc8000f8e02ff */
[----:B------:R-:W-:-:S05]  /*08c0*/  IMAD.IADD R9, R9, 0x1, R235 ;  /* 0x0000000109097824 */ /* 0x000fca00078e02eb */
[----:B------:R-:W-:-:S04]  /*08d0*/  IMNMX R9, R2, R9, PT ;  /* 0x0000000902097217 */ /* 0x000fc80003800200 */
[----:B------:R-:W-:-:S04]  /*08e0*/  IMNMX R170, R9, R0, PT ;  /* 0x0000000009aa7217 */ /* 0x000fc80003800200 */
[----:B------:R-:W-:-:S13]  /*08f0*/  ISETP.GE.AND P0, PT, R235, R170, PT ;  /* 0x000000aaeb00720c */ /* 0x000fda0003f06270 */
[----:B------:R-:W-:Y:S05]  /*0900*/  @!P0 BRA `(.L_x_3815) ;  /* 0x0000067000008947 */ /* 0x000fea0003800000 */
[----:B------:R-:W3:Y:S04]  /*0910*/  LD.E.64 R2, [R28.64+0xb0] ;  /* 0x0000b0061c027980 */ /* 0x000ee8000c101b00 */
[----:B------:R-:W5:Y:S04]  /*0920*/  LD.E R4, [R28.64+0x60] ;  /* 0x000060061c047980 */ /* 0x000f68000c101900 */
[----:B----4-:R-:W4:Y:S04]  /*0930*/  LD.E R0, [R28.64+0xcc] ;  /* 0x0000cc061c007980 */ /* 0x010f28000c101900 */
[----:B--2---:R-:W2:Y:S04]  /*0940*/  LD.E.64 R6, [R28.64+0x78] ;  /* 0x000078061c067980 */ /* 0x004ea8000c101b00 */
[----:B------:R-:W2:Y:S01]  /*0950*/  LD.E.64 R10, [R28.64+0xa8] ;  /* 0x0000a8061c0a7980 */ /* 0x000ea2000c101b00 */
[----:B------:R-:W-:Y:S01]  /*0960*/  SHF.R.S32.HI R8, RZ, 0x1f, R57 ;  /* 0x0000001fff087819 */ /* 0x000fe20000011439 */
[----:B------:R-:W-:Y:S01]  /*0970*/  IMAD.IADD R240, R240, 0x1, -R59 ;  /* 0x00000001f0f07824 */ /* 0x000fe200078e0a3b */
[----:B------:R-:W-:Y:S01]  /*0980*/  LOP3.LUT P6, RZ, R57, 0xf, RZ, 0xc0, !PT ;  /* 0x0000000f39ff7812 */ /* 0x000fe200078cc0ff */
[----:B------:R-:W-:Y:S01]  /*0990*/  IMAD.MOV.U32 R239, RZ, RZ, 0x0 ;  /* 0x00000000ffef7424 */ /* 0x000fe200078e00ff */
[----:B------:R-:W-:-:S04]  /*09a0*/  LEA.HI R5, R8, R57, RZ, 0x4 ;  /* 0x0000003908057211 */ /* 0x000fc800078f20ff */
[----:B------:R-:W-:Y:S02]  /*09b0*/  LOP3.LUT R8, R5, 0x3ffffff0, RZ, 0xc0, !PT ;  /* 0x3ffffff005087812 */ /* 0x000fe400078ec0ff */
[----:B------:R-:W-:-:S03]  /*09c0*/  SHF.R.S32.HI R5, RZ, 0x4, R5 ;  /* 0x00000004ff057819 */ /* 0x000fc60000011405 */
[----:B------:R-:W-:Y:S01]  /*09d0*/  IMAD.IADD R8, R57, 0x1, -R8 ;  /* 0x0000000139087824 */ /* 0x000fe200078e0a08 */
[C---:B------:R-:W-:Y:S02]  /*09e0*/  IADD3 R17, R5.reuse, 0x18, RZ ;  /* 0x0000001805117810 */ /* 0x040fe40007ffe0ff */
[----:B------:R-:W-:Y:S01]  /*09f0*/  ISETP.GE.AND P3, PT, R5, R240, PT ;  /* 0x000000f00500720c */ /* 0x000fe20003f66270 */
[----:B------:R-:W-:-:S05]  /*0a00*/  IMAD.SHL.U32 R8, R8, 0x4, RZ ;  /* 0x0000000408087824 */ /* 0x000fca00078e00ff */
[----:B------:R-:W-:-:S05]  /*0a10*/  SHF.R.S32.HI R9, RZ, 0x1f, R8 ;  /* 0x0000001fff097819 */ /* 0x000fca0000011408 */
[C---:B------:R-:W-:Y:S01]  /*0a20*/  IMAD.WIDE R14, R5.reuse, 0x100, R8 ;  /* 0x00000100050e7825 */ /* 0x040fe200078e0208 */
[----:B------:R-:W-:-:S04]  /*0a30*/  IADD3 R9, R5, 0x8, RZ ;  /* 0x0000000805097810 */ /* 0x000fc80007ffe0ff */
[CC--:B------:R-:W-:Y:S02]  /*0a40*/  ISETP.GE.AND P2, PT, R9.reuse, R240.reuse, PT ;  /* 0x000000f00900720c */ /* 0x0c0fe40003f46270 */
[----:B------:R-:W-:Y:S02]  /*0a50*/  ISETP.GE.OR P5, PT, R9, R240, P6 ;  /* 0x000000f00900720c */ /* 0x000fe400037a6670 */
[----:B------:R-:W-:-:S04]  /*0a60*/  IADD3 R9, R5, 0x10, RZ ;  /* 0x0000001005097810 */ /* 0x000fc80007ffe0ff */
[----:B------:R-:W-:-:S13]  /*0a70*/  ISETP.GE.OR P4, PT, R9, R240, P6 ;  /* 0x000000f00900720c */ /* 0x000fda0003786670 */
[----:B------:R-:W-:Y:S02]  /*0a80*/  @!P4 IMAD.MOV.U32 R21, RZ, RZ, -0x800000 ;  /* 0xff800000ff15c424 */ /* 0x000fe400078e00ff */
[----:B---3--:R-:W-:-:S04]  /*0a90*/  IMAD R2, R2, UR8, R243 ;  /* 0x0000000802027c24 */ /* 0x008fc8000f8e02f3 */
[----:B-----5:R-:W-:-:S04]  /*0aa0*/  IMAD R2, R2, R4, R241 ;  /* 0x0000000402027224 */ /* 0x020fc800078e02f1 */
[----:B------:R-:W-:-:S04]  /*0ab0*/  IMAD R3, R3, R2, R59 ;  /* 0x0000000203037224 */ /* 0x000fc800078e023b */
[----:B----4-:R-:W-:Y:S01]  /*0ac0*/  IMAD R0, R3, R0, RZ ;  /* 0x0000000003007224 */ /* 0x010fe200078e02ff */
[----:B------:R-:W-:-:S04]  /*0ad0*/  SHF.R.S32.HI R2, RZ, 0x1f, R3 ;  /* 0x0000001fff027819 */ /* 0x000fc80000011403 */
[----:B------:R-:W-:-:S04]  /*0ae0*/  IADD3 R13, P0, R0, R14, RZ ;  /* 0x0000000e000d7210 */ /* 0x000fc80007f1e0ff */
[----:B------:R-:W-:Y:S02]  /*0af0*/  LEA.HI.X.SX32 R0, R0, R15, 0x1, P0 ;  /* 0x0000000f00007211 */ /* 0x000fe400000f0eff */
[----:B--2---:R-:W-:Y:S02]  /*0b00*/  LEA R6, P1, R13, R6, 0x2 ;  /* 0x000000060d067211 */ /* 0x004fe400078210ff */
[----:B------:R-:W-:Y:S02]  /*0b10*/  IADD3 R3, P0, R3, R5, RZ ;  /* 0x0000000503037210 */ /* 0x000fe40007f1e0ff */
[----:B------:R-:W-:Y:S02]  /*0b20*/  LEA.HI.X R7, R13, R7, R0, 0x2, P1 ;  /* 0x000000070d077211 */ /* 0x000fe400008f1400 */
[----:B------:R-:W-:Y:S02]  /*0b30*/  LEA.HI.X.SX32 R2, R5, R2, 0x1, P0 ;  /* 0x0000000205027211 */ /* 0x000fe400000f0eff */
[----:B------:R-:W-:Y:S01]  /*0b40*/  ISETP.GE.AND P1, PT, R9, R240, PT ;  /* 0x000000f00900720c */ /* 0x000fe20003f26270 */
[----:B------:R1:W-:Y:S01]  /*0b50*/  @!P3 ST.E.128 [R6.64], RZ ;  /* 0x000000ff0600b985 */ /* 0x0003e2000c101d06 */
[----:B------:R-:W-:-:S02]  /*0b60*/  LEA R8, P0, R3, R10, 0x2 ;  /* 0x0000000a03087211 */ /* 0x000fc400078010ff */
[----:B------:R-:W-:Y:S01]  /*0b70*/  IADD3 R15, R5, 0x20, RZ ;  /* 0x00000020050f7810 */ /* 0x000fe20007ffe0ff */
[----:B------:R1:W-:Y:S01]  /*0b80*/  @!P3 ST.E.128 [R6.64+0x100], RZ ;  /* 0x000100ff0600b985 */ /* 0x0003e2000c101d06 */
[----:B------:R-:W-:Y:S02]  /*0b90*/  LEA.HI.X R9, R3, R11, R2, 0x2, P0 ;  /* 0x0000000b03097211 */ /* 0x000fe400000f1402 */
[----:B------:R-:W-:Y:S01]  /*0ba0*/  ISETP.GE.AND P0, PT, R17, R240, PT ;  /* 0x000000f01100720c */ /* 0x000fe20003f06270 */
[----:B------:R1:W-:Y:S01]  /*0bb0*/  @!P3 ST.E.128 [R6.64+0x200], RZ ;  /* 0x000200ff0600b985 */ /* 0x0003e2000c101d06 */
[C---:B------:R-:W-:Y:S02]  /*0bc0*/  IADD3 R11, R5.reuse, 0x30, RZ ;  /* 0x00000030050b7810 */ /* 0x040fe40007ffe0ff */
[C---:B------:R-:W-:Y:S01]  /*0bd0*/  IADD3 R13, R5.reuse, 0x28, RZ ;  /* 0x00000028050d7810 */ /* 0x040fe20007ffe0ff */
[----:B------:R1:W-:Y:S01]  /*0be0*/  @!P1 ST.E.128 [R6.64+0x4000], RZ ;  /* 0x004000ff06009985 */ /* 0x0003e2000c101d06 */
[----:B------:R-:W-:-:S03]  /*0bf0*/  IADD3 R3, R5, 0x38, RZ ;  /* 0x0000003805037810 */ /* 0x000fc60007ffe0ff */
[----:B------:R1:W-:Y:S04]  /*0c00*/  @!P1 ST.E.128 [R6.64+0x4100], RZ ;  /* 0x004100ff06009985 */ /* 0x0003e8000c101d06 */
[----:B------:R1:W-:Y:S04]  /*0c10*/  @!P1 ST.E.128 [R6.64+0x4200], RZ ;  /* 0x004200ff06009985 */ /* 0x0003e8000c101d06 */
[----:B------:R1:W-:Y:S01]  /*0c20*/  @!P1 ST.E.128 [R6.64+0x4300], RZ ;  /* 0x004300ff06009985 */ /* 0x0003e2000c101d06 */
[----:B------:R-:W-:-:S03]  /*0c30*/  ISETP.GE.AND P1, PT, R11, R240, PT ;  /* 0x000000f00b00720c */ /* 0x000fc60003f26270 */
[----:B------:R1:W-:Y:S01]  /*0c40*/  @!P3 ST.E.128 [R6.64+0x300], RZ ;  /* 0x000300ff0600b985 */ /* 0x0003e2000c101d06 */
[----:B------:R-:W-:-:S03]  /*0c50*/  ISETP.GE.AND P3, PT, R15, R240, PT ;  /* 0x000000f00f00720c */ /* 0x000fc60003f66270 */
[----:B------:R1:W-:Y:S04]  /*0c60*/  @!P2 ST.E.128 [R6.64+0x2000], RZ ;  /* 0x002000ff0600a985 */ /* 0x0003e8000c101d06 */
[----:B------:R1:W-:Y:S04]  /*0c70*/  @!P2 ST.E.128 [R6.64+0x2100], RZ ;  /* 0x002100ff0600a985 */ /* 0x0003e8000c101d06 */
[----:B------:R1:W-:Y:S04]  /*0c80*/  @!P2 ST.E.128 [R6.64+0x2200], RZ ;  /* 0x002200ff0600a985 */ /* 0x0003e8000c101d06 */
        /* <DEDUP_REMOVED lines=11> */
[----:B------:R-:W-:Y:S01]  /*0d40*/  ISETP.GE.OR P1, PT, R13, R240, P6 ;  /* 0x000000f00d00720c */ /* 0x000fe20003726670 */
[----:B------:R-:W-:-:S02]  /*0d50*/  @!P5 IMAD.MOV.U32 R13, RZ, RZ, -0x800000 ;  /* 0xff800000ff0dd424 */ /* 0x000fc400078e00ff */
[----:B------:R1:W-:Y:S04]  /*0d60*/  @!P3 ST.E.128 [R6.64+0x8000], RZ ;  /* 0x008000ff0600b985 */ /* 0x0003e8000c101d06 */
[----:B------:R1:W-:Y:S04]  /*0d70*/  @!P3 ST.E.128 [R6.64+0x8100], RZ ;  /* 0x008100ff0600b985 */ /* 0x0003e8000c101d06 */
[----:B------:R1:W-:Y:S04]  /*0d80*/  @!P3 ST.E.128 [R6.64+0x8200], RZ ;  /* 0x008200ff0600b985 */ /* 0x0003e8000c101d06 */
[----:B------:R1:W-:Y:S01]  /*0d90*/  @!P3 ST.E.128 [R6.64+0x8300], RZ ;  /* 0x008300ff0600b985 */ /* 0x0003e2000c101d06 */
[----:B------:R-:W-:-:S03]  /*0da0*/  ISETP.GE.OR P3, PT, R17, R240, P6 ;  /* 0x000000f01100720c */ /* 0x000fc60003766670 */
[----:B------:R1:W-:Y:S04]  /*0db0*/  @!P2 ST.E.128 [R6.64+0xa000], RZ ;  /* 0x00a000ff0600a985 */ /* 0x0003e8000c101d06 */
[----:B------:R1:W-:Y:S04]  /*0dc0*/  @!P2 ST.E.128 [R6.64+0xa100], RZ ;  /* 0x00a100ff0600a985 */ /* 0x0003e8000c101d06 */
[----:B------:R1:W-:Y:S02]  /*0dd0*/  @!P2 ST.E.128 [R6.64+0xa200], RZ ;  /* 0x00a200ff0600a985 */ /* 0x0003e4000c101d06 */
[----:B------:R-:W-:-:S02]  /*0de0*/  @!P3 IMAD.MOV.U32 R17, RZ, RZ, -0x800000 ;  /* 0xff800000ff11b424 */ /* 0x000fc400078e00ff */
[----:B------:R1:W-:Y:S01]  /*0df0*/  @!P2 ST.E.128 [R6.64+0xa300], RZ ;  /* 0x00a300ff0600a985 */ /* 0x0003e2000c101d06 */
[----:B------:R-:W-:-:S03]  /*0e00*/  ISETP.GE.OR P2, PT, R15, R240, P6 ;  /* 0x000000f00f00720c */ /* 0x000fc60003746670 */
[----:B------:R1:W-:Y:S04]  /*0e10*/  @!P0 ST.E.128 [R6.64+0xe000], RZ ;  /* 0x00e000ff06008985 */ /* 0x0003e8000c101d06 */
[----:B------:R1:W-:Y:S04]  /*0e20*/  @!P0 ST.E.128 [R6.64+0xe100], RZ ;  /* 0x00e100ff06008985 */ /* 0x0003e8000c101d06 */
[----:B------:R1:W-:Y:S02]  /*0e30*/  @!P0 ST.E.128 [R6.64+0xe200], RZ ;  /* 0x00e200ff06008985 */ /* 0x0003e4000c101d06 */
[----:B------:R-:W-:-:S02]  /*0e40*/  @!P2 IMAD.MOV.U32 R15, RZ, RZ, -0x800000 ;  /* 0xff800000ff0fa424 */ /* 0x000fc400078e00ff */
[----:B------:R1:W-:Y:S01]  /*0e50*/  @!P0 ST.E.128 [R6.64+0xe300], RZ ;  /* 0x00e300ff06008985 */ /* 0x0003e2000c101d06 */
[-C--:B------:R-:W-:Y:S01]  /*0e60*/  ISETP.GE.OR P0, PT, R11, R240.reuse, P6 ;  /* 0x000000f00b00720c */ /* 0x080fe20003706670 */
[----:B------:R-:W-:Y:S02]  /*0e70*/  @!P1 IMAD.MOV.U32 R11, RZ, RZ, -0x800000 ;  /* 0xff800000ff0b9424 */ /* 0x000fe400078e00ff */
[----:B------:R1:W-:Y:S01]  /*0e80*/  @!P5 ST.E [R8.64+0x20], R13 ;  /* 0x0000200d0800d985 */ /* 0x0003e2000c101906 */
[-C--:B------:R-:W-:Y:S02]  /*0e90*/  ISETP.GE.OR P5, PT, R5, R240.reuse, P6 ;  /* 0x000000f00500720c */ /* 0x080fe400037a6670 */
[----:B------:R-:W-:Y:S01]  /*0ea0*/  ISETP.GE.OR P6, PT, R3, R240, P6 ;  /* 0x000000f00300720c */ /* 0x000fe200037c6670 */
[----:B------:R1:W-:Y:S04]  /*0eb0*/  @!P4 ST.E [R8.64+0x40], R21 ;  /* 0x000040150800c985 */ /* 0x0003e8000c101906 */
[----:B------:R1:W-:Y:S02]  /*0ec0*/  @!P3 ST.E [R8.64+0x60], R17 ;  /* 0x000060110800b985 */ /* 0x0003e4000c101906 */
[----:B------:R-:W-:-:S02]  /*0ed0*/  @!P0 IMAD.MOV.U32 R5, RZ, RZ, -0x800000 ;  /* 0xff800000ff058424 */ /* 0x000fc400078e00ff */
[----:B------:R1:W-:Y:S02]  /*0ee0*/  @!P2 ST.E [R8.64+0x80], R15 ;  /* 0x0000800f0800a985 */ /* 0x0003e4000c101906 */
[----:B------:R-:W-:Y:S02]  /*0ef0*/  @!P5 IMAD.MOV.U32 R19, RZ, RZ, -0x800000 ;  /* 0xff800000ff13d424 */ /* 0x000fe400078e00ff */
[----:B------:R1:W-:Y:S04]  /*0f00*/  @!P1 ST.E [R8.64+0xa0], R11 ;  /* 0x0000a00b08009985 */ /* 0x0003e8000c101906 */
[----:B------:R1:W-:Y:S04]  /*0f10*/  @!P0 ST.E [R8.64+0xc0], R5 ;  /* 0x0000c00508008985 */ /* 0x0003e8000c101906 */
[----:B------:R1:W-:Y:S01]  /*0f20*/  @!P5 ST.E [R8.64], R19 ;  /* 0x000000130800d985 */ /* 0x0003e2000c101906 */
[----:B------:R-:W-:Y:S05]  /*0f30*/  @P6 RET.REL.NODEC R238 `(_ZN5flash24flash_fwd_splitkv_kernelI23Flash_fwd_kernel_traitsILi256ELi64ELi64ELi4ELb0ELb0EN7cutlass10bfloat16_tE19Flash_kernel_traitsILi256ELi64ELi64ELi4ES3_EELb1ELb0ELb0ELb0ELb1ELb0ELb1ELb1EEEvNS_16Flash_fwd_paramsE) ;  /* 0xfffff0c0ee006950 */ /* 0x000fea0003c3ffff */
[----:B------:R-:W-:Y:S02]  /*0f40*/  MOV R3, 0xff800000 ;  /* 0xff80000000037802 */ /* 0x000fe40000000f00 */
[----:B------:R-:W-:-:S03]  /*0f50*/  MOV R239, 0x0 ;  /* 0x0000000000ef7802 */ /* 0x000fc60000000f00 */
[----:B------:R2:W-:Y:S01]  /*0f60*/  ST.E [R8.64+0xe0], R3 ;  /* 0x0000e00308007985 */ /* 0x0005e2000c101906 */
[----:B------:R-:W-:Y:S05]  /*0f70*/  RET.REL.NODEC R238 `(_ZN5flash24flash_fwd_splitkv_kernelI23Flash_fwd_kernel_traitsILi256ELi64ELi64ELi4ELb0ELb0EN7cutlass10bfloat16_tE19Flash_kernel_traitsILi256ELi64ELi64ELi4ES3_EELb1ELb0ELb0ELb0ELb1ELb0ELb1ELb1EEEvNS_16Flash_fwd_paramsE) ;  /* 0xfffff080ee007950 */ /* 0x000fea0003c3ffff */
.L_x_3815:
[----:B------:R-:W3:Y:S04]  /*0f80*/  LD.E.64 R8, [R28.64+0x160] ;  /* 0x000160061c087980 */ /* 0x000ee8000c101b00 */
[----:B----4-:R-:W4:Y:S01]  /*0f90*/  LD.E.64 R16, [R28.64+0x158] ;  /* 0x000158061c107980 */ /* 0x010f22000c101b00 */
        /* <DEDUP_REMOVED lines=56> */
[----:B-----5:R-:W4:Y:S08]  /*1320*/  I2F.RP R12, R8 ;  /* 0x00000008000c7306 */ /* 0x020f300000209400 */
[----:B----4-:R-:W4:Y:S02]  /*1330*/  MUFU.RCP R4, R12 ;  /* 0x0000000c00047308 */ /* 0x010f240000001000 */
[----:B----4-:R-:W-:-:S06]  /*1340*/  IADD3 R4, R4, 0xffffffe, RZ ;  /* 0x0ffffffe04047810 */ /* 0x010fcc0007ffe0ff */
[----:B------:R-:W4:Y:S01]  /*1350*/  F2I.FTZ.U32.TRUNC.NTZ R23, R4 ;  /* 0x0000000400177305 */ /* 0x000f22000021f000 */
[----:B------:R-:W-:Y:S01]  /*1360*/  IMAD.MOV.U32 R22, RZ, RZ, RZ ;  /* 0x000000ffff167224 */ /* 0x000fe200078e00ff */
[----:B------:R-:W-:Y:S02]  /*1370*/  IABS R9, R6 ;  /* 0x0000000600097213 */ /* 0x000fe40000000000 */
[----:B----4-:R-:W-:-:S05]  /*1380*/  IADD3 R0, RZ, -R23, RZ ;  /* 0x80000017ff007210 */ /* 0x010fca0007ffe0ff */
[----:B-1----:R-:W-:Y:S01]  /*1390*/  IMAD R17, R0, R8, RZ ;  /* 0x0000000800117224 */ /* 0x002fe200078e02ff */
        /* <DEDUP_REMOVED lines=15> */
[----:B--2---:R-:W-:-:S05]  /*1490*/  IMAD R8, R167, R2, RZ ;  /* 0x00000002a7087224 */ /* 0x004fca00078e02ff */
[----:B------:R-:W-:Y:S02]  /*14a0*/  @!P0 IMAD.MOV R4, RZ, RZ, -R4 ;  /* 0x000000ffff048224 */ /* 0x000fe400078e0a04 */
[----:B------:R-:W-:-:S05]  /*14b0*/  @!P1 LOP3.LUT R4, RZ, R6, RZ, 0x33, !PT ;  /* 0x00000006ff049212 */ /* 0x000fca00078e33ff */
[----:B------:R-:W-:Y:S01]  /*14c0*/  IMAD R6, R15, R4, RZ ;  /* 0x000000040f067224 */ /* 0x000fe200078e02ff */
[----:B---3--:R-:W-:Y:S01]  /*14d0*/  SHF.R.S32.HI R0, RZ, 0x1f, R3 ;  /* 0x0000001fff007819 */ /* 0x008fe20000011403 */
[-C--:B------:R-:W-:Y:S02]  /*14e0*/  IMAD R9, R19, R3.reuse, RZ ;  /* 0x0000000313097224 */ /* 0x080fe400078e02ff */
[----:B------:R-:W-:-:S04]  /*14f0*/  IMAD.WIDE.U32 R16, R18, R3, RZ ;  /* 0x0000000312107225 */ /* 0x000fc800078e00ff */
[----:B------:R-:W-:-:S05]  /*1500*/  IMAD R9, R18, R0, R9 ;  /* 0x0000000012097224 */ /* 0x000fca00078e0209 */
[----:B------:R-:W-:Y:S02]  /*1510*/  IADD3 R17, R17, R9, RZ ;  /* 0x0000000911117210 */ /* 0x000fe40007ffe0ff */
[----:B------:R-:W-:-:S03]  /*1520*/  SHF.R.S32.HI R9, RZ, 0x1f, R2 ;  /* 0x0000001fff097819 */ /* 0x000fc60000011402 */
[----:B------:R-:W-:-:S04]  /*1530*/  IMAD.WIDE.U32 R16, R2, R166, R16 ;  /* 0x000000a602107225 */ /* 0x000fc800078e0010 */
[----:B------:R-:W-:Y:S02]  /*1540*/  IMAD R8, R166, R9, R8 ;  /* 0x00000009a6087224 */ /* 0x000fe400078e0208 */
[-C--:B------:R-:W-:Y:S01]  /*1550*/  IMAD R13, R11, R3.reuse, RZ ;  /* 0x000000030b0d7224 */ /* 0x080fe200078e02ff */
[----:B------:R-:W-:Y:S02]  /*1560*/  SHF.R.S32.HI R11, RZ, 0x1f, R4 ;  /* 0x0000001fff0b7819 */ /* 0x000fe40000011404 */
[----:B------:R-:W-:Y:S01]  /*1570*/  IADD3 R17, R17, R8, RZ ;  /* 0x0000000811117210 */ /* 0x000fe20007ffe0ff */
[----:B------:R-:W-:-:S04]  /*1580*/  IMAD.WIDE.U32 R18, R10, R3, RZ ;  /* 0x000000030a127225 */ /* 0x000fc800078e00ff */
[----:B------:R-:W-:Y:S02]  /*1590*/  IMAD R3, R14, R11, R6 ;  /* 0x0000000b0e037224 */ /* 0x000fe400078e0206 */
[----:B------:R-:W-:Y:S02]  /*15a0*/  IMAD R13, R10, R0, R13 ;  /* 0x000000000a0d7224 */ /* 0x000fe400078e020d */
[----:B------:R-:W-:-:S03]  /*15b0*/  IMAD.WIDE.U32 R14, R4, R14, R16 ;  /* 0x0000000e040e7225 */ /* 0x000fc600078e0010 */
[----:B------:R-:W-:Y:S01]  /*15c0*/  IADD3 R13, R19, R13, RZ ;  /* 0x0000000d130d7210 */ /* 0x000fe20007ffe0ff */
[----:B------:R-:W-:Y:S01]  /*15d0*/  IMAD.MOV.U32 R6, RZ, RZ, R18 ;  /* 0x000000ffff067224 */ /* 0x000fe200078e0012 */
[----:B------:R-:W-:Y:S01]  /*15e0*/  MOV R0, R14 ;  /* 0x0000000e00007202 */ /* 0x000fe20000000f00 */
[----:B------:R-:W-:Y:S01]  /*15f0*/  IMAD.IADD R3, R15, 0x1, R3 ;  /* 0x000000010f037824 */ /* 0x000fe200078e0203 */
[----:B------:R-:W-:Y:S05]  /*1600*/  BRA `(.L_x_3818) ;  /* 0x0000051000007947 */ /* 0x000fea0003800000 */
.L_x_3817:
        /* <DEDUP_REMOVED lines=8> */
[----:B------:R-:W-:-:S02]  /*1690*/  IMAD.MOV.U32 R10, RZ, RZ, RZ ;  /* 0x000000ffff0a7224 */ /* 0x000fc400078e00ff */
[----:B------:R-:W-:Y:S01]  /*16a0*/  @P3 IMAD.IADD R8, R13, 0x1, R14 ;  /* 0x000000010d083824 */ /* 0x000fe200078e020e */
        /* <DEDUP_REMOVED lines=11> */
[----:B------:R-:W-:Y:S01]  /*1760*/  IMAD.HI.U32 R2, R5, R0, RZ ;  /* 0x0000000005027227 */ /* 0x000fe200078e00ff */
[----:B------:R-:W-:-:S03]  /*1770*/  @!P3 SHF.R.S32.HI R6, RZ, 0x1f, R13 ;  /* 0x0000001fff06b819 */ /* 0x000fc6000001140d */
[----:B------:R-:W-:Y:S02]  /*1780*/  IMAD R0, R2, R9, R0 ;  /* 0x0000000902007224 */ /* 0x000fe400078e0200 */
[----:B----4-:R-:W-:-:S03]  /*1790*/  @!P3 IMAD R5, R167, R13, RZ ;  /* 0x0000000da705b224 */ /* 0x010fc600078e02ff */
[----:B------:R-:W-:Y:S01]  /*17a0*/  ISETP.GT.U32.AND P0, PT, R3, R0, PT ;  /* 0x000000000300720c */ /* 0x000fe20003f04070 */
[----:B------:R-:W-:Y:S02]  /*17b0*/  @!P3 IMAD R5, R6, R166, R5 ;  /* 0x000000a60605b224 */ /* 0x000fe400078e0205 */
[----:B------:R-:W-:Y:S01]  /*17c0*/  @!P3 IMAD.WIDE.U32 R10, R166, R13, RZ ;  /* 0x0000000da60ab225 */ /* 0x000fe200078e00ff */
[----:B-----5:R-:W-:-:S03]  /*17d0*/  @!P3 SHF.R.S32.HI R6, RZ, 0x1f, R12 ;  /* 0x0000001fff06b819 */ /* 0x020fc6000001140c */
[----:B------:R-:W-:Y:S01]  /*17e0*/  @P3 IMAD.WIDE.U32 R24, R166, R8, RZ ;  /* 0x00000008a6183225 */ /* 0x000fe200078e00ff */
[----:B------:R-:W-:-:S03]  /*17f0*/  @!P3 IADD3 R9, R11, R5, RZ ;  /* 0x000000050b09b210 */ /* 0x000fc60007ffe0ff */
[----:B------:R-:W-:Y:S02]  /*1800*/  @P3 IMAD R11, R167, R8, RZ ;  /* 0x00000008a70b3224 */ /* 0x000fe400078e02ff */
[----:B--2---:R-:W-:Y:S02]  /*1810*/  @!P3 IMAD R5, R23, R12, RZ ;  /* 0x0000000c1705b224 */ /* 0x004fe400078e02ff */
[----:B------:R-:W-:Y:S01]  /*1820*/  @!P3 IMAD.MOV.U32 R8, RZ, RZ, R10 ;  /* 0x000000ffff08b224 */ /* 0x000fe200078e000a */
[----:B------:R-:W-:Y:S01]  /*1830*/  @!P0 IADD3 R0, R0, -R3, RZ ;  /* 0x8000000300008210 */ /* 0x000fe20007ffe0ff */
[C---:B------:R-:W-:Y:S02]  /*1840*/  @!P3 IMAD R5, R22.reuse, R6, R5 ;  /* 0x000000061605b224 */ /* 0x040fe400078e0205 */
[----:B------:R-:W-:Y:S01]  /*1850*/  @!P3 IMAD.WIDE.U32 R8, R22, R12, R8 ;  /* 0x0000000c1608b225 */ /* 0x000fe200078e0008 */
[----:B------:R-:W-:Y:S02]  /*1860*/  ISETP.GE.U32.AND P2, PT, R0, R3, PT ;  /* 0x000000030000720c */ /* 0x000fe40003f46070 */
[----:B------:R-:W-:-:S02]  /*1870*/  @P3 IADD3 R11, R25, R11, RZ ;  /* 0x0000000b190b3210 */ /* 0x000fc40007ffe0ff */
[----:B------:R-:W-:Y:S02]  /*1880*/  @!P3 IADD3 R11, R9, R5, RZ ;  /* 0x00000005090bb210 */ /* 0x000fe40007ffe0ff */
[----:B------:R-:W-:Y:S01]  /*1890*/  LEA R5, R170, 0xffffffc0, 0x6 ;  /* 0xffffffc0aa057811 */ /* 0x000fe200078e30ff */
[----:B------:R-:W-:Y:S01]  /*18a0*/  @P3 IMAD.MOV.U32 R10, RZ, RZ, R24 ;  /* 0x000000ffff0a3224 */ /* 0x000fe200078e0018 */
[----:B------:R-:W-:Y:S01]  /*18b0*/  LOP3.LUT R0, R241, R4, RZ, 0x3c, !PT ;  /* 0x00000004f1007212 */ /* 0x000fe200078e3cff */
[----:B------:R-:W-:Y:S01]  /*18c0*/  @!P3 IMAD.MOV.U32 R10, RZ, RZ, R8 ;  /* 0x000000ffff0ab224 */ /* 0x000fe200078e0008 */
[----:B------:R-:W-:Y:S01]  /*18d0*/  SHF.R.S32.HI R9, RZ, 0x1f, R5 ;  /* 0x0000001fff097819 */ /* 0x000fe20000011405 */
[----:B------:R-:W-:Y:S01]  /*18e0*/  IMAD R8, R167, R5, RZ ;  /* 0x00000005a7087224 */ /* 0x000fe200078e02ff */
[----:B------:R-:W-:Y:S01]  /*18f0*/  @!P3 SHF.R.S32.HI R3, RZ, 0x1f, R13 ;  /* 0x0000001fff03b819 */ /* 0x000fe2000001140d */
[----:B------:R-:W-:Y:S01]  /*1900*/  @!P3 IMAD R6, R169, R13, RZ ;  /* 0x0000000da906b224 */ /* 0x000fe200078e02ff */
[----:B------:R-:W-:-:S02]  /*1910*/  ISETP.GE.AND P1, PT, R0, RZ, PT ;  /* 0x000000ff0000720c */ /* 0x000fc40003f26270 */
[----:B------:R-:W-:Y:S02]  /*1920*/  @!P0 IADD3 R2, R2, 0x1, RZ ;  /* 0x0000000102028810 */ /* 0x000fe40007ffe0ff */
[----:B------:R-:W-:Y:S01]  /*1930*/  ISETP.NE.AND P0, PT, R4, RZ, PT ;  /* 0x000000ff0400720c */ /* 0x000fe20003f05270 */
[----:B------:R-:W-:Y:S01]  /*1940*/  IMAD R8, R9, R166, R8 ;  /* 0x000000a609087224 */ /* 0x000fe200078e0208 */
[----:B------:R-:W-:Y:S01]  /*1950*/  @P2 IADD3 R2, R2, 0x1, RZ ;  /* 0x0000000102022810 */ /* 0x000fe20007ffe0ff */
[----:B------:R-:W-:-:S04]  /*1960*/  IMAD.WIDE.U32 R22, R166, R5, R10 ;  /* 0x00000005a6167225 */ /* 0x000fc800078e000a */
[----:B------:R-:W-:Y:S02]  /*1970*/  @!P3 IMAD R3, R3, R168, R6 ;  /* 0x000000a80303b224 */ /* 0x000fe400078e0206 */
[----:B------:R-:W-:Y:S01]  /*1980*/  @!P3 IMAD.WIDE.U32 R10, R168, R13, RZ ;  /* 0x0000000da80ab225 */ /* 0x000fe200078e00ff */
[----:B------:R-:W-:Y:S02]  /*1990*/  IADD3 R15, R23, R8, RZ ;  /* 0x00000008170f7210 */ /* 0x000fe40007ffe0ff */
[----:B------:R-:W-:Y:S01]  /*19a0*/  @P3 IADD3 R0, R13, R14, RZ ;  /* 0x0000000e0d003210 */ /* 0x000fe20007ffe0ff */
[----:B------:R-:W-:Y:S01]  /*19b0*/  IMAD.MOV.U32 R8, RZ, RZ, R2 ;  /* 0x000000ffff087224 */ /* 0x000fe200078e0002 */
[----:B------:R-:W-:Y:S01]  /*19c0*/  @!P3 IADD3 R11, R11, R3, RZ ;  /* 0x000000030b0bb210 */ /* 0x000fe20007ffe0ff */
[----:B------:R-:W-:Y:S01]  /*19d0*/  @!P3 IMAD R2, R19, R12, RZ ;  /* 0x0000000c1302b224 */ /* 0x000fe200078e02ff */
[----:B------:R-:W-:Y:S01]  /*19e0*/  @!P3 SHF.R.S32.HI R3, RZ, 0x1f, R12 ;  /* 0x0000001fff03b819 */ /* 0x000fe2000001140c */
[----:B------:R-:W-:Y:S01]  /*19f0*/  @!P1 IMAD.MOV R8, RZ, RZ, -R8 ;  /* 0x000000ffff089224 */ /* 0x000fe200078e0a08 */
[----:B------:R-:W-:Y:S01]  /*1a00*/  MOV R14, R22 ;  /* 0x00000016000e7202 */ /* 0x000fe20000000f00 */
[----:B------:R-:W-:Y:S01]  /*1a10*/  @P3 IMAD R13, R169, R0, RZ ;  /* 0x00000000a90d3224 */ /* 0x000fe200078e02ff */
[----:B------:R-:W-:Y:S01]  /*1a20*/  @!P0 LOP3.LUT R8, RZ, R4, RZ, 0x33, !PT ;  /* 0x00000004ff088212 */ /* 0x000fe200078e33ff */
[----:B------:R-:W-:-:S04]  /*1a30*/  @P3 IMAD.WIDE.U32 R22, R168, R0, RZ ;  /* 0x00000000a8163225 */ /* 0x000fc800078e00ff */
[C---:B------:R-:W-:Y:S02]  /*1a40*/  @!P3 IMAD R0, R18.reuse, R3, R2 ;  /* 0x000000031200b224 */ /* 0x040fe400078e0202 */
[----:B------:R-:W-:Y:S01]  /*1a50*/  @!P3 IMAD.WIDE.U32 R18, R18, R12, R10 ;  /* 0x0000000c1212b225 */ /* 0x000fe200078e000a */
[----:B------:R-:W-:-:S03]  /*1a60*/  SHF.R.S32.HI R11, RZ, 0x1f, R8 ;  /* 0x0000001fff0b7819 */ /* 0x000fc60000011408 */
[-C--:B------:R-:W-:Y:S02]  /*1a70*/  IMAD R2, R17, R8.reuse, RZ ;  /* 0x0000000811027224 */ /* 0x080fe400078e02ff */
        /* <DEDUP_REMOVED lines=10> */
.L_x_3818:
[----:B-1----:R-:W-:Y:S05]  /*1b20*/  BSYNC B0 ;  /* 0x0000000000007941 */ /* 0x002fea0003800000 */
.L_x_3816:
        /* <DEDUP_REMOVED lines=15> */
[-C--:B------:R-:W-:Y:S01]  /*1c20*/  IMAD R9, R9, R168.reuse, RZ ;  /* 0x000000a809097224 */ /* 0x080fe200078e02ff */
[----:B------:R-:W-:Y:S02]  /*1c30*/  SHF.R.S32.HI R142, RZ, 0x3, R142 ;  /* 0x00000003ff8e7819 */ /* 0x000fe4000001148e */
[----:B------:R-:W-:Y:S01]  /*1c40*/  IADD3.X R27, R25, R13, RZ, P0, !PT ;  /* 0x0000000d191b7210 */ /* 0x000fe200007fe4ff */
[----:B------:R-:W-:Y:S02]  /*1c50*/  IMAD R9, R2, R169, R9 ;  /* 0x000000a902097224 */ /* 0x000fe400078e0209 */
[----:B------:R-:W-:Y:S02]  /*1c60*/  IMAD.SHL.U32 R6, R142, 0x40, RZ ;  /* 0x000000408e067824 */ /* 0x000fe400078e00ff */
[----:B------:R-:W-:Y:S01]  /*1c70*/  IMAD.WIDE.U32 R26, R2, R168, R26 ;  /* 0x000000a8021a7225 */ /* 0x000fe200078e001a */
[----:B------:R-:W-:-:S03]  /*1c80*/  SHF.R.S32.HI R68, RZ, 0x1f, R243 ;  /* 0x0000001fff447819 */ /* 0x000fc600000114f3 */
[----:B------:R-:W-:Y:S01]  /*1c90*/  IMAD.IADD R27, R27, 0x1, R9 ;  /* 0x000000011b1b7824 */ /* 0x000fe200078e0209 */
[----:B------:R-:W-:-:S04]  /*1ca0*/  LOP3.LUT R13, R6, 0x1c0, RZ, 0xc0, !PT ;  /* 0x000001c0060d7812 */ /* 0x000fc800078ec0ff */
[----:B------:R-:W-:Y:S02]  /*1cb0*/  LOP3.LUT R140, R13, 0x38, R24, 0xf8, !PT ;  /* 0x000000380d8c7812 */ /* 0x000fe400078ef818 */
[----:B------:R-:W-:-:S04]  /*1cc0*/  SHF.R.U32.HI R13, RZ, 0x3, R13 ;  /* 0x00000003ff0d7819 */ /* 0x000fc8000001160d */
[----:B------:R-:W-:Y:S02]  /*1cd0*/  LOP3.LUT R140, R140, R13, RZ, 0x3c, !PT ;  /* 0x0000000d8c8c7212 */ /* 0x000fe400078e3cff */
[----:B------:R-:W-:Y:S01]  /*1ce0*/  SHF.R.S32.HI R143, RZ, 0x1f, R142 ;  /* 0x0000001fff8f7819 */ /* 0x000fe2000001148e */
[----:B------:R-:W-:-:S04]  /*1cf0*/  IMAD R2, R21, R4, RZ ;  /* 0x0000000415027224 */ /* 0x000fc800078e02ff */
[-C--:B------:R-:W-:Y:S02]  /*1d00*/  IMAD R2, R11, R20.reuse, R2 ;  /* 0x000000140b027224 */ /* 0x080fe400078e0202 */
[----:B------:R-:W-:-:S04]  /*1d10*/  IMAD.WIDE.U32 R20, R4, R20, R26 ;  /* 0x0000001404147225 */ /* 0x000fc800078e001a */
[----:B------:R-:W-:Y:S02]  /*1d20*/  IMAD.IADD R21, R21, 0x1, R2 ;  /* 0x0000000115157824 */ /* 0x000fe400078e0202 */
[----:B------:R-:W-:Y:S01]  /*1d30*/  IMAD R237, R167, R142, RZ ;  /* 0x0000008ea7ed7224 */ /* 0x000fe200078e02ff */
[----:B------:R-:W-:-:S03]  /*1d40*/  LEA.HI R63, R58, R57, RZ, 0x4 ;  /* 0x000000393a3f7211 */ /* 0x000fc600078f20ff */
[----:B------:R-:W-:Y:S01]  /*1d50*/  IMAD R237, R143, R166, R237 ;  /* 0x000000a68fed7224 */ /* 0x000fe200078e02ed */
[----:B------:R-:W-:Y:S01]  /*1d60*/  LOP3.LUT R66, R63, 0xfffffff0, RZ, 0xc0, !PT ;  /* 0xfffffff03f427812 */ /* 0x000fe200078ec0ff */
[C---:B------:R-:W-:Y:S01]  /*1d70*/  IMAD.SHL.U32 R64, R166.reuse, 0x10, RZ ;  /* 0x00000010a6407824 */ /* 0x040fe200078e00ff */
[----:B------:R-:W-:Y:S01]  /*1d80*/  SHF.L.U64.HI R65, R166, 0x4, R167 ;  /* 0x00000004a6417819 */ /* 0x000fe200000102a7 */
[C---:B------:R-:W-:Y:S01]  /*1d90*/  IMAD.SHL.U32 R61, R168.reuse, 0x10, RZ ;  /* 0x00000010a83d7824 */ /* 0x040fe200078e00ff */
[----:B------:R-:W-:Y:S01]  /*1da0*/  SHF.L.U64.HI R62, R168, 0x4, R169 ;  /* 0x00000004a83e7819 */ /* 0x000fe200000102a9 */
[----:B------:R-:W-:Y:S01]  /*1db0*/  IMAD.IADD R66, R57, 0x1, -R66 ;  /* 0x0000000139427824 */ /* 0x000fe200078e0a42 */
[----:B------:R-:W-:Y:S01]  /*1dc0*/  SHF.R.S32.HI R63, RZ, 0x4, R63 ;  /* 0x00000004ff3f7819 */ /* 0x000fe2000001143f */
[----:B------:R-:W-:Y:S02]  /*1dd0*/  IMAD.SHL.U32 R67, R60, 0x4, RZ ;  /* 0x000000043c437824 */ /* 0x000fe400078e00ff */
[----:B--2---:R-:W-:-:S04]  /*1de0*/  @P1 IMAD.WIDE.U32 R32, R148, R7, RZ ;  /* 0x0000000794201225 */ /* 0x004fc800078e00ff */
[----:B------:R-:W-:Y:S02]  /*1df0*/  @P1 IMAD.MOV.U32 R8, RZ, RZ, R32 ;  /* 0x000000ffff081224 */ /* 0x000fe400078e0020 */
[----:B------:R-:W-:Y:S02]  /*1e00*/  @P1 IMAD R7, R149, R7, RZ ;  /* 0x0000000795071224 */ /* 0x000fe400078e02ff */
[----:B---3--:R-:W-:-:S04]  /*1e10*/  @!P1 IMAD.WIDE.U32 R30, R22, R243, RZ ;  /* 0x000000f3161e9225 */ /* 0x008fc800078e00ff */
[----:B------:R-:W-:Y:S02]  /*1e20*/  @!P1 IMAD R9, R23, R243, RZ ;  /* 0x000000f317099224 */ /* 0x000fe400078e02ff */
[----:B------:R-:W-:Y:S02]  /*1e30*/  @!P1 IMAD.MOV.U32 R8, RZ, RZ, R30 ;  /* 0x000000ffff089224 */ /* 0x000fe400078e001e */
[----:B------:R-:W-:Y:S01]  /*1e40*/  @!P1 IMAD R6, R22, R68, R9 ;  /* 0x0000004416069224 */ /* 0x000fe200078e0209 */
[----:B------:R-:W-:Y:S02]  /*1e50*/  @P1 IADD3 R7, R33, R7, RZ ;  /* 0x0000000721071210 */ /* 0x000fe40007ffe0ff */
[----:B------:R-:W-:Y:S01]  /*1e60*/  LEA.HI R9, R58, R57, RZ, 0x6 ;  /* 0x000000393a097211 */ /* 0x000fe200078f30ff */
[----:B------:R-:W-:Y:S01]  /*1e70*/  @!P1 IMAD.IADD R7, R31, 0x1, R6 ;  /* 0x000000011f079824 */ /* 0x000fe200078e0206 */
[----:B------:R-:W-:Y:S02]  /*1e80*/  IADD3 R22, P0, R24, R8, RZ ;  /* 0x0000000818167210 */ /* 0x000fe40007f1e0ff */
[----:B------:R-:W-:Y:S01]  /*1e90*/  SHF.L.U32 R13, R9, 0x3, RZ ;  /* 0x00000003090d7819 */ /* 0x000fe200000006ff */
[----:B------:R-:W-:Y:S01]  /*1ea0*/  IMAD R9, R19, R241, RZ ;  /* 0x000000f113097224 */ /* 0x000fe200078e02ff */
[----:B------:R-:W-:Y:S01]  /*1eb0*/  SHF.R.S32.HI R6, RZ, 0x1f, R241 ;  /* 0x0000001fff067819 */ /* 0x000fe200000114f1 */
[----:B------:R-:W-:-:S04]  /*1ec0*/  IMAD.X R23, R25, 0x1, R7, P0 ;  /* 0x0000000119177824 */ /* 0x000fc800000e0607 */
[----:B------:R-:W-:Y:S02]  /*1ed0*/  IMAD R6, R18, R6, R9 ;  /* 0x0000000612067224 */ /* 0x000fe400078e0209 */
[----:B------:R-:W-:Y:S01]  /*1ee0*/  IMAD.WIDE.U32 R144, R241, R18, R22 ;  /* 0x00000012f1907225 */ /* 0x000fe200078e0016 */
[----:B------:R-:W-:-:S04]  /*1ef0*/  IADD3 R18, P0, R24, R0, RZ ;  /* 0x0000000018127210 */ /* 0x000fc80007f1e0ff */
[----:B------:R-:W-:Y:S01]  /*1f00*/  IADD3 R145, R145, R6, RZ ;  /* 0x0000000691917210 */ /* 0x000fe20007ffe0ff */
[----:B------:R-:W-:-:S04]  /*1f10*/  IMAD.WIDE R6, R239, 0x40, R142 ;  /* 0x00000040ef067825 */ /* 0x000fc800078e028e */
[----:B------:R-:W-:Y:S01]  /*1f20*/  IMAD R147, R7, R148, RZ ;  /* 0x0000009407937224 */ /* 0x000fe200078e02ff */
[----:B------:R-:W-:Y:S01]  /*1f30*/  SHF.R.S32.HI R7, RZ, 0x1f, R70 ;  /* 0x0000001fff077819 */ /* 0x000fe20000011446 */
[----:B------:R-:W-:Y:S02]  /*1f40*/  IMAD.X R19, R25, 0x1, R3, P0 ;  /* 0x0000000119137824 */ /* 0x000fe400000e0603 */
[----:B------:R-:W-:Y:S01]  /*1f50*/  IMAD R3, R169, R142, RZ ;  /* 0x0000008ea9037224 */ /* 0x000fe200078e02ff */
[----:B------:R-:W-:Y:S01]  /*1f60*/  LEA.HI R0, R7, R70, RZ, 0x6 ;  /* 0x0000004607007211 */ /* 0x000fe200078f30ff */
[----:B------:R-:W-:-:S04]  /*1f70*/  IMAD.WIDE.U32 R8, R142, R168, R20 ;  /* 0x000000a88e087225 */ /* 0x000fc800078e0014 */
[----:B------:R-:W-:Y:S01]  /*1f80*/  IMAD R3, R143, R168, R3 ;  /* 0x000000a88f037224 */ /* 0x000fe200078e0203 */
[----:B------:R-:W-:Y:S02]  /*1f90*/  SHF.R.S32.HI R0, RZ, 0x6, R0 ;  /* 0x00000006ff007819 */ /* 0x000fe40000011400 */
[C---:B----4-:R-:W-:Y:S02]  /*1fa0*/  LEA R246, P0, R8.reuse, R14, 0x1 ;  /* 0x0000000e08f67211 */ /* 0x050fe400078008ff */
[----:B------:R-:W-:Y:S02]  /*1fb0*/  IADD3 R3, R9, R3, RZ ;  /* 0x0000000309037210 */ /* 0x000fe40007ffe0ff */
[----:B------:R-:W-:Y:S02]  /*1fc0*/  IMNMX R75, R235, R0, !PT ;  /* 0x00000000eb4b7217 */ /* 0x000fe40007800200 */
[----:B------:R-:W-:Y:S02]  /*1fd0*/  LEA.HI.X R247, R8, R15, R3, 0x1, P0 ;  /* 0x0000000f08f77211 */ /* 0x000fe400000f0c03 */
[----:B------:R-:W-:Y:S01]  /*1fe0*/  ISETP.GT.AND P0, PT, R170, R75, PT ;  /* 0x0000004baa00720c */ /* 0x000fe20003f04270 */
[----:B------:R-:W-:Y:S01]  /*1ff0*/  IMAD.WIDE.U32 R18, R142, R166, R18 ;  /* 0x000000a68e127225 */ /* 0x000fe200078e0012 */
[----:B------:R-:W-:-:S03]  /*2000*/  LEA.HI R58, R58, R57, RZ, 0x5 ;  /* 0x000000393a3a7211 */ /* 0x000fc600078f28ff */
[----:B------:R-:W-:Y:S01]  /*2010*/  IMAD R147, R6, R149, R147 ;  /* 0x0000009506937224 */ /* 0x000fe200078e0293 */
[----:B------:R-:W-:Y:S01]  /*2020*/  LEA R236, P1, R18, R16, 0x1 ;  /* 0x0000001012ec7211 */ /* 0x000fe200078208ff */
[----:B------:R-:W-:Y:S02]  /*2030*/  IMAD.IADD R237, R19, 0x1, R237 ;  /* 0x0000000113ed7824 */ /* 0x000fe400078e02ed */
[----:B------:R-:W-:Y:S01]  /*2040*/  IMAD.WIDE.U32 R144, R6, R148, R144 ;  /* 0x0000009406907225 */ /* 0x000fe200078e0090 */
[----:B------:R-:W-:Y:S02]  /*2050*/  LOP3.LUT R140, R140, 0xfffffe00, R13, 0xf8, !PT ;  /* 0xfffffe008c8c7812 */ /* 0x000fe400078ef80d */
[----:B------:R-:W-:Y:S02]  /*2060*/  LEA.HI.X R237, R18, R17, R237, 0x1, P1 ;  /* 0x0000001112ed7211 */ /* 0x000fe400008f0ced */
[----:B------:R-:W-:Y:S02]  /*2070*/  @!P4 MOV R12, RZ ;  /* 0x000000ff000cc202 */ /* 0x000fe40000000f00 */
[----:B------:R-:W-:-:S02]  /*2080*/  SHF.R.S32.HI R58, RZ, 0x5, R58 ;  /* 0x00000005ff3a7819 */ /* 0x000fc4000001143a */
[----:B------:R-:W-:Y:S01]  /*2090*/  IADD3 R147, R145, R147, RZ ;  /* 0x0000009391937210 */ /* 0x000fe20007ffe0ff */
[----:B------:R-:W-:Y:S05]  /*20a0*/  @!P0 BRA `(.L_x_3819) ;  /* 0x0000a39000008947 */ /* 0x000fea0003800000 */
[----:B-1----:R-:W2:Y:S04]  /*20b0*/  LD.E.64 R26, [R28.64+0x120] ;  /* 0x000120061c1a7980 */ /* 0x002ea8000c101b00 */
[----:B------:R-:W3:Y:S04]  /*20c0*/  LD.E.64 R30, [R28.64+0x118] ;  /* 0x000118061c1e7980 */ /* 0x000ee8000c101b00 */
[----:B------:R-:W4:Y:S04]  /*20d0*/  LD.E.64 R158, [R28.64+0x128] ;  /* 0x000128061c9e7980 */ /* 0x000f28000c101b00 */
[----:B------:R-:W4:Y:S04]  /*20e0*/  LD.E.64 R154, [R28.64+0x130] ;  /* 0x000130061c9a7980 */ /* 0x000f28000c101b00 */
[----:B------:R-:W4:Y:S04]  /*20f0*/  LD.E.64 R18, [R28.64+0x138] ;  /* 0x000138061c127980 */ /* 0x000f28000c101b00 */
[----:B------:R-:W4:Y:S04]  /*2100*/  LD.E R10, [R28.64+0xd0] ;  /* 0x0000d0061c0a7980 */ /* 0x000f28000c101900 */
[----:B------:R-:W4:Y:S04]  /*2110*/  LD.E.64 R20, [R28.64+0x140] ;  /* 0x000140061c147980 */ /* 0x000f28000c101b00 */
[----:B------:R-:W4:Y:S04]  /*2120*/  LD.E.64 R16, [R28.64+0x110] ;  /* 0x000110061c107980 */ /* 0x000f28000c101b00 */
[----:B------:R-:W4:Y:S04]  /*2130*/  LD.E.64 R14, [R28.64+0x108] ;  /* 0x000108061c0e7980 */ /* 0x000f28000c101b00 */
[----:B------:R-:W4:Y:S04]  /*2140*/  LD.E.64 R8, [R28.64+0x150] ;  /* 0x000150061c087980 */ /* 0x000f28000c101b00 */
[----:B------:R-:W4:Y:S01]  /*2150*/  LD.E.64 R6, [R28.64+0x148] ;  /* 0x000148061c067980 */ /* 0x000f22000c101b00 */
[----:B------:R-:W-:Y:S01]  /*2160*/  SHF.R.S32.HI R13, RZ, 0x1f, R70 ;  /* 0x0000001fff0d7819 */ /* 0x000fe20000011446 */
[----:B-----5:R-:W-:Y:S01]  /*2170*/  IMAD.IADD R12, R12, 0x1, R5 ;  /* 0x000000010c0c7824 */ /* 0x020fe200078e0205 */
[C---:B------:R-:W-:Y:S01]  /*2180*/  SHF.L.U64.HI R72, R168.reuse, 0x5, R169 ;  /* 0x00000005a8487819 */ /* 0x040fe200000102a9 */
[----:B------:R-:W-:-:S02]  /*2190*/  IMAD.SHL.U32 R71, R168, 0x20, RZ ;  /* 0x00000020a8477824 */ /* 0x000fc400078e00ff */
[----:B------:R-:W-:Y:S02]  /*21a0*/  IMAD R69, R169, 0x60, RZ ;  /* 0x00000060a9457824 */ /* 0x000fe400078e02ff */
[----:B------:R-:W-:Y:S01]  /*21b0*/  IMAD.WIDE.U32 R152, R168, 0x60, RZ ;  /* 0x00000060a8987825 */ /* 0x000fe200078e00ff */
[C---:B------:R-:W-:Y:S02]  /*21c0*/  SHF.L.U64.HI R72, R71.reuse, 0x1, R72 ;  /* 0x0000000147487819 */ /* 0x040fe40000010248 */
[C---:B------:R-:W-:Y:S01]  /*21d0*/  IADD3 R139, R142.reuse, 0x10, RZ ;  /* 0x000000108e8b7810 */ /* 0x040fe20007ffe0ff */
[----:B------:R-:W-:Y:S01]  /*21e0*/  IMAD.MOV.U32 R112, RZ, RZ, R246 ;  /* 0x000000ffff707224 */ /* 0x000fe200078e00f6 */
[C---:B------:R-:W-:Y:S01]  /*21f0*/  IADD3 R138, R142.reuse, 0x20, RZ ;  /* 0x000000208e8a7810 */ /* 0x040fe20007ffe0ff */
[----:B------:R-:W-:Y:S01]  /*2200*/  IMAD.MOV.U32 R113, RZ, RZ, R247 ;  /* 0x000000ffff717224 */ /* 0x000fe200078e00f7 */
[----:B------:R-:W-:Y:S01]  /*2210*/  IADD3 R136, R142, 0x30, RZ ;  /* 0x000000308e887810 */ /* 0x000fe20007ffe0ff */
[----:B------:R-:W-:Y:S01]  /*2220*/  IMAD.SHL.U32 R71, R71, 0x2, RZ ;  /* 0x0000000247477824 */ /* 0x000fe200078e00ff */
[C---:B------:R-:W-:Y:S01]  /*2230*/  SHF.L.U64.HI R74, R166.reuse, 0x5, R167 ;  /* 0x00000005a64a7819 */ /* 0x040fe200000102a7 */
[----:B------:R-:W-:Y:S01]  /*2240*/  IMAD.IADD R69, R153, 0x1, R69 ;  /* 0x0000000199457824 */ /* 0x000fe200078e0245 */
[----:B------:R-:W-:Y:S01]  /*2250*/  SHF.L.U32 R73, R166, 0x5, RZ ;  /* 0x00000005a6497819 */ /* 0x000fe200000006ff */
[----:B------:R-:W-:-:S02]  /*2260*/  IMAD.MOV.U32 R156, RZ, RZ, R236 ;  /* 0x000000ffff9c7224 */ /* 0x000fc400078e00ec */
[----:B------:R-:W-:Y:S02]  /*2270*/  IMAD.MOV.U32 R157, RZ, RZ, R237 ;  /* 0x000000ffff9d7224 */ /* 0x000fe400078e00ed */
[----:B--2---:R-:W-:-:S04]  /*2280*/  IMAD R3, R27, R243, RZ ;  /* 0x000000f31b037224 */ /* 0x004fc800078e02ff */
[----:B------:R-:W-:Y:S02]  /*2290*/  IMAD R0, R26, R68, R3 ;  /* 0x000000441a007224 */ /* 0x000fe400078e0203 */
[----:B------:R-:W-:-:S04]  /*22a0*/  IMAD.WIDE.U32 R26, R243, R26, R24 ;  /* 0x0000001af31a7225 */ /* 0x000fc800078e0018 */
[----:B---3--:R-:W-:Y:S02]  /*22b0*/  IMAD R3, R31, R243, RZ ;  /* 0x000000f31f037224 */ /* 0x008fe400078e02ff */
[----:B------:R-:W-:Y:S02]  /*22c0*/  IMAD.IADD R27, R27, 0x1, R0 ;  /* 0x000000011b1b7824 */ /* 0x000fe400078e0200 */
[----:B------:R-:W-:-:S04]  /*22d0*/  IMAD.WIDE.U32 R22, R243, R30, R24 ;  /* 0x0000001ef3167225 */ /* 0x000fc800078e0018 */
[----:B------:R-:W-:Y:S01]  /*22e0*/  IMAD R0, R30, R68, R3 ;  /* 0x000000441e007224 */ /* 0x000fe200078e0203 */
[----:B------:R-:W-:-:S03]  /*22f0*/  SHF.R.S32.HI R3, RZ, 0x1f, R5 ;  /* 0x0000001fff037819 */ /* 0x000fc60000011405 */
[----:B------:R-:W-:Y:S02]  /*2300*/  IMAD.IADD R23, R23, 0x1, R0 ;  /* 0x0000000117177824 */ /* 0x000fe400078e0200 */
[-C--:B----4-:R-:W-:Y:S02]  /*2310*/  IMAD R0, R159, R5.reuse, RZ ;  /* 0x000000059f007224 */ /* 0x090fe400078e02ff */
[----:B------:R-:W-:Y:S02]  /*2320*/  IMAD R2, R155, R5, RZ ;  /* 0x000000059b027224 */ /* 0x000fe400078e02ff */
[C---:B------:R-:W-:Y:S02]  /*2330*/  IMAD R0, R158.reuse, R3, R0 ;  /* 0x000000039e007224 */ /* 0x040fe400078e0200 */
[----:B------:R-:W-:-:S04]  /*2340*/  IMAD.WIDE.U32 R22, R158, R5, R22 ;  /* 0x000000059e167225 */ /* 0x000fc800078e0016 */
[C---:B------:R-:W-:Y:S02]  /*2350*/  IMAD R2, R154.reuse, R3, R2 ;  /* 0x000000039a027224 */ /* 0x040fe400078e0202 */
[----:B------:R-:W-:Y:S01]  /*2360*/  IMAD.WIDE.U32 R26, R154, R5, R26 ;  /* 0x000000059a1a7225 */ /* 0x000fe200078e001a */
[----:B------:R-:W-:-:S03]  /*2370*/  LEA.HI R135, R10, R10, RZ, 0x1 ;  /* 0x0000000a0a877211 */ /* 0x000fc600078f08ff */
[----:B------:R-:W-:Y:S02]  /*2380*/  IMAD.IADD R23, R23, 0x1, R0 ;  /* 0x0000000117177824 */ /* 0x000fe400078e0200 */
[----:B------:R-:W-:Y:S01]  /*2390*/  IMAD R0, R19, R4, RZ ;  /* 0x0000000413007224 */ /* 0x000fe200078e02ff */
[----:B------:R-:W-:Y:S01]  /*23a0*/  IADD3 R3, P0, -R70, R142, RZ ;  /* 0x0000008e46037210 */ /* 0x000fe20007f1e1ff */
[----:B------:R-:W-:Y:S02]  /*23b0*/  IMAD.IADD R27, R27, 0x1, R2 ;  /* 0x000000011b1b7824 */ /* 0x000fe400078e0202 */
[-C--:B------:R-:W-:Y:S01]  /*23c0*/  IMAD R2, R21, R4.reuse, RZ ;  /* 0x0000000415027224 */ /* 0x080fe200078e02ff */
[----:B------:R-:W-:Y:S01]  /*23d0*/  SHF.R.S32.HI R135, RZ, 0x1, R135 ;  /* 0x00000001ff877819 */ /* 0x000fe20000011487 */
[C---:B------:R-:W-:Y:S02]  /*23e0*/  IMAD R0, R18.reuse, R11, R0 ;  /* 0x0000000b12007224 */ /* 0x040fe400078e0200 */
[----:B------:R-:W-:-:S04]  /*23f0*/  IMAD.WIDE.U32 R18, R18, R4, R22 ;  /* 0x0000000412127225 */ /* 0x000fc800078e0016 */
[C---:B------:R-:W-:Y:S02]  /*2400*/  IMAD R2, R20.reuse, R11, R2 ;  /* 0x0000000b14027224 */ /* 0x040fe400078e0202 */
[----:B------:R-:W-:Y:S01]  /*2410*/  IMAD.WIDE.U32 R20, R20, R4, R26 ;  /* 0x0000000414147225 */ /* 0x000fe200078e001a */
[----:B------:R-:W-:-:S03]  /*2420*/  IADD3 R19, R19, R0, RZ ;  /* 0x0000000013137210 */ /* 0x000fc60007ffe0ff */
[----:B------:R-:W-:Y:S02]  /*2430*/  IMAD.X R13, R143, 0x1, ~R13, P0 ;  /* 0x000000018f0d7824 */ /* 0x000fe400000e0e0d */
[----:B------:R-:W-:Y:S02]  /*2440*/  IMAD R111, R135, R12, RZ ;  /* 0x0000000c876f7224 */ /* 0x000fe400078e02ff */
[----:B------:R-:W-:Y:S02]  /*2450*/  IMAD R4, R142, R135, R67 ;  /* 0x000000878e047224 */ /* 0x000fe400078e0243 */
[----:B------:R-:W-:Y:S02]  /*2460*/  IMAD.IADD R21, R21, 0x1, R2 ;  /* 0x0000000115157824 */ /* 0x000fe400078e0202 */
[C---:B------:R-:W-:Y:S02]  /*2470*/  IMAD R103, R13.reuse, R154, RZ ;  /* 0x0000009a0d677224 */ /* 0x040fe400078e02ff */
[----:B------:R-:W-:Y:S01]  /*2480*/  IMAD R107, R13, R158, RZ ;  /* 0x0000009e0d6b7224 */ /* 0x000fe200078e02ff */
[----:B------:R-:W-:Y:S01]  /*2490*/  IADD3 R0, P3, R111, R4, RZ ;  /* 0x000000046f007210 */ /* 0x000fe20007f7e0ff */
[----:B------:R-:W-:-:S02]  /*24a0*/  IMAD R103, R155, R3, R103 ;  /* 0x000000039b677224 */ /* 0x000fc400078e0267 */
[----:B------:R-:W-:Y:S01]  /*24b0*/  IMAD.WIDE.U32 R10, R154, R3, R20 ;  /* 0x000000039a0a7225 */ /* 0x000fe200078e0014 */
[----:B------:R-:W-:-:S03]  /*24c0*/  SHF.R.S32.HI R2, RZ, 0x1f, R111 ;  /* 0x0000001fff027819 */ /* 0x000fc6000001146f */
[-C--:B------:R-:W-:Y:S02]  /*24d0*/  IMAD R107, R159, R3.reuse, R107 ;  /* 0x000000039f6b7224 */ /* 0x080fe400078e026b */
[----:B------:R-:W-:-:S04]  /*24e0*/  IMAD.WIDE.U32 R12, R158, R3, R18 ;  /* 0x000000039e0c7225 */ /* 0x000fc800078e0012 */
[----:B------:R-:W-:Y:S01]  /*24f0*/  IMAD.IADD R3, R67, 0x1, R4 ;  /* 0x0000000143037824 */ /* 0x000fe200078e0204 */
[----:B------:R-:W-:Y:S01]  /*2500*/  LEA R104, P1, R10, R16, 0x1 ;  /* 0x000000100a687211 */ /* 0x000fe200078208ff */
[----:B------:R-:W-:Y:S01]  /*2510*/  IMAD.IADD R103, R11, 0x1, R103 ;  /* 0x000000010b677824 */ /* 0x000fe200078e0267 */
[----:B------:R-:W-:Y:S01]  /*2520*/  LEA R106, P0, R12, R14, 0x1 ;  /* 0x0000000e0c6a7211 */ /* 0x000fe200078008ff */
[----:B------:R-:W-:Y:S01]  /*2530*/  IMAD.IADD R107, R13, 0x1, R107 ;  /* 0x000000010d6b7824 */ /* 0x000fe200078e026b */
[----:B------:R-:W-:Y:S01]  /*2540*/  IADD3 R111, P2, R111, R3, RZ ;  /* 0x000000036f6f7210 */ /* 0x000fe20007f5e0ff */
[----:B------:R-:W-:Y:S01]  /*2550*/  IMAD.SHL.U32 R26, R0, 0x2, RZ ;  /* 0x00000002001a7824 */ /* 0x000fe200078e00ff */
[----:B------:R-:W-:Y:S02]  /*2560*/  LEA.HI.X.SX32 R5, R4, R2, 0x1, P3 ;  /* 0x0000000204057211 */ /* 0x000fe400018f0eff */
[----:B------:R-:W-:Y:S02]  /*2570*/  LEA.HI.X R103, R10, R17, R103, 0x1, P1 ;  /* 0x000000110a677211 */ /* 0x000fe400008f0c67 */
[----:B------:R-:W-:-:S02]  /*2580*/  LEA.HI.X R107, R12, R15, R107, 0x1, P0 ;  /* 0x0000000f0c6b7211 */ /* 0x000fc400000f0c6b */
[----:B------:R-:W-:Y:S02]  /*2590*/  LEA.HI.X.SX32 R2, R3, R2, 0x1, P2 ;  /* 0x0000000203027211 */ /* 0x000fe400010f0eff */
[C---:B------:R-:W-:Y:S02]  /*25a0*/  SHF.L.U32 R110, R111.reuse, 0x1, RZ ;  /* 0x000000016f6e7819 */ /* 0x040fe400000006ff */
[-C--:B------:R-:W-:Y:S01]  /*25b0*/  IADD3 R52, P1, R8, R26.reuse, RZ ;  /* 0x0000001a08347210 */ /* 0x080fe20007f3e0ff */
[----:B------:R-:W-:Y:S01]  /*25c0*/  IMAD.SHL.U32 R77, R158, 0x10, RZ ;  /* 0x000000109e4d7824 */ /* 0x000fe200078e00ff */
[----:B------:R-:W-:Y:S02]  /*25d0*/  SHF.L.U64.HI R0, R0, 0x1, R5 ;  /* 0x0000000100007819 */ /* 0x000fe40000010205 */
[----:B------:R-:W-:Y:S02]  /*25e0*/  IADD3 R26, P0, R6, R26, RZ ;  /* 0x0000001a061a7210 */ /* 0x000fe40007f1e0ff */
[----:B------:R-:W-:-:S02]  /*25f0*/  SHF.L.U64.HI R111, R111, 0x1, R2 ;  /* 0x000000016f6f7819 */ /* 0x000fc40000010202 */
[-C--:B------:R-:W-:Y:S01]  /*2600*/  IADD3 R108, P3, R8, R110.reuse, RZ ;  /* 0x0000006e086c7210 */ /* 0x080fe20007f7e0ff */
[--C-:B------:R-:W-:Y:S01]  /*2610*/  IMAD.X R53, R9, 0x1, R0.reuse, P1 ;  /* 0x0000000109357824 */ /* 0x100fe200008e0600 */
[----:B------:R-:W-:Y:S01]  /*2620*/  IADD3 R110, P2, R6, R110, RZ ;  /* 0x0000006e066e7210 */ /* 0x000fe20007f5e0ff */
[----:B------:R-:W-:Y:S01]  /*2630*/  IMAD.X R27, R7, 0x1, R0, P0 ;  /* 0x00000001071b7824 */ /* 0x000fe200000e0600 */
[C---:B------:R-:W-:Y:S01]  /*2640*/  SHF.L.U64.HI R76, R158.reuse, 0x4, R159 ;  /* 0x000000049e4c7819 */ /* 0x040fe2000001029f */
[C---:B------:R-:W-:Y:S01]  /*2650*/  IMAD.SHL.U32 R79, R158.reuse, 0x20, RZ ;  /* 0x000000209e4f7824 */ /* 0x040fe200078e00ff */
[----:B------:R-:W-:Y:S01]  /*2660*/  IADD3 R86, P1, P0, R77, R77, R77 ;  /* 0x0000004d4d567210 */ /* 0x000fe2000783e04d */
[----:B------:R-:W-:Y:S01]  /*2670*/  IMAD.X R109, R9, 0x1, R111, P3 ;  /* 0x00000001096d7824 */ /* 0x000fe200018e066f */
[----:B------:R-:W-:Y:S01]  /*2680*/  SHF.L.U64.HI R78, R158, 0x5, R159 ;  /* 0x000000059e4e7819 */ /* 0x000fe2000001029f */
[----:B------:R-:W-:Y:S01]  /*2690*/  IMAD.X R111, R7, 0x1, R111, P2 ;  /* 0x00000001076f7824 */ /* 0x000fe200010e066f */
[----:B------:R-:W-:-:S02]  /*26a0*/  IADD3.X R87, R76, R76, R76, P1, P0 ;  /* 0x0000004c4c577210 */ /* 0x000fc40000fe044c */
[C-C-:B------:R-:W-:Y:S02]  /*26b0*/  IADD3 R80, P5, P4, -R79.reuse, 0x40, R86.reuse ;  /* 0x000000404f507810 */ /* 0x140fe40007cbe156 */
[C-C-:B------:R-:W-:Y:S02]  /*26c0*/  IADD3 R82, P3, P2, -R79.reuse, 0x80, R86.reuse ;  /* 0x000000804f527810 */ /* 0x140fe40007a7e156 */
[----:B------:R-:W-:Y:S01]  /*26d0*/  IADD3 R86, P1, P0, -R79, 0xc0, R86 ;  /* 0x000000c04f567810 */ /* 0x000fe2000783e156 */
[----:B------:R-:W-:Y:S01]  /*26e0*/  IMAD.SHL.U32 R141, R135, 0x10, RZ ;  /* 0x00000010878d7824 */ /* 0x000fe200078e00ff */
[C-C-:B------:R-:W-:Y:S02]  /*26f0*/  IADD3.X R81, ~R78.reuse, RZ, R87.reuse, P5, P4 ;  /* 0x000000ff4e517210 */ /* 0x140fe40002fe8557 */
[C-C-:B------:R-:W-:Y:S02]  /*2700*/  IADD3.X R83, ~R78.reuse, RZ, R87.reuse, P3, P2 ;  /* 0x000000ff4e537210 */ /* 0x140fe40001fe4557 */
[----:B------:R-:W-:-:S02]  /*2710*/  IADD3.X R87, ~R78, RZ, R87, P1, P0 ;  /* 0x000000ff4e577210 */ /* 0x000fc40000fe0557 */
[-C--:B------:R-:W-:Y:S02]  /*2720*/  IADD3 R84, P2, R80, R77.reuse, RZ ;  /* 0x0000004d50547210 */ /* 0x080fe40007f5e0ff */
[-C--:B------:R-:W-:Y:S02]  /*2730*/  IADD3 R88, P1, R82, R77.reuse, RZ ;  /* 0x0000004d52587210 */ /* 0x080fe40007f3e0ff */
[-C--:B------:R-:W-:Y:S02]  /*2740*/  IADD3 R90, P0, R86, R77.reuse, RZ ;  /* 0x0000004d565a7210 */ /* 0x080fe40007f1e0ff */
[C---:B------:R-:W-:Y:S02]  /*2750*/  IADD3 R134, R141.reuse, 0x40, RZ ;  /* 0x000000408d867810 */ /* 0x040fe40007ffe0ff */
[C---:B------:R-:W-:Y:S02]  /*2760*/  IADD3 R133, R141.reuse, 0x80, RZ ;  /* 0x000000808d857810 */ /* 0x040fe40007ffe0ff */
[----:B------:R-:W-:Y:S01]  /*2770*/  IADD3 R131, R141, 0xc0, RZ ;  /* 0x000000c08d837810 */ /* 0x000fe20007ffe0ff */
[--C-:B------:R-:W-:Y:S01]  /*2780*/  IMAD.X R85, R81, 0x1, R76.reuse, P2 ;  /* 0x0000000151557824 */ /* 0x100fe200010e064c */
[-C--:B------:R-:W-:Y:S01]  /*2790*/  IADD3 R98, P2, R84, R77.reuse, RZ ;  /* 0x0000004d54627210 */ /* 0x080fe20007f5e0ff */
[--C-:B------:R-:W-:Y:S01]  /*27a0*/  IMAD.X R89, R83, 0x1, R76.reuse, P1 ;  /* 0x0000000153597824 */ /* 0x100fe200008e064c */
[-C--:B------:R-:W-:Y:S01]  /*27b0*/  IADD3 R100, P1, R88, R77.reuse, RZ ;  /* 0x0000004d58647210 */ /* 0x080fe20007f3e0ff */
[--C-:B------:R-:W-:Y:S01]  /*27c0*/  IMAD.X R91, R87, 0x1, R76.reuse, P0 ;  /* 0x00000001575b7824 */ /* 0x100fe200000e064c */
[C---:B------:R-:W-:Y:S01]  /*27d0*/  IADD3 R132, R141.reuse, R134, RZ ;  /* 0x000000868d847210 */ /* 0x040fe20007ffe0ff */
[C---:B------:R-:W-:Y:S01]  /*27e0*/  IMAD.IADD R130, R141.reuse, 0x1, R133 ;  /* 0x000000018d827824 */ /* 0x040fe200078e0285 */
[----:B------:R-:W-:Y:S01]  /*27f0*/  IADD3 R102, P0, R90, R77, RZ ;  /* 0x0000004d5a667210 */ /* 0x000fe20007f1e0ff */
[----:B------:R-:W-:Y:S01]  /*2800*/  IMAD.IADD R128, R141, 0x1, R131 ;  /* 0x000000018d807824 */ /* 0x000fe200078e0283 */
[C-C-:B------:R-:W-:Y:S01]  /*2810*/  SHF.L.U64.HI R92, R154.reuse, 0x4, R155.reuse ;  /* 0x000000049a5c7819 */ /* 0x140fe2000001029b */
[C---:B------:R-:W-:Y:S01]  /*2820*/  IMAD.SHL.U32 R95, R154.reuse, 0x20, RZ ;  /* 0x000000209a5f7824 */ /* 0x040fe200078e00ff */
[C---:B------:R-:W-:Y:S01]  /*2830*/  SHF.L.U32 R93, R154.reuse, 0x4, RZ ;  /* 0x000000049a5d7819 */ /* 0x040fe200000006ff */
[----:B------:R-:W-:Y:S01]  /*2840*/  IMAD R3, R155, 0x60, RZ ;  /* 0x000000609b037824 */ /* 0x000fe200078e02ff */
[----:B------:R-:W-:Y:S01]  /*2850*/  SHF.L.U64.HI R94, R154, 0x5, R155 ;  /* 0x000000059a5e7819 */ /* 0x000fe2000001029b */
[----:B------:R-:W-:Y:S01]  /*2860*/  IMAD.SHL.U32 R137, R135, 0x20, RZ ;  /* 0x0000002087897824 */ /* 0x000fe200078e00ff */
[----:B------:R-:W-:Y:S01]  /*2870*/  IADD3.X R101, R91, R76, RZ, P0, !PT ;  /* 0x0000004c5b657210 */ /* 0x000fe200007fe4ff */
[----:B------:R-:W-:-:S02]  /*2880*/  IMAD.X R97, R85, 0x1, R76, P2 ;  /* 0x0000000155617824 */ /* 0x000fc400010e064c */
[----:B------:R-:W-:Y:S01]  /*2890*/  IMAD.X R99, R89, 0x1, R76, P1 ;  /* 0x0000000159637824 */ /* 0x000fe200008e064c */
[----:B------:R-:W-:Y:S01]  /*28a0*/  IADD3 R127, R141, R130, RZ ;  /* 0x000000828d7f7210 */ /* 0x000fe20007ffe0ff */
[----:B------:R-:W-:-:S04]  /*28b0*/  IMAD.WIDE.U32 R154, R154, 0x60, RZ ;  /* 0x000000609a9a7825 */ /* 0x000fc800078e00ff */
[----:B------:R-:W-:Y:S02]  /*28c0*/  IMAD R135, R135, 0x30, RZ ;  /* 0x0000003087877824 */ /* 0x000fe400078e02ff */
[C---:B------:R-:W-:Y:S02]  /*28d0*/  IMAD.IADD R129, R141.reuse, 0x1, R132 ;  /* 0x000000018d817824 */ /* 0x040fe400078e0284 */
[----:B------:R-:W-:Y:S01]  /*28e0*/  IMAD.IADD R126, R141, 0x1, R128 ;  /* 0x000000018d7e7824 */ /* 0x000fe200078e0280 */
[----:B------:R-:W-:Y:S01]  /*28f0*/  SHF.L.U64.HI R92, R93, 0x1, R92 ;  /* 0x000000015d5c7819 */ /* 0x000fe2000001025c */
[----:B------:R-:W-:Y:S01]  /*2900*/  IMAD.MOV.U32 R17, RZ, RZ, R170 ;  /* 0x000000ffff117224 */ /* 0x000fe200078e00aa */
        /* <DEDUP_REMOVED lines=8> */
[----:B------:R-:W-:Y:S01]  /*2990*/  IADD3 R20, R24, 0x40, RZ ;  /* 0x0000004018147810 */ /* 0x000fe20007ffe0ff */
[----:B------:R-:W-:Y:S01]  /*29a0*/  IMAD.SHL.U32 R102, R102, 0x2, RZ ;  /* 0x0000000266667824 */ /* 0x000fe200078e00ff */
[----:B------:R-:W-:-:S02]  /*29b0*/  IADD3 R19, R24, 0x80, RZ ;  /* 0x0000008018137810 */ /* 0x000fc40007ffe0ff */
[----:B------:R-:W-:Y:S02]  /*29c0*/  IADD3 R18, R24, 0xc0, RZ ;  /* 0x000000c018127810 */ /* 0x000fe40007ffe0ff */
[----:B------:R-:W-:Y:S02]  /*29d0*/  IADD3 R96, R155, R3, RZ ;  /* 0x000000039b607210 */ /* 0x000fe40007ffe0ff */
        /* <DEDUP_REMOVED lines=12> */
.L_x_3875:
        /* <DEDUP_REMOVED lines=251> */
.L_x_3824:
[----:B------:R-:W-:Y:S05]  /*3a50*/  BSYNC B0 ;  /* 0x0000000000007941 */ /* 0x000fea0003800000 */
.L_x_3823:
[----:B------:R-:W-:Y:S01]  /*3a60*/  BSSY B0, `(.L_x_3825) ;  /* 0x00000c0000007945 */ /* 0x000fe20003800000 */
[----:B------:R-:W-:-:S05]  /*3a70*/  @!P2 BRA `(.L_x_3826) ;  /* 0x00000be00000a947 */ /* 0x000fca0003800000 */
[----:B------:R-:W-:Y:S02]  /*3a80*/  ISETP.GE.AND P0, PT, R24, R23, PT ;  /* 0x000000171800720c */ /* 0x000fe40003f06270 */
[----:B------:R-:W-:Y:S02]  /*3a90*/  LEA R172, P1, R77, R106, 0x1 ;  /* 0x0000006a4dac7211 */ /* 0x000fe400078208ff */
[----:B------:R-:W-:Y:S02]  /*3aa0*/  SHF.L.U32 R165, R141, 0x1, RZ ;  /* 0x000000018da57819 */ /* 0x000fe400000006ff */
        /* <DEDUP_REMOVED lines=187> */
.L_x_3826:
[----:B------:R-:W-:Y:S05]  /*4660*/  BSYNC B0 ;  /* 0x0000000000007941 */ /* 0x000fea0003800000 */
.L_x_3825:
[C---:B------:R-:W-:Y:S01]  /*4670*/  ISETP.GE.AND P0, PT, R138.reuse, R163, PT ;  /* 0x000000a38a00720c */ /* 0x040fe20003f06270 */
[----:B------:R-:W-:Y:S03]  /*4680*/  BSSY B0, `(.L_x_3827) ;  /* 0x00000c2000007945 */ /* 0x000fe60003800000 */
[----:B------:R-:W-:Y:S11]  /*4690*/  ISETP.GE.AND P0, PT, R138, R161, !P0 ;  /* 0x000000a18a00720c */ /* 0x000ff60004706270 */
[----:B------:R-:W-:Y:S02]  /*46a0*/  @!UPT UIADD3 URZ, URZ, URZ, URZ ;  /* 0x0000003f3f3ff290 */ /* 0x000fe4000fffe03f */
[----:B------:R-:W-:-:S05]  /*46b0*/  @!P0 BRA `(.L_x_3828) ;  /* 0x00000be000008947 */ /* 0x000fca0003800000 */
[----:B------:R-:W-:Y:S02]  /*46c0*/  ISETP.GE.AND P0, PT, R24, R23, PT ;  /* 0x000000171800720c */ /* 0x000fe40003f06270 */
[----:B------:R-:W-:Y:S02]  /*46d0*/  LEA R172, P1, R79, R106, 0x1 ;  /* 0x0000006a4fac7211 */ /* 0x000fe400078208ff */
[----:B-1----:R-:W-:Y:S02]  /*46e0*/  SHF.L.U32 R165, R137, 0x1, RZ ;  /* 0x0000000189a57819 */ /* 0x002fe400000006ff */
        /* <DEDUP_REMOVED lines=187> */
.L_x_3828:
[----:B------:R-:W-:Y:S05]  /*52a0*/  BSYNC B0 ;  /* 0x0000000000007941 */ /* 0x000fea0003800000 */
.L_x_3827:
[C---:B------:R-:W-:Y:S01]  /*52b0*/  ISETP.GE.AND P0, PT, R136.reuse, R163, PT ;  /* 0x000000a38800720c */ /* 0x040fe20003f06270 */
[----:B------:R-:W-:Y:S03]  /*52c0*/  BSSY B0, `(.L_x_3829) ;  /* 0x00000c4000007945 */ /* 0x000fe60003800000 */
[----:B------:R-:W-:Y:S11]  /*52d0*/  ISETP.GE.AND P0, PT, R136, R161, !P0 ;  /* 0x000000a18800720c */ /* 0x000ff60004706270 */
[----:B------:R-:W-:Y:S02]  /*52e0*/  @!UPT UIADD3 URZ, URZ, URZ, URZ ;  /* 0x0000003f3f3ff290 */ /* 0x000fe4000fffe03f */
[----:B------:R-:W-:-:S05]  /*52f0*/  @!P0 BRA `(.L_x_3830) ;  /* 0x00000c0000008947 */ /* 0x000fca0003800000 */
[----:B------:R-:W-:Y:S01]  /*5300*/  IMAD R161, R159, 0x60, RZ ;  /* 0x000000609fa17824 */ /* 0x000fe200078e02ff */
[----:B-1----:R-:W-:Y:S01]  /*5310*/  SHF.L.U32 R165, R135, 0x1, RZ ;  /* 0x0000000187a57819 */ /* 0x002fe200000006ff */
        /* <DEDUP_REMOVED lines=190> */
.L_x_3830:
[----:B------:R-:W-:Y:S05]  /*5f00*/  BSYNC B0 ;  /* 0x0000000000007941 */ /* 0x000fea0003800000 */
.L_x_3829:
[----:B------:R-:W2:Y:S02]  /*5f10*/  LD.E R3, [R28.64+0xd0] ;  /* 0x0000d0061c037980 */ /* 0x000ea4000c101900 */
[----:B--2---:R-:W-:Y:S05]  /*5f20*/  IMAD.U32 R3, R3, -0x20, RZ ;  /* 0xffffffe003037824 */ /* 0x004fea00078e00ff */
[C---:B------:R-:W-:Y:S02]  /*5f30*/  LEA R26, P1, R3.reuse, R26, 0x1 ;  /* 0x0000001a031a7211 */ /* 0x040fe400078208ff */
[C---:B------:R-:W-:Y:S02]  /*5f40*/  LEA R52, P0, R3.reuse, R52, 0x1 ;  /* 0x0000003403347211 */ /* 0x040fe400078008ff */
[C---:B------:R-:W-:Y:S02]  /*5f50*/  LEA.HI.X.SX32 R27, R3.reuse, R27, 0x1, P1 ;  /* 0x0000001b031b7211 */ /* 0x040fe400008f0eff */
[----:B------:R-:W-:Y:S01]  /*5f60*/  LEA.HI.X.SX32 R53, R3, R53, 0x1, P0 ;  /* 0x0000003503357211 */ /* 0x000fe200000f0eff */
[----:B------:R-:W-:-:S05]  /*5f70*/  BRA `(.L_x_3831) ;  /* 0x00005e6000007947 */ /* 0x000fca0003800000 */
.L_x_3822:
        /* <DEDUP_REMOVED lines=85> */
.L_x_3835:
[----:B------:R-:W-:Y:S05]  /*64d0*/  BSYNC B0 ;  /* 0x0000000000007941 */ /* 0x000fea0003800000 */
.L_x_3834:
        /* <DEDUP_REMOVED lines=84> */
.L_x_3837:
[----:B------:R-:W-:Y:S05]  /*6a20*/  BSYNC B0 ;  /* 0x0000000000007941 */ /* 0x000fea0003800000 */
.L_x_3836:
        /* <DEDUP_REMOVED lines=83> */
.L_x_3839:
[----:B------:R-:W-:Y:S05]  /*6f60*/  BSYNC B0 ;  /* 0x0000000000007941 */ /* 0x000fea0003800000 */
.L_x_3838:
        /* <DEDUP_REMOVED lines=84> */
.L_x_3841:
[----:B------:R-:W-:Y:S05]  /*74b0*/  BSYNC B0 ;  /* 0x0000000000007941 */ /* 0x000fea0003800000 */
.L_x_3840:
[----:B-----5:R3:W-:Y:S02]  /*74c0*/  ST.E.128 [R156.64+0x180], R8 ;  /* 0x000180089c007985 */ /* 0x0207e4000c101d06 */
.L_x_3833:
[----:B------:R-:W-:Y:S05]  /*74d0*/  BSYNC B1 ;  /* 0x0000000000017941 */ /* 0x000fea0003800000 */
.L_x_3832:
        /* <DEDUP_REMOVED lines=90> */
.L_x_3845:
[----:B------:R-:W-:Y:S05]  /*7a80*/  BSYNC B0 ;  /* 0x0000000000007941 */ /* 0x000fea0003800000 */
.L_x_3844:
        /* <DEDUP_REMOVED lines=10> */
[C---:B-----5:R-:W-:Y:S01]  /*7b30*/  IMAD.U32 R16, R9.reuse, 0x10000, RZ ;  /* 0x0001000009107824 */ /* 0x060fe200078e00ff */
        /* <DEDUP_REMOVED lines=81> */
.L_x_3847:
[----:B------:R-:W-:Y:S05]  /*8050*/  BSYNC B0 ;  /* 0x0000000000007941 */ /* 0x000fea0003800000 */
.L_x_3846:
[----:B-----5:R3:W-:Y:S01]  /*8060*/  ST.E.128 [R42.64+0x80], R8 ;  /* 0x000080082a007985 */ /* 0x0207e2000c101d06 */
[----:B------:R-:W-:Y:S01]  /*8070*/  ISETP.GE.AND P0, PT, R19, R23, PT ;  /* 0x000000171300720c */ /* 0x000fe20003f06270 */
[----:B------:R-:W-:Y:S02]  /*8080*/  BSSY B0, `(.L_x_3848) ;  /* 0x0000057000007945 */ /* 0x000fe40003800000 */
[----:B--2---:R3:W5:Y:S10]  /*8090*/  LD.E.128 R12, [R54.64+0x100] ;  /* 0x00010006360c7980 */ /* 0x004774000c101d00 */
[----:B------:R-:W-:-:S05]  /*80a0*/  @P0 BRA `(.L_x_3849) ;  /* 0x0000054000000947 */ /* 0x000fca0003800000 */
[----:B------:R-:W-:Y:S01]  /*80b0*/  LEA.HI R0, R23, R23, RZ, 0x1 ;  /* 0x0000001717007211 */ /* 0x000fe200078f08ff */
[----:B---3--:R-:W-:Y:S01]  /*80c0*/  IMAD.MOV.U32 R8, RZ, RZ, RZ ;  /* 0x000000ffff087224 */ /* 0x008fe200078e00ff */
        /* <DEDUP_REMOVED lines=82> */
.L_x_3849:
[----:B------:R-:W-:Y:S05]  /*85f0*/  BSYNC B0 ;  /* 0x0000000000007941 */ /* 0x000fea0003800000 */
.L_x_3848:
        /* <DEDUP_REMOVED lines=90> */
.L_x_3851:
[----:B------:R-:W-:Y:S05]  /*8ba0*/  BSYNC B0 ;  /* 0x0000000000007941 */ /* 0x000fea0003800000 */
.L_x_3850:
[----:B-----5:R3:W-:Y:S02]  /*8bb0*/  ST.E.128 [R42.64+0x180], R8 ;  /* 0x000180082a007985 */ /* 0x0207e4000c101d06 */
.L_x_3843:
[----:B------:R-:W-:Y:S05]  /*8bc0*/  BSYNC B1 ;  /* 0x0000000000017941 */ /* 0x000fea0003800000 */
.L_x_3842:
        /* <DEDUP_REMOVED lines=93> */
.L_x_3855:
[----:B------:R-:W-:Y:S05]  /*91a0*/  BSYNC B0 ;  /* 0x0000000000007941 */ /* 0x000fea0003800000 */
.L_x_3854:
        /* <DEDUP_REMOVED lines=92> */
.L_x_3857:
[----:B------:R-:W-:Y:S05]  /*9770*/  BSYNC B0 ;  /* 0x0000000000007941 */ /* 0x000fea0003800000 */
.L_x_3856:
[----:B-----5:R4:W-:Y:S01]  /*9780*/  ST.E.128 [R42.64+0x80], R8 ;  /* 0x000080082a007985 */ /* 0x0209e2000c101d06 */
[----:B------:R-:W-:Y:S01]  /*9790*/  ISETP.GE.AND P0, PT, R19, R23, PT ;  /* 0x000000171300720c */ /* 0x000fe20003f06270 */
[----:B------:R-:W-:Y:S02]  /*97a0*/  BSSY B0, `(.L_x_3858) ;  /* 0x0000057000007945 */ /* 0x000fe40003800000 */
[----:B---3--:R4:W5:Y:S10]  /*97b0*/  LD.E.128 R12, [R54.64+0x100] ;  /* 0x00010006360c7980 */ /* 0x008974000c101d00 */
[----:B------:R-:W-:-:S05]  /*97c0*/  @P0 BRA `(.L_x_3859) ;  /* 0x0000054000000947 */ /* 0x000fca0003800000 */
[----:B------:R-:W-:Y:S01]  /*97d0*/  LEA.HI R0, R23, R23, RZ, 0x1 ;  /* 0x0000001717007211 */ /* 0x000fe200078f08ff */
        /* <DEDUP_REMOVED lines=83> */
.L_x_3859:
[----:B------:R-:W-:Y:S05]  /*9d10*/  BSYNC B0 ;  /* 0x0000000000007941 */ /* 0x000fea0003800000 */
.L_x_3858:
[----:B-----5:R3:W-:Y:S01]  /*9d20*/  ST.E.128 [R42.64+0x100], R12 ;  /* 0x0001000c2a007985 */ /* 0x0207e2000c101d06 */
[----:B------:R-:W-:Y:S01]  /*9d30*/  ISETP.GE.AND P0, PT, R18, R23, PT ;  /* 0x000000171200720c */ /* 0x000fe20003f06270 */
[----:B------:R-:W-:Y:S02]  /*9d40*/  BSSY B0, `(.L_x_3860) ;  /* 0x0000058000007945 */ /* 0x000fe40003800000 */
[----:B----4-:R3:W5:Y:S10]  /*9d50*/  LD.E.128 R8, [R54.64+0x180] ;  /* 0x0001800636087980 */ /* 0x010774000c101d00 */
        /* <DEDUP_REMOVED lines=86> */
.L_x_3861:
[----:B------:R-:W-:Y:S05]  /*a2c0*/  BSYNC B0 ;  /* 0x0000000000007941 */ /* 0x000fea0003800000 */
.L_x_3860:
[----:B-----5:R4:W-:Y:S02]  /*a2d0*/  ST.E.128 [R42.64+0x180], R8 ;  /* 0x000180082a007985 */ /* 0x0209e4000c101d06 */
.L_x_3853:
[----:B------:R-:W-:Y:S05]  /*a2e0*/  BSYNC B1 ;  /* 0x0000000000017941 */ /* 0x000fea0003800000 */
.L_x_3852:
        /* <DEDUP_REMOVED lines=94> */
.L_x_3865:
[----:B------:R-:W-:Y:S05]  /*a8d0*/  BSYNC B0 ;  /* 0x0000000000007941 */ /* 0x000fea0003800000 */
.L_x_3864:
        /* <DEDUP_REMOVED lines=93> */
.L_x_3867:
[----:B------:R-:W-:Y:S05]  /*aeb0*/  BSYNC B0 ;  /* 0x0000000000007941 */ /* 0x000fea0003800000 */
.L_x_3866:
        /* <DEDUP_REMOVED lines=89> */
.L_x_3869:
[----:B------:R-:W-:Y:S05]  /*b450*/  BSYNC B0 ;  /* 0x0000000000007941 */ /* 0x000fea0003800000 */
.L_x_3868:
        /* <DEDUP_REMOVED lines=90> */
.L_x_3871:
[----:B------:R-:W-:Y:S05]  /*ba00*/  BSYNC B0 ;  /* 0x0000000000007941 */ /* 0x000fea0003800000 */
.L_x_3870:
[----:B-----5:R4:W-:Y:S02]  /*ba10*/  ST.E.128 [R54.64+0x180], R8 ;  /* 0x0001800836007985 */ /* 0x0209e4000c101d06 */
.L_x_3863:
[----:B------:R-:W-:Y:S05]  /*ba20*/  BSYNC B1 ;  /* 0x0000000000017941 */ /* 0x000fea0003800000 */
.L_x_3862:
[----:B------:R-:W5:Y:S02]  /*ba30*/  LD.E R3, [R28.64+0xd0] ;  /* 0x0000d0061c037980 */ /* 0x000f64000c101900 */
[----:B-----5:R-:W-:Y:S05]  /*ba40*/  IMAD.U32 R3, R3, -0x20, RZ ;  /* 0xffffffe003037824 */ /* 0x020fea00078e00ff */
[C---:B------:R-:W-:Y:S02]  /*ba50*/  LEA R110, P1, R3.reuse, R110, 0x1 ;  /* 0x0000006e036e7211 */ /* 0x040fe400078208ff */
[C---:B------:R-:W-:Y:S02]  /*ba60*/  LEA R108, P0, R3.reuse, R108, 0x1 ;  /* 0x0000006c036c7211 */ /* 0x040fe400078008ff */
[C---:B------:R-:W-:Y:S02]  /*ba70*/  LEA.HI.X.SX32 R111, R3.reuse, R111, 0x1, P1 ;  /* 0x0000006f036f7211 */ /* 0x040fe400008f0eff */
[----:B------:R-:W-:Y:S01]  /*ba80*/  LEA.HI.X.SX32 R109, R3, R109, 0x1, P0 ;  /* 0x0000006d036d7211 */ /* 0x000fe200000f0eff */
[----:B------:R-:W-:-:S05]  /*ba90*/  BRA `(.L_x_3831) ;  /* 0x0000034000007947 */ /* 0x000fca0003800000 */
.L_x_3821:
        /* <DEDUP_REMOVED lines=52> */
.L_x_3831:
[----:B------:R-:W-:Y:S05]  /*bde0*/  BSYNC B2 ;  /* 0x0000000000027941 */ /* 0x000fea0003800000 */
.L_x_3820:
        /* <DEDUP_REMOVED lines=88> */
.L_x_3873:
        /* <DEDUP_REMOVED lines=8> */
.L_x_3874:
[----:B------:R-:W-:Y:S05]  /*c3f0*/  BSYNC B0 ;  /* 0x0000000000007941 */ /* 0x000fea0003800000 */
.L_x_3872:
[----:B------:R-:W-:Y:S04]  /*c400*/  IADD3 R17, R17, -0x1, RZ ;  /* 0xffffffff11117810 */ /* 0x000fe80007ffe0ff */
[----:B------:R-:W-:Y:S11]  /*c410*/  ISETP.GT.AND P0, PT, R17, R75, PT ;  /* 0x0000004b1100720c */ /* 0x000ff60003f04270 */
[----:B------:R-:W-:Y:S02]  /*c420*/  @!UPT UIADD3 URZ, URZ, URZ, URZ ;  /* 0x0000003f3f3ff290 */ /* 0x000fe4000fffe03f */
[----:B------:R-:W-:-:S05]  /*c430*/  @P0 BRA `(.L_x_3875) ;  /* 0xffff666000000947 */ /* 0x000fca000383ffff */
.L_x_3819:
        /* <DEDUP_REMOVED lines=13> */
[----:B------:R1:W5:Y:S01]  /*c510*/  LD.E.64 R14, [R28.64+0x150] ;  /* 0x000150061c0e7980 */ /* 0x000362000c101b00 */
[----:B--2---:R-:W-:-:S04]  /*c520*/  ISETP.NE.U32.AND P1, PT, R4, RZ, PT ;  /* 0x000000ff0400720c */ /* 0x004fc80003f25070 */
[----:B------:R-:W-:-:S13]  /*c530*/  ISETP.NE.AND.EX P1, PT, R5, RZ, PT, P1 ;  /* 0x000000ff0500720c */ /* 0x000fda0003f25310 */
[----:B-----5:R-:W-:-:S04]  /*c540*/  @P1 LEA R12, P0, R243, R4, 0x2 ;  /* 0x00000004f30c1211 */ /* 0x020fc800078010ff */
[----:B------:R-:W-:-:S05]  /*c550*/  @P1 LEA.HI.X R13, R243, R5, R68, 0x2, P0 ;  /* 0x00000005f30d1211 */ /* 0x000fca00000f1444 */
[----:B------:R-:W2:Y:S01]  /*c560*/  @P1 LD.E R2, [R12.64] ;  /* 0x000000060c021980 */ /* 0x000ea2000c101900 */
[-C--:B------:R-:W-:Y:S02]  /*c570*/  IADD3 R3, P1, R3, R144.reuse, RZ ;  /* 0x0000009003037210 */ /* 0x080fe40007f3e0ff */
[----:B------:R-:W-:Y:S02]  /*c580*/  LEA.HI R10, R7, R7, RZ, 0x1 ;  /* 0x00000007070a7211 */ /* 0x000fe400078f08ff */
[----:B------:R-:W-:Y:S01]  /*c590*/  LEA R5, P0, R148, R144, 0x5 ;  /* 0x0000009094057211 */ /* 0x000fe200078028ff */
[----:B------:R-:W-:Y:S01]  /*c5a0*/  IMAD.X R6, R9, 0x1, R147, P1 ;  /* 0x0000000109067824 */ /* 0x000fe200008e0693 */
[-C--:B------:R-:W-:Y:S01]  /*c5b0*/  LEA R26, P2, R144, R150.reuse, 0x1 ;  /* 0x00000096901a7211 */ /* 0x080fe200078408ff */
[----:B------:R-:W-:Y:S01]  /*c5c0*/  IMAD.MOV.U32 R146, RZ, RZ, R144 ;  /* 0x000000ffff927224 */ /* 0x000fe200078e0090 */
[----:B------:R-:W-:Y:S02]  /*c5d0*/  SHF.R.S32.HI R9, RZ, 0x1, R10 ;  /* 0x00000001ff097819 */ /* 0x000fe4000001140a */
[----:B------:R-:W-:Y:S01]  /*c5e0*/  LEA.HI.X R8, R148, R147, R149, 0x5, P0 ;  /* 0x0000009394087211 */ /* 0x000fe200000f2c95 */
[----:B------:R-:W-:Y:S01]  /*c5f0*/  IMAD R4, R149, 0x30, RZ ;  /* 0x0000003095047824 */ /* 0x000fe200078e02ff */
[--C-:B------:R-:W-:Y:S01]  /*c600*/  LEA.HI.X R27, R144, R151, R147.reuse, 0x1, P2 ;  /* 0x00000097901b7211 */ /* 0x100fe200010f0c93 */
[----:B------:R-:W-:Y:S01]  /*c610*/  IMAD.WIDE.U32 R146, R148, 0x30, R146 ;  /* 0x0000003094927825 */ /* 0x000fe200078e0092 */
[----:B------:R-:W-:-:S02]  /*c620*/  LEA R22, P1, R3, R150, 0x1 ;  /* 0x0000009603167211 */ /* 0x000fc400078208ff */
[-C--:B------:R-:W-:Y:S02]  /*c630*/  LEA R20, P0, R5, R150.reuse, 0x1 ;  /* 0x0000009605147211 */ /* 0x080fe400078008ff */
[----:B---3--:R-:W-:Y:S02]  /*c640*/  ISETP.NE.AND P4, PT, R0, RZ, PT ;  /* 0x000000ff0000720c */ /* 0x008fe40003f85270 */
[-C--:B------:R-:W-:Y:S02]  /*c650*/  LEA.HI.X R23, R3, R151.reuse, R6, 0x1, P1 ;  /* 0x0000009703177211 */ /* 0x080fe400008f0c06 */
[----:B------:R-:W-:Y:S01]  /*c660*/  LEA.HI.X R21, R5, R151, R8, 0x1, P0 ;  /* 0x0000009705157211 */ /* 0x000fe200000f0c08 */
[----:B------:R-:W-:Y:S02]  /*c670*/  IMAD.IADD R5, R147, 0x1, R4 ;  /* 0x0000000193057824 */ /* 0x000fe400078e0204 */
[----:B------:R-:W-:Y:S01]  /*c680*/  IMAD.IADD R11, R240, 0x1, -R59 ;  /* 0x00000001f00b7824 */ /* 0x000fe200078e0a3b */
[----:B------:R-:W-:-:S04]  /*c690*/  LEA R18, P1, R146, R150, 0x1 ;  /* 0x0000009692127211 */ /* 0x000fc800078208ff */
[----:B------:R-:W-:Y:S01]  /*c6a0*/  ISETP.GE.AND P0, PT, R142, R11, PT ;  /* 0x0000000b8e00720c */ /* 0x000fe20003f06270 */
[----:B------:R-:W-:Y:S01]  /*c6b0*/  IMAD.SHL.U32 R8, R9, 0x10, RZ ;  /* 0x0000001009087824 */ /* 0x000fe200078e00ff */
[----:B------:R-:W-:Y:S02]  /*c6c0*/  LEA.HI.X R19, R146, R151, R5, 0x1, P1 ;  /* 0x0000009792137211 */ /* 0x000fe400008f0c05 */
[----:B------:R-:W-:Y:S02]  /*c6d0*/  ISETP.GT.AND P0, PT, R57, -0x8, !P0 ;  /* 0xfffffff83900780c */ /* 0x000fe40004704270 */
[----:B--2---:R-:W-:Y:S01]  /*c6e0*/  IADD3 R70, R2, R70, R59 ;  /* 0x0000004602467210 */ /* 0x004fe20007ffe03b */
[----:B------:R-:W-:-:S04]  /*c6f0*/  IMAD R2, R142, R9, R67 ;  /* 0x000000098e027224 */ /* 0x000fc800078e0243 */
        /* <DEDUP_REMOVED lines=16> */
[----:B------:R-:W-:-:S03]  /*c800*/  IADD3 R40, P0, R14, R41, RZ ;  /* 0x000000290e287210 */ /* 0x000fc60007f1e0ff */
[--C-:B------:R-:W-:Y:S02]  /*c810*/  IMAD.X R31, R17, 0x1, R3.reuse, P1 ;  /* 0x00000001111f7824 */ /* 0x100fe400008e0603 */
[----:B------:R-:W-:Y:S01]  /*c820*/  IMAD.X R41, R15, 0x1, R3, P0 ;  /* 0x000000010f297824 */ /* 0x000fe200000e0603 */
[----:B------:R-:W-:Y:S05]  /*c830*/  @P2 BRA `(.L_x_3882) ;  /* 0x0000027000002947 */ /* 0x000fea0003800000 */
[----:B------:R-:W2:Y:S04]  /*c840*/  LD.E.64 R2, [R40.64] ;  /* 0x0000000628027980 */ /* 0x000ea8000c101b00 */
[----:B------:R-:W3:Y:S01]  /*c850*/  LD.E.64 R4, [R30.64] ;  /* 0x000000061e047980 */ /* 0x000ee2000c101b00 */
[C---:B-----5:R-:W-:Y:S01]  /*c860*/  SHF.L.U32 R43, R35.reuse, 0x10, RZ ;  /* 0x00000010232b7819 */ /* 0x060fe200000006ff */
[----:B------:R-:W-:Y:S01]  /*c870*/  IMAD.U32 R38, R34, 0x10000, RZ ;  /* 0x0001000022267824 */ /* 0x000fe200078e00ff */
[----:B------:R-:W-:-:S02]  /*c880*/  LOP3.LUT R39, R35, 0xffff0000, RZ, 0xc0, !PT ;  /* 0xffff000023277812 */ /* 0x000fc400078ec0ff */
[C---:B------:R-:W-:Y:S02]  /*c890*/  LOP3.LUT R6, R33.reuse, 0xffff0000, RZ, 0xc0, !PT ;  /* 0xffff000021067812 */ /* 0x040fe400078ec0ff */
[----:B------:R-:W-:Y:S02]  /*c8a0*/  SHF.L.U32 R10, R33, 0x10, RZ ;  /* 0x00000010210a7819 */ /* 0x000fe400000006ff */
[C---:B------:R-:W-:Y:S02]  /*c8b0*/  SHF.L.U32 R12, R32.reuse, 0x10, RZ ;  /* 0x00000010200c7819 */ /* 0x040fe400000006ff */
[----:B------:R-:W-:Y:S02]  /*c8c0*/  LOP3.LUT R42, R32, 0xffff0000, RZ, 0xc0, !PT ;  /* 0xffff0000202a7812 */ /* 0x000fe400078ec0ff */
[----:B------:R-:W-:Y:S02]  /*c8d0*/  LOP3.LUT R44, R34, 0xffff0000, RZ, 0xc0, !PT ;  /* 0xffff0000222c7812 */ /* 0x000fe400078ec0ff */
[----:B--2---:R-:W-:-:S02]  /*c8e0*/  LOP3.LUT R35, R2, 0xffff0000, RZ, 0xc0, !PT ;  /* 0xffff000002237812 */ /* 0x004fc400078ec0ff */
[C---:B------:R-:W-:Y:S01]  /*c8f0*/  LOP3.LUT R32, R3.reuse, 0xffff0000, RZ, 0xc0, !PT ;  /* 0xffff000003207812 */ /* 0x040fe200078ec0ff */
[----:B------:R-:W-:Y:S01]  /*c900*/  IMAD.U32 R3, R3, 0x10000, RZ ;  /* 0x0001000003037824 */ /* 0x000fe200078e00ff */
[----:B---3--:R-:W-:Y:S01]  /*c910*/  LOP3.LUT R37, R4, 0xffff0000, RZ, 0xc0, !PT ;  /* 0xffff000004257812 */ /* 0x008fe200078ec0ff */
[C---:B------:R-:W-:Y:S01]  /*c920*/  FMUL.FTZ R33, R6.reuse, R35 ;  /* 0x0000002306217220 */ /* 0x040fe20000410000 */
[----:B------:R-:W-:Y:S01]  /*c930*/  LOP3.LUT R36, R5, 0xffff0000, RZ, 0xc0, !PT ;  /* 0xffff000005247812 */ /* 0x000fe200078ec0ff */
[----:B------:R-:W-:Y:S01]  /*c940*/  FMUL.FTZ R34, R39, R32 ;  /* 0x0000002027227220 */ /* 0x000fe20000410000 */
[----:B------:R-:W-:Y:S01]  /*c950*/  SHF.L.U32 R5, R5, 0x10, RZ ;  /* 0x0000001005057819 */ /* 0x000fe200000006ff */
[-C--:B------:R-:W-:Y:S02]  /*c960*/  FMUL.FTZ R6, R6, R37.reuse ;  /* 0x0000002506067220 */ /* 0x080fe40000410000 */
[----:B------:R-:W-:Y:S01]  /*c970*/  FFMA.FTZ R33, R10, R37, -R33 ;  /* 0x000000250a217223 */ /* 0x000fe20000010821 */
[----:B------:R-:W-:Y:S01]  /*c980*/  SHF.L.U32 R37, R4, 0x10, RZ ;  /* 0x0000001004257819 */ /* 0x000fe200000006ff */
[----:B------:R-:W-:Y:S01]  /*c990*/  FFMA.FTZ R6, R10, R35, R6 ;  /* 0x000000230a067223 */ /* 0x000fe20000010006 */
[----:B------:R-:W-:Y:S01]  /*c9a0*/  SHF.L.U32 R35, R2, 0x10, RZ ;  /* 0x0000001002237819 */ /* 0x000fe200000006ff */
[----:B------:R-:W-:-:S02]  /*c9b0*/  FMUL.FTZ R39, R39, R36 ;  /* 0x0000002427277220 */ /* 0x000fc40000410000 */
[----:B------:R-:W-:Y:S01]  /*c9c0*/  FMUL.FTZ R4, R44, R3 ;  /* 0x000000032c047220 */ /* 0x000fe20000410000 */
[----:B------:R-:W-:Y:S01]  /*c9d0*/  F2FP.BF16.PACK_AB R33, R6, R33 ;  /* 0x000000210621723e */ /* 0x000fe200000010ff */
[C---:B------:R-:W-:Y:S02]  /*c9e0*/  FMUL.FTZ R2, R42.reuse, R35 ;  /* 0x000000232a027220 */ /* 0x040fe40000410000 */
[----:B------:R-:W-:Y:S02]  /*c9f0*/  FMUL.FTZ R42, R42, R37 ;  /* 0x000000252a2a7220 */ /* 0x000fe40000410000 */
[C---:B------:R-:W-:Y:S02]  /*ca00*/  FFMA.FTZ R34, R43.reuse, R36, -R34 ;  /* 0x000000242b227223 */ /* 0x040fe40000010822 */
[----:B------:R-:W-:Y:S02]  /*ca10*/  FFMA.FTZ R39, R43, R32, R39 ;  /* 0x000000202b277223 */ /* 0x000fe40000010027 */
[----:B------:R-:W-:-:S02]  /*ca20*/  FMUL.FTZ R44, R44, R5 ;  /* 0x000000052c2c7220 */ /* 0x000fc40000410000 */
[C---:B------:R-:W-:Y:S01]  /*ca30*/  FFMA.FTZ R2, R12.reuse, R37, -R2 ;  /* 0x000000250c027223 */ /* 0x040fe20000010802 */
[----:B------:R-:W-:Y:S01]  /*ca40*/  F2FP.BF16.PACK_AB R39, R39, R34 ;  /* 0x000000222727723e */ /* 0x000fe200000010ff */
[----:B------:R-:W-:Y:S02]  /*ca50*/  FFMA.FTZ R35, R12, R35, R42 ;  /* 0x000000230c237223 */ /* 0x000fe4000001002a */
[C---:B------:R-:W-:Y:S02]  /*ca60*/  FFMA.FTZ R4, R38.reuse, R5, -R4 ;  /* 0x0000000526047223 */ /* 0x040fe40000010804 */
[----:B------:R-:W-:Y:S01]  /*ca70*/  FFMA.FTZ R3, R38, R3, R44 ;  /* 0x0000000326037223 */ /* 0x000fe2000001002c */
[----:B------:R-:W-:Y:S02]  /*ca80*/  F2FP.BF16.PACK_AB R32, R35, R2 ;  /* 0x000000022320723e */ /* 0x000fe400000010ff */
[----:B------:R-:W-:Y:S02]  /*ca90*/  MOV R35, R39 ;  /* 0x0000002700237202 */ /* 0x000fe40000000f00 */
[----:B------:R-:W-:-:S02]  /*caa0*/  F2FP.BF16.PACK_AB R34, R3, R4 ;  /* 0x000000040322723e */ /* 0x000fc400000010ff */
.L_x_3882:
[----:B------:R-:W-:Y:S05]  /*cab0*/  BSYNC B0 ;  /* 0x0000000000007941 */ /* 0x000fea0003800000 */
.L_x_3881:
[----:B-----5:R2:W-:Y:S04]  /*cac0*/  STS.128 [R249], R32 ;  /* 0x00000020f9007388 */ /* 0x0205e80000000c00 */
[----:B------:R2:W5:Y:S01]  /*cad0*/  LD.E.128 R36, [R26.64+0x80] ;  /* 0x000080061a247980 */ /* 0x000562000c101d00 */
[----:B------:R-:W-:Y:S01]  /*cae0*/  IADD3 R2, R24, 0x40, RZ ;  /* 0x0000004018027810 */ /* 0x000fe20007ffe0ff */
[----:B------:R-:W-:Y:S03]  /*caf0*/  BSSY B0, `(.L_x_3883) ;  /* 0x0000029000007945 */ /* 0x000fe60003800000 */
[----:B------:R-:W-:-:S13]  /*cb00*/  ISETP.GE.AND P0, PT, R2, R7, PT ;  /* 0x000000070200720c */ /* 0x000fda0003f06270 */
[----:B------:R-:W-:Y:S05]  /*cb10*/  @P0 BRA `(.L_x_3884) ;  /* 0x0000026000000947 */ /* 0x000fea0003800000 */
[----:B------:R-:W3:Y:S04]  /*cb20*/  LD.E.64 R2, [R40.64+0x40] ;  /* 0x0000400628027980 */ /* 0x000ee8000c101b00 */
[----:B------:R-:W4:Y:S01]  /*cb30*/  LD.E.64 R4, [R30.64+0x40] ;  /* 0x000040061e047980 */ /* 0x000f22000c101b00 */
[C---:B-----5:R-:W-:Y:S02]  /*cb40*/  SHF.L.U32 R10, R37.reuse, 0x10, RZ ;  /* 0x00000010250a7819 */ /* 0x060fe400000006ff */
[----:B------:R-:W-:Y:S02]  /*cb50*/  LOP3.LUT R6, R37, 0xffff0000, RZ, 0xc0, !PT ;  /* 0xffff000025067812 */ /* 0x000fe400078ec0ff */
[C---:B------:R-:W-:Y:S02]  /*cb60*/  SHF.L.U32 R43, R39.reuse, 0x10, RZ ;  /* 0x00000010272b7819 */ /* 0x040fe400000006ff */
[----:B------:R-:W-:-:S02]  /*cb70*/  LOP3.LUT R39, R39, 0xffff0000, RZ, 0xc0, !PT ;  /* 0xffff000027277812 */ /* 0x000fc400078ec0ff */
[----:B------:R-:W-:Y:S02]  /*cb80*/  LOP3.LUT R42, R36, 0xffff0000, RZ, 0xc0, !PT ;  /* 0xffff0000242a7812 */ /* 0x000fe400078ec0ff */
[----:B------:R-:W-:Y:S02]  /*cb90*/  LOP3.LUT R44, R38, 0xffff0000, RZ, 0xc0, !PT ;  /* 0xffff0000262c7812 */ /* 0x000fe400078ec0ff */
[----:B------:R-:W-:Y:S01]  /*cba0*/  SHF.L.U32 R12, R36, 0x10, RZ ;  /* 0x00000010240c7819 */ /* 0x000fe200000006ff */
[----:B------:R-:W-:Y:S01]  /*cbb0*/  IMAD.U32 R36, R38, 0x10000, RZ ;  /* 0x0001000026247824 */ /* 0x000fe200078e00ff */
[----:B--23--:R-:W-:Y:S02]  /*cbc0*/  LOP3.LUT R35, R2, 0xffff0000, RZ, 0xc0, !PT ;  /* 0xffff000002237812 */ /* 0x00cfe400078ec0ff */
        /* <DEDUP_REMOVED lines=27> */
.L_x_3884:
[----:B------:R-:W-:Y:S05]  /*cd80*/  BSYNC B0 ;  /* 0x0000000000007941 */ /* 0x000fea0003800000 */
.L_x_3883:
        /* <DEDUP_REMOVED lines=8> */
[C---:B-----5:R-:W-:Y:S01]  /*ce10*/  SHF.L.U32 R43, R35.reuse, 0x10, RZ ;  /* 0x00000010232b7819 */ /* 0x060fe200000006ff */
[----:B---3--:R-:W-:Y:S01]  /*ce20*/  IMAD.U32 R38, R34, 0x10000, RZ ;  /* 0x0001000022267824 */ /* 0x008fe200078e00ff */
        /* <DEDUP_REMOVED lines=35> */
.L_x_3886:
[----:B------:R-:W-:Y:S05]  /*d060*/  BSYNC B0 ;  /* 0x0000000000007941 */ /* 0x000fea0003800000 */
.L_x_3885:
        /* <DEDUP_REMOVED lines=8> */
[C---:B-----5:R-:W-:Y:S01]  /*d0f0*/  LOP3.LUT R6, R37.reuse, 0xffff0000, RZ, 0xc0, !PT ;  /* 0xffff000025067812 */ /* 0x060fe200078ec0ff */
[----:B--2---:R-:W-:Y:S01]  /*d100*/  IMAD.U32 R32, R38, 0x10000, RZ ;  /* 0x0001000026207824 */ /* 0x004fe200078e00ff */
[----:B------:R-:W-:Y:S02]  /*d110*/  SHF.L.U32 R10, R37, 0x10, RZ ;  /* 0x00000010250a7819 */ /* 0x000fe400000006ff */
[C---:B------:R-:W-:Y:S02]  /*d120*/  SHF.L.U32 R12, R36.reuse, 0x10, RZ ;  /* 0x00000010240c7819 */ /* 0x040fe400000006ff */
[----:B------:R-:W-:-:S02]  /*d130*/  LOP3.LUT R36, R36, 0xffff0000, RZ, 0xc0, !PT ;  /* 0xffff000024247812 */ /* 0x000fc400078ec0ff */
[C---:B------:R-:W-:Y:S02]  /*d140*/  LOP3.LUT R37, R39.reuse, 0xffff0000, RZ, 0xc0, !PT ;  /* 0xffff000027257812 */ /* 0x040fe400078ec0ff */
[----:B------:R-:W-:Y:S02]  /*d150*/  LOP3.LUT R38, R38, 0xffff0000, RZ, 0xc0, !PT ;  /* 0xffff000026267812 */ /* 0x000fe400078ec0ff */
[----:B------:R-:W-:Y:S02]  /*d160*/  SHF.L.U32 R43, R39, 0x10, RZ ;  /* 0x00000010272b7819 */ /* 0x000fe400000006ff */
[----:B---3--:R-:W-:Y:S02]  /*d170*/  LOP3.LUT R33, R2, 0xffff0000, RZ, 0xc0, !PT ;  /* 0xffff000002217812 */ /* 0x008fe400078ec0ff */
[----:B-1----:R-:W-:Y:S02]  /*d180*/  LOP3.LUT R26, R3, 0xffff0000, RZ, 0xc0, !PT ;  /* 0xffff0000031a7812 */ /* 0x002fe400078ec0ff */
        /* <DEDUP_REMOVED lines=12> */
[C---:B------:R-:W-:Y:S02]  /*d250*/  FMUL.FTZ R2, R36.reuse, R33 ;  /* 0x0000002124027220 */ /* 0x040fe40000410000 */
[----:B------:R-:W-:Y:S02]  /*d260*/  FMUL.FTZ R37, R37, R30 ;  /* 0x0000001e25257220 */ /* 0x000fe40000410000 */
[----:B------:R-:W-:-:S02]  /*d270*/  FMUL.FTZ R36, R36, R35 ;  /* 0x0000002324247220 */ /* 0x000fc40000410000 */
[----:B------:R-:W-:Y:S02]  /*d280*/  FMUL.FTZ R38, R38, R5 ;  /* 0x0000000526267220 */ /* 0x000fe40000410000 */
[C---:B------:R-:W-:Y:S02]  /*d290*/  FFMA.FTZ R31, R43.reuse, R30, -R31 ;  /* 0x0000001e2b1f7223 */ /* 0x040fe4000001081f */
[----:B------:R-:W-:Y:S01]  /*d2a0*/  FFMA.FTZ R26, R43, R26, R37 ;  /* 0x0000001a2b1a7223 */ /* 0x000fe20000010025 */
[----:B------:R-:W-:Y:S01]  /*d2b0*/  F2FP.BF16.PACK_AB R37, R6, R27 ;  /* 0x0000001b0625723e */ /* 0x000fe200000010ff */
[C---:B------:R-:W-:Y:S02]  /*d2c0*/  FFMA.FTZ R2, R12.reuse, R35, -R2 ;  /* 0x000000230c027223 */ /* 0x040fe40000010802 */
[----:B------:R-:W-:Y:S01]  /*d2d0*/  FFMA.FTZ R33, R12, R33, R36 ;  /* 0x000000210c217223 */ /* 0x000fe20000010024 */
[----:B------:R-:W-:Y:S01]  /*d2e0*/  F2FP.BF16.PACK_AB R39, R26, R31 ;  /* 0x0000001f1a27723e */ /* 0x000fe200000010ff */
[----:B------:R-:W-:-:S02]  /*d2f0*/  FFMA.FTZ R4, R32, R5, -R4 ;  /* 0x0000000520047223 */ /* 0x000fc40000010804 */
[----:B------:R-:W-:Y:S01]  /*d300*/  FFMA.FTZ R3, R32, R3, R38 ;  /* 0x0000000320037223 */ /* 0x000fe20000010026 */
[----:B------:R-:W-:-:S04]  /*d310*/  F2FP.BF16.PACK_AB R36, R33, R2 ;  /* 0x000000022124723e */ /* 0x000fc800000010ff */
[----:B------:R-:W-:Y:S02]  /*d320*/  F2FP.BF16.PACK_AB R38, R3, R4 ;  /* 0x000000040326723e */ /* 0x000fe400000010ff */
.L_x_3888:
[----:B------:R-:W-:Y:S05]  /*d330*/  BSYNC B0 ;  /* 0x0000000000007941 */ /* 0x000fea0003800000 */
.L_x_3887:
[----:B-----5:R3:W-:Y:S02]  /*d340*/  STS.128 [R249+0x6000], R36 ;  /* 0x00600024f9007388 */ /* 0x0207e40000000c00 */
.L_x_3880:
[----:B------:R-:W-:Y:S05]  /*d350*/  BSYNC B1 ;  /* 0x0000000000017941 */ /* 0x000fea0003800000 */
.L_x_3879:
[----:B------:R-:W-:Y:S01]  /*d360*/  IADD3 R6, R142, 0x10, RZ ;  /* 0x000000108e067810 */ /* 0x000fe20007ffe0ff */
[----:B------:R-:W-:Y:S03]  /*d370*/  BSSY B1, `(.L_x_3889) ;  /* 0x00000c1000017945 */ /* 0x000fe60003800000 */
[----:B------:R-:W-:-:S04]  /*d380*/  ISETP.GE.AND P0, PT, R6, R11, PT ;  /* 0x0000000b0600720c */ /* 0x000fc80003f06270 */
[----:B------:R-:W-:-:S13]  /*d390*/  ISETP.LT.OR P0, PT, R57, -0x87, P0 ;  /* 0xffffff793900780c */ /* 0x000fda0000701670 */
[----:B------:R-:W-:Y:S05]  /*d3a0*/  @P0 BRA `(.L_x_3890) ;  /* 0x00000bd000000947 */ /* 0x000fea0003800000 */
[----:B--2---:R2:W5:Y:S01]  /*d3b0*/  LD.E.128 R32, [R22.64] ;  /* 0x0000000616207980 */ /* 0x004562000c101d00 */
[C---:B------:R-:W-:Y:S01]  /*d3c0*/  IADD3 R3, P0, R8.reuse, R0, RZ ;  /* 0x0000000008037210 */ /* 0x040fe20007f1e0ff */
[----:B------:R-:W-:Y:S03]  /*d3d0*/  BSSY B0, `(.L_x_3891) ;  /* 0x0000031000007945 */ /* 0x000fe60003800000 */
[----:B------:R-:W-:Y:S01]  /*d3e0*/  LEA.HI.X.SX32 R8, R8, R13, 0x1, P0 ;  /* 0x0000000d08087211 */ /* 0x000fe200000f0eff */
[C---:B------:R-:W-:Y:S01]  /*d3f0*/  IMAD.SHL.U32 R31, R3.reuse, 0x2, RZ ;  /* 0x00000002031f7824 */ /* 0x040fe200078e00ff */
[----:B------:R-:W-:Y:S02]  /*d400*/  ISETP.GE.AND P0, PT, R24, R7, PT ;  /* 0x000000071800720c */ /* 0x000fe40003f06270 */
[----:B------:R-:W-:Y:S02]  /*d410*/  SHF.L.U64.HI R3, R3, 0x1, R8 ;  /* 0x0000000103037819 */ /* 0x000fe40000010208 */
[----:B-1----:R-:W-:-:S02]  /*d420*/  IADD3 R26, P2, R16, R31, RZ ;  /* 0x0000001f101a7210 */ /* 0x002fc40007f5e0ff */
[----:B------:R-:W-:-:S03]  /*d430*/  IADD3 R30, P1, R14, R31, RZ ;  /* 0x0000001f0e1e7210 */ /* 0x000fc60007f3e0ff */
[--C-:B------:R-:W-:Y:S02]  /*d440*/  IMAD.X R27, R17, 0x1, R3.reuse, P2 ;  /* 0x00000001111b7824 */ /* 0x100fe400010e0603 */
[----:B------:R-:W-:Y:S02]  /*d450*/  IMAD.X R31, R15, 0x1, R3, P1 ;  /* 0x000000010f1f7824 */ /* 0x000fe400008e0603 */
[----:B------:R-:W-:Y:S05]  /*d460*/  @P0 BRA `(.L_x_3892) ;  /* 0x0000027000000947 */ /* 0x000fea0003800000 */
[----:B------:R-:W4:Y:S04]  /*d470*/  LD.E.64 R2, [R30.64] ;  /* 0x000000061e027980 */ /* 0x000f28000c101b00 */
[----:B--2---:R-:W2:Y:S01]  /*d480*/  LD.E.64 R4, [R26.64] ;  /* 0x000000061a047980 */ /* 0x004ea2000c101b00 */
[C---:B-----5:R-:W-:Y:S01]  /*d490*/  SHF.L.U32 R41, R35.reuse, 0x10, RZ ;  /* 0x0000001023297819 */ /* 0x060fe200000006ff */
[----:B---3--:R-:W-:Y:S01]  /*d4a0*/  IMAD.U32 R38, R34, 0x10000, RZ ;  /* 0x0001000022267824 */ /* 0x008fe200078e00ff */
[----:B------:R-:W-:-:S02]  /*d4b0*/  LOP3.LUT R39, R35, 0xffff0000, RZ, 0xc0, !PT ;  /* 0xffff000023277812 */ /* 0x000fc400078ec0ff */
[C---:B------:R-:W-:Y:S02]  /*d4c0*/  LOP3.LUT R8, R33.reuse, 0xffff0000, RZ, 0xc0, !PT ;  /* 0xffff000021087812 */ /* 0x040fe400078ec0ff */
[----:B------:R-:W-:Y:S02]  /*d4d0*/  SHF.L.U32 R10, R33, 0x10, RZ ;  /* 0x00000010210a7819 */ /* 0x000fe400000006ff */
[C---:B------:R-:W-:Y:S02]  /*d4e0*/  SHF.L.U32 R12, R32.reuse, 0x10, RZ ;  /* 0x00000010200c7819 */ /* 0x040fe400000006ff */
[----:B------:R-:W-:Y:S02]  /*d4f0*/  LOP3.LUT R40, R32, 0xffff0000, RZ, 0xc0, !PT ;  /* 0xffff000020287812 */ /* 0x000fe400078ec0ff */
[----:B------:R-:W-:Y:S02]  /*d500*/  LOP3.LUT R42, R34, 0xffff0000, RZ, 0xc0, !PT ;  /* 0xffff0000222a7812 */ /* 0x000fe400078ec0ff */
[----:B----4-:R-:W-:-:S02]  /*d510*/  LOP3.LUT R35, R2, 0xffff0000, RZ, 0xc0, !PT ;  /* 0xffff000002237812 */ /* 0x010fc400078ec0ff */
[C---:B------:R-:W-:Y:S01]  /*d520*/  LOP3.LUT R32, R3.reuse, 0xffff0000, RZ, 0xc0, !PT ;  /* 0xffff000003207812 */ /* 0x040fe200078ec0ff */
[----:B------:R-:W-:Y:S01]  /*d530*/  IMAD.U32 R3, R3, 0x10000, RZ ;  /* 0x0001000003037824 */ /* 0x000fe200078e00ff */
[----:B--2---:R-:W-:Y:S01]  /*d540*/  LOP3.LUT R37, R4, 0xffff0000, RZ, 0xc0, !PT ;  /* 0xffff000004257812 */ /* 0x004fe200078ec0ff */
        /* <DEDUP_REMOVED lines=25> */
.L_x_3892:
[----:B------:R-:W-:Y:S05]  /*d6e0*/  BSYNC B0 ;  /* 0x0000000000007941 */ /* 0x000fea0003800000 */
.L_x_3891:
        /* <DEDUP_REMOVED lines=16> */
[----:B-1-3--:R-:W-:Y:S02]  /*d7f0*/  LOP3.LUT R35, R2, 0xffff0000, RZ, 0xc0, !PT ;  /* 0xffff000002237812 */ /* 0x00afe400078ec0ff */
        /* <DEDUP_REMOVED lines=27> */
.L_x_3894:
[----:B------:R-:W-:Y:S05]  /*d9b0*/  BSYNC B0 ;  /* 0x0000000000007941 */ /* 0x000fea0003800000 */
.L_x_3893:
[----:B-----5:R3:W-:Y:S04]  /*d9c0*/  STS.128 [R249+0x2800], R36 ;  /* 0x00280024f9007388 */ /* 0x0207e80000000c00 */
[----:B-1----:R3:W5:Y:S01]  /*d9d0*/  LD.E.128 R32, [R22.64+0x100] ;  /* 0x0001000616207980 */ /* 0x002762000c101d00 */
[----:B------:R-:W-:Y:S01]  /*d9e0*/  IADD3 R2, R24, 0x80, RZ ;  /* 0x0000008018027810 */ /* 0x000fe20007ffe0ff */
[----:B------:R-:W-:Y:S03]  /*d9f0*/  BSSY B0, `(.L_x_3895) ;  /* 0x000002a000007945 */ /* 0x000fe60003800000 */
[----:B------:R-:W-:-:S13]  /*da00*/  ISETP.GE.AND P0, PT, R2, R7, PT ;  /* 0x000000070200720c */ /* 0x000fda0003f06270 */
[----:B------:R-:W-:Y:S05]  /*da10*/  @P0 BRA `(.L_x_3896) ;  /* 0x0000027000000947 */ /* 0x000fea0003800000 */
[----:B------:R-:W4:Y:S04]  /*da20*/  LD.E.64 R2, [R30.64+0x80] ;  /* 0x000080061e027980 */ /* 0x000f28000c101b00 */
[----:B--2---:R-:W2:Y:S01]  /*da30*/  LD.E.64 R4, [R26.64+0x80] ;  /* 0x000080061a047980 */ /* 0x004ea2000c101b00 */
        /* <DEDUP_REMOVED lines=8> */
[----:B----4-:R-:W-:Y:S02]  /*dac0*/  LOP3.LUT R35, R2, 0xffff0000, RZ, 0xc0, !PT ;  /* 0xffff000002237812 */ /* 0x010fe400078ec0ff */
        /* <DEDUP_REMOVED lines=28> */
.L_x_3896:
[----:B------:R-:W-:Y:S05]  /*dc90*/  BSYNC B0 ;  /* 0x0000000000007941 */ /* 0x000fea0003800000 */
.L_x_3895:
        /* <DEDUP_REMOVED lines=9> */
[----:B-1----:R-:W-:Y:S01]  /*dd30*/  IMAD.U32 R32, R38, 0x10000, RZ ;  /* 0x0001000026207824 */ /* 0x002fe200078e00ff */
[----:B------:R-:W-:Y:S02]  /*dd40*/  SHF.L.U32 R10, R37, 0x10, RZ ;  /* 0x00000010250a7819 */ /* 0x000fe400000006ff */
[C---:B------:R-:W-:Y:S02]  /*dd50*/  SHF.L.U32 R12, R36.reuse, 0x10, RZ ;  /* 0x00000010240c7819 */ /* 0x040fe400000006ff */
[----:B------:R-:W-:-:S02]  /*dd60*/  LOP3.LUT R36, R36, 0xffff0000, RZ, 0xc0, !PT ;  /* 0xffff000024247812 */ /* 0x000fc400078ec0ff */
[C---:B------:R-:W-:Y:S02]  /*dd70*/  LOP3.LUT R37, R39.reuse, 0xffff0000, RZ, 0xc0, !PT ;  /* 0xffff000027257812 */ /* 0x040fe400078ec0ff */
[----:B------:R-:W-:Y:S02]  /*dd80*/  LOP3.LUT R38, R38, 0xffff0000, RZ, 0xc0, !PT ;  /* 0xffff000026267812 */ /* 0x000fe400078ec0ff */
[----:B------:R-:W-:Y:S02]  /*dd90*/  SHF.L.U32 R41, R39, 0x10, RZ ;  /* 0x0000001027297819 */ /* 0x000fe400000006ff */
[----:B---3--:R-:W-:Y:S02]  /*dda0*/  LOP3.LUT R33, R2, 0xffff0000, RZ, 0xc0, !PT ;  /* 0xffff000002217812 */ /* 0x008fe400078ec0ff */
[----:B--2---:R-:W-:Y:S02]  /*ddb0*/  LOP3.LUT R22, R3, 0xffff0000, RZ, 0xc0, !PT ;  /* 0xffff000003167812 */ /* 0x004fe400078ec0ff */
        /* <DEDUP_REMOVED lines=10> */
[----:B------:R-:W-:Y:S02]  /*de60*/  IMAD.U32 R33, R4, 0x10000, RZ ;  /* 0x0001000004217824 */ /* 0x000fe400078e00ff */
[----:B------:R-:W-:Y:S02]  /*de70*/  FMUL.FTZ R2, R36, R31 ;  /* 0x0000001f24027220 */ /* 0x000fe40000410000 */
[----:B------:R-:W-:Y:S02]  /*de80*/  FMUL.FTZ R4, R38, R3 ;  /* 0x0000000326047220 */ /* 0x000fe40000410000 */
[----:B------:R-:W-:Y:S02]  /*de90*/  FMUL.FTZ R36, R36, R33 ;  /* 0x0000002124247220 */ /* 0x000fe40000410000 */
[----:B------:R-:W-:Y:S02]  /*dea0*/  FMUL.FTZ R38, R38, R5 ;  /* 0x0000000526267220 */ /* 0x000fe40000410000 */
[----:B------:R-:W-:-:S02]  /*deb0*/  FFMA.FTZ R23, R10, R35, -R23 ;  /* 0x000000230a177223 */ /* 0x000fc40000010817 */
[C---:B------:R-:W-:Y:S02]  /*dec0*/  FFMA.FTZ R27, R41.reuse, R26, -R27 ;  /* 0x0000001a291b7223 */ /* 0x040fe4000001081b */
[----:B------:R-:W-:Y:S01]  /*ded0*/  FFMA.FTZ R22, R41, R22, R37 ;  /* 0x0000001629167223 */ /* 0x000fe20000010025 */
        /* <DEDUP_REMOVED lines=8> */
.L_x_3898:
[----:B------:R-:W-:Y:S05]  /*df60*/  BSYNC B0 ;  /* 0x0000000000007941 */ /* 0x000fea0003800000 */
.L_x_3897:
[----:B-----5:R3:W-:Y:S02]  /*df70*/  STS.128 [R249+0x6800], R36 ;  /* 0x00680024f9007388 */ /* 0x0207e40000000c00 */
.L_x_3890:
[----:B------:R-:W-:Y:S05]  /*df80*/  BSYNC B1 ;  /* 0x0000000000017941 */ /* 0x000fea0003800000 */
.L_x_3889:
[----:B------:R-:W-:Y:S01]  /*df90*/  IADD3 R8, R142, 0x20, RZ ;  /* 0x000000208e087810 */ /* 0x000fe20007ffe0ff */
[----:B------:R-:W-:Y:S03]  /*dfa0*/  BSSY B1, `(.L_x_3899) ;  /* 0x00000c6000017945 */ /* 0x000fe60003800000 */
[----:B------:R-:W-:-:S04]  /*dfb0*/  ISETP.GE.AND P0, PT, R8, R11, PT ;  /* 0x0000000b0800720c */ /* 0x000fc80003f06270 */
[----:B------:R-:W-:-:S13]  /*dfc0*/  ISETP.LT.OR P0, PT, R57, -0x107, P0 ;  /* 0xfffffef93900780c */ /* 0x000fda0000701670 */
[----:B------:R-:W-:Y:S05]  /*dfd0*/  @P0 BRA `(.L_x_3900) ;  /* 0x00000c2000000947 */ /* 0x000fea0003800000 */
[----:B-12---:R1:W5:Y:S01]  /*dfe0*/  LD.E.128 R32, [R20.64] ;  /* 0x0000000614207980 */ /* 0x006362000c101d00 */
        /* <DEDUP_REMOVED lines=8> */
[----:B------:R-:W-:-:S03]  /*e070*/  IADD3 R30, P1, R14, R31, RZ ;  /* 0x0000001f0e1e7210 */ /* 0x000fc60007f3e0ff */
[--C-:B------:R-:W-:Y:S02]  /*e080*/  IMAD.X R27, R17, 0x1, R3.reuse, P2 ;  /* 0x00000001111b7824 */ /* 0x100fe400010e0603 */
[----:B------:R-:W-:Y:S02]  /*e090*/  IMAD.X R31, R15, 0x1, R3, P1 ;  /* 0x000000010f1f7824 */ /* 0x000fe400008e0603 */
[----:B------:R-:W-:Y:S05]  /*e0a0*/  @P0 BRA `(.L_x_3902) ;  /* 0x0000027000000947 */ /* 0x000fea0003800000 */
[----:B-1----:R-:W2:Y:S04]  /*e0b0*/  LD.E.64 R2, [R30.64] ;  /* 0x000000061e027980 */ /* 0x002ea8000c101b00 */
[----:B------:R-:W4:Y:S01]  /*e0c0*/  LD.E.64 R4, [R26.64] ;  /* 0x000000061a047980 */ /* 0x000f22000c101b00 */
[C---:B-----5:R-:W-:Y:S01]  /*e0d0*/  SHF.L.U32 R12, R33.reuse, 0x10, RZ ;  /* 0x00000010210c7819 */ /* 0x060fe200000006ff */
[----:B---3--:R-:W-:Y:S01]  /*e0e0*/  IMAD.U32 R39, R34, 0x10000, RZ ;  /* 0x0001000022277824 */ /* 0x008fe200078e00ff */
[----:B------:R-:W-:-:S02]  /*e0f0*/  LOP3.LUT R10, R33, 0xffff0000, RZ, 0xc0, !PT ;  /* 0xffff0000210a7812 */ /* 0x000fc400078ec0ff */
[C---:B------:R-:W-:Y:S02]  /*e100*/  SHF.L.U32 R22, R32.reuse, 0x10, RZ ;  /* 0x0000001020167819 */ /* 0x040fe400000006ff */
[----:B------:R-:W-:Y:S02]  /*e110*/  LOP3.LUT R40, R32, 0xffff0000, RZ, 0xc0, !PT ;  /* 0xffff000020287812 */ /* 0x000fe400078ec0ff */
[C---:B------:R-:W-:Y:S02]  /*e120*/  LOP3.LUT R36, R35.reuse, 0xffff0000, RZ, 0xc0, !PT ;  /* 0xffff000023247812 */ /* 0x040fe400078ec0ff */
[----:B------:R-:W-:Y:S02]  /*e130*/  SHF.L.U32 R38, R35, 0x10, RZ ;  /* 0x0000001023267819 */ /* 0x000fe400000006ff */
[----:B------:R-:W-:Y:S02]  /*e140*/  LOP3.LUT R41, R34, 0xffff0000, RZ, 0xc0, !PT ;  /* 0xffff000022297812 */ /* 0x000fe400078ec0ff */
[----:B--2---:R-:W-:-:S02]  /*e150*/  LOP3.LUT R33, R2, 0xffff0000, RZ, 0xc0, !PT ;  /* 0xffff000002217812 */ /* 0x004fc400078ec0ff */
[----:B------:R-:W-:Y:S02]  /*e160*/  LOP3.LUT R32, R3, 0xffff0000, RZ, 0xc0, !PT ;  /* 0xffff000003207812 */ /* 0x000fe400078ec0ff */
[----:B----4-:R-:W-:Y:S01]  /*e170*/  LOP3.LUT R37, R4, 0xffff0000, RZ, 0xc0, !PT ;  /* 0xffff000004257812 */ /* 0x010fe200078ec0ff */
[----:B------:R-:W-:Y:S01]  /*e180*/  FMUL.FTZ R23, R10, R33 ;  /* 0x000000210a177220 */ /* 0x000fe20000410000 */
[C---:B------:R-:W-:Y:S01]  /*e190*/  LOP3.LUT R35, R5.reuse, 0xffff0000, RZ, 0xc0, !PT ;  /* 0xffff000005237812 */ /* 0x040fe200078ec0ff */
[----:B------:R-:W-:Y:S02]  /*e1a0*/  FMUL.FTZ R34, R36, R32 ;  /* 0x0000002024227220 */ /* 0x000fe40000410000 */
[-C--:B------:R-:W-:Y:S02]  /*e1b0*/  FMUL.FTZ R10, R10, R37.reuse ;  /* 0x000000250a0a7220 */ /* 0x080fe40000410000 */
[----:B------:R-:W-:Y:S01]  /*e1c0*/  FFMA.FTZ R23, R12, R37, -R23 ;  /* 0x000000250c177223 */ /* 0x000fe20000010817 */
[----:B------:R-:W-:Y:S01]  /*e1d0*/  SHF.L.U32 R37, R4, 0x10, RZ ;  /* 0x0000001004257819 */ /* 0x000fe200000006ff */
[----:B------:R-:W-:Y:S01]  /*e1e0*/  FFMA.FTZ R10, R12, R33, R10 ;  /* 0x000000210c0a7223 */ /* 0x000fe2000001000a */
[----:B------:R-:W-:Y:S01]  /*e1f0*/  SHF.L.U32 R4, R5, 0x10, RZ ;  /* 0x0000001005047819 */ /* 0x000fe200000006ff */
[----:B------:R-:W-:-:S02]  /*e200*/  FMUL.FTZ R33, R36, R35 ;  /* 0x0000002324217220 */ /* 0x000fc40000410000 */
[----:B------:R-:W-:Y:S01]  /*e210*/  FFMA.FTZ R34, R38, R35, -R34 ;  /* 0x0000002326227223 */ /* 0x000fe20000010822 */
[----:B------:R-:W-:Y:S01]  /*e220*/  SHF.L.U32 R35, R2, 0x10, RZ ;  /* 0x0000001002237819 */ /* 0x000fe200000006ff */
[----:B------:R-:W-:Y:S01]  /*e230*/  IMAD.U32 R2, R3, 0x10000, RZ ;  /* 0x0001000003027824 */ /* 0x000fe200078e00ff */
[----:B------:R-:W-:Y:S01]  /*e240*/  F2FP.BF16.PACK_AB R10, R10, R23 ;  /* 0x000000170a0a723e */ /* 0x000fe200000010ff */
[----:B------:R-:W-:Y:S02]  /*e250*/  FFMA.FTZ R33, R38, R32, R33 ;  /* 0x0000002026217223 */ /* 0x000fe40000010021 */
[C---:B------:R-:W-:Y:S02]  /*e260*/  FMUL.FTZ R3, R40.reuse, R35 ;  /* 0x0000002328037220 */ /* 0x040fe40000410000 */
[----:B------:R-:W-:Y:S02]  /*e270*/  FMUL.FTZ R5, R41, R2 ;  /* 0x0000000229057220 */ /* 0x000fe40000410000 */
[----:B------:R-:W-:-:S02]  /*e280*/  FMUL.FTZ R40, R40, R37 ;  /* 0x0000002528287220 */ /* 0x000fc40000410000 */
[----:B------:R-:W-:Y:S02]  /*e290*/  FMUL.FTZ R41, R41, R4 ;  /* 0x0000000429297220 */ /* 0x000fe40000410000 */
        /* <DEDUP_REMOVED lines=8> */
.L_x_3902:
[----:B-1----:R-:W-:Y:S05]  /*e320*/  BSYNC B0 ;  /* 0x0000000000007941 */ /* 0x002fea0003800000 */
.L_x_3901:
[----:B-----5:R1:W-:Y:S04]  /*e330*/  STS.128 [R249+0x1000], R32 ;  /* 0x00100020f9007388 */ /* 0x0203e80000000c00 */
[----:B---3--:R1:W5:Y:S01]  /*e340*/  LD.E.128 R36, [R20.64+0x80] ;  /* 0x0000800614247980 */ /* 0x008362000c101d00 */
[----:B------:R-:W-:Y:S01]  /*e350*/  IADD3 R2, R24, 0x40, RZ ;  /* 0x0000004018027810 */ /* 0x000fe20007ffe0ff */
[----:B------:R-:W-:Y:S03]  /*e360*/  BSSY B0, `(.L_x_3903) ;  /* 0x000002b000007945 */ /* 0x000fe60003800000 */
[----:B------:R-:W-:-:S13]  /*e370*/  ISETP.GE.AND P0, PT, R2, R7, PT ;  /* 0x000000070200720c */ /* 0x000fda0003f06270 */
[----:B------:R-:W-:Y:S05]  /*e380*/  @P0 BRA `(.L_x_3904) ;  /* 0x0000028000000947 */ /* 0x000fea0003800000 */
[----:B------:R-:W2:Y:S04]  /*e390*/  LD.E.64 R2, [R30.64+0x40] ;  /* 0x000040061e027980 */ /* 0x000ea8000c101b00 */
[----:B------:R-:W3:Y:S01]  /*e3a0*/  LD.E.64 R4, [R26.64+0x40] ;  /* 0x000040061a047980 */ /* 0x000ee2000c101b00 */
[----:B-----5:R-:W-:Y:S01]  /*e3b0*/  LOP3.LUT R10, R37, 0xffff0000, RZ, 0xc0, !PT ;  /* 0xffff0000250a7812 */ /* 0x020fe200078ec0ff */
[----:B------:R-:W-:Y:S01]  /*e3c0*/  IMAD.U32 R41, R39, 0x10000, RZ ;  /* 0x0001000027297824 */ /* 0x000fe200078e00ff */
[----:B------:R-:W-:Y:S02]  /*e3d0*/  SHF.L.U32 R12, R37, 0x10, RZ ;  /* 0x00000010250c7819 */ /* 0x000fe400000006ff */
[----:B------:R-:W-:Y:S02]  /*e3e0*/  LOP3.LUT R37, R39, 0xffff0000, RZ, 0xc0, !PT ;  /* 0xffff000027257812 */ /* 0x000fe400078ec0ff */
[----:B------:R-:W-:-:S02]  /*e3f0*/  SHF.L.U32 R22, R36, 0x10, RZ ;  /* 0x0000001024167819 */ /* 0x000fc400000006ff */
[----:B------:R-:W-:Y:S02]  /*e400*/  LOP3.LUT R40, R36, 0xffff0000, RZ, 0xc0, !PT ;  /* 0xffff000024287812 */ /* 0x000fe400078ec0ff */
[C---:B------:R-:W-:Y:S02]  /*e410*/  LOP3.LUT R39, R38.reuse, 0xffff0000, RZ, 0xc0, !PT ;  /* 0xffff000026277812 */ /* 0x040fe400078ec0ff */
[----:B------:R-:W-:Y:S02]  /*e420*/  SHF.L.U32 R36, R38, 0x10, RZ ;  /* 0x0000001026247819 */ /* 0x000fe400000006ff */
[----:B-12---:R-:W-:Y:S02]  /*e430*/  LOP3.LUT R33, R2, 0xffff0000, RZ, 0xc0, !PT ;  /* 0xffff000002217812 */ /* 0x006fe400078ec0ff */
[----:B------:R-:W-:Y:S02]  /*e440*/  LOP3.LUT R32, R3, 0xffff0000, RZ, 0xc0, !PT ;  /* 0xffff000003207812 */ /* 0x000fe400078ec0ff */
        /* <DEDUP_REMOVED lines=8> */
[----:B------:R-:W-:Y:S02]  /*e4d0*/  FFMA.FTZ R10, R12, R33, R10 ;  /* 0x000000210c0a7223 */ /* 0x000fe4000001000a */
[----:B------:R-:W-:Y:S02]  /*e4e0*/  IMAD.U32 R33, R2, 0x10000, RZ ;  /* 0x0001000002217824 */ /* 0x000fe400078e00ff */
[----:B------:R-:W-:Y:S01]  /*e4f0*/  IMAD.U32 R5, R5, 0x10000, RZ ;  /* 0x0001000005057824 */ /* 0x000fe200078e00ff */
[----:B------:R-:W-:Y:S01]  /*e500*/  F2FP.BF16.PACK_AB R10, R10, R23 ;  /* 0x000000170a0a723e */ /* 0x000fe200000010ff */
[----:B------:R-:W-:Y:S02]  /*e510*/  FMUL.FTZ R37, R37, R34 ;  /* 0x0000002225257220 */ /* 0x000fe40000410000 */
[----:B------:R-:W-:-:S02]  /*e520*/  FMUL.FTZ R4, R39, R3 ;  /* 0x0000000327047220 */ /* 0x000fc40000410000 */
[C---:B------:R-:W-:Y:S02]  /*e530*/  FMUL.FTZ R2, R40.reuse, R33 ;  /* 0x0000002128027220 */ /* 0x040fe40000410000 */
[----:B------:R-:W-:Y:S02]  /*e540*/  FMUL.FTZ R39, R39, R5 ;  /* 0x0000000527277220 */ /* 0x000fe40000410000 */
[C---:B------:R-:W-:Y:S02]  /*e550*/  FFMA.FTZ R38, R41.reuse, R34, -R38 ;  /* 0x0000002229267223 */ /* 0x040fe40000010826 */
[----:B------:R-:W-:Y:S02]  /*e560*/  FFMA.FTZ R37, R41, R32, R37 ;  /* 0x0000002029257223 */ /* 0x000fe40000010025 */
[----:B------:R-:W-:Y:S02]  /*e570*/  FMUL.FTZ R40, R40, R35 ;  /* 0x0000002328287220 */ /* 0x000fe40000410000 */
[----:B------:R-:W-:-:S02]  /*e580*/  FFMA.FTZ R4, R36, R5, -R4 ;  /* 0x0000000524047223 */ /* 0x000fc40000010804 */
[----:B------:R-:W-:Y:S01]  /*e590*/  FFMA.FTZ R39, R36, R3, R39 ;  /* 0x0000000324277223 */ /* 0x000fe20000010027 */
[----:B------:R-:W-:Y:S01]  /*e5a0*/  F2FP.BF16.PACK_AB R3, R37, R38 ;  /* 0x000000262503723e */ /* 0x000fe200000010ff */
[C---:B------:R-:W-:Y:S01]  /*e5b0*/  FFMA.FTZ R2, R22.reuse, R35, -R2 ;  /* 0x0000002316027223 */ /* 0x040fe20000010802 */
[----:B------:R-:W-:Y:S01]  /*e5c0*/  MOV R37, R10 ;  /* 0x0000000a00257202 */ /* 0x000fe20000000f00 */
[----:B------:R-:W-:Y:S01]  /*e5d0*/  FFMA.FTZ R33, R22, R33, R40 ;  /* 0x0000002116217223 */ /* 0x000fe20000010028 */
[----:B------:R-:W-:Y:S02]  /*e5e0*/  F2FP.BF16.PACK_AB R38, R39, R4 ;  /* 0x000000042726723e */ /* 0x000fe400000010ff */
[----:B------:R-:W-:Y:S02]  /*e5f0*/  MOV R39, R3 ;  /* 0x0000000300277202 */ /* 0x000fe40000000f00 */
[----:B------:R-:W-:Y:S02]  /*e600*/  F2FP.BF16.PACK_AB R36, R33, R2 ;  /* 0x000000022124723e */ /* 0x000fe400000010ff */
.L_x_3904:
[----:B------:R-:W-:Y:S05]  /*e610*/  BSYNC B0 ;  /* 0x0000000000007941 */ /* 0x000fea0003800000 */
.L_x_3903:
[----:B-----5:R2:W-:Y:S04]  /*e620*/  STS.128 [R249+0x3000], R36 ;  /* 0x00300024f9007388 */ /* 0x0205e80000000c00 */
[----:B-1----:R2:W5:Y:S01]  /*e630*/  LD.E.128 R32, [R20.64+0x100] ;  /* 0x0001000614207980 */ /* 0x002562000c101d00 */
[----:B------:R-:W-:Y:S01]  /*e640*/  IADD3 R2, R24, 0x80, RZ ;  /* 0x0000008018027810 */ /* 0x000fe20007ffe0ff */
[----:B------:R-:W-:Y:S03]  /*e650*/  BSSY B0, `(.L_x_3905) ;  /* 0x000002a000007945 */ /* 0x000fe60003800000 */
[----:B------:R-:W-:-:S13]  /*e660*/  ISETP.GE.AND P0, PT, R2, R7, PT ;  /* 0x000000070200720c */ /* 0x000fda0003f06270 */
[----:B------:R-:W-:Y:S05]  /*e670*/  @P0 BRA `(.L_x_3906) ;  /* 0x0000027000000947 */ /* 0x000fea0003800000 */
[----:B------:R-:W3:Y:S04]  /*e680*/  LD.E.64 R2, [R30.64+0x80] ;  /* 0x000080061e027980 */ /* 0x000ee8000c101b00 */
[----:B------:R-:W4:Y:S01]  /*e690*/  LD.E.64 R4, [R26.64+0x80] ;  /* 0x000080061a047980 */ /* 0x000f22000c101b00 */
[C---:B-----5:R-:W-:Y:S01]  /*e6a0*/  SHF.L.U32 R12, R33.reuse, 0x10, RZ ;  /* 0x00000010210c7819 */ /* 0x060fe200000006ff */
[----:B--2---:R-:W-:Y:S01]  /*e6b0*/  IMAD.U32 R39, R34, 0x10000, RZ ;  /* 0x0001000022277824 */ /* 0x004fe200078e00ff */
[----:B------:R-:W-:Y:S02]  /*e6c0*/  LOP3.LUT R10, R33, 0xffff0000, RZ, 0xc0, !PT ;  /* 0xffff0000210a7812 */ /* 0x000fe400078ec0ff */
[C---:B------:R-:W-:Y:S02]  /*e6d0*/  SHF.L.U32 R22, R32.reuse, 0x10, RZ ;  /* 0x0000001020167819 */ /* 0x040fe400000006ff */
[----:B------:R-:W-:-:S02]  /*e6e0*/  LOP3.LUT R40, R32, 0xffff0000, RZ, 0xc0, !PT ;  /* 0xffff000020287812 */ /* 0x000fc400078ec0ff */
[C---:B------:R-:W-:Y:S02]  /*e6f0*/  LOP3.LUT R36, R35.reuse, 0xffff0000, RZ, 0xc0, !PT ;  /* 0xffff000023247812 */ /* 0x040fe400078ec0ff */
[----:B------:R-:W-:Y:S02]  /*e700*/  SHF.L.U32 R38, R35, 0x10, RZ ;  /* 0x0000001023267819 */ /* 0x000fe400000006ff */
[----:B------:R-:W-:Y:S02]  /*e710*/  LOP3.LUT R41, R34, 0xffff0000, RZ, 0xc0, !PT ;  /* 0xffff000022297812 */ /* 0x000fe400078ec0ff */
[----:B---3--:R-:W-:Y:S02]  /*e720*/  LOP3.LUT R33, R2, 0xffff0000, RZ, 0xc0, !PT ;  /* 0xffff000002217812 */ /* 0x008fe400078ec0ff */
[----:B------:R-:W-:Y:S02]  /*e730*/  LOP3.LUT R32, R3, 0xffff0000, RZ, 0xc0, !PT ;  /* 0xffff000003207812 */ /* 0x000fe400078ec0ff */
[----:B----4-:R-:W-:Y:S01]  /*e740*/  LOP3.LUT R37, R4, 0xffff0000, RZ, 0xc0, !PT ;  /* 0xffff000004257812 */ /* 0x010fe200078ec0ff */
[----:B------:R-:W-:Y:S01]  /*e750*/  FMUL.FTZ R23, R10, R33 ;  /* 0x000000210a177220 */ /* 0x000fe20000410000 */
[----:B------:R-:W-:Y:S01]  /*e760*/  LOP3.LUT R35, R5, 0xffff0000, RZ, 0xc0, !PT ;  /* 0xffff000005237812 */ /* 0x000fe200078ec0ff */
[----:B------:R-:W-:-:S02]  /*e770*/  FMUL.FTZ R34, R36, R32 ;  /* 0x0000002024227220 */ /* 0x000fc40000410000 */
[-C--:B------:R-:W-:Y:S02]  /*e780*/  FMUL.FTZ R10, R10, R37.reuse ;  /* 0x000000250a0a7220 */ /* 0x080fe40000410000 */
[----:B------:R-:W-:Y:S01]  /*e790*/  FFMA.FTZ R23, R12, R37, -R23 ;  /* 0x000000250c177223 */ /* 0x000fe20000010817 */
[----:B------:R-:W-:Y:S01]  /*e7a0*/  SHF.L.U32 R37, R4, 0x10, RZ ;  /* 0x0000001004257819 */ /* 0x000fe200000006ff */
[----:B------:R-:W-:Y:S01]  /*e7b0*/  FFMA.FTZ R10, R12, R33, R10 ;  /* 0x000000210c0a7223 */ /* 0x000fe2000001000a */
[----:B------:R-:W-:Y:S01]  /*e7c0*/  SHF.L.U32 R4, R5, 0x10, RZ ;  /* 0x0000001005047819 */ /* 0x000fe200000006ff */
[-C--:B------:R-:W-:Y:S02]  /*e7d0*/  FMUL.FTZ R33, R36, R35.reuse ;  /* 0x0000002324217220 */ /* 0x080fe40000410000 */
[----:B------:R-:W-:Y:S01]  /*e7e0*/  FFMA.FTZ R34, R38, R35, -R34 ;  /* 0x0000002326227223 */ /* 0x000fe20000010822 */
[----:B------:R-:W-:Y:S01]  /*e7f0*/  SHF.L.U32 R35, R2, 0x10, RZ ;  /* 0x0000001002237819 */ /* 0x000fe200000006ff */
[----:B------:R-:W-:Y:S01]  /*e800*/  IMAD.U32 R2, R3, 0x10000, RZ ;  /* 0x0001000003027824 */ /* 0x000fe200078e00ff */
[----:B------:R-:W-:Y:S01]  /*e810*/  F2FP.BF16.PACK_AB R10, R10, R23 ;  /* 0x000000170a0a723e */ /* 0x000fe200000010ff */
[----:B------:R-:W-:-:S02]  /*e820*/  FFMA.FTZ R33, R38, R32, R33 ;  /* 0x0000002026217223 */ /* 0x000fc40000010021 */
[C---:B------:R-:W-:Y:S02]  /*e830*/  FMUL.FTZ R3, R40.reuse, R35 ;  /* 0x0000002328037220 */ /* 0x040fe40000410000 */
[C---:B------:R-:W-:Y:S02]  /*e840*/  FMUL.FTZ R5, R41.reuse, R2 ;  /* 0x0000000229057220 */ /* 0x040fe40000410000 */
[-C--:B------:R-:W-:Y:S02]  /*e850*/  FMUL.FTZ R40, R40, R37.reuse ;  /* 0x0000002528287220 */ /* 0x080fe40000410000 */
        /* <DEDUP_REMOVED lines=9> */
.L_x_3906:
[----:B------:R-:W-:Y:S05]  /*e8f0*/  BSYNC B0 ;  /* 0x0000000000007941 */ /* 0x000fea0003800000 */
.L_x_3905:
[----:B-----5:R1:W-:Y:S04]  /*e900*/  STS.128 [R249+0x5000], R32 ;  /* 0x00500020f9007388 */ /* 0x0203e80000000c00 */
[----:B--2---:R-:W5:Y:S01]  /*e910*/  LD.E.128 R20, [R20.64+0x180] ;  /* 0x0001800614147980 */ /* 0x004f62000c101d00 */
[----:B------:R-:W-:Y:S01]  /*e920*/  IADD3 R2, R24, 0xc0, RZ ;  /* 0x000000c018027810 */ /* 0x000fe20007ffe0ff */
[----:B------:R-:W-:Y:S03]  /*e930*/  BSSY B0, `(.L_x_3907) ;  /* 0x000002b000007945 */ /* 0x000fe60003800000 */
[----:B------:R-:W-:-:S13]  /*e940*/  ISETP.GE.AND P0, PT, R2, R7, PT ;  /* 0x000000070200720c */ /* 0x000fda0003f06270 */
[----:B------:R-:W-:Y:S05]  /*e950*/  @P0 BRA `(.L_x_3908) ;  /* 0x0000028000000947 */ /* 0x000fea0003800000 */
[----:B------:R-:W2:Y:S04]  /*e960*/  LD.E.64 R2, [R30.64+0xc0] ;  /* 0x0000c0061e027980 */ /* 0x000ea8000c101b00 */
[----:B------:R3:W4:Y:S01]  /*e970*/  LD.E.64 R4, [R26.64+0xc0] ;  /* 0x0000c0061a047980 */ /* 0x000722000c101b00 */
[----:B-----5:R-:W-:Y:S01]  /*e980*/  LOP3.LUT R10, R21, 0xffff0000, RZ, 0xc0, !PT ;  /* 0xffff0000150a7812 */ /* 0x020fe200078ec0ff */
[----:B------:R-:W-:Y:S01]  /*e990*/  IMAD.U32 R39, R23, 0x10000, RZ ;  /* 0x0001000017277824 */ /* 0x000fe200078e00ff */
[----:B------:R-:W-:Y:S02]  /*e9a0*/  SHF.L.U32 R12, R21, 0x10, RZ ;  /* 0x00000010150c7819 */ /* 0x000fe400000006ff */
[C---:B------:R-:W-:Y:S02]  /*e9b0*/  SHF.L.U32 R21, R20.reuse, 0x10, RZ ;  /* 0x0000001014157819 */ /* 0x040fe400000006ff */
[----:B-1----:R-:W-:-:S02]  /*e9c0*/  LOP3.LUT R34, R20, 0xffff0000, RZ, 0xc0, !PT ;  /* 0xffff000014227812 */ /* 0x002fc400078ec0ff */
[----:B------:R-:W-:Y:S02]  /*e9d0*/  LOP3.LUT R37, R23, 0xffff0000, RZ, 0xc0, !PT ;  /* 0xffff000017257812 */ /* 0x000fe400078ec0ff */
[C---:B------:R-:W-:Y:S02]  /*e9e0*/  SHF.L.U32 R32, R22.reuse, 0x10, RZ ;  /* 0x0000001016207819 */ /* 0x040fe400000006ff */
[----:B---3--:R-:W-:Y:S02]  /*e9f0*/  LOP3.LUT R27, R22, 0xffff0000, RZ, 0xc0, !PT ;  /* 0xffff0000161b7812 */ /* 0x008fe400078ec0ff */
[C---:B--2---:R-:W-:Y:S01]  /*ea00*/  LOP3.LUT R33, R2.reuse, 0xffff0000, RZ, 0xc0, !PT ;  /* 0xffff000002217812 */ /* 0x044fe200078ec0ff */
        /* <DEDUP_REMOVED lines=22> */
[----:B------:R-:W-:-:S02]  /*eb70*/  FFMA.FTZ R20, R32, R5, -R20 ;  /* 0x0000000520147223 */ /* 0x000fc40000010814 */
[----:B------:R-:W-:Y:S01]  /*eb80*/  FFMA.FTZ R27, R32, R3, R27 ;  /* 0x00000003201b7223 */ /* 0x000fe2000001001b */
[----:B------:R-:W-:Y:S02]  /*eb90*/  F2FP.BF16.PACK_AB R3, R21, R12 ;  /* 0x0000000c1503723e */ /* 0x000fe400000010ff */
[----:B------:R-:W-:Y:S02]  /*eba0*/  F2FP.BF16.PACK_AB R23, R37, R22 ;  /* 0x000000162517723e */ /* 0x000fe400000010ff */
[----:B------:R-:W-:Y:S02]  /*ebb0*/  F2FP.BF16.PACK_AB R22, R27, R20 ;  /* 0x000000141b16723e */ /* 0x000fe400000010ff */
[----:B------:R-:W-:Y:S02]  /*ebc0*/  MOV R20, R3 ;  /* 0x0000000300147202 */ /* 0x000fe40000000f00 */
[----:B------:R-:W-:Y:S02]  /*ebd0*/  MOV R21, R10 ;  /* 0x0000000a00157202 */ /* 0x000fe40000000f00 */
.L_x_3908:
[----:B------:R-:W-:Y:S05]  /*ebe0*/  BSYNC B0 ;  /* 0x0000000000007941 */ /* 0x000fea0003800000 */
.L_x_3907:
[----:B-----5:R2:W-:Y:S02]  /*ebf0*/  STS.128 [R249+0x7000], R20 ;  /* 0x00700014f9007388 */ /* 0x0205e40000000c00 */
.L_x_3900:
[----:B------:R-:W-:Y:S05]  /*ec00*/  BSYNC B1 ;  /* 0x0000000000017941 */ /* 0x000fea0003800000 */
.L_x_3899:
[----:B------:R-:W-:-:S04]  /*ec10*/  IADD3 R2, R142, 0x30, RZ ;  /* 0x000000308e027810 */ /* 0x000fc80007ffe0ff */
[----:B------:R-:W-:-:S04]  /*ec20*/  ISETP.GE.AND P0, PT, R2, R11, PT ;  /* 0x0000000b0200720c */ /* 0x000fc80003f06270 */
[----:B------:R-:W-:-:S13]  /*ec30*/  ISETP.LT.OR P0, PT, R57, -0x187, P0 ;  /* 0xfffffe793900780c */ /* 0x000fda0000701670 */
[----:B------:R-:W-:Y:S05]  /*ec40*/  @P0 BRA `(.L_x_3909) ;  /* 0x0000683000000947 */ /* 0x000fea0003800000 */
[----:B-12---:R1:W5:Y:S01]  /*ec50*/  LD.E.128 R20, [R18.64] ;  /* 0x0000000612147980 */ /* 0x006362000c101d00 */
        /* <DEDUP_REMOVED lines=14> */
[C---:B-----5:R-:W-:Y:S02]  /*ed40*/  LOP3.LUT R0, R21.reuse, 0xffff0000, RZ, 0xc0, !PT ;  /* 0xffff000015007812 */ /* 0x060fe400078ec0ff */
[----:B------:R-:W-:Y:S01]  /*ed50*/  SHF.L.U32 R3, R21, 0x10, RZ ;  /* 0x0000001015037819 */ /* 0x000fe200000006ff */
[----:B------:R-:W-:Y:S01]  /*ed60*/  IMAD.U32 R21, R22, 0x10000, RZ ;  /* 0x0001000016157824 */ /* 0x000fe200078e00ff */
[----:B------:R-:W-:-:S02]  /*ed70*/  SHF.L.U32 R9, R20, 0x10, RZ ;  /* 0x0000001014097819 */ /* 0x000fc400000006ff */
[----:B------:R-:W-:Y:S02]  /*ed80*/  LOP3.LUT R32, R20, 0xffff0000, RZ, 0xc0, !PT ;  /* 0xffff000014207812 */ /* 0x000fe400078ec0ff */
[C---:B------:R-:W-:Y:S02]  /*ed90*/  SHF.L.U32 R20, R23.reuse, 0x10, RZ ;  /* 0x0000001017147819 */ /* 0x040fe400000006ff */
[----:B------:R-:W-:Y:S02]  /*eda0*/  LOP3.LUT R16, R23, 0xffff0000, RZ, 0xc0, !PT ;  /* 0xffff000017107812 */ /* 0x000fe400078ec0ff */
[----:B------:R-:W-:Y:S02]  /*edb0*/  LOP3.LUT R23, R22, 0xffff0000, RZ, 0xc0, !PT ;  /* 0xffff000016177812 */ /* 0x000fe400078ec0ff */
[----:B--2---:R-:W-:Y:S02]  /*edc0*/  LOP3.LUT R14, R4, 0xffff0000, RZ, 0xc0, !PT ;  /* 0xffff0000040e7812 */ /* 0x004fe400078ec0ff */
[----:B------:R-:W-:-:S02]  /*edd0*/  LOP3.LUT R13, R5, 0xffff0000, RZ, 0xc0, !PT ;  /* 0xffff0000050d7812 */ /* 0x000fc400078ec0ff */
[----:B----4-:R-:W-:Y:S01]  /*ede0*/  LOP3.LUT R17, R10, 0xffff0000, RZ, 0xc0, !PT ;  /* 0xffff00000a117812 */ /* 0x010fe200078ec0ff */
[-C--:B------:R-:W-:Y:S01]  /*edf0*/  FMUL.FTZ R12, R0, R14.reuse ;  /* 0x0000000e000c7220 */ /* 0x080fe20000410000 */
[----:B------:R-:W-:Y:S01]  /*ee00*/  LOP3.LUT R15, R11, 0xffff0000, RZ, 0xc0, !PT ;  /* 0xffff00000b0f7812 */ /* 0x000fe200078ec0ff */
[----:B------:R-:W-:Y:S01]  /*ee10*/  IMAD.U32 R10, R10, 0x10000, RZ ;  /* 0x000100000a0a7824 */ /* 0x000fe200078e00ff */
[----:B------:R-:W-:Y:S01]  /*ee20*/  SHF.L.U32 R4, R4, 0x10, RZ ;  /* 0x0000001004047819 */ /* 0x000fe200000006ff */
[-C--:B------:R-:W-:Y:S02]  /*ee30*/  FMUL.FTZ R0, R0, R17.reuse ;  /* 0x0000001100007220 */ /* 0x080fe40000410000 */
[C---:B------:R-:W-:Y:S02]  /*ee40*/  FFMA.FTZ R12, R3.reuse, R17, -R12 ;  /* 0x00000011030c7223 */ /* 0x040fe4000001080c */
[----:B------:R-:W-:Y:S01]  /*ee50*/  FFMA.FTZ R3, R3, R14, R0 ;  /* 0x0000000e03037223 */ /* 0x000fe20000010000 */
[----:B------:R-:W-:Y:S01]  /*ee60*/  SHF.L.U32 R0, R5, 0x10, RZ ;  /* 0x0000001005007819 */ /* 0x000fe200000006ff */
[C---:B------:R-:W-:Y:S01]  /*ee70*/  FMUL.FTZ R22, R16.reuse, R13 ;  /* 0x0000000d10167220 */ /* 0x040fe20000410000 */
[----:B------:R-:W-:Y:S01]  /*ee80*/  SHF.L.U32 R14, R11, 0x10, RZ ;  /* 0x000000100b0e7819 */ /* 0x000fe200000006ff */
[----:B------:R-:W-:-:S02]  /*ee90*/  FMUL.FTZ R16, R16, R15 ;  /* 0x0000000f10107220 */ /* 0x000fc40000410000 */
[C---:B------:R-:W-:Y:S02]  /*eea0*/  FMUL.FTZ R5, R32.reuse, R4 ;  /* 0x0000000420057220 */ /* 0x040fe40000410000 */
[C---:B------:R-:W-:Y:S02]  /*eeb0*/  FMUL.FTZ R11, R23.reuse, R0 ;  /* 0x00000000170b7220 */ /* 0x040fe40000410000 */
[----:B------:R-:W-:Y:S02]  /*eec0*/  FMUL.FTZ R32, R32, R10 ;  /* 0x0000000a20207220 */ /* 0x000fe40000410000 */
[----:B------:R-:W-:Y:S02]  /*eed0*/  FMUL.FTZ R23, R23, R14 ;  /* 0x0000000e17177220 */ /* 0x000fe40000410000 */
[C---:B------:R-:W-:Y:S02]  /*eee0*/  FFMA.FTZ R22, R20.reuse, R15, -R22 ;  /* 0x0000000f14167223 */ /* 0x040fe40000010816 */
[----:B------:R-:W-:-:S02]  /*eef0*/  FFMA.FTZ R13, R20, R13, R16 ;  /* 0x0000000d140d7223 */ /* 0x000fc40000010010 */
[C---:B------:R-:W-:Y:S02]  /*ef00*/  FFMA.FTZ R5, R9.reuse, R10, -R5 ;  /* 0x0000000a09057223 */ /* 0x040fe40000010805 */
[----:B------:R-:W-:Y:S02]  /*ef10*/  FFMA.FTZ R32, R9, R4, R32 ;  /* 0x0000000409207223 */ /* 0x000fe40000010020 */
[C---:B------:R-:W-:Y:S02]  /*ef20*/  FFMA.FTZ R11, R21.reuse, R14, -R11 ;  /* 0x0000000e150b7223 */ /* 0x040fe4000001080b */
[----:B------:R-:W-:Y:S01]  /*ef30*/  FFMA.FTZ R0, R21, R0, R23 ;  /* 0x0000000015007223 */ /* 0x000fe20000010017 */
[----:B------:R-:W-:Y:S02]  /*ef40*/  F2FP.BF16.PACK_AB R23, R13, R22 ;  /* 0x000000160d17723e */ /* 0x000fe400000010ff */
[----:B------:R-:W-:Y:S02]  /*ef50*/  F2FP.BF16.PACK_AB R21, R3, R12 ;  /* 0x0000000c0315723e */ /* 0x000fe400000010ff */
[----:B------:R-:W-:-:S02]  /*ef60*/  F2FP.BF16.PACK_AB R20, R32, R5 ;  /* 0x000000052014723e */ /* 0x000fc400000010ff */
[----:B------:R-:W-:Y:S02]  /*ef70*/  F2FP.BF16.PACK_AB R22, R0, R11 ;  /* 0x0000000b0016723e */ /* 0x000fe400000010ff */
.L_x_3911:
[----:B-1----:R-:W-:Y:S05]  /*ef80*/  BSYNC B0 ;  /* 0x0000000000007941 */ /* 0x002fea0003800000 */
.L_x_3910:
[----:B-----5:R1:W-:Y:S04]  /*ef90*/  STS.128 [R249+0x1800], R20 ;  /* 0x00180014f9007388 */ /* 0x0203e80000000c00 */
[----:B------:R1:W5:Y:S01]  /*efa0*/  LD.E.128 R32, [R18.64+0x80] ;  /* 0x0000800612207980 */ /* 0x000362000c101d00 */
[----:B------:R-:W-:Y:S01]  /*efb0*/  IADD3 R0, R24, 0x40, RZ ;  /* 0x0000004018007810 */ /* 0x000fe20007ffe0ff */
[----:B------:R-:W-:Y:S03]  /*efc0*/  BSSY B0, `(.L_x_3912) ;  /* 0x0000029000007945 */ /* 0x000fe60003800000 */
[----:B------:R-:W-:-:S13]  /*efd0*/  ISETP.GE.AND P0, PT, R0, R7, PT ;  /* 0x000000070000720c */ /* 0x000fda0003f06270 */
[----:B------:R-:W-:Y:S05]  /*efe0*/  @P0 BRA `(.L_x_3913) ;  /* 0x0000026000000947 */ /* 0x000fea0003800000 */
[----:B------:R-:W2:Y:S04]  /*eff0*/  LD.E.64 R4, [R30.64+0x40] ;  /* 0x000040061e047980 */ /* 0x000ea8000c101b00 */
        /* <DEDUP_REMOVED lines=11> */
[----:B----4-:R-:W-:Y:S01]  /*f0b0*/  LOP3.LUT R17, R10, 0xffff0000, RZ, 0xc0, !PT ;  /* 0xffff00000a117812 */ /* 0x010fe200078ec0ff */
[-C--:B------:R-:W-:Y:S01]  /*f0c0*/  FMUL.FTZ R12, R0, R14.reuse ;  /* 0x0000000e000c7220 */ /* 0x080fe20000410000 */
        /* <DEDUP_REMOVED lines=8> */
[----:B------:R-:W-:Y:S02]  /*f150*/  FMUL.FTZ R22, R16, R13 ;  /* 0x0000000d10167220 */ /* 0x000fe40000410000 */
        /* <DEDUP_REMOVED lines=10> */
[----:B------:R-:W-:Y:S01]  /*f200*/  FFMA.FTZ R14, R21, R11, -R14 ;  /* 0x0000000b150e7223 */ /* 0x000fe2000001080e */
[----:B------:R-:W-:Y:S01]  /*f210*/  F2FP.BF16.PACK_AB R35, R13, R22 ;  /* 0x000000160d23723e */ /* 0x000fe200000010ff */
[----:B------:R-:W-:Y:S01]  /*f220*/  FFMA.FTZ R5, R21, R5, R34 ;  /* 0x0000000515057223 */ /* 0x000fe20000010022 */
[----:B------:R-:W-:-:S04]  /*f230*/  F2FP.BF16.PACK_AB R32, R9, R0 ;  /* 0x000000000920723e */ /* 0x000fc800000010ff */
[----:B------:R-:W-:Y:S02]  /*f240*/  F2FP.BF16.PACK_AB R34, R5, R14 ;  /* 0x0000000e0522723e */ /* 0x000fe400000010ff */
.L_x_3913:
[----:B------:R-:W-:Y:S05]  /*f250*/  BSYNC B0 ;  /* 0x0000000000007941 */ /* 0x000fea0003800000 */
.L_x_3912:
        /* <DEDUP_REMOVED lines=8> */
[C---:B-1---5:R-:W-:Y:S01]  /*f2e0*/  IMAD.U32 R21, R15.reuse, 0x10000, RZ ;  /* 0x000100000f157824 */ /* 0x062fe200078e00ff */
[----:B------:R-:W-:Y:S02]  /*f2f0*/  LOP3.LUT R20, R15, 0xffff0000, RZ, 0xc0, !PT ;  /* 0xffff00000f147812 */ /* 0x000fe400078ec0ff */
[C---:B------:R-:W-:Y:S02]  /*f300*/  LOP3.LUT R0, R13.reuse, 0xffff0000, RZ, 0xc0, !PT ;  /* 0xffff00000d007812 */ /* 0x040fe400078ec0ff */
[----:B------:R-:W-:-:S02]  /*f310*/  SHF.L.U32 R3, R13, 0x10, RZ ;  /* 0x000000100d037819 */ /* 0x000fc400000006ff */
[C---:B------:R-:W-:Y:S02]  /*f320*/  SHF.L.U32 R9, R12.reuse, 0x10, RZ ;  /* 0x000000100c097819 */ /* 0x040fe400000006ff */
[----:B------:R-:W-:Y:S02]  /*f330*/  LOP3.LUT R23, R12, 0xffff0000, RZ, 0xc0, !PT ;  /* 0xffff00000c177812 */ /* 0x000fe400078ec0ff */
[C---:B------:R-:W-:Y:S02]  /*f340*/  LOP3.LUT R32, R14.reuse, 0xffff0000, RZ, 0xc0, !PT ;  /* 0xffff00000e207812 */ /* 0x040fe400078ec0ff */
[----:B------:R-:W-:Y:S02]  /*f350*/  SHF.L.U32 R22, R14, 0x10, RZ ;  /* 0x000000100e167819 */ /* 0x000fe400000006ff */
[C---:B----4-:R-:W-:Y:S01]  /*f360*/  LOP3.LUT R15, R4.reuse, 0xffff0000, RZ, 0xc0, !PT ;  /* 0xffff0000040f7812 */ /* 0x050fe200078ec0ff */
[----:B------:R-:W-:Y:S01]  /*f370*/  IMAD.U32 R4, R4, 0x10000, RZ ;  /* 0x0001000004047824 */ /* 0x000fe200078e00ff */
[----:B------:R-:W-:-:S02]  /*f380*/  LOP3.LUT R13, R5, 0xffff0000, RZ, 0xc0, !PT ;  /* 0xffff0000050d7812 */ /* 0x000fc400078ec0ff */
[----:B--2---:R-:W-:Y:S01]  /*f390*/  LOP3.LUT R17, R10, 0xffff0000, RZ, 0xc0, !PT ;  /* 0xffff00000a117812 */ /* 0x004fe200078ec0ff */
[----:B------:R-:W-:Y:S01]  /*f3a0*/  FMUL.FTZ R12, R0, R15 ;  /* 0x0000000f000c7220 */ /* 0x000fe20000410000 */
[----:B------:R-:W-:Y:S01]  /*f3b0*/  LOP3.LUT R16, R11, 0xffff0000, RZ, 0xc0, !PT ;  /* 0xffff00000b107812 */ /* 0x000fe200078ec0ff */
[----:B------:R-:W-:Y:S01]  /*f3c0*/  FMUL.FTZ R14, R20, R13 ;  /* 0x0000000d140e7220 */ /* 0x000fe20000410000 */
[----:B------:R-:W-:Y:S01]  /*f3d0*/  SHF.L.U32 R5, R5, 0x10, RZ ;  /* 0x0000001005057819 */ /* 0x000fe200000006ff */
[-C--:B------:R-:W-:Y:S01]  /*f3e0*/  FMUL.FTZ R0, R0, R17.reuse ;  /* 0x0000001100007220 */ /* 0x080fe20000410000 */
[----:B------:R-:W-:Y:S01]  /*f3f0*/  SHF.L.U32 R10, R10, 0x10, RZ ;  /* 0x000000100a0a7819 */ /* 0x000fe200000006ff */
[----:B------:R-:W-:Y:S02]  /*f400*/  IMAD.U32 R11, R11, 0x10000, RZ ;  /* 0x000100000b0b7824 */ /* 0x000fe400078e00ff */
[----:B------:R-:W-:Y:S02]  /*f410*/  FFMA.FTZ R12, R3, R17, -R12 ;  /* 0x00000011030c7223 */ /* 0x000fe4000001080c */
[----:B------:R-:W-:-:S02]  /*f420*/  FMUL.FTZ R20, R20, R16 ;  /* 0x0000001014147220 */ /* 0x000fc40000410000 */
[----:B------:R-:W-:Y:S02]  /*f430*/  FFMA.FTZ R3, R3, R15, R0 ;  /* 0x0000000f03037223 */ /* 0x000fe40000010000 */
[C---:B------:R-:W-:Y:S02]  /*f440*/  FMUL.FTZ R0, R23.reuse, R4 ;  /* 0x0000000417007220 */ /* 0x040fe40000410000 */
[C---:B------:R-:W-:Y:S02]  /*f450*/  FMUL.FTZ R15, R32.reuse, R5 ;  /* 0x00000005200f7220 */ /* 0x040fe40000410000 */
[----:B------:R-:W-:Y:S02]  /*f460*/  FMUL.FTZ R23, R23, R10 ;  /* 0x0000000a17177220 */ /* 0x000fe40000410000 */
[----:B------:R-:W-:Y:S02]  /*f470*/  FMUL.FTZ R32, R32, R11 ;  /* 0x0000000b20207220 */ /* 0x000fe40000410000 */
[----:B------:R-:W-:-:S02]  /*f480*/  FFMA.FTZ R14, R21, R16, -R14 ;  /* 0x00000010150e7223 */ /* 0x000fc4000001080e */
[----:B------:R-:W-:Y:S02]  /*f490*/  FFMA.FTZ R13, R21, R13, R20 ;  /* 0x0000000d150d7223 */ /* 0x000fe40000010014 */
[----:B------:R-:W-:Y:S01]  /*f4a0*/  FFMA.FTZ R23, R9, R4, R23 ;  /* 0x0000000409177223 */ /* 0x000fe20000010017 */
[----:B------:R-:W-:Y:S01]  /*f4b0*/  F2FP.BF16.PACK_AB R4, R3, R12 ;  /* 0x0000000c0304723e */ /* 0x000fe200000010ff */
[C---:B------:R-:W-:Y:S01]  /*f4c0*/  FFMA.FTZ R15, R22.reuse, R11, -R15 ;  /* 0x0000000b160f7223 */ /* 0x040fe2000001080f */
[----:B------:R-:W-:Y:S01]  /*f4d0*/  F2FP.BF16.PACK_AB R3, R13, R14 ;  /* 0x0000000e0d03723e */ /* 0x000fe200000010ff */
[----:B------:R-:W-:Y:S01]  /*f4e0*/  FFMA.FTZ R32, R22, R5, R32 ;  /* 0x0000000516207223 */ /* 0x000fe20000010020 */
[----:B------:R-:W-:Y:S01]  /*f4f0*/  MOV R13, R4 ;  /* 0x00000004000d7202 */ /* 0x000fe20000000f00 */
[----:B------:R-:W-:-:S03]  /*f500*/  FFMA.FTZ R0, R9, R10, -R0 ;  /* 0x0000000a09007223 */ /* 0x000fc60000010800 */
[----:B------:R-:W-:Y:S02]  /*f510*/  F2FP.BF16.PACK_AB R14, R32, R15 ;  /* 0x0000000f200e723e */ /* 0x000fe400000010ff */
[----:B------:R-:W-:Y:S02]  /*f520*/  F2FP.BF16.PACK_AB R12, R23, R0 ;  /* 0x00000000170c723e */ /* 0x000fe400000010ff */
[----:B------:R-:W-:Y:S02]  /*f530*/  MOV R15, R3 ;  /* 0x00000003000f7202 */ /* 0x000fe40000000f00 */
.L_x_3915:
[----:B------:R-:W-:Y:S05]  /*f540*/  BSYNC B0 ;  /* 0x0000000000007941 */ /* 0x000fea0003800000 */
.L_x_3914:
[----:B-----5:R4:W-:Y:S04]  /*f550*/  STS.128 [R249+0x5800], R12 ;  /* 0x0058000cf9007388 */ /* 0x0209e80000000c00 */
[----:B-12---:R-:W5:Y:S01]  /*f560*/  LD.E.128 R16, [R18.64+0x180] ;  /* 0x0001800612107980 */ /* 0x006f62000c101d00 */
[----:B------:R-:W-:Y:S01]  /*f570*/  IADD3 R24, R24, 0xc0, RZ ;  /* 0x000000c018187810 */ /* 0x000fe20007ffe0ff */
[----:B------:R-:W-:Y:S03]  /*f580*/  BSSY B0, `(.L_x_3916) ;  /* 0x0000029000007945 */ /* 0x000fe60003800000 */
[----:B------:R-:W-:-:S13]  /*f590*/  ISETP.GE.AND P0, PT, R24, R7, PT ;  /* 0x000000071800720c */ /* 0x000fda0003f06270 */
[----:B------:R-:W-:Y:S05]  /*f5a0*/  @P0 BRA `(.L_x_3917) ;  /* 0x0000026000000947 */ /* 0x000fea0003800000 */
[----:B------:R-:W2:Y:S04]  /*f5b0*/  LD.E.64 R4, [R30.64+0xc0] ;  /* 0x0000c0061e047980 */ /* 0x000ea8000c101b00 */
[----:B---3--:R-:W3:Y:S01]  /*f5c0*/  LD.E.64 R10, [R26.64+0xc0] ;  /* 0x0000c0061a0a7980 */ /* 0x008ee2000c101b00 */
[----:B-----5:R-:W-:Y:S02]  /*f5d0*/  LOP3.LUT R0, R17, 0xffff0000, RZ, 0xc0, !PT ;  /* 0xffff000011007812 */ /* 0x020fe400078ec0ff */
[C---:B------:R-:W-:Y:S02]  /*f5e0*/  SHF.L.U32 R7, R16.reuse, 0x10, RZ ;  /* 0x0000001010077819 */ /* 0x040fe400000006ff */
[----:B------:R-:W-:Y:S02]  /*f5f0*/  LOP3.LUT R20, R16, 0xffff0000, RZ, 0xc0, !PT ;  /* 0xffff000010147812 */ /* 0x000fe400078ec0ff */
[----:B------:R-:W-:-:S02]  /*f600*/  LOP3.LUT R16, R19, 0xffff0000, RZ, 0xc0, !PT ;  /* 0xffff000013107812 */ /* 0x000fc400078ec0ff */
[----:B------:R-:W-:Y:S02]  /*f610*/  SHF.L.U32 R3, R17, 0x10, RZ ;  /* 0x0000001011037819 */ /* 0x000fe400000006ff */
[----:B------:R-:W-:Y:S01]  /*f620*/  SHF.L.U32 R17, R19, 0x10, RZ ;  /* 0x0000001013117819 */ /* 0x000fe200000006ff */
[C---:B------:R-:W-:Y:S01]  /*f630*/  IMAD.U32 R19, R18.reuse, 0x10000, RZ ;  /* 0x0001000012137824 */ /* 0x040fe200078e00ff */
[----:B------:R-:W-:Y:S02]  /*f640*/  LOP3.LUT R21, R18, 0xffff0000, RZ, 0xc0, !PT ;  /* 0xffff000012157812 */ /* 0x000fe400078ec0ff */
[----:B--2-4-:R-:W-:Y:S02]  /*f650*/  LOP3.LUT R13, R4, 0xffff0000, RZ, 0xc0, !PT ;  /* 0xffff0000040d7812 */ /* 0x014fe400078ec0ff */
[----:B------:R-:W-:Y:S02]  /*f660*/  LOP3.LUT R9, R5, 0xffff0000, RZ, 0xc0, !PT ;  /* 0xffff000005097812 */ /* 0x000fe400078ec0ff */
[----:B---3--:R-:W-:Y:S01]  /*f670*/  LOP3.LUT R15, R10, 0xffff0000, RZ, 0xc0, !PT ;  /* 0xffff00000a0f7812 */ /* 0x008fe200078ec0ff */
[----:B------:R-:W-:Y:S01]  /*f680*/  FMUL.FTZ R12, R0, R13 ;  /* 0x0000000d000c7220 */ /* 0x000fe20000410000 */
[----:B------:R-:W-:Y:S01]  /*f690*/  LOP3.LUT R14, R11, 0xffff0000, RZ, 0xc0, !PT ;  /* 0xffff00000b0e7812 */ /* 0x000fe200078ec0ff */
[----:B------:R-:W-:Y:S01]  /*f6a0*/  FMUL.FTZ R18, R16, R9 ;  /* 0x0000000910127220 */ /* 0x000fe20000410000 */
[----:B------:R-:W-:Y:S01]  /*f6b0*/  SHF.L.U32 R4, R4, 0x10, RZ ;  /* 0x0000001004047819 */ /* 0x000fe200000006ff */
[----:B------:R-:W-:-:S02]  /*f6c0*/  FMUL.FTZ R0, R0, R15 ;  /* 0x0000000f00007220 */ /* 0x000fc40000410000 */
[C---:B------:R-:W-:Y:S02]  /*f6d0*/  FFMA.FTZ R12, R3.reuse, R15, -R12 ;  /* 0x0000000f030c7223 */ /* 0x040fe4000001080c */
[----:B------:R-:W-:Y:S01]  /*f6e0*/  FFMA.FTZ R3, R3, R13, R0 ;  /* 0x0000000d03037223 */ /* 0x000fe20000010000 */
[----:B------:R-:W-:Y:S01]  /*f6f0*/  SHF.L.U32 R0, R5, 0x10, RZ ;  /* 0x0000001005007819 */ /* 0x000fe200000006ff */
[-C--:B------:R-:W-:Y:S02]  /*f700*/  FMUL.FTZ R16, R16, R14.reuse ;  /* 0x0000000e10107220 */ /* 0x080fe40000410000 */
[----:B------:R-:W-:Y:S01]  /*f710*/  FFMA.FTZ R18, R17, R14, -R18 ;  /* 0x0000000e11127223 */ /* 0x000fe20000010812 */
[----:B------:R-:W-:Y:S01]  /*f720*/  SHF.L.U32 R14, R11, 0x10, RZ ;  /* 0x000000100b0e7819 */ /* 0x000fe200000006ff */
[----:B------:R-:W-:Y:S02]  /*f730*/  IMAD.U32 R10, R10, 0x10000, RZ ;  /* 0x000100000a0a7824 */ /* 0x000fe400078e00ff */
[----:B------:R-:W-:-:S02]  /*f740*/  FMUL.FTZ R5, R20, R4 ;  /* 0x0000000414057220 */ /* 0x000fc40000410000 */
[C---:B------:R-:W-:Y:S02]  /*f750*/  FMUL.FTZ R11, R21.reuse, R0 ;  /* 0x00000000150b7220 */ /* 0x040fe40000410000 */
[----:B------:R-:W-:Y:S02]  /*f760*/  FMUL.FTZ R20, R20, R10 ;  /* 0x0000000a14147220 */ /* 0x000fe40000410000 */
[----:B------:R-:W-:Y:S02]  /*f770*/  FMUL.FTZ R21, R21, R14 ;  /* 0x0000000e15157220 */ /* 0x000fe40000410000 */
[----:B------:R-:W-:Y:S01]  /*f780*/  FFMA.FTZ R9, R17, R9, R16 ;  /* 0x0000000911097223 */ /* 0x000fe20000010010 */
[----:B------:R-:W-:Y:S01]  /*f790*/  F2FP.BF16.PACK_AB R17, R3, R12 ;  /* 0x0000000c0311723e */ /* 0x000fe200000010ff */
[C---:B------:R-:W-:Y:S02]  /*f7a0*/  FFMA.FTZ R5, R7.reuse, R10, -R5 ;  /* 0x0000000a07057223 */ /* 0x040fe40000010805 */
[----:B------:R-:W-:-:S02]  /*f7b0*/  FFMA.FTZ R20, R7, R4, R20 ;  /* 0x0000000407147223 */ /* 0x000fc40000010014 */
[C---:B------:R-:W-:Y:S02]  /*f7c0*/  FFMA.FTZ R11, R19.reuse, R14, -R11 ;  /* 0x0000000e130b7223 */ /* 0x040fe4000001080b */
[----:B------:R-:W-:Y:S01]  /*f7d0*/  FFMA.FTZ R0, R19, R0, R21 ;  /* 0x0000000013007223 */ /* 0x000fe20000010015 */
[----:B------:R-:W-:Y:S02]  /*f7e0*/  F2FP.BF16.PACK_AB R19, R9, R18 ;  /* 0x000000120913723e */ /* 0x000fe400000010ff */
[----:B------:R-:W-:Y:S02]  /*f7f0*/  F2FP.BF16.PACK_AB R16, R20, R5 ;  /* 0x000000051410723e */ /* 0x000fe400000010ff */
[----:B------:R-:W-:Y:S02]  /*f800*/  F2FP.BF16.PACK_AB R18, R0, R11 ;  /* 0x0000000b0012723e */ /* 0x000fe400000010ff */
.L_x_3917:
[----:B------:R-:W-:Y:S05]  /*f810*/  BSYNC B0 ;  /* 0x0000000000007941 */ /* 0x000fea0003800000 */
.L_x_3916:
[----:B-----5:R1:W-:Y:S01]  /*f820*/  STS.128 [R249+0x7800], R16 ;  /* 0x00780010f9007388 */ /* 0x0203e20000000c00 */
[----:B------:R-:W-:Y:S05]  /*f830*/  BRA `(.L_x_3909) ;  /* 0x00005c4000007947 */ /* 0x000fea0003800000 */
.L_x_3878:
        /* <DEDUP_REMOVED lines=14> */
[----:B------:R-:W-:Y:S01]  /*f920*/  LEA R36, P0, R31, R14, 0x1 ;  /* 0x0000000e1f247211 */ /* 0x000fe200078008ff */
[----:B------:R-:W-:Y:S01]  /*f930*/  IMAD.MOV.U32 R0, RZ, RZ, RZ ;  /* 0x000000ffff007224 */ /* 0x000fe200078e00ff */
[----:B------:R-:W-:Y:S01]  /*f940*/  @P1 IADD3 R0, -R9, RZ, RZ ;  /* 0x000000ff09001210 */ /* 0x000fe20007ffe1ff */
[----:B------:R-:W2:Y:S01]  /*f950*/  LD.E.128 R32, [R32.64] ;  /* 0x0000000620207980 */ /* 0x000ea2000c101d00 */
[----:B------:R-:W-:Y:S02]  /*f960*/  LEA.HI.X R37, R31, R15, R13, 0x1, P0 ;  /* 0x0000000f1f257211 */ /* 0x000fe400000f0c0d */
[----:B------:R-:W-:-:S04]  /*f970*/  IADD3 R31, P0, R0, R3, RZ ;  /* 0x00000003001f7210 */ /* 0x000fc80007f1e0ff */
[----:B------:R-:W3:Y:S01]  /*f980*/  LD.E.128 R36, [R36.64] ;  /* 0x0000000624247980 */ /* 0x000ee2000c101d00 */
[----:B------:R-:W-:Y:S02]  /*f990*/  LEA.HI.X.SX32 R13, R0, R5, 0x1, P0 ;  /* 0x00000005000d7211 */ /* 0x000fe400000f0eff */
[----:B------:R-:W-:-:S04]  /*f9a0*/  LEA R40, P0, R31, R16, 0x1 ;  /* 0x000000101f287211 */ /* 0x000fc800078008ff */
[----:B------:R-:W-:-:S06]  /*f9b0*/  LEA.HI.X R41, R31, R17, R13, 0x1, P0 ;  /* 0x000000111f297211 */ /* 0x000fcc00000f0c0d */
[----:B------:R-:W4:Y:S01]  /*f9c0*/  LD.E.128 R40, [R40.64] ;  /* 0x0000000628287980 */ /* 0x000f22000c101d00 */
        /* <DEDUP_REMOVED lines=13> */
[C---:B------:R-:W-:Y:S01]  /*faa0*/  SHF.L.U32 R32, R35.reuse, 0x10, RZ ;  /* 0x0000001023207819 */ /* 0x040fe200000006ff */
[----:B---3--:R-:W-:Y:S01]  /*fab0*/  IMAD.U32 R46, R36, 0x10000, RZ ;  /* 0x00010000242e7824 */ /* 0x008fe200078e00ff */
[----:B------:R-:W-:Y:S01]  /*fac0*/  LOP3.LUT R47, R35, 0xffff0000, RZ, 0xc0, !PT ;  /* 0xffff0000232f7812 */ /* 0x000fe200078ec0ff */
[----:B------:R-:W-:Y:S01]  /*fad0*/  IMAD.U32 R49, R38, 0x10000, RZ ;  /* 0x0001000026317824 */ /* 0x000fe200078e00ff */
[----:B------:R-:W-:Y:S01]  /*fae0*/  LOP3.LUT R33, R34, 0xffff0000, RZ, 0xc0, !PT ;  /* 0xffff000022217812 */ /* 0x000fe200078ec0ff */
[----:B------:R-:W-:Y:S01]  /*faf0*/  @!P1 FADD.FTZ R46, -R46, -RZ ;  /* 0x800000ff2e2e9221 */ /* 0x000fe20000010100 */
[----:B------:R-:W-:Y:S01]  /*fb00*/  LOP3.LUT R35, R36, 0xffff0000, RZ, 0xc0, !PT ;  /* 0xffff000024237812 */ /* 0x000fe200078ec0ff */
[----:B------:R-:W-:Y:S01]  /*fb10*/  @!P1 FADD.FTZ R49, -R49, -RZ ;  /* 0x800000ff31319221 */ /* 0x000fe20000010100 */
[----:B------:R-:W-:Y:S01]  /*fb20*/  SHF.L.U32 R34, R37, 0x10, RZ ;  /* 0x0000001025227819 */ /* 0x000fe200000006ff */
[----:B------:R-:W-:Y:S01]  /*fb30*/  FMUL.FTZ R31, R31, R46 ;  /* 0x0000002e1f1f7220 */ /* 0x000fe20000410000 */
[----:B------:R-:W-:Y:S01]  /*fb40*/  LOP3.LUT R52, R37, 0xffff0000, RZ, 0xc0, !PT ;  /* 0xffff000025347812 */ /* 0x000fe200078ec0ff */
[----:B------:R-:W-:Y:S01]  /*fb50*/  @!P1 FADD.FTZ R35, -R35, -RZ ;  /* 0x800000ff23239221 */ /* 0x000fe20000010100 */
        /* <DEDUP_REMOVED lines=8> */
[----:B------:R-:W-:Y:S02]  /*fbe0*/  FMUL.FTZ R13, R13, R34 ;  /* 0x000000220d0d7220 */ /* 0x000fe40000410000 */
[----:B------:R-:W-:Y:S01]  /*fbf0*/  FMUL.FTZ R37, R32, R37 ;  /* 0x0000002520257220 */ /* 0x000fe20000410000 */
[----:B----4-:R-:W-:Y:S01]  /*fc00*/  LOP3.LUT R32, R40, 0xffff0000, RZ, 0xc0, !PT ;  /* 0xffff000028207812 */ /* 0x010fe200078ec0ff */
        /* <DEDUP_REMOVED lines=24> */
.L_x_3921:
[----:B------:R-:W-:Y:S05]  /*fd90*/  BSYNC B0 ;  /* 0x0000000000007941 */ /* 0x000fea0003800000 */
.L_x_3920:
        /* <DEDUP_REMOVED lines=17> */
[----:B------:R-:W3:Y:S01]  /*feb0*/  LD.E.128 R32, [R32.64+0x80] ;  /* 0x0000800620207980 */ /* 0x000ee2000c101d00 */
[----:B------:R-:W-:Y:S02]  /*fec0*/  LEA.HI.X R37, R31, R15, R13, 0x1, P0 ;  /* 0x0000000f1f257211 */ /* 0x000fe400000f0c0d */
[----:B------:R-:W-:-:S04]  /*fed0*/  IADD3 R31, P0, R0, R3, RZ ;  /* 0x00000003001f7210 */ /* 0x000fc80007f1e0ff */
[----:B------:R-:W4:Y:S01]  /*fee0*/  LD.E.128 R36, [R36.64+0x80] ;  /* 0x0000800624247980 */ /* 0x000f22000c101d00 */
[----:B------:R-:W-:Y:S02]  /*fef0*/  LEA.HI.X.SX32 R13, R0, R5, 0x1, P0 ;  /* 0x00000005000d7211 */ /* 0x000fe400000f0eff */
[----:B------:R-:W-:-:S04]  /*ff00*/  LEA R40, P0, R31, R16, 0x1 ;  /* 0x000000101f287211 */ /* 0x000fc800078008ff */
[----:B------:R-:W-:-:S06]  /*ff10*/  LEA.HI.X R41, R31, R17, R13, 0x1, P0 ;  /* 0x000000111f297211 */ /* 0x000fcc00000f0c0d */
[----:B--2---:R-:W2:Y:S01]  /*ff20*/  LD.E.128 R40, [R40.64+0x80] ;  /* 0x0000800628287980 */ /* 0x004ea2000c101d00 */
        /* <DEDUP_REMOVED lines=13> */
[C---:B------:R-:W-:Y:S01]  /*10000*/  SHF.L.U32 R32, R35.reuse, 0x10, RZ ;  /* 0x0000001023207819 */ /* 0x040fe200000006ff */
[----:B----4-:R-:W-:Y:S01]  /*10010*/  IMAD.U32 R48, R36, 0x10000, RZ ;  /* 0x0001000024307824 */ /* 0x010fe200078e00ff */
        /* <DEDUP_REMOVED lines=20> */
[----:B--2---:R-:W-:Y:S01]  /*10160*/  LOP3.LUT R32, R40, 0xffff0000, RZ, 0xc0, !PT ;  /* 0xffff000028207812 */ /* 0x004fe200078ec0ff */
        /* <DEDUP_REMOVED lines=24> */
.L_x_3923:
[----:B------:R-:W-:Y:S05]  /*102f0*/  BSYNC B0 ;  /* 0x0000000000007941 */ /* 0x000fea0003800000 */
.L_x_3922:
        /* <DEDUP_REMOVED lines=17> */
[----:B------:R-:W2:Y:S01]  /*10410*/  LD.E.128 R32, [R32.64+0x100] ;  /* 0x0001000620207980 */ /* 0x000ea2000c101d00 */
[----:B------:R-:W-:Y:S02]  /*10420*/  LEA.HI.X R37, R31, R15, R13, 0x1, P0 ;  /* 0x0000000f1f257211 */ /* 0x000fe400000f0c0d */
[----:B------:R-:W-:-:S04]  /*10430*/  IADD3 R31, P0, R0, R3, RZ ;  /* 0x00000003001f7210 */ /* 0x000fc80007f1e0ff */
[----:B------:R-:W4:Y:S01]  /*10440*/  LD.E.128 R36, [R36.64+0x100] ;  /* 0x0001000624247980 */ /* 0x000f22000c101d00 */
[----:B------:R-:W-:Y:S02]  /*10450*/  LEA.HI.X.SX32 R13, R0, R5, 0x1, P0 ;  /* 0x00000005000d7211 */ /* 0x000fe400000f0eff */
[----:B------:R-:W-:-:S04]  /*10460*/  LEA R40, P0, R31, R16, 0x1 ;  /* 0x000000101f287211 */ /* 0x000fc800078008ff */
[----:B------:R-:W-:-:S06]  /*10470*/  LEA.HI.X R41, R31, R17, R13, 0x1, P0 ;  /* 0x000000111f297211 */ /* 0x000fcc00000f0c0d */
[----:B---3--:R-:W3:Y:S01]  /*10480*/  LD.E.128 R40, [R40.64+0x100] ;  /* 0x0001000628287980 */ /* 0x008ee2000c101d00 */
        /* <DEDUP_REMOVED lines=35> */
[----:B---3--:R-:W-:Y:S01]  /*106c0*/  LOP3.LUT R32, R40, 0xffff0000, RZ, 0xc0, !PT ;  /* 0xffff000028207812 */ /* 0x008fe200078ec0ff */
        /* <DEDUP_REMOVED lines=24> */
.L_x_3925:
[----:B------:R-:W-:Y:S05]  /*10850*/  BSYNC B0 ;  /* 0x0000000000007941 */ /* 0x000fea0003800000 */
.L_x_3924:
        /* <DEDUP_REMOVED lines=16> */
[----:B------:R-:W-:Y:S02]  /*10960*/  LEA.HI.X R37, R13, R15, R0, 0x1, P0 ;  /* 0x0000000f0d257211 */ /* 0x000fe400000f0c00 */
[----:B------:R-:W-:Y:S01]  /*10970*/  MOV R0, RZ ;  /* 0x000000ff00007202 */ /* 0x000fe20000000f00 */
[----:B------:R-:W-:-:S03]  /*10980*/  @P1 IMAD.MOV R0, RZ, RZ, -R9 ;  /* 0x000000ffff001224 */ /* 0x000fc600078e0a09 */
[----:B------:R-:W4:Y:S02]  /*10990*/  LD.E.128 R36, [R36.64+0x180] ;  /* 0x0001800624247980 */ /* 0x000f24000c101d00 */
[----:B-12---:R-:W-:-:S04]  /*109a0*/  IADD3 R27, P0, R0, R3, RZ ;  /* 0x00000003001b7210 */ /* 0x006fc80007f1e0ff */
[----:B------:R-:W-:Y:S02]  /*109b0*/  LEA.HI.X.SX32 R13, R0, R5, 0x1, P0 ;  /* 0x00000005000d7211 */ /* 0x000fe400000f0eff */
[----:B------:R-:W-:-:S04]  /*109c0*/  LEA R40, P0, R27, R16, 0x1 ;  /* 0x000000101b287211 */ /* 0x000fc800078008ff */
[----:B------:R-:W-:-:S06]  /*109d0*/  LEA.HI.X R41, R27, R17, R13, 0x1, P0 ;  /* 0x000000111b297211 */ /* 0x000fcc00000f0c0d */
[----:B------:R-:W2:Y:S01]  /*109e0*/  LD.E.128 R40, [R40.64+0x180] ;  /* 0x0001800628287980 */ /* 0x000ea2000c101d00 */
[C---:B-----5:R-:W-:Y:S02]  /*109f0*/  SHF.L.U32 R4, R44.reuse, 0x10, RZ ;  /* 0x000000102c047819 */ /* 0x060fe400000006ff */
[----:B------:R-:W-:Y:S01]  /*10a00*/  LOP3.LUT R2, R44, 0xffff0000, RZ, 0xc0, !PT ;  /* 0xffff00002c027812 */ /* 0x000fe200078ec0ff */
[----:B------:R-:W-:Y:S01]  /*10a10*/  IMAD.U32 R44, R45, 0x10000, RZ ;  /* 0x000100002d2c7824 */ /* 0x000fe200078e00ff */
[C---:B------:R-:W-:Y:S02]  /*10a20*/  SHF.L.U32 R12, R46.reuse, 0x10, RZ ;  /* 0x000000102e0c7819 */ /* 0x040fe400000006ff */
[----:B------:R-:W-:Y:S01]  /*10a30*/  LOP3.LUT R10, R46, 0xffff0000, RZ, 0xc0, !PT ;  /* 0xffff00002e0a7812 */ /* 0x000fe200078ec0ff */
[----:B------:R-:W-:Y:S01]  /*10a40*/  IMAD.U32 R46, R47, 0x10000, RZ ;  /* 0x000100002f2e7824 */ /* 0x000fe200078e00ff */
[----:B------:R-:W-:Y:S02]  /*10a50*/  LOP3.LUT R0, R45, 0xffff0000, RZ, 0xc0, !PT ;  /* 0xffff00002d007812 */ /* 0x000fe400078ec0ff */
[----:B------:R-:W-:-:S02]  /*10a60*/  LOP3.LUT R6, R47, 0xffff0000, RZ, 0xc0, !PT ;  /* 0xffff00002f067812 */ /* 0x000fc400078ec0ff */
[C---:B---3--:R-:W-:Y:S01]  /*10a70*/  SHF.L.U32 R27, R32.reuse, 0x10, RZ ;  /* 0x00000010201b7819 */ /* 0x048fe200000006ff */
[----:B------:R-:W-:Y:S01]  /*10a80*/  IMAD.U32 R30, R35, 0x10000, RZ ;  /* 0x00010000231e7824 */ /* 0x000fe200078e00ff */
[----:B------:R-:W-:Y:S01]  /*10a90*/  LOP3.LUT R26, R32, 0xffff0000, RZ, 0xc0, !PT ;  /* 0xffff0000201a7812 */ /* 0x000fe200078ec0ff */
[----:B------:R-:W-:Y:S01]  /*10aa0*/  IMAD.U32 R13, R33, 0x10000, RZ ;  /* 0x00010000210d7824 */ /* 0x000fe200078e00ff */
[C---:B------:R-:W-:Y:S02]  /*10ab0*/  SHF.L.U32 R32, R34.reuse, 0x10, RZ ;  /* 0x0000001022207819 */ /* 0x040fe400000006ff */
[----:B------:R-:W-:Y:S02]  /*10ac0*/  LOP3.LUT R31, R34, 0xffff0000, RZ, 0xc0, !PT ;  /* 0xffff0000221f7812 */ /* 0x000fe400078ec0ff */
[----:B------:R-:W-:Y:S01]  /*10ad0*/  LOP3.LUT R45, R35, 0xffff0000, RZ, 0xc0, !PT ;  /* 0xffff0000232d7812 */ /* 0x000fe200078ec0ff */
[C---:B----4-:R-:W-:Y:S01]  /*10ae0*/  IMAD.U32 R34, R37.reuse, 0x10000, RZ ;  /* 0x0001000025227824 */ /* 0x050fe200078e00ff */
[----:B------:R-:W-:Y:S01]  /*10af0*/  LOP3.LUT R50, R37, 0xffff0000, RZ, 0xc0, !PT ;  /* 0xffff000025327812 */ /* 0x000fe200078ec0ff */
[----:B------:R-:W-:Y:S01]  /*10b00*/  IMAD.U32 R37, R39, 0x10000, RZ ;  /* 0x0001000027257824 */ /* 0x000fe200078e00ff */
[----:B------:R-:W-:Y:S01]  /*10b10*/  SHF.L.U32 R47, R38, 0x10, RZ ;  /* 0x00000010262f7819 */ /* 0x000fe200000006ff */
        /* <DEDUP_REMOVED lines=12> */
[----:B------:R-:W-:Y:S01]  /*10be0*/  FMUL.FTZ R47, R32, R47 ;  /* 0x0000002f202f7220 */ /* 0x000fe20000410000 */
[----:B--2---:R-:W-:Y:S01]  /*10bf0*/  SHF.L.U32 R32, R40, 0x10, RZ ;  /* 0x0000001028207819 */ /* 0x004fe200000006ff */
[----:B------:R-:W-:Y:S01]  /*10c00*/  FMUL.FTZ R37, R30, R37 ;  /* 0x000000251e257220 */ /* 0x000fe20000410000 */
[----:B------:R-:W-:Y:S01]  /*10c10*/  LOP3.LUT R30, R40, 0xffff0000, RZ, 0xc0, !PT ;  /* 0xffff0000281e7812 */ /* 0x000fe200078ec0ff */
[----:B------:R-:W-:Y:S01]  /*10c20*/  FMUL.FTZ R35, R26, R35 ;  /* 0x000000231a237220 */ /* 0x000fe20000410000 */
[----:B------:R-:W-:Y:S01]  /*10c30*/  LOP3.LUT R40, R41, 0xffff0000, RZ, 0xc0, !PT ;  /* 0xffff000029287812 */ /* 0x000fe200078ec0ff */
[----:B------:R-:W-:Y:S02]  /*10c40*/  @!P1 FADD.FTZ R48, -R48, -RZ ;  /* 0x800000ff30309221 */ /* 0x000fe40000010100 */
[----:B------:R-:W-:-:S02]  /*10c50*/  FMUL.FTZ R13, R13, R34 ;  /* 0x000000220d0d7220 */ /* 0x000fc40000410000 */
[----:B------:R-:W-:Y:S02]  /*10c60*/  FMUL.FTZ R33, R33, R50 ;  /* 0x0000003221217220 */ /* 0x000fe40000410000 */
[----:B------:R-:W-:Y:S01]  /*10c70*/  FMUL.FTZ R31, R31, R36 ;  /* 0x000000241f1f7220 */ /* 0x000fe20000410000 */
[C---:B------:R-:W-:Y:S01]  /*10c80*/  LOP3.LUT R36, R42.reuse, 0xffff0000, RZ, 0xc0, !PT ;  /* 0xffff00002a247812 */ /* 0x040fe200078ec0ff */
[----:B------:R-:W-:Y:S01]  /*10c90*/  FMUL.FTZ R45, R45, R38 ;  /* 0x000000262d2d7220 */ /* 0x000fe20000410000 */
[----:B------:R-:W-:Y:S01]  /*10ca0*/  SHF.L.U32 R38, R42, 0x10, RZ ;  /* 0x000000102a267819 */ /* 0x000fe200000006ff */
[----:B------:R-:W-:Y:S01]  /*10cb0*/  IMAD.U32 R26, R41, 0x10000, RZ ;  /* 0x00010000291a7824 */ /* 0x000fe200078e00ff */
[C---:B------:R-:W-:Y:S01]  /*10cc0*/  LOP3.LUT R42, R43.reuse, 0xffff0000, RZ, 0xc0, !PT ;  /* 0xffff00002b2a7812 */ /* 0x040fe200078ec0ff */
[----:B------:R-:W-:Y:S02]  /*10cd0*/  IMAD.U32 R34, R43, 0x10000, RZ ;  /* 0x000100002b227824 */ /* 0x000fe400078e00ff */
[----:B------:R-:W-:-:S02]  /*10ce0*/  FMUL.FTZ R27, R27, R48 ;  /* 0x000000301b1b7220 */ /* 0x000fc40000410000 */
[----:B------:R-:W-:Y:S02]  /*10cf0*/  FFMA.FTZ R13, R44, R26, R13 ;  /* 0x0000001a2c0d7223 */ /* 0x000fe4000001000d */
[----:B------:R-:W-:Y:S02]  /*10d00*/  FFMA.FTZ R0, R0, R40, R33 ;  /* 0x0000002800007223 */ /* 0x000fe40000010021 */
[----:B------:R-:W-:Y:S02]  /*10d10*/  FFMA.FTZ R34, R46, R34, R37 ;  /* 0x000000222e227223 */ /* 0x000fe40000010025 */
[----:B------:R-:W-:Y:S01]  /*10d20*/  FFMA.FTZ R45, R6, R42, R45 ;  /* 0x0000002a062d7223 */ /* 0x000fe2000001002d */
[----:B------:R-:W-:Y:S01]  /*10d30*/  F2FP.BF16.PACK_AB R0, R0, R13 ;  /* 0x0000000d0000723e */ /* 0x000fe200000010ff */
[----:B------:R-:W-:Y:S02]  /*10d40*/  FFMA.FTZ R4, R4, R32, R27 ;  /* 0x0000002004047223 */ /* 0x000fe4000001001b */
[----:B------:R-:W-:-:S02]  /*10d50*/  FFMA.FTZ R35, R2, R30, R35 ;  /* 0x0000001e02237223 */ /* 0x000fc40000010023 */
[----:B------:R-:W-:Y:S01]  /*10d60*/  FFMA.FTZ R12, R12, R38, R47 ;  /* 0x000000260c0c7223 */ /* 0x000fe2000001002f */
[----:B------:R-:W-:Y:S01]  /*10d70*/  F2FP.BF16.PACK_AB R47, R45, R34 ;  /* 0x000000222d2f723e */ /* 0x000fe200000010ff */
[----:B------:R-:W-:Y:S01]  /*10d80*/  FFMA.FTZ R31, R10, R36, R31 ;  /* 0x000000240a1f7223 */ /* 0x000fe2000001001f */
[----:B------:R-:W-:Y:S02]  /*10d90*/  F2FP.BF16.PACK_AB R44, R35, R4 ;  /* 0x00000004232c723e */ /* 0x000fe400000010ff */
[----:B------:R-:W-:Y:S02]  /*10da0*/  MOV R45, R0 ;  /* 0x00000000002d7202 */ /* 0x000fe40000000f00 */
[----:B------:R-:W-:Y:S02]  /*10db0*/  F2FP.BF16.PACK_AB R46, R31, R12 ;  /* 0x0000000c1f2e723e */ /* 0x000fe400000010ff */
.L_x_3927:
[----:B------:R-:W-:Y:S05]  /*10dc0*/  BSYNC B0 ;  /* 0x0000000000007941 */ /* 0x000fea0003800000 */
.L_x_3926:
[----:B-----5:R3:W-:Y:S02]  /*10dd0*/  STS.128 [R249+0x6000], R44 ;  /* 0x0060002cf9007388 */ /* 0x0207e40000000c00 */
.L_x_3919:
[----:B------:R-:W-:Y:S05]  /*10de0*/  BSYNC B1 ;  /* 0x0000000000017941 */ /* 0x000fea0003800000 */
.L_x_3918:
        /* <DEDUP_REMOVED lines=9> */
[----:B------:R-:W-:Y:S01]  /*10e80*/  ISETP.GE.AND P0, PT, R24, R9, PT ;  /* 0x000000091800720c */ /* 0x000fe20003f06270 */
[----:B-12---:R-:W-:Y:S01]  /*10e90*/  IMAD.MOV.U32 R27, RZ, RZ, RZ ;  /* 0x000000ffff1b7224 */ /* 0x006fe200078e00ff */
[C---:B------:R-:W-:Y:S02]  /*10ea0*/  IADD3 R2, P1, R8.reuse, R3, RZ ;  /* 0x0000000308027210 */ /* 0x040fe40007f3e0ff */
[----:B------:R-:W-:Y:S02]  /*10eb0*/  MOV R13, R9 ;  /* 0x00000009000d7202 */ /* 0x000fe40000000f00 */
[----:B------:R-:W-:-:S07]  /*10ec0*/  LEA.HI.X.SX32 R0, R8, R5, 0x1, P1 ;  /* 0x0000000508007211 */ /* 0x000fce00008f0eff */
[--C-:B------:R-:W-:Y:S02]  /*10ed0*/  @P0 IMAD.MOV R27, RZ, RZ, -R9.reuse ;  /* 0x000000ffff1b0224 */ /* 0x100fe400078e0a09 */
[----:B------:R-:W-:-:S03]  /*10ee0*/  @P0 IMAD.MOV R13, RZ, RZ, -R9 ;  /* 0x000000ffff0d0224 */ /* 0x000fc600078e0a09 */
[----:B------:R-:W-:Y:S01]  /*10ef0*/  IADD3 R31, P1, R27, R2, RZ ;  /* 0x000000021b1f7210 */ /* 0x000fe20007f3e0ff */
[----:B------:R-:W-:-:S03]  /*10f00*/  IMAD.WIDE R32, R13, 0x2, R22 ;  /* 0x000000020d207825 */ /* 0x000fc600078e0216 */
[----:B------:R-:W-:Y:S01]  /*10f10*/  LEA.HI.X.SX32 R27, R27, R0, 0x1, P1 ;  /* 0x000000001b1b7211 */ /* 0x000fe200008f0eff */
[----:B------:R-:W-:Y:S01]  /*10f20*/  IMAD.MOV.U32 R13, RZ, RZ, RZ ;  /* 0x000000ffff0d7224 */ /* 0x000fe200078e00ff */
[----:B------:R-:W-:Y:S01]  /*10f30*/  LEA R36, P1, R31, R14, 0x1 ;  /* 0x0000000e1f247211 */ /* 0x000fe200078208ff */
[----:B------:R-:W2:Y:S01]  /*10f40*/  LD.E.128 R32, [R32.64] ;  /* 0x0000000620207980 */ /* 0x000ea2000c101d00 */
[----:B------:R-:W-:Y:S02]  /*10f50*/  @P0 IADD3 R13, -R9, RZ, RZ ;  /* 0x000000ff090d0210 */ /* 0x000fe40007ffe1ff */
[----:B------:R-:W-:Y:S02]  /*10f60*/  LEA.HI.X R37, R31, R15, R27, 0x1, P1 ;  /* 0x0000000f1f257211 */ /* 0x000fe400008f0c1b */
[----:B------:R-:W-:-:S04]  /*10f70*/  IADD3 R27, P1, R13, R2, RZ ;  /* 0x000000020d1b7210 */ /* 0x000fc80007f3e0ff */
[----:B------:R-:W4:Y:S01]  /*10f80*/  LD.E.128 R36, [R36.64] ;  /* 0x0000000624247980 */ /* 0x000f22000c101d00 */
        /* <DEDUP_REMOVED lines=12> */
[----:B--2---:R-:W-:Y:S01]  /*11050*/  IMAD.U32 R47, R32, 0x10000, RZ ;  /* 0x00010000202f7824 */ /* 0x004fe200078e00ff */
[----:B------:R-:W-:Y:S01]  /*11060*/  LOP3.LUT R50, R33, 0xffff0000, RZ, 0xc0, !PT ;  /* 0xffff000021327812 */ /* 0x000fe200078ec0ff */
[----:B------:R-:W-:Y:S01]  /*11070*/  IMAD.U32 R48, R34, 0x10000, RZ ;  /* 0x0001000022307824 */ /* 0x000fe200078e00ff */
[----:B------:R-:W-:Y:S01]  /*11080*/  LOP3.LUT R32, R32, 0xffff0000, RZ, 0xc0, !PT ;  /* 0xffff000020207812 */ /* 0x000fe200078ec0ff */
[C---:B----4-:R-:W-:Y:S01]  /*11090*/  IMAD.U32 R30, R36.reuse, 0x10000, RZ ;  /* 0x00010000241e7824 */ /* 0x050fe200078e00ff */
[----:B------:R-:W-:-:S02]  /*110a0*/  LOP3.LUT R27, R36, 0xffff0000, RZ, 0xc0, !PT ;  /* 0xffff0000241b7812 */ /* 0x000fc400078ec0ff */
[C---:B------:R-:W-:Y:S02]  /*110b0*/  SHF.L.U32 R26, R37.reuse, 0x10, RZ ;  /* 0x00000010251a7819 */ /* 0x040fe400000006ff */
[----:B------:R-:W-:Y:S01]  /*110c0*/  LOP3.LUT R45, R37, 0xffff0000, RZ, 0xc0, !PT ;  /* 0xffff0000252d7812 */ /* 0x000fe200078ec0ff */
[C---:B------:R-:W-:Y:S01]  /*110d0*/  IMAD.U32 R37, R38.reuse, 0x10000, RZ ;  /* 0x0001000026257824 */ /* 0x040fe200078e00ff */
[----:B------:R-:W-:Y:S02]  /*110e0*/  LOP3.LUT R36, R38, 0xffff0000, RZ, 0xc0, !PT ;  /* 0xffff000026247812 */ /* 0x000fe400078ec0ff */
[C---:B------:R-:W-:Y:S02]  /*110f0*/  SHF.L.U32 R31, R39.reuse, 0x10, RZ ;  /* 0x00000010271f7819 */ /* 0x040fe400000006ff */
[----:B------:R-:W-:Y:S02]  /*11100*/  LOP3.LUT R38, R39, 0xffff0000, RZ, 0xc0, !PT ;  /* 0xffff000027267812 */ /* 0x000fe400078ec0ff */
[----:B------:R-:W-:Y:S01]  /*11110*/  SHF.L.U32 R39, R33, 0x10, RZ ;  /* 0x0000001021277819 */ /* 0x000fe200000006ff */
[----:B------:R-:W-:Y:S01]  /*11120*/  @!P0 FADD.FTZ R30, -R30, -RZ ;  /* 0x800000ff1e1e8221 */ /* 0x000fe20000010100 */
[----:B------:R-:W-:Y:S01]  /*11130*/  LOP3.LUT R33, R34, 0xffff0000, RZ, 0xc0, !PT ;  /* 0xffff000022217812 */ /* 0x000fe200078ec0ff */
[----:B------:R-:W-:Y:S01]  /*11140*/  @!P0 FADD.FTZ R27, -R27, -RZ ;  /* 0x800000ff1b1b8221 */ /* 0x000fe20000010100 */
[----:B------:R-:W-:Y:S01]  /*11150*/  SHF.L.U32 R34, R35, 0x10, RZ ;  /* 0x0000001023227819 */ /* 0x000fe200000006ff */
[----:B------:R-:W-:-:S02]  /*11160*/  @!P0 FADD.FTZ R37, -R37, -RZ ;  /* 0x800000ff25258221 */ /* 0x000fc40000010100 */
[----:B------:R-:W-:Y:S01]  /*11170*/  @!P0 FADD.FTZ R36, -R36, -RZ ;  /* 0x800000ff24248221 */ /* 0x000fe20000010100 */
[----:B------:R-:W-:Y:S01]  /*11180*/  LOP3.LUT R35, R35, 0xffff0000, RZ, 0xc0, !PT ;  /* 0xffff000023237812 */ /* 0x000fe200078ec0ff */
[----:B------:R-:W-:Y:S02]  /*11190*/  @!P0 FADD.FTZ R26, -R26, -RZ ;  /* 0x800000ff1a1a8221 */ /* 0x000fe40000010100 */
[----:B------:R-:W-:Y:S02]  /*111a0*/  @!P0 FADD.FTZ R31, -R31, -RZ ;  /* 0x800000ff1f1f8221 */ /* 0x000fe40000010100 */
[----:B------:R-:W-:Y:S02]  /*111b0*/  @!P0 FADD.FTZ R45, -R45, -RZ ;  /* 0x800000ff2d2d8221 */ /* 0x000fe40000010100 */
[----:B------:R-:W-:Y:S02]  /*111c0*/  @!P0 FADD.FTZ R38, -R38, -RZ ;  /* 0x800000ff26268221 */ /* 0x000fe40000010100 */
[----:B------:R-:W-:Y:S01]  /*111d0*/  FMUL.FTZ R47, R47, R30 ;  /* 0x0000001e2f2f7220 */ /* 0x000fe20000410000 */
[----:B---3--:R-:W-:Y:S01]  /*111e0*/  LOP3.LUT R30, R40, 0xffff0000, RZ, 0xc0, !PT ;  /* 0xffff0000281e7812 */ /* 0x008fe200078ec0ff */
[----:B------:R-:W-:-:S02]  /*111f0*/  FMUL.FTZ R27, R32, R27 ;  /* 0x0000001b201b7220 */ /* 0x000fc40000410000 */
        /* <DEDUP_REMOVED lines=25> */
.L_x_3931:
[----:B------:R-:W-:Y:S05]  /*11390*/  BSYNC B0 ;  /* 0x0000000000007941 */ /* 0x000fea0003800000 */
.L_x_3930:
[----:B-----5:R4:W-:Y:S04]  /*113a0*/  STS.128 [R249+0x800], R44 ;  /* 0x0008002cf9007388 */ /* 0x0209e80000000c00 */
[----:B--2---:R4:W5:Y:S01]  /*113b0*/  LD.E.128 R48, [R22.64+0x80] ;  /* 0x0000800616307980 */ /* 0x004962000c101d00 */
[----:B------:R-:W-:Y:S01]  /*113c0*/  IADD3 R0, R24, 0x40, RZ ;  /* 0x0000004018007810 */ /* 0x000fe20007ffe0ff */
[----:B------:R-:W-:Y:S03]  /*113d0*/  BSSY B0, `(.L_x_3932) ;  /* 0x0000055000007945 */ /* 0x000fe60003800000 */
[----:B------:R-:W-:-:S13]  /*113e0*/  ISETP.GE.AND P0, PT, R0, R7, PT ;  /* 0x000000070000720c */ /* 0x000fda0003f06270 */
[----:B------:R-:W-:Y:S05]  /*113f0*/  @P0 BRA `(.L_x_3933) ;  /* 0x0000052000000947 */ /* 0x000fea0003800000 */
[-C--:B------:R-:W-:Y:S01]  /*11400*/  ISETP.GE.AND P0, PT, R0, R9.reuse, PT ;  /* 0x000000090000720c */ /* 0x080fe20003f06270 */
[----:B-1----:R-:W-:Y:S01]  /*11410*/  IMAD.MOV.U32 R27, RZ, RZ, RZ ;  /* 0x000000ffff1b7224 */ /* 0x002fe200078e00ff */
        /* <DEDUP_REMOVED lines=11> */
[----:B------:R-:W2:Y:S01]  /*114d0*/  LD.E.128 R32, [R32.64+0x80] ;  /* 0x0000800620207980 */ /* 0x000ea2000c101d00 */
        /* <DEDUP_REMOVED lines=20> */
[C---:B---3--:R-:W-:Y:S01]  /*11620*/  IMAD.U32 R30, R36.reuse, 0x10000, RZ ;  /* 0x00010000241e7824 */ /* 0x048fe200078e00ff */
        /* <DEDUP_REMOVED lines=47> */
.L_x_3933:
[----:B------:R-:W-:Y:S05]  /*11920*/  BSYNC B0 ;  /* 0x0000000000007941 */ /* 0x000fea0003800000 */
.L_x_3932:
[----:B-----5:R2:W-:Y:S04]  /*11930*/  STS.128 [R249+0x2800], R48 ;  /* 0x00280030f9007388 */ /* 0x0205e80000000c00 */
[----:B----4-:R2:W5:Y:S01]  /*11940*/  LD.E.128 R44, [R22.64+0x100] ;  /* 0x00010006162c7980 */ /* 0x010562000c101d00 */
        /* <DEDUP_REMOVED lines=17> */
[----:B------:R-:W4:Y:S01]  /*11a60*/  LD.E.128 R32, [R32.64+0x100] ;  /* 0x0001000620207980 */ /* 0x000f22000c101d00 */
[----:B------:R-:W-:Y:S02]  /*11a70*/  @P0 IADD3 R13, -R9, RZ, RZ ;  /* 0x000000ff090d0210 */ /* 0x000fe40007ffe1ff */
[----:B------:R-:W-:Y:S02]  /*11a80*/  LEA.HI.X R37, R31, R15, R27, 0x1, P1 ;  /* 0x0000000f1f257211 */ /* 0x000fe400008f0c1b */
[----:B------:R-:W-:-:S04]  /*11a90*/  IADD3 R27, P1, R13, R2, RZ ;  /* 0x000000020d1b7210 */ /* 0x000fc80007f3e0ff */
[----:B--2---:R-:W2:Y:S01]  /*11aa0*/  LD.E.128 R36, [R36.64] ;  /* 0x0000000624247980 */ /* 0x004ea2000c101d00 */
        /* <DEDUP_REMOVED lines=13> */
[----:B------:R-:W-:Y:S01]  /*11b80*/  LOP3.LUT R50, R33, 0xffff0000, RZ, 0xc0, !PT ;  /* 0xffff000021327812 */ /* 0x000fe200078ec0ff */
[----:B------:R-:W-:Y:S01]  /*11b90*/  IMAD.U32 R48, R34, 0x10000, RZ ;  /* 0x0001000022307824 */ /* 0x000fe200078e00ff */
[----:B------:R-:W-:Y:S01]  /*11ba0*/  LOP3.LUT R32, R32, 0xffff0000, RZ, 0xc0, !PT ;  /* 0xffff000020207812 */ /* 0x000fe200078ec0ff */
[C---:B--2---:R-:W-:Y:S01]  /*11bb0*/  IMAD.U32 R30, R36.reuse, 0x10000, RZ ;  /* 0x00010000241e7824 */ /* 0x044fe200078e00ff */
        /* <DEDUP_REMOVED lines=47> */
.L_x_3935:
[----:B------:R-:W-:Y:S05]  /*11eb0*/  BSYNC B0 ;  /* 0x0000000000007941 */ /* 0x000fea0003800000 */
.L_x_3934:
        /* <DEDUP_REMOVED lines=22> */
[C---:B---34-:R-:W-:Y:S01]  /*12020*/  IADD3 R23, P1, R13.reuse, R2, RZ ;  /* 0x000000020d177210 */ /* 0x058fe20007f3e0ff */
[----:B------:R-:W3:Y:S03]  /*12030*/  LD.E.128 R40, [R40.64] ;  /* 0x0000000628287980 */ /* 0x000ee6000c101d00 */
[----:B------:R-:W-:Y:S02]  /*12040*/  LEA.HI.X.SX32 R0, R13, R0, 0x1, P1 ;  /* 0x000000000d007211 */ /* 0x000fe400008f0eff */
[----:B------:R-:W-:-:S04]  /*12050*/  LEA R44, P1, R23, R16, 0x1 ;  /* 0x00000010172c7211 */ /* 0x000fc800078208ff */
[----:B------:R-:W-:-:S06]  /*12060*/  LEA.HI.X R45, R23, R17, R0, 0x1, P1 ;  /* 0x00000011172d7211 */ /* 0x000fcc00008f0c00 */
[----:B------:R-:W4:Y:S01]  /*12070*/  LD.E.128 R44, [R44.64] ;  /* 0x000000062c2c7980 */ /* 0x000f22000c101d00 */
[----:B-----5:R-:W-:Y:S01]  /*12080*/  SHF.L.U32 R12, R34, 0x10, RZ ;  /* 0x00000010220c7819 */ /* 0x020fe200000006ff */
[----:B------:R-:W-:Y:S01]  /*12090*/  IMAD.U32 R4, R32, 0x10000, RZ ;  /* 0x0001000020047824 */ /* 0x000fe200078e00ff */
[----:B------:R-:W-:Y:S01]  /*120a0*/  LOP3.LUT R10, R34, 0xffff0000, RZ, 0xc0, !PT ;  /* 0xffff0000220a7812 */ /* 0x000fe200078ec0ff */
[----:B------:R-:W-:Y:S01]  /*120b0*/  IMAD.U32 R34, R35, 0x10000, RZ ;  /* 0x0001000023227824 */ /* 0x000fe200078e00ff */
[----:B------:R-:W-:Y:S01]  /*120c0*/  LOP3.LUT R2, R32, 0xffff0000, RZ, 0xc0, !PT ;  /* 0xffff000020027812 */ /* 0x000fe200078ec0ff */
[----:B------:R-:W-:Y:S01]  /*120d0*/  IMAD.U32 R32, R33, 0x10000, RZ ;  /* 0x0001000021207824 */ /* 0x000fe200078e00ff */
[----:B------:R-:W-:Y:S02]  /*120e0*/  LOP3.LUT R8, R35, 0xffff0000, RZ, 0xc0, !PT ;  /* 0xffff000023087812 */ /* 0x000fe400078ec0ff */
[----:B------:R-:W-:Y:S01]  /*120f0*/  LOP3.LUT R0, R33, 0xffff0000, RZ, 0xc0, !PT ;  /* 0xffff000021007812 */ /* 0x000fe200078ec0ff */
[C---:B--2---:R-:W-:Y:S01]  /*12100*/  IMAD.U32 R30, R38.reuse, 0x10000, RZ ;  /* 0x00010000261e7824 */ /* 0x044fe200078e00ff */
[----:B------:R-:W-:Y:S01]  /*12110*/  LOP3.LUT R27, R38, 0xffff0000, RZ, 0xc0, !PT ;  /* 0xffff0000261b7812 */ /* 0x000fe200078ec0ff */
[----:B------:R-:W-:Y:S01]  /*12120*/  IMAD.U32 R26, R39, 0x10000, RZ ;  /* 0x00010000271a7824 */ /* 0x000fe200078e00ff */
[C---:B------:R-:W-:Y:S01]  /*12130*/  LOP3.LUT R22, R36.reuse, 0xffff0000, RZ, 0xc0, !PT ;  /* 0xffff000024167812 */ /* 0x040fe200078ec0ff */
[----:B------:R-:W-:Y:S01]  /*12140*/  IMAD.U32 R23, R36, 0x10000, RZ ;  /* 0x0001000024177824 */ /* 0x000fe200078e00ff */
[----:B------:R-:W-:-:S02]  /*12150*/  SHF.L.U32 R13, R37, 0x10, RZ ;  /* 0x00000010250d7819 */ /* 0x000fc400000006ff */
[----:B------:R-:W-:Y:S02]  /*12160*/  LOP3.LUT R36, R37, 0xffff0000, RZ, 0xc0, !PT ;  /* 0xffff000025247812 */ /* 0x000fe400078ec0ff */
[----:B------:R-:W-:Y:S01]  /*12170*/  LOP3.LUT R39, R39, 0xffff0000, RZ, 0xc0, !PT ;  /* 0xffff000027277812 */ /* 0x000fe200078ec0ff */
[----:B---3--:R-:W-:Y:S01]  /*12180*/  IMAD.U32 R33, R43, 0x10000, RZ ;  /* 0x000100002b217824 */ /* 0x008fe200078e00ff */
[----:B------:R-:W-:Y:S01]  /*12190*/  SHF.L.U32 R35, R42, 0x10, RZ ;  /* 0x000000102a237819 */ /* 0x000fe200000006ff */
[----:B------:R-:W-:Y:S01]  /*121a0*/  IMAD.U32 R38, R41, 0x10000, RZ ;  /* 0x0001000029267824 */ /* 0x000fe200078e00ff */
[C---:B------:R-:W-:Y:S01]  /*121b0*/  LOP3.LUT R31, R40.reuse, 0xffff0000, RZ, 0xc0, !PT ;  /* 0xffff0000281f7812 */ /* 0x040fe200078ec0ff */
        /* <DEDUP_REMOVED lines=9> */
[----:B------:R-:W-:Y:S01]  /*12250*/  FMUL.FTZ R35, R30, R35 ;  /* 0x000000231e237220 */ /* 0x000fe20000410000 */
[----:B----4-:R-:W-:Y:S01]  /*12260*/  SHF.L.U32 R30, R44, 0x10, RZ ;  /* 0x000000102c1e7819 */ /* 0x010fe200000006ff */
[----:B------:R-:W-:Y:S01]  /*12270*/  FMUL.FTZ R33, R26, R33 ;  /* 0x000000211a217220 */ /* 0x000fe20000410000 */
[----:B------:R-:W-:Y:S01]  /*12280*/  LOP3.LUT R26, R44, 0xffff0000, RZ, 0xc0, !PT ;  /* 0xffff00002c1a7812 */ /* 0x000fe200078ec0ff */
[----:B------:R-:W-:Y:S01]  /*12290*/  FMUL.FTZ R31, R22, R31 ;  /* 0x0000001f161f7220 */ /* 0x000fe20000410000 */
[----:B------:R-:W-:Y:S01]  /*122a0*/  LOP3.LUT R44, R45, 0xffff0000, RZ, 0xc0, !PT ;  /* 0xffff00002d2c7812 */ /* 0x000fe200078ec0ff */
[----:B------:R-:W-:Y:S01]  /*122b0*/  @!P0 FADD.FTZ R42, -R42, -RZ ;  /* 0x800000ff2a2a8221 */ /* 0x000fe20000010100 */
[----:B------:R-:W-:Y:S01]  /*122c0*/  LOP3.LUT R37, R46, 0xffff0000, RZ, 0xc0, !PT ;  /* 0xffff00002e257812 */ /* 0x000fe200078ec0ff */
[----:B------:R-:W-:Y:S02]  /*122d0*/  @!P0 FADD.FTZ R48, -R48, -RZ ;  /* 0x800000ff30308221 */ /* 0x000fe40000010100 */
[----:B------:R-:W-:Y:S01]  /*122e0*/  FMUL.FTZ R13, R13, R38 ;  /* 0x000000260d0d7220 */ /* 0x000fe20000410000 */
[----:B------:R-:W-:Y:S01]  /*122f0*/  SHF.L.U32 R38, R46, 0x10, RZ ;  /* 0x000000102e267819 */ /* 0x000fe200000006ff */
[----:B------:R-:W-:Y:S01]  /*12300*/  FMUL.FTZ R41, R36, R41 ;  /* 0x0000002924297220 */ /* 0x000fe20000410000 */
[----:B------:R-:W-:Y:S01]  /*12310*/  LOP3.LUT R46, R47, 0xffff0000, RZ, 0xc0, !PT ;  /* 0xffff00002f2e7812 */ /* 0x000fe200078ec0ff */
[----:B------:R-:W-:-:S02]  /*12320*/  @!P0 FADD.FTZ R40, -R40, -RZ ;  /* 0x800000ff28288221 */ /* 0x000fc40000010100 */
[----:B------:R-:W-:Y:S02]  /*12330*/  IMAD.U32 R22, R45, 0x10000, RZ ;  /* 0x000100002d167824 */ /* 0x000fe400078e00ff */
[----:B------:R-:W-:Y:S02]  /*12340*/  FMUL.FTZ R39, R39, R42 ;  /* 0x0000002a27277220 */ /* 0x000fe40000410000 */
[----:B------:R-:W-:Y:S02]  /*12350*/  IMAD.U32 R36, R47, 0x10000, RZ ;  /* 0x000100002f247824 */ /* 0x000fe400078e00ff */
        /* <DEDUP_REMOVED lines=8> */
[----:B------:R-:W-:Y:S02]  /*123e0*/  FFMA.FTZ R31, R2, R26, R31 ;  /* 0x0000001a021f7223 */ /* 0x000fe4000001001f */
[----:B------:R-:W-:Y:S01]  /*123f0*/  FFMA.FTZ R12, R12, R38, R35 ;  /* 0x000000260c0c7223 */ /* 0x000fe20000010023 */
[----:B------:R-:W-:Y:S01]  /*12400*/  F2FP.BF16.PACK_AB R35, R8, R33 ;  /* 0x000000210823723e */ /* 0x000fe200000010ff */
[----:B------:R-:W-:Y:S01]  /*12410*/  FFMA.FTZ R27, R10, R37, R27 ;  /* 0x000000250a1b7223 */ /* 0x000fe2000001001b */
[----:B------:R-:W-:-:S02]  /*12420*/  F2FP.BF16.PACK_AB R32, R31, R4 ;  /* 0x000000041f20723e */ /* 0x000fc400000010ff */
[----:B------:R-:W-:Y:S02]  /*12430*/  MOV R33, R0 ;  /* 0x0000000000217202 */ /* 0x000fe40000000f00 */
[----:B------:R-:W-:Y:S02]  /*12440*/  F2FP.BF16.PACK_AB R34, R27, R12 ;  /* 0x0000000c1b22723e */ /* 0x000fe400000010ff */
.L_x_3937:
[----:B------:R-:W-:Y:S05]  /*12450*/  BSYNC B0 ;  /* 0x0000000000007941 */ /* 0x000fea0003800000 */
.L_x_3936:
[----:B-----5:R1:W-:Y:S02]  /*12460*/  STS.128 [R249+0x6800], R32 ;  /* 0x00680020f9007388 */ /* 0x0203e40000000c00 */
.L_x_3929:
[----:B------:R-:W-:Y:S05]  /*12470*/  BSYNC B1 ;  /* 0x0000000000017941 */ /* 0x000fea0003800000 */
.L_x_3928:
        /* <DEDUP_REMOVED lines=11> */
[----:B--2---:R-:W-:Y:S02]  /*12530*/  IMAD.MOV.U32 R23, RZ, RZ, RZ ;  /* 0x000000ffff177224 */ /* 0x004fe400078e00ff */
[----:B------:R-:W-:Y:S01]  /*12540*/  IMAD.MOV.U32 R13, RZ, RZ, R9 ;  /* 0x000000ffff0d7224 */ /* 0x000fe200078e0009 */
[----:B------:R-:W-:-:S04]  /*12550*/  IADD3 R2, P1, R0, R3, RZ ;  /* 0x0000000300027210 */ /* 0x000fc80007f3e0ff */
[----:B------:R-:W-:-:S03]  /*12560*/  LEA.HI.X.SX32 R0, R0, R5, 0x1, P1 ;  /* 0x0000000500007211 */ /* 0x000fc600008f0eff */
[----:B------:R-:W-:Y:S01]  /*12570*/  @P0 IADD3 R23, -R9, RZ, RZ ;  /* 0x000000ff09170210 */ /* 0x000fe20007ffe1ff */
[----:B------:R-:W-:-:S03]  /*12580*/  @P0 IMAD.MOV R13, RZ, RZ, -R9 ;  /* 0x000000ffff0d0224 */ /* 0x000fc600078e0a09 */
[----:B-1----:R-:W-:Y:S01]  /*12590*/  IADD3 R27, P1, R23, R2, RZ ;  /* 0x00000002171b7210 */ /* 0x002fe20007f3e0ff */
[----:B------:R-:W-:Y:S01]  /*125a0*/  IMAD.WIDE R32, R13, 0x2, R20 ;  /* 0x000000020d207825 */ /* 0x000fe200078e0214 */
[----:B------:R-:W-:Y:S02]  /*125b0*/  MOV R13, RZ ;  /* 0x000000ff000d7202 */ /* 0x000fe40000000f00 */
[----:B------:R-:W-:Y:S01]  /*125c0*/  LEA.HI.X.SX32 R23, R23, R0, 0x1, P1 ;  /* 0x0000000017177211 */ /* 0x000fe200008f0eff */
[----:B------:R-:W-:Y:S01]  /*125d0*/  @P0 IMAD.MOV R13, RZ, RZ, -R9 ;  /* 0x000000ffff0d0224 */ /* 0x000fe200078e0a09 */
[C---:B------:R-:W-:Y:S01]  /*125e0*/  LEA R36, P1, R27.reuse, R14, 0x1 ;  /* 0x0000000e1b247211 */ /* 0x040fe200078208ff */
[----:B------:R-:W2:Y:S03]  /*125f0*/  LD.E.128 R32, [R32.64] ;  /* 0x0000000620207980 */ /* 0x000ea6000c101d00 */
[----:B------:R-:W-:-:S02]  /*12600*/  LEA.HI.X R37, R27, R15, R23, 0x1, P1 ;  /* 0x0000000f1b257211 */ /* 0x000fc400008f0c17 */
[----:B------:R-:W-:-:S04]  /*12610*/  IADD3 R23, P1, R13, R2, RZ ;  /* 0x000000020d177210 */ /* 0x000fc80007f3e0ff */
[----:B------:R-:W-:Y:S01]  /*12620*/  LEA.HI.X.SX32 R0, R13, R0, 0x1, P1 ;  /* 0x000000000d007211 */ /* 0x000fe200008f0eff */
[----:B------:R-:W4:Y:S01]  /*12630*/  LD.E.128 R36, [R36.64] ;  /* 0x0000000624247980 */ /* 0x000f22000c101d00 */
[----:B------:R-:W-:-:S04]  /*12640*/  LEA R40, P1, R23, R16, 0x1 ;  /* 0x0000001017287211 */ /* 0x000fc800078208ff */
[----:B------:R-:W-:-:S06]  /*12650*/  LEA.HI.X R41, R23, R17, R0, 0x1, P1 ;  /* 0x0000001117297211 */ /* 0x000fcc00008f0c00 */
[----:B---3--:R-:W3:Y:S01]  /*12660*/  LD.E.128 R40, [R40.64] ;  /* 0x0000000628287980 */ /* 0x008ee2000c101d00 */
        /* <DEDUP_REMOVED lines=8> */
[----:B--2---:R-:W-:Y:S01]  /*126f0*/  LOP3.LUT R45, R33, 0xffff0000, RZ, 0xc0, !PT ;  /* 0xffff0000212d7812 */ /* 0x004fe200078ec0ff */
[----:B------:R-:W-:Y:S02]  /*12700*/  IMAD.U32 R48, R34, 0x10000, RZ ;  /* 0x0001000022307824 */ /* 0x000fe400078e00ff */
[C---:B----4-:R-:W-:Y:S01]  /*12710*/  IMAD.U32 R26, R36.reuse, 0x10000, RZ ;  /* 0x00010000241a7824 */ /* 0x050fe200078e00ff */
[----:B------:R-:W-:Y:S01]  /*12720*/  LOP3.LUT R23, R36, 0xffff0000, RZ, 0xc0, !PT ;  /* 0xffff000024177812 */ /* 0x000fe200078ec0ff */
[C---:B------:R-:W-:Y:S01]  /*12730*/  IMAD.U32 R31, R38.reuse, 0x10000, RZ ;  /* 0x00010000261f7824 */ /* 0x040fe200078e00ff */
[----:B------:R-:W-:Y:S02]  /*12740*/  LOP3.LUT R30, R38, 0xffff0000, RZ, 0xc0, !PT ;  /* 0xffff0000261e7812 */ /* 0x000fe400078ec0ff */
[----:B------:R-:W-:-:S02]  /*12750*/  SHF.L.U32 R27, R39, 0x10, RZ ;  /* 0x00000010271b7819 */ /* 0x000fc400000006ff */
[C---:B------:R-:W-:Y:S02]  /*12760*/  SHF.L.U32 R22, R37.reuse, 0x10, RZ ;  /* 0x0000001025167819 */ /* 0x040fe400000006ff */
[----:B------:R-:W-:Y:S02]  /*12770*/  LOP3.LUT R36, R37, 0xffff0000, RZ, 0xc0, !PT ;  /* 0xffff000025247812 */ /* 0x000fe400078ec0ff */
[----:B------:R-:W-:Y:S01]  /*12780*/  LOP3.LUT R38, R39, 0xffff0000, RZ, 0xc0, !PT ;  /* 0xffff000027267812 */ /* 0x000fe200078ec0ff */
[----:B------:R-:W-:Y:S01]  /*12790*/  IMAD.U32 R39, R32, 0x10000, RZ ;  /* 0x0001000020277824 */ /* 0x000fe200078e00ff */
[----:B------:R-:W-:Y:S02]  /*127a0*/  SHF.L.U32 R37, R33, 0x10, RZ ;  /* 0x0000001021257819 */ /* 0x000fe400000006ff */
[----:B------:R-:W-:Y:S01]  /*127b0*/  LOP3.LUT R33, R34, 0xffff0000, RZ, 0xc0, !PT ;  /* 0xffff000022217812 */ /* 0x000fe200078ec0ff */
        /* <DEDUP_REMOVED lines=13> */
[----:B------:R-:W-:Y:S01]  /*12890*/  FMUL.FTZ R23, R32, R23 ;  /* 0x0000001720177220 */ /* 0x000fe20000410000 */
[----:B------:R-:W-:Y:S01]  /*128a0*/  LOP3.LUT R32, R42, 0xffff0000, RZ, 0xc0, !PT ;  /* 0xffff00002a207812 */ /* 0x000fe200078ec0ff */
[----:B------:R-:W-:-:S02]  /*128b0*/  FMUL.FTZ R33, R33, R30 ;  /* 0x0000001e21217220 */ /* 0x000fc40000410000 */
        /* <DEDUP_REMOVED lines=23> */
.L_x_3941:
[----:B------:R-:W-:Y:S05]  /*12a30*/  BSYNC B0 ;  /* 0x0000000000007941 */ /* 0x000fea0003800000 */
.L_x_3940:
[----:B-----5:R4:W-:Y:S04]  /*12a40*/  STS.128 [R249+0x1000], R44 ;  /* 0x0010002cf9007388 */ /* 0x0209e80000000c00 */
[----:B--2---:R4:W5:Y:S01]  /*12a50*/  LD.E.128 R48, [R20.64+0x80] ;  /* 0x0000800614307980 */ /* 0x004962000c101d00 */
[----:B------:R-:W-:Y:S01]  /*12a60*/  IADD3 R0, R24, 0x40, RZ ;  /* 0x0000004018007810 */ /* 0x000fe20007ffe0ff */
[----:B------:R-:W-:Y:S03]  /*12a70*/  BSSY B0, `(.L_x_3942) ;  /* 0x0000055000007945 */ /* 0x000fe60003800000 */
[----:B------:R-:W-:-:S13]  /*12a80*/  ISETP.GE.AND P0, PT, R0, R7, PT ;  /* 0x000000070000720c */ /* 0x000fda0003f06270 */
        /* <DEDUP_REMOVED lines=8> */
[----:B------:R-:W-:-:S03]  /*12b10*/  @P0 IMAD.MOV R13, RZ, RZ, -R9 ;  /* 0x000000ffff0d0224 */ /* 0x000fc600078e0a09 */
[----:B-1----:R-:W-:Y:S01]  /*12b20*/  IADD3 R27, P1, R23, R2, RZ ;  /* 0x00000002171b7210 */ /* 0x002fe20007f3e0ff */
        /* <DEDUP_REMOVED lines=21> */
[----:B--2---:R-:W-:Y:S01]  /*12c80*/  LOP3.LUT R45, R33, 0xffff0000, RZ, 0xc0, !PT ;  /* 0xffff0000212d7812 */ /* 0x004fe200078ec0ff */
[----:B------:R-:W-:Y:S02]  /*12c90*/  IMAD.U32 R44, R34, 0x10000, RZ ;  /* 0x00010000222c7824 */ /* 0x000fe400078e00ff */
[C---:B---3--:R-:W-:Y:S01]  /*12ca0*/  IMAD.U32 R26, R36.reuse, 0x10000, RZ ;  /* 0x00010000241a7824 */ /* 0x048fe200078e00ff */
[----:B------:R-:W-:Y:S01]  /*12cb0*/  LOP3.LUT R23, R36, 0xffff0000, RZ, 0xc0, !PT ;  /* 0xffff000024177812 */ /* 0x000fe200078ec0ff */
[C---:B------:R-:W-:Y:S01]  /*12cc0*/  IMAD.U32 R31, R38.reuse, 0x10000, RZ ;  /* 0x00010000261f7824 */ /* 0x040fe200078e00ff */
[----:B------:R-:W-:Y:S02]  /*12cd0*/  LOP3.LUT R30, R38, 0xffff0000, RZ, 0xc0, !PT ;  /* 0xffff0000261e7812 */ /* 0x000fe400078ec0ff */
[----:B------:R-:W-:Y:S02]  /*12ce0*/  SHF.L.U32 R27, R39, 0x10, RZ ;  /* 0x00000010271b7819 */ /* 0x000fe400000006ff */
[----:B------:R-:W-:-:S02]  /*12cf0*/  SHF.L.U32 R22, R37, 0x10, RZ ;  /* 0x0000001025167819 */ /* 0x000fc400000006ff */
        /* <DEDUP_REMOVED lines=44> */
.L_x_3943:
[----:B------:R-:W-:Y:S05]  /*12fc0*/  BSYNC B0 ;  /* 0x0000000000007941 */ /* 0x000fea0003800000 */
.L_x_3942:
[----:B-----5:R2:W-:Y:S04]  /*12fd0*/  STS.128 [R249+0x3000], R48 ;  /* 0x00300030f9007388 */ /* 0x0205e80000000c00 */
[----:B----4-:R2:W5:Y:S01]  /*12fe0*/  LD.E.128 R44, [R20.64+0x100] ;  /* 0x00010006142c7980 */ /* 0x010562000c101d00 */
        /* <DEDUP_REMOVED lines=21> */
[----:B------:R-:W-:Y:S01]  /*13140*/  LEA.HI.X.SX32 R0, R13, R0, 0x1, P1 ;  /* 0x000000000d007211 */ /* 0x000fe200008f0eff */
[----:B--2---:R-:W2:Y:S01]  /*13150*/  LD.E.128 R36, [R36.64] ;  /* 0x0000000624247980 */ /* 0x004ea2000c101d00 */
        /* <DEDUP_REMOVED lines=11> */
[----:B----4-:R-:W-:Y:S01]  /*13210*/  LOP3.LUT R45, R33, 0xffff0000, RZ, 0xc0, !PT ;  /* 0xffff0000212d7812 */ /* 0x010fe200078ec0ff */
[----:B------:R-:W-:Y:S02]  /*13220*/  IMAD.U32 R48, R34, 0x10000, RZ ;  /* 0x0001000022307824 */ /* 0x000fe400078e00ff */
[C---:B--2---:R-:W-:Y:S01]  /*13230*/  IMAD.U32 R26, R36.reuse, 0x10000, RZ ;  /* 0x00010000241a7824 */ /* 0x044fe200078e00ff */
        /* <DEDUP_REMOVED lines=49> */
.L_x_3945:
[----:B------:R-:W-:Y:S05]  /*13550*/  BSYNC B0 ;  /* 0x0000000000007941 */ /* 0x000fea0003800000 */
.L_x_3944:
[----:B-----5:R4:W-:Y:S04]  /*13560*/  STS.128 [R249+0x5000], R44 ;  /* 0x0050002cf9007388 */ /* 0x0209e80000000c00 */
[----:B------:R4:W5:Y:S01]  /*13570*/  LD.E.128 R36, [R20.64+0x180] ;  /* 0x0001800614247980 */ /* 0x000962000c101d00 */
        /* <DEDUP_REMOVED lines=13> */
[----:B--234-:R-:W-:-:S03]  /*13650*/  IMAD.WIDE R20, R13, 0x2, R20 ;  /* 0x000000020d147825 */ /* 0x01cfc600078e0214 */
[----:B------:R-:W-:Y:S01]  /*13660*/  LEA.HI.X.SX32 R23, R23, R0, 0x1, P1 ;  /* 0x0000000017177211 */ /* 0x000fe200008f0eff */
[----:B------:R-:W-:Y:S01]  /*13670*/  IMAD.MOV.U32 R13, RZ, RZ, RZ ;  /* 0x000000ffff0d7224 */ /* 0x000fe200078e00ff */
[----:B------:R-:W-:Y:S02]  /*13680*/  LEA R32, P1, R27, R14, 0x1 ;  /* 0x0000000e1b207211 */ /* 0x000fe400078208ff */
[----:B------:R-:W-:Y:S02]  /*13690*/  @P0 IADD3 R13, -R9, RZ, RZ ;  /* 0x000000ff090d0210 */ /* 0x000fe40007ffe1ff */
[----:B------:R-:W-:Y:S02]  /*136a0*/  LEA.HI.X R33, R27, R15, R23, 0x1, P1 ;  /* 0x0000000f1b217211 */ /* 0x000fe400008f0c17 */
[C---:B------:R-:W-:Y:S01]  /*136b0*/  IADD3 R27, P1, R13.reuse, R2, RZ ;  /* 0x000000020d1b7210 */ /* 0x040fe20007f3e0ff */
[----:B------:R-:W2:Y:S03]  /*136c0*/  LD.E.128 R20, [R20.64+0x180] ;  /* 0x0001800614147980 */ /* 0x000ea6000c101d00 */
[----:B------:R-:W-:Y:S01]  /*136d0*/  LEA.HI.X.SX32 R0, R13, R0, 0x1, P1 ;  /* 0x000000000d007211 */ /* 0x000fe200008f0eff */
[----:B------:R-:W3:Y:S01]  /*136e0*/  LD.E.128 R32, [R32.64] ;  /* 0x0000000620207980 */ /* 0x000ee2000c101d00 */
[----:B------:R-:W-:-:S04]  /*136f0*/  LEA R40, P1, R27, R16, 0x1 ;  /* 0x000000101b287211 */ /* 0x000fc800078208ff */
        /* <DEDUP_REMOVED lines=11> */
[C---:B---3--:R-:W-:Y:S01]  /*137b0*/  IMAD.U32 R30, R32.reuse, 0x10000, RZ ;  /* 0x00010000201e7824 */ /* 0x048fe200078e00ff */
[----:B------:R-:W-:Y:S02]  /*137c0*/  LOP3.LUT R27, R32, 0xffff0000, RZ, 0xc0, !PT ;  /* 0xffff0000201b7812 */ /* 0x000fe400078ec0ff */
[C---:B------:R-:W-:Y:S02]  /*137d0*/  SHF.L.U32 R26, R33.reuse, 0x10, RZ ;  /* 0x00000010211a7819 */ /* 0x040fe400000006ff */
[----:B------:R-:W-:Y:S01]  /*137e0*/  LOP3.LUT R37, R33, 0xffff0000, RZ, 0xc0, !PT ;  /* 0xffff000021257812 */ /* 0x000fe200078ec0ff */
[C---:B------:R-:W-:Y:S01]  /*137f0*/  IMAD.U32 R33, R34.reuse, 0x10000, RZ ;  /* 0x0001000022217824 */ /* 0x040fe200078e00ff */
[----:B------:R-:W-:Y:S02]  /*13800*/  LOP3.LUT R32, R34, 0xffff0000, RZ, 0xc0, !PT ;  /* 0xffff000022207812 */ /* 0x000fe400078ec0ff */
[----:B------:R-:W-:-:S02]  /*13810*/  SHF.L.U32 R31, R35, 0x10, RZ ;  /* 0x00000010231f7819 */ /* 0x000fc400000006ff */
[----:B------:R-:W-:Y:S01]  /*13820*/  LOP3.LUT R34, R35, 0xffff0000, RZ, 0xc0, !PT ;  /* 0xffff000023227812 */ /* 0x000fe200078ec0ff */
[----:B------:R-:W-:Y:S01]  /*13830*/  IMAD.U32 R44, R22, 0x10000, RZ ;  /* 0x00010000162c7824 */ /* 0x000fe200078e00ff */
[----:B------:R-:W-:Y:S01]  /*13840*/  SHF.L.U32 R35, R21, 0x10, RZ ;  /* 0x0000001015237819 */ /* 0x000fe200000006ff */
[----:B------:R-:W-:Y:S01]  /*13850*/  IMAD.U32 R39, R20, 0x10000, RZ ;  /* 0x0001000014277824 */ /* 0x000fe200078e00ff */
[----:B------:R-:W-:Y:S01]  /*13860*/  LOP3.LUT R21, R22, 0xffff0000, RZ, 0xc0, !PT ;  /* 0xffff000016157812 */ /* 0x000fe200078ec0ff */
[----:B------:R-:W-:Y:S01]  /*13870*/  @!P0 FADD.FTZ R26, -R26, -RZ ;  /* 0x800000ff1a1a8221 */ /* 0x000fe20000010100 */
[----:B------:R-:W-:Y:S01]  /*13880*/  SHF.L.U32 R22, R23, 0x10, RZ ;  /* 0x0000001017167819 */ /* 0x000fe200000006ff */
[----:B------:R-:W-:Y:S01]  /*13890*/  @!P0 FADD.FTZ R33, -R33, -RZ ;  /* 0x800000ff21218221 */ /* 0x000fe20000010100 */
[----:B------:R-:W-:Y:S01]  /*138a0*/  LOP3.LUT R20, R20, 0xffff0000, RZ, 0xc0, !PT ;  /* 0xffff000014147812 */ /* 0x000fe200078ec0ff */
[----:B------:R-:W-:Y:S02]  /*138b0*/  @!P0 FADD.FTZ R32, -R32, -RZ ;  /* 0x800000ff20208221 */ /* 0x000fe40000010100 */
[----:B------:R-:W-:Y:S01]  /*138c0*/  @!P0 FADD.FTZ R31, -R31, -RZ ;  /* 0x800000ff1f1f8221 */ /* 0x000fe20000010100 */
[----:B------:R-:W-:Y:S01]  /*138d0*/  LOP3.LUT R23, R23, 0xffff0000, RZ, 0xc0, !PT ;  /* 0xffff000017177812 */ /* 0x000fe200078ec0ff */
[----:B------:R-:W-:-:S02]  /*138e0*/  @!P0 FADD.FTZ R30, -R30, -RZ ;  /* 0x800000ff1e1e8221 */ /* 0x000fc40000010100 */
[----:B------:R-:W-:Y:S02]  /*138f0*/  @!P0 FADD.FTZ R27, -R27, -RZ ;  /* 0x800000ff1b1b8221 */ /* 0x000fe40000010100 */
[----:B------:R-:W-:Y:S02]  /*13900*/  @!P0 FADD.FTZ R37, -R37, -RZ ;  /* 0x800000ff25258221 */ /* 0x000fe40000010100 */
[----:B------:R-:W-:Y:S02]  /*13910*/  @!P0 FADD.FTZ R34, -R34, -RZ ;  /* 0x800000ff22228221 */ /* 0x000fe40000010100 */
[----:B------:R-:W-:Y:S02]  /*13920*/  FMUL.FTZ R35, R35, R26 ;  /* 0x0000001a23237220 */ /* 0x000fe40000410000 */
        /* <DEDUP_REMOVED lines=27> */
.L_x_3947:
[----:B------:R-:W-:Y:S05]  /*13ae0*/  BSYNC B0 ;  /* 0x0000000000007941 */ /* 0x000fea0003800000 */
.L_x_3946:
[----:B-----5:R1:W-:Y:S02]  /*13af0*/  STS.128 [R249+0x7000], R36 ;  /* 0x00700024f9007388 */ /* 0x0203e40000000c00 */
.L_x_3939:
[----:B------:R-:W-:Y:S05]  /*13b00*/  BSYNC B1 ;  /* 0x0000000000017941 */ /* 0x000fea0003800000 */
.L_x_3938:
[----:B------:R-:W-:-:S04]  /*13b10*/  IADD3 R2, R142, 0x30, RZ ;  /* 0x000000308e027810 */ /* 0x000fc80007ffe0ff */
[----:B------:R-:W-:-:S04]  /*13b20*/  ISETP.GE.AND P0, PT, R2, R11, PT ;  /* 0x0000000b0200720c */ /* 0x000fc80003f06270 */
[----:B------:R-:W-:-:S13]  /*13b30*/  ISETP.LT.OR P0, PT, R57, -0x187, P0 ;  /* 0xfffffe793900780c */ /* 0x000fda0000701670 */
[----:B------:R-:W-:Y:S05]  /*13b40*/  @P0 BRA `(.L_x_3909) ;  /* 0x0000193000000947 */ /* 0x000fea0003800000 */
[----:B------:R1:W5:Y:S01]  /*13b50*/  LD.E.128 R40, [R18.64] ;  /* 0x0000000612287980 */ /* 0x000362000c101d00 */
        /* <DEDUP_REMOVED lines=11> */
[----:B--234-:R-:W-:-:S04]  /*13c10*/  IADD3 R21, P1, R13, R4, RZ ;  /* 0x000000040d157210 */ /* 0x01cfc80007f3e0ff */
[----:B------:R-:W-:Y:S02]  /*13c20*/  LEA.HI.X.SX32 R13, R13, R0, 0x1, P1 ;  /* 0x000000000d0d7211 */ /* 0x000fe400008f0eff */
[----:B-1----:R-:W-:-:S04]  /*13c30*/  LEA R32, P1, R21, R14, 0x1 ;  /* 0x0000000e15207211 */ /* 0x002fc800078208ff */
[----:B------:R-:W-:Y:S01]  /*13c40*/  LEA.HI.X R33, R21, R15, R13, 0x1, P1 ;  /* 0x0000000f15217211 */ /* 0x000fe200008f0c0d */
[----:B------:R-:W-:-:S04]  /*13c50*/  IMAD.WIDE R20, R11, 0x2, R18 ;  /* 0x000000020b147825 */ /* 0x000fc800078e0212 */
[----:B------:R-:W-:Y:S01]  /*13c60*/  IMAD.MOV.U32 R11, RZ, RZ, RZ ;  /* 0x000000ffff0b7224 */ /* 0x000fe200078e00ff */
[----:B------:R-:W-:Y:S01]  /*13c70*/  @P0 IADD3 R11, -R9, RZ, RZ ;  /* 0x000000ff090b0210 */ /* 0x000fe20007ffe1ff */
[----:B------:R-:W2:Y:S03]  /*13c80*/  LD.E.128 R32, [R32.64] ;  /* 0x0000000620207980 */ /* 0x000ea6000c101d00 */
[C---:B------:R-:W-:Y:S01]  /*13c90*/  IADD3 R13, P1, R11.reuse, R4, RZ ;  /* 0x000000040b0d7210 */ /* 0x040fe20007f3e0ff */
[----:B------:R-:W3:Y:S03]  /*13ca0*/  LD.E.128 R20, [R20.64] ;  /* 0x0000000614147980 */ /* 0x000ee6000c101d00 */
        /* <DEDUP_REMOVED lines=13> */
[----:B------:R-:W-:Y:S02]  /*13d80*/  LOP3.LUT R27, R32, 0xffff0000, RZ, 0xc0, !PT ;  /* 0xffff0000201b7812 */ /* 0x000fe400078ec0ff */
[C---:B------:R-:W-:Y:S01]  /*13d90*/  SHF.L.U32 R26, R33.reuse, 0x10, RZ ;  /* 0x00000010211a7819 */ /* 0x040fe200000006ff */
[----:B---3--:R-:W-:Y:S01]  /*13da0*/  IMAD.U32 R44, R22, 0x10000, RZ ;  /* 0x00010000162c7824 */ /* 0x008fe200078e00ff */
[----:B------:R-:W-:Y:S01]  /*13db0*/  LOP3.LUT R41, R33, 0xffff0000, RZ, 0xc0, !PT ;  /* 0xffff000021297812 */ /* 0x000fe200078ec0ff */
[C---:B------:R-:W-:Y:S01]  /*13dc0*/  IMAD.U32 R33, R34.reuse, 0x10000, RZ ;  /* 0x0001000022217824 */ /* 0x040fe200078e00ff */
        /* <DEDUP_REMOVED lines=17> */
[----:B------:R-:W-:-:S02]  /*13ee0*/  @!P0 FADD.FTZ R33, -R33, -RZ ;  /* 0x800000ff21218221 */ /* 0x000fc40000010100 */
[----:B------:R-:W-:Y:S01]  /*13ef0*/  FMUL.FTZ R43, R43, R30 ;  /* 0x0000001e2b2b7220 */ /* 0x000fe20000410000 */
[----:B----4-:R-:W-:Y:S01]  /*13f00*/  LOP3.LUT R30, R38, 0xffff0000, RZ, 0xc0, !PT ;  /* 0xffff0000261e7812 */ /* 0x010fe200078ec0ff */
[----:B------:R-:W-:Y:S02]  /*13f10*/  FMUL.FTZ R21, R21, R32 ;  /* 0x0000002015157220 */ /* 0x000fe40000410000 */
        /* <DEDUP_REMOVED lines=25> */
.L_x_3949:
[----:B------:R-:W-:Y:S05]  /*140b0*/  BSYNC B0 ;  /* 0x0000000000007941 */ /* 0x000fea0003800000 */
.L_x_3948:
[----:B-----5:R1:W-:Y:S04]  /*140c0*/  STS.128 [R249+0x1800], R40 ;  /* 0x00180028f9007388 */ /* 0x0203e80000000c00 */
[----:B---34-:R1:W5:Y:S01]  /*140d0*/  LD.E.128 R44, [R18.64+0x80] ;  /* 0x00008006122c7980 */ /* 0x018362000c101d00 */
[----:B------:R-:W-:Y:S01]  /*140e0*/  IADD3 R0, R24, 0x40, RZ ;  /* 0x0000004018007810 */ /* 0x000fe20007ffe0ff */
[----:B------:R-:W-:Y:S03]  /*140f0*/  BSSY B0, `(.L_x_3950) ;  /* 0x0000056000007945 */ /* 0x000fe60003800000 */
[----:B------:R-:W-:-:S13]  /*14100*/  ISETP.GE.AND P0, PT, R0, R7, PT ;  /* 0x000000070000720c */ /* 0x000fda0003f06270 */
        /* <DEDUP_REMOVED lines=10> */
[----:B--2---:R-:W-:-:S04]  /*141b0*/  IADD3 R21, P1, R13, R4, RZ ;  /* 0x000000040d157210 */ /* 0x004fc80007f3e0ff */
[----:B------:R-:W-:Y:S02]  /*141c0*/  LEA.HI.X.SX32 R13, R13, R0, 0x1, P1 ;  /* 0x000000000d0d7211 */ /* 0x000fe400008f0eff */
[----:B-1----:R-:W-:-:S04]  /*141d0*/  LEA R32, P1, R21, R14, 0x1 ;  /* 0x0000000e15207211 */ /* 0x002fc800078208ff */
[----:B------:R-:W-:Y:S01]  /*141e0*/  LEA.HI.X R33, R21, R15, R13, 0x1, P1 ;  /* 0x0000000f15217211 */ /* 0x000fe200008f0c0d */
[----:B------:R-:W-:Y:S01]  /*141f0*/  IMAD.WIDE R20, R11, 0x2, R18 ;  /* 0x000000020b147825 */ /* 0x000fe200078e0212 */
[----:B------:R-:W-:-:S03]  /*14200*/  MOV R11, RZ ;  /* 0x000000ff000b7202 */ /* 0x000fc60000000f00 */
[----:B------:R-:W-:Y:S01]  /*14210*/  @P0 IMAD.MOV R11, RZ, RZ, -R9 ;  /* 0x000000ffff0b0224 */ /* 0x000fe200078e0a09 */
[----:B------:R-:W2:Y:S04]  /*14220*/  LD.E.128 R32, [R32.64] ;  /* 0x0000000620207980 */ /* 0x000ea8000c101d00 */
[C---:B------:R-:W-:Y:S01]  /*14230*/  IADD3 R13, P1, R11.reuse, R4, RZ ;  /* 0x000000040b0d7210 */ /* 0x040fe20007f3e0ff */
[----:B------:R-:W3:Y:S03]  /*14240*/  LD.E.128 R20, [R20.64+0x80] ;  /* 0x0000800614147980 */ /* 0x000ee6000c101d00 */
[----:B------:R-:W-:Y:S02]  /*14250*/  LEA.HI.X.SX32 R0, R11, R0, 0x1, P1 ;  /* 0x000000000b007211 */ /* 0x000fe400008f0eff */
[----:B------:R-:W-:-:S04]  /*14260*/  LEA R36, P1, R13, R16, 0x1 ;  /* 0x000000100d247211 */ /* 0x000fc800078208ff */
[----:B------:R-:W-:-:S06]  /*14270*/  LEA.HI.X R37, R13, R17, R0, 0x1, P1 ;  /* 0x000000110d257211 */ /* 0x000fcc00008f0c00 */
[----:B------:R-:W4:Y:S01]  /*14280*/  LD.E.128 R36, [R36.64] ;  /* 0x0000000624247980 */ /* 0x000f22000c101d00 */
        /* <DEDUP_REMOVED lines=9> */
[----:B------:R-:W-:Y:S02]  /*14320*/  LOP3.LUT R27, R32, 0xffff0000, RZ, 0xc0, !PT ;  /* 0xffff0000201b7812 */ /* 0x000fe400078ec0ff */
[C---:B------:R-:W-:Y:S01]  /*14330*/  SHF.L.U32 R26, R33.reuse, 0x10, RZ ;  /* 0x00000010211a7819 */ /* 0x040fe200000006ff */
[----:B------:R-:W-:Y:S01]  /*14340*/  @!P0 FADD.FTZ R30, -R30, -RZ ;  /* 0x800000ff1e1e8221 */ /* 0x000fe20000010100 */
[----:B------:R-:W-:Y:S01]  /*14350*/  LOP3.LUT R40, R33, 0xffff0000, RZ, 0xc0, !PT ;  /* 0xffff000021287812 */ /* 0x000fe200078ec0ff */
[C---:B------:R-:W-:Y:S01]  /*14360*/  IMAD.U32 R33, R34.reuse, 0x10000, RZ ;  /* 0x0001000022217824 */ /* 0x040fe200078e00ff */
[----:B------:R-:W-:Y:S01]  /*14370*/  LOP3.LUT R32, R34, 0xffff0000, RZ, 0xc0, !PT ;  /* 0xffff000022207812 */ /* 0x000fe200078ec0ff */
[----:B---3--:R-:W-:Y:S01]  /*14380*/  IMAD.U32 R42, R22, 0x10000, RZ ;  /* 0x00010000162a7824 */ /* 0x008fe200078e00ff */
[C---:B------:R-:W-:Y:S01]  /*14390*/  SHF.L.U32 R31, R35.reuse, 0x10, RZ ;  /* 0x00000010231f7819 */ /* 0x040fe200000006ff */
        /* <DEDUP_REMOVED lines=43> */
.L_x_3951:
[----:B------:R-:W-:Y:S05]  /*14650*/  BSYNC B0 ;  /* 0x0000000000007941 */ /* 0x000fea0003800000 */
.L_x_3950:
[----:B-----5:R3:W-:Y:S04]  /*14660*/  STS.128 [R249+0x3800], R44 ;  /* 0x0038002cf9007388 */ /* 0x0207e80000000c00 */
[----:B-1----:R3:W5:Y:S01]  /*14670*/  LD.E.128 R40, [R18.64+0x100] ;  /* 0x0001000612287980 */ /* 0x002762000c101d00 */
        /* <DEDUP_REMOVED lines=15> */
[----:B------:R-:W-:-:S04]  /*14770*/  LEA R32, P1, R21, R14, 0x1 ;  /* 0x0000000e15207211 */ /* 0x000fc800078208ff */
[----:B------:R-:W-:Y:S01]  /*14780*/  LEA.HI.X R33, R21, R15, R13, 0x1, P1 ;  /* 0x0000000f15217211 */ /* 0x000fe200008f0c0d */
[----:B------:R-:W-:Y:S01]  /*14790*/  IMAD.WIDE R20, R11, 0x2, R18 ;  /* 0x000000020b147825 */ /* 0x000fe200078e0212 */
[----:B------:R-:W-:-:S03]  /*147a0*/  MOV R11, RZ ;  /* 0x000000ff000b7202 */ /* 0x000fc60000000f00 */
[----:B------:R-:W-:Y:S01]  /*147b0*/  @P0 IMAD.MOV R11, RZ, RZ, -R9 ;  /* 0x000000ffff0b0224 */ /* 0x000fe200078e0a09 */
[----:B------:R-:W2:Y:S04]  /*147c0*/  LD.E.128 R32, [R32.64] ;  /* 0x0000000620207980 */ /* 0x000ea8000c101d00 */
[C---:B------:R-:W-:Y:S01]  /*147d0*/  IADD3 R13, P1, R11.reuse, R4, RZ ;  /* 0x000000040b0d7210 */ /* 0x040fe20007f3e0ff */
[----:B------:R-:W4:Y:S03]  /*147e0*/  LD.E.128 R20, [R20.64+0x100] ;  /* 0x0001000614147980 */ /* 0x000f26000c101d00 */
[----:B------:R-:W-:Y:S02]  /*147f0*/  LEA.HI.X.SX32 R0, R11, R0, 0x1, P1 ;  /* 0x000000000b007211 */ /* 0x000fe400008f0eff */
[----:B------:R-:W-:-:S04]  /*14800*/  LEA R36, P1, R13, R16, 0x1 ;  /* 0x000000100d247211 */ /* 0x000fc800078208ff */
[----:B------:R-:W-:-:S06]  /*14810*/  LEA.HI.X R37, R13, R17, R0, 0x1, P1 ;  /* 0x000000110d257211 */ /* 0x000fcc00008f0c00 */
[----:B---3--:R-:W3:Y:S01]  /*14820*/  LD.E.128 R36, [R36.64] ;  /* 0x0000000624247980 */ /* 0x008ee2000c101d00 */
        /* <DEDUP_REMOVED lines=15> */
[----:B----4-:R-:W-:Y:S01]  /*14920*/  IMAD.U32 R44, R22, 0x10000, RZ ;  /* 0x00010000162c7824 */ /* 0x010fe200078e00ff */
        /* <DEDUP_REMOVED lines=17> */
[----:B---3--:R-:W-:Y:S01]  /*14a40*/  LOP3.LUT R30, R38, 0xffff0000, RZ, 0xc0, !PT ;  /* 0xffff0000261e7812 */ /* 0x008fe200078ec0ff */
        /* <DEDUP_REMOVED lines=26> */
.L_x_3953:
[----:B------:R-:W-:Y:S05]  /*14bf0*/  BSYNC B0 ;  /* 0x0000000000007941 */ /* 0x000fea0003800000 */
.L_x_3952:
[----:B-----5:R1:W-:Y:S04]  /*14c00*/  STS.128 [R249+0x5800], R40 ;  /* 0x00580028f9007388 */ /* 0x0203e80000000c00 */
[----:B--2---:R1:W5:Y:S01]  /*14c10*/  LD.E.128 R20, [R18.64+0x180] ;  /* 0x0001800612147980 */ /* 0x004362000c101d00 */
        /* <DEDUP_REMOVED lines=17> */
[----:B------:R-:W2:Y:S03]  /*14d30*/  LD.E.128 R24, [R24.64+0x180] ;  /* 0x0001800618187980 */ /* 0x000ea6000c101d00 */
[----:B------:R-:W-:Y:S02]  /*14d40*/  LEA.HI.X R13, R7, R15, R0, 0x1, P1 ;  /* 0x0000000f070d7211 */ /* 0x000fe400008f0c00 */
[----:B------:R-:W-:Y:S01]  /*14d50*/  MOV R0, RZ ;  /* 0x000000ff00007202 */ /* 0x000fe20000000f00 */
[----:B------:R-:W-:-:S03]  /*14d60*/  @P0 IMAD.MOV R0, RZ, RZ, -R9 ;  /* 0x000000ffff000224 */ /* 0x000fc600078e0a09 */
[----:B------:R-:W4:Y:S02]  /*14d70*/  LD.E.128 R12, [R12.64] ;  /* 0x000000060c0c7980 */ /* 0x000f24000c101d00 */
[----:B------:R-:W-:-:S04]  /*14d80*/  IADD3 R3, P1, R0, R3, RZ ;  /* 0x0000000300037210 */ /* 0x000fc80007f3e0ff */
[----:B------:R-:W-:Y:S02]  /*14d90*/  LEA.HI.X.SX32 R0, R0, R5, 0x1, P1 ;  /* 0x0000000500007211 */ /* 0x000fe400008f0eff */
[----:B------:R-:W-:-:S04]  /*14da0*/  LEA R16, P1, R3, R16, 0x1 ;  /* 0x0000001003107211 */ /* 0x000fc800078208ff */
[----:B------:R-:W-:-:S06]  /*14db0*/  LEA.HI.X R17, R3, R17, R0, 0x1, P1 ;  /* 0x0000001103117211 */ /* 0x000fcc00008f0c00 */
[----:B-1-3--:R-:W3:Y:S01]  /*14dc0*/  LD.E.128 R16, [R16.64] ;  /* 0x0000000610107980 */ /* 0x00aee2000c101d00 */
        /* <DEDUP_REMOVED lines=10> */
[C---:B------:R-:W-:Y:S02]  /*14e70*/  SHF.L.U32 R10, R25.reuse, 0x10, RZ ;  /* 0x00000010190a7819 */ /* 0x040fe400000006ff */
[----:B------:R-:W-:Y:S01]  /*14e80*/  LOP3.LUT R30, R25, 0xffff0000, RZ, 0xc0, !PT ;  /* 0xffff0000191e7812 */ /* 0x000fe200078ec0ff */
[C---:B------:R-:W-:Y:S01]  /*14e90*/  IMAD.U32 R25, R26.reuse, 0x10000, RZ ;  /* 0x000100001a197824 */ /* 0x040fe200078e00ff */
[----:B------:R-:W-:Y:S02]  /*14ea0*/  LOP3.LUT R24, R26, 0xffff0000, RZ, 0xc0, !PT ;  /* 0xffff00001a187812 */ /* 0x000fe400078ec0ff */
[C---:B------:R-:W-:Y:S01]  /*14eb0*/  SHF.L.U32 R23, R27.reuse, 0x10, RZ ;  /* 0x000000101b177819 */ /* 0x040fe200000006ff */
[----:B----4-:R-:W-:Y:S01]  /*14ec0*/  IMAD.U32 R26, R12, 0x10000, RZ ;  /* 0x000100000c1a7824 */ /* 0x010fe200078e00ff */
        /* <DEDUP_REMOVED lines=14> */
[----:B------:R-:W-:Y:S01]  /*14fb0*/  @!P0 FADD.FTZ R14, -R14, -RZ ;  /* 0x800000ff0e0e8221 */ /* 0x000fe20000010100 */
[----:B---3--:R-:W-:Y:S01]  /*14fc0*/  LOP3.LUT R15, R18, 0xffff0000, RZ, 0xc0, !PT ;  /* 0xffff0000120f7812 */ /* 0x008fe200078ec0ff */
        /* <DEDUP_REMOVED lines=28> */
.L_x_3955:
[----:B------:R-:W-:Y:S05]  /*15190*/  BSYNC B0 ;  /* 0x0000000000007941 */ /* 0x000fea0003800000 */
.L_x_3954:
[----:B-----5:R2:W-:Y:S01]  /*151a0*/  STS.128 [R249+0x7800], R20 ;  /* 0x00780014f9007388 */ /* 0x0205e20000000c00 */
[----:B------:R-:W-:Y:S05]  /*151b0*/  BRA `(.L_x_3909) ;  /* 0x000002c000007947 */ /* 0x000fea0003800000 */
.L_x_3877:
        /* <DEDUP_REMOVED lines=44> */
.L_x_3909:
[----:B------:R-:W-:Y:S05]  /*15480*/  BSYNC B2 ;  /* 0x0000000000027941 */ /* 0x000fea0003800000 */
.L_x_3876:
[----:B------:R-:W-:Y:S01]  /*15490*/  IADD3 R242, R170, -0x1, RZ ;  /* 0xffffffffaaf27810 */ /* 0x000fe20007ffe0ff */
[----:B------:R-:W-:Y:S01]  /*154a0*/  IMAD.SHL.U32 R7, R60, 0x40, RZ ;  /* 0x000000403c077824 */ /* 0x000fe200078e00ff */
[----:B------:R-:W-:-:S02]  /*154b0*/  LEA.HI R0, R63, R63, RZ, 0x1 ;  /* 0x0000003f3f007211 */ /* 0x000fc400078f08ff */
[----:B------:R-:W-:Y:S01]  /*154c0*/  SHF.R.S32.HI R9, RZ, 0x1f, R66 ;  /* 0x0000001fff097819 */ /* 0x000fe20000011442 */
[----:B------:R-:W-:Y:S01]  /*154d0*/  IMAD.SHL.U32 R3, R242, 0x40, RZ ;  /* 0x00000040f2037824 */ /* 0x000fe200078e00ff */
[----:B------:R-:W-:Y:S02]  /*154e0*/  LOP3.LUT R0, R0, 0xfffffffe, RZ, 0xc0, !PT ;  /* 0xfffffffe00007812 */ /* 0x000fe400078ec0ff */
[----:B-1----:R-:W-:Y:S01]  /*154f0*/  LEA.HI R4, R9, R66, RZ, 0x3 ;  /* 0x0000004209047211 */ /* 0x002fe200078f18ff */
[----:B------:R-:W-:Y:S01]  /*15500*/  IMAD.IADD R5, R56, 0x1, -R3 ;  /* 0x0000000138057824 */ /* 0x000fe200078e0a03 */
[----:B------:R-:W-:Y:S01]  /*15510*/  LOP3.LUT R7, R7, 0x1c0, RZ, 0xc0, !PT ;  /* 0x000001c007077812 */ /* 0x000fe200078ec0ff */
[----:B------:R-:W-:Y:S01]  /*15520*/  IMAD.IADD R63, R63, 0x1, -R0 ;  /* 0x000000013f3f7824 */ /* 0x000fe200078e0a00 */
[C---:B------:R-:W-:Y:S01]  /*15530*/  LOP3.LUT R9, R4.reuse, 0xfffffff8, RZ, 0xc0, !PT ;  /* 0xfffffff804097812 */ /* 0x040fe200078ec0ff */
[----:B------:R-:W-:Y:S01]  /*15540*/  IMAD.SHL.U32 R31, R4, 0x40, RZ ;  /* 0x00000040041f7824 */ /* 0x000fe200078e00ff */
[----:B------:R-:W-:-:S02]  /*15550*/  ISETP.GE.AND P4, PT, R6, R5, PT ;  /* 0x000000050600720c */ /* 0x000fc40003f86270 */
[-C--:B------:R-:W-:Y:S02]  /*15560*/  ISETP.GE.AND P5, PT, R142, R5.reuse, PT ;  /* 0x000000058e00720c */ /* 0x080fe40003fa6270 */
[-C--:B------:R-:W-:Y:S02]  /*15570*/  ISETP.GE.AND P3, PT, R8, R5.reuse, PT ;  /* 0x000000050800720c */ /* 0x080fe40003f66270 */
[-C--:B------:R-:W-:Y:S01]  /*15580*/  ISETP.GE.AND P2, PT, R6, R5.reuse, PT ;  /* 0x000000050600720c */ /* 0x080fe20003f46270 */
[----:B------:R-:W-:Y:S01]  /*15590*/  IMAD.SHL.U32 R6, R142, 0x8, RZ ;  /* 0x000000088e067824 */ /* 0x000fe200078e00ff */
[----:B------:R-:W-:Y:S02]  /*155a0*/  ISETP.GE.AND P1, PT, R8, R5, PT ;  /* 0x000000050800720c */ /* 0x000fe40003f26270 */
[----:B------:R-:W-:Y:S02]  /*155b0*/  LOP3.LUT R31, R31, 0xfffffe00, RZ, 0xc0, !PT ;  /* 0xfffffe001f1f7812 */ /* 0x000fe400078ec0ff */
[----:B------:R-:W-:-:S02]  /*155c0*/  LOP3.LUT R6, R7, 0x8, R6, 0xf8, !PT ;  /* 0x0000000807067812 */ /* 0x000fc400078ef806 */
[C---:B----4-:R-:W-:Y:S01]  /*155d0*/  @!P4 LEA R12, P0, R64.reuse, R236, 0x1 ;  /* 0x000000ec400cc211 */ /* 0x050fe200078008ff */
[----:B------:R-:W-:Y:S01]  /*155e0*/  @!PT LDS RZ, [RZ] ;  /* 0x00000000fffff984 */ /* 0x000fe20000000800 */
[----:B------:R-:W-:Y:S01]  /*155f0*/  @!PT LDS RZ, [RZ] ;  /* 0x00000000fffff984 */ /* 0x000fe20000000800 */
[----:B------:R-:W-:Y:S01]  /*15600*/  @!PT LDS RZ, [RZ] ;  /* 0x00000000fffff984 */ /* 0x000fe20000000800 */
[----:B------:R1:W-:Y:S01]  /*15610*/  @!P5 LDGSTS.E.BYPASS.LTC128B.128 [R249+0x8000], [R236.64] ;  /* 0x08000000ecf9dfae */ /* 0x0003e2000b901d46 */
[----:B------:R-:W-:Y:S02]  /*15620*/  SHF.R.U32.HI R7, RZ, 0x3, R7 ;  /* 0x00000003ff077819 */ /* 0x000fe40000011607 */
[----:B------:R-:W-:Y:S01]  /*15630*/  @!P4 LEA.HI.X R13, R64, R237, R65, 0x1, P0 ;  /* 0x000000ed400dc211 */ /* 0x000fe200000f0c41 */
[----:B------:R1:W-:Y:S01]  /*15640*/  @!P5 LDGSTS.E.BYPASS.LTC128B.128 [R249+0xa000], [R236.64+0x80] ;  /* 0x0a000080ecf9dfae */ /* 0x0003e2000b901d46 */
[----:B------:R-:W-:Y:S02]  /*15650*/  ISETP.GE.AND P0, PT, R2, R5, PT ;  /* 0x000000050200720c */ /* 0x000fe40003f06270 */
[----:B------:R-:W-:Y:S01]  /*15660*/  LOP3.LUT R6, R6, R7, RZ, 0x3c, !PT ;  /* 0x0000000706067212 */ /* 0x000fe200078e3cff */
[----:B------:R1:W-:Y:S04]  /*15670*/  @!P5 LDGSTS.E.BYPASS.LTC128B.128 [R249+0xc000], [R236.64+0x100] ;  /* 0x0c000100ecf9dfae */ /* 0x0003e8000b901d46 */
[----:B------:R1:W-:Y:S01]  /*15680*/  @!P5 LDGSTS.E.BYPASS.LTC128B.128 [R249+0xe000], [R236.64+0x180] ;  /* 0x0e000180ecf9dfae */ /* 0x0003e2000b901d46 */
[----:B------:R-:W-:Y:S01]  /*15690*/  ISETP.GE.AND P5, PT, R142, R5, PT ;  /* 0x000000058e00720c */ /* 0x000fe20003fa6270 */
[----:B------:R-:W-:-:S02]  /*156a0*/  IMAD R229, R63, 0x200, R6 ;  /* 0x000002003fe57824 */ /* 0x000fc400078e0206 */
[----:B------:R4:W-:Y:S01]  /*156b0*/  @!P4 LDGSTS.E.BYPASS.LTC128B.128 [R249+0x8800], [R12.64] ;  /* 0x088000000cf9cfae */ /* 0x0009e2000b901d46 */
[----:B------:R-:W-:Y:S02]  /*156c0*/  IMAD.SHL.U32 R63, R63, 0x8, RZ ;  /* 0x000000083f3f7824 */ /* 0x000fe400078e00ff */
[----:B------:R-:W-:Y:S01]  /*156d0*/  @!P0 IMAD R0, R167, 0x60, RZ ;  /* 0x00000060a7008824 */ /* 0x000fe200078e02ff */
[----:B------:R4:W-:Y:S01]  /*156e0*/  @!P4 LDGSTS.E.BYPASS.LTC128B.128 [R249+0xa800], [R12.64+0x80] ;  /* 0x0a8000800cf9cfae */ /* 0x0009e2000b901d46 */
[----:B------:R-:W-:-:S03]  /*156f0*/  @!P0 IMAD.WIDE.U32 R10, R166, 0x60, R236 ;  /* 0x00000060a60a8825 */ /* 0x000fc600078e00ec */
[----:B------:R4:W-:Y:S01]  /*15700*/  @!P4 LDGSTS.E.BYPASS.LTC128B.128 [R249+0xc800], [R12.64+0x100] ;  /* 0x0c8001000cf9cfae */ /* 0x0009e2000b901d46 */
[----:B------:R-:W-:Y:S02]  /*15710*/  @!P0 IMAD.IADD R15, R0, 0x1, R11 ;  /* 0x00000001000f8824 */ /* 0x000fe400078e020b */
[----:B------:R-:W-:Y:S01]  /*15720*/  @!P0 IMAD.MOV.U32 R14, RZ, RZ, R10 ;  /* 0x000000ffff0e8224 */ /* 0x000fe200078e000a */
[----:B------:R4:W-:Y:S01]  /*15730*/  @!P4 LDGSTS.E.BYPASS.LTC128B.128 [R249+0xe800], [R12.64+0x180] ;  /* 0x0e8001800cf9cfae */ /* 0x0009e2000b901d46 */
[----:B------:R-:W-:Y:S01]  /*15740*/  IMAD.IADD R0, R66, 0x1, -R9 ;  /* 0x0000000142007824 */ /* 0x000fe200078e0a09 */
[----:B----4-:R-:W-:-:S04]  /*15750*/  @!P3 LEA R12, P4, R166, R236, 0x6 ;  /* 0x000000eca60cb211 */ /* 0x010fc800078830ff */
[----:B------:R-:W-:Y:S02]  /*15760*/  @!P3 LEA.HI.X R13, R166, R237, R167, 0x6, P4 ;  /* 0x000000eda60db211 */ /* 0x000fe400020f34a7 */
[----:B------:R-:W-:Y:S01]  /*15770*/  ISETP.GE.AND P4, PT, R2, R5, PT ;  /* 0x000000050200720c */ /* 0x000fe20003f86270 */
[----:B------:R-:W-:Y:S02]  /*15780*/  IMAD.SHL.U32 R5, R0, 0x40, RZ ;  /* 0x0000004000057824 */ /* 0x000fe400078e00ff */
[----:B------:R4:W-:Y:S03]  /*15790*/  @!P3 LDGSTS.E.BYPASS.LTC128B.128 [R249+0x9000], [R12.64] ;  /* 0x090000000cf9bfae */ /* 0x0009e6000b901d46 */
[----:B------:R-:W-:Y:S01]  /*157a0*/  LOP3.LUT R8, R5, 0x1c0, RZ, 0xc0, !PT ;  /* 0x000001c005087812 */ /* 0x000fe200078ec0ff */
[----:B------:R4:W-:Y:S03]  /*157b0*/  @!P3 LDGSTS.E.BYPASS.LTC128B.128 [R249+0xb000], [R12.64+0x80] ;  /* 0x0b0000800cf9bfae */ /* 0x0009e6000b901d46 */
[----:B------:R-:W-:Y:S01]  /*157c0*/  SHF.R.U32.HI R5, RZ, 0x3, R8 ;  /* 0x00000003ff057819 */ /* 0x000fe20000011608 */
[----:B------:R4:W-:Y:S02]  /*157d0*/  @!P3 LDGSTS.E.BYPASS.LTC128B.128 [R249+0xd000], [R12.64+0x100] ;  /* 0x0d0001000cf9bfae */ /* 0x0009e4000b901d46 */
[----:B------:R-:W-:-:S02]  /*157e0*/  @!P4 IMAD R2, R169, 0x60, RZ ;  /* 0x00000060a902c824 */ /* 0x000fc400078e02ff */
[----:B------:R4:W-:Y:S01]  /*157f0*/  @!P3 LDGSTS.E.BYPASS.LTC128B.128 [R249+0xf000], [R12.64+0x180] ;  /* 0x0f0001800cf9bfae */ /* 0x0009e2000b901d46 */
[----:B------:R-:W-:-:S03]  /*15800*/  @!P4 IMAD.WIDE.U32 R10, R168, 0x60, R246 ;  /* 0x00000060a80ac825 */ /* 0x000fc600078e00f6 */
[----:B------:R4:W-:Y:S01]  /*15810*/  @!P0 LDGSTS.E.BYPASS.LTC128B.128 [R249+0x9800], [R14.64] ;  /* 0x098000000ef98fae */ /* 0x0009e2000b901d46 */
[----:B------:R-:W-:Y:S01]  /*15820*/  @!P4 IMAD.IADD R11, R2, 0x1, R11 ;  /* 0x00000001020bc824 */ /* 0x000fe200078e020b */
[----:B------:R-:W-:Y:S02]  /*15830*/  LOP3.LUT R2, R8, 0x8, R63, 0xf8, !PT ;  /* 0x0000000808027812 */ /* 0x000fe400078ef83f */
[----:B------:R4:W-:Y:S02]  /*15840*/  @!P0 LDGSTS.E.BYPASS.LTC128B.128 [R249+0xb800], [R14.64+0x80] ;  /* 0x0b8000800ef98fae */ /* 0x0009e4000b901d46 */
[----:B------:R-:W-:Y:S01]  /*15850*/  LOP3.LUT R2, R2, R5, RZ, 0x3c, !PT ;  /* 0x0000000502027212 */ /* 0x000fe200078e3cff */
[----:B------:R-:W-:Y:S01]  /*15860*/  IMAD R5, R58, 0x400, R31 ;  /* 0x000004003a057824 */ /* 0x000fe200078e021f */
[----:B------:R4:W-:Y:S04]  /*15870*/  @!P0 LDGSTS.E.BYPASS.LTC128B.128 [R249+0xd800], [R14.64+0x100] ;  /* 0x0d8001000ef98fae */ /* 0x0009e8000b901d46 */
[----:B------:R4:W-:Y:S01]  /*15880*/  @!P0 LDGSTS.E.BYPASS.LTC128B.128 [R249+0xf800], [R14.64+0x180] ;  /* 0x0f8001800ef98fae */ /* 0x0009e2000b901d46 */
[----:B------:R-:W-:-:S03]  /*15890*/  @!P2 LEA R6, P0, R61, R246, 0x1 ;  /* 0x000000f63d06a211 */ /* 0x000fc600078008ff */
[----:B------:R-:W0:Y:S01]  /*158a0*/  LDGDEPBAR ;  /* 0x00000000000079af */ /* 0x000e220000000000 */
[-C--:B------:R-:W-:Y:S02]  /*158b0*/  @!P2 LEA.HI.X R7, R61, R247.reuse, R62, 0x1, P0 ;  /* 0x000000f73d07a211 */ /* 0x080fe400000f0c3e */
[C---:B------:R-:W-:Y:S01]  /*158c0*/  @!P1 LEA R8, P0, R168.reuse, R246, 0x6 ;  /* 0x000000f6a8089211 */ /* 0x040fe200078030ff */
[----:B------:R-:W5:Y:S03]  /*158d0*/  LD.E R4, [R28.64+0x188] ;  /* 0x000188061c047980 */ /* 0x000f66000c101900 */
        /* <DEDUP_REMOVED lines=47> */
[----:B------:R3:W-:Y:S01]  /*15bd0*/  @!P4 LDGSTS.E.BYPASS.LTC128B.128 [R249+0x13800], [R10.64+0x80] ;  /* 0x138000800af9cfae */ /* 0x0007e2000b901d46 */
[----:B------:R-:W-:-:S03]  /*15be0*/  R2P PR, R0, 0x6 ;  /* 0x0000000600007804 */ /* 0x000fc60000000000 */
[----:B------:R3:W-:Y:S01]  /*15bf0*/  @!P4 LDGSTS.E.BYPASS.LTC128B.128 [R249+0x15800], [R10.64+0x100] ;  /* 0x158001000af9cfae */ /* 0x0007e2000b901d46 */
[----:B--2---:R-:W-:-:S03]  /*15c00*/  IMAD.MOV.U32 R7, RZ, RZ, 0x10 ;  /* 0x00000010ff077424 */ /* 0x004fc600078e00ff */
[----:B------:R3:W-:Y:S01]  /*15c10*/  @!P4 LDGSTS.E.BYPASS.LTC128B.128 [R249+0x17800], [R10.64+0x180] ;  /* 0x178001800af9cfae */ /* 0x0007e2000b901d46 */
[----:B------:R-:W-:-:S03]  /*15c20*/  IMAD.MOV.U32 R5, RZ, RZ, 0x20 ;  /* 0x00000020ff057424 */ /* 0x000fc600078e00ff */
[----:B------:R-:W-:Y:S04]  /*15c30*/  LDSM.16.M88.4 R64, [R230] ;  /* 0x00000000e640783b */ /* 0x000fe80000000200 */
[----:B------:R-:W2:Y:S01]  /*15c40*/  LDSM.16.M88.4 R32, [R229+0x8000] ;  /* 0x00800000e520783b */ /* 0x000ea20000000200 */
[----:B------:R-:W-:Y:S02]  /*15c50*/  SEL R7, R7, 0xfffffff0, !P1 ;  /* 0xfffffff007077807 */ /* 0x000fe40004800000 */
[----:B------:R-:W-:Y:S01]  /*15c60*/  SEL R5, R5, 0xffffffe0, !P2 ;  /* 0xffffffe005057807 */ /* 0x000fe20005000000 */
[----:B---3--:R-:W3:Y:S01]  /*15c70*/  LDSM.16.M88.4 R20, [R229+0x8800] ;  /* 0x00880000e514783b */ /* 0x008ee20000000200 */
[----:B------:R-:W-:Y:S02]  /*15c80*/  R2P PR, R60, 0x6 ;  /* 0x000000063c007804 */ /* 0x000fe40000000000 */
[----:B------:R-:W-:Y:S01]  /*15c90*/  IADD3 R0, R229, 0x8000, RZ ;  /* 0x00008000e5007810 */ /* 0x000fe20007ffe0ff */
[----:B------:R-:W-:Y:S01]  /*15ca0*/  IMAD R228, R7, 0x2, R230 ;  /* 0x0000000207e47824 */ /* 0x000fe200078e02e6 */
[----:B------:R-:W-:Y:S01]  /*15cb0*/  IADD3 R227, R229, 0x8020, RZ ;  /* 0x00008020e5e37810 */ /* 0x000fe20007ffe0ff */
[----:B------:R-:W1:Y:S04]  /*15cc0*/  LDSM.16.M88.4 R72, [R229+0x9000] ;  /* 0x00900000e548783b */ /* 0x000e680000000200 */
[----:B------:R-:W-:Y:S04]  /*15cd0*/  LDSM.16.M88.4 R44, [R228] ;  /* 0x00000000e42c783b */ /* 0x000fe80000000200 */
[----:B------:R-:W-:Y:S01]  /*15ce0*/  @P1 IADD3 R227, R0, -0x20, RZ ;  /* 0xffffffe000e31810 */ /* 0x000fe20007ffe0ff */
[----:B------:R-:W-:Y:S04]  /*15cf0*/  LDSM.16.M88.4 R40, [R229+0x9800] ;  /* 0x00980000e528783b */ /* 0x000fe80000000200 */
[----:B----4-:R-:W4:Y:S01]  /*15d00*/  LDSM.16.M88.4 R12, [R227] ;  /* 0x00000000e30c783b */ /* 0x010f220000000200 */
[----:B------:R-:W-:-:S03]  /*15d10*/  IMAD.MOV.U32 R0, RZ, RZ, 0x40 ;  /* 0x00000040ff007424 */ /* 0x000fc600078e00ff */
[----:B------:R-:W1:Y:S02]  /*15d20*/  LDSM.16.M88.4 R60, [R227+0x800] ;  /* 0x00080000e33c783b */ /* 0x000e640000000200 */
[----:B------:R-:W-:Y:S01]  /*15d30*/  SEL R0, R0, 0xffffffc0, !P2 ;  /* 0xffffffc000007807 */ /* 0x000fe20005000000 */
[----:B------:R-:W-:Y:S01]  /*15d40*/  IMAD R226, R5, 0x2, R230 ;  /* 0x0000000205e27824 */ /* 0x000fe200078e02e6 */
[----:B------:R-:W1:Y:S03]  /*15d50*/  LDSM.16.M88.4 R52, [R227+0x1000] ;  /* 0x00100000e334783b */ /* 0x000e660000000200 */
[----:B------:R-:W-:Y:S01]  /*15d60*/  IMAD.IADD R224, R229, 0x1, R0 ;  /* 0x00000001e5e07824 */ /* 0x000fe200078e0200 */
[----:B------:R-:W-:Y:S04]  /*15d70*/  LDSM.16.M88.4 R8, [R226] ;  /* 0x00000000e208783b */ /* 0x000fe80000000200 */
[----:B------:R-:W4:Y:S01]  /*15d80*/  LDSM.16.M88.4 R16, [R224+0x8000] ;  /* 0x00800000e010783b */ /* 0x000f220000000200 */
[C---:B--2---:R-:W-:Y:S03]  /*15d90*/  HMMA.16816.F32.BF16 R36, R64.reuse, R32, RZ ;  /* 0x000000204024723c */ /* 0x044fe600000418ff */
[----:B------:R-:W2:Y:S04]  /*15da0*/  LDSM.16.M88.4 R48, [R227+0x1800] ;  /* 0x00180000e330783b */ /* 0x000ea80000000200 */
[----:B------:R-:W-:Y:S01]  /*15db0*/  LDSM.16.M88.4 R88, [R230+0x2000] ;  /* 0x00200000e658783b */ /* 0x000fe20000000200 */
[C---:B------:R-:W-:Y:S03]  /*15dc0*/  HMMA.16816.F32.BF16 R32, R64.reuse, R34, RZ ;  /* 0x000000224020723c */ /* 0x040fe600000418ff */
[----:B------:R-:W-:Y:S04]  /*15dd0*/  LDSM.16.M88.4 R84, [R229+0xb000] ;  /* 0x00b00000e554783b */ /* 0x000fe80000000200 */
[----:B------:R-:W-:Y:S01]  /*15de0*/  LDSM.16.M88.4 R80, [R229+0xb800] ;  /* 0x00b80000e550783b */ /* 0x000fe20000000200 */
[----:B---3--:R-:W-:Y:S01]  /*15df0*/  HMMA.16816.F32.BF16 R24, R64, R20, RZ ;  /* 0x000000144018723c */ /* 0x008fe200000418ff */
[----:B------:R-:W-:-:S02]  /*15e00*/  IMAD.SHL.U32 R30, R57, 0x2, RZ ;  /* 0x00000002391e7824 */ /* 0x000fc400078e00ff */
[----:B------:R-:W0:Y:S05]  /*15e10*/  LDGDEPBAR ;  /* 0x00000000000079af */ /* 0x000e2a0000000000 */
[C---:B------:R-:W-:Y:S08]  /*15e20*/  HMMA.16816.F32.BF16 R20, R64.reuse, R22, RZ ;  /* 0x000000164014723c */ /* 0x040ff000000418ff */
[C---:B-1----:R-:W-:Y:S08]  /*15e30*/  HMMA.16816.F32.BF16 R76, R64.reuse, R72, RZ ;  /* 0x00000048404c723c */ /* 0x042ff000000418ff */
[----:B------:R-:W-:Y:S08]  /*15e40*/  HMMA.16816.F32.BF16 R72, R64, R74, RZ ;  /* 0x0000004a4048723c */ /* 0x000ff000000418ff */
[C---:B----4-:R-:W-:Y:S08]  /*15e50*/  HMMA.16816.F32.BF16 R36, R44.reuse, R12, R36 ;  /* 0x0000000c2c24723c */ /* 0x050ff00000041824 */
[----:B------:R-:W-:Y:S01]  /*15e60*/  HMMA.16816.F32.BF16 R32, R44, R14, R32 ;  /* 0x0000000e2c20723c */ /* 0x000fe20000041820 */
[----:B------:R-:W-:Y:S07]  /*15e70*/  LDSM.16.M88.4 R12, [R224+0x9000] ;  /* 0x00900000e00c783b */ /* 0x000fee0000000200 */
[C---:B------:R-:W-:Y:S08]  /*15e80*/  HMMA.16816.F32.BF16 R68, R64.reuse, R40, RZ ;  /* 0x000000284044723c */ /* 0x040ff000000418ff */
[----:B------:R-:W-:Y:S01]  /*15e90*/  HMMA.16816.F32.BF16 R64, R64, R42, RZ ;  /* 0x0000002a4040723c */ /* 0x000fe200000418ff */
[----:B------:R-:W1:Y:S01]  /*15ea0*/  LDSM.16.M88.4 R40, [R224+0x8800] ;  /* 0x00880000e028783b */ /* 0x000e620000000200 */
[----:B------:R-:W-:-:S06]  /*15eb0*/  IMAD R225, R5, 0x2, R228 ;  /* 0x0000000205e17824 */ /* 0x000fcc00078e02e4 */
[----:B------:R-:W-:Y:S01]  /*15ec0*/  HMMA.16816.F32.BF16 R24, R44, R60, R24 ;  /* 0x0000003c2c18723c */ /* 0x000fe20000041818 */
[----:B------:R-:W-:-:S07]  /*15ed0*/  IMAD.IADD R220, R0, 0x1, R227 ;  /* 0x0000000100dc7824 */ /* 0x000fce00078e02e3 */
[C---:B------:R-:W-:Y:S01]  /*15ee0*/  HMMA.16816.F32.BF16 R20, R44.reuse, R62, R20 ;  /* 0x0000003e2c14723c */ /* 0x040fe20000041814 */
[----:B------:R-:W3:Y:S07]  /*15ef0*/  LDSM.16.M88.4 R60, [R224+0x9800] ;  /* 0x00980000e03c783b */ /* 0x000eee0000000200 */
[C---:B------:R-:W-:Y:S08]  /*15f00*/  HMMA.16816.F32.BF16 R76, R44.reuse, R52, R76 ;  /* 0x000000342c4c723c */ /* 0x040ff0000004184c */
[----:B------:R-:W-:Y:S01]  /*15f10*/  HMMA.16816.F32.BF16 R72, R44, R54, R72 ;  /* 0x000000362c48723c */ /* 0x000fe20000041848 */
[----:B------:R-:W-:Y:S07]  /*15f20*/  LDSM.16.M88.4 R52, [R220] ;  /* 0x00000000dc34783b */ /* 0x000fee0000000200 */
[C---:B------:R-:W-:Y:S08]  /*15f30*/  HMMA.16816.F32.BF16 R36, R8.reuse, R16, R36 ;  /* 0x000000100824723c */ /* 0x040ff00000041824 */
[----:B------:R-:W-:Y:S01]  /*15f40*/  HMMA.16816.F32.BF16 R32, R8, R18, R32 ;  /* 0x000000120820723c */ /* 0x000fe20000041820 */
[----:B------:R-:W4:Y:S07]  /*15f50*/  LDSM.16.M88.4 R16, [R225] ;  /* 0x00000000e110783b */ /* 0x000f2e0000000200 */
[C---:B--2---:R-:W-:Y:S08]  /*15f60*/  HMMA.16816.F32.BF16 R68, R44.reuse, R48, R68 ;  /* 0x000000302c44723c */ /* 0x044ff00000041844 */
[----:B------:R-:W-:Y:S01]  /*15f70*/  HMMA.16816.F32.BF16 R64, R44, R50, R64 ;  /* 0x000000322c40723c */ /* 0x000fe20000041840 */
[----:B------:R-:W2:Y:S04]  /*15f80*/  LDSM.16.M88.4 R48, [R220+0x800] ;  /* 0x00080000dc30783b */ /* 0x000ea80000000200 */
[----:B------:R-:W2:Y:S03]  /*15f90*/  LDSM.16.M88.4 R44, [R220+0x1000] ;  /* 0x00100000dc2c783b */ /* 0x000ea60000000200 */
        /* <DEDUP_REMOVED lines=21> */
[----:B------:R-:W1:Y:S04]  /*160f0*/  LDSM.16.M88.4 R40, [R227+0x3800] ;  /* 0x00380000e328783b */ /* 0x000e680000000200 */
[----:B------:R-:W-:Y:S03]  /*16100*/  LDSM.16.M88.4 R16, [R226+0x2000] ;  /* 0x00200000e210783b */ /* 0x000fe60000000200 */
        /* <DEDUP_REMOVED lines=11> */
[----:B------:R-:W-:Y:S07]  /*161c0*/  LDSM.16.M88.4 R80, [R220+0x3800] ;  /* 0x00380000dc50783b */ /* 0x000fee0000000200 */
[C---:B----4-:R-:W-:Y:S08]  /*161d0*/  HMMA.16816.F32.BF16 R36, R60.reuse, R52, R36 ;  /* 0x000000343c24723c */ /* 0x050ff00000041824 */
[C---:B------:R-:W-:Y:S01]  /*161e0*/  HMMA.16816.F32.BF16 R32, R60.reuse, R54, R32 ;  /* 0x000000363c20723c */ /* 0x040fe20000041820 */
[----:B------:R-:W-:Y:S07]  /*161f0*/  LDSM.16.M88.4 R52, [R224+0xb800] ;  /* 0x00b80000e034783b */ /* 0x000fee0000000200 */
        /* <DEDUP_REMOVED lines=9> */
[----:B------:R-:W-:Y:S03]  /*16290*/  LDSM.16.M88.4 R60, [R230+0x4000] ;  /* 0x00400000e63c783b */ /* 0x000fe60000000200 */
[C---:B------:R-:W-:Y:S08]  /*162a0*/  HMMA.16816.F32.BF16 R36, R16.reuse, R12, R36 ;  /* 0x0000000c1024723c */ /* 0x040ff00000041824 */
        /* <DEDUP_REMOVED lines=53> */
[C---:B------:R-:W-:Y:S08]  /*16600*/  HMMA.16816.F32.BF16 R24, R52.reuse, R40, R24 ;  /* 0x000000283418723c */ /* 0x040ff00000041818 */
[C---:B------:R-:W-:Y:S01]  /*16610*/  HMMA.16816.F32.BF16 R20, R52.reuse, R42, R20 ;  /* 0x0000002a3414723c */ /* 0x040fe20000041814 */
[----:B------:R-:W3:Y:S07]  /*16620*/  LDSM.16.M88.4 R40, [R220+0x5000] ;  /* 0x00500000dc28783b */ /* 0x000eee0000000200 */
[C---:B--2---:R-:W-:Y:S08]  /*16630*/  HMMA.16816.F32.BF16 R76, R52.reuse, R48, R76 ;  /* 0x00000030344c723c */ /* 0x044ff0000004184c */
[C---:B------:R-:W-:Y:S01]  /*16640*/  HMMA.16816.F32.BF16 R72, R52.reuse, R50, R72 ;  /* 0x000000323448723c */ /* 0x040fe20000041848 */
[----:B------:R-:W2:Y:S07]  /*16650*/  LDSM.16.M88.4 R48, [R220+0x5800] ;  /* 0x00580000dc30783b */ /* 0x000eae0000000200 */
[C---:B----4-:R-:W-:Y:S01]  /*16660*/  HMMA.16816.F32.BF16 R80, R52.reuse, R16, R68 ;  /* 0x000000103450723c */ /* 0x050fe20000041844 */
[----:B------:R-:W4:Y:S07]  /*16670*/  LDSM.16.M88.4 R68, [R230+0x6000] ;  /* 0x00600000e644783b */ /* 0x000f2e0000000200 */
        /* <DEDUP_REMOVED lines=15> */
[----:B------:R-:W3:Y:S03]  /*16770*/  LDSM.16.M88.4 R48, [R227+0x6800] ;  /* 0x00680000e330783b */ /* 0x000ee60000000200 */
        /* <DEDUP_REMOVED lines=9> */
[C---:B--2---:R-:W-:Y:S08]  /*16810*/  HMMA.16816.F32.BF16 R80, R68.reuse, R44, R80 ;  /* 0x0000002c4450723c */ /* 0x044ff00000041850 */
[----:B------:R-:W-:Y:S01]  /*16820*/  HMMA.16816.F32.BF16 R64, R68, R46, R64 ;  /* 0x0000002e4440723c */ /* 0x000fe20000041840 */
[----:B------:R-:W-:Y:S01]  /*16830*/  SHF.R.S32.HI R0, RZ, 0x1f, R57 ;  /* 0x0000001fff007819 */ /* 0x000fe20000011439 */
[----:B------:R-:W-:Y:S06]  /*16840*/  LDSM.16.M88.4 R44, [R224+0xf800] ;  /* 0x00f80000e02c783b */ /* 0x000fec0000000200 */
[C---:B------:R-:W-:Y:S08]  /*16850*/  HMMA.16816.F32.BF16 R36, R40.reuse, R8, R36 ;  /* 0x000000082824723c */ /* 0x040ff00000041824 */
[C---:B------:R-:W-:Y:S01]  /*16860*/  HMMA.16816.F32.BF16 R32, R40.reuse, R10, R32 ;  /* 0x0000000a2820723c */ /* 0x040fe20000041820 */
[----:B------:R-:W2:Y:S07]  /*16870*/  LDSM.16.M88.4 R8, [R224+0xf000] ;  /* 0x00f00000e008783b */ /* 0x000eae0000000200 */
[C---:B---3--:R-:W-:Y:S08]  /*16880*/  HMMA.16816.F32.BF16 R24, R40.reuse, R48, R24 ;  /* 0x000000302818723c */ /* 0x048ff00000041818 */
[C---:B------:R-:W-:Y:S08]  /*16890*/  HMMA.16816.F32.BF16 R20, R40.reuse, R50, R20 ;  /* 0x000000322814723c */ /* 0x040ff00000041814 */
[----:B------:R-:W-:Y:S01]  /*168a0*/  HMMA.16816.F32.BF16 R76, R40, R52, R76 ;  /* 0x00000034284c723c */ /* 0x000fe2000004184c */
[----:B------:R-:W-:-:S07]  /*168b0*/  LEA.HI R0, R0, R57, RZ, 0x5 ;  /* 0x0000003900007211 */ /* 0x000fce00078f28ff */
[C---:B------:R-:W-:Y:S08]  /*168c0*/  HMMA.16816.F32.BF16 R72, R40.reuse, R54, R72 ;  /* 0x000000362848723c */ /* 0x040ff00000041848 */
[C---:B------:R-:W-:Y:S08]  /*168d0*/  HMMA.16816.F32.BF16 R80, R40.reuse, R84, R80 ;  /* 0x000000542850723c */ /* 0x040ff00000041850 */
[----:B------:R-:W-:Y:S01]  /*168e0*/  HMMA.16816.F32.BF16 R64, R40, R86, R64 ;  /* 0x000000562840723c */ /* 0x000fe20000041840 */
[----:B------:R-:W-:Y:S07]  /*168f0*/  LDSM.16.M88.4 R40, [R220+0x6000] ;  /* 0x00600000dc28783b */ /* 0x000fee0000000200 */
[C---:B----4-:R-:W-:Y:S08]  /*16900*/  HMMA.16816.F32.BF16 R36, R60.reuse, R16, R36 ;  /* 0x000000103c24723c */ /* 0x050ff00000041824 */
[----:B------:R-:W-:Y:S01]  /*16910*/  HMMA.16816.F32.BF16 R32, R60, R18, R32 ;  /* 0x000000123c20723c */ /* 0x000fe20000041820 */
[----:B------:R-:W3:Y:S01]  /*16920*/  LDSM.16.M88.4 R16, [R225+0x6000] ;  /* 0x00600000e110783b */ /* 0x000ee20000000200 */
[----:B------:R-:W-:-:S06]  /*16930*/  LOP3.LUT R0, R0, 0xffffffe0, RZ, 0xc0, !PT ;  /* 0xffffffe000007812 */ /* 0x000fcc00078ec0ff */
[----:B-1----:R-:W-:Y:S01]  /*16940*/  HMMA.16816.F32.BF16 R24, R60, R12, R24 ;  /* 0x0000000c3c18723c */ /* 0x002fe20000041818 */
[----:B------:R-:W-:-:S07]  /*16950*/  IMAD.IADD R0, R57, 0x1, -R0 ;  /* 0x0000000139007824 */ /* 0x000fce00078e0a00 */
[C---:B------:R-:W-:Y:S01]  /*16960*/  HMMA.16816.F32.BF16 R20, R60.reuse, R14, R20 ;  /* 0x0000000e3c14723c */ /* 0x040fe20000041814 */
[----:B------:R-:W1:Y:S07]  /*16970*/  LDSM.16.M88.4 R12, [R220+0x6800] ;  /* 0x00680000dc0c783b */ /* 0x000e6e0000000200 */
[----:B--2---:R-:W-:Y:S07]  /*16980*/  HMMA.16816.F32.BF16 R76, R60, R8, R76 ;  /* 0x000000083c4c723c */ /* 0x004fee000004184c */
[----:B------:R-:W-:-:S04]  /*16990*/  SHF.R.S32.HI R9, RZ, 0x1f, R0 ;  /* 0x0000001fff097819 */ /* 0x000fc80000011400 */
[----:B------:R-:W-:-:S04]  /*169a0*/  LEA.HI R9, R9, R0, RZ, 0x2 ;  /* 0x0000000009097211 */ /* 0x000fc800078f10ff */
[----:B------:R-:W-:-:S05]  /*169b0*/  SHF.R.S32.HI R9, RZ, 0x2, R9 ;  /* 0x00000002ff097819 */ /* 0x000fca0000011409 */
[----:B------:R-:W-:Y:S01]  /*169c0*/  IMAD R58, R58, 0x10, R9 ;  /* 0x000000103a3a7824 */ /* 0x000fe200078e0209 */
[----:B---3--:R-:W-:Y:S04]  /*169d0*/  HMMA.16816.F32.BF16 R36, R16, R40, R36 ;  /* 0x000000281024723c */ /* 0x008fe80000041824 */
[----:B------:R-:W-:-:S04]  /*169e0*/  IADD3 R59, R58, 0x1, R59 ;  /* 0x000000013a3b7810 */ /* 0x000fc80007ffe03b */
[----:B------:R-:W-:Y:S01]  /*169f0*/  IADD3 R41, R56, R59, -R240 ;  /* 0x0000003b38297210 */ /* 0x000fe20007ffe8f0 */
[----:B------:R-:W-:Y:S01]  /*16a00*/  HMMA.16816.F32.BF16 R72, R60, R10, R72 ;  /* 0x0000000a3c48723c */ /* 0x000fe20000041848 */
[----:B------:R-:W2:Y:S03]  /*16a10*/  LDSM.16.M88.4 R8, [R220+0x7000] ;  /* 0x00700000dc08783b */ /* 0x000ea60000000200 */
[----:B-----5:R-:W-:Y:S01]  /*16a20*/  IMAD.IADD R41, R4, 0x1, R41 ;  /* 0x0000000104297824 */ /* 0x020fe200078e0229 */
[----:B------:R-:W-:-:S03]  /*16a30*/  LOP3.LUT R0, R2, R31, RZ, 0xfc, !PT ;  /* 0x0000001f02007212 */ /* 0x000fc600078efcff */
[----:B------:R-:W-:Y:S01]  /*16a40*/  HMMA.16816.F32.BF16 R32, R16, R42, R32 ;  /* 0x0000002a1020723c */ /* 0x000fe20000041820 */
[C---:B------:R-:W-:Y:S02]  /*16a50*/  IADD3 R165, R41.reuse, 0x8, RZ ;  /* 0x0000000829a57810 */ /* 0x040fe40007ffe0ff */
[----:B------:R-:W-:-:S05]  /*16a60*/  IMNMX R2, R41, R56, PT ;  /* 0x0000003829027217 */ /* 0x000fca0003800200 */
[----:B-1----:R-:W-:Y:S01]  /*16a70*/  HMMA.16816.F32.BF16 R40, R16, R12, R24 ;  /* 0x0000000c1028723c */ /* 0x002fe20000041818 */
[----:B------:R-:W1:Y:S01]  /*16a80*/  LDSM.16.M88.4 R24, [R220+0x7800] ;  /* 0x00780000dc18783b */ /* 0x000e620000000200 */
[----:B------:R-:W-:Y:S01]  /*16a90*/  LOP3.LUT R30, R30, 0x6, RZ, 0xc0, !PT ;  /* 0x000000061e1e7812 */ /* 0x000fe200078ec0ff */
[----:B------:R-:W-:-:S05]  /*16aa0*/  DEPBAR.LE SB0, 0x0 ;  /* 0x000080000000791a */ /* 0x000fca0000000000 */
[----:B------:R-:W-:Y:S01]  /*16ab0*/  HMMA.16816.F32.BF16 R64, R60, R46, R64 ;  /* 0x0000002e3c40723c */ /* 0x000fe20000041840 */
[----:B------:R-:W-:Y:S01]  /*16ac0*/  IMAD.IADD R30, R3, 0x1, R30 ;  /* 0x00000001031e7824 */ /* 0x000fe200078e021e */
[----:B------:R-:W-:-:S06]  /*16ad0*/  IMNMX R165, R165, R56, PT ;  /* 0x00000038a5a57217 */ /* 0x000fcc0003800200 */
[----:B------:R-:W-:Y:S01]  /*16ae0*/  HMMA.16816.F32.BF16 R20, R16, R14, R20 ;  /* 0x0000000e1014723c */ /* 0x000fe20000041814 */
[C---:B------:R-:W-:Y:S02]  /*16af0*/  IADD3 R4, R30.reuse, 0x1, RZ ;  /* 0x000000011e047810 */ /* 0x040fe40007ffe0ff */
[----:B------:R-:W-:-:S05]  /*16b00*/  IADD3 R12, R30, 0x8, RZ ;  /* 0x000000081e0c7810 */ /* 0x000fca0007ffe0ff */
[----:B------:R-:W-:Y:S01]  /*16b10*/  HMMA.16816.F32.BF16 R80, R60, R44, R80 ;  /* 0x0000002c3c50723c */ /* 0x000fe20000041850 */
[----:B------:R-:W-:Y:S02]  /*16b20*/  IADD3 R6, R30, 0x9, RZ ;  /* 0x000000091e067810 */ /* 0x000fe40007ffe0ff */
[C---:B------:R-:W-:Y:S02]  /*16b30*/  ISETP.GE.AND P0, PT, R4.reuse, R2, PT ;  /* 0x000000020400720c */ /* 0x040fe40003f06270 */
[----:B------:R-:W-:-:S03]  /*16b40*/  ISETP.GE.AND P3, PT, R4, R165, PT ;  /* 0x000000a50400720c */ /* 0x000fc60003f66270 */
[C---:B--2---:R-:W-:Y:S01]  /*16b50*/  HMMA.16816.F32.BF16 R76, R16.reuse, R8, R76 ;  /* 0x00000008104c723c */ /* 0x044fe2000004184c */
[----:B------:R-:W-:Y:S02]  /*16b60*/  IADD3 R4, R30, 0x10, RZ ;  /* 0x000000101e047810 */ /* 0x000fe40007ffe0ff */
[-C--:B------:R-:W-:Y:S02]  /*16b70*/  ISETP.GE.AND P4, PT, R12, R2.reuse, PT ;  /* 0x000000020c00720c */ /* 0x080fe40003f86270 */
[C---:B------:R-:W-:Y:S02]  /*16b80*/  ISETP.GE.AND P2, PT, R6.reuse, R2, PT ;  /* 0x000000020600720c */ /* 0x040fe40003f46270 */
[----:B------:R-:W-:Y:S01]  /*16b90*/  ISETP.GE.AND P5, PT, R6, R165, PT ;  /* 0x000000a50600720c */ /* 0x000fe20003fa6270 */
[----:B------:R-:W-:Y:S01]  /*16ba0*/  HMMA.16816.F32.BF16 R72, R16, R10, R72 ;  /* 0x0000000a1048723c */ /* 0x000fe20000041848 */
[----:B------:R-:W-:Y:S02]  /*16bb0*/  IADD3 R6, R30, 0x11, RZ ;  /* 0x000000111e067810 */ /* 0x000fe40007ffe0ff */
[----:B------:R-:W-:-:S02]  /*16bc0*/  FSEL R37, R37, -INF , !P0 ;  /* 0xff80000025257808 */ /* 0x000fc40004000000 */
[-C--:B------:R-:W-:Y:S02]  /*16bd0*/  ISETP.GE.AND P6, PT, R12, R165.reuse, PT ;  /* 0x000000a50c00720c */ /* 0x080fe40003fc6270 */
[CC--:B------:R-:W-:Y:S02]  /*16be0*/  ISETP.GE.AND P1, PT, R4.reuse, R2.reuse, PT ;  /* 0x000000020400720c */ /* 0x0c0fe40003f26270 */
[----:B------:R-:W-:Y:S02]  /*16bf0*/  ISETP.GE.AND P0, PT, R4, R165, PT ;  /* 0x000000a50400720c */ /* 0x000fe40003f06270 */
[----:B------:R-:W-:Y:S02]  /*16c00*/  FSEL R39, R39, -INF , !P3 ;  /* 0xff80000027277808 */ /* 0x000fe40005800000 */
[----:B------:R-:W-:Y:S02]  /*16c10*/  FSEL R32, R32, -INF , !P4 ;  /* 0xff80000020207808 */ /* 0x000fe40006000000 */
[----:B------:R-:W-:Y:S01]  /*16c20*/  IADD3 R4, R30, 0x18, RZ ;  /* 0x000000181e047810 */ /* 0x000fe20007ffe0ff */
[----:B-1----:R-:W-:Y:S01]  /*16c30*/  HMMA.16816.F32.BF16 R64, R16, R26, R64 ;  /* 0x0000001a1040723c */ /* 0x002fe20000041840 */
        /* <DEDUP_REMOVED lines=12> */
[----:B------:R-:W-:-:S02]  /*16d00*/  IADD3 R10, R30, 0x21, RZ ;  /* 0x000000211e0a7810 */ /* 0x000fc40007ffe0ff */
[----:B------:R-:W-:Y:S02]  /*16d10*/  FSEL R8, R42, -INF , !P0 ;  /* 0xff8000002a087808 */ /* 0x000fe40004000000 */
[----:B------:R-:W-:Y:S02]  /*16d20*/  FSEL R6, R41, -INF , !P3 ;  /* 0xff80000029067808 */ /* 0x000fe40005800000 */
[C---:B------:R-:W-:Y:S02]  /*16d30*/  ISETP.GE.AND P0, PT, R9.reuse, R2, PT ;  /* 0x000000020900720c */ /* 0x040fe40003f06270 */
[----:B------:R-:W-:Y:S02]  /*16d40*/  ISETP.GE.AND P3, PT, R9, R165, PT ;  /* 0x000000a50900720c */ /* 0x000fe40003f66270 */
[----:B------:R-:W-:Y:S02]  /*16d50*/  IADD3 R11, R30, 0x28, RZ ;  /* 0x000000281e0b7810 */ /* 0x000fe40007ffe0ff */
[----:B------:R-:W-:-:S02]  /*16d60*/  FSEL R13, R43, -INF , !P4 ;  /* 0xff8000002b0d7808 */ /* 0x000fc40006000000 */
[----:B------:R-:W-:Y:S01]  /*16d70*/  FSEL R9, R20, -INF , !P6 ;  /* 0xff80000014097808 */ /* 0x000fe20007000000 */
[----:B------:R-:W-:Y:S01]  /*16d80*/  HMMA.16816.F32.BF16 R80, R16, R24, R80 ;  /* 0x000000181050723c */ /* 0x000fe20000041850 */
[CC--:B------:R-:W-:Y:S02]  /*16d90*/  ISETP.GE.AND P4, PT, R10.reuse, R2.reuse, PT ;  /* 0x000000020a00720c */ /* 0x0c0fe40003f86270 */
[----:B------:R-:W-:Y:S02]  /*16da0*/  ISETP.GE.AND P6, PT, R10, R165, PT ;  /* 0x000000a50a00720c */ /* 0x000fe40003fc6270 */
[----:B------:R-:W-:Y:S02]  /*16db0*/  FSEL R14, R22, -INF , !P2 ;  /* 0xff800000160e7808 */ /* 0x000fe40005000000 */
[----:B------:R-:W-:Y:S02]  /*16dc0*/  FSEL R10, R21, -INF , !P5 ;  /* 0xff800000150a7808 */ /* 0x000fe40006800000 */
[----:B------:R-:W-:-:S02]  /*16dd0*/  ISETP.GE.AND P2, PT, R11, R2, PT ;  /* 0x000000020b00720c */ /* 0x000fc40003f46270 */
[----:B------:R-:W-:Y:S02]  /*16de0*/  ISETP.GE.AND P5, PT, R11, R165, PT ;  /* 0x000000a50b00720c */ /* 0x000fe40003fa6270 */
[C---:B------:R-:W-:Y:S02]  /*16df0*/  IADD3 R15, R30.reuse, 0x29, RZ ;  /* 0x000000291e0f7810 */ /* 0x040fe40007ffe0ff */
[----:B------:R-:W-:Y:S02]  /*16e00*/  IADD3 R11, R30, 0x30, RZ ;  /* 0x000000301e0b7810 */ /* 0x000fe40007ffe0ff */
[----:B------:R-:W-:Y:S02]  /*16e10*/  FSEL R12, R23, -INF , !P1 ;  /* 0xff800000170c7808 */ /* 0x000fe40004800000 */
[----:B------:R-:W-:Y:S02]  /*16e20*/  FSEL R186, R78, -INF , !P3 ;  /* 0xff8000004eba7808 */ /* 0x000fe40005800000 */
[----:B------:R-:W-:-:S02]  /*16e30*/  FSEL R183, R77, -INF , !P4 ;  /* 0xff8000004db77808 */ /* 0x000fc40006000000 */
[-C--:B------:R-:W-:Y:S02]  /*16e40*/  ISETP.GE.AND P1, PT, R15, R2.reuse, PT ;  /* 0x000000020f00720c */ /* 0x080fe40003f26270 */
[C---:B------:R-:W-:Y:S02]  /*16e50*/  ISETP.GE.AND P3, PT, R11.reuse, R2, PT ;  /* 0x000000020b00720c */ /* 0x040fe40003f66270 */
[----:B------:R-:W-:Y:S02]  /*16e60*/  ISETP.GE.AND P4, PT, R11, R165, PT ;  /* 0x000000a50b00720c */ /* 0x000fe40003f86270 */
[----:B------:R-:W-:Y:S02]  /*16e70*/  IADD3 R11, R30, 0x38, RZ ;  /* 0x000000381e0b7810 */ /* 0x000fe40007ffe0ff */
[----:B------:R-:W-:Y:S02]  /*16e80*/  FSEL R185, R73, -INF , !P1 ;  /* 0xff80000049b97808 */ /* 0x000fe40004800000 */
[----:B------:R-:W-:-:S02]  /*16e90*/  FSEL R182, R76, -INF , !P0 ;  /* 0xff8000004cb67808 */ /* 0x000fc40004000000 */
[-C--:B------:R-:W-:Y:S02]  /*16ea0*/  ISETP.GE.AND P1, PT, R11, R165.reuse, PT ;  /* 0x000000a50b00720c */ /* 0x080fe40003f26270 */
[----:B------:R-:W-:Y:S02]  /*16eb0*/  ISETP.GE.AND P0, PT, R15, R165, PT ;  /* 0x000000a50f00720c */ /* 0x000fe40003f06270 */
[----:B------:R-:W-:Y:S02]  /*16ec0*/  FSEL R31, R66, -INF , !P1 ;  /* 0xff800000421f7808 */ /* 0x000fe40004800000 */
[----:B------:R-:W-:Y:S02]  /*16ed0*/  FSEL R188, R74, -INF , !P5 ;  /* 0xff8000004abc7808 */ /* 0x000fe40006800000 */
[----:B------:R-:W-:Y:S02]  /*16ee0*/  FSEL R189, R75, -INF , !P0 ;  /* 0xff8000004bbd7808 */ /* 0x000fe40004000000 */
[----:B------:R-:W-:-:S02]  /*16ef0*/  ISETP.GT.AND P1, PT, R242, R235, PT ;  /* 0x000000ebf200720c */ /* 0x000fc40003f24270 */
[-C--:B------:R-:W-:Y:S02]  /*16f00*/  ISETP.GE.AND P5, PT, R11, R2.reuse, PT ;  /* 0x000000020b00720c */ /* 0x080fe40003fa6270 */
[C---:B------:R-:W-:Y:S02]  /*16f10*/  ISETP.GE.AND P0, PT, R30.reuse, R2, PT ;  /* 0x000000021e00720c */ /* 0x040fe40003f06270 */
[----:B------:R-:W-:Y:S02]  /*16f20*/  IADD3 R11, R30, 0x39, RZ ;  /* 0x000000391e0b7810 */ /* 0x000fe40007ffe0ff */
[----:B------:R-:W-:Y:S02]  /*16f30*/  FSEL R36, R36, -INF , !P0 ;  /* 0xff80000024247808 */ /* 0x000fe40004000000 */
[----:B------:R-:W-:Y:S02]  /*16f40*/  ISETP.GE.AND P0, PT, R11, R165, PT ;  /* 0x000000a50b00720c */ /* 0x000fe40003f06270 */
[----:B------:R-:W-:-:S02]  /*16f50*/  IADD3 R15, R30, 0x31, RZ ;  /* 0x000000311e0f7810 */ /* 0x000fc40007ffe0ff */
[----:B------:R-:W-:Y:S02]  /*16f60*/  FSEL R196, R80, -INF , !P3 ;  /* 0xff80000050c47808 */ /* 0x000fe40005800000 */
[----:B------:R-:W-:Y:S02]  /*16f70*/  ISETP.GE.AND P3, PT, R30, R165, PT ;  /* 0x000000a51e00720c */ /* 0x000fe40003f66270 */
[----:B------:R-:W-:Y:S02]  /*16f80*/  FSEL R187, R79, -INF , !P6 ;  /* 0xff8000004fbb7808 */ /* 0x000fe40007000000 */
[----:B------:R-:W-:Y:S02]  /*16f90*/  FSEL R184, R72, -INF , !P2 ;  /* 0xff80000048b87808 */ /* 0x000fe40005000000 */
[----:B------:R-:W-:Y:S02]  /*16fa0*/  FSEL R191, R82, -INF , !P4 ;  /* 0xff80000052bf7808 */ /* 0x000fe40006000000 */
[----:B------:R-:W-:Y:S01]  /*16fb0*/  FSEL R30, R67, -INF , !P0 ;  /* 0xff800000431e7808 */ /* 0x000fe20004000000 */
[----:B------:R-:W-:Y:S01]  /*16fc0*/  BSSY B1, `(.L_x_3956) ;  /* 0x000007c000017945 */ /* 0x000fe20003800000 */
[----:B------:R-:W-:-:S02]  /*16fd0*/  ISETP.GE.AND P6, PT, R15, R2, PT ;  /* 0x000000020f00720c */ /* 0x000fc40003fc6270 */
[----:B------:R-:W-:Y:S02]  /*16fe0*/  ISETP.GE.AND P2, PT, R15, R165, PT ;  /* 0x000000a50f00720c */ /* 0x000fe40003f46270 */
[----:B------:R-:W-:Y:S02]  /*16ff0*/  ISETP.GE.AND P4, PT, R11, R2, PT ;  /* 0x000000020b00720c */ /* 0x000fe40003f86270 */
[----:B------:R-:W-:Y:S02]  /*17000*/  ISETP.NE.U32.AND P0, PT, R244, RZ, PT ;  /* 0x000000fff400720c */ /* 0x000fe40003f05070 */
[----:B------:R-:W-:Y:S02]  /*17010*/  FSEL R38, R38, -INF , !P3 ;  /* 0xff80000026267808 */ /* 0x000fe40005800000 */
[----:B------:R-:W-:Y:S02]  /*17020*/  FSEL R194, R81, -INF , !P6 ;  /* 0xff80000051c27808 */ /* 0x000fe40007000000 */
[----:B------:R-:W-:-:S02]  /*17030*/  FSEL R190, R83, -INF , !P2 ;  /* 0xff80000053be7808 */ /* 0x000fc40005000000 */
[----:B------:R-:W-:Y:S02]  /*17040*/  FSEL R192, R64, -INF , !P5 ;  /* 0xff80000040c07808 */ /* 0x000fe40006800000 */
[----:B------:R-:W-:Y:S02]  /*17050*/  FSEL R193, R65, -INF , !P4 ;  /* 0xff80000041c17808 */ /* 0x000fe40006000000 */
        /* <DEDUP_REMOVED lines=15> */
[----:B------:R-:W-:Y:S01]  /*17150*/  IADD3 R208, R227, 0x7800, RZ ;  /* 0x00007800e3d07810 */ /* 0x000fe20007ffe0ff */
        /* <DEDUP_REMOVED lines=24> */
[----:B------:R-:W-:Y:S01]  /*172e0*/  IMAD R24, R20, R16, R15 ;  /* 0x0000001014187224 */ /* 0x000fe200078e020f */
[----:B------:R-:W-:Y:S01]  /*172f0*/  LOP3.LUT R15, RZ, R22, RZ, 0x33, !PT ;  /* 0x00000016ff0f7212 */ /* 0x000fe200078e33ff */
[----:B------:R-:W-:-:S03]  /*17300*/  IMAD R16, R18, R16, R11 ;  /* 0x0000001012107224 */ /* 0x000fc600078e020b */
[C---:B------:R-:W-:Y:S02]  /*17310*/  ISETP.GT.U32.AND P2, PT, R17.reuse, R24, PT ;  /* 0x000000181100720c */ /* 0x040fe40003f44070 */
[----:B------:R-:W-:-:S11]  /*17320*/  ISETP.GT.U32.AND P3, PT, R17, R16, PT ;  /* 0x000000101100720c */ /* 0x000fd60003f64070 */
[----:B------:R-:W-:Y:S01]  /*17330*/  @!P2 IMAD.IADD R24, R24, 0x1, -R17 ;  /* 0x000000011818a824 */ /* 0x000fe200078e0a11 */
[----:B------:R-:W-:Y:S02]  /*17340*/  @!P2 IADD3 R20, R20, 0x1, RZ ;  /* 0x000000011414a810 */ /* 0x000fe40007ffe0ff */
[-C--:B------:R-:W-:Y:S02]  /*17350*/  @!P3 IADD3 R16, R16, -R17.reuse, RZ ;  /* 0x800000111010b210 */ /* 0x080fe40007ffe0ff */
[-C--:B------:R-:W-:Y:S02]  /*17360*/  ISETP.GE.U32.AND P6, PT, R24, R17.reuse, PT ;  /* 0x000000111800720c */ /* 0x080fe40003fc6070 */
[----:B------:R-:W-:Y:S01]  /*17370*/  ISETP.GE.U32.AND P5, PT, R16, R17, PT ;  /* 0x000000111000720c */ /* 0x000fe20003fa6070 */
[----:B------:R-:W2:Y:S01]  /*17380*/  LD.E.64 R24, [R28.64+0x20] ;  /* 0x000020061c187980 */ /* 0x000ea2000c101b00 */
        /* <DEDUP_REMOVED lines=11> */
[----:B------:R-:W-:Y:S02]  /*17440*/  IMAD.WIDE R26, R15, 0x4, R244 ;  /* 0x000000040f1a7825 */ /* 0x000fe400078e02f4 */
        /* <DEDUP_REMOVED lines=13> */
[----:B------:R-:W-:-:S05]  /*17520*/  IMAD R11, R24, R15, R11 ;  /* 0x0000000f180b7224 */ /* 0x000fca00078e020b */
[----:B------:R-:W-:Y:S01]  /*17530*/  IADD3 R18, R23, R11, RZ ;  /* 0x0000000b17127210 */ /* 0x000fe20007ffe0ff */
[----:B------:R-:W-:Y:S01]  /*17540*/  IMAD.MOV.U32 R11, RZ, RZ, R22 ;  /* 0x000000ffff0b7224 */ /* 0x000fe200078e0016 */
[----:B------:R-:W-:Y:S05]  /*17550*/  BRA `(.L_x_3960) ;  /* 0x0000003000007947 */ /* 0x000fea0003800000 */
.L_x_3959:
[----:B------:R-:W2:Y:S02]  /*17560*/  LD.E R11, [R28.64+0x38] ;  /* 0x000038061c0b7980 */ /* 0x000ea4000c101900 */
[----:B--2---:R-:W-:-:S04]  /*17570*/  LEA R11, -R11, RZ, 0x6 ;  /* 0x000000ff0b0b7211 */ /* 0x004fc800078e31ff */
[----:B------:R-:W-:Y:S02]  /*17580*/  SHF.R.S32.HI R18, RZ, 0x1f, R11 ;  /* 0x0000001fff127819 */ /* 0x000fe4000001140b */
.L_x_3960:
[----:B------:R-:W-:Y:S05]  /*17590*/  BSYNC B0 ;  /* 0x0000000000007941 */ /* 0x000fea0003800000 */
.L_x_3958:
        /* <DEDUP_REMOVED lines=30> */
.L_x_3957:
[----:B------:R-:W-:Y:S05]  /*17780*/  BSYNC B1 ;  /* 0x0000000000017941 */ /* 0x000fea0003800000 */
.L_x_3956:
[----:B------:R-:W2:Y:S01]  /*17790*/  LD.E R28, [R28.64+0xdc] ;  /* 0x0000dc061c1c7980 */ /* 0x000ea2000c101900 */
        /* <DEDUP_REMOVED lines=15> */
[----:B------:R-:W-:Y:S02]  /*17890*/  SHF.L.U32 R234, R0, 0x1, RZ ;  /* 0x0000000100ea7819 */ /* 0x000fe400000006ff */
        /* <DEDUP_REMOVED lines=31> */
[----:B-1----:R-:W-:-:S03]  /*17a90*/  FMNMX.FTZ R11, R18, R11, !PT ;  /* 0x0000000b120b7209 */ /* 0x002fc60007810000 */
[----:B------:R-:W-:Y:S04]  /*17aa0*/  LDSM.16.MT88.4 R120, [R231+0x14000] ;  /* 0x01400000e778783b */ /* 0x000fe80000004200 */
[----:B------:R-:W1:Y:S04]  /*17ab0*/  SHFL.BFLY PT, R164, R11, 0x1, 0x1f ;  /* 0x0c201f000ba47f89 */ /* 0x000e6800000e0000 */
[----:B------:R-:W-:Y:S04]  /*17ac0*/  LDSM.16.MT88.4 R128, [R234+0x16000] ;  /* 0x01600000ea80783b */ /* 0x000fe80000004200 */
[----:B------:R-:W-:Y:S04]  /*17ad0*/  LDSM.16.MT88.4 R152, [R233+0x16000] ;  /* 0x01600000e998783b */ /* 0x000fe80000004200 */
[----:B------:R-:W-:Y:S01]  /*17ae0*/  LDSM.16.MT88.4 R140, [R232+0x16000] ;  /* 0x01600000e88c783b */ /* 0x000fe20000004200 */
[----:B---3--:R-:W-:-:S03]  /*17af0*/  FMNMX.FTZ R16, R15, R16, !PT ;  /* 0x000000100f107209 */ /* 0x008fc60007810000 */
[----:B------:R-:W-:Y:S04]  /*17b00*/  LDSM.16.MT88.4 R24, [R231+0x10800] ;  /* 0x01080000e718783b */ /* 0x000fe80000004200 */
[----:B------:R-:W3:Y:S01]  /*17b10*/  SHFL.BFLY PT, R3, R16, 0x1, 0x1f ;  /* 0x0c201f0010037f89 */ /* 0x000ee200000e0000 */
[----:B-1----:R-:W-:-:S03]  /*17b20*/  FMNMX.FTZ R164, R11, R164, !PT ;  /* 0x000000a40ba47209 */ /* 0x002fc60007810000 */
[----:B------:R-:W-:Y:S01]  /*17b30*/  LDSM.16.MT88.4 R20, [R234+0x12800] ;  /* 0x01280000ea14783b */ /* 0x000fe20000004200 */
[----:B------:R-:W-:Y:S02]  /*17b40*/  FSETP.NEU.FTZ.AND P2, PT, R164, -INF , PT ;  /* 0xff800000a400780b */ /* 0x000fe40003f5d000 */
[----:B---3--:R-:W-:Y:S02]  /*17b50*/  FMNMX.FTZ R3, R16, R3, !PT ;  /* 0x0000000310037209 */ /* 0x008fe40007810000 */
        /* <DEDUP_REMOVED lines=27> */
[-CC-:B------:R-:W-:Y:S02]  /*17d10*/  FFMA.FTZ R33, R14, R28.reuse, -R29.reuse ;  /* 0x0000001c0e217223 */ /* 0x180fe4000001081d */
[-C--:B------:R-:W-:Y:S02]  /*17d20*/  FFMA.FTZ R0, R12, R28.reuse, -R29 ;  /* 0x0000001c0c007223 */ /* 0x080fe4000001081d */
[----:B------:R-:W1:Y:S01]  /*17d30*/  LDSM.16.MT88.4 R12, [R232+0x10800] ;  /* 0x01080000e80c783b */ /* 0x000e620000004200 */
[-CC-:B------:R-:W-:Y:S01]  /*17d40*/  FFMA.FTZ R182, R182, R28.reuse, -R195.reuse ;  /* 0x0000001cb6b67223 */ /* 0x180fe200000108c3 */
[----:B------:R-:W-:Y:S01]  /*17d50*/  MUFU.EX2 R181, R181 ;  /* 0x000000b500b57308 */ /* 0x000fe20000000800 */
[----:B------:R-:W-:-:S02]  /*17d60*/  FFMA.FTZ R183, R183, R28, -R195 ;  /* 0x0000001cb7b77223 */ /* 0x000fc400000108c3 */
[-CC-:B------:R-:W-:Y:S02]  /*17d70*/  FFMA.FTZ R184, R184, R28.reuse, -R195.reuse ;  /* 0x0000001cb8b87223 */ /* 0x180fe400000108c3 */
[-C--:B------:R-:W-:Y:S02]  /*17d80*/  FFMA.FTZ R185, R185, R28.reuse, -R195 ;  /* 0x0000001cb9b97223 */ /* 0x080fe400000108c3 */
[-CC-:B------:R-:W-:Y:S01]  /*17d90*/  FFMA.FTZ R186, R186, R28.reuse, -R29.reuse ;  /* 0x0000001cbaba7223 */ /* 0x180fe2000001081d */
        /* <DEDUP_REMOVED lines=328> */
.L_x_3963:
[----:B------:R-:W-:Y:S02]  /*19220*/  ULDC.64 UR4, c[0x0][0x118] ;  /* 0x0000460000047ab9 */ /* 0x000fe40000000a00 */
[----:B------:R-:W2:Y:S02]  /*19230*/  LD.E R6, [R200.64+0x40] ;  /* 0x00004004c8067980 */ /* 0x000ea4000c101900 */
[----:B--2---:R-:W-:-:S04]  /*19240*/  LEA R6, -R6, RZ, 0x6 ;  /* 0x000000ff06067211 */ /* 0x004fc800078e31ff */
[----:B------:R-:W-:Y:S02]  /*19250*/  SHF.R.S32.HI R5, RZ, 0x1f, R6 ;  /* 0x0000001fff057819 */ /* 0x000fe40000011406 */
.L_x_3964:
[----:B------:R-:W-:Y:S05]  /*19260*/  BSYNC B0 ;  /* 0x0000000000007941 */ /* 0x000fea0003800000 */
.L_x_3962:
        /* <DEDUP_REMOVED lines=33> */
[----:B------:R-:W2:Y:S04]  /*19480*/  LDSM.16.M88.4 R4, [R229+0x8800] ;  /* 0x00880000e504783b */ /* 0x000ea80000000200 */
[----:B------:R-:W5:Y:S04]  /*19490*/  LDSM.16.M88.4 R180, [R229+0x9000] ;  /* 0x00900000e5b4783b */ /* 0x000f680000000200 */
[----:B------:R-:W1:Y:S04]  /*194a0*/  LDSM.16.M88.4 R24, [R229+0x9800] ;  /* 0x00980000e518783b */ /* 0x000e680000000200 */
[----:B------:R-:W-:Y:S04]  /*194b0*/  LDSM.16.M88.4 R28, [R228] ;  /* 0x00000000e41c783b */ /* 0x000fe80000000200 */
[----:B------:R-:W1:Y:S04]  /*194c0*/  LDSM.16.M88.4 R20, [R227] ;  /* 0x00000000e314783b */ /* 0x000e680000000200 */
[----:B------:R-:W1:Y:S04]  /*194d0*/  LDSM.16.M88.4 R188, [R222] ;  /* 0x00000000debc783b */ /* 0x000e680000000200 */
[----:B---3--:R-:W3:Y:S04]  /*194e0*/  LDSM.16.M88.4 R32, [R221] ;  /* 0x00000000dd20783b */ /* 0x008ee80000000200 */
[----:B------:R-:W1:Y:S04]  /*194f0*/  LDSM.16.M88.4 R196, [R223] ;  /* 0x00000000dfc4783b */ /* 0x000e680000000200 */
[----:B------:R-:W-:Y:S01]  /*19500*/  LDSM.16.M88.4 R192, [R224+0x8800] ;  /* 0x00880000e0c0783b */ /* 0x000fe20000000200 */
[C---:B----4-:R-:W-:Y:S03]  /*19510*/  HMMA.16816.F32.BF16 R16, R172.reuse, R12, RZ ;  /* 0x0000000cac10723c */ /* 0x050fe600000418ff */
[----:B------:R-:W4:Y:S04]  /*19520*/  S2R R0, SR_TID.X ;  /* 0x0000000000007919 */ /* 0x000f280000002100 */
[----:B------:R-:W0:Y:S01]  /*19530*/  LDGDEPBAR ;  /* 0x00000000000079af */ /* 0x000e220000000000 */
[C---:B------:R-:W-:Y:S08]  /*19540*/  HMMA.16816.F32.BF16 R12, R172.reuse, R14, RZ ;  /* 0x0000000eac0c723c */ /* 0x040ff000000418ff */
[C---:B--2---:R-:W-:Y:S08]  /*19550*/  HMMA.16816.F32.BF16 R8, R172.reuse, R4, RZ ;  /* 0x00000004ac08723c */ /* 0x044ff000000418ff */
[----:B-----5:R-:W-:Y:S01]  /*19560*/  HMMA.16816.F32.BF16 R184, R172, R180, RZ ;  /* 0x000000b4acb8723c */ /* 0x020fe200000418ff */
[----:B----4-:R-:W-:-:S07]  /*19570*/  IMAD.SHL.U32 R0, R0, 0x2, RZ ;  /* 0x0000000200007824 */ /* 0x010fce00078e00ff */
[C---:B------:R-:W-:Y:S08]  /*19580*/  HMMA.16816.F32.BF16 R4, R172.reuse, R6, RZ ;  /* 0x00000006ac04723c */ /* 0x040ff000000418ff */
[C---:B------:R-:W-:Y:S08]  /*19590*/  HMMA.16816.F32.BF16 R180, R172.reuse, R182, RZ ;  /* 0x000000b6acb4723c */ /* 0x040ff000000418ff */
[C---:B-1----:R-:W-:Y:S08]  /*195a0*/  HMMA.16816.F32.BF16 R176, R172.reuse, R24, RZ ;  /* 0x00000018acb0723c */ /* 0x042ff000000418ff */
[----:B------:R-:W-:Y:S01]  /*195b0*/  HMMA.16816.F32.BF16 R172, R172, R26, RZ ;  /* 0x0000001aacac723c */ /* 0x000fe200000418ff */
[----:B------:R-:W-:Y:S07]  /*195c0*/  LDSM.16.M88.4 R24, [R226] ;  /* 0x00000000e218783b */ /* 0x000fee0000000200 */
[C---:B------:R-:W-:Y:S08]  /*195d0*/  HMMA.16816.F32.BF16 R16, R28.reuse, R20, R16 ;  /* 0x000000141c10723c */ /* 0x040ff00000041810 */
[C---:B------:R-:W-:Y:S01]  /*195e0*/  HMMA.16816.F32.BF16 R12, R28.reuse, R22, R12 ;  /* 0x000000161c0c723c */ /* 0x040fe2000004180c */
[----:B------:R-:W1:Y:S07]  /*195f0*/  LDSM.16.M88.4 R20, [R224+0x8000] ;  /* 0x00800000e014783b */ /* 0x000e6e0000000200 */
        /* <DEDUP_REMOVED lines=28> */
[----:B------:R-:W-:Y:S07]  /*197c0*/  LDSM.16.M88.4 R196, [R218] ;  /* 0x00000000dac4783b */ /* 0x000fee0000000200 */
        /* <DEDUP_REMOVED lines=9> */
[----:B------:R-:W1:Y:S07]  /*19860*/  LDSM.16.M88.4 R20, [R219] ;  /* 0x00000000db14783b */ /* 0x000e6e0000000200 */
[C---:B------:R-:W-:Y:S08]  /*19870*/  HMMA.16816.F32.BF16 R8, R24.reuse, R192, R8 ;  /* 0x000000c01808723c */ /* 0x040ff00000041808 */
[C---:B------:R-:W-:Y:S01]  /*19880*/  HMMA.16816.F32.BF16 R4, R24.reuse, R194, R4 ;  /* 0x000000c21804723c */ /* 0x040fe20000041804 */
[----:B------:R-:W4:Y:S07]  /*19890*/  LDSM.16.M88.4 R192, [R217] ;  /* 0x00000000d9c0783b */ /* 0x000f2e0000000200 */
[C---:B--2---:R-:W-:Y:S08]  /*198a0*/  HMMA.16816.F32.BF16 R184, R24.reuse, R188, R184 ;  /* 0x000000bc18b8723c */ /* 0x044ff000000418b8 */
[C---:B------:R-:W-:Y:S01]  /*198b0*/  HMMA.16816.F32.BF16 R180, R24.reuse, R190, R180 ;  /* 0x000000be18b4723c */ /* 0x040fe200000418b4 */
[----:B------:R-:W-:Y:S07]  /*198c0*/  LDSM.16.M88.4 R188, [R226+0x2000] ;  /* 0x00200000e2bc783b */ /* 0x000fee0000000200 */
[C---:B---3--:R-:W-:Y:S08]  /*198d0*/  HMMA.16816.F32.BF16 R176, R24.reuse, R32, R176 ;  /* 0x0000002018b0723c */ /* 0x048ff000000418b0 */
        /* <DEDUP_REMOVED lines=8> */
[----:B------:R-:W5:Y:S07]  /*19960*/  LDSM.16.M88.4 R196, [R224+0xb000] ;  /* 0x00b00000e0c4783b */ /* 0x000f6e0000000200 */
[C---:B----4-:R-:W-:Y:S08]  /*19970*/  HMMA.16816.F32.BF16 R184, R28.reuse, R192, R184 ;  /* 0x000000c01cb8723c */ /* 0x050ff000000418b8 */
[C---:B------:R-:W-:Y:S01]  /*19980*/  HMMA.16816.F32.BF16 R180, R28.reuse, R194, R180 ;  /* 0x000000c21cb4723c */ /* 0x040fe200000418b4 */
[----:B------:R-:W4:Y:S07]  /*19990*/  LDSM.16.M88.4 R192, [R224+0xb800] ;  /* 0x00b80000e0c0783b */ /* 0x000f2e0000000200 */
        /* <DEDUP_REMOVED lines=10> */
[C---:B-----5:R-:W-:Y:S08]  /*19a40*/  HMMA.16816.F32.BF16 R184, R188.reuse, R196, R184 ;  /* 0x000000c4bcb8723c */ /* 0x060ff000000418b8 */
[C---:B------:R-:W-:Y:S01]  /*19a50*/  HMMA.16816.F32.BF16 R180, R188.reuse, R198, R180 ;  /* 0x000000c6bcb4723c */ /* 0x040fe200000418b4 */
[----:B------:R-:W-:Y:S07]  /*19a60*/  LDSM.16.M88.4 R196, [R215] ;  /* 0x00000000d7c4783b */ /* 0x000fee0000000200 */
[C---:B----4-:R-:W-:Y:S08]  /*19a70*/  HMMA.16816.F32.BF16 R176, R188.reuse, R192, R176 ;  /* 0x000000c0bcb0723c */ /* 0x050ff000000418b0 */
[----:B------:R-:W-:Y:S01]  /*19a80*/  HMMA.16816.F32.BF16 R172, R188, R194, R172 ;  /* 0x000000c2bcac723c */ /* 0x000fe200000418ac */
[----:B------:R-:W3:Y:S04]  /*19a90*/  LDSM.16.M88.4 R192, [R220+0x3800] ;  /* 0x00380000dcc0783b */ /* 0x000ee80000000200 */
[----:B------:R-:W-:Y:S03]  /*19aa0*/  LDSM.16.M88.4 R188, [R229+0xc000] ;  /* 0x00c00000e5bc783b */ /* 0x000fe60000000200 */
        /* <DEDUP_REMOVED lines=8> */
[----:B------:R-:W2:Y:S07]  /*19b30*/  LDSM.16.M88.4 R32, [R229+0xd000] ;  /* 0x00d00000e520783b */ /* 0x000eae0000000200 */
[C---:B---3--:R-:W-:Y:S08]  /*19b40*/  HMMA.16816.F32.BF16 R176, R24.reuse, R192, R176 ;  /* 0x000000c018b0723c */ /* 0x048ff000000418b0 */
[----:B------:R-:W-:Y:S01]  /*19b50*/  HMMA.16816.F32.BF16 R172, R24, R194, R172 ;  /* 0x000000c218ac723c */ /* 0x000fe200000418ac */
[----:B------:R-:W3:Y:S04]  /*19b60*/  LDSM.16.M88.4 R24, [R229+0xd800] ;  /* 0x00d80000e518783b */ /* 0x000ee80000000200 */
[----:B------:R-:W-:Y:S03]  /*19b70*/  LDSM.16.M88.4 R192, [R214] ;  /* 0x00000000d6c0783b */ /* 0x000fe60000000200 */
[C---:B-1----:R-:W-:Y:S08]  /*19b80*/  HMMA.16816.F32.BF16 R16, R20.reuse, R188, R16 ;  /* 0x000000bc1410723c */ /* 0x042ff00000041810 */
[C---:B------:R-:W-:Y:S01]  /*19b90*/  HMMA.16816.F32.BF16 R12, R20.reuse, R190, R12 ;  /* 0x000000be140c723c */ /* 0x040fe2000004180c */
[----:B------:R-:W-:Y:S07]  /*19ba0*/  LDSM.16.M88.4 R188, [R213] ;  /* 0x00000000d5bc783b */ /* 0x000fee0000000200 */
[C---:B------:R-:W-:Y:S08]  /*19bb0*/  HMMA.16816.F32.BF16 R8, R20.reuse, R28, R8 ;  /* 0x0000001c1408723c */ /* 0x040ff00000041808 */
[C---:B------:R-:W-:Y:S01]  /*19bc0*/  HMMA.16816.F32.BF16 R4, R20.reuse, R30, R4 ;  /* 0x0000001e1404723c */ /* 0x040fe20000041804 */
[----:B------:R-:W1:Y:S07]  /*19bd0*/  LDSM.16.M88.4 R28, [R228+0x4000] ;  /* 0x00400000e41c783b */ /* 0x000e6e0000000200 */
[C---:B--2---:R-:W-:Y:S08]  /*19be0*/  HMMA.16816.F32.BF16 R184, R20.reuse, R32, R184 ;  /* 0x0000002014b8723c */ /* 0x044ff000000418b8 */
[C---:B------:R-:W-:Y:S01]  /*19bf0*/  HMMA.16816.F32.BF16 R180, R20.reuse, R34, R180 ;  /* 0x0000002214b4723c */ /* 0x040fe200000418b4 */
[----:B------:R-:W2:Y:S07]  /*19c00*/  LDSM.16.M88.4 R32, [R212] ;  /* 0x00000000d420783b */ /* 0x000eae0000000200 */
[C---:B---3--:R-:W-:Y:S08]  /*19c10*/  HMMA.16816.F32.BF16 R176, R20.reuse, R24, R176 ;  /* 0x0000001814b0723c */ /* 0x048ff000000418b0 */
        /* <DEDUP_REMOVED lines=15> */
[----:B------:R-:W-:Y:S03]  /*19d10*/  LDSM.16.M88.4 R196, [R230+0x6000] ;  /* 0x00600000e6c4783b */ /* 0x000fe60000000200 */
[C---:B-1----:R-:W-:Y:S08]  /*19d20*/  HMMA.16816.F32.BF16 R184, R24.reuse, R188, R184 ;  /* 0x000000bc18b8723c */ /* 0x042ff000000418b8 */
[C---:B------:R-:W-:Y:S08]  /*19d30*/  HMMA.16816.F32.BF16 R16, R24.reuse, R20, R16 ;  /* 0x000000141810723c */ /* 0x040ff00000041810 */
[C---:B------:R-:W-:Y:S01]  /*19d40*/  HMMA.16816.F32.BF16 R12, R24.reuse, R22, R12 ;  /* 0x00000016180c723c */ /* 0x040fe2000004180c */
[----:B------:R-:W1:Y:S07]  /*19d50*/  LDSM.16.M88.4 R20, [R220+0x4000] ;  /* 0x00400000dc14783b */ /* 0x000e6e0000000200 */
[C---:B------:R-:W-:Y:S01]  /*19d60*/  HMMA.16816.F32.BF16 R180, R24.reuse, R190, R180 ;  /* 0x000000be18b4723c */ /* 0x040fe200000418b4 */
[----:B------:R-:W4:Y:S07]  /*19d70*/  LDSM.16.M88.4 R188, [R220+0x5000] ;  /* 0x00500000dcbc783b */ /* 0x000f2e0000000200 */
[C---:B---3--:R-:W-:Y:S08]  /*19d80*/  HMMA.16816.F32.BF16 R8, R24.reuse, R192, R8 ;  /* 0x000000c01808723c */ /* 0x048ff00000041808 */
[C---:B------:R-:W-:Y:S01]  /*19d90*/  HMMA.16816.F32.BF16 R4, R24.reuse, R194, R4 ;  /* 0x000000c21804723c */ /* 0x040fe20000041804 */
[----:B------:R-:W3:Y:S07]  /*19da0*/  LDSM.16.M88.4 R192, [R220+0x4800] ;  /* 0x00480000dcc0783b */ /* 0x000eee0000000200 */
[C---:B--2---:R-:W-:Y:S08]  /*19db0*/  HMMA.16816.F32.BF16 R176, R24.reuse, R32, R176 ;  /* 0x0000002018b0723c */ /* 0x044ff000000418b0 */
[----:B------:R-:W-:Y:S01]  /*19dc0*/  HMMA.16816.F32.BF16 R172, R24, R34, R172 ;  /* 0x0000002218ac723c */ /* 0x000fe200000418ac */
[----:B------:R-:W2:Y:S04]  /*19dd0*/  LDSM.16.M88.4 R32, [R220+0x5800] ;  /* 0x00580000dc20783b */ /* 0x000ea80000000200 */
[----:B------:R-:W5:Y:S03]  /*19de0*/  LDSM.16.M88.4 R24, [R229+0xe000] ;  /* 0x00e00000e518783b */ /* 0x000f660000000200 */
        /* <DEDUP_REMOVED lines=9> */
[C---:B--2---:R-:W-:Y:S08]  /*19e80*/  HMMA.16816.F32.BF16 R176, R28.reuse, R32, R176 ;  /* 0x000000201cb0723c */ /* 0x044ff000000418b0 */
[----:B------:R-:W-:Y:S01]  /*19e90*/  HMMA.16816.F32.BF16 R172, R28, R34, R172 ;  /* 0x000000221cac723c */ /* 0x000fe200000418ac */
[----:B------:R-:W-:Y:S04]  /*19ea0*/  LDSM.16.M88.4 R32, [R228+0x6000] ;  /* 0x00600000e420783b */ /* 0x000fe80000000200 */
[----:B------:R-:W2:Y:S03]  /*19eb0*/  LDSM.16.M88.4 R28, [R211] ;  /* 0x00000000d31c783b */ /* 0x000ea60000000200 */
[C---:B-----5:R-:W-:Y:S08]  /*19ec0*/  HMMA.16816.F32.BF16 R16, R196.reuse, R24, R16 ;  /* 0x00000018c410723c */ /* 0x060ff00000041810 */
[C---:B------:R-:W-:Y:S01]  /*19ed0*/  HMMA.16816.F32.BF16 R12, R196.reuse, R26, R12 ;  /* 0x0000001ac40c723c */ /* 0x040fe2000004180c */
[----:B------:R-:W5:Y:S07]  /*19ee0*/  LDSM.16.M88.4 R24, [R210] ;  /* 0x00000000d218783b */ /* 0x000f6e0000000200 */
[C---:B-1----:R-:W-:Y:S08]  /*19ef0*/  HMMA.16816.F32.BF16 R8, R196.reuse, R20, R8 ;  /* 0x00000014c408723c */ /* 0x042ff00000041808 */
[C---:B------:R-:W-:Y:S01]  /*19f00*/  HMMA.16816.F32.BF16 R4, R196.reuse, R22, R4 ;  /* 0x00000016c404723c */ /* 0x040fe20000041804 */
[----:B------:R-:W1:Y:S07]  /*19f10*/  LDSM.16.M88.4 R20, [R209] ;  /* 0x00000000d114783b */ /* 0x000e6e0000000200 */
[C---:B----4-:R-:W-:Y:S08]  /*19f20*/  HMMA.16816.F32.BF16 R176, R196.reuse, R188, R176 ;  /* 0x000000bcc4b0723c */ /* 0x050ff000000418b0 */
[C---:B------:R-:W-:Y:S01]  /*19f30*/  HMMA.16816.F32.BF16 R172, R196.reuse, R190, R172 ;  /* 0x000000bec4ac723c */ /* 0x040fe200000418ac */
[----:B------:R-:W4:Y:S07]  /*19f40*/  LDSM.16.M88.4 R188, [R208] ;  /* 0x00000000d0bc783b */ /* 0x000f2e0000000200 */
[C---:B---3--:R-:W-:Y:S08]  /*19f50*/  HMMA.16816.F32.BF16 R184, R196.reuse, R192, R184 ;  /* 0x000000c0c4b8723c */ /* 0x048ff000000418b8 */
[----:B------:R-:W-:Y:S01]  /*19f60*/  HMMA.16816.F32.BF16 R180, R196, R194, R180 ;  /* 0x000000c2c4b4723c */ /* 0x000fe200000418b4 */
[----:B------:R-:W-:Y:S07]  /*19f70*/  LDSM.16.M88.4 R192, [R226+0x6000] ;  /* 0x00600000e2c0783b */ /* 0x000fee0000000200 */
[C---:B--2---:R-:W-:Y:S08]  /*19f80*/  HMMA.16816.F32.BF16 R16, R32.reuse, R28, R16 ;  /* 0x0000001c2010723c */ /* 0x044ff00000041810 */
[C---:B------:R-:W-:Y:S01]  /*19f90*/  HMMA.16816.F32.BF16 R12, R32.reuse, R30, R12 ;  /* 0x0000001e200c723c */ /* 0x040fe2000004180c */
[----:B------:R-:W2:Y:S07]  /*19fa0*/  LDSM.16.M88.4 R28, [R224+0xe000] ;  /* 0x00e00000e01c783b */ /* 0x000eae0000000200 */
[C---:B-----5:R-:W-:Y:S08]  /*19fb0*/  HMMA.16816.F32.BF16 R8, R32.reuse, R24, R8 ;  /* 0x000000182008723c */ /* 0x060ff00000041808 */
        /* <DEDUP_REMOVED lines=15> */
[C---:B-1----:R-:W-:Y:S08]  /*1a0b0*/  HMMA.16816.F32.BF16 R184, R192.reuse, R20, R184 ;  /* 0x00000014c0b8723c */ /* 0x042ff000000418b8 */
[----:B------:R-:W-:Y:S01]  /*1a0c0*/  HMMA.16816.F32.BF16 R180, R192, R22, R180 ;  /* 0x00000016c0b4723c */ /* 0x000fe200000418b4 */
[----:B------:R-:W1:Y:S07]  /*1a0d0*/  LDSM.16.M88.4 R20, [R220+0x7000] ;  /* 0x00700000dc14783b */ /* 0x000e6e0000000200 */
[C---:B----4-:R-:W-:Y:S07]  /*1a0e0*/  HMMA.16816.F32.BF16 R16, R172.reuse, R32, R16 ;  /* 0x00000020ac10723c */ /* 0x050fee0000041810 */
[----:B------:R-:W-:Y:S01]  /*1a0f0*/  LOP3.LUT R33, R0, 0x6, RZ, 0xc0, !PT ;  /* 0x0000000600217812 */ /* 0x000fe200078ec0ff */
[----:B--2---:R-:W-:Y:S04]  /*1a100*/  HMMA.16816.F32.BF16 R8, R172, R28, R8 ;  /* 0x0000001cac08723c */ /* 0x004fe80000041808 */
[----:B------:R-:W-:-:S04]  /*1a110*/  IMAD R0, R242, 0x40, R33 ;  /* 0x00000040f2007824 */ /* 0x000fc800078e0221 */
[----:B------:R-:W-:Y:S01]  /*1a120*/  HMMA.16816.F32.BF16 R4, R172, R30, R4 ;  /* 0x0000001eac04723c */ /* 0x000fe20000041804 */
[----:B------:R-:W2:Y:S01]  /*1a130*/  LDSM.16.M88.4 R28, [R220+0x7800] ;  /* 0x00780000dc1c783b */ /* 0x000ea20000000200 */
[----:B------:R-:W-:-:S06]  /*1a140*/  DEPBAR.LE SB0, 0x0 ;  /* 0x000080000000791a */ /* 0x000fcc0000000000 */
[----:B------:R-:W-:Y:S08]  /*1a150*/  HMMA.16816.F32.BF16 R12, R172, R34, R12 ;  /* 0x00000022ac0c723c */ /* 0x000ff0000004180c */
[----:B---3--:R-:W-:Y:S07]  /*1a160*/  HMMA.16816.F32.BF16 R176, R192, R24, R176 ;  /* 0x00000018c0b0723c */ /* 0x008fee00000418b0 */
[C---:B------:R-:W-:Y:S01]  /*1a170*/  IADD3 R24, R0.reuse, 0x1, RZ ;  /* 0x0000000100187810 */ /* 0x040fe20007ffe0ff */
[----:B-1----:R-:W-:Y:S01]  /*1a180*/  HMMA.16816.F32.BF16 R184, R172, R20, R184 ;  /* 0x00000014acb8723c */ /* 0x002fe200000418b8 */
[----:B------:R-:W-:-:S02]  /*1a190*/  IADD3 R25, R0, 0x8, RZ ;  /* 0x0000000800197810 */ /* 0x000fc40007ffe0ff */
[CC--:B------:R-:W-:Y:S02]  /*1a1a0*/  ISETP.GE.AND P1, PT, R24.reuse, R2.reuse, PT ;  /* 0x000000021800720c */ /* 0x0c0fe40003f26270 */
[-C--:B------:R-:W-:Y:S02]  /*1a1b0*/  ISETP.GE.AND P4, PT, R24, R165.reuse, PT ;  /* 0x000000a51800720c */ /* 0x080fe40003f86270 */
[C---:B------:R-:W-:Y:S01]  /*1a1c0*/  ISETP.GE.AND P6, PT, R25.reuse, R2, PT ;  /* 0x000000021900720c */ /* 0x040fe20003fc6270 */
[----:B------:R-:W-:Y:S01]  /*1a1d0*/  HMMA.16816.F32.BF16 R180, R172, R22, R180 ;  /* 0x00000016acb4723c */ /* 0x000fe200000418b4 */
[----:B------:R-:W-:Y:S02]  /*1a1e0*/  ISETP.GE.AND P3, PT, R25, R165, PT ;  /* 0x000000a51900720c */ /* 0x000fe40003f66270 */
[C---:B------:R-:W-:Y:S02]  /*1a1f0*/  IADD3 R24, R0.reuse, 0x9, RZ ;  /* 0x0000000900187810 */ /* 0x040fe40007ffe0ff */
[----:B------:R-:W-:-:S02]  /*1a200*/  IADD3 R25, R0, 0x10, RZ ;  /* 0x0000001000197810 */ /* 0x000fc40007ffe0ff */
[----:B------:R-:W-:Y:S01]  /*1a210*/  FSEL R17, R17, -INF , !P1 ;  /* 0xff80000011117808 */ /* 0x000fe20004800000 */
[----:B------:R-:W-:Y:S01]  /*1a220*/  HMMA.16816.F32.BF16 R188, R192, R26, R188 ;  /* 0x0000001ac0bc723c */ /* 0x000fe200000418bc */
[CC--:B------:R-:W-:Y:S02]  /*1a230*/  ISETP.GE.AND P5, PT, R24.reuse, R2.reuse, PT ;  /* 0x000000021800720c */ /* 0x0c0fe40003fa6270 */
[----:B------:R-:W-:Y:S02]  /*1a240*/  ISETP.GE.AND P2, PT, R24, R165, PT ;  /* 0x000000a51800720c */ /* 0x000fe40003f46270 */
[----:B------:R-:W-:Y:S02]  /*1a250*/  ISETP.GE.AND P1, PT, R25, R2, PT ;  /* 0x000000021900720c */ /* 0x000fe40003f26270 */
[C---:B------:R-:W-:Y:S02]  /*1a260*/  IADD3 R24, R0.reuse, 0x11, RZ ;  /* 0x0000001100187810 */ /* 0x040fe40007ffe0ff */
[----:B------:R-:W-:-:S02]  /*1a270*/  IADD3 R20, R0, 0x18, RZ ;  /* 0x0000001800147810 */ /* 0x000fc40007ffe0ff */
[----:B------:R-:W-:Y:S02]  /*1a280*/  FSEL R12, R12, -INF , !P6 ;  /* 0xff8000000c0c7808 */ /* 0x000fe40007000000 */
[----:B------:R-:W-:Y:S02]  /*1a290*/  ISETP.GE.AND P6, PT, R25, R165, PT ;  /* 0x000000a51900720c */ /* 0x000fe40003fc6270 */
[----:B------:R-:W-:Y:S02]  /*1a2a0*/  FSEL R14, R14, -INF , !P3 ;  /* 0xff8000000e0e7808 */ /* 0x000fe40005800000 */
[----:B------:R-:W-:Y:S02]  /*1a2b0*/  FSEL R15, R15, -INF , !P2 ;  /* 0xff8000000f0f7808 */ /* 0x000fe40005000000 */
[----:B------:R-:W-:Y:S02]  /*1a2c0*/  FSEL R203, R8, -INF , !P1 ;  /* 0xff80000008cb7808 */ /* 0x000fe40004800000 */
[----:B------:R-:W-:-:S02]  /*1a2d0*/  ISETP.GE.AND P3, PT, R24, R2, PT ;  /* 0x000000021800720c */ /* 0x000fc40003f66270 */
[----:B------:R-:W-:Y:S01]  /*1a2e0*/  ISETP.GE.AND P2, PT, R20, R2, PT ;  /* 0x000000021400720c */ /* 0x000fe20003f46270 */
[----:B--2---:R-:W-:Y:S01]  /*1a2f0*/  HMMA.16816.F32.BF16 R188, R172, R30, R188 ;  /* 0x0000001eacbc723c */ /* 0x004fe200000418bc */
[----:B------:R-:W-:Y:S02]  /*1a300*/  IADD3 R8, R0, 0x19, RZ ;  /* 0x0000001900087810 */ /* 0x000fe40007ffe0ff */
[----:B------:R-:W-:Y:S01]  /*1a310*/  FSEL R13, R13, -INF , !P5 ;  /* 0xff8000000d0d7808 */ /* 0x000fe20006800000 */
[----:B------:R-:W-:Y:S01]  /*1a320*/  BAR.SYNC.DEFER_BLOCKING 0x0 ;  /* 0x0000000000007b1d */ /* 0x000fe20000010000 */
[-C--:B------:R-:W-:Y:S02]  /*1a330*/  ISETP.GE.AND P5, PT, R24, R165.reuse, PT ;  /* 0x000000a51800720c */ /* 0x080fe40003fa6270 */
[----:B------:R-:W-:Y:S02]  /*1a340*/  ISETP.GE.AND P1, PT, R20, R165, PT ;  /* 0x000000a51400720c */ /* 0x000fe40003f26270 */
[----:B------:R-:W-:-:S02]  /*1a350*/  IADD3 R21, R0, 0x20, RZ ;  /* 0x0000002000157810 */ /* 0x000fc40007ffe0ff */
[----:B------:R-:W-:Y:S02]  /*1a360*/  FSEL R202, R10, -INF , !P6 ;  /* 0xff8000000aca7808 */ /* 0x000fe40007000000 */
[----:B------:R-:W-:Y:S02]  /*1a370*/  ISETP.GE.AND P6, PT, R8, R2, PT ;  /* 0x000000020800720c */ /* 0x000fe40003fc6270 */
[----:B------:R-:W-:Y:S02]  /*1a380*/  FSEL R22, R9, -INF , !P3 ;  /* 0xff80000009167808 */ /* 0x000fe40005800000 */
[----:B------:R-:W-:Y:S02]  /*1a390*/  FSEL R20, R4, -INF , !P2 ;  /* 0xff80000004147808 */ /* 0x000fe40005000000 */
[----:B------:R-:W-:Y:S02]  /*1a3a0*/  ISETP.GE.AND P3, PT, R8, R165, PT ;  /* 0x000000a50800720c */ /* 0x000fe40003f66270 */
[----:B------:R-:W-:-:S02]  /*1a3b0*/  IADD3 R4, R0, 0x21, RZ ;  /* 0x0000002100047810 */ /* 0x000fc40007ffe0ff */
[----:B------:R-:W-:Y:S02]  /*1a3c0*/  FSEL R199, R11, -INF , !P5 ;  /* 0xff8000000bc77808 */ /* 0x000fe40006800000 */
[CC--:B------:R-:W-:Y:S02]  /*1a3d0*/  ISETP.GE.AND P5, PT, R21.reuse, R2.reuse, PT ;  /* 0x000000021500720c */ /* 0x0c0fe40003fa6270 */
[----:B------:R-:W-:Y:S02]  /*1a3e0*/  ISETP.GE.AND P2, PT, R21, R165, PT ;  /* 0x000000a51500720c */ /* 0x000fe40003f46270 */
[----:B------:R-:W-:Y:S02]  /*1a3f0*/  FSEL R25, R6, -INF , !P1 ;  /* 0xff80000006197808 */ /* 0x000fe40004800000 */
[----:B------:R-:W-:Y:S02]  /*1a400*/  FSEL R21, R5, -INF , !P6 ;  /* 0xff80000005157808 */ /* 0x000fe40007000000 */
[----:B------:R-:W-:-:S02]  /*1a410*/  ISETP.GE.AND P1, PT, R4, R2, PT ;  /* 0x000000020400720c */ /* 0x000fc40003f26270 */
[----:B------:R-:W-:Y:S02]  /*1a420*/  ISETP.GE.AND P6, PT, R4, R165, PT ;  /* 0x000000a50400720c */ /* 0x000fe40003fc6270 */
[----:B------:R-:W-:Y:S02]  /*1a430*/  FSEL R24, R7, -INF , !P3 ;  /* 0xff80000007187808 */ /* 0x000fe40005800000 */
[----:B------:R-:W-:Y:S01]  /*1a440*/  HMMA.16816.F32.BF16 R4, R172, R28, R176 ;  /* 0x0000001cac04723c */ /* 0x000fe200000418b0 */
        /* <DEDUP_REMOVED lines=10> */
[-C--:B------:R-:W-:Y:S02]  /*1a4f0*/  ISETP.GE.AND P5, PT, R9, R2.reuse, PT ;  /* 0x000000020900720c */ /* 0x080fe40003fa6270 */
[----:B------:R-:W-:Y:S02]  /*1a500*/  FSEL R31, R183, -INF , !P1 ;  /* 0xff800000b71f7808 */ /* 0x000fe40004800000 */
[-C--:B------:R-:W-:Y:S02]  /*1a510*/  ISETP.GE.AND P1, PT, R0, R2.reuse, PT ;  /* 0x000000020000720c */ /* 0x080fe40003f26270 */
[----:B------:R-:W-:Y:S02]  /*1a520*/  FSEL R29, R5, -INF , !P5 ;  /* 0xff800000051d7808 */ /* 0x000fe40006800000 */
[----:B------:R-:W-:Y:S02]  /*1a530*/  FSEL R5, R16, -INF , !P1 ;  /* 0xff80000010057808 */ /* 0x000fe40004800000 */
[----:B------:R-:W-:-:S02]  /*1a540*/  ISETP.GE.AND P3, PT, R8, R2, PT ;  /* 0x000000020800720c */ /* 0x000fc40003f66270 */
[----:B------:R-:W-:Y:S02]  /*1a550*/  ISETP.GT.AND P1, PT, R242, R235, PT ;  /* 0x000000ebf200720c */ /* 0x000fe40003f24270 */
[----:B------:R-:W-:Y:S02]  /*1a560*/  IADD3 R8, R0, 0x30, RZ ;  /* 0x0000003000087810 */ /* 0x000fe40007ffe0ff */
[----:B------:R-:W-:Y:S02]  /*1a570*/  FSEL R193, R187, -INF , !P6 ;  /* 0xff800000bbc17808 */ /* 0x000fe40007000000 */
[----:B------:R-:W-:Y:S02]  /*1a580*/  FSEL R197, R180, -INF , !P3 ;  /* 0xff800000b4c57808 */ /* 0x000fe40005800000 */
[C---:B------:R-:W-:Y:S02]  /*1a590*/  ISETP.GE.AND P6, PT, R8.reuse, R2, PT ;  /* 0x000000020800720c */ /* 0x040fe40003fc6270 */
[----:B------:R-:W-:-:S02]  /*1a5a0*/  ISETP.GE.AND P3, PT, R8, R165, PT ;  /* 0x000000a50800720c */ /* 0x000fc40003f66270 */
[----:B------:R-:W-:Y:S02]  /*1a5b0*/  FSEL R195, R181, -INF , !P2 ;  /* 0xff800000b5c37808 */ /* 0x000fe40005000000 */
[----:B------:R-:W-:Y:S02]  /*1a5c0*/  FSEL R19, R19, -INF , !P4 ;  /* 0xff80000013137808 */ /* 0x000fe40006000000 */
[-C--:B------:R-:W-:Y:S02]  /*1a5d0*/  ISETP.GE.AND P2, PT, R9, R165.reuse, PT ;  /* 0x000000a50900720c */ /* 0x080fe40003f46270 */
[C---:B------:R-:W-:Y:S02]  /*1a5e0*/  ISETP.GE.AND P4, PT, R0.reuse, R165, PT ;  /* 0x000000a50000720c */ /* 0x040fe40003f86270 */
[C---:B------:R-:W-:Y:S02]  /*1a5f0*/  IADD3 R8, R0.reuse, 0x38, RZ ;  /* 0x0000003800087810 */ /* 0x040fe40007ffe0ff */
[----:B------:R-:W-:-:S02]  /*1a600*/  IADD3 R0, R0, 0x39, RZ ;  /* 0x0000003900007810 */ /* 0x000fc40007ffe0ff */
[----:B------:R-:W-:Y:S02]  /*1a610*/  FSEL R30, R4, -INF , !P6 ;  /* 0xff800000041e7808 */ /* 0x000fe40007000000 */
[----:B------:R-:W-:Y:S02]  /*1a620*/  FSEL R177, R6, -INF , !P3 ;  /* 0xff80000006b17808 */ /* 0x000fe40005800000 */
[----:B------:R-:W-:Y:S02]  /*1a630*/  FSEL R178, R7, -INF , !P2 ;  /* 0xff80000007b27808 */ /* 0x000fe40005000000 */
[CC--:B------:R-:W-:Y:S02]  /*1a640*/  ISETP.GE.AND P6, PT, R8.reuse, R2.reuse, PT ;  /* 0x000000020800720c */ /* 0x0c0fe40003fc6270 */
[----:B------:R-:W-:Y:S02]  /*1a650*/  ISETP.GE.AND P3, PT, R8, R165, PT ;  /* 0x000000a50800720c */ /* 0x000fe40003f66270 */
[----:B------:R-:W-:-:S02]  /*1a660*/  ISETP.GE.AND P5, PT, R0, R2, PT ;  /* 0x000000020000720c */ /* 0x000fc40003fa6270 */
[----:B------:R-:W-:Y:S02]  /*1a670*/  ISETP.GE.AND P2, PT, R0, R165, PT ;  /* 0x000000a50000720c */ /* 0x000fe40003f46270 */
[----:B------:R-:W-:Y:S02]  /*1a680*/  FSEL R18, R18, -INF , !P4 ;  /* 0xff80000012127808 */ /* 0x000fe40006000000 */
[----:B------:R-:W-:Y:S02]  /*1a690*/  FSEL R28, R188, -INF , !P6 ;  /* 0xff800000bc1c7808 */ /* 0x000fe40007000000 */
        /* <DEDUP_REMOVED lines=11> */
[----:B------:R-:W-:Y:S02]  /*1a750*/  IABS R4, R0 ;  /* 0x0000000000047213 */ /* 0x000fe40000000000 */
[----:B------:R-:W-:Y:S02]  /*1a760*/  IABS R2, R9 ;  /* 0x0000000900027213 */ /* 0x000fe40000000000 */
[-C--:B--2---:R-:W-:Y:S02]  /*1a770*/  IABS R6, R11.reuse ;  /* 0x0000000b00067213 */ /* 0x084fe40000000000 */
[----:B------:R-:W-:-:S02]  /*1a780*/  IABS R7, R11 ;  /* 0x0000000b00077213 */ /* 0x000fc40000000000 */
[----:B------:R-:W1:Y:S01]  /*1a790*/  I2F.RP R8, R6 ;  /* 0x0000000600087306 */ /* 0x000e620000209400 */
[-C--:B------:R-:W-:Y:S02]  /*1a7a0*/  LOP3.LUT R0, R0, R11.reuse, RZ, 0x3c, !PT ;  /* 0x0000000b00007212 */ /* 0x080fe400078e3cff */
        /* <DEDUP_REMOVED lines=51> */
.L_x_3968:
[----:B------:R-:W-:Y:S02]  /*1aae0*/  ULDC.64 UR4, c[0x0][0x118] ;  /* 0x0000460000047ab9 */ /* 0x000fe40000000a00 */
[----:B------:R-:W2:Y:S02]  /*1aaf0*/  LD.E R4, [R200.64+0x38] ;  /* 0x00003804c8047980 */ /* 0x000ea4000c101900 */
[----:B--2---:R-:W-:-:S04]  /*1ab00*/  LEA R4, -R4, RZ, 0x6 ;  /* 0x000000ff04047211 */ /* 0x004fc800078e31ff */
[----:B------:R-:W-:Y:S02]  /*1ab10*/  SHF.R.S32.HI R2, RZ, 0x1f, R4 ;  /* 0x0000001fff027819 */ /* 0x000fe40000011404 */
.L_x_3969:
[----:B------:R-:W-:Y:S05]  /*1ab20*/  BSYNC B0 ;  /* 0x0000000000007941 */ /* 0x000fea0003800000 */
.L_x_3967:
        /* <DEDUP_REMOVED lines=31> */
.L_x_3966:
[----:B------:R-:W-:Y:S05]  /*1ad20*/  BSYNC B1 ;  /* 0x0000000000017941 */ /* 0x000fea0003800000 */
.L_x_3965:
[----:B------:R-:W-:Y:S02]  /*1ad30*/  ULDC.64 UR4, c[0x0][0x118] ;  /* 0x0000460000047ab9 */ /* 0x000fe40000000a00 */
[----:B------:R-:W2:Y:S01]  /*1ad40*/  LD.E R176, [R200.64+0xdc] ;  /* 0x0000dc04c8b07980 */ /* 0x000ea2000c101900 */
[----:B------:R-:W-:-:S04]  /*1ad50*/  FMNMX.FTZ R0, R164, R5, !PT ;  /* 0x00000005a4007209 */ /* 0x000fc80007810000 */
[----:B-1----:R-:W-:-:S04]  /*1ad60*/  FMNMX.FTZ R7, R17, R0, !PT ;  /* 0x0000000011077209 */ /* 0x002fc80007810000 */
        /* <DEDUP_REMOVED lines=47> */
[----:B------:R-:W-:-:S03]  /*1b060*/  FSEL R175, R175, RZ, P0 ;  /* 0x000000ffafaf7208 */ /* 0x000fc60000000000 */
[-CC-:B------:R-:W-:Y:S01]  /*1b070*/  FFMA.FTZ R165, R5, R176.reuse, -R181.reuse ;  /* 0x000000b005a57223 */ /* 0x180fe200000108b5 */
[----:B------:R-:W-:Y:S01]  /*1b080*/  FSEL R5, R171, RZ, P2 ;  /* 0x000000ffab057208 */ /* 0x000fe20001000000 */
[-C--:B------:R-:W-:Y:S01]  /*1b090*/  FFMA.FTZ R35, R17, R176.reuse, -R181 ;  /* 0x000000b011237223 */ /* 0x080fe200000108b5 */
[----:B------:R-:W1:Y:S01]  /*1b0a0*/  MUFU.EX2 R3, R3 ;  /* 0x0000000300037308 */ /* 0x000e620000000800 */
[-CC-:B------:R-:W-:Y:S02]  /*1b0b0*/  FFMA.FTZ R32, R18, R176.reuse, -R175.reuse ;  /* 0x000000b012207223 */ /* 0x180fe400000108af */
[-C--:B------:R-:W-:Y:S02]  /*1b0c0*/  FFMA.FTZ R2, R19, R176.reuse, -R175 ;  /* 0x000000b013027223 */ /* 0x080fe400000108af */
[----:B------:R-:W-:Y:S01]  /*1b0d0*/  FADD.FTZ R5, R164, -R5 ;  /* 0x80000005a4057221 */ /* 0x000fe20000010000 */
[----:B------:R-:W2:Y:S01]  /*1b0e0*/  LDSM.16.MT88.4 R16, [R234+0x10000] ;  /* 0x01000000ea10783b */ /* 0x000ea20000004200 */
[-CC-:B------:R-:W-:Y:S01]  /*1b0f0*/  FFMA.FTZ R34, R12, R176.reuse, -R181.reuse ;  /* 0x000000b00c227223 */ /* 0x180fe200000108b5 */
[----:B------:R-:W-:Y:S01]  /*1b100*/  MUFU.EX2 R165, R165 ;  /* 0x000000a500a57308 */ /* 0x000fe20000000800 */
[----:B------:R-:W-:-:S02]  /*1b110*/  FFMA.FTZ R33, R13, R176, -R181 ;  /* 0x000000b00d217223 */ /* 0x000fc400000108b5 */
[-CC-:B------:R-:W-:Y:S02]  /*1b120*/  FFMA.FTZ R0, R14, R176.reuse, -R175.reuse ;  /* 0x000000b00e007223 */ /* 0x180fe400000108af */
[----:B------:R-:W-:Y:S02]  /*1b130*/  FFMA.FTZ R173, R15, R176, -R175 ;  /* 0x000000b00fad7223 */ /* 0x000fe400000108af */
[----:B------:R-:W-:Y:S01]  /*1b140*/  FMUL.FTZ R164, R176, R5 ;  /* 0x00000005b0a47220 */ /* 0x000fe20000410000 */
[----:B------:R-:W3:Y:S01]  /*1b150*/  MUFU.EX2 R35, R35 ;  /* 0x0000002300237308 */ /* 0x000ee20000000800 */
[----:B------:R-:W4:Y:S01]  /*1b160*/  LDSM.16.MT88.4 R12, [R233+0x10000] ;  /* 0x01000000e90c783b */ /* 0x000f220000004200 */
[-C--:B-1----:R-:W-:Y:S02]  /*1b170*/  FMUL.FTZ R46, R46, R3.reuse ;  /* 0x000000032e2e7220 */ /* 0x082fe40000410000 */
        /* <DEDUP_REMOVED lines=32> */
[----:B------:R-:W3:Y:S01]  /*1b380*/  MUFU.EX2 R164, R164 ;  /* 0x000000a400a47308 */ /* 0x000ee20000000800 */
        /* <DEDUP_REMOVED lines=8> */
[----:B------:R-:W-:Y:S02]  /*1b410*/  FMUL.FTZ R83, R83, R3 ;  /* 0x0000000353537220 */ /* 0x000fe40000410000 */
[-C--:B---3--:R-:W-:Y:S02]  /*1b420*/  FMUL.FTZ R44, R44, R164.reuse ;  /* 0x000000a42c2c7220 */ /* 0x088fe40000410000 */
        /* <DEDUP_REMOVED lines=24> */
[C---:B----4-:R-:W-:Y:S01]  /*1b5b0*/  HMMA.16816.F32.BF16 R36, R4.reuse, R12, R36 ;  /* 0x0000000c0424723c */ /* 0x050fe20000041824 */
        /* <DEDUP_REMOVED lines=42> */
[----:B------:R-:W-:Y:S02]  /*1b860*/  FMUL.FTZ R101, R101, R164 ;  /* 0x000000a465657220 */ /* 0x000fe40000410000 */
        /* <DEDUP_REMOVED lines=20> */
[-CC-:B------:R-:W-:Y:S02]  /*1b9b0*/  FFMA.FTZ R183, R22, R176.reuse, -R181.reuse ;  /* 0x000000b016b77223 */ /* 0x180fe400000108b5 */
[-CC-:B------:R-:W-:Y:S02]  /*1b9c0*/  FFMA.FTZ R182, R20, R176.reuse, -R181.reuse ;  /* 0x000000b014b67223 */ /* 0x180fe400000108b5 */
[----:B------:R-:W-:Y:S01]  /*1b9d0*/  FFMA.FTZ R185, R21, R176, -R181 ;  /* 0x000000b015b97223 */ /* 0x000fe200000108b5 */
[----:B------:R-:W-:Y:S01]  /*1b9e0*/  HMMA.16816.F32.BF16 R88, R4, R14, R88 ;  /* 0x0000000e0458723c */ /* 0x000fe20000041858 */
[----:B------:R-:W3:Y:S01]  /*1b9f0*/  LDSM.16.MT88.4 R12, [R232+0x14000] ;  /* 0x01400000e80c783b */ /* 0x000ee20000004200 */
[-C--:B------:R-:W-:Y:S01]  /*1ba00*/  FMUL.FTZ R136, R136, R164.reuse ;  /* 0x000000a488887220 */ /* 0x080fe20000410000 */
[----:B------:R-:W-:Y:S01]  /*1ba10*/  MUFU.EX2 R183, R183 ;  /* 0x000000b700b77308 */ /* 0x000fe20000000800 */
[----:B------:R-:W-:Y:S01]  /*1ba20*/  FMUL.FTZ R137, R137, R164 ;  /* 0x000000a489897220 */ /* 0x000fe20000410000 */
[----:B------:R-:W-:Y:S01]  /*1ba30*/  LDSM.16.MT88.4 R20, [R231+0x16000] ;  /* 0x01600000e714783b */ /* 0x000fe20000004200 */
[----:B------:R-:W-:-:S02]  /*1ba40*/  FMUL.FTZ R138, R138, R3 ;  /* 0x000000038a8a7220 */ /* 0x000fc40000410000 */
[-C--:B------:R-:W-:Y:S01]  /*1ba50*/  FMUL.FTZ R139, R139, R3.reuse ;  /* 0x000000038b8b7220 */ /* 0x080fe20000410000 */
[C---:B-1----:R-:W-:Y:S01]  /*1ba60*/  HMMA.16816.F32.BF16 R116, R4.reuse, R8, R116 ;  /* 0x000000080474723c */ /* 0x042fe20000041874 */
[-C--:B------:R-:W-:Y:S01]  /*1ba70*/  FMUL.FTZ R140, R140, R164.reuse ;  /* 0x000000a48c8c7220 */ /* 0x080fe20000410000 */
[----:B------:R-:W-:Y:S01]  /*1ba80*/  MUFU.EX2 R182, R182 ;  /* 0x000000b600b67308 */ /* 0x000fe20000000800 */
        /* <DEDUP_REMOVED lines=17> */
[-C--:B------:R-:W-:Y:S02]  /*1bba0*/  FFMA.FTZ R180, R203, R176.reuse, -R181 ;  /* 0x000000b0cbb47223 */ /* 0x080fe400000108b5 */
[-CC-:B------:R-:W-:Y:S02]  /*1bbb0*/  FFMA.FTZ R184, R202, R176.reuse, -R175.reuse ;  /* 0x000000b0cab87223 */ /* 0x180fe400000108af */
[C---:B---3--:R-:W-:Y:S01]  /*1bbc0*/  HMMA.16816.F32.BF16 R108, R4.reuse, R12, R108 ;  /* 0x0000000c046c723c */ /* 0x048fe2000004186c */
[-CC-:B------:R-:W-:Y:S01]  /*1bbd0*/  FFMA.FTZ R187, R199, R176.reuse, -R175.reuse ;  /* 0x000000b0c7bb7223 */ /* 0x180fe200000108af */
[----:B------:R-:W3:Y:S01]  /*1bbe0*/  MUFU.EX2 R180, R180 ;  /* 0x000000b400b47308 */ /* 0x000ee20000000800 */
[-CC-:B------:R-:W-:Y:S02]  /*1bbf0*/  FFMA.FTZ R186, R25, R176.reuse, -R175.reuse ;  /* 0x000000b019ba7223 */ /* 0x180fe400000108af */
[----:B------:R-:W-:Y:S02]  /*1bc00*/  FFMA.FTZ R189, R24, R176, -R175 ;  /* 0x000000b018bd7223 */ /* 0x000fe400000108af */
[-C--:B------:R-:W-:Y:S01]  /*1bc10*/  FMUL.FTZ R132, R132, R164.reuse ;  /* 0x000000a484847220 */ /* 0x080fe20000410000 */
[----:B------:R-:W-:Y:S01]  /*1bc20*/  HMMA.16816.F32.BF16 R112, R4, R14, R112 ;  /* 0x0000000e0470723c */ /* 0x000fe20000041870 */
[----:B------:R-:W4:Y:S01]  /*1bc30*/  LDSM.16.MT88.4 R12, [R233+0x16000] ;  /* 0x01600000e90c783b */ /* 0x000f220000004200 */
[----:B------:R-:W-:Y:S01]  /*1bc40*/  MUFU.EX2 R184, R184 ;  /* 0x000000b800b87308 */ /* 0x000fe20000000800 */
[----:B------:R-:W-:-:S02]  /*1bc50*/  FMUL.FTZ R133, R133, R164 ;  /* 0x000000a485857220 */ /* 0x000fc40000410000 */
[-C--:B------:R-:W-:Y:S01]  /*1bc60*/  FMUL.FTZ R134, R134, R3.reuse ;  /* 0x0000000386867220 */ /* 0x080fe20000410000 */
[----:B------:R-:W-:Y:S01]  /*1bc70*/  LDSM.16.MT88.4 R24, [R231+0x10800] ;  /* 0x01080000e718783b */ /* 0x000fe20000004200 */
[-C--:B------:R-:W-:Y:S01]  /*1bc80*/  FMUL.FTZ R135, R135, R3.reuse ;  /* 0x0000000387877220 */ /* 0x080fe20000410000 */
[C---:B-1----:R-:W-:Y:S02]  /*1bc90*/  HMMA.16816.F32.BF16 R136, R4.reuse, R8, R136 ;  /* 0x000000080488723c */ /* 0x042fe40000041888 */
[----:B------:R-:W1:Y:S01]  /*1bca0*/  MUFU.EX2 R187, R187 ;  /* 0x000000bb00bb7308 */ /* 0x000e620000000800 */
[-C--:B------:R-:W-:Y:S02]  /*1bcb0*/  FMUL.FTZ R152, R152, R164.reuse ;  /* 0x000000a498987220 */ /* 0x080fe40000410000 */
[----:B------:R-:W-:Y:S02]  /*1bcc0*/  FMUL.FTZ R153, R153, R164 ;  /* 0x000000a499997220 */ /* 0x000fe40000410000 */
[-C--:B------:R-:W-:Y:S01]  /*1bcd0*/  FMUL.FTZ R154, R154, R3.reuse ;  /* 0x000000039a9a7220 */ /* 0x080fe20000410000 */
[----:B------:R-:W-:Y:S01]  /*1bce0*/  HMMA.16816.F32.BF16 R140, R4, R10, R140 ;  /* 0x0000000a048c723c */ /* 0x000fe2000004188c */
[----:B------:R-:W5:Y:S01]  /*1bcf0*/  LDSM.16.MT88.4 R8, [R232+0x10800] ;  /* 0x01080000e808783b */ /* 0x000f620000004200 */
[----:B------:R-:W-:Y:S01]  /*1bd00*/  MUFU.EX2 R186, R186 ;  /* 0x000000ba00ba7308 */ /* 0x000fe20000000800 */
[----:B------:R-:W-:-:S02]  /*1bd10*/  FMUL.FTZ R155, R155, R3 ;  /* 0x000000039b9b7220 */ /* 0x000fc40000410000 */
[-C--:B------:R-:W-:Y:S02]  /*1bd20*/  FMUL.FTZ R148, R148, R164.reuse ;  /* 0x000000a494947220 */ /* 0x080fe40000410000 */
[-C--:B------:R-:W-:Y:S01]  /*1bd30*/  FMUL.FTZ R149, R149, R164.reuse ;  /* 0x000000a495957220 */ /* 0x080fe20000410000 */
[C---:B--2---:R-:W-:Y:S01]  /*1bd40*/  HMMA.16816.F32.BF16 R124, R4.reuse, R16, R124 ;  /* 0x00000010047c723c */ /* 0x044fe2000004187c */
[-C--:B------:R-:W-:Y:S01]  /*1bd50*/  FMUL.FTZ R150, R150, R3.reuse ;  /* 0x0000000396967220 */ /* 0x080fe20000410000 */
[----:B------:R-:W2:Y:S01]  /*1bd60*/  MUFU.EX2 R189, R189 ;  /* 0x000000bd00bd7308 */ /* 0x000ea20000000800 */
[-C--:B------:R-:W-:Y:S02]  /*1bd70*/  FMUL.FTZ R151, R151, R3.reuse ;  /* 0x0000000397977220 */ /* 0x080fe40000410000 */
[-C--:B------:R-:W-:Y:S02]  /*1bd80*/  FMUL.FTZ R144, R144, R164.reuse ;  /* 0x000000a490907220 */ /* 0x080fe40000410000 */
[----:B------:R-:W-:Y:S01]  /*1bd90*/  FMUL.FTZ R145, R145, R164 ;  /* 0x000000a491917220 */ /* 0x000fe20000410000 */
[----:B------:R-:W-:Y:S01]  /*1bda0*/  HMMA.16816.F32.BF16 R128, R4, R18, R128 ;  /* 0x000000120480723c */ /* 0x000fe20000041880 */
[----:B------:R-:W1:Y:S01]  /*1bdb0*/  LDSM.16.MT88.4 R16, [R234+0x10800] ;  /* 0x01080000ea10783b */ /* 0x000e620000004200 */
[----:B------:R-:W-:-:S02]  /*1bdc0*/  FMUL.FTZ R146, R146, R3 ;  /* 0x0000000392927220 */ /* 0x000fc40000410000 */
[----:B------:R-:W-:Y:S02]  /*1bdd0*/  FMUL.FTZ R147, R147, R3 ;  /* 0x0000000393937220 */ /* 0x000fe40000410000 */
[-CC-:B------:R-:W-:Y:S02]  /*1bde0*/  FFMA.FTZ R190, R197, R176.reuse, -R181.reuse ;  /* 0x000000b0c5be7223 */ /* 0x180fe400000108b5 */
[C---:B----4-:R-:W-:Y:S01]  /*1bdf0*/  HMMA.16816.F32.BF16 R132, R4.reuse, R12, R132 ;  /* 0x0000000c0484723c */ /* 0x050fe20000041884 */
[-CC-:B------:R-:W-:Y:S02]  /*1be00*/  FFMA.FTZ R188, R196, R176.reuse, -R181.reuse ;  /* 0x000000b0c4bc7223 */ /* 0x180fe400000108b5 */
[-CC-:B------:R-:W-:Y:S01]  /*1be10*/  FFMA.FTZ R191, R198, R176.reuse, -R181.reuse ;  /* 0x000000b0c6bf7223 */ /* 0x180fe200000108b5 */
[----:B------:R-:W-:Y:S01]  /*1be20*/  MUFU.EX2 R190, R190 ;  /* 0x000000be00be7308 */ /* 0x000fe20000000800 */
[-C--:B------:R-:W-:Y:S02]  /*1be30*/  FFMA.FTZ R195, R195, R176.reuse, -R181 ;  /* 0x000000b0c3c37223 */ /* 0x080fe400000108b5 */
[-CC-:B------:R-:W-:Y:S01]  /*1be40*/  FFMA.FTZ R194, R194, R176.reuse, -R175.reuse ;  /* 0x000000b0c2c27223 */ /* 0x180fe200000108af */
        /* <DEDUP_REMOVED lines=9> */
[----:B------:R-:W2:Y:S01]  /*1bee0*/  MUFU.EX2 R191, R191 ;  /* 0x000000bf00bf7308 */ /* 0x000ea20000000800 */
[----:B------:R-:W-:-:S02]  /*1bef0*/  FFMA.FTZ R198, R28, R176, -R181 ;  /* 0x000000b01cc67223 */ /* 0x000fc400000108b5 */
[----:B------:R-:W-:Y:S01]  /*1bf00*/  HMMA.16816.F32.BF16 R144, R4, R22, R144 ;  /* 0x000000160490723c */ /* 0x000fe20000041890 */
[----:B------:R-:W4:Y:S01]  /*1bf10*/  LDSM.16.MT88.4 R20, [R234+0x12800] ;  /* 0x01280000ea14783b */ /* 0x000f220000004200 */
[-CC-:B------:R-:W-:Y:S02]  /*1bf20*/  FFMA.FTZ R177, R177, R176.reuse, -R175.reuse ;  /* 0x000000b0b1b17223 */ /* 0x180fe400000108af */
[--C-:B------:R-:W-:Y:S01]  /*1bf30*/  FFMA.FTZ R178, R178, R176, -R175.reuse ;  /* 0x000000b0b2b27223 */ /* 0x100fe200000108af */
[----:B------:R-:W-:Y:S01]  /*1bf40*/  MUFU.EX2 R195, R195 ;  /* 0x000000c300c37308 */ /* 0x000fe20000000800 */
[----:B------:R-:W-:Y:S01]  /*1bf50*/  LDSM.16.MT88.4 R28, [R232+0x17000] ;  /* 0x01700000e81c783b */ /* 0x000fe20000004200 */
[----:B---3--:R-:W-:Y:S01]  /*1bf60*/  F2FP.BF16.PACK_AB R4, R183, R180 ;  /* 0x000000b4b704723e */ /* 0x008fe200000010ff */
[----:B------:R-:W-:Y:S01]  /*1bf70*/  FFMA.FTZ R174, R174, R176, -R175 ;  /* 0x000000b0aeae7223 */ /* 0x000fe200000108af */
[----:B-1----:R-:W-:Y:S01]  /*1bf80*/  F2FP.BF16.PACK_AB R5, R187, R184 ;  /* 0x000000b8bb05723e */ /* 0x002fe200000010ff */
[----:B------:R-:W-:Y:S01]  /*1bf90*/  FFMA.FTZ R179, R179, R176, -R181 ;  /* 0x000000b0b3b37223 */ /* 0x000fe200000108b5 */
[----:B------:R-:W-:Y:S01]  /*1bfa0*/  F2FP.BF16.PACK_AB R6, R185, R182 ;  /* 0x000000b6b906723e */ /* 0x000fe200000010ff */
[----:B------:R-:W-:Y:S01]  /*1bfb0*/  FFMA.FTZ R175, R172, R176, -R175 ;  /* 0x000000b0acaf7223 */ /* 0x000fe200000108af */
[----:B--2---:R-:W-:Y:S01]  /*1bfc0*/  F2FP.BF16.PACK_AB R7, R189, R186 ;  /* 0x000000babd07723e */ /* 0x004fe200000010ff */
[----:B------:R-:W-:Y:S01]  /*1bfd0*/  MUFU.EX2 R194, R194 ;  /* 0x000000c200c27308 */ /* 0x000fe20000000800 */
[----:B------:R-:W-:-:S02]  /*1bfe0*/  FFMA.FTZ R164, R248, R164, R165 ;  /* 0x000000a4f8a47223 */ /* 0x000fc400000100a5 */
[----:B------:R-:W-:Y:S02]  /*1bff0*/  FFMA.FTZ R3, R251, R3, R32 ;  /* 0x00000003fb037223 */ /* 0x000fe40000010020 */
[----:B------:R-:W-:Y:S01]  /*1c000*/  FADD.FTZ R35, R35, R164 ;  /* 0x000000a423237221 */ /* 0x000fe20000010000 */
[C---:B-----5:R-:W-:Y:S01]  /*1c010*/  HMMA.16816.F32.BF16 R44, R4.reuse, R8, R44 ;  /* 0x00000008042c723c */ /* 0x060fe2000004182c */
[----:B------:R-:W-:Y:S01]  /*1c020*/  FADD.FTZ R3, R2, R3 ;  /* 0x0000000302037221 */ /* 0x000fe20000010000 */
[----:B------:R-:W1:Y:S01]  /*1c030*/  MUFU.EX2 R193, R193 ;  /* 0x000000c100c17308 */ /* 0x000e620000000800 */
[----:B------:R-:W-:Y:S01]  /*1c040*/  FADD.FTZ R34, R34, R35 ;  /* 0x0000002322227221 */ /* 0x000fe20000010000 */
[----:B------:R-:W-:Y:S01]  /*1c050*/  MOV R164, R171 ;  /* 0x000000ab00a47202 */ /* 0x000fe20000000f00 */
[----:B------:R-:W-:Y:S01]  /*1c060*/  FADD.FTZ R0, R0, R3 ;  /* 0x0000000300007221 */ /* 0x000fe20000010000 */
[----:B------:R-:W-:Y:S01]  /*1c070*/  MOV R3, R170 ;  /* 0x000000aa00037202 */ /* 0x000fe20000000f00 */
[----:B------:R-:W-:Y:S01]  /*1c080*/  FADD.FTZ R33, R33, R34 ;  /* 0x0000002221217221 */ /* 0x000fe20000010000 */
[----:B------:R-:W-:Y:S01]  /*1c090*/  HMMA.16816.F32.BF16 R48, R4, R10, R48 ;  /* 0x0000000a0430723c */ /* 0x000fe20000041830 */
[----:B------:R-:W2:Y:S01]  /*1c0a0*/  LDSM.16.MT88.4 R8, [R232+0x12800] ;  /* 0x01280000e808783b */ /* 0x000ea20000004200 */
[----:B------:R-:W-:Y:S01]  /*1c0b0*/  MUFU.EX2 R192, R192 ;  /* 0x000000c000c07308 */ /* 0x000fe20000000800 */
[----:B------:R-:W-:-:S02]  /*1c0c0*/  FADD.FTZ R173, R173, R0 ;  /* 0x00000000adad7221 */ /* 0x000fc40000010000 */
[----:B------:R-:W-:Y:S02]  /*1c0d0*/  FADD.FTZ R180, R180, R33 ;  /* 0x00000021b4b47221 */ /* 0x000fe40000010000 */
[----:B------:R-:W-:Y:S01]  /*1c0e0*/  FADD.FTZ R184, R184, R173 ;  /* 0x000000adb8b87221 */ /* 0x000fe20000010000 */
[C---:B------:R-:W-:Y:S01]  /*1c0f0*/  HMMA.16816.F32.BF16 R160, R4.reuse, R16, R160 ;  /* 0x0000001004a0723c */ /* 0x040fe200000418a0 */
[----:B------:R-:W-:Y:S01]  /*1c100*/  FADD.FTZ R183, R183, R180 ;  /* 0x000000b4b7b77221 */ /* 0x000fe20000010000 */
[----:B------:R-:W3:Y:S01]  /*1c110*/  MUFU.EX2 R197, R197 ;  /* 0x000000c500c57308 */ /* 0x000ee20000000800 */
[----:B------:R-:W-:Y:S02]  /*1c120*/  FADD.FTZ R187, R187, R184 ;  /* 0x000000b8bbbb7221 */ /* 0x000fe40000010000 */
[----:B------:R-:W-:Y:S02]  /*1c130*/  FADD.FTZ R182, R182, R183 ;  /* 0x000000b7b6b67221 */ /* 0x000fe40000010000 */
[----:B------:R-:W-:Y:S01]  /*1c140*/  FADD.FTZ R186, R186, R187 ;  /* 0x000000bbbaba7221 */ /* 0x000fe20000010000 */
[----:B------:R-:W-:Y:S01]  /*1c150*/  HMMA.16816.F32.BF16 R156, R4, R18, R156 ;  /* 0x00000012049c723c */ /* 0x000fe2000004189c */
[----:B------:R-:W5:Y:S01]  /*1c160*/  LDSM.16.MT88.4 R16, [R233+0x12800] ;  /* 0x01280000e910783b */ /* 0x000f620000004200 */
[----:B------:R-:W-:Y:S01]  /*1c170*/  MUFU.EX2 R196, R196 ;  /* 0x000000c400c47308 */ /* 0x000fe20000000800 */
[----:B------:R-:W-:-:S02]  /*1c180*/  FADD.FTZ R185, R185, R182 ;  /* 0x000000b6b9b97221 */ /* 0x000fc40000010000 */
[----:B------:R-:W-:-:S03]  /*1c190*/  FADD.FTZ R189, R189, R186 ;  /* 0x000000babdbd7221 */ /* 0x000fc60000010000 */
[C---:B----4-:R-:W-:Y:S02]  /*1c1a0*/  HMMA.16816.F32.BF16 R36, R4.reuse, R12, R36 ;  /* 0x0000000c0424723c */ /* 0x050fe40000041824 */
[----:B------:R-:W4:Y:S06]  /*1c1b0*/  MUFU.EX2 R199, R199 ;  /* 0x000000c700c77308 */ /* 0x000f2c0000000800 */
[C---:B------:R-:W-:Y:S01]  /*1c1c0*/  HMMA.16816.F32.BF16 R40, R4.reuse, R14, R40 ;  /* 0x0000000e0428723c */ /* 0x040fe20000041828 */
[----:B------:R-:W1:Y:S01]  /*1c1d0*/  LDSM.16.MT88.4 R12, [R231+0x12800] ;  /* 0x01280000e70c783b */ /* 0x000e620000004200 */
[----:B------:R-:W-:Y:S06]  /*1c1e0*/  MUFU.EX2 R198, R198 ;  /* 0x000000c600c67308 */ /* 0x000fec0000000800 */
[C---:B------:R-:W-:Y:S02]  /*1c1f0*/  HMMA.16816.F32.BF16 R52, R4.reuse, R24, R52 ;  /* 0x000000180434723c */ /* 0x040fe40000041834 */
[----:B------:R-:W-:Y:S06]  /*1c200*/  MUFU.EX2 R179, R179 ;  /* 0x000000b300b37308 */ /* 0x000fec0000000800 */
[C---:B------:R-:W-:Y:S01]  /*1c210*/  HMMA.16816.F32.BF16 R56, R4.reuse, R26, R56 ;  /* 0x0000001a0438723c */ /* 0x040fe20000041838 */
[----:B------:R-:W1:Y:S01]  /*1c220*/  LDSM.16.MT88.4 R24, [R234+0x14800] ;  /* 0x01480000ea18783b */ /* 0x000e620000004200 */
[----:B------:R-:W-:Y:S06]  /*1c230*/  MUFU.EX2 R177, R177 ;  /* 0x000000b100b17308 */ /* 0x000fec0000000800 */
[C---:B------:R-:W-:Y:S02]  /*1c240*/  HMMA.16816.F32.BF16 R60, R4.reuse, R20, R60 ;  /* 0x00000014043c723c */ /* 0x040fe4000004183c */
[----:B------:R-:W1:Y:S06]  /*1c250*/  MUFU.EX2 R178, R178 ;  /* 0x000000b200b27308 */ /* 0x000e6c0000000800 */
[C---:B------:R-:W-:Y:S01]  /*1c260*/  HMMA.16816.F32.BF16 R64, R4.reuse, R22, R64 ;  /* 0x000000160440723c */ /* 0x040fe20000041840 */
[----:B------:R-:W3:Y:S01]  /*1c270*/  LDSM.16.MT88.4 R20, [R233+0x14800] ;  /* 0x01480000e914783b */ /* 0x000ee20000004200 */
[----:B------:R-:W-:Y:S06]  /*1c280*/  MUFU.EX2 R174, R174 ;  /* 0x000000ae00ae7308 */ /* 0x000fec0000000800 */
[C---:B--2---:R-:W-:Y:S02]  /*1c290*/  HMMA.16816.F32.BF16 R76, R4.reuse, R8, R76 ;  /* 0x00000008044c723c */ /* 0x044fe4000004184c */
[----:B------:R-:W2:Y:S06]  /*1c2a0*/  MUFU.EX2 R175, R175 ;  /* 0x000000af00af7308 */ /* 0x000eac0000000800 */
        /* <DEDUP_REMOVED lines=42> */
[----:B-----5:R-:W-:Y:S01]  /*1c550*/  HMMA.16816.F32.BF16 R36, R4, R16, R36 ;  /* 0x000000100424723c */ /* 0x020fe20000041824 */
        /* <DEDUP_REMOVED lines=46> */
[C---:B------:R-:W-:Y:S08]  /*1c840*/  HMMA.16816.F32.BF16 R148, R4.reuse, R24, R148 ;  /* 0x000000180494723c */ /* 0x040ff00000041894 */
[----:B------:R-:W-:Y:S01]  /*1c850*/  HMMA.16816.F32.BF16 R144, R4, R26, R144 ;  /* 0x0000001a0490723c */ /* 0x000fe20000041890 */
[----:B------:R-:W-:Y:S06]  /*1c860*/  LDSM.16.MT88.4 R24, [R234+0x13800] ;  /* 0x01380000ea18783b */ /* 0x000fec0000004200 */
[----:B----4-:R-:W-:Y:S01]  /*1c870*/  F2FP.BF16.PACK_AB R4, R199, R196 ;  /* 0x000000c4c704723e */ /* 0x010fe200000010ff */
        /* <DEDUP_REMOVED lines=50> */
[C---:B------:R-:W-:Y:S08]  /*1cba0*/  HMMA.16816.F32.BF16 R140, R4.reuse, R14, R140 ;  /* 0x0000000e048c723c */ /* 0x040ff0000004188c */
[C---:B---3--:R-:W-:Y:S08]  /*1cbb0*/  HMMA.16816.F32.BF16 R148, R4.reuse, R16, R148 ;  /* 0x000000100494723c */ /* 0x048ff00000041894 */
[----:B------:R-:W-:Y:S11]  /*1cbc0*/  HMMA.16816.F32.BF16 R144, R4, R18, R144 ;  /* 0x000000120490723c */ /* 0x000ff60000041890 */
[----:B------:R-:W-:Y:S08]  /*1cbd0*/  @!UPT UIADD3 URZ, URZ, URZ, URZ ;  /* 0x0000003f3f3ff290 */ /* 0x000ff0000fffe03f */
.L_x_3961:
        /* <DEDUP_REMOVED lines=9> */
.L_x_3979:
[----:B------:R-:W-:Y:S01]  /*1cc70*/  ULDC.64 UR4, c[0x0][0x40] ;  /* 0x0000100000047ab9 */ /* 0x000fe20000000a00 */
[----:B------:R-:W-:Y:S04]  /*1cc80*/  DEPBAR.LE SB0, 0x0 ;  /* 0x000080000000791a */ /* 0x000fe80000000000 */
[----:B------:R-:W-:Y:S01]  /*1cc90*/  ISETP.NE.U32.AND P0, PT, R244, RZ, PT ;  /* 0x000000fff400720c */ /* 0x000fe20003f05070 */
[----:B------:R-:W-:Y:S01]  /*1cca0*/  UIADD3 UR4, UP0, UR4, 0x160, URZ ;  /* 0x0000016004047890 */ /* 0x000fe2000ff1e03f */
[----:B------:R-:W-:Y:S02]  /*1ccb0*/  IADD3 R242, R242, -0x1, RZ ;  /* 0xfffffffff2f27810 */ /* 0x000fe40007ffe0ff */
        /* <DEDUP_REMOVED lines=30> */
[C---:B------:R-:W-:Y:S02]  /*1cea0*/  IMAD.HI.U32 R9, R10.reuse, R5, RZ ;  /* 0x000000050a097227 */ /* 0x040fe400078e00ff */
[----:B------:R-:W3:Y:S02]  /*1ceb0*/  LD.E.64 R12, [R2.64+0x40] ;  /* 0x00004004020c7980 */ /* 0x000ee4000c101b00 */
        /* <DEDUP_REMOVED lines=39> */
.L_x_3972:
[----:B------:R-:W-:Y:S02]  /*1d130*/  ULDC.64 UR4, c[0x0][0x118] ;  /* 0x0000460000047ab9 */ /* 0x000fe40000000a00 */
[----:B------:R-:W2:Y:S02]  /*1d140*/  LD.E R8, [R2.64+0x40] ;  /* 0x0000400402087980 */ /* 0x000ea4000c101900 */
[----:B--2---:R-:W-:Y:S04]  /*1d150*/  LEA R8, -R8, RZ, 0x6 ;  /* 0x000000ff08087211 */ /* 0x004fe800078e31ff */
[----:B------:R-:W-:Y:S02]  /*1d160*/  SHF.R.S32.HI R7, RZ, 0x1f, R8 ;  /* 0x0000001fff077819 */ /* 0x000fe40000011408 */
.L_x_3973:
[----:B------:R-:W-:Y:S05]  /*1d170*/  BSYNC B0 ;  /* 0x0000000000007941 */ /* 0x000fea0003800000 */
.L_x_3971:
        /* <DEDUP_REMOVED lines=17> */
[----:B------:R2:W-:Y:S01]  /*1d290*/  LDGSTS.E.BYPASS.LTC128B.128 [R249+0x10800], [R12.64] ;  /* 0x108000000cf97fae */ /* 0x0005e2000b901d44 */
[----:B------:R-:W-:Y:S03]  /*1d2a0*/  ISETP.GT.AND P0, PT, R242, R235, PT ;  /* 0x000000ebf200720c */ /* 0x000fe60003f04270 */
        /* <DEDUP_REMOVED lines=229> */
[----:B------:R-:W-:Y:S02]  /*1e100*/  ULDC.64 UR4, c[0x0][0x118] ;  /* 0x0000460000047ab9 */ /* 0x000fe40000000a00 */
[----:B------:R-:W2:Y:S04]  /*1e110*/  LD.E R173, [R2.64+0x170] ;  /* 0x0001700402ad7980 */ /* 0x000ea8000c101900 */
[----:B------:R-:W3:Y:S01]  /*1e120*/  LD.E.64 R176, [R2.64+0x20] ;  /* 0x0000200402b07980 */ /* 0x000ee2000c101b00 */
        /* <DEDUP_REMOVED lines=8> */
[C---:B------:R-:W-:Y:S02]  /*1e1b0*/  IADD3 R171, R164.reuse, -0x40, RZ ;  /* 0xffffffc0a4ab7810 */ /* 0x040fe40007ffe0ff */
[----:B------:R-:W-:Y:S02]  /*1e1c0*/  IABS R169, R164 ;  /* 0x000000a400a97213 */ /* 0x000fe40000000000 */
        /* <DEDUP_REMOVED lines=50> */
.L_x_3977:
[----:B------:R-:W-:Y:S02]  /*1e4f0*/  ULDC.64 UR4, c[0x0][0x118] ;  /* 0x0000460000047ab9 */ /* 0x000fe40000000a00 */
[----:B------:R-:W2:Y:S02]  /*1e500*/  LD.E R170, [R2.64+0x38] ;  /* 0x0000380402aa7980 */ /* 0x000ea4000c101900 */
[----:B--2---:R-:W-:Y:S04]  /*1e510*/  LEA R170, -R170, RZ, 0x6 ;  /* 0x000000ffaaaa7211 */ /* 0x004fe800078e31ff */
[----:B------:R-:W-:Y:S02]  /*1e520*/  SHF.R.S32.HI R169, RZ, 0x1f, R170 ;  /* 0x0000001fffa97819 */ /* 0x000fe400000114aa */
.L_x_3978:
[----:B------:R-:W-:Y:S05]  /*1e530*/  BSYNC B0 ;  /* 0x0000000000007941 */ /* 0x000fea0003800000 */
.L_x_3976:
[----:B------:R-:W2:Y:S01]  /*1e540*/  LDL R164, [R1+0x4] ;  /* 0x0000040001a47983 */ /* 0x000ea20000100800 */
[C---:B------:R-:W-:Y:S01]  /*1e550*/  LEA R236, P0, R170.reuse, R236, 0x1 ;  /* 0x000000ecaaec7211 */ /* 0x040fe200078008ff */
[----:B------:R-:W-:Y:S02]  /*1e560*/  ULDC.64 UR4, c[0x0][0x118] ;  /* 0x0000460000047ab9 */ /* 0x000fe40000000a00 */
[----:B------:R-:W3:Y:S01]  /*1e570*/  LDL R166, [R1] ;  /* 0x0000000001a67983 */ /* 0x000ee20000100800 */
[----:B------:R-:W-:Y:S05]  /*1e580*/  LEA.HI.X R237, R170, R237, R169, 0x1, P0 ;  /* 0x000000edaaed7211 */ /* 0x000fea00000f0ca9 */
        /* <DEDUP_REMOVED lines=8> */
[----:B---3--:R-:W-:Y:S01]  /*1e610*/  IMAD.X R171, R166, 0x1, R237, P0 ;  /* 0x00000001a6ab7824 */ /* 0x008fe200000e06ed */
        /* <DEDUP_REMOVED lines=17> */
.L_x_3975:
[----:B------:R-:W-:Y:S05]  /*1e730*/  BSYNC B1 ;  /* 0x0000000000017941 */ /* 0x000fea0003800000 */
.L_x_3974:
[----:B------:R-:W-:Y:S01]  /*1e740*/  ULDC.64 UR4, c[0x0][0x118] ;  /* 0x0000460000047ab9 */ /* 0x000fe20000000a00 */
[----:B-1----:R-:W-:Y:S01]  /*1e750*/  FMNMX.FTZ R164, R4, R167, !PT ;  /* 0x000000a704a47209 */ /* 0x002fe20007810000 */
        /* <DEDUP_REMOVED lines=67> */
[--C-:B-1----:R-:W-:Y:S02]  /*1eb90*/  FFMA.FTZ R167, R6, R165, -R194.reuse ;  /* 0x000000a506a77223 */ /* 0x102fe400000108c2 */
        /* <DEDUP_REMOVED lines=26> */
[----:B------:R-:W-:Y:S02]  /*1ed40*/  FFMA.FTZ R205, R34, R165, -R194 ;  /* 0x000000a522cd7223 */ /* 0x000fe400000108c2 */
[C---:B------:R-:W-:Y:S01]  /*1ed50*/  FMUL.FTZ R48, R2.reuse, R48 ;  /* 0x0000003002307220 */ /* 0x040fe20000410000 */
[----:B------:R-:W1:Y:S01]  /*1ed60*/  MUFU.EX2 R191, R191 ;  /* 0x000000bf00bf7308 */ /* 0x000e620000000800 */
[----:B------:R-:W-:Y:S02]  /*1ed70*/  FMUL.FTZ R49, R2, R49 ;  /* 0x0000003102317220 */ /* 0x000fe40000410000 */
[----:B------:R-:W-:Y:S01]  /*1ed80*/  FMUL.FTZ R50, R0, R50 ;  /* 0x0000003200327220 */ /* 0x000fe20000410000 */
[----:B----4-:R-:W-:Y:S01]  /*1ed90*/  F2FP.BF16.PACK_AB R161, R188, R167 ;  /* 0x000000a7bca1723e */ /* 0x010fe200000010ff */
        /* <DEDUP_REMOVED lines=24> */
[C---:B------:R-:W-:Y:S01]  /*1ef20*/  FMUL.FTZ R70, R0.reuse, R70 ;  /* 0x0000004600467220 */ /* 0x040fe20000410000 */
[----:B----4-:R-:W-:Y:S01]  /*1ef30*/  F2FP.BF16.PACK_AB R163, R193, R192 ;  /* 0x000000c0c1a3723e */ /* 0x010fe200000010ff */
[----:B------:R-:W-:Y:S02]  /*1ef40*/  FMUL.FTZ R71, R0, R71 ;  /* 0x0000004700477220 */ /* 0x000fe40000410000 */
[C---:B------:R-:W-:Y:S02]  /*1ef50*/  FMUL.FTZ R72, R2.reuse, R72 ;  /* 0x0000004802487220 */ /* 0x040fe40000410000 */
[----:B------:R-:W-:Y:S02]  /*1ef60*/  FMUL.FTZ R73, R2, R73 ;  /* 0x0000004902497220 */ /* 0x000fe40000410000 */
[C---:B---3--:R-:W-:Y:S05]  /*1ef70*/  HMMA.16816.F32.BF16 R4, R160.reuse, R168, R4 ;  /* 0x000000a8a004723c */ /* 0x048fea0000041804 */
        /* <DEDUP_REMOVED lines=83> */
[C---:B------:R-:W-:Y:S04]  /*1f4b0*/  FMUL.FTZ R124, R2.reuse, R124 ;  /* 0x0000007c027c7220 */ /* 0x040fe80000410000 */
[----:B------:R-:W-:Y:S01]  /*1f4c0*/  FMUL.FTZ R125, R2, R125 ;  /* 0x0000007d027d7220 */ /* 0x000fe20000410000 */
[C---:B------:R-:W-:Y:S01]  /*1f4d0*/  HMMA.16816.F32.BF16 R120, R160.reuse, R174, R120 ;  /* 0x000000aea078723c */ /* 0x040fe20000041878 */
[----:B------:R-:W3:Y:S02]  /*1f4e0*/  LDSM.16.MT88.4 R172, [R232+0x16000] ;  /* 0x01600000e8ac783b */ /* 0x000ee40000004200 */
[C---:B------:R-:W-:Y:S02]  /*1f4f0*/  FMUL.FTZ R126, R0.reuse, R126 ;  /* 0x0000007e007e7220 */ /* 0x040fe40000410000 */
[----:B------:R-:W-:Y:S02]  /*1f500*/  FMUL.FTZ R127, R0, R127 ;  /* 0x0000007f007f7220 */ /* 0x000fe40000410000 */
[C---:B------:R-:W-:Y:S02]  /*1f510*/  FMUL.FTZ R128, R2.reuse, R128 ;  /* 0x0000008002807220 */ /* 0x040fe40000410000 */
[----:B------:R-:W-:Y:S03]  /*1f520*/  FMUL.FTZ R129, R2, R129 ;  /* 0x0000008102817220 */ /* 0x000fe60000410000 */
[C---:B--2---:R-:W-:Y:S03]  /*1f530*/  HMMA.16816.F32.BF16 R124, R160.reuse, R156, R124 ;  /* 0x0000009ca07c723c */ /* 0x044fe6000004187c */
[C---:B------:R-:W-:Y:S02]  /*1f540*/  FMUL.FTZ R130, R0.reuse, R130 ;  /* 0x0000008200827220 */ /* 0x040fe40000410000 */
[----:B------:R-:W-:Y:S02]  /*1f550*/  FMUL.FTZ R131, R0, R131 ;  /* 0x0000008300837220 */ /* 0x000fe40000410000 */
[-CC-:B------:R-:W-:Y:S02]  /*1f560*/  FFMA.FTZ R195, R12, R165.reuse, -R196.reuse ;  /* 0x000000a50cc37223 */ /* 0x180fe400000108c4 */
[C---:B------:R-:W-:Y:S03]  /*1f570*/  FMUL.FTZ R12, R2.reuse, R152 ;  /* 0x00000098020c7220 */ /* 0x040fe60000410000 */
[C---:B------:R-:W-:Y:S01]  /*1f580*/  HMMA.16816.F32.BF16 R128, R160.reuse, R158, R128 ;  /* 0x0000009ea080723c */ /* 0x040fe20000041880 */
[----:B------:R-:W-:Y:S01]  /*1f590*/  LDSM.16.MT88.4 R156, [R234+0x10800] ;  /* 0x01080000ea9c783b */ /* 0x000fe20000004200 */
[----:B------:R-:W-:Y:S01]  /*1f5a0*/  MUFU.EX2 R195, R195 ;  /* 0x000000c300c37308 */ /* 0x000fe20000000800 */
[----:B------:R-:W-:Y:S02]  /*1f5b0*/  FFMA.FTZ R198, R13, R165, -R196 ;  /* 0x000000a50dc67223 */ /* 0x000fe400000108c4 */
[----:B------:R-:W-:Y:S02]  /*1f5c0*/  FMUL.FTZ R13, R2, R153 ;  /* 0x00000099020d7220 */ /* 0x000fe40000410000 */
[-CC-:B------:R-:W-:Y:S02]  /*1f5d0*/  FFMA.FTZ R197, R14, R165.reuse, -R194.reuse ;  /* 0x000000a50ec57223 */ /* 0x180fe400000108c2 */
[C---:B------:R-:W-:Y:S03]  /*1f5e0*/  FMUL.FTZ R14, R0.reuse, R154 ;  /* 0x0000009a000e7220 */ /* 0x040fe60000410000 */
[----:B------:R-:W-:Y:S01]  /*1f5f0*/  FFMA.FTZ R200, R15, R165, -R194 ;  /* 0x000000a50fc87223 */ /* 0x000fe200000108c2 */
[----:B------:R-:W2:Y:S01]  /*1f600*/  MUFU.EX2 R198, R198 ;  /* 0x000000c600c67308 */ /* 0x000ea20000000800 */
[----:B------:R-:W-:Y:S02]  /*1f610*/  FMUL.FTZ R15, R0, R155 ;  /* 0x0000009b000f7220 */ /* 0x000fe40000410000 */
[----:B------:R-:W4:Y:S01]  /*1f620*/  LDSM.16.MT88.4 R152, [R231+0x16000] ;  /* 0x01600000e798783b */ /* 0x000f220000004200 */
[C---:B------:R-:W-:Y:S02]  /*1f630*/  FMUL.FTZ R132, R2.reuse, R132 ;  /* 0x0000008402847220 */ /* 0x040fe40000410000 */
[----:B------:R-:W-:Y:S02]  /*1f640*/  FMUL.FTZ R133, R2, R133 ;  /* 0x0000008502857220 */ /* 0x000fe40000410000 */
[C---:B------:R-:W-:Y:S02]  /*1f650*/  FMUL.FTZ R134, R0.reuse, R134 ;  /* 0x0000008600867220 */ /* 0x040fe40000410000 */
[----:B------:R-:W-:Y:S01]  /*1f660*/  FMUL.FTZ R135, R0, R135 ;  /* 0x0000008700877220 */ /* 0x000fe20000410000 */
[----:B------:R-:W-:Y:S01]  /*1f670*/  MUFU.EX2 R197, R197 ;  /* 0x000000c500c57308 */ /* 0x000fe20000000800 */
[C---:B------:R-:W-:Y:S02]  /*1f680*/  FMUL.FTZ R136, R2.reuse, R136 ;  /* 0x0000008802887220 */ /* 0x040fe40000410000 */
[----:B------:R-:W-:Y:S02]  /*1f690*/  FMUL.FTZ R137, R2, R137 ;  /* 0x0000008902897220 */ /* 0x000fe40000410000 */
[C---:B------:R-:W-:Y:S01]  /*1f6a0*/  FMUL.FTZ R138, R0.reuse, R138 ;  /* 0x0000008a008a7220 */ /* 0x040fe20000410000 */
[C---:B-1----:R-:W-:Y:S03]  /*1f6b0*/  HMMA.16816.F32.BF16 R132, R160.reuse, R168, R132 ;  /* 0x000000a8a084723c */ /* 0x042fe60000041884 */
[----:B------:R-:W-:Y:S01]  /*1f6c0*/  FMUL.FTZ R139, R0, R139 ;  /* 0x0000008b008b7220 */ /* 0x000fe20000410000 */
[----:B------:R-:W1:Y:S01]  /*1f6d0*/  MUFU.EX2 R200, R200 ;  /* 0x000000c800c87308 */ /* 0x000e620000000800 */
[-CC-:B------:R-:W-:Y:S02]  /*1f6e0*/  FFMA.FTZ R199, R16, R165.reuse, -R196.reuse ;  /* 0x000000a510c77223 */ /* 0x180fe400000108c4 */
[-C--:B------:R-:W-:Y:S01]  /*1f6f0*/  FFMA.FTZ R202, R17, R165.reuse, -R196 ;  /* 0x000000a511ca7223 */ /* 0x080fe200000108c4 */
[C---:B------:R-:W-:Y:S01]  /*1f700*/  HMMA.16816.F32.BF16 R12, R160.reuse, R170, R12 ;  /* 0x000000aaa00c723c */ /* 0x040fe2000004180c */
[----:B------:R-:W5:Y:S03]  /*1f710*/  LDSM.16.MT88.4 R168, [R233+0x10800] ;  /* 0x01080000e9a8783b */ /* 0x000f660000004200 */
[-CC-:B------:R-:W-:Y:S02]  /*1f720*/  FFMA.FTZ R201, R18, R165.reuse, -R194.reuse ;  /* 0x000000a512c97223 */ /* 0x180fe400000108c2 */
[----:B------:R-:W-:Y:S01]  /*1f730*/  FFMA.FTZ R204, R19, R165, -R194 ;  /* 0x000000a513cc7223 */ /* 0x000fe200000108c2 */
[----:B------:R-:W-:Y:S01]  /*1f740*/  MUFU.EX2 R199, R199 ;  /* 0x000000c700c77308 */ /* 0x000fe20000000800 */
[C---:B---3--:R-:W-:Y:S04]  /*1f750*/  HMMA.16816.F32.BF16 R136, R160.reuse, R172, R136 ;  /* 0x000000aca088723c */ /* 0x048fe80000041888 */
[C---:B------:R-:W-:Y:S02]  /*1f760*/  FMUL.FTZ R140, R2.reuse, R140 ;  /* 0x0000008c028c7220 */ /* 0x040fe40000410000 */
[----:B------:R-:W-:Y:S02]  /*1f770*/  FMUL.FTZ R141, R2, R141 ;  /* 0x0000008d028d7220 */ /* 0x000fe40000410000 */
[C---:B------:R-:W-:Y:S01]  /*1f780*/  FMUL.FTZ R142, R0.reuse, R142 ;  /* 0x0000008e008e7220 */ /* 0x040fe20000410000 */
[----:B------:R-:W3:Y:S03]  /*1f790*/  MUFU.EX2 R202, R202 ;  /* 0x000000ca00ca7308 */ /* 0x000ee60000000800 */
[----:B------:R-:W-:Y:S02]  /*1f7a0*/  FMUL.FTZ R143, R0, R143 ;  /* 0x0000008f008f7220 */ /* 0x000fe40000410000 */
[----:B------:R-:W-:Y:S01]  /*1f7b0*/  FMUL.FTZ R16, R2, R148 ;  /* 0x0000009402107220 */ /* 0x000fe20000410000 */
[----:B--2---:R-:W-:Y:S01]  /*1f7c0*/  F2FP.BF16.PACK_AB R148, R198, R195 ;  /* 0x000000c3c694723e */ /* 0x004fe200000010ff */
[----:B------:R-:W-:Y:S01]  /*1f7d0*/  FMUL.FTZ R17, R2, R149 ;  /* 0x0000009502117220 */ /* 0x000fe20000410000 */
[----:B-1----:R-:W-:Y:S01]  /*1f7e0*/  F2FP.BF16.PACK_AB R149, R200, R197 ;  /* 0x000000c5c895723e */ /* 0x002fe200000010ff */
[C---:B------:R-:W-:Y:S01]  /*1f7f0*/  FMUL.FTZ R18, R0.reuse, R150 ;  /* 0x0000009600127220 */ /* 0x040fe20000410000 */
[C---:B------:R-:W-:Y:S01]  /*1f800*/  HMMA.16816.F32.BF16 R140, R160.reuse, R174, R140 ;  /* 0x000000aea08c723c */ /* 0x040fe2000004188c */
[----:B------:R-:W-:Y:S01]  /*1f810*/  MUFU.EX2 R201, R201 ;  /* 0x000000c900c97308 */ /* 0x000fe20000000800 */
[----:B------:R-:W1:Y:S01]  /*1f820*/  LDSM.16.MT88.4 R172, [R232+0x10800] ;  /* 0x01080000e8ac783b */ /* 0x000e620000004200 */
[----:B------:R-:W-:Y:S02]  /*1f830*/  FMUL.FTZ R19, R0, R151 ;  /* 0x0000009700137220 */ /* 0x000fe40000410000 */
[C---:B------:R-:W-:Y:S02]  /*1f840*/  FMUL.FTZ R144, R2.reuse, R144 ;  /* 0x0000009002907220 */ /* 0x040fe40000410000 */
[----:B------:R-:W-:Y:S02]  /*1f850*/  FMUL.FTZ R145, R2, R145 ;  /* 0x0000009102917220 */ /* 0x000fe40000410000 */
[C---:B------:R-:W-:Y:S01]  /*1f860*/  FMUL.FTZ R146, R0.reuse, R146 ;  /* 0x0000009200927220 */ /* 0x040fe20000410000 */
[C---:B----4-:R-:W-:Y:S01]  /*1f870*/  HMMA.16816.F32.BF16 R16, R160.reuse, R152, R16 ;  /* 0x00000098a010723c */ /* 0x050fe20000041810 */
[----:B------:R-:W2:Y:S02]  /*1f880*/  MUFU.EX2 R204, R204 ;  /* 0x000000cc00cc7308 */ /* 0x000ea40000000800 */
[----:B------:R-:W-:Y:S01]  /*1f890*/  FMUL.FTZ R147, R0, R147 ;  /* 0x0000009300937220 */ /* 0x000fe20000410000 */
[----:B---3--:R-:W-:Y:S01]  /*1f8a0*/  F2FP.BF16.PACK_AB R150, R202, R199 ;  /* 0x000000c7ca96723e */ /* 0x008fe200000010ff */
[----:B------:R-:W-:Y:S02]  /*1f8b0*/  FFMA.FTZ R189, R2, R248, R189 ;  /* 0x000000f802bd7223 */ /* 0x000fe400000100bd */
[----:B------:R-:W-:Y:S02]  /*1f8c0*/  FFMA.FTZ R167, R0, R251, R167 ;  /* 0x000000fb00a77223 */ /* 0x000fe400000100a7 */
[----:B------:R-:W-:Y:S01]  /*1f8d0*/  FADD.FTZ R189, R166, R189 ;  /* 0x000000bda6bd7221 */ /* 0x000fe20000010000 */
[----:B------:R-:W-:Y:S01]  /*1f8e0*/  HMMA.16816.F32.BF16 R144, R160, R154, R144 ;  /* 0x0000009aa090723c */ /* 0x000fe20000041890 */
[----:B------:R-:W3:Y:S02]  /*1f8f0*/  LDSM.16.MT88.4 R152, [R231+0x10800] ;  /* 0x01080000e798783b */ /* 0x000ee40000004200 */
[----:B------:R-:W-:Y:S02]  /*1f900*/  FADD.FTZ R167, R188, R167 ;  /* 0x000000a7bca77221 */ /* 0x000fe40000010000 */
[----:B------:R-:W-:Y:S02]  /*1f910*/  FADD.FTZ R0, R190, R189 ;  /* 0x000000bdbe007221 */ /* 0x000fe40000010000 */
[----:B------:R-:W-:Y:S01]  /*1f920*/  FADD.FTZ R2, R192, R167 ;  /* 0x000000a7c0027221 */ /* 0x000fe20000010000 */
[----:B------:R-:W-:Y:S01]  /*1f930*/  MOV R167, R164 ;  /* 0x000000a400a77202 */ /* 0x000fe20000000f00 */
[----:B------:R-:W4:Y:S03]  /*1f940*/  LDSM.16.MT88.4 R160, [R234+0x12800] ;  /* 0x01280000eaa0783b */ /* 0x000f260000004200 */
[----:B------:R-:W-:Y:S02]  /*1f950*/  FADD.FTZ R0, R191, R0 ;  /* 0x00000000bf007221 */ /* 0x000fe40000010000 */
[----:B------:R-:W-:Y:S01]  /*1f960*/  FADD.FTZ R2, R193, R2 ;  /* 0x00000002c1027221 */ /* 0x000fe20000010000 */
[----:B--2---:R-:W-:Y:S01]  /*1f970*/  F2FP.BF16.PACK_AB R151, R204, R201 ;  /* 0x000000c9cc97723e */ /* 0x004fe200000010ff */
[----:B------:R-:W-:Y:S01]  /*1f980*/  FADD.FTZ R195, R195, R0 ;  /* 0x00000000c3c37221 */ /* 0x000fe20000010000 */
[----:B------:R-:W-:Y:S01]  /*1f990*/  MOV R0, R3 ;  /* 0x0000000300007202 */ /* 0x000fe20000000f00 */
[----:B------:R-:W-:Y:S02]  /*1f9a0*/  FADD.FTZ R197, R197, R2 ;  /* 0x00000002c5c57221 */ /* 0x000fe40000010000 */
[----:B------:R-:W-:Y:S02]  /*1f9b0*/  FADD.FTZ R198, R198, R195 ;  /* 0x000000c3c6c67221 */ /* 0x000fe40000010000 */
[C---:B------:R-:W-:Y:S05]  /*1f9c0*/  HMMA.16816.F32.BF16 R4, R148.reuse, R156, R4 ;  /* 0x0000009c9404723c */ /* 0x040fea0000041804 */
[----:B------:R-:W-:Y:S03]  /*1f9d0*/  FADD.FTZ R200, R200, R197 ;  /* 0x000000c5c8c87221 */ /* 0x000fe60000010000 */
        /* <DEDUP_REMOVED lines=34> */
[----:B------:R-:W2:Y:S03]  /*1fc00*/  MUFU.EX2 R181, R181 ;  /* 0x000000b500b57308 */ /* 0x000ea60000000800 */
[-C--:B------:R-:W-:Y:S03]  /*1fc10*/  FFMA.FTZ R185, R25, R165.reuse, -R196 ;  /* 0x000000a519b97223 */ /* 0x080fe600000108c4 */
[-CC-:B------:R-:W-:Y:S01]  /*1fc20*/  FFMA.FTZ R186, R26, R165.reuse, -R194.reuse ;  /* 0x000000a51aba7223 */ /* 0x180fe200000108c2 */
[C---:B-1----:R-:W-:Y:S03]  /*1fc30*/  HMMA.16816.F32.BF16 R108, R148.reuse, R172, R108 ;  /* 0x000000ac946c723c */ /* 0x042fe6000004186c */
[----:B------:R-:W-:Y:S01]  /*1fc40*/  MUFU.EX2 R182, R182 ;  /* 0x000000b600b67308 */ /* 0x000fe20000000800 */
[-C--:B------:R-:W-:Y:S02]  /*1fc50*/  FFMA.FTZ R187, R27, R165.reuse, -R194 ;  /* 0x000000a51bbb7223 */ /* 0x080fe400000108c2 */
[----:B------:R-:W-:Y:S02]  /*1fc60*/  LDSM.16.MT88.4 R24, [R233+0x11000] ;  /* 0x01100000e918783b */ /* 0x000fe40000004200 */
[C---:B------:R-:W-:Y:S05]  /*1fc70*/  HMMA.16816.F32.BF16 R112, R148.reuse, R174, R112 ;  /* 0x000000ae9470723c */ /* 0x040fea0000041870 */
[----:B------:R-:W1:Y:S01]  /*1fc80*/  MUFU.EX2 R183, R183 ;  /* 0x000000b700b77308 */ /* 0x000e620000000800 */
[----:B------:R-:W-:Y:S02]  /*1fc90*/  LDSM.16.MT88.4 R172, [R232+0x13000] ;  /* 0x01300000e8ac783b */ /* 0x000fe40000004200 */
        /* <DEDUP_REMOVED lines=15> */
[----:B------:R-:W-:Y:S07]  /*1fd90*/  LDSM.16.MT88.4 R168, [R233+0x13000] ;  /* 0x01300000e9a8783b */ /* 0x000fee0000004200 */
[C---:B-----5:R-:W-:Y:S07]  /*1fda0*/  HMMA.16816.F32.BF16 R16, R148.reuse, R20, R16 ;  /* 0x000000149410723c */ /* 0x060fee0000041810 */
[----:B------:R-:W-:Y:S01]  /*1fdb0*/  F2FP.BF16.PACK_AB R20, R181, R180 ;  /* 0x000000b4b514723e */ /* 0x000fe200000010ff */
[----:B------:R-:W-:Y:S01]  /*1fdc0*/  HMMA.16816.F32.BF16 R144, R148, R22, R144 ;  /* 0x000000169490723c */ /* 0x000fe20000041890 */
[----:B------:R-:W4:Y:S03]  /*1fdd0*/  LDSM.16.MT88.4 R148, [R234+0x13000] ;  /* 0x01300000ea94783b */ /* 0x000f260000004200 */
[----:B-1----:R-:W-:Y:S03]  /*1fde0*/  F2FP.BF16.PACK_AB R21, R183, R182 ;  /* 0x000000b6b715723e */ /* 0x002fe600000010ff */
[----:B--2---:R-:W-:Y:S02]  /*1fdf0*/  F2FP.BF16.PACK_AB R22, R185, R184 ;  /* 0x000000b8b916723e */ /* 0x004fe400000010ff */
[----:B------:R-:W-:Y:S07]  /*1fe00*/  F2FP.BF16.PACK_AB R23, R187, R186 ;  /* 0x000000babb17723e */ /* 0x000fee00000010ff */
[C---:B---3--:R-:W-:Y:S08]  /*1fe10*/  HMMA.16816.F32.BF16 R4, R20.reuse, R152, R4 ;  /* 0x000000981404723c */ /* 0x048ff00000041804 */
        /* <DEDUP_REMOVED lines=29> */
[----:B------:R-:W1:Y:S01]  /*1fff0*/  MUFU.EX2 R177, R177 ;  /* 0x000000b100b17308 */ /* 0x000e620000000800 */
[C---:B------:R-:W-:Y:S01]  /*20000*/  HMMA.16816.F32.BF16 R96, R20.reuse, R154, R96 ;  /* 0x0000009a1460723c */ /* 0x040fe20000041860 */
[----:B------:R-:W4:Y:S03]  /*20010*/  LDSM.16.MT88.4 R152, [R234+0x17000] ;  /* 0x01700000ea98783b */ /* 0x000f260000004200 */
[----:B------:R-:W-:Y:S04]  /*20020*/  FFMA.FTZ R194, R35, R165, -R194 ;  /* 0x000000a523c27223 */ /* 0x000fe800000108c2 */
[C---:B--2---:R-:W-:Y:S01]  /*20030*/  HMMA.16816.F32.BF16 R100, R20.reuse, R24, R100 ;  /* 0x000000181464723c */ /* 0x044fe20000041864 */
[----:B------:R-:W-:Y:S01]  /*20040*/  LDSM.16.MT88.4 R28, [R232+0x17000] ;  /* 0x01700000e81c783b */ /* 0x000fe20000004200 */
[----:B------:R-:W-:Y:S06]  /*20050*/  MUFU.EX2 R178, R178 ;  /* 0x000000b200b27308 */ /* 0x000fec0000000800 */
[C---:B------:R-:W-:Y:S01]  /*20060*/  HMMA.16816.F32.BF16 R104, R20.reuse, R26, R104 ;  /* 0x0000001a1468723c */ /* 0x040fe20000041868 */
[----:B------:R-:W2:Y:S03]  /*20070*/  LDSM.16.MT88.4 R24, [R233+0x17000] ;  /* 0x01700000e918783b */ /* 0x000ea60000004200 */
[----:B------:R-:W5:Y:S04]  /*20080*/  MUFU.EX2 R179, R179 ;  /* 0x000000b300b37308 */ /* 0x000f680000000800 */
[C---:B---3--:R-:W-:Y:S01]  /*20090*/  HMMA.16816.F32.BF16 R108, R20.reuse, R148, R108 ;  /* 0x00000094146c723c */ /* 0x048fe2000004186c */
[----:B------:R-:W-:Y:S05]  /*200a0*/  LDSM.16.MT88.4 R32, [R233+0x11800] ;  /* 0x01180000e920783b */ /* 0x000fea0000004200 */
[----:B------:R-:W3:Y:S02]  /*200b0*/  MUFU.EX2 R196, R196 ;  /* 0x000000c400c47308 */ /* 0x000ee40000000800 */
[C---:B------:R-:W-:Y:S01]  /*200c0*/  HMMA.16816.F32.BF16 R112, R20.reuse, R150, R112 ;  /* 0x000000961470723c */ /* 0x040fe20000041870 */
[----:B------:R-:W-:Y:S07]  /*200d0*/  LDSM.16.MT88.4 R148, [R232+0x11800] ;  /* 0x01180000e894783b */ /* 0x000fee0000004200 */
[C---:B------:R-:W-:Y:S01]  /*200e0*/  HMMA.16816.F32.BF16 R116, R20.reuse, R156, R116 ;  /* 0x0000009c1474723c */ /* 0x040fe20000041874 */
[----:B------:R-:W1:Y:S07]  /*200f0*/  MUFU.EX2 R194, R194 ;  /* 0x000000c200c27308 */ /* 0x000e6e0000000800 */
[C---:B------:R-:W-:Y:S01]  /*20100*/  HMMA.16816.F32.BF16 R120, R20.reuse, R158, R120 ;  /* 0x0000009e1478723c */ /* 0x040fe20000041878 */
[----:B------:R-:W1:Y:S07]  /*20110*/  LDSM.16.MT88.4 R156, [R234+0x11800] ;  /* 0x01180000ea9c783b */ /* 0x000e6e0000004200 */
        /* <DEDUP_REMOVED lines=10> */
[----:B------:R-:W-:Y:S07]  /*201c0*/  HMMA.16816.F32.BF16 R144, R20, R162, R144 ;  /* 0x000000a21490723c */ /* 0x000fee0000041890 */
[----:B-1----:R-:W-:Y:S02]  /*201d0*/  F2FP.BF16.PACK_AB R20, R177, R176 ;  /* 0x000000b0b114723e */ /* 0x002fe400000010ff */
[----:B-----5:R-:W-:Y:S03]  /*201e0*/  F2FP.BF16.PACK_AB R21, R179, R178 ;  /* 0x000000b2b315723e */ /* 0x020fe600000010ff */
[----:B---3--:R-:W-:Y:S02]  /*201f0*/  F2FP.BF16.PACK_AB R22, R196, R203 ;  /* 0x000000cbc416723e */ /* 0x008fe400000010ff */
[----:B------:R-:W-:Y:S07]  /*20200*/  F2FP.BF16.PACK_AB R23, R194, R205 ;  /* 0x000000cdc217723e */ /* 0x000fee00000010ff */
[C---:B------:R-:W-:Y:S01]  /*20210*/  HMMA.16816.F32.BF16 R160, R20.reuse, R156, R4 ;  /* 0x0000009c14a0723c */ /* 0x040fe20000041804 */
[----:B------:R-:W1:Y:S07]  /*20220*/  LDSM.16.MT88.4 R4, [R233+0x13800] ;  /* 0x01380000e904783b */ /* 0x000e6e0000004200 */
        /* <DEDUP_REMOVED lines=32> */
[C---:B----4-:R-:W-:Y:S08]  /*20430*/  HMMA.16816.F32.BF16 R132, R20.reuse, R28, R132 ;  /* 0x0000001c1484723c */ /* 0x050ff00000041884 */
[C---:B------:R-:W-:Y:S07]  /*20440*/  HMMA.16816.F32.BF16 R152, R20.reuse, R30, R12 ;  /* 0x0000001e1498723c */ /* 0x040fee000004180c */
[----:B------:R-:W-:Y:S01]  /*20450*/  FADD.FTZ R13, R201, R200 ;  /* 0x000000c8c90d7221 */ /* 0x000fe20000010000 */
[C---:B-1----:R-:W-:Y:S04]  /*20460*/  HMMA.16816.F32.BF16 R136, R20.reuse, R4, R136 ;  /* 0x000000041488723c */ /* 0x042fe80000041888 */
[----:B------:R-:W-:Y:S03]  /*20470*/  FADD.FTZ R13, R204, R13 ;  /* 0x0000000dcc0d7221 */ /* 0x000fe60000010000 */
[----:B------:R-:W-:Y:S01]  /*20480*/  FADD.FTZ R5, R199, R198 ;  /* 0x000000c6c7057221 */ /* 0x000fe20000010000 */
[C---:B------:R-:W-:Y:S04]  /*20490*/  HMMA.16816.F32.BF16 R140, R20.reuse, R6, R140 ;  /* 0x00000006148c723c */ /* 0x040fe8000004188c */
[----:B------:R-:W-:Y:S02]  /*204a0*/  FADD.FTZ R5, R202, R5 ;  /* 0x00000005ca057221 */ /* 0x000fe40000010000 */
[----:B------:R-:W-:Y:S02]  /*204b0*/  FADD.FTZ R182, R182, R13 ;  /* 0x0000000db6b67221 */ /* 0x000fe40000010000 */
[----:B------:R-:W-:Y:S01]  /*204c0*/  FADD.FTZ R180, R180, R5 ;  /* 0x00000005b4b47221 */ /* 0x000fe20000010000 */
[C---:B---3--:R-:W-:Y:S03]  /*204d0*/  HMMA.16816.F32.BF16 R148, R20.reuse, R8, R16 ;  /* 0x000000081494723c */ /* 0x048fe60000041810 */
        /* <DEDUP_REMOVED lines=15> */
[----:B------:R-:W-:-:S05]  /*205d0*/  @P0 BRA `(.L_x_3979) ;  /* 0xffffc69000000947 */ /* 0x000fca000383ffff */
.L_x_3970:
        /* <DEDUP_REMOVED lines=11> */
.L_x_3984:
[----:B---3--:R-:W-:Y:S01]  /*20690*/  FADD.FTZ R11, R10, R248 ;  /* 0x000000f80a0b7221 */ /* 0x008fe20000010000 */
[----:B------:R-:W-:Y:S05]  /*206a0*/  BRA.DIV ~URZ, `(.L_x_3981) ;  /* 0x000019327f007947 */ /* 0x000fea000b800000 */
[----:B------:R-:W3:Y:S04]  /*206b0*/  SHFL.BFLY PT, R12, R251, 0x2, 0x1f ;  /* 0x0c401f00fb0c7f89 */ /* 0x000ee800000e0000 */
[----:B------:R-:W4:Y:S01]  /*206c0*/  SHFL.BFLY PT, R2, R11, 0x1, 0x1f ;  /* 0x0c201f000b027f89 */ /* 0x000f2200000e0000 */
[----:B---3--:R-:W-:Y:S02]  /*206d0*/  FADD.FTZ R12, R12, R251 ;  /* 0x000000fb0c0c7221 */ /* 0x008fe40000010000 */
[----:B----4-:R-:W-:-:S03]  /*206e0*/  FADD.FTZ R2, R11, R2 ;  /* 0x000000020b027221 */ /* 0x010fc60000010000 */
[----:B------:R3:W4:Y:S04]  /*206f0*/  SHFL.BFLY PT, R10, R12, 0x1, 0x1f ;  /* 0x0c201f000c0a7f89 */ /* 0x00072800000e0000 */
.L_x_3985:
[----:B------:R-:W1:Y:S01]  /*20700*/  S2R R9, SR_TID.X ;  /* 0x0000000000097919 */ /* 0x000e620000002100 */
[----:B----4-:R-:W-:-:S03]  /*20710*/  FADD.FTZ R6, R10, R12 ;  /* 0x0000000c0a067221 */ /* 0x010fc60000010000 */
[----:B------:R-:W-:Y:S01]  /*20720*/  BAR.SYNC.DEFER_BLOCKING 0x0 ;  /* 0x0000000000007b1d */ /* 0x000fe20000010000 */
[----:B------:R-:W-:Y:S02]  /*20730*/  FSETP.NE.FTZ.AND P4, PT, R2, RZ, PT ;  /* 0x000000ff0200720b */ /* 0x000fe40003f95000 */
[----:B------:R-:W-:Y:S02]  /*20740*/  FSETP.NE.FTZ.AND P3, PT, R6, RZ, PT ;  /* 0x000000ff0600720b */ /* 0x000fe40003f75000 */
[----:B------:R-:W-:Y:S01]  /*20750*/  MOV R8, 0x3f800000 ;  /* 0x3f80000000087802 */ /* 0x000fe20000000f00 */
[----:B------:R-:W-:Y:S01]  /*20760*/  ULDC.64 UR4, c[0x0][0x118] ;  /* 0x0000460000047ab9 */ /* 0x000fe20000000a00 */
[----:B------:R-:W-:-:S07]  /*20770*/  MOV R7, 0x3f800000 ;  /* 0x3f80000000077802 */ /* 0x000fce0000000f00 */
[----:B------:R-:W4:Y:S01]  /*20780*/  @P4 MUFU.RCP R8, R2 ;  /* 0x0000000200084308 */ /* 0x000f220000001000 */
[----:B-1----:R-:W-:-:S07]  /*20790*/  SHF.R.S32.HI R10, RZ, 0x1f, R9 ;  /* 0x0000001fff0a7819 */ /* 0x002fce0000011409 */
[----:B------:R-:W1:Y:S01]  /*207a0*/  @P3 MUFU.RCP R7, R6 ;  /* 0x0000000600073308 */ /* 0x000e620000001000 */
[CC--:B------:R-:W-:Y:S02]  /*207b0*/  LEA.HI R11, R10.reuse, R9.reuse, RZ, 0x2 ;  /* 0x000000090a0b7211 */ /* 0x0c0fe400078f10ff */
[----:B------:R-:W-:Y:S02]  /*207c0*/  LEA.HI R10, R10, R9, RZ, 0x5 ;  /* 0x000000090a0a7211 */ /* 0x000fe400078f28ff */
[--C-:B---3--:R-:W-:Y:S02]  /*207d0*/  SHF.R.S32.HI R12, RZ, 0x2, R11.reuse ;  /* 0x00000002ff0c7819 */ /* 0x108fe4000001140b */
[----:B------:R-:W-:Y:S01]  /*207e0*/  SHF.R.S32.HI R13, RZ, 0x1f, R11 ;  /* 0x0000001fff0d7819 */ /* 0x000fe2000001140b */
[C---:B----4-:R-:W-:Y:S01]  /*207f0*/  FMUL.FTZ R160, R8.reuse, R160 ;  /* 0x000000a008a07220 */ /* 0x050fe20000410000 */
[----:B------:R-:W-:Y:S01]  /*20800*/  LOP3.LUT R16, R11, 0x1ffffffc, RZ, 0xc0, !PT ;  /* 0x1ffffffc0b107812 */ /* 0x000fe200078ec0ff */
[C---:B------:R-:W-:Y:S01]  /*20810*/  FMUL.FTZ R161, R8.reuse, R161 ;  /* 0x000000a108a17220 */ /* 0x040fe20000410000 */
[----:B------:R-:W-:Y:S01]  /*20820*/  LEA.HI R13, R13, R12, RZ, 0x3 ;  /* 0x0000000c0d0d7211 */ /* 0x000fe200078f18ff */
[C---:B------:R-:W-:Y:S01]  /*20830*/  FMUL.FTZ R156, R8.reuse, R156 ;  /* 0x0000009c089c7220 */ /* 0x040fe20000410000 */
[----:B------:R-:W-:Y:S01]  /*20840*/  SHF.R.S32.HI R11, RZ, 0x5, R10 ;  /* 0x00000005ff0b7819 */ /* 0x000fe2000001140a */
[C---:B------:R-:W-:Y:S01]  /*20850*/  FMUL.FTZ R157, R8.reuse, R157 ;  /* 0x0000009d089d7220 */ /* 0x040fe20000410000 */
[----:B------:R-:W-:Y:S01]  /*20860*/  LOP3.LUT R13, R13, 0xfffffff8, RZ, 0xc0, !PT ;  /* 0xfffffff80d0d7812 */ /* 0x000fe200078ec0ff */
[----:B------:R-:W-:Y:S01]  /*20870*/  FMUL.FTZ R36, R8, R36 ;  /* 0x0000002408247220 */ /* 0x000fe20000410000 */
[----:B------:R-:W-:Y:S01]  /*20880*/  IADD3 R16, -R16, R9, RZ ;  /* 0x0000000910107210 */ /* 0x000fe20007ffe1ff */
[----:B------:R-:W-:Y:S01]  /*20890*/  FMUL.FTZ R37, R8, R37 ;  /* 0x0000002508257220 */ /* 0x000fe20000410000 */
[----:B------:R-:W-:Y:S01]  /*208a0*/  IADD3 R12, R12, -R13, RZ ;  /* 0x8000000d0c0c7210 */ /* 0x000fe20007ffe0ff */
[C---:B------:R-:W-:Y:S01]  /*208b0*/  FMUL.FTZ R40, R8.reuse, R40 ;  /* 0x0000002808287220 */ /* 0x040fe20000410000 */
[----:B------:R-:W-:Y:S01]  /*208c0*/  LEA R13, R11, R16, 0x9 ;  /* 0x000000100b0d7211 */ /* 0x000fe200078e48ff */
[----:B------:R-:W-:Y:S01]  /*208d0*/  FMUL.FTZ R41, R8, R41 ;  /* 0x0000002908297220 */ /* 0x000fe20000410000 */
[----:B------:R-:W-:Y:S01]  /*208e0*/  SHF.L.U32 R14, R12, 0x6, RZ ;  /* 0x000000060c0e7819 */ /* 0x000fe200000006ff */
[----:B------:R-:W-:Y:S01]  /*208f0*/  FMUL.FTZ R44, R8, R44 ;  /* 0x0000002c082c7220 */ /* 0x000fe20000410000 */
[----:B------:R-:W-:Y:S01]  /*20900*/  LOP3.LUT R15, R12, 0x1, RZ, 0xc0, !PT ;  /* 0x000000010c0f7812 */ /* 0x000fe200078ec0ff */
[----:B------:R-:W-:Y:S01]  /*20910*/  FMUL.FTZ R45, R8, R45 ;  /* 0x0000002d082d7220 */ /* 0x000fe20000410000 */
[----:B------:R-:W-:Y:S01]  /*20920*/  LOP3.LUT R14, R14, 0x1c0, RZ, 0xc0, !PT ;  /* 0x000001c00e0e7812 */ /* 0x000fe200078ec0ff */
[C---:B------:R-:W-:Y:S01]  /*20930*/  FMUL.FTZ R48, R8.reuse, R48 ;  /* 0x0000003008307220 */ /* 0x040fe20000410000 */
[----:B------:R-:W-:Y:S01]  /*20940*/  ISETP.NE.U32.AND P0, PT, R15, 0x1, PT ;  /* 0x000000010f00780c */ /* 0x000fe20003f05070 */
[----:B------:R-:W-:Y:S01]  /*20950*/  FMUL.FTZ R49, R8, R49 ;  /* 0x0000003108317220 */ /* 0x000fe20000410000 */
[----:B------:R-:W-:Y:S01]  /*20960*/  LEA.HI R14, R14, R14, RZ, 0x1d ;  /* 0x0000000e0e0e7211 */ /* 0x000fe200078fe8ff */
[----:B------:R-:W-:Y:S01]  /*20970*/  FMUL.FTZ R52, R8, R52 ;  /* 0x0000003408347220 */ /* 0x000fe20000410000 */
[----:B------:R-:W-:Y:S01]  /*20980*/  R2P PR, R12, 0x6 ;  /* 0x000000060c007804 */ /* 0x000fe20000000000 */
[C---:B------:R-:W-:Y:S01]  /*20990*/  FMUL.FTZ R53, R8.reuse, R53 ;  /* 0x0000003508357220 */ /* 0x040fe20000410000 */
[----:B------:R-:W-:Y:S01]  /*209a0*/  LEA R13, R13, R14, 0x1 ;  /* 0x0000000e0d0d7211 */ /* 0x000fe200078e08ff */
[----:B------:R-:W-:-:S02]  /*209b0*/  FMUL.FTZ R56, R8, R56 ;  /* 0x0000003808387220 */ /* 0x000fc40000410000 */
[C---:B------:R-:W-:Y:S01]  /*209c0*/  FMUL.FTZ R57, R8.reuse, R57 ;  /* 0x0000003908397220 */ /* 0x040fe20000410000 */
[----:B------:R-:W-:Y:S01]  /*209d0*/  SHF.L.U32 R12, R13, 0x2, RZ ;  /* 0x000000020d0c7819 */ /* 0x000fe200000006ff */
[C---:B------:R-:W-:Y:S01]  /*209e0*/  FMUL.FTZ R60, R8.reuse, R60 ;  /* 0x0000003c083c7220 */ /* 0x040fe20000410000 */
[----:B------:R-:W-:Y:S01]  /*209f0*/  STS.64 [R13.X4], R160 ;  /* 0x000000a00d007388 */ /* 0x000fe20000004a00 */
[----:B------:R-:W-:Y:S01]  /*20a00*/  FMUL.FTZ R61, R8, R61 ;  /* 0x0000003d083d7220 */ /* 0x000fe20000410000 */
[----:B------:R-:W-:Y:S01]  /*20a10*/  IADD3 R14, R12, -0x20, RZ ;  /* 0xffffffe00c0e7810 */ /* 0x000fe20007ffe0ff */
[----:B------:R-:W-:Y:S01]  /*20a20*/  FMUL.FTZ R64, R8, R64 ;  /* 0x0000004008407220 */ /* 0x000fe20000410000 */
[----:B------:R-:W-:Y:S01]  /*20a30*/  @P0 IADD3 R14, R12, 0x20, RZ ;  /* 0x000000200c0e0810 */ /* 0x000fe20007ffe0ff */
        /* <DEDUP_REMOVED lines=44> */
[----:B------:R-:W-:Y:S01]  /*20d00*/  FMUL.FTZ R145, R8, R145 ;  /* 0x0000009108917220 */ /* 0x000fe20000410000 */
[----:B------:R-:W-:Y:S01]  /*20d10*/  MOV R8, 0x40 ;  /* 0x0000004000087802 */ /* 0x000fe20000000f00 */
[C---:B-1----:R-:W-:Y:S02]  /*20d20*/  FMUL.FTZ R163, R7.reuse, R163 ;  /* 0x000000a307a37220 */ /* 0x042fe40000410000 */
[C---:B------:R-:W-:Y:S02]  /*20d30*/  FMUL.FTZ R162, R7.reuse, R162 ;  /* 0x000000a207a27220 */ /* 0x040fe40000410000 */
[C---:B------:R-:W-:Y:S02]  /*20d40*/  FMUL.FTZ R159, R7.reuse, R159 ;  /* 0x0000009f079f7220 */ /* 0x040fe40000410000 */
        /* <DEDUP_REMOVED lines=63> */
[----:B------:R-:W-:Y:S01]  /*21140*/  FMUL.FTZ R146, R7, R146 ;  /* 0x0000009207927220 */ /* 0x000fe20000410000 */
[----:B------:R-:W-:Y:S02]  /*21150*/  SEL R7, R8, 0xffffffc0, !P1 ;  /* 0xffffffc008077807 */ /* 0x000fe40004800000 */
[----:B------:R-:W-:-:S02]  /*21160*/  MOV R8, 0x80 ;  /* 0x0000008000087802 */ /* 0x000fc40000000f00 */
[----:B------:R-:W-:Y:S02]  /*21170*/  IADD3 R15, R12, R7, RZ ;  /* 0x000000070c0f7210 */ /* 0x000fe40007ffe0ff */
[----:B------:R-:W-:Y:S02]  /*21180*/  SEL R17, R8, 0xffffff80, !P2 ;  /* 0xffffff8008117807 */ /* 0x000fe40005000000 */
[-C--:B------:R-:W-:Y:S01]  /*21190*/  IADD3 R8, R7, R14.reuse, RZ ;  /* 0x0000000e07087210 */ /* 0x080fe20007ffe0ff */
[----:B------:R-:W-:Y:S01]  /*211a0*/  STS.64 [R15], R36 ;  /* 0x000000240f007388 */ /* 0x000fe20000000a00 */
[-C--:B------:R-:W-:Y:S02]  /*211b0*/  IADD3 R16, R12, R17.reuse, RZ ;  /* 0x000000110c107210 */ /* 0x080fe40007ffe0ff */
[----:B------:R-:W-:Y:S01]  /*211c0*/  IADD3 R18, R17, R14, RZ ;  /* 0x0000000e11127210 */ /* 0x000fe20007ffe0ff */
[----:B------:R-:W-:Y:S01]  /*211d0*/  STS.64 [R15+0x800], R38 ;  /* 0x000800260f007388 */ /* 0x000fe20000000a00 */
[----:B------:R-:W-:-:S02]  /*211e0*/  IADD3 R19, R15, R17, RZ ;  /* 0x000000110f137210 */ /* 0x000fc40007ffe0ff */
[----:B------:R-:W-:Y:S01]  /*211f0*/  IADD3 R17, R8, R17, RZ ;  /* 0x0000001108117210 */ /* 0x000fe20007ffe0ff */
        /* <DEDUP_REMOVED lines=44> */
[----:B------:R-:W-:Y:S04]  /*214c0*/  STS.64 [R14+0xc000], R128 ;  /* 0x00c000800e007388 */ /* 0x000fe80000000a00 */
[----:B------:R-:W-:Y:S04]  /*214d0*/  STS.64 [R14+0xc800], R130 ;  /* 0x00c800820e007388 */ /* 0x000fe80000000a00 */
[----:B------:R-:W-:Y:S04]  /*214e0*/  STS.64 [R15+0xc000], R132 ;  /* 0x00c000840f007388 */ /* 0x000fe80000000a00 */
[----:B------:R-:W-:Y:S04]  /*214f0*/  STS.64 [R15+0xc800], R134 ;  /* 0x00c800860f007388 */ /* 0x000fe80000000a00 */
        /* <DEDUP_REMOVED lines=8> */
[----:B------:R4:W-:Y:S04]  /*21580*/  STS.64 [R17+0xc000], R144 ;  /* 0x00c0009011007388 */ /* 0x0009e80000000a00 */
[----:B------:R4:W-:Y:S04]  /*21590*/  STS.64 [R17+0xc800], R146 ;  /* 0x00c8009211007388 */ /* 0x0009e80000000a00 */
[----:B-1----:R1:W2:Y:S04]  /*215a0*/  LD.E.64 R12, [R4.64+0xb0] ;  /* 0x0000b004040c7980 */ /* 0x0022a8000c101b00 */
[----:B---3--:R1:W3:Y:S04]  /*215b0*/  LD.E R8, [R4.64+0x60] ;  /* 0x0000600404087980 */ /* 0x0082e8000c101900 */
[----:B------:R-:W1:Y:S04]  /*215c0*/  S2R R153, SR_TID.X ;  /* 0x0000000000997919 */ /* 0x000e680000002100 */
[----:B------:R1:W5:Y:S04]  /*215d0*/  LD.E R7, [R4.64+0xcc] ;  /* 0x0000cc0404077980 */ /* 0x000368000c101900 */
[----:B------:R1:W5:Y:S04]  /*215e0*/  LD.E.64 R154, [R4.64+0x78] ;  /* 0x00007804049a7980 */ /* 0x000368000c101b00 */
[----:B------:R1:W5:Y:S01]  /*215f0*/  LD.E.64 R156, [R4.64+0xa8] ;  /* 0x0000a804049c7980 */ /* 0x000362000c101b00 */
[----:B------:R-:W-:Y:S01]  /*21600*/  LOP3.LUT R10, R10, 0xffffffe0, RZ, 0xc0, !PT ;  /* 0xffffffe00a0a7812 */ /* 0x000fe200078ec0ff */
[----:B------:R-:W1:Y:S01]  /*21610*/  @P4 MUFU.LG2 R2, R2 ;  /* 0x0000000200024308 */ /* 0x000e620000000c00 */
[----:B----4-:R-:W-:Y:S01]  /*21620*/  SHF.R.S32.HI R144, RZ, 0x1f, R11 ;  /* 0x0000001fff907819 */ /* 0x010fe2000001140b */
[----:B------:R-:W-:Y:S01]  /*21630*/  BSSY B0, `(.L_x_3982) ;  /* 0x0000056000007945 */ /* 0x000fe20003800000 */
[----:B------:R-:W-:-:S02]  /*21640*/  IADD3 R10, R9, -R10, RZ ;  /* 0x8000000a090a7210 */ /* 0x000fc40007ffe0ff */
[----:B------:R-:W-:Y:S01]  /*21650*/  LEA.HI R144, R144, R11, RZ, 0x2 ;  /* 0x0000000b90907211 */ /* 0x000fe200078f10ff */
[----:B------:R-:W-:Y:S01]  /*21660*/  BAR.SYNC.DEFER_BLOCKING 0x0 ;  /* 0x0000000000007b1d */ /* 0x000fe20000010000 */
[----:B------:R-:W-:Y:S02]  /*21670*/  LOP3.LUT P0, RZ, R10, 0x3, RZ, 0xc0, !PT ;  /* 0x000000030aff7812 */ /* 0x000fe4000780c0ff */
[----:B------:R-:W-:Y:S02]  /*21680*/  LOP3.LUT R144, R144, 0xffffffc, RZ, 0xc0, !PT ;  /* 0x0ffffffc90907812 */ /* 0x000fe400078ec0ff */
[----:B-1----:R-:W-:Y:S01]  /*21690*/  SHF.R.S32.HI R14, RZ, 0x1f, R153 ;  /* 0x0000001fff0e7819 */ /* 0x002fe20000011499 */
[----:B------:R-:W1:Y:S01]  /*216a0*/  @P3 MUFU.LG2 R6, R6 ;  /* 0x0000000600063308 */ /* 0x000e620000000c00 */
[----:B------:R-:W-:Y:S02]  /*216b0*/  IADD3 R144, R11, -R144, RZ ;  /* 0x800000900b907210 */ /* 0x000fe40007ffe0ff */
[----:B------:R-:W-:Y:S01]  /*216c0*/  LEA.HI R14, R14, R153, RZ, 0x4 ;  /* 0x000000990e0e7211 */ /* 0x000fe200078f20ff */
[----:B------:R-:W-:Y:S01]  /*216d0*/  @P4 FMUL.FTZ R11, R2, 0.69314718246459960938 ;  /* 0x3f317218020b4820 */ /* 0x000fe20000410000 */
[----:B------:R-:W-:-:S02]  /*216e0*/  MOV R9, 0xff800000 ;  /* 0xff80000000097802 */ /* 0x000fc40000000f00 */
[----:B------:R-:W-:Y:S01]  /*216f0*/  LOP3.LUT R16, R14, 0xfffffff0, RZ, 0xc0, !PT ;  /* 0xfffffff00e107812 */ /* 0x000fe200078ec0ff */
[----:B-----5:R-:W-:Y:S01]  /*21700*/  @P4 FFMA.FTZ R9, R164, R0, R11 ;  /* 0x00000000a4094223 */ /* 0x020fe2000001000b */
[----:B------:R-:W-:Y:S02]  /*21710*/  SHF.R.S32.HI R14, RZ, 0x4, R14 ;  /* 0x00000004ff0e7819 */ /* 0x000fe4000001140e */
[----:B------:R-:W-:Y:S02]  /*21720*/  IADD3 R15, -R16, R153, RZ ;  /* 0x00000099100f7210 */ /* 0x000fe40007ffe1ff */
[----:B------:R-:W-:Y:S02]  /*21730*/  SHF.L.U32 R17, R14, 0x6, RZ ;  /* 0x000000060e117819 */ /* 0x000fe400000006ff */
[----:B------:R-:W-:Y:S01]  /*21740*/  LEA.HI R16, R15, R15, RZ, 0x1 ;  /* 0x0000000f0f107211 */ /* 0x000fe200078f08ff */
[----:B-1----:R-:W-:Y:S01]  /*21750*/  @P3 FMUL.FTZ R6, R6, 0.69314718246459960938 ;  /* 0x3f31721806063820 */ /* 0x002fe20000410000 */
[----:B------:R-:W-:-:S02]  /*21760*/  LOP3.LUT R17, R17, 0x1c0, RZ, 0xc0, !PT ;  /* 0x000001c011117812 */ /* 0x000fc400078ec0ff */
[C---:B------:R-:W-:Y:S02]  /*21770*/  SHF.L.U32 R18, R16.reuse, 0x2, RZ ;  /* 0x0000000210127819 */ /* 0x040fe400000006ff */
[----:B------:R-:W-:Y:S02]  /*21780*/  SHF.R.U32.HI R4, RZ, 0x3, R17 ;  /* 0x00000003ff047819 */ /* 0x000fe40000011611 */
[----:B------:R-:W-:Y:S02]  /*21790*/  LOP3.LUT R5, R17, 0x38, R18, 0xf8, !PT ;  /* 0x0000003811057812 */ /* 0x000fe400078ef812 */
[----:B------:R-:W-:Y:S02]  /*217a0*/  LOP3.LUT R16, R16, 0xffffffe, RZ, 0xc0, !PT ;  /* 0x0ffffffe10107812 */ /* 0x000fe400078ec0ff */
[----:B------:R-:W-:Y:S02]  /*217b0*/  LOP3.LUT R4, R5, R4, RZ, 0x3c, !PT ;  /* 0x0000000405047212 */ /* 0x000fe400078e3cff */
[----:B------:R-:W-:-:S02]  /*217c0*/  IADD3 R145, R15, -R16, RZ ;  /* 0x800000100f917210 */ /* 0x000fc40007ffe0ff */
[----:B------:R-:W-:Y:S01]  /*217d0*/  MOV R10, 0xff800000 ;  /* 0xff800000000a7802 */ /* 0x000fe20000000f00 */
[----:B------:R-:W-:Y:S01]  /*217e0*/  @P3 FFMA.FTZ R10, R3, R0, R6 ;  /* 0x00000000030a3223 */ /* 0x000fe20000010006 */
[----:B------:R-:W-:Y:S02]  /*217f0*/  LEA R145, R145, R4, 0x2 ;  /* 0x0000000491917211 */ /* 0x000fe400078e10ff */
[----:B------:R-:W-:-:S03]  /*21800*/  SHF.R.S32.HI R4, RZ, 0x1f, R153 ;  /* 0x0000001fff047819 */ /* 0x000fc60000011499 */
[----:B------:R1:W4:Y:S01]  /*21810*/  LDS.128 R140, [R145.X4] ;  /* 0x00000000918c7984 */ /* 0x0003220000004c00 */
[----:B------:R-:W-:-:S03]  /*21820*/  LEA.HI R4, R4, R153, RZ, 0x5 ;  /* 0x0000009904047211 */ /* 0x000fc600078f28ff */
[----:B------:R1:W1:Y:S01]  /*21830*/  LDS.128 R136, [R145.X4+0x800] ;  /* 0x0008000091887984 */ /* 0x0002620000004c00 */
[----:B------:R-:W-:-:S03]  /*21840*/  LOP3.LUT R4, R4, 0xffffffe0, RZ, 0xc0, !PT ;  /* 0xffffffe004047812 */ /* 0x000fc600078ec0ff */
[----:B------:R1:W1:Y:S01]  /*21850*/  LDS.128 R132, [R145.X4+0x1000] ;  /* 0x0010000091847984 */ /* 0x0002620000004c00 */
[----:B------:R-:W-:-:S03]  /*21860*/  IADD3 R4, R153, -R4, RZ ;  /* 0x8000000499047210 */ /* 0x000fc60007ffe0ff */
[----:B------:R1:W1:Y:S01]  /*21870*/  LDS.128 R128, [R145.X4+0x1800] ;  /* 0x0018000091807984 */ /* 0x0002620000004c00 */
[----:B------:R-:W-:-:S03]  /*21880*/  SHF.R.S32.HI R5, RZ, 0x1f, R4 ;  /* 0x0000001fff057819 */ /* 0x000fc60000011404 */
[----:B------:R1:W1:Y:S01]  /*21890*/  LDS.128 R124, [R145.X4+0x2000] ;  /* 0x00200000917c7984 */ /* 0x0002620000004c00 */
[----:B------:R-:W-:Y:S02]  /*218a0*/  LEA.HI R5, R5, R4, RZ, 0x2 ;  /* 0x0000000405057211 */ /* 0x000fe400078f10ff */
[----:B------:R-:W-:Y:S01]  /*218b0*/  SHF.L.U32 R4, R239, 0x6, RZ ;  /* 0x00000006ef047819 */ /* 0x000fe200000006ff */
[----:B------:R1:W1:Y:S01]  /*218c0*/  LDS.128 R120, [R145.X4+0x2800] ;  /* 0x0028000091787984 */ /* 0x0002620000004c00 */
[----:B------:R-:W-:-:S03]  /*218d0*/  SHF.R.S32.HI R5, RZ, 0x2, R5 ;  /* 0x00000002ff057819 */ /* 0x000fc60000011405 */
[----:B------:R1:W1:Y:S01]  /*218e0*/  LDS.128 R116, [R145.X4+0x3000] ;  /* 0x0030000091747984 */ /* 0x0002620000004c00 */
[----:B------:R-:W-:-:S03]  /*218f0*/  LEA R5, R144, R5, 0x4 ;  /* 0x0000000590057211 */ /* 0x000fc600078e20ff */
        /* <DEDUP_REMOVED lines=25> */
[----:B--2---:R-:W-:-:S04]  /*21a90*/  IMAD R12, R12, UR8, R243 ;  /* 0x000000080c0c7c24 */ /* 0x004fc8000f8e02f3 */
[----:B---3--:R-:W-:-:S04]  /*21aa0*/  IMAD R8, R12, R8, R241 ;  /* 0x000000080c087224 */ /* 0x008fc800078e02f1 */
[----:B------:R-:W-:Y:S01]  /*21ab0*/  IMAD R8, R13, R8, R4 ;  /* 0x000000080d087224 */ /* 0x000fe200078e0204 */
[----:B------:R-:W-:Y:S05]  /*21ac0*/  @P0 BRA `(.L_x_3983) ;  /* 0x000000c000000947 */ /* 0x000fea0003800000 */
[----:B-1--4-:R-:W-:Y:S01]  /*21ad0*/  IMAD R0, R239, -0x40, R240 ;  /* 0xffffffc0ef007824 */ /* 0x012fe200078e02f0 */
        /* <DEDUP_REMOVED lines=11> */
.L_x_3983:
[----:B-1--4-:R-:W-:Y:S05]  /*21b90*/  BSYNC B0 ;  /* 0x0000000000007941 */ /* 0x012fea0003800000 */
.L_x_3982:
[----:B------:R-:W-:Y:S01]  /*21ba0*/  IMAD.SHL.U32 R2, R15, 0x4, RZ ;  /* 0x000000040f027824 */ /* 0x000fe200078e00ff */
[----:B------:R-:W-:Y:S01]  /*21bb0*/  IADD3 R0, R14, 0x8, RZ ;  /* 0x000000080e007810 */ /* 0x000fe20007ffe0ff */
[----:B------:R-:W-:Y:S01]  /*21bc0*/  IMAD R239, R239, -0x40, R240 ;  /* 0xffffffc0efef7824 */ /* 0x000fe200078e02f0 */
[----:B------:R-:W-:Y:S01]  /*21bd0*/  ULDC.64 UR4, c[0x0][0x118] ;  /* 0x0000460000047ab9 */ /* 0x000fe20000000a00 */
[----:B------:R-:W-:Y:S01]  /*21be0*/  IMAD R7, R8, R7, RZ ;  /* 0x0000000708077224 */ /* 0x000fe200078e02ff */
[----:B------:R-:W-:Y:S02]  /*21bf0*/  SHF.R.S32.HI R3, RZ, 0x1f, R2 ;  /* 0x0000001fff037819 */ /* 0x000fe40000011402 */
[----:B------:R-:W-:-:S02]  /*21c00*/  ISETP.GE.AND P5, PT, R0, R239, PT ;  /* 0x000000ef0000720c */ /* 0x000fc40003fa6270 */
[C---:B------:R-:W-:Y:S01]  /*21c10*/  IADD3 R0, R14.reuse, 0x18, RZ ;  /* 0x000000180e007810 */ /* 0x040fe20007ffe0ff */
[C---:B------:R-:W-:Y:S01]  /*21c20*/  IMAD.WIDE R4, R14.reuse, 0x100, R2 ;  /* 0x000001000e047825 */ /* 0x040fe200078e0202 */
[----:B------:R-:W-:Y:S02]  /*21c30*/  IADD3 R2, R14, 0x10, RZ ;  /* 0x000000100e027810 */ /* 0x000fe40007ffe0ff */
[----:B------:R-:W-:Y:S02]  /*21c40*/  ISETP.GE.AND P3, PT, R0, R239, PT ;  /* 0x000000ef0000720c */ /* 0x000fe40003f66270 */
[----:B------:R-:W-:Y:S02]  /*21c50*/  IADD3 R6, P0, R4, R7, RZ ;  /* 0x0000000704067210 */ /* 0x000fe40007f1e0ff */
[----:B------:R-:W-:Y:S02]  /*21c60*/  IADD3 R0, R14, 0x30, RZ ;  /* 0x000000300e007810 */ /* 0x000fe40007ffe0ff */
[----:B------:R-:W-:-:S02]  /*21c70*/  LEA.HI.X.SX32 R3, R7, R5, 0x1, P0 ;  /* 0x0000000507037211 */ /* 0x000fc400000f0eff */
[----:B------:R-:W-:Y:S02]  /*21c80*/  LEA R8, P0, R6, R154, 0x2 ;  /* 0x0000009a06087211 */ /* 0x000fe400078010ff */
[----:B------:R-:W-:Y:S02]  /*21c90*/  ISETP.GE.AND P4, PT, R2, R239, PT ;  /* 0x000000ef0200720c */ /* 0x000fe40003f86270 */
[----:B------:R-:W-:Y:S02]  /*21ca0*/  LEA.HI.X R9, R6, R155, R3, 0x2, P0 ;  /* 0x0000009b06097211 */ /* 0x000fe400000f1403 */
[-C--:B------:R-:W-:Y:S02]  /*21cb0*/  ISETP.GE.AND P0, PT, R0, R239.reuse, PT ;  /* 0x000000ef0000720c */ /* 0x080fe40003f06270 */
[C---:B------:R-:W-:Y:S01]  /*21cc0*/  ISETP.GE.AND P6, PT, R14.reuse, R239, PT ;  /* 0x000000ef0e00720c */ /* 0x040fe20003fc6270 */
[----:B------:R1:W-:Y:S01]  /*21cd0*/  @!P5 ST.E.128 [R8.64+0x2000], R136 ;  /* 0x002000880800d985 */ /* 0x0003e2000c101d04 */
[----:B------:R-:W-:-:S02]  /*21ce0*/  IADD3 R4, R14, 0x20, RZ ;  /* 0x000000200e047810 */ /* 0x000fc40007ffe0ff */
[C---:B------:R-:W-:Y:S01]  /*21cf0*/  IADD3 R2, R14.reuse, 0x28, RZ ;  /* 0x000000280e027810 */ /* 0x040fe20007ffe0ff */
[----:B------:R1:W-:Y:S01]  /*21d00*/  @!P5 ST.E.128 [R8.64+0x2100], R104 ;  /* 0x002100680800d985 */ /* 0x0003e2000c101d04 */
[----:B------:R-:W-:Y:S02]  /*21d10*/  IADD3 R14, R14, 0x38, RZ ;  /* 0x000000380e0e7810 */ /* 0x000fe40007ffe0ff */
[-C--:B------:R-:W-:Y:S01]  /*21d20*/  ISETP.GE.AND P2, PT, R4, R239.reuse, PT ;  /* 0x000000ef0400720c */ /* 0x080fe20003f46270 */
[----:B------:R1:W-:Y:S01]  /*21d30*/  @!P5 ST.E.128 [R8.64+0x2200], R72 ;  /* 0x002200480800d985 */ /* 0x0003e2000c101d04 */
[----:B------:R-:W-:-:S03]  /*21d40*/  ISETP.GE.AND P1, PT, R2, R239, PT ;  /* 0x000000ef0200720c */ /* 0x000fc60003f26270 */
[----:B------:R1:W-:Y:S04]  /*21d50*/  @!P0 ST.E.128 [R8.64+0xc000], R116 ;  /* 0x00c0007408008985 */ /* 0x0003e8000c101d04 */
[----:B------:R1:W-:Y:S04]  /*21d60*/  @!P0 ST.E.128 [R8.64+0xc100], R84 ;  /* 0x00c1005408008985 */ /* 0x0003e8000c101d04 */
[----:B------:R1:W-:Y:S04]  /*21d70*/  @!P0 ST.E.128 [R8.64+0xc200], R52 ;  /* 0x00c2003408008985 */ /* 0x0003e8000c101d04 */
[----:B------:R1:W-:Y:S01]  /*21d80*/  @!P0 ST.E.128 [R8.64+0xc300], R20 ;  /* 0x00c3001408008985 */ /* 0x0003e2000c101d04 */
[----:B------:R-:W-:Y:S01]  /*21d90*/  ISETP.GE.AND P0, PT, R14, R239, PT ;  /* 0x000000ef0e00720c */ /* 0x000fe20003f06270 */
[----:B------:R-:W-:-:S02]  /*21da0*/  IMAD.MOV.U32 R239, RZ, RZ, 0x0 ;  /* 0x00000000ffef7424 */ /* 0x000fc400078e00ff */
[----:B------:R1:W-:Y:S04]  /*21db0*/  @!P6 ST.E.128 [R8.64+0x100], R108 ;  /* 0x0001006c0800e985 */ /* 0x0003e8000c101d04 */
        /* <DEDUP_REMOVED lines=19> */
[----:B------:R1:W-:Y:S04]  /*21ef0*/  @!P6 ST.E.64 [R8.64], R140 ;  /* 0x0000008c0800e985 */ /* 0x0003e8000c101b04 */
[----:B------:R1:W-:Y:S01]  /*21f00*/  @!P6 ST.E.64 [R8.64+0x8], R142 ;  /* 0x0000088e0800e985 */ /* 0x0003e2000c101b04 */
[----:B------:R-:W-:Y:S05]  /*21f10*/  @P0 RET.REL.NODEC R238 `(_ZN5flash24flash_fwd_splitkv_kernelI23Flash_fwd_kernel_traitsILi256ELi64ELi64ELi4ELb0ELb0EN7cutlass10bfloat16_tE19Flash_kernel_traitsILi256ELi64ELi64ELi4ES3_EELb1ELb0ELb0ELb0ELb1ELb0ELb1ELb1EEEvNS_16Flash_fwd_paramsE) ;  /* 0xfffde0e0ee000950 */ /* 0x000fea0003c3ffff */
[----:B------:R-:W-:Y:S01]  /*21f20*/  MOV R239, 0x0 ;  /* 0x0000000000ef7802 */ /* 0x000fe20000000f00 */
[----:B------:R-:W-:-:S02]  /*21f30*/  ULDC.64 UR4, c[0x0][0x118] ;  /* 0x0000460000047ab9 */ /* 0x000fc40000000a00 */
[----:B------:R2:W-:Y:S04]  /*21f40*/  ST.E.128 [R8.64+0xe000], R112 ;  /* 0x00e0007008007985 */ /* 0x0005e8000c101d04 */
[----:B------:R2:W-:Y:S04]  /*21f50*/  ST.E.128 [R8.64+0xe100], R80 ;  /* 0x00e1005008007985 */ /* 0x0005e8000c101d04 */
[----:B------:R2:W-:Y:S04]  /*21f60*/  ST.E.128 [R8.64+0xe200], R48 ;  /* 0x00e2003008007985 */ /* 0x0005e8000c101d04 */
[----:B------:R2:W-:Y:S01]  /*21f70*/  ST.E.128 [R8.64+0xe300], R16 ;  /* 0x00e3001008007985 */ /* 0x0005e2000c101d04 */
[----:B------:R-:W-:Y:S05]  /*21f80*/  RET.REL.NODEC R238 `(_ZN5flash24flash_fwd_splitkv_kernelI23Flash_fwd_kernel_traitsILi256ELi64ELi64ELi4ELb0ELb0EN7cutlass10bfloat16_tE19Flash_kernel_traitsILi256ELi64ELi64ELi4ES3_EELb1ELb0ELb0ELb0ELb1ELb0ELb1ELb1EEEvNS_16Flash_fwd_paramsE) ;  /* 0xfffde070ee007950 */ /* 0x000fea0003c3ffff */
.L_x_3980:
[----:B------:R-:W-:Y:S01]  /*21f90*/  IMAD.MOV.U32 R12, RZ, RZ, R248 ;  /* 0x000000ffff0c7224 */ /* 0x000fe200078e00f8 */
[----:B------:R-:W-:-:S02]  /*21fa0*/  MOV R9, 0x2 ;  /* 0x0000000200097802 */ /* 0x000fc40000000f00 */
[----:B------:R-:W-:Y:S02]  /*21fb0*/  MOV R8, 0x21fd0 ;  /* 0x00021fd000087802 */ /* 0x000fe40000000f00 */
[----:B-1---5:R-:W-:Y:S05]  /*21fc0*/  CALL.REL.NOINC `($__internal_22_$__cuda_sm70_shflsync_bfly_p) ;  /* 0x000000f000007944 */ /* 0x022fea0003c00000 */
[----:B-12---:R-:W-:Y:S05]  /*21fd0*/  BRA `(.L_x_3984) ;  /* 0xffffe6b000007947 */ /* 0x006fea000383ffff */
.L_x_3981:
[----:B------:R-:W-:Y:S01]  /*21fe0*/  IMAD.MOV.U32 R12, RZ, RZ, R11 ;  /* 0x000000ffff0c7224 */ /* 0x000fe200078e000b */
[----:B------:R-:W-:Y:S02]  /*21ff0*/  MOV R9, 0x1 ;  /* 0x0000000100097802 */ /* 0x000fe40000000f00 */
[----:B------:R-:W-:Y:S02]  /*22000*/  MOV R8, 0x22020 ;  /* 0x0002202000087802 */ /* 0x000fe40000000f00 */
[----:B-12--5:R-:W-:Y:S05]  /*22010*/  CALL.REL.NOINC `($__internal_22_$__cuda_sm70_shflsync_bfly_p) ;  /* 0x000000a000007944 */ /* 0x026fea0003c00000 */
[----:B--2---:R-:W-:Y:S01]  /*22020*/  FADD.FTZ R2, R11, R10 ;  /* 0x0000000a0b027221 */ /* 0x004fe20000010000 */
[----:B-1----:R-:W-:Y:S02]  /*22030*/  MOV R12, R251 ;  /* 0x000000fb000c7202 */ /* 0x002fe40000000f00 */
[----:B------:R-:W-:Y:S02]  /*22040*/  MOV R9, 0x2 ;  /* 0x0000000200097802 */ /* 0x000fe40000000f00 */
[----:B------:R-:W-:Y:S02]  /*22050*/  MOV R8, 0x22070 ;  /* 0x0002207000087802 */ /* 0x000fe40000000f00 */
[----:B------:R-:W-:Y:S05]  /*22060*/  CALL.REL.NOINC `($__internal_22_$__cuda_sm70_shflsync_bfly_p) ;  /* 0x0000005000007944 */ /* 0x000fea0003c00000 */
[----:B-12---:R-:W-:Y:S01]  /*22070*/  FADD.FTZ R12, R251, R10 ;  /* 0x0000000afb0c7221 */ /* 0x006fe20000010000 */
[----:B------:R-:W-:Y:S02]  /*22080*/  MOV R9, 0x1 ;  /* 0x0000000100097802 */ /* 0x000fe40000000f00 */
[----:B------:R-:W-:-:S02]  /*22090*/  MOV R8, 0x220b0 ;  /* 0x000220b000087802 */ /* 0x000fc40000000f00 */
[----:B------:R-:W-:Y:S05]  /*220a0*/  CALL.REL.NOINC `($__internal_22_$__cuda_sm70_shflsync_bfly_p) ;  /* 0x0000001000007944 */ /* 0x000fea0003c00000 */
[----:B-12---:R-:W-:Y:S05]  /*220b0*/  BRA `(.L_x_3985) ;  /* 0xffffe64000007947 */ /* 0x006fea000383ffff */
        .weak           $__internal_22_$__cuda_sm70_shflsync_bfly_p
        .type           $__internal_22_$__cuda_sm70_shflsync_bfly_p,@function
        .size           $__internal_22_$__cuda_sm70_shflsync_bfly_p,(.L_x_4891 - $__internal_22_$__cuda_sm70_shflsync_bfly_p)
$__internal_22_$__cuda_sm70_shflsync_bfly_p:
[----:B------:R-:W-:Y:S01]  /*220c0*/  MOV R14, R8 ;  /* 0x00000008000e7202 */ /* 0x000fe20000000f00 */
[----:B------:R-:W-:Y:S04]  /*220d0*/  WARPSYNC R6 ;  /* 0x0000000600007348 */ /* 0x000fe80003800000 */
[----:B------:R-:W-:Y:S01]  /*220e0*/  MOV R15, 0x0 ;  /* 0x00000000000f7802 */ /* 0x000fe20000000f00 */
[----:B------:R1:W2:Y:S03]  /*220f0*/  SHFL.BFLY PT, R10, R12, R9, R7 ;  /* 0x0c0000090c0a7389 */ /* 0x0002a600000e0007 */
[----:B------:R-:W-:Y:S05]  /*22100*/  RET.REL.NODEC R14 `(_ZN5flash24flash_fwd_splitkv_kernelI23Flash_fwd_kernel_traitsILi256ELi64ELi64ELi4ELb0ELb0EN7cutlass10bfloat16_tE19Flash_kernel_traitsILi256ELi64ELi64ELi4ES3_EELb1ELb0ELb0ELb0ELb1ELb0ELb1ELb1EEEvNS_16Flash_fwd_paramsE) ;  /* 0xfffddef00e007950 */ /* 0x000fea0003c3ffff */
.L_x_3986:
        /* <DEDUP_REMOVED lines=15> */
.L_x_4891:


//--------------------- .text._ZN5flash24flash_fwd_splitkv_kernelI23Flash_fwd_kernel_traitsILi256ELi64ELi64ELi4ELb0ELb0EN7cutlass10bfloat16_tE19Flash_kernel_traitsILi256ELi64ELi64ELi4ES3_EELb1ELb0ELb0ELb0ELb1ELb1ELb1ELb1EEEvNS_16Flash_fwd_paramsE --------------------------
	.section	.text._ZN5flash24flash_fwd_splitkv_kernelI23Flash_fwd_kernel_traitsILi256ELi64ELi64ELi4ELb0ELb0EN7cutlass10bfloat16_tE19Flash_kernel_traitsILi256ELi64ELi64ELi4ES3_EELb1ELb0ELb0ELb0ELb1ELb1ELb1ELb1EEEvNS_16Flash_fwd_paramsE,"ax",@progbits
	.sectioninfo	@"SHI_REGISTERS=255"
	.align	128
        .global         _ZN5flash24flash_fwd_splitkv_kernelI23Flash_fwd_kernel_traitsILi256ELi64ELi64ELi4ELb0ELb0EN7cutlass10bfloat16_tE19Flash_kernel_traitsILi256ELi64ELi64ELi4ES3_EELb1ELb0ELb0ELb0ELb1ELb1ELb1ELb1EEEvNS_16Flash_fwd_paramsE
        .type           _ZN5flash24flash_fwd_splitkv_kernelI23Flash_fwd_kernel_traitsILi256ELi64ELi64ELi4ELb0ELb0EN7cutlass10bfloat16_tE19Flash_kernel_traitsILi256ELi64ELi64ELi4ES3_EELb1ELb0ELb0ELb0ELb1ELb1ELb1ELb1EEEvNS_16Flash_fwd_paramsE,@function
        .size           _ZN5flash24flash_fwd_splitkv_kernelI23Flash_fwd_kernel_traitsILi256ELi64ELi64ELi4ELb0ELb0EN7cutlass10bfloat16_tE19Flash_kernel_traitsILi256ELi64ELi64ELi4ES3_EELb1ELb0ELb0ELb0ELb1ELb1ELb1ELb1EEEvNS_16Flash_fwd_paramsE,(.L_x_4893 - _ZN5flash24flash_fwd_splitkv_kernelI23Flash_fwd_kernel_traitsILi256ELi64ELi64ELi4ELb0ELb0EN7cutlass10bfloat16_tE19Flash_kernel_traitsILi256ELi64ELi64ELi4ES3_EELb1ELb0ELb0ELb0ELb1ELb1ELb1ELb1EEEvNS_16Flash_fwd_paramsE)
        .other          _ZN5flash24flash_fwd_splitkv_kernelI23Flash_fwd_kernel_traitsILi256ELi64ELi64ELi4ELb0ELb0EN7cutlass10bfloat16_tE19Flash_kernel_traitsILi256ELi64ELi64ELi4ES3_EELb1ELb0ELb0ELb0ELb1ELb1ELb1ELb1EEEvNS_16Flash_fwd_paramsE,@"STO_CUDA_ENTRY STV_DEFAULT"
_ZN5flash24flash_fwd_splitkv_kernelI23Flash_fwd_kernel_traitsILi256ELi64ELi64ELi4ELb0ELb0EN7cutlass10bfloat16_tE19Flash_kernel_traitsILi256ELi64ELi64ELi4ES3_EELb1ELb0ELb0ELb0ELb1ELb1ELb1ELb1EEEvNS_16Flash_fwd_paramsE:
.text._ZN5flash24flash_fwd_splitkv_kernelI23Flash_fwd_kernel_traitsILi256ELi64ELi64ELi4ELb0ELb0EN7cutlass10bfloat16_tE19Flash_kernel_traitsILi256ELi64ELi64ELi4ES3_EELb1ELb0ELb0ELb0ELb1ELb1ELb1ELb1EEEvNS_16Flash_fwd_paramsE:
        /* <DEDUP_REMOVED lines=30> */
[----:B---34-:R-:W-:Y:S05]  /*01e0*/  CALL.REL.NOINC `($_ZN5flash24flash_fwd_splitkv_kernelI23Flash_fwd_kernel_traitsILi256ELi64ELi64ELi4ELb0ELb0EN7cutlass10bfloat16_tE19Flash_kernel_traitsILi256ELi64ELi64ELi4ES3_EELb1ELb0ELb0ELb0ELb1ELb1ELb1ELb1EEEvNS_16Flash_fwd_paramsE$_ZN5flash30compute_attn_1rowblock_splitkvI23Flash_fwd_kernel_traitsILi256ELi64ELi64ELi4ELb0ELb0EN7cutlass10bfloat16_tE19Flash_kernel_traitsILi256ELi64ELi64ELi4ES3_EELb1ELb0ELb0ELb0ELb1ELb1ELb1ELb1ENS_16Flash_fwd_paramsEEEvRKT8_iiiii) ;  /* 0x0000002000007944 */ /* 0x018fea0003c00000 */
[----:B------:R-:W-:Y:S05]  /*01f0*/  BSYNC B3 ;  /* 0x0000000000037941 */ /* 0x000fea0003800000 */
.L_x_3987:
[----:B------:R-:W-:Y:S05]  /*0200*/  EXIT ;  /* 0x000000000000794d */ /* 0x000fea0003800000 */
        .type           $_ZN5flash24flash_fwd_splitkv_kernelI23Flash_fwd_kernel_traitsILi256ELi64ELi64ELi4ELb0ELb0EN7cutlass10bfloat16_tE19Flash_kernel_traitsILi256ELi64ELi64ELi4ES3_EELb1ELb0ELb0ELb0ELb1ELb1ELb1ELb1EEEvNS_16Flash_fwd_paramsE$_ZN5flash30compute_attn_1rowblock_splitkvI23Flash_fwd_kernel_traitsILi256ELi64ELi64ELi4ELb0ELb0EN7cutlass10bfloat16_tE19Flash_kernel_traitsILi256ELi64ELi64ELi4ES3_EELb1ELb0ELb0ELb0ELb1ELb1ELb1ELb1ENS_16Flash_fwd_paramsEEEvRKT8_iiiii,@function
        .size           $_ZN5flash24flash_fwd_splitkv_kernelI23Flash_fwd_kernel_traitsILi256ELi64ELi64ELi4ELb0ELb0EN7cutlass10bfloat16_tE19Flash_kernel_traitsILi256ELi64ELi64ELi4ES3_EELb1ELb0ELb0ELb0ELb1ELb1ELb1ELb1EEEvNS_16Flash_fwd_paramsE$_ZN5flash30compute_attn_1rowblock_splitkvI23Flash_fwd_kernel_traitsILi256ELi64ELi64ELi4ELb0ELb0EN7cutlass10bfloat16_tE19Flash_kernel_traitsILi256ELi64ELi64ELi4ES3_EELb1ELb0ELb0ELb0ELb1ELb1ELb1ELb1ENS_16Flash_fwd_paramsEEEvRKT8_iiiii,($__internal_23_$__cuda_sm70_shflsync_bfly_p - $_ZN5flash24flash_fwd_splitkv_kernelI23Flash_fwd_kernel_traitsILi256ELi64ELi64ELi4ELb0ELb0EN7cutlass10bfloat16_tE19Flash_kernel_traitsILi256ELi64ELi64ELi4ES3_EELb1ELb0ELb0ELb0ELb1ELb1ELb1ELb1EEEvNS_16Flash_fwd_paramsE$_ZN5flash30compute_attn_1rowblock_splitkvI23Flash_fwd_kernel_traitsILi256ELi64ELi64ELi4ELb0ELb0EN7cutlass10bfloat16_tE19Flash_kernel_traitsILi256ELi64ELi64ELi4ES3_EELb1ELb0ELb0ELb0ELb1ELb1ELb1ELb1ENS_16Flash_fwd_paramsEEEvRKT8_iiiii)
$_ZN5flash24flash_fwd_splitkv_kernelI23Flash_fwd_kernel_traitsILi256ELi64ELi64ELi4ELb0ELb0EN7cutlass10bfloat16_tE19Flash_kernel_traitsILi256ELi64ELi64ELi4ES3_EELb1ELb0ELb0ELb0ELb1ELb1ELb1ELb1EEEvNS_16Flash_fwd_paramsE$_ZN5flash30compute_attn_1rowblock_splitkvI23Flash_fwd_kernel_traitsILi256ELi64ELi64ELi4ELb0ELb0EN7cutlass10bfloat16_tE19Flash_kernel_traitsILi256ELi64ELi64ELi4ES3_EELb1ELb0ELb0ELb0ELb1ELb1ELb1ELb1ENS_16Flash_fwd_paramsEEEvRKT8_iiiii:
        /* <DEDUP_REMOVED lines=21> */
.L_x_3989:
[----:B------:R-:W-:Y:S05]  /*0360*/  BSYNC B0 ;  /* 0x0000000000007941 */ /* 0x000fea0003800000 */
.L_x_3988:
        /* <DEDUP_REMOVED lines=17> */
.L_x_3991:
[----:B------:R4:W5:Y:S02]  /*0480*/  LD.E R70, [R28.64+0xb8] ;  /* 0x0000b8061c467980 */ /* 0x000964000c101900 */
.L_x_3992:
[----:B------:R-:W-:Y:S05]  /*0490*/  BSYNC B0 ;  /* 0x0000000000007941 */ /* 0x000fea0003800000 */
.L_x_3990:
        /* <DEDUP_REMOVED lines=10> */
.L_x_3994:
[----:B------:R-:W3:Y:S01]  /*0540*/  LD.E.64 R2, [R28.64+0x108] ;  /* 0x000108061c027980 */ /* 0x000ee2000c101b00 */
[----:B------:R-:W-:Y:S01]  /*0550*/  BSSY B0, `(.L_x_3996) ;  /* 0x0000006000007945 */ /* 0x000fe20003800000 */
[----:B---3--:R-:W-:-:S04]  /*0560*/  ISETP.NE.U32.AND P0, PT, R2, RZ, PT ;  /* 0x000000ff0200720c */ /* 0x008fc80003f05070 */
[----:B------:R-:W-:Y:S01]  /*0570*/  ISETP.NE.AND.EX P0, PT, R3, RZ, PT, P0 ;  /* 0x000000ff0300720c */ /* 0x000fe20003f05300 */
[----:B------:R-:W-:-:S12]  /*0580*/  IMAD.MOV.U32 R3, RZ, RZ, RZ ;  /* 0x000000ffff037224 */ /* 0x000fd800078e00ff */
[----:B------:R-:W-:Y:S05]  /*0590*/  @!P0 BRA `(.L_x_3997) ;  /* 0x0000001000008947 */ /* 0x000fea0003800000 */
[----:B------:R1:W5:Y:S02]  /*05a0*/  LD.E R3, [R28.64+0xbc] ;  /* 0x0000bc061c037980 */ /* 0x000364000c101900 */
.L_x_3997:
[----:B------:R-:W-:Y:S05]  /*05b0*/  BSYNC B0 ;  /* 0x0000000000007941 */ /* 0x000fea0003800000 */
.L_x_3996:
[----:B-----5:R-:W-:Y:S02]  /*05c0*/  IADD3 R56, R70, R3, RZ ;  /* 0x0000000346387210 */ /* 0x020fe40007ffe0ff */
.L_x_3995:
[----:B------:R-:W-:Y:S05]  /*05d0*/  BSYNC B1 ;  /* 0x0000000000017941 */ /* 0x000fea0003800000 */
.L_x_3993:
[----:B------:R-:W-:Y:S01]  /*05e0*/  IMAD.SHL.U32 R59, R239, 0x40, RZ ;  /* 0x00000040ef3b7824 */ /* 0x000fe200078e00ff */
[----:B------:R-:W-:Y:S01]  /*05f0*/  MOV R2, R238 ;  /* 0x000000ee00027202 */ /* 0x000fe20000000f00 */
[----:B------:R-:W-:-:S03]  /*0600*/  IMAD.MOV.U32 R3, RZ, RZ, 0x0 ;  /* 0x00000000ff037424 */ /* 0x000fc600078e00ff */
[----:B------:R-:W-:-:S13]  /*0610*/  ISETP.GT.AND P0, PT, R240, R59, PT ;  /* 0x0000003bf000720c */ /* 0x000fda0003f04270 */
[----:B------:R-:W-:Y:S05]  /*0620*/  @!P0 RET.REL.NODEC R2 `(_ZN5flash24flash_fwd_splitkv_kernelI23Flash_fwd_kernel_traitsILi256ELi64ELi64ELi4ELb0ELb0EN7cutlass10bfloat16_tE19Flash_kernel_traitsILi256ELi64ELi64ELi4ES3_EELb1ELb0ELb0ELb0ELb1ELb1ELb1ELb1EEEvNS_16Flash_fwd_paramsE) ;  /* 0xfffff9d002008950 */ /* 0x000fea0003c3ffff */
        /* <DEDUP_REMOVED lines=144> */
[----:B------:R-:W-:Y:S05]  /*0f30*/  @P6 RET.REL.NODEC R238 `(_ZN5flash24flash_fwd_splitkv_kernelI23Flash_fwd_kernel_traitsILi256ELi64ELi64ELi4ELb0ELb0EN7cutlass10bfloat16_tE19Flash_kernel_traitsILi256ELi64ELi64ELi4ES3_EELb1ELb0ELb0ELb0ELb1ELb1ELb1ELb1EEEvNS_16Flash_fwd_paramsE) ;  /* 0xfffff0c0ee006950 */ /* 0x000fea0003c3ffff */
[----:B------:R-:W-:Y:S02]  /*0f40*/  MOV R3, 0xff800000 ;  /* 0xff80000000037802 */ /* 0x000fe40000000f00 */
[----:B------:R-:W-:-:S03]  /*0f50*/  MOV R239, 0x0 ;  /* 0x0000000000ef7802 */ /* 0x000fc60000000f00 */
[----:B------:R2:W-:Y:S01]  /*0f60*/  ST.E [R8.64+0xe0], R3 ;  /* 0x0000e00308007985 */ /* 0x0005e2000c101906 */
[----:B------:R-:W-:Y:S05]  /*0f70*/  RET.REL.NODEC R238 `(_ZN5flash24flash_fwd_splitkv_kernelI23Flash_fwd_kernel_traitsILi256ELi64ELi64ELi4ELb0ELb0EN7cutlass10bfloat16_tE19Flash_kernel_traitsILi256ELi64ELi64ELi4ES3_EELb1ELb0ELb0ELb0ELb1ELb1ELb1ELb1EEEvNS_16Flash_fwd_paramsE) ;  /* 0xfffff080ee007950 */ /* 0x000fea0003c3ffff */
.L_x_3998:
        /* <DEDUP_REMOVED lines=105> */
.L_x_4000:
        /* <DEDUP_REMOVED lines=81> */
.L_x_4001:
[----:B-1----:R-:W-:Y:S05]  /*1b20*/  BSYNC B0 ;  /* 0x0000000000007941 */ /* 0x002fea0003800000 */
.L_x_3999:
        /* <DEDUP_REMOVED lines=247> */
.L_x_4058:
        /* <DEDUP_REMOVED lines=251> */
.L_x_4007:
[----:B------:R-:W-:Y:S05]  /*3a50*/  BSYNC B0 ;  /* 0x0000000000007941 */ /* 0x000fea0003800000 */
.L_x_4006:
        /* <DEDUP_REMOVED lines=192> */
.L_x_4009:
[----:B------:R-:W-:Y:S05]  /*4660*/  BSYNC B0 ;  /* 0x0000000000007941 */ /* 0x000fea0003800000 */
.L_x_4008:
        /* <DEDUP_REMOVED lines=195> */
.L_x_4011:
[----:B------:R-:W-:Y:S05]  /*52a0*/  BSYNC B0 ;  /* 0x0000000000007941 */ /* 0x000fea0003800000 */
.L_x_4010:
        /* <DEDUP_REMOVED lines=197> */
.L_x_4013:
[----:B------:R-:W-:Y:S05]  /*5f00*/  BSYNC B0 ;  /* 0x0000000000007941 */ /* 0x000fea0003800000 */
.L_x_4012:
[----:B------:R-:W2:Y:S02]  /*5f10*/  LD.E R3, [R28.64+0xd0] ;  /* 0x0000d0061c037980 */ /* 0x000ea4000c101900 */
[----:B--2---:R-:W-:Y:S05]  /*5f20*/  IMAD.U32 R3, R3, -0x20, RZ ;  /* 0xffffffe003037824 */ /* 0x004fea00078e00ff */
[C---:B------:R-:W-:Y:S02]  /*5f30*/  LEA R26, P1, R3.reuse, R26, 0x1 ;  /* 0x0000001a031a7211 */ /* 0x040fe400078208ff */
[C---:B------:R-:W-:Y:S02]  /*5f40*/  LEA R52, P0, R3.reuse, R52, 0x1 ;  /* 0x0000003403347211 */ /* 0x040fe400078008ff */
[C---:B------:R-:W-:Y:S02]  /*5f50*/  LEA.HI.X.SX32 R27, R3.reuse, R27, 0x1, P1 ;  /* 0x0000001b031b7211 */ /* 0x040fe400008f0eff */
[----:B------:R-:W-:Y:S01]  /*5f60*/  LEA.HI.X.SX32 R53, R3, R53, 0x1, P0 ;  /* 0x0000003503357211 */ /* 0x000fe200000f0eff */
[----:B------:R-:W-:-:S05]  /*5f70*/  BRA `(.L_x_4014) ;  /* 0x00005e6000007947 */ /* 0x000fca0003800000 */
.L_x_4005:
        /* <DEDUP_REMOVED lines=85> */
.L_x_4018:
[----:B------:R-:W-:Y:S05]  /*64d0*/  BSYNC B0 ;  /* 0x0000000000007941 */ /* 0x000fea0003800000 */
.L_x_4017:
        /* <DEDUP_REMOVED lines=84> */
.L_x_4020:
[----:B------:R-:W-:Y:S05]  /*6a20*/  BSYNC B0 ;  /* 0x0000000000007941 */ /* 0x000fea0003800000 */
.L_x_4019:
        /* <DEDUP_REMOVED lines=83> */
.L_x_4022:
[----:B------:R-:W-:Y:S05]  /*6f60*/  BSYNC B0 ;  /* 0x0000000000007941 */ /* 0x000fea0003800000 */
.L_x_4021:
        /* <DEDUP_REMOVED lines=84> */
.L_x_4024:
[----:B------:R-:W-:Y:S05]  /*74b0*/  BSYNC B0 ;  /* 0x0000000000007941 */ /* 0x000fea0003800000 */
.L_x_4023:
[----:B-----5:R3:W-:Y:S02]  /*74c0*/  ST.E.128 [R156.64+0x180], R8 ;  /* 0x000180089c007985 */ /* 0x0207e4000c101d06 */
.L_x_4016:
[----:B------:R-:W-:Y:S05]  /*74d0*/  BSYNC B1 ;  /* 0x0000000000017941 */ /* 0x000fea0003800000 */
.L_x_4015:
        /* <DEDUP_REMOVED lines=90> */
.L_x_4028:
[----:B------:R-:W-:Y:S05]  /*7a80*/  BSYNC B0 ;  /* 0x0000000000007941 */ /* 0x000fea0003800000 */
.L_x_4027:
        /* <DEDUP_REMOVED lines=92> */
.L_x_4030:
[----:B------:R-:W-:Y:S05]  /*8050*/  BSYNC B0 ;  /* 0x0000000000007941 */ /* 0x000fea0003800000 */
.L_x_4029:
        /* <DEDUP_REMOVED lines=89> */
.L_x_4032:
[----:B------:R-:W-:Y:S05]  /*85f0*/  BSYNC B0 ;  /* 0x0000000000007941 */ /* 0x000fea0003800000 */
.L_x_4031:
        /* <DEDUP_REMOVED lines=90> */
.L_x_4034:
[----:B------:R-:W-:Y:S05]  /*8ba0*/  BSYNC B0 ;  /* 0x0000000000007941 */ /* 0x000fea0003800000 */
.L_x_4033:
[----:B-----5:R3:W-:Y:S02]  /*8bb0*/  ST.E.128 [R42.64+0x180], R8 ;  /* 0x000180082a007985 */ /* 0x0207e4000c101d06 */
.L_x_4026:
[----:B------:R-:W-:Y:S05]  /*8bc0*/  BSYNC B1 ;  /* 0x0000000000017941 */ /* 0x000fea0003800000 */
.L_x_4025:
        /* <DEDUP_REMOVED lines=93> */
.L_x_4038:
[----:B------:R-:W-:Y:S05]  /*91a0*/  BSYNC B0 ;  /* 0x0000000000007941 */ /* 0x000fea0003800000 */
.L_x_4037:
        /* <DEDUP_REMOVED lines=92> */
.L_x_4040:
[----:B------:R-:W-:Y:S05]  /*9770*/  BSYNC B0 ;  /* 0x0000000000007941 */ /* 0x000fea0003800000 */
.L_x_4039:
        /* <DEDUP_REMOVED lines=89> */
.L_x_4042:
[----:B------:R-:W-:Y:S05]  /*9d10*/  BSYNC B0 ;  /* 0x0000000000007941 */ /* 0x000fea0003800000 */
.L_x_4041:
        /* <DEDUP_REMOVED lines=90> */
.L_x_4044:
[----:B------:R-:W-:Y:S05]  /*a2c0*/  BSYNC B0 ;  /* 0x0000000000007941 */ /* 0x000fea0003800000 */
.L_x_4043:
[----:B-----5:R4:W-:Y:S02]  /*a2d0*/  ST.E.128 [R42.64+0x180], R8 ;  /* 0x000180082a007985 */ /* 0x0209e4000c101d06 */
.L_x_4036:
[----:B------:R-:W-:Y:S05]  /*a2e0*/  BSYNC B1 ;  /* 0x0000000000017941 */ /* 0x000fea0003800000 */
.L_x_4035:
        /* <DEDUP_REMOVED lines=94> */
.L_x_4048:
[----:B------:R-:W-:Y:S05]  /*a8d0*/  BSYNC B0 ;  /* 0x0000000000007941 */ /* 0x000fea0003800000 */
.L_x_4047:
        /* <DEDUP_REMOVED lines=93> */
.L_x_4050:
[----:B------:R-:W-:Y:S05]  /*aeb0*/  BSYNC B0 ;  /* 0x0000000000007941 */ /* 0x000fea0003800000 */
.L_x_4049:
        /* <DEDUP_REMOVED lines=89> */
.L_x_4052:
[----:B------:R-:W-:Y:S05]  /*b450*/  BSYNC B0 ;  /* 0x0000000000007941 */ /* 0x000fea0003800000 */
.L_x_4051:
        /* <DEDUP_REMOVED lines=90> */
.L_x_4054:
[----:B------:R-:W-:Y:S05]  /*ba00*/  BSYNC B0 ;  /* 0x0000000000007941 */ /* 0x000fea0003800000 */
.L_x_4053:
[----:B-----5:R4:W-:Y:S02]  /*ba10*/  ST.E.128 [R54.64+0x180], R8 ;  /* 0x0001800836007985 */ /* 0x0209e4000c101d06 */
.L_x_4046:
[----:B------:R-:W-:Y:S05]  /*ba20*/  BSYNC B1 ;  /* 0x0000000000017941 */ /* 0x000fea0003800000 */
.L_x_4045:
[----:B------:R-:W5:Y:S02]  /*ba30*/  LD.E R3, [R28.64+0xd0] ;  /* 0x0000d0061c037980 */ /* 0x000f64000c101900 */
[----:B-----5:R-:W-:Y:S05]  /*ba40*/  IMAD.U32 R3, R3, -0x20, RZ ;  /* 0xffffffe003037824 */ /* 0x020fea00078e00ff */
[C---:B------:R-:W-:Y:S02]  /*ba50*/  LEA R110, P1, R3.reuse, R110, 0x1 ;  /* 0x0000006e036e7211 */ /* 0x040fe400078208ff */
[C---:B------:R-:W-:Y:S02]  /*ba60*/  LEA R108, P0, R3.reuse, R108, 0x1 ;  /* 0x0000006c036c7211 */ /* 0x040fe400078008ff */
[C---:B------:R-:W-:Y:S02]  /*ba70*/  LEA.HI.X.SX32 R111, R3.reuse, R111, 0x1, P1 ;  /* 0x0000006f036f7211 */ /* 0x040fe400008f0eff */
[----:B------:R-:W-:Y:S01]  /*ba80*/  LEA.HI.X.SX32 R109, R3, R109, 0x1, P0 ;  /* 0x0000006d036d7211 */ /* 0x000fe200000f0eff */
[----:B------:R-:W-:-:S05]  /*ba90*/  BRA `(.L_x_4014) ;  /* 0x0000034000007947 */ /* 0x000fca0003800000 */
.L_x_4004:
        /* <DEDUP_REMOVED lines=52> */
.L_x_4014:
[----:B------:R-:W-:Y:S05]  /*bde0*/  BSYNC B2 ;  /* 0x0000000000027941 */ /* 0x000fea0003800000 */
.L_x_4003:
        /* <DEDUP_REMOVED lines=88> */
.L_x_4056:
        /* <DEDUP_REMOVED lines=8> */
.L_x_4057:
[----:B------:R-:W-:Y:S05]  /*c3f0*/  BSYNC B0 ;  /* 0x0000000000007941 */ /* 0x000fea0003800000 */
.L_x_4055:
[----:B------:R-:W-:Y:S04]  /*c400*/  IADD3 R17, R17, -0x1, RZ ;  /* 0xffffffff11117810 */ /* 0x000fe80007ffe0ff */
[----:B------:R-:W-:Y:S11]  /*c410*/  ISETP.GT.AND P0, PT, R17, R75, PT ;  /* 0x0000004b1100720c */ /* 0x000ff60003f04270 */
[----:B------:R-:W-:Y:S02]  /*c420*/  @!UPT UIADD3 URZ, URZ, URZ, URZ ;  /* 0x0000003f3f3ff290 */ /* 0x000fe4000fffe03f */
[----:B------:R-:W-:-:S05]  /*c430*/  @P0 BRA `(.L_x_4058) ;  /* 0xffff666000000947 */ /* 0x000fca000383ffff */
.L_x_4002:
        /* <DEDUP_REMOVED lines=103> */
.L_x_4065:
[----:B------:R-:W-:Y:S05]  /*cab0*/  BSYNC B0 ;  /* 0x0000000000007941 */ /* 0x000fea0003800000 */
.L_x_4064:
        /* <DEDUP_REMOVED lines=44> */
.L_x_4067:
[----:B------:R-:W-:Y:S05]  /*cd80*/  BSYNC B0 ;  /* 0x0000000000007941 */ /* 0x000fea0003800000 */
.L_x_4066:
        /* <DEDUP_REMOVED lines=45> */
.L_x_4069:
[----:B------:R-:W-:Y:S05]  /*d060*/  BSYNC B0 ;  /* 0x0000000000007941 */ /* 0x000fea0003800000 */
.L_x_4068:
        /* <DEDUP_REMOVED lines=44> */
.L_x_4071:
[----:B------:R-:W-:Y:S05]  /*d330*/  BSYNC B0 ;  /* 0x0000000000007941 */ /* 0x000fea0003800000 */
.L_x_4070:
[----:B-----5:R3:W-:Y:S02]  /*d340*/  STS.128 [R249+0x6000], R36 ;  /* 0x00600024f9007388 */ /* 0x0207e40000000c00 */
.L_x_4063:
[----:B------:R-:W-:Y:S05]  /*d350*/  BSYNC B1 ;  /* 0x0000000000017941 */ /* 0x000fea0003800000 */
.L_x_4062:
        /* <DEDUP_REMOVED lines=56> */
.L_x_4075:
[----:B------:R-:W-:Y:S05]  /*d6e0*/  BSYNC B0 ;  /* 0x0000000000007941 */ /* 0x000fea0003800000 */
.L_x_4074:
        /* <DEDUP_REMOVED lines=44> */
.L_x_4077:
[----:B------:R-:W-:Y:S05]  /*d9b0*/  BSYNC B0 ;  /* 0x0000000000007941 */ /* 0x000fea0003800000 */
.L_x_4076:
        /* <DEDUP_REMOVED lines=45> */
.L_x_4079:
[----:B------:R-:W-:Y:S05]  /*dc90*/  BSYNC B0 ;  /* 0x0000000000007941 */ /* 0x000fea0003800000 */
.L_x_4078:
        /* <DEDUP_REMOVED lines=44> */
.L_x_4081:
[----:B------:R-:W-:Y:S05]  /*df60*/  BSYNC B0 ;  /* 0x0000000000007941 */ /* 0x000fea0003800000 */
.L_x_4080:
[----:B-----5:R3:W-:Y:S02]  /*df70*/  STS.128 [R249+0x6800], R36 ;  /* 0x00680024f9007388 */ /* 0x0207e40000000c00 */
.L_x_4073:
[----:B------:R-:W-:Y:S05]  /*df80*/  BSYNC B1 ;  /* 0x0000000000017941 */ /* 0x000fea0003800000 */
.L_x_4072:
        /* <DEDUP_REMOVED lines=57> */
.L_x_4085:
[----:B-1----:R-:W-:Y:S05]  /*e320*/  BSYNC B0 ;  /* 0x0000000000007941 */ /* 0x002fea0003800000 */
.L_x_4084:
        /* <DEDUP_REMOVED lines=46> */
.L_x_4087:
[----:B------:R-:W-:Y:S05]  /*e610*/  BSYNC B0 ;  /* 0x0000000000007941 */ /* 0x000fea0003800000 */
.L_x_4086:
        /* <DEDUP_REMOVED lines=45> */
.L_x_4089:
[----:B------:R-:W-:Y:S05]  /*e8f0*/  BSYNC B0 ;  /* 0x0000000000007941 */ /* 0x000fea0003800000 */
.L_x_4088:
        /* <DEDUP_REMOVED lines=46> */
.L_x_4091:
[----:B------:R-:W-:Y:S05]  /*ebe0*/  BSYNC B0 ;  /* 0x0000000000007941 */ /* 0x000fea0003800000 */
.L_x_4090:
[----:B-----5:R2:W-:Y:S02]  /*ebf0*/  STS.128 [R249+0x7000], R20 ;  /* 0x00700014f9007388 */ /* 0x0205e40000000c00 */
.L_x_4083:
[----:B------:R-:W-:Y:S05]  /*ec00*/  BSYNC B1 ;  /* 0x0000000000017941 */ /* 0x000fea0003800000 */
.L_x_4082:
        /* <DEDUP_REMOVED lines=55> */
.L_x_4094:
[----:B-1----:R-:W-:Y:S05]  /*ef80*/  BSYNC B0 ;  /* 0x0000000000007941 */ /* 0x002fea0003800000 */
.L_x_4093:
        /* <DEDUP_REMOVED lines=44> */
.L_x_4096:
[----:B------:R-:W-:Y:S05]  /*f250*/  BSYNC B0 ;  /* 0x0000000000007941 */ /* 0x000fea0003800000 */
.L_x_4095:
        /* <DEDUP_REMOVED lines=46> */
.L_x_4098:
[----:B------:R-:W-:Y:S05]  /*f540*/  BSYNC B0 ;  /* 0x0000000000007941 */ /* 0x000fea0003800000 */
.L_x_4097:
        /* <DEDUP_REMOVED lines=44> */
.L_x_4100:
[----:B------:R-:W-:Y:S05]  /*f810*/  BSYNC B0 ;  /* 0x0000000000007941 */ /* 0x000fea0003800000 */
.L_x_4099:
[----:B-----5:R1:W-:Y:S01]  /*f820*/  STS.128 [R249+0x7800], R16 ;  /* 0x00780010f9007388 */ /* 0x0203e20000000c00 */
[----:B------:R-:W-:Y:S05]  /*f830*/  BRA `(.L_x_4092) ;  /* 0x00005c4000007947 */ /* 0x000fea0003800000 */
.L_x_4061:
        /* <DEDUP_REMOVED lines=85> */
.L_x_4104:
[----:B------:R-:W-:Y:S05]  /*fd90*/  BSYNC B0 ;  /* 0x0000000000007941 */ /* 0x000fea0003800000 */
.L_x_4103:
        /* <DEDUP_REMOVED lines=85> */
.L_x_4106:
[----:B------:R-:W-:Y:S05]  /*102f0*/  BSYNC B0 ;  /* 0x0000000000007941 */ /* 0x000fea0003800000 */
.L_x_4105:
        /* <DEDUP_REMOVED lines=85> */
.L_x_4108:
[----:B------:R-:W-:Y:S05]  /*10850*/  BSYNC B0 ;  /* 0x0000000000007941 */ /* 0x000fea0003800000 */
.L_x_4107:
        /* <DEDUP_REMOVED lines=86> */
.L_x_4110:
[----:B------:R-:W-:Y:S05]  /*10dc0*/  BSYNC B0 ;  /* 0x0000000000007941 */ /* 0x000fea0003800000 */
.L_x_4109:
[----:B-----5:R3:W-:Y:S02]  /*10dd0*/  STS.128 [R249+0x6000], R44 ;  /* 0x0060002cf9007388 */ /* 0x0207e40000000c00 */
.L_x_4102:
[----:B------:R-:W-:Y:S05]  /*10de0*/  BSYNC B1 ;  /* 0x0000000000017941 */ /* 0x000fea0003800000 */
.L_x_4101:
        /* <DEDUP_REMOVED lines=90> */
.L_x_4114:
[----:B------:R-:W-:Y:S05]  /*11390*/  BSYNC B0 ;  /* 0x0000000000007941 */ /* 0x000fea0003800000 */
.L_x_4113:
        /* <DEDUP_REMOVED lines=88> */
.L_x_4116:
[----:B------:R-:W-:Y:S05]  /*11920*/  BSYNC B0 ;  /* 0x0000000000007941 */ /* 0x000fea0003800000 */
.L_x_4115:
        /* <DEDUP_REMOVED lines=88> */
.L_x_4118:
[----:B------:R-:W-:Y:S05]  /*11eb0*/  BSYNC B0 ;  /* 0x0000000000007941 */ /* 0x000fea0003800000 */
.L_x_4117:
        /* <DEDUP_REMOVED lines=89> */
.L_x_4120:
[----:B------:R-:W-:Y:S05]  /*12450*/  BSYNC B0 ;  /* 0x0000000000007941 */ /* 0x000fea0003800000 */
.L_x_4119:
[----:B-----5:R1:W-:Y:S02]  /*12460*/  STS.128 [R249+0x6800], R32 ;  /* 0x00680020f9007388 */ /* 0x0203e40000000c00 */
.L_x_4112:
[----:B------:R-:W-:Y:S05]  /*12470*/  BSYNC B1 ;  /* 0x0000000000017941 */ /* 0x000fea0003800000 */
.L_x_4111:
        /* <DEDUP_REMOVED lines=91> */
.L_x_4124:
[----:B------:R-:W-:Y:S05]  /*12a30*/  BSYNC B0 ;  /* 0x0000000000007941 */ /* 0x000fea0003800000 */
.L_x_4123:
        /* <DEDUP_REMOVED lines=88> */
.L_x_4126:
[----:B------:R-:W-:Y:S05]  /*12fc0*/  BSYNC B0 ;  /* 0x0000000000007941 */ /* 0x000fea0003800000 */
.L_x_4125:
        /* <DEDUP_REMOVED lines=88> */
.L_x_4128:
[----:B------:R-:W-:Y:S05]  /*13550*/  BSYNC B0 ;  /* 0x0000000000007941 */ /* 0x000fea0003800000 */
.L_x_4127:
        /* <DEDUP_REMOVED lines=88> */
.L_x_4130:
[----:B------:R-:W-:Y:S05]  /*13ae0*/  BSYNC B0 ;  /* 0x0000000000007941 */ /* 0x000fea0003800000 */
.L_x_4129:
[----:B-----5:R1:W-:Y:S02]  /*13af0*/  STS.128 [R249+0x7000], R36 ;  /* 0x00700024f9007388 */ /* 0x0203e40000000c00 */
.L_x_4122:
[----:B------:R-:W-:Y:S05]  /*13b00*/  BSYNC B1 ;  /* 0x0000000000017941 */ /* 0x000fea0003800000 */
.L_x_4121:
        /* <DEDUP_REMOVED lines=90> */
.L_x_4132:
[----:B------:R-:W-:Y:S05]  /*140b0*/  BSYNC B0 ;  /* 0x0000000000007941 */ /* 0x000fea0003800000 */
.L_x_4131:
        /* <DEDUP_REMOVED lines=89> */
.L_x_4134:
[----:B------:R-:W-:Y:S05]  /*14650*/  BSYNC B0 ;  /* 0x0000000000007941 */ /* 0x000fea0003800000 */
.L_x_4133:
        /* <DEDUP_REMOVED lines=89> */
.L_x_4136:
[----:B------:R-:W-:Y:S05]  /*14bf0*/  BSYNC B0 ;  /* 0x0000000000007941 */ /* 0x000fea0003800000 */
.L_x_4135:
        /* <DEDUP_REMOVED lines=89> */
.L_x_4138:
[----:B------:R-:W-:Y:S05]  /*15190*/  BSYNC B0 ;  /* 0x0000000000007941 */ /* 0x000fea0003800000 */
.L_x_4137:
[----:B-----5:R2:W-:Y:S01]  /*151a0*/  STS.128 [R249+0x7800], R20 ;  /* 0x00780014f9007388 */ /* 0x0205e20000000c00 */
[----:B------:R-:W-:Y:S05]  /*151b0*/  BRA `(.L_x_4092) ;  /* 0x000002c000007947 */ /* 0x000fea0003800000 */
.L_x_4060:
        /* <DEDUP_REMOVED lines=44> */
.L_x_4092:
[----:B------:R-:W-:Y:S05]  /*15480*/  BSYNC B2 ;  /* 0x0000000000027941 */ /* 0x000fea0003800000 */
.L_x_4059:
[----:B------:R-:W-:Y:S02]  /*15490*/  IADD3 R242, R170, -0x1, RZ ;  /* 0xffffffffaaf27810 */ /* 0x000fe40007ffe0ff */
[----:B------:R-:W-:-:S02]  /*154a0*/  LEA.HI R0, R63, R63, RZ, 0x1 ;  /* 0x0000003f3f007211 */ /* 0x000fc400078f08ff */
[----:B------:R-:W-:Y:S01]  /*154b0*/  SHF.R.S32.HI R7, RZ, 0x1f, R66 ;  /* 0x0000001fff077819 */ /* 0x000fe20000011442 */
[----:B------:R-:W-:Y:S01]  /*154c0*/  IMAD.SHL.U32 R3, R242, 0x40, RZ ;  /* 0x00000040f2037824 */ /* 0x000fe200078e00ff */
[----:B------:R-:W-:Y:S02]  /*154d0*/  LOP3.LUT R0, R0, 0xfffffffe, RZ, 0xc0, !PT ;  /* 0xfffffffe00007812 */ /* 0x000fe400078ec0ff */
[----:B------:R-:W-:Y:S01]  /*154e0*/  LEA.HI R7, R7, R66, RZ, 0x3 ;  /* 0x0000004207077211 */ /* 0x000fe200078f18ff */
[----:B-1----:R-:W-:Y:S02]  /*154f0*/  IMAD.IADD R5, R56, 0x1, -R3 ;  /* 0x0000000138057824 */ /* 0x002fe400078e0a03 */
[----:B------:R-:W-:Y:S01]  /*15500*/  IMAD.IADD R63, R63, 0x1, -R0 ;  /* 0x000000013f3f7824 */ /* 0x000fe200078e0a00 */
[C---:B------:R-:W-:Y:S01]  /*15510*/  LOP3.LUT R9, R7.reuse, 0xfffffff8, RZ, 0xc0, !PT ;  /* 0xfffffff807097812 */ /* 0x040fe200078ec0ff */
[----:B------:R-:W-:Y:S01]  /*15520*/  IMAD.SHL.U32 R0, R60, 0x40, RZ ;  /* 0x000000403c007824 */ /* 0x000fe200078e00ff */
[-C--:B------:R-:W-:Y:S01]  /*15530*/  ISETP.GE.AND P2, PT, R6, R5.reuse, PT ;  /* 0x000000050600720c */ /* 0x080fe20003f46270 */
[----:B------:R-:W-:Y:S01]  /*15540*/  IMAD.SHL.U32 R31, R7, 0x40, RZ ;  /* 0x00000040071f7824 */ /* 0x000fe200078e00ff */
[-C--:B------:R-:W-:Y:S01]  /*15550*/  ISETP.GE.AND P3, PT, R142, R5.reuse, PT ;  /* 0x000000058e00720c */ /* 0x080fe20003f66270 */
[----:B------:R-:W-:Y:S01]  /*15560*/  IMAD.IADD R9, R66, 0x1, -R9 ;  /* 0x0000000142097824 */ /* 0x000fe200078e0a09 */
[----:B------:R-:W-:-:S02]  /*15570*/  ISETP.GE.AND P1, PT, R8, R5, PT ;  /* 0x000000050800720c */ /* 0x000fc40003f26270 */
[----:B------:R-:W-:Y:S02]  /*15580*/  LOP3.LUT R11, R0, 0x1c0, RZ, 0xc0, !PT ;  /* 0x000001c0000b7812 */ /* 0x000fe400078ec0ff */
[CC--:B------:R-:W-:Y:S01]  /*15590*/  ISETP.GE.AND P6, PT, R142.reuse, R5.reuse, PT ;  /* 0x000000058e00720c */ /* 0x0c0fe20003fc6270 */
[----:B------:R-:W-:Y:S01]  /*155a0*/  IMAD.SHL.U32 R142, R142, 0x8, RZ ;  /* 0x000000088e8e7824 */ /* 0x000fe200078e00ff */
[-C--:B------:R-:W-:Y:S02]  /*155b0*/  ISETP.GE.AND P5, PT, R6, R5.reuse, PT ;  /* 0x000000050600720c */ /* 0x080fe40003fa6270 */
[----:B------:R-:W-:Y:S02]  /*155c0*/  ISETP.GE.AND P4, PT, R8, R5, PT ;  /* 0x000000050800720c */ /* 0x000fe40003f86270 */
[----:B----4-:R-:W-:Y:S01]  /*155d0*/  @!P2 LEA R14, P0, R64, R236, 0x1 ;  /* 0x000000ec400ea211 */ /* 0x010fe200078008ff */
[----:B------:R-:W-:Y:S01]  /*155e0*/  @!PT LDS RZ, [RZ] ;  /* 0x00000000fffff984 */ /* 0x000fe20000000800 */
[----:B------:R-:W-:Y:S01]  /*155f0*/  @!PT LDS RZ, [RZ] ;  /* 0x00000000fffff984 */ /* 0x000fe20000000800 */
[----:B------:R-:W-:Y:S01]  /*15600*/  @!PT LDS RZ, [RZ] ;  /* 0x00000000fffff984 */ /* 0x000fe20000000800 */
[----:B------:R1:W-:Y:S01]  /*15610*/  @!P3 LDGSTS.E.BYPASS.LTC128B.128 [R249+0x8000], [R236.64] ;  /* 0x08000000ecf9bfae */ /* 0x0003e2000b901d46 */
[----:B------:R-:W-:-:S02]  /*15620*/  LOP3.LUT R142, R11, 0x8, R142, 0xf8, !PT ;  /* 0x000000080b8e7812 */ /* 0x000fc400078ef88e */
[----:B------:R-:W-:Y:S01]  /*15630*/  @!P2 LEA.HI.X R15, R64, R237, R65, 0x1, P0 ;  /* 0x000000ed400fa211 */ /* 0x000fe200000f0c41 */
[----:B------:R1:W-:Y:S01]  /*15640*/  @!P3 LDGSTS.E.BYPASS.LTC128B.128 [R249+0xa000], [R236.64+0x80] ;  /* 0x0a000080ecf9bfae */ /* 0x0003e2000b901d46 */
[----:B------:R-:W-:Y:S02]  /*15650*/  ISETP.GE.AND P0, PT, R2, R5, PT ;  /* 0x000000050200720c */ /* 0x000fe40003f06270 */
[----:B------:R-:W-:Y:S01]  /*15660*/  SHF.R.U32.HI R11, RZ, 0x3, R11 ;  /* 0x00000003ff0b7819 */ /* 0x000fe2000001160b */
[----:B------:R1:W-:Y:S01]  /*15670*/  @!P3 LDGSTS.E.BYPASS.LTC128B.128 [R249+0xc000], [R236.64+0x100] ;  /* 0x0c000100ecf9bfae */ /* 0x0003e2000b901d46 */
[----:B------:R-:W-:Y:S02]  /*15680*/  LOP3.LUT R31, R31, 0xfffffe00, RZ, 0xc0, !PT ;  /* 0xfffffe001f1f7812 */ /* 0x000fe400078ec0ff */
[----:B------:R-:W-:Y:S01]  /*15690*/  LOP3.LUT R142, R142, R11, RZ, 0x3c, !PT ;  /* 0x0000000b8e8e7212 */ /* 0x000fe200078e3cff */
[----:B------:R1:W-:Y:S01]  /*156a0*/  @!P3 LDGSTS.E.BYPASS.LTC128B.128 [R249+0xe000], [R236.64+0x180] ;  /* 0x0e000180ecf9bfae */ /* 0x0003e2000b901d46 */
[----:B------:R-:W-:-:S03]  /*156b0*/  ISETP.GE.AND P3, PT, R2, R5, PT ;  /* 0x000000050200720c */ /* 0x000fc60003f66270 */
[----:B------:R4:W-:Y:S01]  /*156c0*/  @!P2 LDGSTS.E.BYPASS.LTC128B.128 [R249+0x8800], [R14.64] ;  /* 0x088000000ef9afae */ /* 0x0009e2000b901d46 */
[----:B------:R-:W-:Y:S02]  /*156d0*/  IMAD R229, R63, 0x200, R142 ;  /* 0x000002003fe57824 */ /* 0x000fe400078e028e */
[----:B------:R-:W-:Y:S01]  /*156e0*/  @!P0 IMAD R0, R167, 0x60, RZ ;  /* 0x00000060a7008824 */ /* 0x000fe200078e02ff */
[----:B------:R4:W-:Y:S01]  /*156f0*/  @!P2 LDGSTS.E.BYPASS.LTC128B.128 [R249+0xa800], [R14.64+0x80] ;  /* 0x0a8000800ef9afae */ /* 0x0009e2000b901d46 */
[----:B------:R-:W-:-:S03]  /*15700*/  @!P0 IMAD.WIDE.U32 R12, R166, 0x60, R236 ;  /* 0x00000060a60c8825 */ /* 0x000fc600078e00ec */
[----:B------:R4:W-:Y:S01]  /*15710*/  @!P2 LDGSTS.E.BYPASS.LTC128B.128 [R249+0xc800], [R14.64+0x100] ;  /* 0x0c8001000ef9afae */ /* 0x0009e2000b901d46 */
[----:B------:R-:W-:Y:S02]  /*15720*/  @!P0 IMAD.IADD R13, R0, 0x1, R13 ;  /* 0x00000001000d8824 */ /* 0x000fe400078e020d */
[----:B------:R-:W-:Y:S01]  /*15730*/  IMAD.SHL.U32 R63, R63, 0x8, RZ ;  /* 0x000000083f3f7824 */ /* 0x000fe200078e00ff */
[----:B------:R4:W-:Y:S01]  /*15740*/  @!P2 LDGSTS.E.BYPASS.LTC128B.128 [R249+0xe800], [R14.64+0x180] ;  /* 0x0e8001800ef9afae */ /* 0x0009e2000b901d46 */
[----:B------:R-:W-:Y:S02]  /*15750*/  @!P3 IMAD R0, R169, 0x60, RZ ;  /* 0x00000060a900b824 */ /* 0x000fe400078e02ff */
[----:B------:R-:W-:Y:S01]  /*15760*/  @!P3 IMAD.WIDE.U32 R10, R168, 0x60, R246 ;  /* 0x00000060a80ab825 */ /* 0x000fe200078e00f6 */
[----:B----4-:R-:W-:-:S04]  /*15770*/  @!P1 LEA R14, P2, R166, R236, 0x6 ;  /* 0x000000eca60e9211 */ /* 0x010fc800078430ff */
[----:B------:R-:W-:-:S05]  /*15780*/  @!P1 LEA.HI.X R15, R166, R237, R167, 0x6, P2 ;  /* 0x000000eda60f9211 */ /* 0x000fca00010f34a7 */
[----:B------:R4:W-:Y:S04]  /*15790*/  @!P1 LDGSTS.E.BYPASS.LTC128B.128 [R249+0x9000], [R14.64] ;  /* 0x090000000ef99fae */ /* 0x0009e8000b901d46 */
[----:B------:R4:W-:Y:S04]  /*157a0*/  @!P1 LDGSTS.E.BYPASS.LTC128B.128 [R249+0xb000], [R14.64+0x80] ;  /* 0x0b0000800ef99fae */ /* 0x0009e8000b901d46 */
[----:B------:R4:W-:Y:S04]  /*157b0*/  @!P1 LDGSTS.E.BYPASS.LTC128B.128 [R249+0xd000], [R14.64+0x100] ;  /* 0x0d0001000ef99fae */ /* 0x0009e8000b901d46 */
[----:B------:R4:W-:Y:S01]  /*157c0*/  @!P1 LDGSTS.E.BYPASS.LTC128B.128 [R249+0xf000], [R14.64+0x180] ;  /* 0x0f0001800ef99fae */ /* 0x0009e2000b901d46 */
[C---:B------:R-:W-:Y:S01]  /*157d0*/  R2P PR, R9.reuse, 0x6 ;  /* 0x0000000609007804 */ /* 0x040fe20000000000 */
[----:B------:R-:W-:-:S02]  /*157e0*/  IMAD.SHL.U32 R9, R9, 0x40, RZ ;  /* 0x0000004009097824 */ /* 0x000fc400078e00ff */
[----:B------:R5:W-:Y:S03]  /*157f0*/  @!P0 LDGSTS.E.BYPASS.LTC128B.128 [R249+0x9800], [R12.64] ;  /* 0x098000000cf98fae */ /* 0x000be6000b901d46 */
[----:B------:R-:W-:Y:S01]  /*15800*/  LOP3.LUT R2, R9, 0x1c0, RZ, 0xc0, !PT ;  /* 0x000001c009027812 */ /* 0x000fe200078ec0ff */
[----:B------:R5:W-:Y:S03]  /*15810*/  @!P0 LDGSTS.E.BYPASS.LTC128B.128 [R249+0xb800], [R12.64+0x80] ;  /* 0x0b8000800cf98fae */ /* 0x000be6000b901d46 */
[----:B------:R-:W-:Y:S01]  /*15820*/  LOP3.LUT R6, R2, 0x8, R63, 0xf8, !PT ;  /* 0x0000000802067812 */ /* 0x000fe200078ef83f */
[----:B------:R5:W-:Y:S01]  /*15830*/  @!P0 LDGSTS.E.BYPASS.LTC128B.128 [R249+0xd800], [R12.64+0x100] ;  /* 0x0d8001000cf98fae */ /* 0x000be2000b901d46 */
[----:B------:R-:W-:-:S03]  /*15840*/  SHF.R.U32.HI R7, RZ, 0x3, R2 ;  /* 0x00000003ff077819 */ /* 0x000fc60000011602 */
[----:B------:R5:W-:Y:S01]  /*15850*/  @!P0 LDGSTS.E.BYPASS.LTC128B.128 [R249+0xf800], [R12.64+0x180] ;  /* 0x0f8001800cf98fae */ /* 0x000be2000b901d46 */
[CC--:B------:R-:W-:Y:S02]  /*15860*/  @!P5 LEA R4, P0, R61.reuse, R246.reuse, 0x1 ;  /* 0x000000f63d04d211 */ /* 0x0c0fe400078008ff */
[----:B------:R-:W-:Y:S01]  /*15870*/  LOP3.LUT R6, R6, R7, RZ, 0x3c, !PT ;  /* 0x0000000706067212 */ /* 0x000fe200078e3cff */
[----:B------:R-:W0:Y:S01]  /*15880*/  LDGDEPBAR ;  /* 0x00000000000079af */ /* 0x000e220000000000 */
[-C--:B------:R-:W-:Y:S01]  /*15890*/  @!P5 LEA.HI.X R5, R61, R247.reuse, R62, 0x1, P0 ;  /* 0x000000f73d05d211 */ /* 0x080fe200000f0c3e */
[----:B------:R-:W-:Y:S01]  /*158a0*/  IMAD R7, R58, 0x400, R31 ;  /* 0x000004003a077824 */ /* 0x000fe200078e021f */
[C---:B------:R-:W-:Y:S01]  /*158b0*/  @!P4 LEA R8, P0, R168.reuse, R246, 0x6 ;  /* 0x000000f6a808c211 */ /* 0x040fe200078030ff */
[----:B--2---:R-:W2:Y:S03]  /*158c0*/  LD.E R2, [R28.64+0x188] ;  /* 0x000188061c027980 */ /* 0x004ea6000c101900 */
[----:B------:R-:W-:Y:S01]  /*158d0*/  @!P4 LEA.HI.X R9, R168, R247, R169, 0x6, P0 ;  /* 0x000000f7a809c211 */ /* 0x000fe200000f34a9 */
[----:B------:R-:W-:-:S02]  /*158e0*/  IMAD.SHL.U32 R229, R229, 0x2, RZ ;  /* 0x00000002e5e57824 */ /* 0x000fc400078e00ff */
[----:B-----5:R-:W-:Y:S01]  /*158f0*/  @!P3 IMAD.IADD R13, R0, 0x1, R11 ;  /* 0x00000001000db824 */ /* 0x020fe200078e020b */
[----:B------:R-:W-:-:S04]  /*15900*/  DEPBAR.LE SB0, 0x0 ;  /* 0x000080000000791a */ /* 0x000fc80000000000 */
[----:B------:R-:W-:Y:S01]  /*15910*/  BAR.SYNC.DEFER_BLOCKING 0x0 ;  /* 0x0000000000007b1d */ /* 0x000fe20000010000 */
[----:B------:R-:W-:Y:S02]  /*15920*/  @!P3 IMAD.MOV.U32 R12, RZ, RZ, R10 ;  /* 0x000000ffff0cb224 */ /* 0x000fe400078e000a */
[----:B------:R-:W-:-:S04]  /*15930*/  IMAD.IADD R230, R6, 0x1, R7 ;  /* 0x0000000106e67824 */ /* 0x000fc800078e0207 */
        /* <DEDUP_REMOVED lines=43> */
[----:B------:R-:W-:-:S03]  /*15bf0*/  IMAD.MOV.U32 R7, RZ, RZ, 0x10 ;  /* 0x00000010ff077424 */ /* 0x000fc600078e00ff */
[----:B------:R4:W-:Y:S01]  /*15c00*/  @!P3 LDGSTS.E.BYPASS.LTC128B.128 [R249+0x15800], [R12.64+0x100] ;  /* 0x158001000cf9bfae */ /* 0x0009e2000b901d46 */
[----:B-----5:R-:W-:-:S03]  /*15c10*/  IMAD.MOV.U32 R5, RZ, RZ, 0x20 ;  /* 0x00000020ff057424 */ /* 0x020fc600078e00ff */
[----:B------:R4:W-:Y:S04]  /*15c20*/  @!P3 LDGSTS.E.BYPASS.LTC128B.128 [R249+0x17800], [R12.64+0x180] ;  /* 0x178001800cf9bfae */ /* 0x0009e8000b901d46 */
[----:B---3--:R-:W-:Y:S04]  /*15c30*/  LDSM.16.M88.4 R8, [R230] ;  /* 0x00000000e608783b */ /* 0x008fe80000000200 */
[----:B------:R-:W3:Y:S04]  /*15c40*/  LDSM.16.M88.4 R20, [R229+0x8000] ;  /* 0x00800000e514783b */ /* 0x000ee80000000200 */
[----:B------:R-:W5:Y:S01]  /*15c50*/  LDSM.16.M88.4 R40, [R229+0x8800] ;  /* 0x00880000e528783b */ /* 0x000f620000000200 */
[----:B------:R-:W-:-:S02]  /*15c60*/  SEL R7, R7, 0xfffffff0, !P1 ;  /* 0xfffffff007077807 */ /* 0x000fc40004800000 */
[----:B------:R-:W-:Y:S01]  /*15c70*/  SEL R5, R5, 0xffffffe0, !P2 ;  /* 0xffffffe005057807 */ /* 0x000fe20005000000 */
[----:B------:R-:W-:Y:S01]  /*15c80*/  LDSM.16.M88.4 R48, [R229+0x9800] ;  /* 0x00980000e530783b */ /* 0x000fe20000000200 */
[----:B------:R-:W-:Y:S02]  /*15c90*/  R2P PR, R60, 0x6 ;  /* 0x000000063c007804 */ /* 0x000fe40000000000 */
[C---:B------:R-:W-:Y:S01]  /*15ca0*/  IADD3 R0, R229.reuse, 0x8000, RZ ;  /* 0x00008000e5007810 */ /* 0x040fe20007ffe0ff */
[----:B------:R-:W1:Y:S01]  /*15cb0*/  LDSM.16.M88.4 R60, [R229+0x9000] ;  /* 0x00900000e53c783b */ /* 0x000e620000000200 */
[----:B------:R-:W-:Y:S01]  /*15cc0*/  IADD3 R227, R229, 0x8020, RZ ;  /* 0x00008020e5e37810 */ /* 0x000fe20007ffe0ff */
[----:B------:R-:W-:Y:S02]  /*15cd0*/  IMAD R228, R7, 0x2, R230 ;  /* 0x0000000207e47824 */ /* 0x000fe400078e02e6 */
[----:B------:R-:W2:Y:S04]  /*15ce0*/  LD.E R4, [R28.64+0x18c] ;  /* 0x00018c061c047980 */ /* 0x000ea8000c101900 */
[----:B----4-:R-:W-:Y:S02]  /*15cf0*/  LDSM.16.M88.4 R12, [R228] ;  /* 0x00000000e40c783b */ /* 0x010fe40000000200 */
[----:B------:R-:W-:-:S02]  /*15d00*/  @P1 IADD3 R227, R0, -0x20, RZ ;  /* 0xffffffe000e31810 */ /* 0x000fc40007ffe0ff */
[----:B------:R-:W0:Y:S04]  /*15d10*/  LDGDEPBAR ;  /* 0x00000000000079af */ /* 0x000e280000000000 */
[----:B------:R-:W4:Y:S04]  /*15d20*/  LDSM.16.M88.4 R44, [R227] ;  /* 0x00000000e32c783b */ /* 0x000f280000000200 */
[----:B------:R-:W4:Y:S01]  /*15d30*/  LDSM.16.M88.4 R24, [R227+0x800] ;  /* 0x00080000e318783b */ /* 0x000f220000000200 */
[----:B------:R-:W-:-:S03]  /*15d40*/  IMAD.MOV.U32 R0, RZ, RZ, 0x40 ;  /* 0x00000040ff007424 */ /* 0x000fc600078e00ff */
[----:B------:R-:W4:Y:S01]  /*15d50*/  LDSM.16.M88.4 R36, [R227+0x1000] ;  /* 0x00100000e324783b */ /* 0x000f220000000200 */
[C---:B---3--:R-:W-:Y:S03]  /*15d60*/  HMMA.16816.F32.BF16 R16, R8.reuse, R20, RZ ;  /* 0x000000140810723c */ /* 0x048fe600000418ff */
[----:B------:R-:W3:Y:S05]  /*15d70*/  LDSM.16.M88.4 R80, [R227+0x1800] ;  /* 0x00180000e350783b */ /* 0x000eea0000000200 */
[----:B-----5:R-:W-:Y:S01]  /*15d80*/  HMMA.16816.F32.BF16 R32, R8, R40, RZ ;  /* 0x000000280820723c */ /* 0x020fe200000418ff */
[----:B------:R-:W-:Y:S01]  /*15d90*/  IMAD R226, R5, 0x2, R230 ;  /* 0x0000000205e27824 */ /* 0x000fe200078e02e6 */
[----:B------:R-:W-:-:S06]  /*15da0*/  SEL R0, R0, 0xffffffc0, !P2 ;  /* 0xffffffc000007807 */ /* 0x000fcc0005000000 */
[C---:B-1----:R-:W-:Y:S08]  /*15db0*/  HMMA.16816.F32.BF16 R64, R8.reuse, R60, RZ ;  /* 0x0000003c0840723c */ /* 0x042ff000000418ff */
[C---:B------:R-:W-:Y:S01]  /*15dc0*/  HMMA.16816.F32.BF16 R52, R8.reuse, R48, RZ ;  /* 0x000000300834723c */ /* 0x040fe200000418ff */
[----:B------:R-:W-:Y:S01]  /*15dd0*/  IMAD R225, R5, 0x2, R228 ;  /* 0x0000000205e17824 */ /* 0x000fe200078e02e4 */
[----:B------:R-:W-:Y:S04]  /*15de0*/  LDSM.16.M88.4 R76, [R226] ;  /* 0x00000000e24c783b */ /* 0x000fe80000000200 */
[----:B------:R-:W-:Y:S02]  /*15df0*/  LDSM.16.M88.4 R88, [R227+0x3000] ;  /* 0x00300000e358783b */ /* 0x000fe40000000200 */
[C---:B------:R-:W-:Y:S02]  /*15e00*/  HMMA.16816.F32.BF16 R20, R8.reuse, R22, RZ ;  /* 0x000000160814723c */ /* 0x040fe400000418ff */
[----:B------:R-:W-:Y:S06]  /*15e10*/  LDSM.16.M88.4 R92, [R227+0x6800] ;  /* 0x00680000e35c783b */ /* 0x000fec0000000200 */
[C---:B------:R-:W-:Y:S01]  /*15e20*/  HMMA.16816.F32.BF16 R40, R8.reuse, R42, RZ ;  /* 0x0000002a0828723c */ /* 0x040fe200000418ff */
[----:B------:R-:W-:Y:S01]  /*15e30*/  IMAD.IADD R224, R229, 0x1, R0 ;  /* 0x00000001e5e07824 */ /* 0x000fe200078e0200 */
[----:B------:R-:W-:Y:S04]  /*15e40*/  LDSM.16.M88.4 R72, [R225] ;  /* 0x00000000e148783b */ /* 0x000fe80000000200 */
[----:B------:R-:W-:Y:S02]  /*15e50*/  LDSM.16.M88.4 R68, [R224+0x8000] ;  /* 0x00800000e044783b */ /* 0x000fe40000000200 */
[C---:B------:R-:W-:Y:S08]  /*15e60*/  HMMA.16816.F32.BF16 R60, R8.reuse, R62, RZ ;  /* 0x0000003e083c723c */ /* 0x040ff000000418ff */
[----:B------:R-:W-:Y:S01]  /*15e70*/  HMMA.16816.F32.BF16 R8, R8, R50, RZ ;  /* 0x000000320808723c */ /* 0x000fe200000418ff */
[----:B------:R-:W1:Y:S07]  /*15e80*/  LDSM.16.M88.4 R48, [R224+0x8800] ;  /* 0x00880000e030783b */ /* 0x000e6e0000000200 */
[C---:B----4-:R-:W-:Y:S08]  /*15e90*/  HMMA.16816.F32.BF16 R16, R12.reuse, R44, R16 ;  /* 0x0000002c0c10723c */ /* 0x050ff00000041810 */
[C---:B------:R-:W-:Y:S01]  /*15ea0*/  HMMA.16816.F32.BF16 R20, R12.reuse, R46, R20 ;  /* 0x0000002e0c14723c */ /* 0x040fe20000041814 */
[----:B------:R-:W4:Y:S07]  /*15eb0*/  LDSM.16.M88.4 R44, [R224+0x9000] ;  /* 0x00900000e02c783b */ /* 0x000f2e0000000200 */
[C---:B------:R-:W-:Y:S08]  /*15ec0*/  HMMA.16816.F32.BF16 R32, R12.reuse, R24, R32 ;  /* 0x000000180c20723c */ /* 0x040ff00000041820 */
[----:B------:R-:W-:Y:S01]  /*15ed0*/  HMMA.16816.F32.BF16 R40, R12, R26, R40 ;  /* 0x0000001a0c28723c */ /* 0x000fe20000041828 */
[----:B------:R-:W5:Y:S01]  /*15ee0*/  LDSM.16.M88.4 R24, [R224+0x9800] ;  /* 0x00980000e018783b */ /* 0x000f620000000200 */
[----:B------:R-:W-:-:S05]  /*15ef0*/  IMAD.IADD R220, R0, 0x1, R227 ;  /* 0x0000000100dc7824 */ /* 0x000fca00078e02e3 */
[----:B------:R-:W-:Y:S01]  /*15f00*/  LDSM.16.M88.4 R84, [R220+0x1000] ;  /* 0x00100000dc54783b */ /* 0x000fe20000000200 */
[C---:B------:R-:W-:Y:S08]  /*15f10*/  HMMA.16816.F32.BF16 R64, R12.reuse, R36, R64 ;  /* 0x000000240c40723c */ /* 0x040ff00000041840 */
[C---:B------:R-:W-:Y:S01]  /*15f20*/  HMMA.16816.F32.BF16 R60, R12.reuse, R38, R60 ;  /* 0x000000260c3c723c */ /* 0x040fe2000004183c */
[----:B------:R-:W-:Y:S07]  /*15f30*/  LDSM.16.M88.4 R36, [R220] ;  /* 0x00000000dc24783b */ /* 0x000fee0000000200 */
[C---:B---3--:R-:W-:Y:S08]  /*15f40*/  HMMA.16816.F32.BF16 R52, R12.reuse, R80, R52 ;  /* 0x000000500c34723c */ /* 0x048ff00000041834 */
        /* <DEDUP_REMOVED lines=14> */
[----:B------:R-:W-:Y:S04]  /*16030*/  LDSM.16.M88.4 R24, [R230+0x2000] ;  /* 0x00200000e618783b */ /* 0x000fe80000000200 */
[----:B------:R-:W1:Y:S03]  /*16040*/  LDSM.16.M88.4 R8, [R229+0xa800] ;  /* 0x00a80000e508783b */ /* 0x000e660000000200 */
[C---:B---3--:R-:W-:Y:S08]  /*16050*/  HMMA.16816.F32.BF16 R32, R72.reuse, R12, R32 ;  /* 0x0000000c4820723c */ /* 0x048ff00000041820 */
        /* <DEDUP_REMOVED lines=27> */
[----:B------:R-:W5:Y:S07]  /*16210*/  LDSM.16.M88.4 R12, [R224+0xb000] ;  /* 0x00b00000e00c783b */ /* 0x000f6e0000000200 */
        /* <DEDUP_REMOVED lines=16> */
[C---:B-----5:R-:W-:Y:S08]  /*16320*/  HMMA.16816.F32.BF16 R64, R80.reuse, R12, R64 ;  /* 0x0000000c5040723c */ /* 0x060ff00000041840 */
        /* <DEDUP_REMOVED lines=22> */
[C---:B----4-:R-:W-:Y:S08]  /*16490*/  HMMA.16816.F32.BF16 R32, R44.reuse, R12, R32 ;  /* 0x0000000c2c20723c */ /* 0x050ff00000041820 */
[----:B------:R-:W-:Y:S01]  /*164a0*/  HMMA.16816.F32.BF16 R40, R44, R14, R40 ;  /* 0x0000000e2c28723c */ /* 0x000fe20000041828 */
[----:B------:R-:W3:Y:S07]  /*164b0*/  LDSM.16.M88.4 R12, [R226+0x4000] ;  /* 0x00400000e20c783b */ /* 0x000eee0000000200 */
[C---:B-1----:R-:W-:Y:S08]  /*164c0*/  HMMA.16816.F32.BF16 R20, R48.reuse, R86, R20 ;  /* 0x000000563014723c */ /* 0x042ff00000041814 */
        /* <DEDUP_REMOVED lines=8> */
[----:B------:R-:W1:Y:S03]  /*16550*/  LDSM.16.M88.4 R44, [R220+0x4000] ;  /* 0x00400000dc2c783b */ /* 0x000e660000000200 */
        /* <DEDUP_REMOVED lines=20> */
[----:B------:R-:W-:Y:S01]  /*166a0*/  HMMA.16816.F32.BF16 R40, R12, R10, R40 ;  /* 0x0000000a0c28723c */ /* 0x000fe20000041828 */
[----:B------:R-:W5:Y:S07]  /*166b0*/  LDSM.16.M88.4 R8, [R220+0x4800] ;  /* 0x00480000dc08783b */ /* 0x000f6e0000000200 */
[C---:B---3--:R-:W-:Y:S08]  /*166c0*/  HMMA.16816.F32.BF16 R20, R72.reuse, R86, R20 ;  /* 0x000000564814723c */ /* 0x048ff00000041814 */
[----:B------:R-:W-:Y:S01]  /*166d0*/  HMMA.16816.F32.BF16 R16, R72, R84, R16 ;  /* 0x000000544810723c */ /* 0x000fe20000041810 */
[----:B------:R-:W-:Y:S07]  /*166e0*/  LDSM.16.M88.4 R84, [R220+0x5800] ;  /* 0x00580000dc54783b */ /* 0x000fee0000000200 */
[C---:B----4-:R-:W-:Y:S08]  /*166f0*/  HMMA.16816.F32.BF16 R52, R12.reuse, R24, R52 ;  /* 0x000000180c34723c */ /* 0x050ff00000041834 */
[----:B------:R-:W-:Y:S01]  /*16700*/  HMMA.16816.F32.BF16 R76, R12, R26, R76 ;  /* 0x0000001a0c4c723c */ /* 0x000fe2000004184c */
[----:B------:R-:W-:Y:S04]  /*16710*/  LDSM.16.M88.4 R12, [R226+0x6000] ;  /* 0x00600000e20c783b */ /* 0x000fe80000000200 */
[----:B------:R-:W3:Y:S03]  /*16720*/  LDSM.16.M88.4 R24, [R224+0xe000] ;  /* 0x00e00000e018783b */ /* 0x000ee60000000200 */
[C---:B-1----:R-:W-:Y:S08]  /*16730*/  HMMA.16816.F32.BF16 R20, R48.reuse, R38, R20 ;  /* 0x000000263014723c */ /* 0x042ff00000041814 */
[----:B------:R-:W-:Y:S01]  /*16740*/  HMMA.16816.F32.BF16 R16, R48, R36, R16 ;  /* 0x000000243010723c */ /* 0x000fe20000041810 */
[----:B------:R-:W-:Y:S07]  /*16750*/  LDSM.16.M88.4 R36, [R224+0xe800] ;  /* 0x00e80000e024783b */ /* 0x000fee0000000200 */
[C---:B-----5:R-:W-:Y:S08]  /*16760*/  HMMA.16816.F32.BF16 R32, R80.reuse, R8, R32 ;  /* 0x000000085020723c */ /* 0x060ff00000041820 */
[C---:B------:R-:W-:Y:S01]  /*16770*/  HMMA.16816.F32.BF16 R40, R80.reuse, R10, R40 ;  /* 0x0000000a5028723c */ /* 0x040fe20000041828 */
[----:B------:R-:W1:Y:S07]  /*16780*/  LDSM.16.M88.4 R8, [R225+0x6000] ;  /* 0x00600000e108783b */ /* 0x000e6e0000000200 */
[C---:B------:R-:W-:Y:S08]  /*16790*/  HMMA.16816.F32.BF16 R64, R80.reuse, R68, R64 ;  /* 0x000000445040723c */ /* 0x040ff00000041840 */
[----:B------:R-:W-:Y:S01]  /*167a0*/  HMMA.16816.F32.BF16 R60, R80, R70, R60 ;  /* 0x00000046503c723c */ /* 0x000fe2000004183c */
[----:B------:R-:W4:Y:S07]  /*167b0*/  LDSM.16.M88.4 R68, [R229+0xf000] ;  /* 0x00f00000e544783b */ /* 0x000f2e0000000200 */
[C---:B---3--:R-:W-:Y:S08]  /*167c0*/  HMMA.16816.F32.BF16 R20, R12.reuse, R26, R20 ;  /* 0x0000001a0c14723c */ /* 0x048ff00000041814 */
[----:B------:R-:W-:Y:S01]  /*167d0*/  HMMA.16816.F32.BF16 R16, R12, R24, R16 ;  /* 0x000000180c10723c */ /* 0x000fe20000041810 */
[----:B------:R-:W-:Y:S07]  /*167e0*/  LDSM.16.M88.4 R24, [R220+0x6800] ;  /* 0x00680000dc18783b */ /* 0x000fee0000000200 */
[C---:B------:R-:W-:Y:S08]  /*167f0*/  HMMA.16816.F32.BF16 R32, R72.reuse, R44, R32 ;  /* 0x0000002c4820723c */ /* 0x040ff00000041820 */
[----:B------:R-:W-:Y:S01]  /*16800*/  HMMA.16816.F32.BF16 R40, R72, R46, R40 ;  /* 0x0000002e4828723c */ /* 0x000fe20000041828 */
[----:B------:R-:W3:Y:S07]  /*16810*/  LDSM.16.M88.4 R44, [R227+0x7000] ;  /* 0x00700000e32c783b */ /* 0x000eee0000000200 */
[C---:B-1----:R-:W-:Y:S08]  /*16820*/  HMMA.16816.F32.BF16 R20, R8.reuse, R90, R20 ;  /* 0x0000005a0814723c */ /* 0x042ff00000041814 */
[----:B------:R-:W-:Y:S01]  /*16830*/  HMMA.16816.F32.BF16 R16, R8, R88, R16 ;  /* 0x000000580810723c */ /* 0x000fe20000041810 */
[----:B------:R-:W1:Y:S07]  /*16840*/  LDSM.16.M88.4 R88, [R229+0xf800] ;  /* 0x00f80000e558783b */ /* 0x000e6e0000000200 */
[----:B----4-:R-:W-:Y:S08]  /*16850*/  HMMA.16816.F32.BF16 R64, R72, R68, R64 ;  /* 0x000000444840723c */ /* 0x010ff00000041840 */
[C---:B------:R-:W-:Y:S08]  /*16860*/  HMMA.16816.F32.BF16 R32, R48.reuse, R92, R32 ;  /* 0x0000005c3020723c */ /* 0x040ff00000041820 */
[----:B------:R-:W-:Y:S01]  /*16870*/  HMMA.16816.F32.BF16 R40, R48, R94, R40 ;  /* 0x0000005e3028723c */ /* 0x000fe20000041828 */
[----:B--2---:R-:W-:-:S07]  /*16880*/  FMUL.FTZ R21, R21, R4 ;  /* 0x0000000415157220 */ /* 0x004fce0000410000 */
[----:B------:R-:W-:Y:S01]  /*16890*/  HMMA.16816.F32.BF16 R52, R80, R84, R52 ;  /* 0x000000545034723c */ /* 0x000fe20000041834 */
[----:B------:R-:W-:-:S07]  /*168a0*/  FMUL.FTZ R30, R16, R4 ;  /* 0x00000004101e7220 */ /* 0x000fce0000410000 */
[----:B------:R-:W-:Y:S01]  /*168b0*/  HMMA.16816.F32.BF16 R76, R80, R86, R76 ;  /* 0x00000056504c723c */ /* 0x000fe2000004184c */
[----:B------:R-:W2:Y:S01]  /*168c0*/  LDSM.16.M88.4 R80, [R224+0xf000] ;  /* 0x00f00000e050783b */ /* 0x000ea20000000200 */
[-C--:B------:R-:W-:Y:S02]  /*168d0*/  FMUL.FTZ R16, R17, R4.reuse ;  /* 0x0000000411107220 */ /* 0x080fe40000410000 */
[-C--:B------:R-:W-:Y:S02]  /*168e0*/  FMUL.FTZ R17, R19, R4.reuse ;  /* 0x0000000413117220 */ /* 0x080fe40000410000 */
[-C--:B------:R-:W-:Y:S02]  /*168f0*/  FMUL.FTZ R19, R20, R4.reuse ;  /* 0x0000000414137220 */ /* 0x080fe40000410000 */
[----:B---3--:R-:W-:Y:S01]  /*16900*/  HMMA.16816.F32.BF16 R64, R48, R44, R64 ;  /* 0x0000002c3040723c */ /* 0x008fe20000041840 */
[----:B------:R3:W-:Y:S01]  /*16910*/  MUFU.TANH R44, R21 ;  /* 0x00000015002c7308 */ /* 0x0007e20000002400 */
[----:B------:R-:W-:-:S05]  /*16920*/  FMUL.FTZ R68, R23, R4 ;  /* 0x0000000417447220 */ /* 0x000fca0000410000 */
[----:B------:R-:W-:Y:S01]  /*16930*/  FMUL.FTZ R45, R22, R4 ;  /* 0x00000004162d7220 */ /* 0x000fe20000410000 */
[C---:B------:R-:W-:Y:S08]  /*16940*/  HMMA.16816.F32.BF16 R32, R12.reuse, R36, R32 ;  /* 0x000000240c20723c */ /* 0x040ff00000041820 */
[----:B------:R-:W-:Y:S01]  /*16950*/  HMMA.16816.F32.BF16 R40, R12, R38, R40 ;  /* 0x000000260c28723c */ /* 0x000fe20000041828 */
[----:B---3--:R-:W3:Y:S04]  /*16960*/  LDSM.16.M88.4 R20, [R227+0x7800] ;  /* 0x00780000e314783b */ /* 0x008ee80000000200 */
[----:B------:R-:W4:Y:S03]  /*16970*/  LDSM.16.M88.4 R36, [R220+0x7000] ;  /* 0x00700000dc24783b */ /* 0x000f260000000200 */
[C---:B------:R-:W-:Y:S08]  /*16980*/  HMMA.16816.F32.BF16 R60, R72.reuse, R70, R60 ;  /* 0x00000046483c723c */ /* 0x040ff0000004183c */
[----:B-1----:R-:W-:Y:S08]  /*16990*/  HMMA.16816.F32.BF16 R52, R72, R88, R52 ;  /* 0x000000584834723c */ /* 0x002ff00000041834 */
[C---:B------:R-:W-:Y:S08]  /*169a0*/  HMMA.16816.F32.BF16 R32, R8.reuse, R24, R32 ;  /* 0x000000180820723c */ /* 0x040ff00000041820 */
[----:B------:R-:W-:Y:S01]  /*169b0*/  HMMA.16816.F32.BF16 R40, R8, R26, R40 ;  /* 0x0000001a0828723c */ /* 0x000fe20000041828 */
[----:B------:R-:W1:Y:S07]  /*169c0*/  LDSM.16.M88.4 R24, [R224+0xf800] ;  /* 0x00f80000e018783b */ /* 0x000e6e0000000200 */
[----:B------:R-:W-:Y:S08]  /*169d0*/  HMMA.16816.F32.BF16 R76, R72, R90, R76 ;  /* 0x0000005a484c723c */ /* 0x000ff0000004184c */
[----:B--2---:R-:W-:Y:S01]  /*169e0*/  HMMA.16816.F32.BF16 R64, R12, R80, R64 ;  /* 0x000000500c40723c */ /* 0x004fe20000041840 */
[----:B------:R-:W-:-:S07]  /*169f0*/  SHF.R.S32.HI R0, RZ, 0x1f, R57 ;  /* 0x0000001fff007819 */ /* 0x000fce0000011439 */
[----:B------:R-:W-:Y:S01]  /*16a00*/  HMMA.16816.F32.BF16 R60, R48, R46, R60 ;  /* 0x0000002e303c723c */ /* 0x000fe2000004183c */
[----:B------:R-:W-:-:S07]  /*16a10*/  LEA.HI R0, R0, R57, RZ, 0x5 ;  /* 0x0000003900007211 */ /* 0x000fce00078f28ff */
[----:B---3--:R-:W-:Y:S01]  /*16a20*/  HMMA.16816.F32.BF16 R52, R48, R20, R52 ;  /* 0x000000143034723c */ /* 0x008fe20000041834 */
[----:B------:R-:W-:-:S07]  /*16a30*/  LOP3.LUT R0, R0, 0xffffffe0, RZ, 0xc0, !PT ;  /* 0xffffffe000007812 */ /* 0x000fce00078ec0ff */
[----:B------:R-:W-:Y:S01]  /*16a40*/  HMMA.16816.F32.BF16 R76, R48, R22, R76 ;  /* 0x00000016304c723c */ /* 0x000fe2000004184c */
[----:B------:R-:W2:Y:S01]  /*16a50*/  LDSM.16.M88.4 R20, [R220+0x7800] ;  /* 0x00780000dc14783b */ /* 0x000ea20000000200 */
[----:B------:R-:W-:Y:S01]  /*16a60*/  IMAD.IADD R0, R57, 0x1, -R0 ;  /* 0x0000000139007824 */ /* 0x000fe200078e0a00 */
[----:B------:R-:W3:Y:S05]  /*16a70*/  MUFU.TANH R17, R17 ;  /* 0x0000001100117308 */ /* 0x000eea0000002400 */
[----:B----4-:R-:W-:Y:S01]  /*16a80*/  HMMA.16816.F32.BF16 R64, R8, R36, R64 ;  /* 0x000000240840723c */ /* 0x010fe20000041840 */
[----:B------:R-:W-:Y:S01]  /*16a90*/  FMUL.FTZ R32, R32, R4 ;  /* 0x0000000420207220 */ /* 0x000fe20000410000 */
[----:B------:R-:W-:-:S05]  /*16aa0*/  DEPBAR.LE SB0, 0x0 ;  /* 0x000080000000791a */ /* 0x000fca0000000000 */
[----:B------:R-:W-:Y:S01]  /*16ab0*/  FMUL.FTZ R36, R41, R4 ;  /* 0x0000000429247220 */ /* 0x000fe20000410000 */
[----:B------:R-:W-:Y:S01]  /*16ac0*/  SHF.R.S32.HI R41, RZ, 0x1f, R0 ;  /* 0x0000001fff297819 */ /* 0x000fe20000011400 */
[----:B------:R-:W-:Y:S03]  /*16ad0*/  HMMA.16816.F32.BF16 R60, R12, R82, R60 ;  /* 0x000000520c3c723c */ /* 0x000fe6000004183c */
[----:B------:R-:W-:-:S04]  /*16ae0*/  LEA.HI R41, R41, R0, RZ, 0x2 ;  /* 0x0000000029297211 */ /* 0x000fc800078f10ff */
[----:B------:R-:W-:Y:S01]  /*16af0*/  SHF.R.S32.HI R41, RZ, 0x2, R41 ;  /* 0x00000002ff297819 */ /* 0x000fe20000011429 */
[----:B-1----:R-:W-:Y:S04]  /*16b00*/  HMMA.16816.F32.BF16 R52, R12, R24, R52 ;  /* 0x000000180c34723c */ /* 0x002fe80000041834 */
[----:B------:R-:W-:-:S04]  /*16b10*/  IMAD R58, R58, 0x10, R41 ;  /* 0x000000103a3a7824 */ /* 0x000fc800078e0229 */
[----:B------:R-:W-:Y:S01]  /*16b20*/  HMMA.16816.F32.BF16 R76, R12, R26, R76 ;  /* 0x0000001a0c4c723c */ /* 0x000fe2000004184c */
[----:B------:R-:W-:Y:S01]  /*16b30*/  IADD3 R59, R58, 0x1, R59 ;  /* 0x000000013a3b7810 */ /* 0x000fe20007ffe03b */
[----:B------:R-:W-:Y:S02]  /*16b40*/  FMUL.FTZ R41, R43, R4 ;  /* 0x000000042b297220 */ /* 0x000fe40000410000 */
[----:B------:R-:W-:Y:S01]  /*16b50*/  IMAD.SHL.U32 R57, R57, 0x2, RZ ;  /* 0x0000000239397824 */ /* 0x000fe200078e00ff */
[----:B------:R-:W-:-:S03]  /*16b60*/  IADD3 R43, R56, R59, -R240 ;  /* 0x0000003b382b7210 */ /* 0x000fc60007ffe8f0 */
[----:B------:R-:W-:Y:S02]  /*16b70*/  HMMA.16816.F32.BF16 R60, R8, R38, R60 ;  /* 0x00000026083c723c */ /* 0x000fe4000004183c */
[----:B------:R-:W-:Y:S01]  /*16b80*/  IMAD.IADD R43, R2, 0x1, R43 ;  /* 0x00000001022b7824 */ /* 0x000fe200078e022b */
[----:B------:R-:W-:Y:S02]  /*16b90*/  LOP3.LUT R2, R57, 0x6, RZ, 0xc0, !PT ;  /* 0x0000000639027812 */ /* 0x000fe400078ec0ff */
[----:B------:R-:W-:-:S03]  /*16ba0*/  LOP3.LUT R0, R6, R31, RZ, 0xfc, !PT ;  /* 0x0000001f06007212 */ /* 0x000fc600078efcff */
[----:B--2---:R-:W-:Y:S01]  /*16bb0*/  HMMA.16816.F32.BF16 R52, R8, R20, R52 ;  /* 0x000000140834723c */ /* 0x004fe20000041834 */
[----:B------:R-:W-:Y:S01]  /*16bc0*/  IMAD.IADD R31, R3, 0x1, R2 ;  /* 0x00000001031f7824 */ /* 0x000fe200078e0202 */
[----:B------:R-:W1:Y:S01]  /*16bd0*/  MUFU.TANH R19, R19 ;  /* 0x0000001300137308 */ /* 0x000e620000002400 */
[----:B------:R-:W-:Y:S01]  /*16be0*/  IADD3 R165, R43, 0x8, RZ ;  /* 0x000000082ba57810 */ /* 0x000fe20007ffe0ff */
[-C--:B------:R-:W-:Y:S02]  /*16bf0*/  FMUL.FTZ R33, R33, R4.reuse ;  /* 0x0000000421217220 */ /* 0x080fe40000410000 */
[----:B------:R-:W-:Y:S01]  /*16c00*/  FMUL.FTZ R34, R34, R4 ;  /* 0x0000000422227220 */ /* 0x000fe20000410000 */
[----:B------:R-:W-:-:S03]  /*16c10*/  IMNMX R2, R43, R56, PT ;  /* 0x000000382b027217 */ /* 0x000fc60003800200 */
[----:B------:R-:W2:Y:S01]  /*16c20*/  MUFU.TANH R16, R16 ;  /* 0x0000001000107308 */ /* 0x000ea20000002400 */
[----:B------:R-:W-:Y:S01]  /*16c30*/  FMUL.FTZ R35, R35, R4 ;  /* 0x0000000423237220 */ /* 0x000fe20000410000 */
[----:B------:R-:W-:Y:S02]  /*16c40*/  IMNMX R165, R165, R56, PT ;  /* 0x00000038a5a57217 */ /* 0x000fe40003800200 */
[C---:B------:R-:W-:Y:S01]  /*16c50*/  IADD3 R6, R31.reuse, 0x1, RZ ;  /* 0x000000011f067810 */ /* 0x040fe20007ffe0ff */
[-C--:B------:R-:W-:Y:S01]  /*16c60*/  FMUL.FTZ R46, R40, R4.reuse ;  /* 0x00000004282e7220 */ /* 0x080fe20000410000 */
[----:B------:R-:W-:Y:S02]  /*16c70*/  HMMA.16816.F32.BF16 R76, R8, R22, R76 ;  /* 0x00000016084c723c */ /* 0x000fe4000004184c */
[----:B------:R-:W4:Y:S01]  /*16c80*/  MUFU.TANH R45, R45 ;  /* 0x0000002d002d7308 */ /* 0x000f220000002400 */
[----:B------:R-:W-:Y:S01]  /*16c90*/  IADD3 R24, R31, 0x8, RZ ;  /* 0x000000081f187810 */ /* 0x000fe20007ffe0ff */
[----:B------:R-:W-:Y:S01]  /*16ca0*/  FMUL.FTZ R40, R42, R4 ;  /* 0x000000042a287220 */ /* 0x000fe20000410000 */
[----:B------:R-:W-:-:S02]  /*16cb0*/  ISETP.GE.AND P6, PT, R6, R2, PT ;  /* 0x000000020600720c */ /* 0x000fc40003fc6270 */
[----:B------:R-:W-:-:S03]  /*16cc0*/  ISETP.GE.AND P3, PT, R6, R165, PT ;  /* 0x000000a50600720c */ /* 0x000fc60003f66270 */
[----:B------:R-:W5:Y:S01]  /*16cd0*/  MUFU.TANH R68, R68 ;  /* 0x0000004400447308 */ /* 0x000f620000002400 */
[----:B------:R-:W-:-:S07]  /*16ce0*/  IADD3 R6, R31, 0x9, RZ ;  /* 0x000000091f067810 */ /* 0x000fce0007ffe0ff */
[----:B------:R-:W1:Y:S01]  /*16cf0*/  MUFU.TANH R32, R32 ;  /* 0x0000002000207308 */ /* 0x000e620000002400 */
[----:B------:R-:W-:Y:S01]  /*16d00*/  ISETP.GE.AND P4, PT, R24, R2, PT ;  /* 0x000000021800720c */ /* 0x000fe20003f86270 */
[----:B------:R-:W-:Y:S01]  /*16d10*/  FMUL.FTZ R64, R64, R4 ;  /* 0x0000000440407220 */ /* 0x000fe20000410000 */
[----:B------:R-:W-:-:S05]  /*16d20*/  ISETP.GE.AND P0, PT, R6, R2, PT ;  /* 0x000000020600720c */ /* 0x000fca0003f06270 */
[----:B------:R-:W-:Y:S01]  /*16d30*/  MUFU.TANH R33, R33 ;  /* 0x0000002100217308 */ /* 0x000fe20000002400 */
[----:B------:R-:W-:Y:S02]  /*16d40*/  ISETP.GE.AND P5, PT, R6, R165, PT ;  /* 0x000000a50600720c */ /* 0x000fe40003fa6270 */
[----:B------:R-:W-:-:S05]  /*16d50*/  IADD3 R12, R31, 0x11, RZ ;  /* 0x000000111f0c7810 */ /* 0x000fca0007ffe0ff */
[----:B------:R-:W1:Y:S01]  /*16d60*/  MUFU.TANH R34, R34 ;  /* 0x0000002200227308 */ /* 0x000e620000002400 */
[----:B------:R-:W-:Y:S02]  /*16d70*/  IADD3 R6, R31, 0x10, RZ ;  /* 0x000000101f067810 */ /* 0x000fe40007ffe0ff */
[----:B------:R-:W-:-:S05]  /*16d80*/  ISETP.GE.AND P1, PT, R24, R165, PT ;  /* 0x000000a51800720c */ /* 0x000fca0003f26270 */
[----:B------:R-:W4:Y:S01]  /*16d90*/  MUFU.TANH R35, R35 ;  /* 0x0000002300237308 */ /* 0x000f220000002400 */
[----:B---3--:R-:W-:-:S07]  /*16da0*/  FSEL R24, R17, -INF , !P3 ;  /* 0xff80000011187808 */ /* 0x008fce0005800000 */
[----:B------:R-:W3:Y:S01]  /*16db0*/  MUFU.TANH R37, R46 ;  /* 0x0000002e00257308 */ /* 0x000ee20000002400 */
[----:B-1----:R-:W-:Y:S01]  /*16dc0*/  FSEL R19, R19, -INF , !P4 ;  /* 0xff80000013137808 */ /* 0x002fe20006000000 */
[-C--:B------:R-:W-:Y:S01]  /*16dd0*/  FMUL.FTZ R65, R65, R4.reuse ;  /* 0x0000000441417220 */ /* 0x080fe20000410000 */
[----:B--2---:R-:W-:Y:S01]  /*16de0*/  FSEL R25, R16, -INF , !P6 ;  /* 0xff80000010197808 */ /* 0x004fe20007000000 */
[----:B------:R-:W-:Y:S01]  /*16df0*/  FMUL.FTZ R66, R66, R4 ;  /* 0x0000000442427220 */ /* 0x000fe20000410000 */
[----:B------:R-:W-:-:S03]  /*16e00*/  ISETP.GE.AND P3, PT, R12, R2, PT ;  /* 0x000000020c00720c */ /* 0x000fc60003f66270 */
[----:B------:R-:W-:Y:S01]  /*16e10*/  MUFU.TANH R36, R36 ;  /* 0x0000002400247308 */ /* 0x000fe20000002400 */
[-C--:B------:R-:W-:Y:S01]  /*16e20*/  ISETP.GE.AND P4, PT, R12, R165.reuse, PT ;  /* 0x000000a50c00720c */ /* 0x080fe20003f86270 */
[----:B------:R-:W-:Y:S01]  /*16e30*/  FMUL.FTZ R67, R67, R4 ;  /* 0x0000000443437220 */ /* 0x000fe20000410000 */
[----:B------:R-:W-:Y:S01]  /*16e40*/  ISETP.GE.AND P2, PT, R6, R2, PT ;  /* 0x000000020600720c */ /* 0x000fe20003f46270 */
[----:B------:R-:W-:Y:S01]  /*16e50*/  FMUL.FTZ R60, R60, R4 ;  /* 0x000000043c3c7220 */ /* 0x000fe20000410000 */
[----:B------:R-:W-:-:S03]  /*16e60*/  ISETP.GE.AND P6, PT, R6, R165, PT ;  /* 0x000000a50600720c */ /* 0x000fc60003fc6270 */
[----:B------:R-:W1:Y:S01]  /*16e70*/  MUFU.TANH R40, R40 ;  /* 0x0000002800287308 */ /* 0x000e620000002400 */
[C---:B------:R-:W-:Y:S02]  /*16e80*/  IADD3 R12, R31.reuse, 0x18, RZ ;  /* 0x000000181f0c7810 */ /* 0x040fe40007ffe0ff */
[----:B------:R-:W-:Y:S01]  /*16e90*/  IADD3 R6, R31, 0x19, RZ ;  /* 0x000000191f067810 */ /* 0x000fe20007ffe0ff */
[----:B------:R-:W-:-:S04]  /*16ea0*/  FMUL.FTZ R52, R52, R4 ;  /* 0x0000000434347220 */ /* 0x000fc80000410000 */
[----:B------:R-:W2:Y:S01]  /*16eb0*/  MUFU.TANH R41, R41 ;  /* 0x0000002900297308 */ /* 0x000ea20000002400 */
[----:B----4-:R-:W-:Y:S02]  /*16ec0*/  FSEL R45, R45, -INF , !P1 ;  /* 0xff8000002d2d7808 */ /* 0x010fe40004800000 */
[----:B------:R-:W-:-:S05]  /*16ed0*/  FSEL R44, R44, -INF , !P0 ;  /* 0xff8000002c2c7808 */ /* 0x000fca0004000000 */
[----:B------:R-:W4:Y:S01]  /*16ee0*/  MUFU.TANH R182, R64 ;  /* 0x0000004000b67308 */ /* 0x000f220000002400 */
[----:B------:R-:W-:Y:S01]  /*16ef0*/  IADD3 R13, R31, 0x20, RZ ;  /* 0x000000201f0d7810 */ /* 0x000fe20007ffe0ff */
[----:B------:R-:W-:Y:S01]  /*16f00*/  FMUL.FTZ R61, R61, R4 ;  /* 0x000000043d3d7220 */ /* 0x000fe20000410000 */
[----:B------:R-:W-:Y:S01]  /*16f10*/  ISETP.GE.AND P1, PT, R12, R2, PT ;  /* 0x000000020c00720c */ /* 0x000fe20003f26270 */
[-C--:B------:R-:W-:Y:S01]  /*16f20*/  FMUL.FTZ R62, R62, R4.reuse ;  /* 0x000000043e3e7220 */ /* 0x080fe20000410000 */
[-C--:B------:R-:W-:Y:S01]  /*16f30*/  ISETP.GE.AND P0, PT, R12, R165.reuse, PT ;  /* 0x000000a50c00720c */ /* 0x080fe20003f06270 */
[-C--:B------:R-:W-:Y:S01]  /*16f40*/  FMUL.FTZ R63, R63, R4.reuse ;  /* 0x000000043f3f7220 */ /* 0x080fe20000410000 */
[----:B-----5:R-:W-:Y:S01]  /*16f50*/  FSEL R68, R68, -INF , !P5 ;  /* 0xff80000044447808 */ /* 0x020fe20006800000 */
[----:B------:R-:W-:Y:S01]  /*16f60*/  MUFU.TANH R183, R65 ;  /* 0x0000004100b77308 */ /* 0x000fe20000002400 */
[----:B------:R-:W-:Y:S01]  /*16f70*/  FSEL R17, R32, -INF , !P2 ;  /* 0xff80000020117808 */ /* 0x000fe20005000000 */
[----:B------:R-:W-:Y:S01]  /*16f80*/  FMUL.FTZ R53, R53, R4 ;  /* 0x0000000435357220 */ /* 0x000fe20000410000 */
[----:B------:R-:W-:Y:S01]  /*16f90*/  ISETP.GE.AND P5, PT, R6, R2, PT ;  /* 0x000000020600720c */ /* 0x000fe20003fa6270 */
[----:B------:R-:W-:Y:S01]  /*16fa0*/  FMUL.FTZ R54, R54, R4 ;  /* 0x0000000436367220 */ /* 0x000fe20000410000 */
[----:B------:R-:W-:-:S02]  /*16fb0*/  ISETP.GE.AND P2, PT, R6, R165, PT ;  /* 0x000000a50600720c */ /* 0x000fc40003f46270 */
[----:B------:R-:W-:Y:S01]  /*16fc0*/  IADD3 R12, R31, 0x21, RZ ;  /* 0x000000211f0c7810 */ /* 0x000fe20007ffe0ff */
[----:B------:R-:W5:Y:S01]  /*16fd0*/  MUFU.TANH R186, R66 ;  /* 0x0000004200ba7308 */ /* 0x000f620000002400 */
[----:B------:R-:W-:Y:S02]  /*16fe0*/  FSEL R15, R34, -INF , !P6 ;  /* 0xff800000220f7808 */ /* 0x000fe40007000000 */
[----:B------:R-:W-:Y:S02]  /*16ff0*/  FSEL R6, R33, -INF , !P3 ;  /* 0xff80000021067808 */ /* 0x000fe40005800000 */
[----:B------:R-:W-:-:S03]  /*17000*/  ISETP.GE.AND P6, PT, R13, R2, PT ;  /* 0x000000020d00720c */ /* 0x000fc60003fc6270 */
[----:B------:R-:W1:Y:S01]  /*17010*/  MUFU.TANH R187, R67 ;  /* 0x0000004300bb7308 */ /* 0x000e620000002400 */
[----:B------:R-:W-:Y:S02]  /*17020*/  ISETP.GE.AND P3, PT, R13, R165, PT ;  /* 0x000000a50d00720c */ /* 0x000fe40003f66270 */
[----:B------:R-:W-:-:S05]  /*17030*/  FSEL R13, R35, -INF , !P4 ;  /* 0xff800000230d7808 */ /* 0x000fca0006000000 */
[----:B------:R-:W2:Y:S01]  /*17040*/  MUFU.TANH R184, R60 ;  /* 0x0000003c00b87308 */ /* 0x000ea20000002400 */
[----:B---3--:R-:W-:Y:S02]  /*17050*/  FSEL R16, R37, -INF , !P1 ;  /* 0xff80000025107808 */ /* 0x008fe40004800000 */
[C---:B------:R-:W-:Y:S02]  /*17060*/  ISETP.GE.AND P4, PT, R12.reuse, R2, PT ;  /* 0x000000020c00720c */ /* 0x040fe40003f86270 */
[----:B------:R-:W-:Y:S02]  /*17070*/  ISETP.GE.AND P1, PT, R12, R165, PT ;  /* 0x000000a50c00720c */ /* 0x000fe40003f26270 */
[C---:B------:R-:W-:Y:S01]  /*17080*/  IADD3 R12, R31.reuse, 0x28, RZ ;  /* 0x000000281f0c7810 */ /* 0x040fe20007ffe0ff */
[----:B------:R-:W-:Y:S01]  /*17090*/  MUFU.TANH R185, R61 ;  /* 0x0000003d00b97308 */ /* 0x000fe20000002400 */
[----:B------:R-:W-:Y:S01]  /*170a0*/  IADD3 R10, R31, 0x29, RZ ;  /* 0x000000291f0a7810 */ /* 0x000fe20007ffe0ff */
[----:B------:R-:W-:Y:S01]  /*170b0*/  FMUL.FTZ R76, R76, R4 ;  /* 0x000000044c4c7220 */ /* 0x000fe20000410000 */
[----:B-1----:R-:W-:-:S05]  /*170c0*/  FSEL R14, R40, -INF , !P0 ;  /* 0xff800000280e7808 */ /* 0x002fca0004000000 */
[----:B------:R-:W1:Y:S01]  /*170d0*/  MUFU.TANH R188, R62 ;  /* 0x0000003e00bc7308 */ /* 0x000e620000002400 */
[----:B------:R-:W-:Y:S02]  /*170e0*/  FSEL R8, R36, -INF , !P5 ;  /* 0xff80000024087808 */ /* 0x000fe40006800000 */
[----:B------:R-:W-:-:S05]  /*170f0*/  ISETP.GE.AND P0, PT, R12, R2, PT ;  /* 0x000000020c00720c */ /* 0x000fca0003f06270 */
[----:B------:R-:W3:Y:S01]  /*17100*/  MUFU.TANH R189, R63 ;  /* 0x0000003f00bd7308 */ /* 0x000ee20000002400 */
[----:B------:R-:W-:-:S07]  /*17110*/  ISETP.GE.AND P5, PT, R12, R165, PT ;  /* 0x000000a50c00720c */ /* 0x000fce0003fa6270 */
[----:B------:R-:W1:Y:S01]  /*17120*/  MUFU.TANH R52, R52 ;  /* 0x0000003400347308 */ /* 0x000e620000002400 */
[----:B--2---:R-:W-:-:S07]  /*17130*/  FSEL R12, R41, -INF , !P2 ;  /* 0xff800000290c7808 */ /* 0x004fce0005000000 */
[----:B------:R-:W-:Y:S01]  /*17140*/  MUFU.TANH R194, R53 ;  /* 0x0000003500c27308 */ /* 0x000fe20000002400 */
[----:B----4-:R-:W-:-:S07]  /*17150*/  FSEL R182, R182, -INF , !P6 ;  /* 0xff800000b6b67808 */ /* 0x010fce0007000000 */
[----:B------:R-:W2:Y:S01]  /*17160*/  MUFU.TANH R191, R54 ;  /* 0x0000003600bf7308 */ /* 0x000ea20000002400 */
[C---:B------:R-:W-:Y:S02]  /*17170*/  ISETP.GE.AND P2, PT, R10.reuse, R2, PT ;  /* 0x000000020a00720c */ /* 0x040fe40003f46270 */
[----:B------:R-:W-:Y:S02]  /*17180*/  ISETP.GE.AND P6, PT, R10, R165, PT ;  /* 0x000000a50a00720c */ /* 0x000fe40003fc6270 */
[C---:B------:R-:W-:Y:S02]  /*17190*/  IADD3 R9, R31.reuse, 0x30, RZ ;  /* 0x000000301f097810 */ /* 0x040fe40007ffe0ff */
[----:B------:R-:W-:Y:S01]  /*171a0*/  IADD3 R10, R31, 0x31, RZ ;  /* 0x000000311f0a7810 */ /* 0x000fe20007ffe0ff */
[----:B------:R-:W4:Y:S01]  /*171b0*/  MUFU.TANH R192, R76 ;  /* 0x0000004c00c07308 */ /* 0x000f220000002400 */
[----:B-----5:R-:W-:Y:S02]  /*171c0*/  FSEL R186, R186, -INF , !P3 ;  /* 0xff800000baba7808 */ /* 0x020fe40005800000 */
[----:B------:R-:W-:-:S02]  /*171d0*/  FSEL R183, R183, -INF , !P4 ;  /* 0xff800000b7b77808 */ /* 0x000fc40006000000 */
[----:B------:R-:W-:Y:S02]  /*171e0*/  FSEL R187, R187, -INF , !P1 ;  /* 0xff800000bbbb7808 */ /* 0x000fe40004800000 */
[----:B------:R-:W-:Y:S02]  /*171f0*/  FSEL R184, R184, -INF , !P0 ;  /* 0xff800000b8b87808 */ /* 0x000fe40004000000 */
[CC--:B------:R-:W-:Y:S02]  /*17200*/  ISETP.GE.AND P3, PT, R9.reuse, R2.reuse, PT ;  /* 0x000000020900720c */ /* 0x0c0fe40003f66270 */
[-C--:B------:R-:W-:Y:S02]  /*17210*/  ISETP.GE.AND P4, PT, R9, R165.reuse, PT ;  /* 0x000000a50900720c */ /* 0x080fe40003f86270 */
[C---:B------:R-:W-:Y:S02]  /*17220*/  ISETP.GE.AND P1, PT, R10.reuse, R2, PT ;  /* 0x000000020a00720c */ /* 0x040fe40003f26270 */
[----:B------:R-:W-:-:S02]  /*17230*/  ISETP.GE.AND P0, PT, R10, R165, PT ;  /* 0x000000a50a00720c */ /* 0x000fc40003f06270 */
[C---:B------:R-:W-:Y:S02]  /*17240*/  IADD3 R9, R31.reuse, 0x38, RZ ;  /* 0x000000381f097810 */ /* 0x040fe40007ffe0ff */
[----:B------:R-:W-:Y:S01]  /*17250*/  IADD3 R10, R31, 0x39, RZ ;  /* 0x000000391f0a7810 */ /* 0x000fe20007ffe0ff */
[----:B------:R-:W-:Y:S01]  /*17260*/  FMUL.FTZ R55, R55, R4 ;  /* 0x0000000437377220 */ /* 0x000fe20000410000 */
[----:B-1----:R-:W-:Y:S02]  /*17270*/  FSEL R188, R188, -INF , !P5 ;  /* 0xff800000bcbc7808 */ /* 0x002fe40006800000 */
[----:B------:R-:W-:Y:S02]  /*17280*/  FSEL R185, R185, -INF , !P2 ;  /* 0xff800000b9b97808 */ /* 0x000fe40005000000 */
[----:B---3--:R-:W-:Y:S02]  /*17290*/  FSEL R189, R189, -INF , !P6 ;  /* 0xff800000bdbd7808 */ /* 0x008fe40007000000 */
[----:B------:R-:W-:-:S02]  /*172a0*/  FSEL R196, R52, -INF , !P3 ;  /* 0xff80000034c47808 */ /* 0x000fc40005800000 */
[----:B--2---:R-:W-:Y:S02]  /*172b0*/  FSEL R191, R191, -INF , !P4 ;  /* 0xff800000bfbf7808 */ /* 0x004fe40006000000 */
[----:B------:R-:W-:Y:S02]  /*172c0*/  FSEL R194, R194, -INF , !P1 ;  /* 0xff800000c2c27808 */ /* 0x000fe40004800000 */
[C---:B------:R-:W-:Y:S02]  /*172d0*/  ISETP.GE.AND P5, PT, R9.reuse, R2, PT ;  /* 0x000000020900720c */ /* 0x040fe40003fa6270 */
[-C--:B------:R-:W-:Y:S01]  /*172e0*/  ISETP.GE.AND P2, PT, R9, R165.reuse, PT ;  /* 0x000000a50900720c */ /* 0x080fe20003f46270 */
[----:B------:R-:W-:Y:S01]  /*172f0*/  FMUL.FTZ R9, R18, R4 ;  /* 0x0000000412097220 */ /* 0x000fe20000410000 */
[C---:B------:R-:W-:Y:S02]  /*17300*/  ISETP.GE.AND P6, PT, R31.reuse, R2, PT ;  /* 0x000000021f00720c */ /* 0x040fe40003fc6270 */
[----:B------:R-:W-:Y:S01]  /*17310*/  ISETP.GE.AND P3, PT, R31, R165, PT ;  /* 0x000000a51f00720c */ /* 0x000fe20003f66270 */
[----:B------:R-:W-:Y:S01]  /*17320*/  FMUL.FTZ R31, R78, R4 ;  /* 0x000000044e1f7220 */ /* 0x000fe20000410000 */
[----:B------:R-:W-:-:S02]  /*17330*/  ISETP.GE.AND P4, PT, R10, R2, PT ;  /* 0x000000020a00720c */ /* 0x000fc40003f86270 */
[----:B------:R-:W-:Y:S01]  /*17340*/  ISETP.GE.AND P1, PT, R10, R165, PT ;  /* 0x000000a50a00720c */ /* 0x000fe20003f26270 */
[-C--:B------:R-:W-:Y:S01]  /*17350*/  FMUL.FTZ R10, R79, R4.reuse ;  /* 0x000000044f0a7220 */ /* 0x080fe20000410000 */
[----:B------:R-:W1:Y:S01]  /*17360*/  MUFU.TANH R190, R55 ;  /* 0x0000003700be7308 */ /* 0x000e620000002400 */
[----:B------:R-:W-:Y:S01]  /*17370*/  FMUL.FTZ R77, R77, R4 ;  /* 0x000000044d4d7220 */ /* 0x000fe20000410000 */
[----:B----4-:R-:W-:Y:S02]  /*17380*/  FSEL R192, R192, -INF , !P5 ;  /* 0xff800000c0c07808 */ /* 0x010fe40006800000 */
[----:B------:R-:W-:-:S04]  /*17390*/  ISETP.GT.AND P5, PT, R242, R235, PT ;  /* 0x000000ebf200720c */ /* 0x000fc80003fa4270 */
[----:B------:R-:W2:Y:S08]  /*173a0*/  MUFU.TANH R30, R30 ;  /* 0x0000001e001e7308 */ /* 0x000eb00000002400 */
[----:B------:R-:W-:Y:S08]  /*173b0*/  MUFU.TANH R9, R9 ;  /* 0x0000000900097308 */ /* 0x000ff00000002400 */
[----:B------:R-:W-:Y:S08]  /*173c0*/  MUFU.TANH R193, R77 ;  /* 0x0000004d00c17308 */ /* 0x000ff00000002400 */
[----:B------:R-:W3:Y:S08]  /*173d0*/  MUFU.TANH R31, R31 ;  /* 0x0000001f001f7308 */ /* 0x000ef00000002400 */
[----:B------:R-:W4:Y:S01]  /*173e0*/  MUFU.TANH R10, R10 ;  /* 0x0000000a000a7308 */ /* 0x000f220000002400 */
[----:B-1----:R-:W-:Y:S01]  /*173f0*/  FSEL R190, R190, -INF , !P0 ;  /* 0xff800000bebe7808 */ /* 0x002fe20004000000 */
[----:B------:R-:W-:Y:S01]  /*17400*/  BSSY B1, `(.L_x_4139) ;  /* 0x0000079000017945 */ /* 0x000fe20003800000 */
[----:B------:R-:W-:-:S02]  /*17410*/  ISETP.NE.U32.AND P0, PT, R244, RZ, PT ;  /* 0x000000fff400720c */ /* 0x000fc40003f05070 */
[----:B--2---:R-:W-:Y:S02]  /*17420*/  FSEL R4, R30, -INF , !P6 ;  /* 0xff8000001e047808 */ /* 0x004fe40007000000 */
        /* <DEDUP_REMOVED lines=16> */
[----:B---3--:R-:W-:-:S02]  /*17530*/  FSEL R31, R31, -INF , !P2 ;  /* 0xff8000001f1f7808 */ /* 0x008fc40005000000 */
[----:B------:R-:W-:Y:S02]  /*17540*/  FSEL R9, R9, -INF , !P3 ;  /* 0xff80000009097808 */ /* 0x000fe40005800000 */
        /* <DEDUP_REMOVED lines=26> */
[-C--:B------:R-:W-:Y:S01]  /*176f0*/  IMAD R27, R23, R11.reuse, R18 ;  /* 0x0000000b171b7224 */ /* 0x080fe200078e0212 */
        /* <DEDUP_REMOVED lines=18> */
[----:B------:R-:W2:Y:S02]  /*17820*/  LD.E.64 R22, [R28.64+0x20] ;  /* 0x000020061c167980 */ /* 0x000ea4000c101b00 */
[C-C-:B------:R-:W-:Y:S02]  /*17830*/  IMAD.WIDE R34, R11.reuse, 0x4, R244.reuse ;  /* 0x000000040b227825 */ /* 0x140fe400078e02f4 */
[----:B------:R-:W3:Y:S02]  /*17840*/  LD.E.64 R20, [R28.64+0x38] ;  /* 0x000038061c147980 */ /* 0x000ee4000c101b00 */
        /* <DEDUP_REMOVED lines=8> */
[----:B----4-:R-:W-:Y:S02]  /*178d0*/  IMAD.IADD R3, R3, 0x1, -R10 ;  /* 0x0000000103037824 */ /* 0x010fe400078e0a0a */
[----:B------:R-:W-:Y:S02]  /*178e0*/  IMAD R18, R20, R18, R11 ;  /* 0x0000001214127224 */ /* 0x000fe400078e020b */
[----:B--2---:R-:W-:Y:S01]  /*178f0*/  IMAD R11, R23, R3, RZ ;  /* 0x00000003170b7224 */ /* 0x004fe200078e02ff */
[----:B------:R-:W-:Y:S01]  /*17900*/  SHF.R.S32.HI R10, RZ, 0x1f, R3 ;  /* 0x0000001fff0a7819 */ /* 0x000fe20000011403 */
[----:B------:R-:W-:-:S04]  /*17910*/  IMAD.IADD R27, R27, 0x1, R18 ;  /* 0x000000011b1b7824 */ /* 0x000fc800078e0212 */
[----:B------:R-:W-:Y:S02]  /*17920*/  IMAD R10, R22, R10, R11 ;  /* 0x0000000a160a7224 */ /* 0x000fe400078e020b */
[----:B------:R-:W-:-:S04]  /*17930*/  IMAD.WIDE.U32 R22, R3, R22, R26 ;  /* 0x0000001603167225 */ /* 0x000fc800078e001a */
[----:B------:R-:W-:Y:S01]  /*17940*/  IMAD.MOV.U32 R11, RZ, RZ, R22 ;  /* 0x000000ffff0b7224 */ /* 0x000fe200078e0016 */
[----:B------:R-:W-:Y:S01]  /*17950*/  IADD3 R18, R23, R10, RZ ;  /* 0x0000000a17127210 */ /* 0x000fe20007ffe0ff */
[----:B------:R-:W-:Y:S05]  /*17960*/  BRA `(.L_x_4143) ;  /* 0x0000003000007947 */ /* 0x000fea0003800000 */
.L_x_4142:
[----:B------:R-:W2:Y:S02]  /*17970*/  LD.E R11, [R28.64+0x38] ;  /* 0x000038061c0b7980 */ /* 0x000ea4000c101900 */
[----:B--2---:R-:W-:-:S04]  /*17980*/  LEA R11, -R11, RZ, 0x6 ;  /* 0x000000ff0b0b7211 */ /* 0x004fc800078e31ff */
[----:B------:R-:W-:Y:S02]  /*17990*/  SHF.R.S32.HI R18, RZ, 0x1f, R11 ;  /* 0x0000001fff127819 */ /* 0x000fe4000001140b */
.L_x_4143:
[----:B------:R-:W-:Y:S05]  /*179a0*/  BSYNC B0 ;  /* 0x0000000000007941 */ /* 0x000fea0003800000 */
.L_x_4141:
        /* <DEDUP_REMOVED lines=30> */
.L_x_4140:
[----:B------:R-:W-:Y:S05]  /*17b90*/  BSYNC B1 ;  /* 0x0000000000017941 */ /* 0x000fea0003800000 */
.L_x_4139:
[----:B------:R-:W2:Y:S01]  /*17ba0*/  LD.E R28, [R28.64+0xdc] ;  /* 0x0000dc061c1c7980 */ /* 0x000ea2000c101900 */
[----:B------:R-:W-:-:S02]  /*17bb0*/  FMNMX.FTZ R10, R4, R25, !PT ;  /* 0x00000019040a7209 */ /* 0x000fc40007810000 */
[----:B------:R-:W-:Y:S02]  /*17bc0*/  SHF.L.U32 R234, R0, 0x1, RZ ;  /* 0x0000000100ea7819 */ /* 0x000fe400000006ff */
[----:B------:R-:W-:Y:S02]  /*17bd0*/  FMNMX.FTZ R3, R19, R10, !PT ;  /* 0x0000000a13037209 */ /* 0x000fe40007810000 */
[-C--:B------:R-:W-:Y:S01]  /*17be0*/  LEA R233, R7, R234.reuse, 0x1 ;  /* 0x000000ea07e97211 */ /* 0x080fe200078e08ff */
[----:B------:R-:W-:Y:S01]  /*17bf0*/  LDSM.16.MT88.4 R156, [R234+0x10000] ;  /* 0x01000000ea9c783b */ /* 0x000fe20000004200 */
[----:B------:R-:W-:Y:S02]  /*17c00*/  FMNMX.FTZ R10, R44, R3, !PT ;  /* 0x000000032c0a7209 */ /* 0x000fe40007810000 */
[----:B------:R-:W-:Y:S01]  /*17c10*/  LEA R232, R5, R234, 0x1 ;  /* 0x000000ea05e87211 */ /* 0x000fe200078e08ff */
        /* <DEDUP_REMOVED lines=37> */
[----:B------:R-:W3:Y:S03]  /*17e70*/  SHFL.BFLY PT, R11, R18, 0x2, 0x1f ;  /* 0x0c401f00120b7f89 */ /* 0x000ee600000e0000 */
[----:B------:R-:W-:Y:S01]  /*17e80*/  FMNMX.FTZ R3, R191, R10, !PT ;  /* 0x0000000abf037209 */ /* 0x000fe20007810000 */
[----:B------:R-:W-:Y:S03]  /*17e90*/  LDSM.16.MT88.4 R120, [R232+0x16000] ;  /* 0x01600000e878783b */ /* 0x000fe60000004200 */
[----:B------:R-:W-:-:S04]  /*17ea0*/  FMNMX.FTZ R10, R190, R3, !PT ;  /* 0x00000003be0a7209 */ /* 0x000fc80007810000 */
[----:B-1----:R-:W-:-:S04]  /*17eb0*/  FMNMX.FTZ R21, R31, R10, !PT ;  /* 0x0000000a1f157209 */ /* 0x002fc80007810000 */
[----:B------:R-:W-:-:S05]  /*17ec0*/  FMNMX.FTZ R21, R30, R21, !PT ;  /* 0x000000151e157209 */ /* 0x000fca0007810000 */
[----:B------:R-:W1:Y:S01]  /*17ed0*/  SHFL.BFLY PT, R10, R21, 0x2, 0x1f ;  /* 0x0c401f00150a7f89 */ /* 0x000e6200000e0000 */
[----:B---3--:R-:W-:-:S05]  /*17ee0*/  FMNMX.FTZ R11, R18, R11, !PT ;  /* 0x0000000b120b7209 */ /* 0x008fca0007810000 */
[----:B------:R-:W3:Y:S01]  /*17ef0*/  SHFL.BFLY PT, R164, R11, 0x1, 0x1f ;  /* 0x0c201f000ba47f89 */ /* 0x000ee200000e0000 */
[----:B-1----:R-:W-:-:S03]  /*17f00*/  FMNMX.FTZ R10, R21, R10, !PT ;  /* 0x0000000a150a7209 */ /* 0x002fc60007810000 */
[----:B------:R-:W-:Y:S04]  /*17f10*/  LDSM.16.MT88.4 R20, [R234+0x12800] ;  /* 0x01280000ea14783b */ /* 0x000fe80000004200 */
[----:B------:R-:W1:Y:S01]  /*17f20*/  SHFL.BFLY PT, R3, R10, 0x1, 0x1f ;  /* 0x0c201f000a037f89 */ /* 0x000e6200000e0000 */
[----:B---3--:R-:W-:-:S04]  /*17f30*/  FMNMX.FTZ R164, R11, R164, !PT ;  /* 0x000000a40ba47209 */ /* 0x008fc80007810000 */
        /* <DEDUP_REMOVED lines=18> */
[-CC-:B------:R-:W-:Y:S02]  /*18060*/  FFMA.FTZ R171, R6, R28.reuse, -R195.reuse ;  /* 0x0000001c06ab7223 */ /* 0x180fe400000108c3 */
[----:B------:R-:W2:Y:S01]  /*18070*/  LDSM.16.MT88.4 R4, [R231+0x16000] ;  /* 0x01600000e704783b */ /* 0x000ea20000004200 */
[-CC-:B------:R-:W-:Y:S02]  /*18080*/  FFMA.FTZ R32, R8, R28.reuse, -R195.reuse ;  /* 0x0000001c08207223 */ /* 0x180fe400000108c3 */
[-CC-:B------:R-:W-:Y:S01]  /*18090*/  FFMA.FTZ R174, R17, R28.reuse, -R195.reuse ;  /* 0x0000001c11ae7223 */ /* 0x180fe200000108c3 */
[----:B------:R-:W3:Y:S01]  /*180a0*/  LDSM.16.MT88.4 R8, [R234+0x10800] ;  /* 0x01080000ea08783b */ /* 0x000ee20000004200 */
[----:B------:R-:W-:Y:S01]  /*180b0*/  MUFU.EX2 R177, R177 ;  /* 0x000000b100b17308 */ /* 0x000fe20000000800 */
[----:B------:R-:W-:-:S02]  /*180c0*/  FFMA.FTZ R35, R16, R28, -R195 ;  /* 0x0000001c10237223 */ /* 0x000fc400000108c3 */
[-CC-:B------:R-:W-:Y:S01]  /*180d0*/  FFMA.FTZ R175, R15, R28.reuse, -R29.reuse ;  /* 0x0000001c0faf7223 */ /* 0x180fe2000001081d */
[----:B------:R-:W-:Y:S01]  /*180e0*/  LDSM.16.MT88.4 R16, [R233+0x10800] ;  /* 0x01080000e910783b */ /* 0x000fe20000004200 */
[-CC-:B------:R-:W-:Y:S02]  /*180f0*/  FFMA.FTZ R34, R13, R28.reuse, -R29.reuse ;  /* 0x0000001c0d227223 */ /* 0x180fe4000001081d */
[-CC-:B------:R-:W-:Y:S01]  /*18100*/  FFMA.FTZ R33, R14, R28.reuse, -R29.reuse ;  /* 0x0000001c0e217223 */ /* 0x180fe2000001081d */
[----:B------:R-:W4:Y:S01]  /*18110*/  MUFU.EX2 R172, R172 ;  /* 0x000000ac00ac7308 */ /* 0x000f220000000800 */
[----:B-1----:R-:W-:Y:S01]  /*18120*/  F2FP.BF16.PACK_AB R128, R176, R179 ;  /* 0x000000b3b080723e */ /* 0x002fe200000010ff */
[-C--:B------:R-:W-:Y:S02]  /*18130*/  FFMA.FTZ R0, R12, R28.reuse, -R29 ;  /* 0x0000001c0c007223 */ /* 0x080fe4000001081d */
[----:B------:R-:W1:Y:S01]  /*18140*/  LDSM.16.MT88.4 R12, [R232+0x10800] ;  /* 0x01080000e80c783b */ /* 0x000e620000004200 */
[----:B------:R-:W-:-:S02]  /*18150*/  FFMA.FTZ R182, R182, R28, -R195 ;  /* 0x0000001cb6b67223 */ /* 0x000fc400000108c3 */
[-CC-:B------:R-:W-:Y:S01]  /*18160*/  FFMA.FTZ R183, R183, R28.reuse, -R195.reuse ;  /* 0x0000001cb7b77223 */ /* 0x180fe200000108c3 */
[----:B------:R-:W-:Y:S01]  /*18170*/  MUFU.EX2 R181, R181 ;  /* 0x000000b500b57308 */ /* 0x000fe20000000800 */
[-CC-:B------:R-:W-:Y:S02]  /*18180*/  FFMA.FTZ R184, R184, R28.reuse, -R195.reuse ;  /* 0x0000001cb8b87223 */ /* 0x180fe400000108c3 */
[-C--:B------:R-:W-:Y:S02]  /*18190*/  FFMA.FTZ R185, R185, R28.reuse, -R195 ;  /* 0x0000001cb9b97223 */ /* 0x080fe400000108c3 */
[-CC-:B------:R-:W-:Y:S02]  /*181a0*/  FFMA.FTZ R186, R186, R28.reuse, -R29.reuse ;  /* 0x0000001cbaba7223 */ /* 0x180fe4000001081d */
[-CC-:B------:R-:W-:Y:S01]  /*181b0*/  FFMA.FTZ R187, R187, R28.reuse, -R29.reuse ;  /* 0x0000001cbbbb7223 */ /* 0x180fe2000001081d */
[----:B------:R-:W5:Y:S01]  /*181c0*/  MUFU.EX2 R178, R178 ;  /* 0x000000b200b27308 */ /* 0x000f620000000800 */
[----:B----4-:R-:W-:Y:S01]  /*181d0*/  F2FP.BF16.PACK_AB R130, R172, R177 ;  /* 0x000000b1ac82723e */ /* 0x010fe200000010ff */
        /* <DEDUP_REMOVED lines=19> */
[----:B------:R-:W4:Y:S01]  /*18310*/  MUFU.EX2 R171, R171 ;  /* 0x000000ab00ab7308 */ /* 0x000f220000000800 */
[----:B------:R-:W-:-:S02]  /*18320*/  FADD.FTZ R180, R180, R181 ;  /* 0x000000b5b4b47221 */ /* 0x000fc40000010000 */
[----:B------:R-:W-:Y:S02]  /*18330*/  FADD.FTZ R177, R172, R177 ;  /* 0x000000b1acb17221 */ /* 0x000fe40000010000 */
        /* <DEDUP_REMOVED lines=303> */
.L_x_4146:
[----:B------:R-:W-:Y:S02]  /*19630*/  ULDC.64 UR4, c[0x0][0x118] ;  /* 0x0000460000047ab9 */ /* 0x000fe40000000a00 */
[----:B------:R-:W2:Y:S02]  /*19640*/  LD.E R6, [R200.64+0x40] ;  /* 0x00004004c8067980 */ /* 0x000ea4000c101900 */
[----:B--2---:R-:W-:-:S04]  /*19650*/  LEA R6, -R6, RZ, 0x6 ;  /* 0x000000ff06067211 */ /* 0x004fc800078e31ff */
[----:B------:R-:W-:Y:S02]  /*19660*/  SHF.R.S32.HI R5, RZ, 0x1f, R6 ;  /* 0x0000001fff057819 */ /* 0x000fe40000011406 */
.L_x_4147:
[----:B------:R-:W-:Y:S05]  /*19670*/  BSYNC B0 ;  /* 0x0000000000007941 */ /* 0x000fea0003800000 */
.L_x_4145:
        /* <DEDUP_REMOVED lines=42> */
[----:B------:R-:W2:Y:S04]  /*19920*/  LD.E R0, [R200.64+0x18c] ;  /* 0x00018c04c8007980 */ /* 0x000ea8000c101900 */
[----:B------:R-:W0:Y:S01]  /*19930*/  LDGDEPBAR ;  /* 0x00000000000079af */ /* 0x000e220000000000 */
[C---:B------:R-:W-:Y:S08]  /*19940*/  HMMA.16816.F32.BF16 R4, R24.reuse, R6, RZ ;  /* 0x000000061804723c */ /* 0x040ff000000418ff */
[C---:B----4-:R-:W-:Y:S08]  /*19950*/  HMMA.16816.F32.BF16 R180, R24.reuse, R176, RZ ;  /* 0x000000b018b4723c */ /* 0x050ff000000418ff */
[C---:B-----5:R-:W-:Y:S08]  /*19960*/  HMMA.16816.F32.BF16 R172, R24.reuse, R32, RZ ;  /* 0x0000002018ac723c */ /* 0x060ff000000418ff */
[C---:B------:R-:W-:Y:S08]  /*19970*/  HMMA.16816.F32.BF16 R176, R24.reuse, R178, RZ ;  /* 0x000000b218b0723c */ /* 0x040ff000000418ff */
[C---:B------:R-:W-:Y:S08]  /*19980*/  HMMA.16816.F32.BF16 R32, R24.reuse, R34, RZ ;  /* 0x000000221820723c */ /* 0x040ff000000418ff */
        /* <DEDUP_REMOVED lines=15> */
[----:B------:R-:W-:Y:S03]  /*19a80*/  LDSM.16.M88.4 R20, [R225] ;  /* 0x00000000e114783b */ /* 0x000fe60000000200 */
[C---:B-1----:R-:W-:Y:S08]  /*19a90*/  HMMA.16816.F32.BF16 R8, R16.reuse, R12, R8 ;  /* 0x0000000c1008723c */ /* 0x042ff00000041808 */
[C---:B------:R-:W-:Y:S01]  /*19aa0*/  HMMA.16816.F32.BF16 R4, R16.reuse, R14, R4 ;  /* 0x0000000e1004723c */ /* 0x040fe20000041804 */
[----:B------:R-:W1:Y:S07]  /*19ab0*/  LDSM.16.M88.4 R12, [R220] ;  /* 0x00000000dc0c783b */ /* 0x000e6e0000000200 */
[C---:B------:R-:W-:Y:S08]  /*19ac0*/  HMMA.16816.F32.BF16 R180, R16.reuse, R192, R180 ;  /* 0x000000c010b4723c */ /* 0x040ff000000418b4 */
[C---:B------:R-:W-:Y:S01]  /*19ad0*/  HMMA.16816.F32.BF16 R176, R16.reuse, R194, R176 ;  /* 0x000000c210b0723c */ /* 0x040fe200000418b0 */
[----:B------:R-:W5:Y:S07]  /*19ae0*/  LDSM.16.M88.4 R192, [R220+0x1000] ;  /* 0x00100000dcc0783b */ /* 0x000f6e0000000200 */
        /* <DEDUP_REMOVED lines=40> */
[C---:B---3--:R-:W-:Y:S08]  /*19d70*/  HMMA.16816.F32.BF16 R28, R20.reuse, R184, R28 ;  /* 0x000000b8141c723c */ /* 0x048ff0000004181c */
[C---:B------:R-:W-:Y:S01]  /*19d80*/  HMMA.16816.F32.BF16 R24, R20.reuse, R186, R24 ;  /* 0x000000ba1418723c */ /* 0x040fe20000041818 */
[----:B------:R-:W3:Y:S07]  /*19d90*/  LDSM.16.M88.4 R184, [R224+0xb000] ;  /* 0x00b00000e0b8783b */ /* 0x000eee0000000200 */
[----:B------:R-:W-:Y:S01]  /*19da0*/  HMMA.16816.F32.BF16 R32, R20, R194, R32 ;  /* 0x000000c21420723c */ /* 0x000fe20000041820 */
[----:B------:R-:W-:Y:S04]  /*19db0*/  LDSM.16.M88.4 R20, [R225+0x2000] ;  /* 0x00200000e114783b */ /* 0x000fe80000000200 */
[----:B------:R-:W5:Y:S03]  /*19dc0*/  LDSM.16.M88.4 R192, [R224+0xb800] ;  /* 0x00b80000e0c0783b */ /* 0x000f660000000200 */
        /* <DEDUP_REMOVED lines=8> */
[----:B------:R-:W3:Y:S07]  /*19e50*/  LDSM.16.M88.4 R184, [R220+0x3000] ;  /* 0x00300000dcb8783b */ /* 0x000eee0000000200 */
[----:B-----5:R-:W-:Y:S08]  /*19e60*/  HMMA.16816.F32.BF16 R28, R188, R192, R28 ;  /* 0x000000c0bc1c723c */ /* 0x020ff0000004181c */
[C---:B----4-:R-:W-:Y:S08]  /*19e70*/  HMMA.16816.F32.BF16 R8, R20.reuse, R16, R8 ;  /* 0x000000101408723c */ /* 0x050ff00000041808 */
[C---:B------:R-:W-:Y:S01]  /*19e80*/  HMMA.16816.F32.BF16 R4, R20.reuse, R18, R4 ;  /* 0x000000121404723c */ /* 0x040fe20000041804 */
[----:B------:R-:W-:Y:S07]  /*19e90*/  LDSM.16.M88.4 R16, [R230+0x4000] ;  /* 0x00400000e610783b */ /* 0x000fee0000000200 */
[C---:B-1----:R-:W-:Y:S08]  /*19ea0*/  HMMA.16816.F32.BF16 R180, R20.reuse, R12, R180 ;  /* 0x0000000c14b4723c */ /* 0x042ff000000418b4 */
[----:B------:R-:W-:Y:S01]  /*19eb0*/  HMMA.16816.F32.BF16 R176, R20, R14, R176 ;  /* 0x0000000e14b0723c */ /* 0x000fe200000418b0 */
[----:B------:R-:W1:Y:S07]  /*19ec0*/  LDSM.16.M88.4 R12, [R229+0xc000] ;  /* 0x00c00000e50c783b */ /* 0x000e6e0000000200 */
[----:B------:R-:W-:Y:S01]  /*19ed0*/  HMMA.16816.F32.BF16 R24, R188, R194, R24 ;  /* 0x000000c2bc18723c */ /* 0x000fe20000041818 */
[----:B------:R-:W4:Y:S04]  /*19ee0*/  LDSM.16.M88.4 R188, [R229+0xd000] ;  /* 0x00d00000e5bc783b */ /* 0x000f280000000200 */
[----:B------:R-:W5:Y:S03]  /*19ef0*/  LDSM.16.M88.4 R192, [R229+0xc800] ;  /* 0x00c80000e5c0783b */ /* 0x000f660000000200 */
        /* <DEDUP_REMOVED lines=9> */
[----:B------:R-:W1:Y:S07]  /*19f90*/  LDSM.16.M88.4 R12, [R215] ;  /* 0x00000000d70c783b */ /* 0x000e6e0000000200 */
[C---:B----4-:R-:W-:Y:S08]  /*19fa0*/  HMMA.16816.F32.BF16 R172, R16.reuse, R188, R172 ;  /* 0x000000bc10ac723c */ /* 0x050ff000000418ac */
[C---:B------:R-:W-:Y:S01]  /*19fb0*/  HMMA.16816.F32.BF16 R32, R16.reuse, R190, R32 ;  /* 0x000000be1020723c */ /* 0x040fe20000041820 */
[----:B------:R-:W4:Y:S07]  /*19fc0*/  LDSM.16.M88.4 R188, [R213] ;  /* 0x00000000d5bc783b */ /* 0x000f2e0000000200 */
[C---:B-----5:R-:W-:Y:S08]  /*19fd0*/  HMMA.16816.F32.BF16 R180, R16.reuse, R192, R180 ;  /* 0x000000c010b4723c */ /* 0x060ff000000418b4 */
[C---:B------:R-:W-:Y:S01]  /*19fe0*/  HMMA.16816.F32.BF16 R176, R16.reuse, R194, R176 ;  /* 0x000000c210b0723c */ /* 0x040fe200000418b0 */
[----:B------:R-:W5:Y:S07]  /*19ff0*/  LDSM.16.M88.4 R192, [R214] ;  /* 0x00000000d6c0783b */ /* 0x000f6e0000000200 */
[C---:B---3--:R-:W-:Y:S08]  /*1a000*/  HMMA.16816.F32.BF16 R28, R16.reuse, R184, R28 ;  /* 0x000000b8101c723c */ /* 0x048ff0000004181c */
[----:B------:R-:W-:Y:S01]  /*1a010*/  HMMA.16816.F32.BF16 R24, R16, R186, R24 ;  /* 0x000000ba1018723c */ /* 0x000fe20000041818 */
[----:B------:R-:W3:Y:S04]  /*1a020*/  LDSM.16.M88.4 R184, [R212] ;  /* 0x00000000d4b8783b */ /* 0x000ee80000000200 */
[----:B------:R-:W-:Y:S03]  /*1a030*/  LDSM.16.M88.4 R16, [R226+0x4000] ;  /* 0x00400000e210783b */ /* 0x000fe60000000200 */
        /* <DEDUP_REMOVED lines=9> */
[C---:B---3--:R-:W-:Y:S08]  /*1a0d0*/  HMMA.16816.F32.BF16 R28, R20.reuse, R184, R28 ;  /* 0x000000b8141c723c */ /* 0x048ff0000004181c */
[----:B------:R-:W-:Y:S01]  /*1a0e0*/  HMMA.16816.F32.BF16 R24, R20, R186, R24 ;  /* 0x000000ba1418723c */ /* 0x000fe20000041818 */
[----:B------:R-:W3:Y:S04]  /*1a0f0*/  LDSM.16.M88.4 R184, [R224+0xd000] ;  /* 0x00d00000e0b8783b */ /* 0x000ee80000000200 */
        /* <DEDUP_REMOVED lines=10> */
[C---:B-----5:R-:W-:Y:S08]  /*1a1a0*/  HMMA.16816.F32.BF16 R28, R16.reuse, R20, R28 ;  /* 0x00000014101c723c */ /* 0x060ff0000004181c */
[----:B------:R-:W-:Y:S01]  /*1a1b0*/  HMMA.16816.F32.BF16 R24, R16, R22, R24 ;  /* 0x000000161018723c */ /* 0x000fe20000041818 */
[----:B------:R-:W-:Y:S04]  /*1a1c0*/  LDSM.16.M88.4 R20, [R230+0x6000] ;  /* 0x00600000e614783b */ /* 0x000fe80000000200 */
[----:B------:R-:W5:Y:S03]  /*1a1d0*/  LDSM.16.M88.4 R16, [R229+0xe000] ;  /* 0x00e00000e510783b */ /* 0x000f660000000200 */
[C---:B-1----:R-:W-:Y:S08]  /*1a1e0*/  HMMA.16816.F32.BF16 R8, R196.reuse, R12, R8 ;  /* 0x0000000cc408723c */ /* 0x042ff00000041808 */
[C---:B------:R-:W-:Y:S01]  /*1a1f0*/  HMMA.16816.F32.BF16 R4, R196.reuse, R14, R4 ;  /* 0x0000000ec404723c */ /* 0x040fe20000041804 */
[----:B------:R-:W-:Y:S07]  /*1a200*/  LDSM.16.M88.4 R12, [R229+0xe800] ;  /* 0x00e80000e50c783b */ /* 0x000fee0000000200 */
[C---:B----4-:R-:W-:Y:S08]  /*1a210*/  HMMA.16816.F32.BF16 R172, R196.reuse, R188, R172 ;  /* 0x000000bcc4ac723c */ /* 0x050ff000000418ac */
[C---:B------:R-:W-:Y:S01]  /*1a220*/  HMMA.16816.F32.BF16 R32, R196.reuse, R190, R32 ;  /* 0x000000bec420723c */ /* 0x040fe20000041820 */
[----:B------:R-:W1:Y:S07]  /*1a230*/  LDSM.16.M88.4 R188, [R229+0xf000] ;  /* 0x00f00000e5bc783b */ /* 0x000e6e0000000200 */
[C---:B------:R-:W-:Y:S08]  /*1a240*/  HMMA.16816.F32.BF16 R180, R196.reuse, R192, R180 ;  /* 0x000000c0c4b4723c */ /* 0x040ff000000418b4 */
[C---:B------:R-:W-:Y:S01]  /*1a250*/  HMMA.16816.F32.BF16 R176, R196.reuse, R194, R176 ;  /* 0x000000c2c4b0723c */ /* 0x040fe200000418b0 */
[----:B------:R-:W4:Y:S07]  /*1a260*/  LDSM.16.M88.4 R192, [R229+0xf800] ;  /* 0x00f80000e5c0783b */ /* 0x000f2e0000000200 */
[C---:B---3--:R-:W-:Y:S08]  /*1a270*/  HMMA.16816.F32.BF16 R28, R196.reuse, R184, R28 ;  /* 0x000000b8c41c723c */ /* 0x048ff0000004181c */
[----:B------:R-:W-:Y:S01]  /*1a280*/  HMMA.16816.F32.BF16 R24, R196, R186, R24 ;  /* 0x000000bac418723c */ /* 0x000fe20000041818 */
[----:B------:R-:W-:Y:S07]  /*1a290*/  LDSM.16.M88.4 R184, [R228+0x6000] ;  /* 0x00600000e4b8783b */ /* 0x000fee0000000200 */
[C---:B-----5:R-:W-:Y:S08]  /*1a2a0*/  HMMA.16816.F32.BF16 R8, R20.reuse, R16, R8 ;  /* 0x000000101408723c */ /* 0x060ff00000041808 */
[C---:B------:R-:W-:Y:S01]  /*1a2b0*/  HMMA.16816.F32.BF16 R4, R20.reuse, R18, R4 ;  /* 0x000000121404723c */ /* 0x040fe20000041804 */
[----:B------:R-:W3:Y:S07]  /*1a2c0*/  LDSM.16.M88.4 R16, [R211] ;  /* 0x00000000d310783b */ /* 0x000eee0000000200 */
[C---:B-1----:R-:W-:Y:S08]  /*1a2d0*/  HMMA.16816.F32.BF16 R172, R20.reuse, R188, R172 ;  /* 0x000000bc14ac723c */ /* 0x042ff000000418ac */
[C---:B------:R-:W-:Y:S01]  /*1a2e0*/  HMMA.16816.F32.BF16 R32, R20.reuse, R190, R32 ;  /* 0x000000be1420723c */ /* 0x040fe20000041820 */
[----:B------:R-:W1:Y:S07]  /*1a2f0*/  LDSM.16.M88.4 R188, [R209] ;  /* 0x00000000d1bc783b */ /* 0x000e6e0000000200 */
[C---:B------:R-:W-:Y:S08]  /*1a300*/  HMMA.16816.F32.BF16 R180, R20.reuse, R12, R180 ;  /* 0x0000000c14b4723c */ /* 0x040ff000000418b4 */
[C---:B------:R-:W-:Y:S01]  /*1a310*/  HMMA.16816.F32.BF16 R176, R20.reuse, R14, R176 ;  /* 0x0000000e14b0723c */ /* 0x040fe200000418b0 */
[----:B------:R-:W5:Y:S07]  /*1a320*/  LDSM.16.M88.4 R12, [R210] ;  /* 0x00000000d20c783b */ /* 0x000f6e0000000200 */
[C---:B----4-:R-:W-:Y:S08]  /*1a330*/  HMMA.16816.F32.BF16 R28, R20.reuse, R192, R28 ;  /* 0x000000c0141c723c */ /* 0x050ff0000004181c */
[----:B------:R-:W-:Y:S01]  /*1a340*/  HMMA.16816.F32.BF16 R24, R20, R194, R24 ;  /* 0x000000c21418723c */ /* 0x000fe20000041818 */
[----:B------:R-:W-:Y:S04]  /*1a350*/  LDSM.16.M88.4 R20, [R226+0x6000] ;  /* 0x00600000e214783b */ /* 0x000fe80000000200 */
[----:B------:R-:W-:Y:S03]  /*1a360*/  LDSM.16.M88.4 R192, [R224+0xe800] ;  /* 0x00e80000e0c0783b */ /* 0x000fe60000000200 */
[C---:B---3--:R-:W-:Y:S08]  /*1a370*/  HMMA.16816.F32.BF16 R8, R184.reuse, R16, R8 ;  /* 0x00000010b808723c */ /* 0x048ff00000041808 */
[C---:B------:R-:W-:Y:S01]  /*1a380*/  HMMA.16816.F32.BF16 R4, R184.reuse, R18, R4 ;  /* 0x00000012b804723c */ /* 0x040fe20000041804 */
[----:B------:R-:W3:Y:S07]  /*1a390*/  LDSM.16.M88.4 R16, [R224+0xe000] ;  /* 0x00e00000e010783b */ /* 0x000eee0000000200 */
[C---:B-1----:R-:W-:Y:S08]  /*1a3a0*/  HMMA.16816.F32.BF16 R172, R184.reuse, R188, R172 ;  /* 0x000000bcb8ac723c */ /* 0x042ff000000418ac */
[C---:B-----5:R-:W-:Y:S08]  /*1a3b0*/  HMMA.16816.F32.BF16 R180, R184.reuse, R12, R180 ;  /* 0x0000000cb8b4723c */ /* 0x060ff000000418b4 */
[C---:B------:R-:W-:Y:S01]  /*1a3c0*/  HMMA.16816.F32.BF16 R176, R184.reuse, R14, R176 ;  /* 0x0000000eb8b0723c */ /* 0x040fe200000418b0 */
[----:B------:R-:W-:Y:S07]  /*1a3d0*/  LDSM.16.M88.4 R12, [R220+0x6000] ;  /* 0x00600000dc0c783b */ /* 0x000fee0000000200 */
[----:B------:R-:W-:Y:S01]  /*1a3e0*/  HMMA.16816.F32.BF16 R188, R184, R190, R32 ;  /* 0x000000beb8bc723c */ /* 0x000fe20000041820 */
[----:B------:R-:W1:Y:S07]  /*1a3f0*/  LDSM.16.M88.4 R32, [R225+0x6000] ;  /* 0x00600000e120783b */ /* 0x000e6e0000000200 */
[C---:B---3--:R-:W-:Y:S08]  /*1a400*/  HMMA.16816.F32.BF16 R8, R20.reuse, R16, R8 ;  /* 0x000000101408723c */ /* 0x048ff00000041808 */
[----:B------:R-:W-:Y:S01]  /*1a410*/  HMMA.16816.F32.BF16 R4, R20, R18, R4 ;  /* 0x000000121404723c */ /* 0x000fe20000041804 */
[----:B------:R-:W3:Y:S11]  /*1a420*/  LDSM.16.M88.4 R16, [R208] ;  /* 0x00000000d010783b */ /* 0x000ef60000000200 */
[----:B------:R-:W-:Y:S04]  /*1a430*/  @!UPT UIADD3 URZ, URZ, URZ, URZ ;  /* 0x0000003f3f3ff290 */ /* 0x000fe8000fffe03f */
[C---:B-1----:R-:W-:Y:S08]  /*1a440*/  HMMA.16816.F32.BF16 R8, R32.reuse, R12, R8 ;  /* 0x0000000c2008723c */ /* 0x042ff00000041808 */
[----:B------:R-:W-:Y:S01]  /*1a450*/  HMMA.16816.F32.BF16 R4, R32, R14, R4 ;  /* 0x0000000e2004723c */ /* 0x000fe20000041804 */
[----:B------:R-:W1:Y:S07]  /*1a460*/  LDSM.16.M88.4 R12, [R220+0x6800] ;  /* 0x00680000dc0c783b */ /* 0x000e6e0000000200 */
[C---:B------:R-:W-:Y:S08]  /*1a470*/  HMMA.16816.F32.BF16 R180, R20.reuse, R192, R180 ;  /* 0x000000c014b4723c */ /* 0x040ff000000418b4 */
[----:B------:R-:W-:Y:S01]  /*1a480*/  HMMA.16816.F32.BF16 R176, R20, R194, R176 ;  /* 0x000000c214b0723c */ /* 0x000fe200000418b0 */
[----:B------:R-:W4:Y:S01]  /*1a490*/  LDSM.16.M88.4 R192, [R224+0xf000] ;  /* 0x00f00000e0c0783b */ /* 0x000f220000000200 */
[----:B--2---:R-:W-:-:S02]  /*1a4a0*/  FMUL.FTZ R170, R9, R0 ;  /* 0x0000000009aa7220 */ /* 0x004fc40000410000 */
[----:B------:R-:W-:-:S04]  /*1a4b0*/  FMUL.FTZ R171, R11, R0 ;  /* 0x000000000bab7220 */ /* 0x000fc80000410000 */
[----:B---3--:R-:W-:Y:S07]  /*1a4c0*/  HMMA.16816.F32.BF16 R28, R184, R16, R28 ;  /* 0x00000010b81c723c */ /* 0x008fee000004181c */
[-C--:B------:R-:W-:Y:S02]  /*1a4d0*/  FMUL.FTZ R16, R8, R0.reuse ;  /* 0x0000000008107220 */ /* 0x080fe40000410000 */
[-C--:B------:R-:W-:Y:S02]  /*1a4e0*/  FMUL.FTZ R17, R10, R0.reuse ;  /* 0x000000000a117220 */ /* 0x080fe40000410000 */
[----:B------:R-:W2:Y:S01]  /*1a4f0*/  LDSM.16.M88.4 R8, [R220+0x7000] ;  /* 0x00700000dc08783b */ /* 0x000ea20000000200 */
[C---:B-1----:R-:W-:Y:S08]  /*1a500*/  HMMA.16816.F32.BF16 R180, R32.reuse, R12, R180 ;  /* 0x0000000c20b4723c */ /* 0x042ff000000418b4 */
[----:B------:R-:W-:Y:S01]  /*1a510*/  HMMA.16816.F32.BF16 R176, R32, R14, R176 ;  /* 0x0000000e20b0723c */ /* 0x000fe200000418b0 */
[----:B------:R-:W1:Y:S07]  /*1a520*/  LDSM.16.M88.4 R12, [R224+0xf800] ;  /* 0x00f80000e00c783b */ /* 0x000e6e0000000200 */
[----:B----4-:R-:W-:Y:S01]  /*1a530*/  HMMA.16816.F32.BF16 R172, R20, R192, R172 ;  /* 0x000000c014ac723c */ /* 0x010fe200000418ac */
[----:B------:R-:W-:-:S02]  /*1a540*/  FMUL.FTZ R4, R4, R0 ;  /* 0x0000000004047220 */ /* 0x000fc40000410000 */
[-C--:B------:R-:W-:Y:S02]  /*1a550*/  FMUL.FTZ R5, R5, R0.reuse ;  /* 0x0000000005057220 */ /* 0x080fe40000410000 */
[-C--:B------:R-:W-:Y:S02]  /*1a560*/  FMUL.FTZ R6, R6, R0.reuse ;  /* 0x0000000006067220 */ /* 0x080fe40000410000 */
[-C--:B------:R-:W-:Y:S01]  /*1a570*/  FMUL.FTZ R7, R7, R0.reuse ;  /* 0x0000000007077220 */ /* 0x080fe20000410000 */
[----:B------:R-:W-:Y:S01]  /*1a580*/  HMMA.16816.F32.BF16 R24, R184, R18, R24 ;  /* 0x00000012b818723c */ /* 0x000fe20000041818 */
[----:B------:R-:W-:Y:S07]  /*1a590*/  MUFU.TANH R192, R4 ;  /* 0x0000000400c07308 */ /* 0x000fee0000002400 */
[----:B------:R-:W-:Y:S01]  /*1a5a0*/  HMMA.16816.F32.BF16 R188, R20, R194, R188 ;  /* 0x000000c214bc723c */ /* 0x000fe200000418bc */
[----:B------:R-:W-:Y:S08]  /*1a5b0*/  MUFU.TANH R193, R5 ;  /* 0x0000000500c17308 */ /* 0x000ff00000002400 */
[----:B------:R-:W-:Y:S01]  /*1a5c0*/  MUFU.TANH R194, R6 ;  /* 0x0000000600c27308 */ /* 0x000fe20000002400 */
[----:B--2---:R-:W-:Y:S07]  /*1a5d0*/  HMMA.16816.F32.BF16 R172, R32, R8, R172 ;  /* 0x0000000820ac723c */ /* 0x004fee00000418ac */
[----:B------:R2:W-:Y:S01]  /*1a5e0*/  MUFU.TANH R195, R7 ;  /* 0x0000000700c37308 */ /* 0x0005e20000002400 */
[----:B-1----:R-:W-:Y:S07]  /*1a5f0*/  HMMA.16816.F32.BF16 R28, R20, R12, R28 ;  /* 0x0000000c141c723c */ /* 0x002fee000004181c */
[----:B------:R-:W-:-:S02]  /*1a600*/  FMUL.FTZ R12, R177, R0 ;  /* 0x00000000b10c7220 */ /* 0x000fc40000410000 */
[----:B------:R-:W1:Y:S04]  /*1a610*/  S2R R177, SR_TID.X ;  /* 0x0000000000b17919 */ /* 0x000e680000002100 */
[----:B--2---:R-:W2:Y:S01]  /*1a620*/  LDSM.16.M88.4 R4, [R220+0x7800] ;  /* 0x00780000dc04783b */ /* 0x004ea20000000200 */
[----:B------:R-:W-:Y:S08]  /*1a630*/  HMMA.16816.F32.BF16 R24, R20, R14, R24 ;  /* 0x0000000e1418723c */ /* 0x000ff00000041818 */
[----:B------:R-:W-:Y:S01]  /*1a640*/  HMMA.16816.F32.BF16 R188, R32, R10, R188 ;  /* 0x0000000a20bc723c */ /* 0x000fe200000418bc */
[----:B------:R-:W3:Y:S01]  /*1a650*/  MUFU.TANH R170, R170 ;  /* 0x000000aa00aa7308 */ /* 0x000ee20000002400 */
[----:B------:R-:W-:Y:S01]  /*1a660*/  FMUL.FTZ R196, R180, R0 ;  /* 0x00000000b4c47220 */ /* 0x000fe20000410000 */
[----:B------:R-:W-:-:S04]  /*1a670*/  DEPBAR.LE SB0, 0x0 ;  /* 0x000080000000791a */ /* 0x000fc80000000000 */
[-C--:B------:R-:W-:Y:S02]  /*1a680*/  FMUL.FTZ R10, R173, R0.reuse ;  /* 0x00000000ad0a7220 */ /* 0x080fe40000410000 */
[----:B-1----:R-:W-:Y:S01]  /*1a690*/  IMAD.SHL.U32 R173, R177, 0x2, RZ ;  /* 0x00000002b1ad7824 */ /* 0x002fe200078e00ff */
[----:B------:R-:W1:Y:S04]  /*1a6a0*/  MUFU.TANH R171, R171 ;  /* 0x000000ab00ab7308 */ /* 0x000e680000002400 */
[----:B------:R-:W-:Y:S01]  /*1a6b0*/  LOP3.LUT R173, R173, 0x6, RZ, 0xc0, !PT ;  /* 0x00000006adad7812 */ /* 0x000fe200078ec0ff */
[-C--:B------:R-:W-:Y:S02]  /*1a6c0*/  FMUL.FTZ R180, R181, R0.reuse ;  /* 0x00000000b5b47220 */ /* 0x080fe40000410000 */
[----:B------:R-:W-:-:S02]  /*1a6d0*/  FMUL.FTZ R9, R183, R0 ;  /* 0x00000000b7097220 */ /* 0x000fc40000410000 */
[----:B------:R-:W-:Y:S02]  /*1a6e0*/  IMAD R18, R242, 0x40, R173 ;  /* 0x00000040f2127824 */ /* 0x000fe400078e02ad */
[-C--:B------:R-:W-:Y:S01]  /*1a6f0*/  FMUL.FTZ R11, R172, R0.reuse ;  /* 0x00000000ac0b7220 */ /* 0x080fe20000410000 */
[----:B------:R-:W4:Y:S01]  /*1a700*/  MUFU.TANH R180, R180 ;  /* 0x000000b400b47308 */ /* 0x000f220000002400 */
[----:B------:R-:W-:Y:S01]  /*1a710*/  FMUL.FTZ R172, R174, R0 ;  /* 0x00000000aeac7220 */ /* 0x000fe20000410000 */
[----:B------:R-:W-:Y:S01]  /*1a720*/  IADD3 R173, R18, 0x1, RZ ;  /* 0x0000000112ad7810 */ /* 0x000fe20007ffe0ff */
[----:B--2---:R-:W-:Y:S05]  /*1a730*/  HMMA.16816.F32.BF16 R28, R32, R4, R28 ;  /* 0x00000004201c723c */ /* 0x004fea000004181c */
[----:B------:R-:W2:Y:S01]  /*1a740*/  MUFU.TANH R9, R9 ;  /* 0x0000000900097308 */ /* 0x000ea20000002400 */
[----:B------:R-:W-:-:S02]  /*1a750*/  ISETP.GE.AND P4, PT, R173, R2, PT ;  /* 0x00000002ad00720c */ /* 0x000fc40003f86270 */
[----:B------:R-:W-:Y:S01]  /*1a760*/  IADD3 R4, R18, 0x9, RZ ;  /* 0x0000000912047810 */ /* 0x000fe20007ffe0ff */
[----:B------:R-:W-:Y:S01]  /*1a770*/  HMMA.16816.F32.BF16 R24, R32, R6, R24 ;  /* 0x000000062018723c */ /* 0x000fe20000041818 */
[-C--:B------:R-:W-:Y:S02]  /*1a780*/  ISETP.GE.AND P1, PT, R173, R165.reuse, PT ;  /* 0x000000a5ad00720c */ /* 0x080fe40003f26270 */
[C---:B------:R-:W-:Y:S02]  /*1a790*/  ISETP.GE.AND P5, PT, R4.reuse, R2, PT ;  /* 0x000000020400720c */ /* 0x040fe40003fa6270 */
[----:B------:R-:W-:Y:S02]  /*1a7a0*/  ISETP.GE.AND P2, PT, R4, R165, PT ;  /* 0x000000a50400720c */ /* 0x000fe40003f46270 */
[C---:B------:R-:W-:Y:S02]  /*1a7b0*/  IADD3 R173, R18.reuse, 0x8, RZ ;  /* 0x0000000812ad7810 */ /* 0x040fe40007ffe0ff */
[----:B------:R-:W-:Y:S01]  /*1a7c0*/  IADD3 R4, R18, 0x10, RZ ;  /* 0x0000001012047810 */ /* 0x000fe20007ffe0ff */
[----:B------:R-:W5:Y:S01]  /*1a7d0*/  MUFU.TANH R11, R11 ;  /* 0x0000000b000b7308 */ /* 0x000f620000002400 */
[----:B---3--:R-:W-:-:S02]  /*1a7e0*/  FSEL R15, R170, -INF , !P4 ;  /* 0xff800000aa0f7808 */ /* 0x008fc40006000000 */
[----:B-1----:R-:W-:Y:S01]  /*1a7f0*/  FSEL R5, R171, -INF , !P1 ;  /* 0xff800000ab057808 */ /* 0x002fe20004800000 */
[----:B------:R-:W-:Y:S01]  /*1a800*/  FMUL.FTZ R8, R176, R0 ;  /* 0x00000000b0087220 */ /* 0x000fe20000410000 */
[----:B------:R-:W-:-:S03]  /*1a810*/  ISETP.GE.AND P6, PT, R173, R2, PT ;  /* 0x00000002ad00720c */ /* 0x000fc60003fc6270 */
[----:B------:R-:W1:Y:S01]  /*1a820*/  MUFU.TANH R172, R172 ;  /* 0x000000ac00ac7308 */ /* 0x000e620000002400 */
[-C--:B------:R-:W-:Y:S02]  /*1a830*/  ISETP.GE.AND P3, PT, R173, R165.reuse, PT ;  /* 0x000000a5ad00720c */ /* 0x080fe40003f66270 */
[C---:B------:R-:W-:Y:S02]  /*1a840*/  ISETP.GE.AND P4, PT, R4.reuse, R2, PT ;  /* 0x000000020400720c */ /* 0x040fe40003f86270 */
[----:B------:R-:W-:Y:S02]  /*1a850*/  ISETP.GE.AND P1, PT, R4, R165, PT ;  /* 0x000000a50400720c */ /* 0x000fe40003f26270 */
[----:B------:R-:W-:Y:S01]  /*1a860*/  IADD3 R4, R18, 0x11, RZ ;  /* 0x0000001112047810 */ /* 0x000fe20007ffe0ff */
[----:B------:R-:W-:Y:S01]  /*1a870*/  FMUL.FTZ R19, R175, R0 ;  /* 0x00000000af137220 */ /* 0x000fe20000410000 */
[----:B------:R-:W-:Y:S02]  /*1a880*/  FSEL R175, R192, -INF , !P6 ;  /* 0xff800000c0af7808 */ /* 0x000fe40007000000 */
[----:B------:R-:W-:-:S02]  /*1a890*/  FSEL R14, R194, -INF , !P3 ;  /* 0xff800000c20e7808 */ /* 0x000fc40005800000 */
[C---:B------:R-:W-:Y:S02]  /*1a8a0*/  ISETP.GE.AND P6, PT, R4.reuse, R2, PT ;  /* 0x000000020400720c */ /* 0x040fe40003fc6270 */
[----:B------:R-:W-:Y:S01]  /*1a8b0*/  ISETP.GE.AND P3, PT, R4, R165, PT ;  /* 0x000000a50400720c */ /* 0x000fe20003f66270 */
[----:B------:R-:W3:Y:S01]  /*1a8c0*/  MUFU.TANH R8, R8 ;  /* 0x0000000800087308 */ /* 0x000ee20000002400 */
[----:B------:R-:W-:Y:S01]  /*1a8d0*/  IADD3 R7, R18, 0x20, RZ ;  /* 0x0000002012077810 */ /* 0x000fe20007ffe0ff */
[-C--:B------:R-:W-:Y:S01]  /*1a8e0*/  FMUL.FTZ R176, R178, R0.reuse ;  /* 0x00000000b2b07220 */ /* 0x080fe20000410000 */
[----:B----4-:R-:W-:Y:S02]  /*1a8f0*/  FSEL R23, R180, -INF , !P6 ;  /* 0xff800000b4177808 */ /* 0x010fe40007000000 */
[----:B--2---:R-:W-:Y:S01]  /*1a900*/  FSEL R187, R9, -INF , !P3 ;  /* 0xff80000009bb7808 */ /* 0x004fe20005800000 */
[----:B------:R-:W-:Y:S01]  /*1a910*/  FMUL.FTZ R28, R28, R0 ;  /* 0x000000001c1c7220 */ /* 0x000fe20000410000 */
[----:B------:R-:W-:-:S02]  /*1a920*/  ISETP.GE.AND P6, PT, R7, R2, PT ;  /* 0x000000020700720c */ /* 0x000fc40003fc6270 */
[----:B------:R-:W-:Y:S01]  /*1a930*/  ISETP.GE.AND P3, PT, R7, R165, PT ;  /* 0x000000a50700720c */ /* 0x000fe20003f66270 */
[-C--:B------:R-:W-:Y:S01]  /*1a940*/  FMUL.FTZ R181, R182, R0.reuse ;  /* 0x00000000b6b57220 */ /* 0x080fe20000410000 */
[----:B------:R-:W-:Y:S01]  /*1a950*/  IADD3 R7, R18, 0x29, RZ ;  /* 0x0000002912077810 */ /* 0x000fe20007ffe0ff */
[----:B------:R-:W2:Y:S01]  /*1a960*/  MUFU.TANH R10, R10 ;  /* 0x0000000a000a7308 */ /* 0x000ea20000002400 */
[-C--:B------:R-:W-:Y:S01]  /*1a970*/  FMUL.FTZ R170, R191, R0.reuse ;  /* 0x00000000bfaa7220 */ /* 0x080fe20000410000 */
[----:B------:R-:W-:Y:S01]  /*1a980*/  FSEL R4, R195, -INF , !P2 ;  /* 0xff800000c3047808 */ /* 0x000fe20005000000 */
[----:B------:R-:W-:Y:S01]  /*1a990*/  FMUL.FTZ R174, R189, R0 ;  /* 0x00000000bdae7220 */ /* 0x000fe20000410000 */
[----:B-----5:R-:W-:Y:S02]  /*1a9a0*/  FSEL R195, R11, -INF , !P6 ;  /* 0xff8000000bc37808 */ /* 0x020fe40007000000 */
[----:B-1----:R-:W-:Y:S02]  /*1a9b0*/  FSEL R191, R172, -INF , !P3 ;  /* 0xff800000acbf7808 */ /* 0x002fe40005800000 */
[----:B------:R-:W1:Y:S01]  /*1a9c0*/  MUFU.TANH R176, R176 ;  /* 0x000000b000b07308 */ /* 0x000e620000002400 */
[----:B------:R-:W-:-:S02]  /*1a9d0*/  IADD3 R21, R18, 0x18, RZ ;  /* 0x0000001812157810 */ /* 0x000fc40007ffe0ff */
[C---:B------:R-:W-:Y:S02]  /*1a9e0*/  ISETP.GE.AND P6, PT, R7.reuse, R2, PT ;  /* 0x000000020700720c */ /* 0x040fe40003fc6270 */
[----:B------:R-:W-:Y:S01]  /*1a9f0*/  ISETP.GE.AND P3, PT, R7, R165, PT ;  /* 0x000000a50700720c */ /* 0x000fe20003f66270 */
[-C--:B------:R-:W-:Y:S01]  /*1aa00*/  FMUL.FTZ R7, R24, R0.reuse ;  /* 0x0000000018077220 */ /* 0x080fe20000410000 */
[----:B------:R-:W-:Y:S01]  /*1aa10*/  FSEL R173, R193, -INF , !P5 ;  /* 0xff800000c1ad7808 */ /* 0x000fe20006800000 */
[----:B------:R-:W-:Y:S01]  /*1aa20*/  FMUL.FTZ R13, R179, R0 ;  /* 0x00000000b30d7220 */ /* 0x000fe20000410000 */
[----:B------:R-:W-:Y:S01]  /*1aa30*/  MUFU.TANH R28, R28 ;  /* 0x0000001c001c7308 */ /* 0x000fe20000002400 */
[----:B------:R-:W-:Y:S01]  /*1aa40*/  ISETP.GE.AND P5, PT, R21, R2, PT ;  /* 0x000000021500720c */ /* 0x000fe20003fa6270 */
[-C--:B------:R-:W-:Y:S01]  /*1aa50*/  FMUL.FTZ R177, R188, R0.reuse ;  /* 0x00000000bcb17220 */ /* 0x080fe20000410000 */
[----:B------:R-:W-:Y:S01]  /*1aa60*/  IADD3 R6, R18, 0x21, RZ ;  /* 0x0000002112067810 */ /* 0x000fe20007ffe0ff */
[----:B------:R-:W-:-:S04]  /*1aa70*/  FMUL.FTZ R188, R190, R0 ;  /* 0x00000000bebc7220 */ /* 0x000fc80000410000 */
[----:B------:R-:W4:Y:S01]  /*1aa80*/  MUFU.TANH R196, R196 ;  /* 0x000000c400c47308 */ /* 0x000f220000002400 */
[----:B------:R-:W-:Y:S02]  /*1aa90*/  ISETP.GE.AND P2, PT, R21, R165, PT ;  /* 0x000000a51500720c */ /* 0x000fe40003f46270 */
[----:B---3--:R-:W-:-:S05]  /*1aaa0*/  FSEL R21, R8, -INF , !P5 ;  /* 0xff80000008157808 */ /* 0x008fca0006800000 */
[----:B------:R-:W3:Y:S01]  /*1aab0*/  MUFU.TANH R181, R181 ;  /* 0x000000b500b57308 */ /* 0x000ee20000002400 */
[----:B------:R-:W-:Y:S02]  /*1aac0*/  ISETP.GE.AND P5, PT, R6, R2, PT ;  /* 0x000000020600720c */ /* 0x000fe40003fa6270 */
[----:B------:R-:W-:-:S05]  /*1aad0*/  IADD3 R9, R18, 0x30, RZ ;  /* 0x0000003012097810 */ /* 0x000fca0007ffe0ff */
[----:B------:R-:W5:Y:S01]  /*1aae0*/  MUFU.TANH R174, R174 ;  /* 0x000000ae00ae7308 */ /* 0x000f620000002400 */
[----:B------:R-:W-:Y:S01]  /*1aaf0*/  FMUL.FTZ R29, R29, R0 ;  /* 0x000000001d1d7220 */ /* 0x000fe20000410000 */
[----:B--2---:R-:W-:-:S06]  /*1ab00*/  FSEL R194, R10, -INF , !P5 ;  /* 0xff8000000ac27808 */ /* 0x004fcc0006800000 */
[----:B------:R-:W-:Y:S01]  /*1ab10*/  MUFU.TANH R7, R7 ;  /* 0x0000000700077308 */ /* 0x000fe20000002400 */
[----:B------:R-:W-:Y:S01]  /*1ab20*/  FMUL.FTZ R30, R30, R0 ;  /* 0x000000001e1e7220 */ /* 0x000fe20000410000 */
[----:B------:R-:W-:-:S06]  /*1ab30*/  ISETP.GE.AND P5, PT, R9, R2, PT ;  /* 0x000000020900720c */ /* 0x000fcc0003fa6270 */
[----:B------:R-:W2:Y:S01]  /*1ab40*/  MUFU.TANH R12, R12 ;  /* 0x0000000c000c7308 */ /* 0x000ea20000002400 */
[----:B------:R-:W-:-:S07]  /*1ab50*/  FMUL.FTZ R31, R31, R0 ;  /* 0x000000001f1f7220 */ /* 0x000fce0000410000 */
[----:B------:R-:W2:Y:S01]  /*1ab60*/  MUFU.TANH R13, R13 ;  /* 0x0000000d000d7308 */ /* 0x000ea20000002400 */
[-C--:B------:R-:W-:Y:S01]  /*1ab70*/  FMUL.FTZ R25, R25, R0.reuse ;  /* 0x0000000019197220 */ /* 0x080fe20000410000 */
[----:B-1----:R-:W-:Y:S01]  /*1ab80*/  FSEL R186, R176, -INF , !P2 ;  /* 0xff800000b0ba7808 */ /* 0x002fe20005000000 */
[-C--:B------:R-:W-:Y:S02]  /*1ab90*/  FMUL.FTZ R26, R26, R0.reuse ;  /* 0x000000001a1a7220 */ /* 0x080fe40000410000 */
[----:B------:R-:W-:Y:S01]  /*1aba0*/  FMUL.FTZ R27, R27, R0 ;  /* 0x000000001b1b7220 */ /* 0x000fe20000410000 */
[C---:B------:R-:W-:Y:S02]  /*1abb0*/  IADD3 R0, R18.reuse, 0x38, RZ ;  /* 0x0000003812007810 */ /* 0x040fe40007ffe0ff */
[----:B------:R-:W1:Y:S01]  /*1abc0*/  MUFU.TANH R19, R19 ;  /* 0x0000001300137308 */ /* 0x000e620000002400 */
[----:B------:R-:W-:Y:S02]  /*1abd0*/  IADD3 R20, R18, 0x19, RZ ;  /* 0x0000001912147810 */ /* 0x000fe40007ffe0ff */
[----:B------:R-:W-:-:S05]  /*1abe0*/  ISETP.GE.AND P2, PT, R6, R165, PT ;  /* 0x000000a50600720c */ /* 0x000fca0003f46270 */
[----:B------:R-:W1:Y:S01]  /*1abf0*/  MUFU.TANH R177, R177 ;  /* 0x000000b100b17308 */ /* 0x000e620000002400 */
[----:B----4-:R-:W-:-:S07]  /*1ac00*/  FSEL R22, R196, -INF , !P4 ;  /* 0xff800000c4167808 */ /* 0x010fce0006000000 */
[----:B------:R-:W4:Y:S01]  /*1ac10*/  MUFU.TANH R188, R188 ;  /* 0x000000bc00bc7308 */ /* 0x000f220000002400 */
[----:B---3--:R-:W-:-:S07]  /*1ac20*/  FSEL R184, R181, -INF , !P1 ;  /* 0xff800000b5b87808 */ /* 0x008fce0004800000 */
[----:B------:R-:W3:Y:S01]  /*1ac30*/  MUFU.TANH R170, R170 ;  /* 0x000000aa00aa7308 */ /* 0x000ee20000002400 */
[C---:B------:R-:W-:Y:S02]  /*1ac40*/  ISETP.GE.AND P4, PT, R20.reuse, R2, PT ;  /* 0x000000021400720c */ /* 0x040fe40003f86270 */
[----:B------:R-:W-:-:S05]  /*1ac50*/  ISETP.GE.AND P1, PT, R20, R165, PT ;  /* 0x000000a51400720c */ /* 0x000fca0003f26270 */
[----:B------:R1:W1:Y:S01]  /*1ac60*/  MUFU.TANH R6, R30 ;  /* 0x0000001e00067308 */ /* 0x0002620000002400 */
[----:B------:R-:W-:Y:S02]  /*1ac70*/  IADD3 R8, R18, 0x28, RZ ;  /* 0x0000002812087810 */ /* 0x000fe40007ffe0ff */
[----:B-----5:R-:W-:-:S05]  /*1ac80*/  FSEL R192, R174, -INF , !P6 ;  /* 0xff800000aec07808 */ /* 0x020fca0007000000 */
[----:B------:R-:W5:Y:S01]  /*1ac90*/  MUFU.TANH R29, R29 ;  /* 0x0000001d001d7308 */ /* 0x000f620000002400 */
[----:B--2---:R-:W-:-:S07]  /*1aca0*/  FSEL R20, R12, -INF , !P4 ;  /* 0xff8000000c147808 */ /* 0x004fce0006000000 */
[----:B------:R3:W2:Y:S01]  /*1acb0*/  MUFU.TANH R178, R31 ;  /* 0x0000001f00b27308 */ /* 0x0006a20000002400 */
[----:B-1----:R-:W-:Y:S02]  /*1acc0*/  FSEL R30, R28, -INF , !P5 ;  /* 0xff8000001c1e7808 */ /* 0x002fe40006800000 */
[-C--:B------:R-:W-:Y:S02]  /*1acd0*/  ISETP.GE.AND P5, PT, R0, R2.reuse, PT ;  /* 0x000000020000720c */ /* 0x080fe40003fa6270 */
[----:B------:R-:W-:Y:S02]  /*1ace0*/  FSEL R189, R13, -INF , !P1 ;  /* 0xff8000000dbd7808 */ /* 0x000fe40004800000 */
[----:B------:R-:W-:Y:S01]  /*1acf0*/  FSEL R28, R7, -INF , !P5 ;  /* 0xff800000071c7808 */ /* 0x000fe20006800000 */
[----:B------:R-:W-:Y:S01]  /*1ad00*/  MUFU.TANH R16, R16 ;  /* 0x0000001000107308 */ /* 0x000fe20000002400 */
[----:B------:R-:W-:Y:S02]  /*1ad10*/  ISETP.GT.AND P5, PT, R242, R235, PT ;  /* 0x000000ebf200720c */ /* 0x000fe40003fa4270 */
[----:B------:R-:W-:-:S02]  /*1ad20*/  ISETP.GE.AND P4, PT, R8, R2, PT ;  /* 0x000000020800720c */ /* 0x000fc40003f86270 */
[----:B------:R-:W-:-:S03]  /*1ad30*/  ISETP.GE.AND P1, PT, R8, R165, PT ;  /* 0x000000a50800720c */ /* 0x000fc60003f26270 */
[----:B------:R-:W-:Y:S01]  /*1ad40*/  MUFU.TANH R17, R17 ;  /* 0x0000001100117308 */ /* 0x000fe20000002400 */
[----:B------:R-:W-:-:S07]  /*1ad50*/  IADD3 R8, R18, 0x31, RZ ;  /* 0x0000003112087810 */ /* 0x000fce0007ffe0ff */
[----:B------:R-:W-:Y:S01]  /*1ad60*/  MUFU.TANH R179, R25 ;  /* 0x0000001900b37308 */ /* 0x000fe20000002400 */
[----:B------:R-:W-:-:S07]  /*1ad70*/  FSEL R190, R19, -INF , !P2 ;  /* 0xff80000013be7808 */ /* 0x000fce0005000000 */
[----:B------:R-:W1:Y:S01]  /*1ad80*/  MUFU.TANH R174, R26 ;  /* 0x0000001a00ae7308 */ /* 0x000e620000002400 */
[----:B------:R-:W-:-:S07]  /*1ad90*/  FSEL R193, R177, -INF , !P4 ;  /* 0xff800000b1c17808 */ /* 0x000fce0006000000 */
[----:B------:R-:W1:Y:S01]  /*1ada0*/  MUFU.TANH R172, R27 ;  /* 0x0000001b00ac7308 */ /* 0x000e620000002400 */
[----:B----4-:R-:W-:Y:S02]  /*1adb0*/  FSEL R188, R188, -INF , !P1 ;  /* 0xff800000bcbc7808 */ /* 0x010fe40004800000 */
[----:B---3--:R-:W-:Y:S01]  /*1adc0*/  FSEL R31, R170, -INF , !P3 ;  /* 0xff800000aa1f7808 */ /* 0x008fe20005800000 */
[----:B------:R-:W-:Y:S01]  /*1add0*/  BAR.SYNC.DEFER_BLOCKING 0x0 ;  /* 0x0000000000007b1d */ /* 0x000fe20000010000 */
[-C--:B------:R-:W-:Y:S02]  /*1ade0*/  ISETP.GE.AND P2, PT, R9, R165.reuse, PT ;  /* 0x000000a50900720c */ /* 0x080fe40003f46270 */
[CC--:B------:R-:W-:Y:S02]  /*1adf0*/  ISETP.GE.AND P4, PT, R8.reuse, R2.reuse, PT ;  /* 0x000000020800720c */ /* 0x0c0fe40003f86270 */
[----:B------:R-:W-:Y:S02]  /*1ae00*/  ISETP.GE.AND P1, PT, R8, R165, PT ;  /* 0x000000a50800720c */ /* 0x000fe40003f26270 */
[----:B------:R-:W-:-:S02]  /*1ae10*/  ISETP.GE.AND P6, PT, R18, R2, PT ;  /* 0x000000021200720c */ /* 0x000fc40003fc6270 */
[CC--:B------:R-:W-:Y:S02]  /*1ae20*/  ISETP.GE.AND P3, PT, R18.reuse, R165.reuse, PT ;  /* 0x000000a51200720c */ /* 0x0c0fe40003f66270 */
[----:B------:R-:W-:Y:S02]  /*1ae30*/  IADD3 R18, R18, 0x39, RZ ;  /* 0x0000003912127810 */ /* 0x000fe40007ffe0ff */
[----:B------:R-:W-:Y:S02]  /*1ae40*/  FSEL R177, R6, -INF , !P2 ;  /* 0xff80000006b17808 */ /* 0x000fe40005000000 */
[----:B-----5:R-:W-:Y:S02]  /*1ae50*/  FSEL R29, R29, -INF , !P4 ;  /* 0xff8000001d1d7808 */ /* 0x020fe40006000000 */
[----:B--2---:R-:W-:Y:S01]  /*1ae60*/  FSEL R178, R178, -INF , !P1 ;  /* 0xff800000b2b27808 */ /* 0x004fe20004800000 */
[----:B------:R-:W-:Y:S01]  /*1ae70*/  BSSY B1, `(.L_x_4148) ;  /* 0x000006e000017945 */ /* 0x000fe20003800000 */
[----:B------:R-:W-:-:S02]  /*1ae80*/  ISETP.GE.AND P2, PT, R0, R165, PT ;  /* 0x000000a50000720c */ /* 0x000fc40003f46270 */
[C---:B------:R-:W-:Y:S02]  /*1ae90*/  ISETP.GE.AND P4, PT, R18.reuse, R2, PT ;  /* 0x000000021200720c */ /* 0x040fe40003f86270 */
[----:B------:R-:W-:Y:S02]  /*1aea0*/  ISETP.GE.AND P1, PT, R18, R165, PT ;  /* 0x000000a51200720c */ /* 0x000fe40003f26270 */
[----:B-1----:R-:W-:Y:S02]  /*1aeb0*/  FSEL R174, R174, -INF , !P2 ;  /* 0xff800000aeae7808 */ /* 0x002fe40005000000 */
[----:B------:R-:W-:Y:S02]  /*1aec0*/  FSEL R7, R16, -INF , !P6 ;  /* 0xff80000010077808 */ /* 0x000fe40007000000 */
[----:B------:R-:W-:Y:S02]  /*1aed0*/  FSEL R179, R179, -INF , !P4 ;  /* 0xff800000b3b37808 */ /* 0x000fe40006000000 */
[----:B------:R-:W-:-:S02]  /*1aee0*/  FSEL R0, R17, -INF , !P3 ;  /* 0xff80000011007808 */ /* 0x000fc40005800000 */
        /* <DEDUP_REMOVED lines=36> */
[----:B------:R-:W2:Y:S01]  /*1b130*/  LD.E.64 R18, [R200.64+0x20] ;  /* 0x00002004c8127980 */ /* 0x000ea2000c101b00 */
[----:B------:R-:W-:Y:S02]  /*1b140*/  @!P3 IADD3 R13, R13, 0x1, RZ ;  /* 0x000000010d0db810 */ /* 0x000fe40007ffe0ff */
[----:B------:R-:W-:-:S02]  /*1b150*/  ISETP.NE.AND P1, PT, R17, RZ, PT ;  /* 0x000000ff1100720c */ /* 0x000fc40003f25270 */
[----:B------:R-:W-:-:S05]  /*1b160*/  LOP3.LUT R9, RZ, R17, RZ, 0x33, !PT ;  /* 0x00000011ff097212 */ /* 0x000fca00078e33ff */
[----:B------:R-:W-:Y:S02]  /*1b170*/  @P6 IADD3 R13, R13, 0x1, RZ ;  /* 0x000000010d0d6810 */ /* 0x000fe40007ffe0ff */
[----:B------:R-:W-:-:S03]  /*1b180*/  @P4 IADD3 R11, R11, 0x1, RZ ;  /* 0x000000010b0b4810 */ /* 0x000fc60007ffe0ff */
[----:B------:R-:W-:Y:S02]  /*1b190*/  @!P2 IMAD.MOV R13, RZ, RZ, -R13 ;  /* 0x000000ffff0da224 */ /* 0x000fe400078e0a0d */
[----:B------:R-:W-:-:S03]  /*1b1a0*/  IMAD.MOV.U32 R6, RZ, RZ, R11 ;  /* 0x000000ffff067224 */ /* 0x000fc600078e000b */
[----:B------:R-:W-:Y:S02]  /*1b1b0*/  SEL R11, R9, R13, !P1 ;  /* 0x0000000d090b7207 */ /* 0x000fe40004800000 */
[----:B------:R-:W-:Y:S01]  /*1b1c0*/  @!P0 IADD3 R6, -R6, RZ, RZ ;  /* 0x000000ff06068210 */ /* 0x000fe20007ffe1ff */
[----:B------:R-:W3:Y:S02]  /*1b1d0*/  LD.E.64 R12, [R200.64+0x38] ;  /* 0x00003804c80c7980 */ /* 0x000ee4000c101b00 */
[----:B------:R-:W-:Y:S01]  /*1b1e0*/  IMAD.WIDE R26, R11, 0x4, R244 ;  /* 0x000000040b1a7825 */ /* 0x000fe200078e02f4 */
[----:B------:R-:W-:-:S04]  /*1b1f0*/  SEL R6, R9, R6, !P1 ;  /* 0x0000000609067207 */ /* 0x000fc80004800000 */
[----:B------:R-:W4:Y:S01]  /*1b200*/  LD.E R9, [R26.64] ;  /* 0x000000041a097980 */ /* 0x000f22000c101900 */
[----:B------:R-:W-:-:S05]  /*1b210*/  IMAD.WIDE R24, R6, 0x4, R244 ;  /* 0x0000000406187825 */ /* 0x000fca00078e02f4 */
        /* <DEDUP_REMOVED lines=15> */
.L_x_4151:
[----:B------:R-:W-:Y:S02]  /*1b310*/  ULDC.64 UR4, c[0x0][0x118] ;  /* 0x0000460000047ab9 */ /* 0x000fe40000000a00 */
[----:B------:R-:W2:Y:S02]  /*1b320*/  LD.E R8, [R200.64+0x38] ;  /* 0x00003804c8087980 */ /* 0x000ea4000c101900 */
[----:B--2---:R-:W-:-:S04]  /*1b330*/  LEA R8, -R8, RZ, 0x6 ;  /* 0x000000ff08087211 */ /* 0x004fc800078e31ff */
[----:B------:R-:W-:Y:S02]  /*1b340*/  SHF.R.S32.HI R6, RZ, 0x1f, R8 ;  /* 0x0000001fff067819 */ /* 0x000fe40000011408 */
.L_x_4152:
[----:B------:R-:W-:Y:S05]  /*1b350*/  BSYNC B0 ;  /* 0x0000000000007941 */ /* 0x000fea0003800000 */
.L_x_4150:
        /* <DEDUP_REMOVED lines=31> */
.L_x_4149:
[----:B------:R-:W-:Y:S05]  /*1b550*/  BSYNC B1 ;  /* 0x0000000000017941 */ /* 0x000fea0003800000 */
.L_x_4148:
[----:B------:R-:W-:Y:S01]  /*1b560*/  ULDC.64 UR4, c[0x0][0x118] ;  /* 0x0000460000047ab9 */ /* 0x000fe20000000a00 */
[----:B------:R-:W-:Y:S01]  /*1b570*/  FMNMX.FTZ R2, R164, R7, !PT ;  /* 0x00000007a4027209 */ /* 0x000fe20007810000 */
[----:B------:R-:W2:Y:S01]  /*1b580*/  LD.E R176, [R200.64+0xdc] ;  /* 0x0000dc04c8b07980 */ /* 0x000ea2000c101900 */
[----:B------:R-:W-:-:S02]  /*1b590*/  FMNMX.FTZ R6, R3, R0, !PT ;  /* 0x0000000003067209 */ /* 0x000fc40007810000 */
[----:B------:R-:W-:Y:S01]  /*1b5a0*/  FMNMX.FTZ R2, R15, R2, !PT ;  /* 0x000000020f027209 */ /* 0x000fe20007810000 */
[----:B------:R-:W-:Y:S01]  /*1b5b0*/  LDSM.16.MT88.4 R16, [R234+0x10000] ;  /* 0x01000000ea10783b */ /* 0x000fe20000004200 */
[----:B-1----:R-:W-:Y:S02]  /*1b5c0*/  FMNMX.FTZ R11, R5, R6, !PT ;  /* 0x00000006050b7209 */ /* 0x002fe40007810000 */
        /* <DEDUP_REMOVED lines=37> */
[----:B---3--:R-:W-:Y:S02]  /*1b820*/  FMNMX.FTZ R170, R9, R170, !PT ;  /* 0x000000aa09aa7209 */ /* 0x008fe40007810000 */
[----:B------:R-:W1:Y:S02]  /*1b830*/  LDSM.16.MT88.4 R8, [R232+0x10000] ;  /* 0x01000000e808783b */ /* 0x000e640000004200 */
[----:B------:R-:W-:Y:S01]  /*1b840*/  FSETP.NEU.FTZ.AND P0, PT, R170, -INF , PT ;  /* 0xff800000aa00780b */ /* 0x000fe20003f1d000 */
[C---:B--2---:R-:W-:Y:S02]  /*1b850*/  FMUL.FTZ R181, R176.reuse, R171 ;  /* 0x000000abb0b57220 */ /* 0x044fe40000410000 */
[----:B------:R-:W-:-:S03]  /*1b860*/  FMUL.FTZ R2, R176, R170 ;  /* 0x000000aab0027220 */ /* 0x000fc60000410000 */
[----:B------:R-:W-:-:S05]  /*1b870*/  FSEL R181, R181, RZ, P1 ;  /* 0x000000ffb5b57208 */ /* 0x000fca0000800000 */
[-CC-:B------:R-:W-:Y:S01]  /*1b880*/  FFMA.FTZ R34, R175, R176.reuse, -R181.reuse ;  /* 0x000000b0af227223 */ /* 0x180fe200000108b5 */
[----:B------:R-:W-:Y:S01]  /*1b890*/  FSEL R175, R2, RZ, P0 ;  /* 0x000000ff02af7208 */ /* 0x000fe20000000000 */
[-CC-:B------:R-:W-:Y:S02]  /*1b8a0*/  FFMA.FTZ R33, R173, R176.reuse, -R181.reuse ;  /* 0x000000b0ad217223 */ /* 0x180fe400000108b5 */
[-C--:B------:R-:W-:Y:S02]  /*1b8b0*/  FFMA.FTZ R165, R7, R176.reuse, -R181 ;  /* 0x000000b007a57223 */ /* 0x080fe400000108b5 */
[-CC-:B------:R-:W-:Y:S01]  /*1b8c0*/  FFMA.FTZ R2, R5, R176.reuse, -R175.reuse ;  /* 0x000000b005027223 */ /* 0x180fe200000108af */
[----:B------:R-:W-:Y:S01]  /*1b8d0*/  FSEL R5, R171, RZ, P1 ;  /* 0x000000ffab057208 */ /* 0x000fe20000800000 */
[-CC-:B------:R-:W-:Y:S01]  /*1b8e0*/  FFMA.FTZ R173, R4, R176.reuse, -R175.reuse ;  /* 0x000000b004ad7223 */ /* 0x180fe200000108af */
[----:B------:R-:W-:Y:S01]  /*1b8f0*/  FSEL R4, R170, RZ, P0 ;  /* 0x000000ffaa047208 */ /* 0x000fe20000000000 */
[----:B------:R-:W-:Y:S01]  /*1b900*/  FFMA.FTZ R32, R0, R176, -R175 ;  /* 0x000000b000207223 */ /* 0x000fe200000108af */
[----:B------:R-:W-:Y:S01]  /*1b910*/  MUFU.EX2 R165, R165 ;  /* 0x000000a500a57308 */ /* 0x000fe20000000800 */
[----:B------:R-:W-:-:S02]  /*1b920*/  FADD.FTZ R5, R164, -R5 ;  /* 0x80000005a4057221 */ /* 0x000fc40000010000 */
[----:B------:R-:W-:Y:S02]  /*1b930*/  FADD.FTZ R3, R3, -R4 ;  /* 0x8000000403037221 */ /* 0x000fe40000010000 */
[-C--:B------:R-:W-:Y:S02]  /*1b940*/  FFMA.FTZ R35, R15, R176.reuse, -R181 ;  /* 0x000000b00f237223 */ /* 0x080fe400000108b5 */
[-C--:B------:R-:W-:Y:S01]  /*1b950*/  FFMA.FTZ R0, R14, R176.reuse, -R175 ;  /* 0x000000b00e007223 */ /* 0x080fe200000108af */
[----:B------:R-:W-:Y:S01]  /*1b960*/  MUFU.EX2 R34, R34 ;  /* 0x0000002200227308 */ /* 0x000fe20000000800 */
[C---:B------:R-:W-:Y:S01]  /*1b970*/  FMUL.FTZ R164, R176.reuse, R5 ;  /* 0x00000005b0a47220 */ /* 0x040fe20000410000 */
[----:B------:R-:W2:Y:S01]  /*1b980*/  LDSM.16.MT88.4 R12, [R233+0x10000] ;  /* 0x01000000e90c783b */ /* 0x000ea20000004200 */
[----:B------:R-:W-:Y:S02]  /*1b990*/  FMUL.FTZ R3, R176, R3 ;  /* 0x00000003b0037220 */ /* 0x000fe40000410000 */
[----:B------:R-:W-:-:S02]  /*1b9a0*/  FFMA.FTZ R180, R22, R176, -R181 ;  /* 0x000000b016b47223 */ /* 0x000fc400000108b5 */
[-CC-:B------:R-:W-:Y:S01]  /*1b9b0*/  FFMA.FTZ R183, R23, R176.reuse, -R181.reuse ;  /* 0x000000b017b77223 */ /* 0x180fe200000108b5 */
[----:B------:R-:W3:Y:S01]  /*1b9c0*/  MUFU.EX2 R35, R35 ;  /* 0x0000002300237308 */ /* 0x000ee20000000800 */
[-CC-:B------:R-:W-:Y:S02]  /*1b9d0*/  FFMA.FTZ R182, R21, R176.reuse, -R181.reuse ;  /* 0x000000b015b67223 */ /* 0x180fe400000108b5 */
[-C--:B------:R-:W-:Y:S02]  /*1b9e0*/  FFMA.FTZ R185, R20, R176.reuse, -R181 ;  /* 0x000000b014b97223 */ /* 0x080fe400000108b5 */
[----:B------:R-:W-:Y:S01]  /*1b9f0*/  LDSM.16.MT88.4 R20, [R231+0x16000] ;  /* 0x01600000e714783b */ /* 0x000fe20000004200 */
[-CC-:B------:R-:W-:Y:S02]  /*1ba00*/  FFMA.FTZ R184, R184, R176.reuse, -R175.reuse ;  /* 0x000000b0b8b87223 */ /* 0x180fe400000108af */
[----:B------:R-:W4:Y:S01]  /*1ba10*/  MUFU.EX2 R33, R33 ;  /* 0x0000002100217308 */ /* 0x000f220000000800 */
[----:B------:R-:W-:-:S02]  /*1ba20*/  FFMA.FTZ R187, R187, R176, -R175 ;  /* 0x000000b0bbbb7223 */ /* 0x000fc400000108af */
[-CC-:B------:R-:W-:Y:S02]  /*1ba30*/  FFMA.FTZ R186, R186, R176.reuse, -R175.reuse ;  /* 0x000000b0baba7223 */ /* 0x180fe400000108af */
[-C--:B------:R-:W-:Y:S02]  /*1ba40*/  FFMA.FTZ R189, R189, R176.reuse, -R175 ;  /* 0x000000b0bdbd7223 */ /* 0x080fe400000108af */
[-CC-:B------:R-:W-:Y:S01]  /*1ba50*/  FFMA.FTZ R195, R195, R176.reuse, -R181.reuse ;  /* 0x000000b0c3c37223 */ /* 0x180fe200000108b5 */
[----:B------:R-:W-:Y:S01]  /*1ba60*/  MUFU.EX2 R32, R32 ;  /* 0x0000002000207308 */ /* 0x000fe20000000800 */
[----:B---3--:R-:W-:Y:S01]  /*1ba70*/  F2FP.BF16.PACK_AB R4, R35, R165 ;  /* 0x000000a52304723e */ /* 0x008fe200000010ff */
[-CC-:B------:R-:W-:Y:S02]  /*1ba80*/  FFMA.FTZ R194, R194, R176.reuse, -R181.reuse ;  /* 0x000000b0c2c27223 */ /* 0x180fe400000108b5 */
[-CC-:B------:R-:W-:Y:S02]  /*1ba90*/  FFMA.FTZ R193, R193, R176.reuse, -R181.reuse ;  /* 0x000000b0c1c17223 */ /* 0x180fe400000108b5 */
[----:B------:R-:W-:-:S02]  /*1baa0*/  FFMA.FTZ R192, R192, R176, -R181 ;  /* 0x000000b0c0c07223 */ /* 0x000fc400000108b5 */
[----:B------:R-:W3:Y:S01]  /*1bab0*/  MUFU.EX2 R2, R2 ;  /* 0x0000000200027308 */ /* 0x000ee20000000800 */
[----:B----4-:R-:W-:Y:S01]  /*1bac0*/  F2FP.BF16.PACK_AB R6, R33, R34 ;  /* 0x000000222106723e */ /* 0x010fe200000010ff */
[-CC-:B------:R-:W-:Y:S02]  /*1bad0*/  FFMA.FTZ R191, R191, R176.reuse, -R175.reuse ;  /* 0x000000b0bfbf7223 */ /* 0x180fe400000108af */
[-CC-:B------:R-:W-:Y:S02]  /*1bae0*/  FFMA.FTZ R190, R190, R176.reuse, -R175.reuse ;  /* 0x000000b0bebe7223 */ /* 0x180fe400000108af */
[-CC-:B------:R-:W-:Y:S02]  /*1baf0*/  FFMA.FTZ R188, R188, R176.reuse, -R175.reuse ;  /* 0x000000b0bcbc7223 */ /* 0x180fe400000108af */
[----:B------:R-:W-:Y:S01]  /*1bb00*/  MUFU.EX2 R0, R0 ;  /* 0x0000000000007308 */ /* 0x000fe20000000800 */
[-C--:B------:R-:W-:Y:S02]  /*1bb10*/  FFMA.FTZ R197, R31, R176.reuse, -R175 ;  /* 0x000000b01fc57223 */ /* 0x080fe400000108af */
[----:B------:R-:W-:-:S02]  /*1bb20*/  FFMA.FTZ R196, R30, R176, -R181 ;  /* 0x000000b01ec47223 */ /* 0x000fc400000108b5 */
[-CC-:B------:R-:W-:Y:S02]  /*1bb30*/  FFMA.FTZ R199, R29, R176.reuse, -R181.reuse ;  /* 0x000000b01dc77223 */ /* 0x180fe400000108b5 */
[----:B------:R-:W-:Y:S01]  /*1bb40*/  FFMA.FTZ R198, R28, R176, -R181 ;  /* 0x000000b01cc67223 */ /* 0x000fe200000108b5 */
[----:B------:R-:W4:Y:S01]  /*1bb50*/  MUFU.EX2 R173, R173 ;  /* 0x000000ad00ad7308 */ /* 0x000f220000000800 */
[----:B---3--:R-:W-:Y:S01]  /*1bb60*/  F2FP.BF16.PACK_AB R5, R2, R32 ;  /* 0x000000200205723e */ /* 0x008fe200000010ff */
[----:B------:R-:W-:Y:S01]  /*1bb70*/  LDSM.16.MT88.4 R28, [R232+0x17000] ;  /* 0x01700000e81c783b */ /* 0x000fe20000004200 */
[-CC-:B------:R-:W-:Y:S02]  /*1bb80*/  FFMA.FTZ R177, R177, R176.reuse, -R175.reuse ;  /* 0x000000b0b1b17223 */ /* 0x180fe400000108af */
[-CC-:B------:R-:W-:Y:S02]  /*1bb90*/  FFMA.FTZ R178, R178, R176.reuse, -R175.reuse ;  /* 0x000000b0b2b27223 */ /* 0x180fe400000108af */
[-C--:B------:R-:W-:Y:S01]  /*1bba0*/  FFMA.FTZ R174, R174, R176.reuse, -R175 ;  /* 0x000000b0aeae7223 */ /* 0x080fe200000108af */
[----:B------:R-:W3:Y:S01]  /*1bbb0*/  MUFU.EX2 R164, R164 ;  /* 0x000000a400a47308 */ /* 0x000ee20000000800 */
[----:B------:R-:W-:-:S02]  /*1bbc0*/  FFMA.FTZ R179, R179, R176, -R181 ;  /* 0x000000b0b3b37223 */ /* 0x000fc400000108b5 */
        /* <DEDUP_REMOVED lines=38> */
[-C--:B------:R-:W-:Y:S02]  /*1be30*/  FMUL.FTZ R151, R151, R3.reuse ;  /* 0x0000000397977220 */ /* 0x080fe40000410000 */
[C---:B--2---:R-:W-:Y:S01]  /*1be40*/  HMMA.16816.F32.BF16 R152, R4.reuse, R12, R152 ;  /* 0x0000000c0498723c */ /* 0x044fe20000041898 */
[-C--:B------:R-:W-:Y:S02]  /*1be50*/  FMUL.FTZ R44, R44, R164.reuse ;  /* 0x000000a42c2c7220 */ /* 0x080fe40000410000 */
[-C--:B------:R-:W-:Y:S02]  /*1be60*/  FMUL.FTZ R45, R45, R164.reuse ;  /* 0x000000a42d2d7220 */ /* 0x080fe40000410000 */
[-C--:B------:R-:W-:Y:S01]  /*1be70*/  FMUL.FTZ R46, R46, R3.reuse ;  /* 0x000000032e2e7220 */ /* 0x080fe20000410000 */
[----:B------:R-:W-:Y:S01]  /*1be80*/  MUFU.EX2 R186, R186 ;  /* 0x000000ba00ba7308 */ /* 0x000fe20000000800 */
[----:B------:R-:W-:Y:S01]  /*1be90*/  FMUL.FTZ R47, R47, R3 ;  /* 0x000000032f2f7220 */ /* 0x000fe20000410000 */
[----:B------:R-:W-:Y:S01]  /*1bea0*/  HMMA.16816.F32.BF16 R148, R4, R14, R148 ;  /* 0x0000000e0494723c */ /* 0x000fe20000041894 */
[----:B------:R-:W2:Y:S01]  /*1beb0*/  LDSM.16.MT88.4 R12, [R234+0x12000] ;  /* 0x01200000ea0c783b */ /* 0x000ea20000004200 */
[----:B------:R-:W-:-:S02]  /*1bec0*/  FMUL.FTZ R48, R48, R164 ;  /* 0x000000a430307220 */ /* 0x000fc40000410000 */
[-C--:B------:R-:W-:Y:S02]  /*1bed0*/  FMUL.FTZ R49, R49, R164.reuse ;  /* 0x000000a431317220 */ /* 0x080fe40000410000 */
[-C--:B------:R-:W-:Y:S01]  /*1bee0*/  FMUL.FTZ R50, R50, R3.reuse ;  /* 0x0000000332327220 */ /* 0x080fe20000410000 */
[----:B------:R-:W2:Y:S01]  /*1bef0*/  MUFU.EX2 R189, R189 ;  /* 0x000000bd00bd7308 */ /* 0x000ea20000000800 */
[-C--:B------:R-:W-:Y:S01]  /*1bf00*/  FMUL.FTZ R51, R51, R3.reuse ;  /* 0x0000000333337220 */ /* 0x080fe20000410000 */
[C---:B-1----:R-:W-:Y:S01]  /*1bf10*/  HMMA.16816.F32.BF16 R44, R4.reuse, R8, R44 ;  /* 0x00000008042c723c */ /* 0x042fe2000004182c */
[-C--:B------:R-:W-:Y:S02]  /*1bf20*/  FMUL.FTZ R136, R136, R164.reuse ;  /* 0x000000a488887220 */ /* 0x080fe40000410000 */
[-C--:B------:R-:W-:Y:S02]  /*1bf30*/  FMUL.FTZ R137, R137, R164.reuse ;  /* 0x000000a489897220 */ /* 0x080fe40000410000 */
        /* <DEDUP_REMOVED lines=8> */
[----:B------:R-:W-:Y:S01]  /*1bfc0*/  MUFU.EX2 R194, R194 ;  /* 0x000000c200c27308 */ /* 0x000fe20000000800 */
[-C--:B------:R-:W-:Y:S01]  /*1bfd0*/  FMUL.FTZ R135, R135, R3.reuse ;  /* 0x0000000387877220 */ /* 0x080fe20000410000 */
[C---:B----4-:R-:W-:Y:S01]  /*1bfe0*/  HMMA.16816.F32.BF16 R136, R4.reuse, R16, R136 ;  /* 0x000000100488723c */ /* 0x050fe20000041888 */
[-C--:B------:R-:W-:Y:S02]  /*1bff0*/  FMUL.FTZ R36, R36, R164.reuse ;  /* 0x000000a424247220 */ /* 0x080fe40000410000 */
[-C--:B------:R-:W-:Y:S02]  /*1c000*/  FMUL.FTZ R37, R37, R164.reuse ;  /* 0x000000a425257220 */ /* 0x080fe40000410000 */
[-C--:B------:R-:W-:Y:S01]  /*1c010*/  FMUL.FTZ R38, R38, R3.reuse ;  /* 0x0000000326267220 */ /* 0x080fe20000410000 */
[----:B------:R-:W-:Y:S01]  /*1c020*/  MUFU.EX2 R193, R193 ;  /* 0x000000c100c17308 */ /* 0x000fe20000000800 */
[----:B------:R-:W-:Y:S01]  /*1c030*/  FMUL.FTZ R39, R39, R3 ;  /* 0x0000000327277220 */ /* 0x000fe20000410000 */
[----:B------:R-:W-:Y:S01]  /*1c040*/  HMMA.16816.F32.BF16 R132, R4, R18, R132 ;  /* 0x000000120484723c */ /* 0x000fe20000041884 */
[----:B------:R-:W4:Y:S01]  /*1c050*/  LDSM.16.MT88.4 R16, [R232+0x12000] ;  /* 0x01200000e810783b */ /* 0x000f220000004200 */
        /* <DEDUP_REMOVED lines=8> */
[-C--:B------:R-:W-:Y:S01]  /*1c0e0*/  FMUL.FTZ R70, R70, R3.reuse ;  /* 0x0000000346467220 */ /* 0x080fe20000410000 */
[----:B------:R-:W2:Y:S01]  /*1c0f0*/  MUFU.EX2 R191, R191 ;  /* 0x000000bf00bf7308 */ /* 0x000ea20000000800 */
        /* <DEDUP_REMOVED lines=32> */
[----:B------:R-:W1:Y:S01]  /*1c300*/  MUFU.EX2 R199, R199 ;  /* 0x000000c700c77308 */ /* 0x000e620000000800 */
[-C--:B------:R-:W-:Y:S01]  /*1c310*/  FMUL.FTZ R67, R67, R3.reuse ;  /* 0x0000000343437220 */ /* 0x080fe20000410000 */
        /* <DEDUP_REMOVED lines=11> */
[----:B------:R-:W-:Y:S01]  /*1c3d0*/  MUFU.EX2 R179, R179 ;  /* 0x000000b300b37308 */ /* 0x000fe20000000800 */
        /* <DEDUP_REMOVED lines=27> */
[----:B--2---:R-:W-:Y:S01]  /*1c590*/  HMMA.16816.F32.BF16 R84, R4, R12, R84 ;  /* 0x0000000c0454723c */ /* 0x004fe20000041854 */
[-C--:B------:R-:W-:Y:S02]  /*1c5a0*/  FMUL.FTZ R116, R116, R164.reuse ;  /* 0x000000a474747220 */ /* 0x080fe40000410000 */
[----:B------:R-:W-:Y:S02]  /*1c5b0*/  FMUL.FTZ R117, R117, R164 ;  /* 0x000000a475757220 */ /* 0x000fe40000410000 */
[----:B------:R-:W-:-:S02]  /*1c5c0*/  FMUL.FTZ R118, R118, R3 ;  /* 0x0000000376767220 */ /* 0x000fc40000410000 */
[-C--:B------:R-:W-:Y:S01]  /*1c5d0*/  FMUL.FTZ R119, R119, R3.reuse ;  /* 0x0000000377777220 */ /* 0x080fe20000410000 */
[C---:B------:R-:W-:Y:S01]  /*1c5e0*/  HMMA.16816.F32.BF16 R88, R4.reuse, R14, R88 ;  /* 0x0000000e0458723c */ /* 0x040fe20000041858 */
[----:B------:R-:W2:Y:S01]  /*1c5f0*/  LDSM.16.MT88.4 R12, [R233+0x16000] ;  /* 0x01600000e90c783b */ /* 0x000ea20000004200 */
[-C--:B------:R-:W-:Y:S02]  /*1c600*/  FMUL.FTZ R120, R120, R164.reuse ;  /* 0x000000a478787220 */ /* 0x080fe40000410000 */
        /* <DEDUP_REMOVED lines=9> */
[-C--:B------:R-:W-:Y:S01]  /*1c6a0*/  FMUL.FTZ R104, R104, R164.reuse ;  /* 0x000000a468687220 */ /* 0x080fe20000410000 */
[----:B------:R-:W1:Y:S01]  /*1c6b0*/  LDSM.16.MT88.4 R8, [R232+0x10800] ;  /* 0x01080000e808783b */ /* 0x000e620000004200 */
        /* <DEDUP_REMOVED lines=25> */
[----:B------:R-:W-:Y:S01]  /*1c850*/  HMMA.16816.F32.BF16 R124, R4, R20, R124 ;  /* 0x00000014047c723c */ /* 0x000fe2000004187c */
[----:B------:R-:W-:-:S02]  /*1c860*/  FFMA.FTZ R164, R248, R164, R165 ;  /* 0x000000a4f8a47223 */ /* 0x000fc400000100a5 */
[----:B------:R-:W-:Y:S02]  /*1c870*/  FFMA.FTZ R3, R251, R3, R32 ;  /* 0x00000003fb037223 */ /* 0x000fe40000010020 */
[----:B------:R-:W-:Y:S01]  /*1c880*/  FADD.FTZ R35, R35, R164 ;  /* 0x000000a423237221 */ /* 0x000fe20000010000 */
[----:B------:R-:W-:Y:S01]  /*1c890*/  MOV R164, R171 ;  /* 0x000000ab00a47202 */ /* 0x000fe20000000f00 */
        /* <DEDUP_REMOVED lines=18> */
[----:B------:R-:W-:Y:S02]  /*1c9c0*/  FADD.FTZ R0, R185, R0 ;  /* 0x00000000b9007221 */ /* 0x000fe40000010000 */
[----:B------:R-:W-:-:S03]  /*1c9d0*/  FADD.FTZ R2, R189, R2 ;  /* 0x00000002bd027221 */ /* 0x000fc60000010000 */
[----:B------:R-:W-:Y:S01]  /*1c9e0*/  HMMA.16816.F32.BF16 R140, R4, R10, R140 ;  /* 0x0000000a048c723c */ /* 0x000fe2000004188c */
[----:B------:R-:W1:Y:S01]  /*1c9f0*/  LDSM.16.MT88.4 R8, [R232+0x12800] ;  /* 0x01280000e808783b */ /* 0x000e620000004200 */
[----:B------:R-:W-:-:S04]  /*1ca00*/  FADD.FTZ R3, R191, R2 ;  /* 0x00000002bf037221 */ /* 0x000fc80000010000 */
[----:B------:R-:W-:Y:S02]  /*1ca10*/  FADD.FTZ R3, R190, R3 ;  /* 0x00000003be037221 */ /* 0x000fe40000010000 */
        /* <DEDUP_REMOVED lines=51> */
[C---:B------:R-:W-:Y:S01]  /*1cd50*/  F2FP.BF16.PACK_AB R7, R197.reuse, R188 ;  /* 0x000000bcc507723e */ /* 0x040fe200000010ff */
[----:B------:R-:W-:-:S02]  /*1cd60*/  FADD.FTZ R0, R197, R0 ;  /* 0x00000000c5007221 */ /* 0x000fc40000010000 */
        /* <DEDUP_REMOVED lines=104> */
[----:B------:R-:W-:Y:S11]  /*1d3f0*/  HMMA.16816.F32.BF16 R128, R4, R18, R128 ;  /* 0x000000120480723c */ /* 0x000ff60000041880 */
[----:B------:R-:W-:Y:S08]  /*1d400*/  @!UPT UIADD3 URZ, URZ, URZ, URZ ;  /* 0x0000003f3f3ff290 */ /* 0x000ff0000fffe03f */
.L_x_4144:
        /* <DEDUP_REMOVED lines=9> */
.L_x_4162:
        /* <DEDUP_REMOVED lines=76> */
.L_x_4155:
[----:B------:R-:W-:Y:S02]  /*1d960*/  ULDC.64 UR4, c[0x0][0x118] ;  /* 0x0000460000047ab9 */ /* 0x000fe40000000a00 */
[----:B------:R-:W2:Y:S02]  /*1d970*/  LD.E R8, [R2.64+0x40] ;  /* 0x0000400402087980 */ /* 0x000ea4000c101900 */
[----:B--2---:R-:W-:Y:S04]  /*1d980*/  LEA R8, -R8, RZ, 0x6 ;  /* 0x000000ff08087211 */ /* 0x004fe800078e31ff */
[----:B------:R-:W-:Y:S02]  /*1d990*/  SHF.R.S32.HI R7, RZ, 0x1f, R8 ;  /* 0x0000001fff077819 */ /* 0x000fe40000011408 */
.L_x_4156:
[----:B------:R-:W-:Y:S05]  /*1d9a0*/  BSYNC B0 ;  /* 0x0000000000007941 */ /* 0x000fea0003800000 */
.L_x_4154:
        /* <DEDUP_REMOVED lines=17> */
[----:B------:R-:W-:Y:S04]  /*1dac0*/  ISETP.GT.AND P0, PT, R242, R235, PT ;  /* 0x000000ebf200720c */ /* 0x000fe80003f04270 */
        /* <DEDUP_REMOVED lines=294> */
[----:B------:R-:W-:Y:S02]  /*1ed30*/  ULDC.64 UR4, c[0x0][0x118] ;  /* 0x0000460000047ab9 */ /* 0x000fe40000000a00 */
[----:B-1----:R-:W2:Y:S04]  /*1ed40*/  LD.E R13, [R2.64+0x170] ;  /* 0x00017004020d7980 */ /* 0x002ea8000c101900 */
[----:B---3--:R-:W3:Y:S01]  /*1ed50*/  LD.E.64 R16, [R2.64+0x20] ;  /* 0x0000200402107980 */ /* 0x008ee2000c101b00 */
        /* <DEDUP_REMOVED lines=10> */
[-C--:B------:R-:W-:Y:S04]  /*1ee00*/  LOP3.LUT R4, R4, R13.reuse, RZ, 0x3c, !PT ;  /* 0x0000000d04047212 */ /* 0x080fe800078e3cff */
[----:B------:R-:W-:Y:S02]  /*1ee10*/  ISETP.GE.AND P2, PT, R4, RZ, PT ;  /* 0x000000ff0400720c */ /* 0x000fe40003f46270 */
[-C--:B------:R-:W-:Y:S01]  /*1ee20*/  LOP3.LUT R4, RZ, R13.reuse, RZ, 0x33, !PT ;  /* 0x0000000dff047212 */ /* 0x080fe200078e33ff */
        /* <DEDUP_REMOVED lines=47> */
.L_x_4160:
[----:B------:R-:W-:Y:S02]  /*1f120*/  ULDC.64 UR4, c[0x0][0x118] ;  /* 0x0000460000047ab9 */ /* 0x000fe40000000a00 */
[----:B------:R-:W2:Y:S02]  /*1f130*/  LD.E R8, [R2.64+0x38] ;  /* 0x0000380402087980 */ /* 0x000ea4000c101900 */
[----:B--2---:R-:W-:Y:S04]  /*1f140*/  LEA R8, -R8, RZ, 0x6 ;  /* 0x000000ff08087211 */ /* 0x004fe800078e31ff */
[----:B------:R-:W-:Y:S02]  /*1f150*/  SHF.R.S32.HI R7, RZ, 0x1f, R8 ;  /* 0x0000001fff077819 */ /* 0x000fe40000011408 */
.L_x_4161:
[----:B------:R-:W-:Y:S05]  /*1f160*/  BSYNC B0 ;  /* 0x0000000000007941 */ /* 0x000fea0003800000 */
.L_x_4159:
[----:B------:R-:W2:Y:S01]  /*1f170*/  LDL R4, [R1+0x4] ;  /* 0x0000040001047983 */ /* 0x000ea20000100800 */
[C---:B------:R-:W-:Y:S01]  /*1f180*/  LEA R236, P0, R8.reuse, R236, 0x1 ;  /* 0x000000ec08ec7211 */ /* 0x040fe200078008ff */
[----:B------:R-:W-:Y:S02]  /*1f190*/  ULDC.64 UR4, c[0x0][0x118] ;  /* 0x0000460000047ab9 */ /* 0x000fe40000000a00 */
[----:B------:R-:W4:Y:S01]  /*1f1a0*/  LDL R10, [R1] ;  /* 0x00000000010a7983 */ /* 0x000f220000100800 */
        /* <DEDUP_REMOVED lines=27> */
.L_x_4158:
[----:B--2-4-:R-:W-:Y:S05]  /*1f360*/  BSYNC B1 ;  /* 0x0000000000017941 */ /* 0x014fea0003800000 */
.L_x_4157:
        /* <DEDUP_REMOVED lines=46> */
[----:B---3--:R-:W-:Y:S01]  /*1f650*/  FMNMX.FTZ R3, R4, R3, !PT ;  /* 0x0000000304037209 */ /* 0x008fe20007810000 */
[C---:B--2---:R-:W-:Y:S04]  /*1f660*/  FMUL.FTZ R189, R166.reuse, R164 ;  /* 0x000000a4a6bd7220 */ /* 0x044fe80000410000 */
[C---:B------:R-:W-:Y:S02]  /*1f670*/  FMUL.FTZ R4, R166.reuse, R3 ;  /* 0x00000003a6047220 */ /* 0x040fe40000410000 */
[----:B------:R-:W-:Y:S01]  /*1f680*/  FMUL.FTZ R2, R166, R5 ;  /* 0x00000005a6027220 */ /* 0x000fe20000410000 */
[----:B------:R-:W-:Y:S01]  /*1f690*/  FSEL R189, R189, RZ, P0 ;  /* 0x000000ffbdbd7208 */ /* 0x000fe20000000000 */
[C---:B------:R-:W-:Y:S01]  /*1f6a0*/  FADD.FTZ R5, -R3.reuse, R0 ;  /* 0x0000000003057221 */ /* 0x040fe20000010100 */
[----:B------:R-:W-:Y:S03]  /*1f6b0*/  FSETP.NEU.FTZ.AND P0, PT, R3, -INF , PT ;  /* 0xff8000000300780b */ /* 0x000fe60003f1d000 */
[-CC-:B------:R-:W-:Y:S01]  /*1f6c0*/  FFMA.FTZ R185, R177, R166.reuse, -R189.reuse ;  /* 0x000000a6b1b97223 */ /* 0x180fe200000108bd */
[----:B------:R-:W-:Y:S01]  /*1f6d0*/  FSEL R177, R4, RZ, P0 ;  /* 0x000000ff04b17208 */ /* 0x000fe20000000000 */
[----:B------:R-:W-:Y:S01]  /*1f6e0*/  FMUL.FTZ R0, R166, R5 ;  /* 0x00000005a6007220 */ /* 0x000fe20000410000 */
[----:B------:R-:W1:Y:S01]  /*1f6f0*/  MUFU.EX2 R2, R2 ;  /* 0x0000000200027308 */ /* 0x000e620000000800 */
[-C--:B------:R-:W-:Y:S01]  /*1f700*/  FFMA.FTZ R187, R182, R166.reuse, -R189 ;  /* 0x000000a6b6bb7223 */ /* 0x080fe200000108bd */
[----:B------:R-:W-:Y:S01]  /*1f710*/  ISETP.GT.AND P0, PT, R242, R235, PT ;  /* 0x000000ebf200720c */ /* 0x000fe20003f04270 */
[-CC-:B------:R-:W-:Y:S02]  /*1f720*/  FFMA.FTZ R182, R183, R166.reuse, -R177.reuse ;  /* 0x000000a6b7b67223 */ /* 0x180fe400000108b1 */
[-CC-:B------:R-:W-:Y:S02]  /*1f730*/  FFMA.FTZ R181, R181, R166.reuse, -R177.reuse ;  /* 0x000000a6b5b57223 */ /* 0x180fe400000108b1 */
[-C--:B------:R-:W-:Y:S02]  /*1f740*/  FFMA.FTZ R167, R197, R166.reuse, -R177 ;  /* 0x000000a6c5a77223 */ /* 0x080fe400000108b1 */
[-C--:B------:R-:W-:Y:S01]  /*1f750*/  FFMA.FTZ R184, R180, R166.reuse, -R189 ;  /* 0x000000a6b4b87223 */ /* 0x080fe200000108bd */
[----:B------:R-:W2:Y:S01]  /*1f760*/  MUFU.EX2 R0, R0 ;  /* 0x0000000000007308 */ /* 0x000ea20000000800 */
[-C--:B------:R-:W-:Y:S02]  /*1f770*/  FFMA.FTZ R180, R205, R166.reuse, -R177 ;  /* 0x000000a6cdb47223 */ /* 0x080fe400000108b1 */
[-CC-:B------:R-:W-:Y:S02]  /*1f780*/  FFMA.FTZ R183, R206, R166.reuse, -R189.reuse ;  /* 0x000000a6ceb77223 */ /* 0x180fe400000108bd */
[-C--:B------:R-:W-:Y:S02]  /*1f790*/  FFMA.FTZ R195, R175, R166.reuse, -R189 ;  /* 0x000000a6afc37223 */ /* 0x080fe400000108bd */
[-CC-:B------:R-:W-:Y:S02]  /*1f7a0*/  FFMA.FTZ R192, R173, R166.reuse, -R177.reuse ;  /* 0x000000a6adc07223 */ /* 0x180fe400000108b1 */
[-C--:B------:R-:W-:Y:S01]  /*1f7b0*/  FFMA.FTZ R197, R172, R166.reuse, -R177 ;  /* 0x000000a6acc57223 */ /* 0x080fe200000108b1 */
[----:B------:R-:W-:Y:S01]  /*1f7c0*/  MUFU.EX2 R187, R187 ;  /* 0x000000bb00bb7308 */ /* 0x000fe20000000800 */
[-CC-:B------:R-:W-:Y:S02]  /*1f7d0*/  FFMA.FTZ R179, R179, R166.reuse, -R189.reuse ;  /* 0x000000a6b3b37223 */ /* 0x180fe400000108bd */
        /* <DEDUP_REMOVED lines=174> */
[-C--:B------:R-:W-:Y:S02]  /*202c0*/  FFMA.FTZ R193, R190, R166.reuse, -R177 ;  /* 0x000000a6bec17223 */ /* 0x080fe400000108b1 */
[C---:B------:R-:W-:Y:S01]  /*202d0*/  HMMA.16816.F32.BF16 R104, R160.reuse, R134, R104 ;  /* 0x00000086a068723c */ /* 0x040fe20000041868 */
[----:B------:R-:W2:Y:S01]  /*202e0*/  LDSM.16.MT88.4 R132, [R231+0x16000] ;  /* 0x01600000e784783b */ /* 0x000ea20000004200 */
[----:B------:R-:W-:Y:S02]  /*202f0*/  MUFU.EX2 R188, R188 ;  /* 0x000000bc00bc7308 */ /* 0x000fe40000000800 */
[--C-:B------:R-:W-:Y:S02]  /*20300*/  FFMA.FTZ R190, R174, R166, -R189.reuse ;  /* 0x000000a6aebe7223 */ /* 0x100fe400000108bd */
[C---:B------:R-:W-:Y:S02]  /*20310*/  FMUL.FTZ R120, R2.reuse, R120 ;  /* 0x0000007802787220 */ /* 0x040fe40000410000 */
[C---:B---3--:R-:W-:Y:S01]  /*20320*/  HMMA.16816.F32.BF16 R108, R160.reuse, R140, R108 ;  /* 0x0000008ca06c723c */ /* 0x048fe2000004186c */
[----:B------:R-:W-:Y:S03]  /*20330*/  LDSM.16.MT88.4 R172, [R233+0x14800] ;  /* 0x01480000e9ac783b */ /* 0x000fe60000004200 */
[----:B------:R-:W-:Y:S01]  /*20340*/  FMUL.FTZ R121, R2, R121 ;  /* 0x0000007902797220 */ /* 0x000fe20000410000 */
[----:B------:R-:W3:Y:S01]  /*20350*/  MUFU.EX2 R193, R193 ;  /* 0x000000c100c17308 */ /* 0x000ee20000000800 */
[C---:B------:R-:W-:Y:S02]  /*20360*/  FMUL.FTZ R122, R0.reuse, R122 ;  /* 0x0000007a007a7220 */ /* 0x040fe40000410000 */
[C---:B------:R-:W-:Y:S01]  /*20370*/  HMMA.16816.F32.BF16 R112, R160.reuse, R142, R112 ;  /* 0x0000008ea070723c */ /* 0x040fe20000041870 */
[----:B------:R-:W4:Y:S03]  /*20380*/  LDSM.16.MT88.4 R140, [R234+0x10800] ;  /* 0x01080000ea8c783b */ /* 0x000f260000004200 */
[----:B------:R-:W-:Y:S02]  /*20390*/  FMUL.FTZ R123, R0, R123 ;  /* 0x0000007b007b7220 */ /* 0x000fe40000410000 */
[C---:B------:R-:W-:Y:S01]  /*203a0*/  FMUL.FTZ R124, R2.reuse, R124 ;  /* 0x0000007c027c7220 */ /* 0x040fe20000410000 */
[----:B------:R-:W5:Y:S01]  /*203b0*/  MUFU.EX2 R190, R190 ;  /* 0x000000be00be7308 */ /* 0x000f620000000800 */
[----:B------:R-:W-:Y:S01]  /*203c0*/  FMUL.FTZ R125, R2, R125 ;  /* 0x0000007d027d7220 */ /* 0x000fe20000410000 */
[C---:B-1----:R-:W-:Y:S03]  /*203d0*/  HMMA.16816.F32.BF16 R116, R160.reuse, R136, R116 ;  /* 0x00000088a074723c */ /* 0x042fe60000041874 */
[-CC-:B------:R-:W-:Y:S02]  /*203e0*/  FFMA.FTZ R186, R186, R166.reuse, -R189.reuse ;  /* 0x000000a6baba7223 */ /* 0x180fe400000108bd */
[----:B------:R-:W-:Y:S02]  /*203f0*/  FFMA.FTZ R191, R191, R166, -R189 ;  /* 0x000000a6bfbf7223 */ /* 0x000fe400000108bd */
[C---:B------:R-:W-:Y:S01]  /*20400*/  FMUL.FTZ R126, R0.reuse, R126 ;  /* 0x0000007e007e7220 */ /* 0x040fe20000410000 */
[C---:B------:R-:W-:Y:S01]  /*20410*/  HMMA.16816.F32.BF16 R120, R160.reuse, R138, R120 ;  /* 0x0000008aa078723c */ /* 0x040fe20000041878 */
[----:B------:R-:W-:Y:S01]  /*20420*/  MUFU.EX2 R186, R186 ;  /* 0x000000ba00ba7308 */ /* 0x000fe20000000800 */
[----:B------:R-:W1:Y:S02]  /*20430*/  LDSM.16.MT88.4 R136, [R233+0x10800] ;  /* 0x01080000e988783b */ /* 0x000e640000004200 */
        /* <DEDUP_REMOVED lines=8> */
[-CC-:B------:R-:W-:Y:S04]  /*204c0*/  FFMA.FTZ R202, R202, R166.reuse, -R177.reuse ;  /* 0x000000a6caca7223 */ /* 0x180fe800000108b1 */
[----:B------:R-:W-:Y:S01]  /*204d0*/  HMMA.16816.F32.BF16 R128, R160, R134, R128 ;  /* 0x00000086a080723c */ /* 0x000fe20000041880 */
[----:B------:R-:W-:Y:S01]  /*204e0*/  LDSM.16.MT88.4 R160, [R234+0x14800] ;  /* 0x01480000eaa0783b */ /* 0x000fe20000004200 */
[----:B------:R-:W-:Y:S01]  /*204f0*/  MUFU.EX2 R202, R202 ;  /* 0x000000ca00ca7308 */ /* 0x000fe20000000800 */
[-CC-:B------:R-:W-:Y:S02]  /*20500*/  FFMA.FTZ R205, R200, R166.reuse, -R177.reuse ;  /* 0x000000a6c8cd7223 */ /* 0x180fe400000108b1 */
[-CC-:B------:R-:W-:Y:S02]  /*20510*/  FFMA.FTZ R198, R198, R166.reuse, -R177.reuse ;  /* 0x000000a6c6c67223 */ /* 0x180fe400000108b1 */
[----:B-----5:R-:W-:Y:S01]  /*20520*/  F2FP.BF16.PACK_AB R134, R190, R195 ;  /* 0x000000c3be86723e */ /* 0x020fe200000010ff */
[--C-:B------:R-:W-:Y:S01]  /*20530*/  FFMA.FTZ R169, R169, R166, -R177.reuse ;  /* 0x000000a6a9a97223 */ /* 0x100fe200000108b1 */
[----:B------:R-:W-:Y:S03]  /*20540*/  F2FP.BF16.PACK_AB R135, R197, R192 ;  /* 0x000000c0c587723e */ /* 0x000fe600000010ff */
[----:B------:R-:W-:Y:S01]  /*20550*/  FFMA.FTZ R206, R168, R166, -R177 ;  /* 0x000000a6a8ce7223 */ /* 0x000fe200000108b1 */
[----:B--2---:R-:W-:Y:S01]  /*20560*/  F2FP.BF16.PACK_AB R132, R191, R186 ;  /* 0x000000babf84723e */ /* 0x004fe200000010ff */
[-CC-:B------:R-:W-:Y:S01]  /*20570*/  FFMA.FTZ R194, R203, R166.reuse, -R189.reuse ;  /* 0x000000a6cbc27223 */ /* 0x180fe200000108bd */
[----:B------:R-:W-:Y:S01]  /*20580*/  MUFU.EX2 R205, R205 ;  /* 0x000000cd00cd7308 */ /* 0x000fe20000000800 */
[-C--:B------:R-:W-:Y:S02]  /*20590*/  FFMA.FTZ R203, R204, R166.reuse, -R189 ;  /* 0x000000a6cccb7223 */ /* 0x080fe400000108bd */
[-C--:B------:R-:W-:Y:S02]  /*205a0*/  FFMA.FTZ R204, R170, R166.reuse, -R177 ;  /* 0x000000a6aacc7223 */ /* 0x080fe400000108b1 */
[C---:B----4-:R-:W-:Y:S05]  /*205b0*/  HMMA.16816.F32.BF16 R4, R132.reuse, R140, R4 ;  /* 0x0000008c8404723c */ /* 0x050fea0000041804 */
[-C--:B------:R-:W-:Y:S01]  /*205c0*/  FFMA.FTZ R200, R201, R166.reuse, -R189 ;  /* 0x000000a6c9c87223 */ /* 0x080fe200000108bd */
[----:B------:R-:W-:Y:S01]  /*205d0*/  MUFU.EX2 R194, R194 ;  /* 0x000000c200c27308 */ /* 0x000fe20000000800 */
[-C--:B------:R-:W-:Y:S01]  /*205e0*/  FFMA.FTZ R201, R196, R166.reuse, -R177 ;  /* 0x000000a6c4c97223 */ /* 0x080fe200000108b1 */
[C---:B------:R-:W-:Y:S01]  /*205f0*/  HMMA.16816.F32.BF16 R8, R132.reuse, R142, R8 ;  /* 0x0000008e8408723c */ /* 0x040fe20000041808 */
[----:B------:R-:W2:Y:S03]  /*20600*/  LDSM.16.MT88.4 R140, [R233+0x12800] ;  /* 0x01280000e98c783b */ /* 0x000ea60000004200 */
[-C--:B------:R-:W-:Y:S02]  /*20610*/  FFMA.FTZ R196, R176, R166.reuse, -R189 ;  /* 0x000000a6b0c47223 */ /* 0x080fe400000108bd */
[-C--:B------:R-:W-:Y:S02]  /*20620*/  FFMA.FTZ R177, R165, R166.reuse, -R177 ;  /* 0x000000a6a5b17223 */ /* 0x080fe400000108b1 */
[C---:B-1----:R-:W-:Y:S01]  /*20630*/  HMMA.16816.F32.BF16 R12, R132.reuse, R136, R12 ;  /* 0x00000088840c723c */ /* 0x042fe2000004180c */
[----:B------:R-:W-:Y:S03]  /*20640*/  MUFU.EX2 R203, R203 ;  /* 0x000000cb00cb7308 */ /* 0x000fe60000000800 */
[-CC-:B------:R-:W-:Y:S02]  /*20650*/  FFMA.FTZ R199, R199, R166.reuse, -R189.reuse ;  /* 0x000000a6c7c77223 */ /* 0x180fe400000108bd */
[----:B------:R-:W-:Y:S02]  /*20660*/  FFMA.FTZ R189, R171, R166, -R189 ;  /* 0x000000a6abbd7223 */ /* 0x000fe400000108bd */
[C---:B------:R-:W-:Y:S01]  /*20670*/  HMMA.16816.F32.BF16 R16, R132.reuse, R138, R16 ;  /* 0x0000008a8410723c */ /* 0x040fe20000041810 */
[----:B------:R-:W1:Y:S02]  /*20680*/  LDSM.16.MT88.4 R136, [R231+0x12800] ;  /* 0x01280000e788783b */ /* 0x000e640000004200 */
[----:B------:R-:W-:Y:S01]  /*20690*/  MUFU.EX2 R165, R177 ;  /* 0x000000b100a57308 */ /* 0x000fe20000000800 */
[----:B------:R-:W-:Y:S02]  /*206a0*/  FFMA.FTZ R187, R2, R248, R187 ;  /* 0x000000f802bb7223 */ /* 0x000fe400000100bb */
[----:B------:R-:W-:Y:S02]  /*206b0*/  FFMA.FTZ R182, R0, R251, R182 ;  /* 0x000000fb00b67223 */ /* 0x000fe400000100b6 */
[C---:B------:R-:W-:Y:S04]  /*206c0*/  HMMA.16816.F32.BF16 R20, R132.reuse, R144, R20 ;  /* 0x000000908414723c */ /* 0x040fe80000041814 */
[----:B------:R-:W-:Y:S01]  /*206d0*/  FADD.FTZ R187, R185, R187 ;  /* 0x000000bbb9bb7221 */ /* 0x000fe20000010000 */
[----:B------:R-:W-:Y:S01]  /*206e0*/  MUFU.EX2 R200, R200 ;  /* 0x000000c800c87308 */ /* 0x000fe20000000800 */
[----:B------:R-:W-:Y:S02]  /*206f0*/  FADD.FTZ R181, R181, R182 ;  /* 0x000000b6b5b57221 */ /* 0x000fe40000010000 */
[C---:B------:R-:W-:Y:S01]  /*20700*/  HMMA.16816.F32.BF16 R24, R132.reuse, R146, R24 ;  /* 0x000000928418723c */ /* 0x040fe20000041818 */
[----:B------:R-:W3:Y:S03]  /*20710*/  LDSM.16.MT88.4 R144, [R232+0x14800] ;  /* 0x01480000e890783b */ /* 0x000ee60000004200 */
[----:B------:R-:W-:Y:S02]  /*20720*/  FADD.FTZ R184, R184, R187 ;  /* 0x000000bbb8b87221 */ /* 0x000fe40000010000 */
[----:B------:R-:W-:Y:S01]  /*20730*/  FADD.FTZ R180, R180, R181 ;  /* 0x000000b5b4b47221 */ /* 0x000fe20000010000 */
[----:B------:R-:W-:Y:S01]  /*20740*/  MUFU.EX2 R199, R199 ;  /* 0x000000c700c77308 */ /* 0x000fe20000000800 */
[C---:B------:R-:W-:Y:S04]  /*20750*/  HMMA.16816.F32.BF16 R28, R132.reuse, R148, R28 ;  /* 0x00000094841c723c */ /* 0x040fe8000004181c */
[----:B------:R-:W-:Y:S02]  /*20760*/  FADD.FTZ R183, R183, R184 ;  /* 0x000000b8b7b77221 */ /* 0x000fe40000010000 */
[----:B------:R-:W-:Y:S02]  /*20770*/  FADD.FTZ R167, R167, R180 ;  /* 0x000000b4a7a77221 */ /* 0x000fe40000010000 */
[C---:B------:R-:W-:Y:S01]  /*20780*/  HMMA.16816.F32.BF16 R32, R132.reuse, R150, R32 ;  /* 0x000000968420723c */ /* 0x040fe20000041820 */
[----:B------:R-:W4:Y:S01]  /*20790*/  LDSM.16.MT88.4 R148, [R231+0x14800] ;  /* 0x01480000e794783b */ /* 0x000f220000004200 */
[----:B------:R-:W-:Y:S02]  /*207a0*/  MUFU.EX2 R198, R198 ;  /* 0x000000c600c67308 */ /* 0x000fe40000000800 */
[----:B------:R-:W-:Y:S02]  /*207b0*/  FADD.FTZ R0, R186, R183 ;  /* 0x000000b7ba007221 */ /* 0x000fe40000010000 */
[----:B------:R-:W-:Y:S01]  /*207c0*/  FADD.FTZ R188, R188, R167 ;  /* 0x000000a7bcbc7221 */ /* 0x000fe20000010000 */
[----:B------:R-:W-:Y:S01]  /*207d0*/  MOV R167, R164 ;  /* 0x000000a400a77202 */ /* 0x000fe20000000f00 */
[C---:B------:R-:W-:Y:S04]  /*207e0*/  HMMA.16816.F32.BF16 R36, R132.reuse, R152, R36 ;  /* 0x000000988424723c */ /* 0x040fe80000041824 */
[----:B------:R-:W-:Y:S01]  /*207f0*/  MUFU.EX2 R201, R201 ;  /* 0x000000c900c97308 */ /* 0x000fe20000000800 */
[----:B------:R-:W-:Y:S02]  /*20800*/  FADD.FTZ R0, R191, R0 ;  /* 0x00000000bf007221 */ /* 0x000fe40000010000 */
[----:B------:R-:W-:Y:S01]  /*20810*/  FADD.FTZ R193, R193, R188 ;  /* 0x000000bcc1c17221 */ /* 0x000fe20000010000 */
[C---:B------:R-:W-:Y:S01]  /*20820*/  HMMA.16816.F32.BF16 R40, R132.reuse, R154, R40 ;  /* 0x0000009a8428723c */ /* 0x040fe20000041828 */
[----:B------:R-:W-:Y:S03]  /*20830*/  LDSM.16.MT88.4 R152, [R232+0x11000] ;  /* 0x01100000e898783b */ /* 0x000fe60000004200 */
[----:B------:R-:W-:Y:S02]  /*20840*/  FADD.FTZ R192, R192, R193 ;  /* 0x000000c1c0c07221 */ /* 0x000fe40000010000 */
[----:B------:R-:W5:Y:S02]  /*20850*/  MUFU.EX2 R196, R196 ;  /* 0x000000c400c47308 */ /* 0x000f640000000800 */
[C---:B--2---:R-:W-:Y:S04]  /*20860*/  HMMA.16816.F32.BF16 R44, R132.reuse, R140, R44 ;  /* 0x0000008c842c723c */ /* 0x044fe8000004182c */
[----:B------:R-:W-:Y:S04]  /*20870*/  FADD.FTZ R197, R197, R192 ;  /* 0x000000c0c5c57221 */ /* 0x000fe80000010000 */
[C---:B------:R-:W-:Y:S01]  /*20880*/  HMMA.16816.F32.BF16 R48, R132.reuse, R142, R48 ;  /* 0x0000008e8430723c */ /* 0x040fe20000041830 */
[----:B------:R-:W2:Y:S01]  /*20890*/  LDSM.16.MT88.4 R140, [R234+0x16800] ;  /* 0x01680000ea8c783b */ /* 0x000ea20000004200 */
[----:B------:R-:W2:Y:S06]  /*208a0*/  MUFU.EX2 R204, R204 ;  /* 0x000000cc00cc7308 */ /* 0x000eac0000000800 */
[C---:B------:R-:W-:Y:S04]  /*208b0*/  HMMA.16816.F32.BF16 R52, R132.reuse, R156, R52 ;  /* 0x0000009c8434723c */ /* 0x040fe80000041834 */
[----:B------:R-:W2:Y:S01]  /*208c0*/  MUFU.EX2 R206, R206 ;  /* 0x000000ce00ce7308 */ /* 0x000ea20000000800 */
[----:B-----5:R-:W-:Y:S03]  /*208d0*/  F2FP.BF16.PACK_AB R168, R207, R196 ;  /* 0x000000c4cfa8723e */ /* 0x020fe600000010ff */
[C---:B------:R-:W-:Y:S01]  /*208e0*/  HMMA.16816.F32.BF16 R56, R132.reuse, R158, R56 ;  /* 0x0000009e8438723c */ /* 0x040fe20000041838 */
[----:B------:R-:W-:Y:S05]  /*208f0*/  LDSM.16.MT88.4 R156, [R233+0x13000] ;  /* 0x01300000e99c783b */ /* 0x000fea0000004200 */
[----:B------:R-:W-:Y:S02]  /*20900*/  MUFU.EX2 R189, R189 ;  /* 0x000000bd00bd7308 */ /* 0x000fe40000000800 */
        /* <DEDUP_REMOVED lines=25> */
[----:B------:R-:W-:Y:S01]  /*20aa0*/  HMMA.16816.F32.BF16 R128, R132, R150, R128 ;  /* 0x000000968480723c */ /* 0x000fe20000041880 */
[----:B------:R-:W3:Y:S06]  /*20ab0*/  LDSM.16.MT88.4 R148, [R234+0x13000] ;  /* 0x01300000ea94783b */ /* 0x000eec0000004200 */
[----:B------:R-:W-:Y:S02]  /*20ac0*/  F2FP.BF16.PACK_AB R132, R203, R194 ;  /* 0x000000c2cb84723e */ /* 0x000fe400000010ff */
[----:B------:R-:W-:Y:S03]  /*20ad0*/  F2FP.BF16.PACK_AB R133, R205, R202 ;  /* 0x000000cacd85723e */ /* 0x000fe600000010ff */
[----:B------:R-:W-:Y:S01]  /*20ae0*/  F2FP.BF16.PACK_AB R134, R199, R200 ;  /* 0x000000c8c786723e */ /* 0x000fe200000010ff */
[----:B------:R-:W-:Y:S01]  /*20af0*/  FADD.FTZ R202, R202, R197 ;  /* 0x000000c5caca7221 */ /* 0x000fe20000010000 */
[----:B------:R-:W-:Y:S03]  /*20b00*/  F2FP.BF16.PACK_AB R135, R201, R198 ;  /* 0x000000c6c987723e */ /* 0x000fe600000010ff */
[----:B------:R-:W-:Y:S04]  /*20b10*/  FADD.FTZ R205, R205, R202 ;  /* 0x000000cacdcd7221 */ /* 0x000fe80000010000 */
[C---:B-1----:R-:W-:Y:S03]  /*20b20*/  HMMA.16816.F32.BF16 R4, R132.reuse, R136, R4 ;  /* 0x000000888404723c */ /* 0x042fe60000041804 */
[----:B------:R-:W-:Y:S04]  /*20b30*/  FADD.FTZ R198, R198, R205 ;  /* 0x000000cdc6c67221 */ /* 0x000fe80000010000 */
[----:B------:R-:W-:Y:S01]  /*20b40*/  FADD.FTZ R201, R201, R198 ;  /* 0x000000c6c9c97221 */ /* 0x000fe20000010000 */
[C---:B------:R-:W-:Y:S01]  /*20b50*/  HMMA.16816.F32.BF16 R8, R132.reuse, R138, R8 ;  /* 0x0000008a8408723c */ /* 0x040fe20000041808 */
[----:B------:R-:W1:Y:S03]  /*20b60*/  LDSM.16.MT88.4 R136, [R234+0x15000] ;  /* 0x01500000ea88783b */ /* 0x000e660000004200 */
[----:B------:R-:W-:Y:S04]  /*20b70*/  FADD.FTZ R201, R204, R201 ;  /* 0x000000c9ccc97221 */ /* 0x000fe80000010000 */
[C---:B------:R-:W-:Y:S04]  /*20b80*/  HMMA.16816.F32.BF16 R12, R132.reuse, R140, R12 ;  /* 0x0000008c840c723c */ /* 0x040fe8000004180c */
[C---:B------:R-:W-:Y:S04]  /*20b90*/  FADD.FTZ R201, R206.reuse, R201 ;  /* 0x000000c9cec97221 */ /* 0x040fe80000010000 */
        /* <DEDUP_REMOVED lines=14> */
[C---:B------:R-:W-:Y:S01]  /*20c80*/  HMMA.16816.F32.BF16 R52, R132.reuse, R160, R52 ;  /* 0x000000a08434723c */ /* 0x040fe20000041834 */
[----:B------:R5:W-:Y:S07]  /*20c90*/  MUFU.EX2 R161, R179 ;  /* 0x000000b300a17308 */ /* 0x000bee0000000800 */
[C---:B------:R-:W-:Y:S03]  /*20ca0*/  HMMA.16816.F32.BF16 R56, R132.reuse, R162, R56 ;  /* 0x000000a28438723c */ /* 0x040fe60000041838 */
[----:B------:R-:W2:Y:S05]  /*20cb0*/  MUFU.EX2 R160, R169 ;  /* 0x000000a900a07308 */ /* 0x000eaa0000000800 */
[C---:B------:R-:W-:Y:S08]  /*20cc0*/  HMMA.16816.F32.BF16 R60, R132.reuse, R172, R60 ;  /* 0x000000ac843c723c */ /* 0x040ff0000004183c */
[C---:B------:R-:W-:Y:S01]  /*20cd0*/  HMMA.16816.F32.BF16 R64, R132.reuse, R174, R64 ;  /* 0x000000ae8440723c */ /* 0x040fe20000041840 */
[----:B------:R-:W-:Y:S07]  /*20ce0*/  LDSM.16.MT88.4 R172, [R231+0x11800] ;  /* 0x01180000e7ac783b */ /* 0x000fee0000004200 */
[C---:B-1----:R-:W-:Y:S01]  /*20cf0*/  HMMA.16816.F32.BF16 R68, R132.reuse, R136, R68 ;  /* 0x000000888444723c */ /* 0x042fe20000041844 */
[----:B-----5:R-:W-:Y:S03]  /*20d00*/  LDSM.16.MT88.4 R176, [R234+0x13800] ;  /* 0x01380000eab0783b */ /* 0x020fe60000004200 */
[----:B--2---:R-:W-:Y:S02]  /*20d10*/  MOV R166, R160 ;  /* 0x000000a000a67202 */ /* 0x004fe40000000f00 */
[----:B------:R-:W-:Y:S02]  /*20d20*/  F2FP.BF16.PACK_AB R169, R206, R204 ;  /* 0x000000cccea9723e */ /* 0x000fe400000010ff */
[C---:B------:R-:W-:Y:S01]  /*20d30*/  HMMA.16816.F32.BF16 R72, R132.reuse, R138, R72 ;  /* 0x0000008a8448723c */ /* 0x040fe20000041848 */
[----:B------:R-:W1:Y:S03]  /*20d40*/  LDSM.16.MT88.4 R136, [R234+0x17000] ;  /* 0x01700000ea88783b */ /* 0x000e660000004200 */
[----:B------:R-:W-:Y:S04]  /*20d50*/  F2FP.BF16.PACK_AB R171, R165, R166 ;  /* 0x000000a6a5ab723e */ /* 0x000fe800000010ff */
        /* <DEDUP_REMOVED lines=14> */
[C---:B------:R-:W-:Y:S08]  /*20e40*/  HMMA.16816.F32.BF16 R116, R132.reuse, R152, R116 ;  /* 0x000000988474723c */ /* 0x040ff00000041874 */
[C---:B------:R-:W-:Y:S08]  /*20e50*/  HMMA.16816.F32.BF16 R120, R132.reuse, R154, R120 ;  /* 0x0000009a8478723c */ /* 0x040ff00000041878 */
[C---:B------:R-:W-:Y:S08]  /*20e60*/  HMMA.16816.F32.BF16 R124, R132.reuse, R156, R124 ;  /* 0x0000009c847c723c */ /* 0x040ff0000004187c */
[----:B------:R-:W-:Y:S07]  /*20e70*/  HMMA.16816.F32.BF16 R128, R132, R158, R128 ;  /* 0x0000009e8480723c */ /* 0x000fee0000041880 */
[----:B------:R-:W-:Y:S05]  /*20e80*/  MOV R135, R161 ;  /* 0x000000a100877202 */ /* 0x000fea0000000f00 */
[-C--:B------:R-:W-:Y:S07]  /*20e90*/  F2FP.BF16.PACK_AB R170, R189, R135.reuse ;  /* 0x00000087bdaa723e */ /* 0x080fee00000010ff */
[C---:B----4-:R-:W-:Y:S01]  /*20ea0*/  HMMA.16816.F32.BF16 R160, R168.reuse, R144, R4 ;  /* 0x00000090a8a0723c */ /* 0x050fe20000041804 */
[----:B------:R-:W2:Y:S07]  /*20eb0*/  LDSM.16.MT88.4 R4, [R233+0x13800] ;  /* 0x01380000e904783b */ /* 0x000eae0000004200 */
[C---:B------:R-:W-:Y:S01]  /*20ec0*/  HMMA.16816.F32.BF16 R156, R168.reuse, R146, R8 ;  /* 0x00000092a89c723c */ /* 0x040fe20000041808 */
[----:B------:R-:W4:Y:S07]  /*20ed0*/  LDSM.16.MT88.4 R8, [R232+0x13800] ;  /* 0x01380000e808783b */ /* 0x000f2e0000004200 */
[C---:B---3--:R-:W-:Y:S01]  /*20ee0*/  HMMA.16816.F32.BF16 R152, R168.reuse, R148, R12 ;  /* 0x00000094a898723c */ /* 0x048fe2000004180c */
[----:B------:R-:W3:Y:S07]  /*20ef0*/  LDSM.16.MT88.4 R12, [R231+0x13800] ;  /* 0x01380000e70c783b */ /* 0x000eee0000004200 */
[C---:B------:R-:W-:Y:S01]  /*20f00*/  HMMA.16816.F32.BF16 R148, R168.reuse, R150, R16 ;  /* 0x00000096a894723c */ /* 0x040fe20000041810 */
[----:B------:R-:W5:Y:S07]  /*20f10*/  LDSM.16.MT88.4 R16, [R234+0x15800] ;  /* 0x01580000ea10783b */ /* 0x000f6e0000004200 */
[C---:B-1----:R-:W-:Y:S01]  /*20f20*/  HMMA.16816.F32.BF16 R144, R168.reuse, R136, R20 ;  /* 0x00000088a890723c */ /* 0x042fe20000041814 */
[----:B------:R-:W1:Y:S07]  /*20f30*/  LDSM.16.MT88.4 R20, [R233+0x15800] ;  /* 0x01580000e914783b */ /* 0x000e6e0000004200 */
[C---:B------:R-:W-:Y:S01]  /*20f40*/  HMMA.16816.F32.BF16 R140, R168.reuse, R138, R24 ;  /* 0x0000008aa88c723c */ /* 0x040fe20000041818 */
[----:B------:R-:W1:Y:S07]  /*20f50*/  LDSM.16.MT88.4 R24, [R232+0x15800] ;  /* 0x01580000e818783b */ /* 0x000e6e0000004200 */
[C---:B------:R-:W-:Y:S01]  /*20f60*/  HMMA.16816.F32.BF16 R136, R168.reuse, R172, R28 ;  /* 0x000000aca888723c */ /* 0x040fe2000004181c */
[----:B------:R-:W1:Y:S06]  /*20f70*/  LDSM.16.MT88.4 R28, [R231+0x15800] ;  /* 0x01580000e71c783b */ /* 0x000e6c0000004200 */
[----:B------:R-:W-:Y:S02]  /*20f80*/  MOV R173, R135 ;  /* 0x0000008700ad7202 */ /* 0x000fe40000000f00 */
[C---:B------:R-:W-:Y:S01]  /*20f90*/  HMMA.16816.F32.BF16 R132, R168.reuse, R174, R32 ;  /* 0x000000aea884723c */ /* 0x040fe20000041820 */
[----:B------:R-:W1:Y:S07]  /*20fa0*/  LDSM.16.MT88.4 R32, [R234+0x17800] ;  /* 0x01780000ea20783b */ /* 0x000e6e0000004200 */
[C---:B------:R-:W-:Y:S07]  /*20fb0*/  HMMA.16816.F32.BF16 R36, R168.reuse, R176, R36 ;  /* 0x000000b0a824723c */ /* 0x040fee0000041824 */
[----:B------:R-:W-:Y:S01]  /*20fc0*/  MOV R177, R173 ;  /* 0x000000ad00b17202 */ /* 0x000fe20000000f00 */
        /* <DEDUP_REMOVED lines=9> */
[C---:B------:R-:W-:Y:S08]  /*21060*/  HMMA.16816.F32.BF16 R64, R168.reuse, R14, R64 ;  /* 0x0000000ea840723c */ /* 0x040ff00000041840 */
[C---:B-----5:R-:W-:Y:S08]  /*21070*/  HMMA.16816.F32.BF16 R68, R168.reuse, R16, R68 ;  /* 0x00000010a844723c */ /* 0x060ff00000041844 */
        /* <DEDUP_REMOVED lines=11> */
[C---:B--2---:R-:W-:Y:S07]  /*21130*/  HMMA.16816.F32.BF16 R116, R168.reuse, R4, R116 ;  /* 0x00000004a874723c */ /* 0x044fee0000041874 */
[----:B------:R-:W-:Y:S01]  /*21140*/  FADD.FTZ R5, R195, R0 ;  /* 0x00000000c3057221 */ /* 0x000fe20000010000 */
[C---:B------:R-:W-:Y:S04]  /*21150*/  HMMA.16816.F32.BF16 R120, R168.reuse, R6, R120 ;  /* 0x00000006a878723c */ /* 0x040fe80000041878 */
[----:B------:R-:W-:Y:S02]  /*21160*/  FADD.FTZ R5, R190, R5 ;  /* 0x00000005be057221 */ /* 0x000fe40000010000 */
[----:B------:R-:W-:Y:S02]  /*21170*/  FADD.FTZ R0, R166, R201 ;  /* 0x000000c9a6007221 */ /* 0x000fe40000010000 */
[----:B------:R-:W-:Y:S01]  /*21180*/  FADD.FTZ R194, R194, R5 ;  /* 0x00000005c2c27221 */ /* 0x000fe20000010000 */
[C---:B----4-:R-:W-:Y:S03]  /*21190*/  HMMA.16816.F32.BF16 R124, R168.reuse, R8, R124 ;  /* 0x00000008a87c723c */ /* 0x050fe6000004187c */
[----:B------:R-:W-:Y:S02]  /*211a0*/  FADD.FTZ R203, R203, R194 ;  /* 0x000000c2cbcb7221 */ /* 0x000fe40000010000 */
[----:B------:R-:W-:Y:S01]  /*211b0*/  FADD.FTZ R251, R165, R0 ;  /* 0x00000000a5fb7221 */ /* 0x000fe20000010000 */
[----:B------:R-:W-:Y:S01]  /*211c0*/  MOV R0, R3 ;  /* 0x0000000300007202 */ /* 0x000fe20000000f00 */
[----:B------:R-:W-:Y:S01]  /*211d0*/  FADD.FTZ R200, R200, R203 ;  /* 0x000000cbc8c87221 */ /* 0x000fe20000010000 */
[----:B------:R-:W-:Y:S04]  /*211e0*/  HMMA.16816.F32.BF16 R128, R168, R10, R128 ;  /* 0x0000000aa880723c */ /* 0x000fe80000041880 */
[----:B------:R-:W-:Y:S04]  /*211f0*/  FADD.FTZ R199, R199, R200 ;  /* 0x000000c8c7c77221 */ /* 0x000fe80000010000 */
[----:B------:R-:W-:Y:S04]  /*21200*/  FADD.FTZ R196, R196, R199 ;  /* 0x000000c7c4c47221 */ /* 0x000fe80000010000 */
[----:B------:R-:W-:Y:S04]  /*21210*/  FADD.FTZ R196, R207, R196 ;  /* 0x000000c4cfc47221 */ /* 0x000fe80000010000 */
[----:B------:R-:W-:Y:S04]  /*21220*/  FADD.FTZ R196, R177, R196 ;  /* 0x000000c4b1c47221 */ /* 0x000fe80000010000 */
[----:B------:R-:W-:Y:S01]  /*21230*/  FADD.FTZ R248, R189, R196 ;  /* 0x000000c4bdf87221 */ /* 0x000fe20000010000 */
[----:B------:R-:W-:-:S05]  /*21240*/  @P0 BRA `(.L_x_4162) ;  /* 0xffffc25000000947 */ /* 0x000fca000383ffff */
.L_x_4153:
        /* <DEDUP_REMOVED lines=11> */
.L_x_4167:
[----:B---3--:R-:W-:Y:S01]  /*21300*/  FADD.FTZ R11, R10, R248 ;  /* 0x000000f80a0b7221 */ /* 0x008fe20000010000 */
[----:B------:R-:W-:Y:S05]  /*21310*/  BRA.DIV ~URZ, `(.L_x_4164) ;  /* 0x000019327f007947 */ /* 0x000fea000b800000 */
[----:B------:R-:W3:Y:S04]  /*21320*/  SHFL.BFLY PT, R12, R251, 0x2, 0x1f ;  /* 0x0c401f00fb0c7f89 */ /* 0x000ee800000e0000 */
[----:B------:R-:W4:Y:S01]  /*21330*/  SHFL.BFLY PT, R2, R11, 0x1, 0x1f ;  /* 0x0c201f000b027f89 */ /* 0x000f2200000e0000 */
[----:B---3--:R-:W-:Y:S02]  /*21340*/  FADD.FTZ R12, R12, R251 ;  /* 0x000000fb0c0c7221 */ /* 0x008fe40000010000 */
[----:B----4-:R-:W-:-:S03]  /*21350*/  FADD.FTZ R2, R11, R2 ;  /* 0x000000020b027221 */ /* 0x010fc60000010000 */
[----:B------:R3:W4:Y:S04]  /*21360*/  SHFL.BFLY PT, R10, R12, 0x1, 0x1f ;  /* 0x0c201f000c0a7f89 */ /* 0x00072800000e0000 */
.L_x_4168:
        /* <DEDUP_REMOVED lines=242> */
[----:B------:R-:W-:Y:S01]  /*22290*/  SHF.R.S32.HI R144, RZ, 0x1f, R11 ;  /* 0x0000001fff907819 */ /* 0x000fe2000001140b */
        /* <DEDUP_REMOVED lines=16> */
[----:B----4-:R-:W-:Y:S02]  /*223a0*/  SHF.L.U32 R18, R15, 0x6, RZ ;  /* 0x000000060f127819 */ /* 0x010fe400000006ff */
[----:B------:R-:W-:Y:S01]  /*223b0*/  LEA.HI R16, R14, R14, RZ, 0x1 ;  /* 0x0000000e0e107211 */ /* 0x000fe200078f08ff */
[----:B-1----:R-:W-:Y:S01]  /*223c0*/  @P3 FMUL.FTZ R6, R6, 0.69314718246459960938 ;  /* 0x3f31721806063820 */ /* 0x002fe20000410000 */
[----:B------:R-:W-:-:S02]  /*223d0*/  LOP3.LUT R18, R18, 0x1c0, RZ, 0xc0, !PT ;  /* 0x000001c012127812 */ /* 0x000fc400078ec0ff */
[----:B------:R-:W-:Y:S02]  /*223e0*/  SHF.L.U32 R17, R16, 0x2, RZ ;  /* 0x0000000210117819 */ /* 0x000fe400000006ff */
        /* <DEDUP_REMOVED lines=65> */
.L_x_4166:
[----:B-1--4-:R-:W-:Y:S05]  /*22800*/  BSYNC B0 ;  /* 0x0000000000007941 */ /* 0x012fea0003800000 */
.L_x_4165:
[----:B------:R-:W-:Y:S01]  /*22810*/  IMAD.SHL.U32 R4, R14, 0x4, RZ ;  /* 0x000000040e047824 */ /* 0x000fe200078e00ff */
[----:B------:R-:W-:Y:S01]  /*22820*/  IADD3 R3, R15, 0x8, RZ ;  /* 0x000000080f037810 */ /* 0x000fe20007ffe0ff */
[----:B------:R-:W-:Y:S01]  /*22830*/  IMAD R240, R239, -0x40, R240 ;  /* 0xffffffc0eff07824 */ /* 0x000fe200078e02f0 */
[----:B------:R-:W-:Y:S01]  /*22840*/  ULDC.64 UR4, c[0x0][0x118] ;  /* 0x0000460000047ab9 */ /* 0x000fe20000000a00 */
[----:B------:R-:W-:Y:S01]  /*22850*/  IMAD R7, R8, R7, RZ ;  /* 0x0000000708077224 */ /* 0x000fe200078e02ff */
[----:B------:R-:W-:Y:S01]  /*22860*/  SHF.R.S32.HI R5, RZ, 0x1f, R4 ;  /* 0x0000001fff057819 */ /* 0x000fe20000011404 */
[----:B------:R-:W-:Y:S01]  /*22870*/  IMAD.MOV.U32 R239, RZ, RZ, 0x0 ;  /* 0x00000000ffef7424 */ /* 0x000fe200078e00ff */
        /* <DEDUP_REMOVED lines=9> */
[-C--:B------:R-:W-:Y:S02]  /*22910*/  ISETP.GE.AND P4, PT, R5, R240.reuse, PT ;  /* 0x000000f00500720c */ /* 0x080fe40003f86270 */
        /* <DEDUP_REMOVED lines=15> */
[----:B------:R-:W-:-:S03]  /*22a10*/  ISETP.GE.AND P0, PT, R15, R240, PT ;  /* 0x000000f00f00720c */ /* 0x000fc60003f06270 */
        /* <DEDUP_REMOVED lines=22> */
[----:B------:R-:W-:Y:S05]  /*22b80*/  @P0 RET.REL.NODEC R238 `(_ZN5flash24flash_fwd_splitkv_kernelI23Flash_fwd_kernel_traitsILi256ELi64ELi64ELi4ELb0ELb0EN7cutlass10bfloat16_tE19Flash_kernel_traitsILi256ELi64ELi64ELi4ES3_EELb1ELb0ELb0ELb0ELb1ELb1ELb1ELb1EEEvNS_16Flash_fwd_paramsE) ;  /* 0xfffdd470ee000950 */ /* 0x000fea0003c3ffff */
[----:B------:R-:W-:Y:S01]  /*22b90*/  MOV R239, 0x0 ;  /* 0x0000000000ef7802 */ /* 0x000fe20000000f00 */
[----:B------:R-:W-:-:S02]  /*22ba0*/  ULDC.64 UR4, c[0x0][0x118] ;  /* 0x0000460000047ab9 */ /* 0x000fc40000000a00 */
[----:B------:R2:W-:Y:S04]  /*22bb0*/  ST.E.128 [R8.64+0xe000], R112 ;  /* 0x00e0007008007985 */ /* 0x0005e8000c101d04 */
[----:B------:R2:W-:Y:S04]  /*22bc0*/  ST.E.128 [R8.64+0xe100], R80 ;  /* 0x00e1005008007985 */ /* 0x0005e8000c101d04 */
[----:B------:R2:W-:Y:S04]  /*22bd0*/  ST.E.128 [R8.64+0xe200], R48 ;  /* 0x00e2003008007985 */ /* 0x0005e8000c101d04 */
[----:B------:R2:W-:Y:S01]  /*22be0*/  ST.E.128 [R8.64+0xe300], R16 ;  /* 0x00e3001008007985 */ /* 0x0005e2000c101d04 */
[----:B------:R-:W-:Y:S05]  /*22bf0*/  RET.REL.NODEC R238 `(_ZN5flash24flash_fwd_splitkv_kernelI23Flash_fwd_kernel_traitsILi256ELi64ELi64ELi4ELb0ELb0EN7cutlass10bfloat16_tE19Flash_kernel_traitsILi256ELi64ELi64ELi4ES3_EELb1ELb0ELb0ELb0ELb1ELb1ELb1ELb1EEEvNS_16Flash_fwd_paramsE) ;  /* 0xfffdd400ee007950 */ /* 0x000fea0003c3ffff */
.L_x_4163:
[----:B------:R-:W-:Y:S01]  /*22c00*/  IMAD.MOV.U32 R12, RZ, RZ, R248 ;  /* 0x000000ffff0c7224 */ /* 0x000fe200078e00f8 */
[----:B------:R-:W-:-:S02]  /*22c10*/  MOV R9, 0x2 ;  /* 0x0000000200097802 */ /* 0x000fc40000000f00 */
[----:B------:R-:W-:Y:S02]  /*22c20*/  MOV R8, 0x22c40 ;  /* 0x00022c4000087802 */ /* 0x000fe40000000f00 */
[----:B-1---5:R-:W-:Y:S05]  /*22c30*/  CALL.REL.NOINC `($__internal_23_$__cuda_sm70_shflsync_bfly_p) ;  /* 0x000000f000007944 */ /* 0x022fea0003c00000 */
[----:B-12---:R-:W-:Y:S05]  /*22c40*/  BRA `(.L_x_4167) ;  /* 0xffffe6b000007947 */ /* 0x006fea000383ffff */
.L_x_4164:
[----:B------:R-:W-:Y:S01]  /*22c50*/  IMAD.MOV.U32 R12, RZ, RZ, R11 ;  /* 0x000000ffff0c7224 */ /* 0x000fe200078e000b */
[----:B------:R-:W-:Y:S02]  /*22c60*/  MOV R9, 0x1 ;  /* 0x0000000100097802 */ /* 0x000fe40000000f00 */
[----:B------:R-:W-:Y:S02]  /*22c70*/  MOV R8, 0x22c90 ;  /* 0x00022c9000087802 */ /* 0x000fe40000000f00 */
[----:B-12--5:R-:W-:Y:S05]  /*22c80*/  CALL.REL.NOINC `($__internal_23_$__cuda_sm70_shflsync_bfly_p) ;  /* 0x000000a000007944 */ /* 0x026fea0003c00000 */
[----:B--2---:R-:W-:Y:S01]  /*22c90*/  FADD.FTZ R2, R11, R10 ;  /* 0x0000000a0b027221 */ /* 0x004fe20000010000 */
[----:B-1----:R-:W-:Y:S02]  /*22ca0*/  MOV R12, R251 ;  /* 0x000000fb000c7202 */ /* 0x002fe40000000f00 */
[----:B------:R-:W-:Y:S02]  /*22cb0*/  MOV R9, 0x2 ;  /* 0x0000000200097802 */ /* 0x000fe40000000f00 */
[----:B------:R-:W-:Y:S02]  /*22cc0*/  MOV R8, 0x22ce0 ;  /* 0x00022ce000087802 */ /* 0x000fe40000000f00 */
[----:B------:R-:W-:Y:S05]  /*22cd0*/  CALL.REL.NOINC `($__internal_23_$__cuda_sm70_shflsync_bfly_p) ;  /* 0x0000005000007944 */ /* 0x000fea0003c00000 */
[----:B-12---:R-:W-:Y:S01]  /*22ce0*/  FADD.FTZ R12, R251, R10 ;  /* 0x0000000afb0c7221 */ /* 0x006fe20000010000 */
[----:B------:R-:W-:Y:S02]  /*22cf0*/  MOV R9, 0x1 ;  /* 0x0000000100097802 */ /* 0x000fe40000000f00 */
[----:B------:R-:W-:-:S02]  /*22d00*/  MOV R8, 0x22d20 ;  /* 0x00022d2000087802 */ /* 0x000fc40000000f00 */
[----:B------:R-:W-:Y:S05]  /*22d10*/  CALL.REL.NOINC `($__internal_23_$__cuda_sm70_shflsync_bfly_p) ;  /* 0x0000001000007944 */ /* 0x000fea0003c00000 */
[----:B-12---:R-:W-:Y:S05]  /*22d20*/  BRA `(.L_x_4168) ;  /* 0xffffe64000007947 */ /* 0x006fea000383ffff */
        .weak           $__internal_23_$__cuda_sm70_shflsync_bfly_p
        .type           $__internal_23_$__cuda_sm70_shflsync_bfly_p,@function
        .size           $__internal_23_$__cuda_sm70_shflsync_bfly_p,(.L_x_4893 - $__internal_23_$__cuda_sm70_shflsync_bfly_p)
$__internal_23_$__cuda_sm70_shflsync_bfly_p:
[----:B------:R-:W-:Y:S01]  /*22d30*/  MOV R14, R8 ;  /* 0x00000008000e7202 */ /* 0x000fe20000000f00 */
[----:B------:R-:W-:Y:S04]  /*22d40*/  WARPSYNC R6 ;  /* 0x0000000600007348 */ /* 0x000fe80003800000 */
[----:B------:R-:W-:Y:S01]  /*22d50*/  MOV R15, 0x0 ;  /* 0x00000000000f7802 */ /* 0x000fe20000000f00 */
[----:B------:R1:W2:Y:S03]  /*22d60*/  SHFL.BFLY PT, R10, R12, R9, R7 ;  /* 0x0c0000090c0a7389 */ /* 0x0002a600000e0007 */
[----:B------:R-:W-:Y:S05]  /*22d70*/  RET.REL.NODEC R14 `(_ZN5flash24flash_fwd_splitkv_kernelI23Flash_fwd_kernel_traitsILi256ELi64ELi64ELi4ELb0ELb0EN7cutlass10bfloat16_tE19Flash_kernel_traitsILi256ELi64ELi64ELi4ES3_EELb1ELb0ELb0ELb0ELb1ELb1ELb1ELb1EEEvNS_16Flash_fwd_paramsE) ;  /* 0xfffdd2800e007950 */ /* 0x000fea0003c3ffff */
.L_x_4169:
        /* <DEDUP_REMOVED lines=16> */
.L_x_4893:


//--------------------- .text._ZN5flash24flash_fwd_splitkv_kernelI23Flash_fwd_kernel_traitsILi256ELi64ELi64ELi4ELb0ELb0EN7cutlass10bfloat16_tE19Flash_kernel_traitsILi256ELi64ELi64ELi4ES3_EELb1ELb0ELb1ELb0ELb0ELb0ELb1ELb1EEEvNS_16Flash_fwd_paramsE --------------------------
	.section	.text._ZN5flash24flash_fwd_splitkv_kernelI23Flash_fwd_kernel_traitsILi256ELi64ELi64ELi4ELb0ELb0EN7cutlass10bfloat16_tE19Flash_kernel_traitsILi256ELi64ELi64ELi4ES3_EELb1ELb0ELb1ELb0ELb0ELb0ELb1ELb1EEEvNS_16Flash_fwd_paramsE,"ax",@progbits
	.sectioninfo	@"SHI_REGISTERS=255"
	.align	128
        .global         _ZN5flash24flash_fwd_splitkv_kernelI23Flash_fwd_kernel_traitsILi256ELi64ELi64ELi4ELb0ELb0EN7cutlass10bfloat16_tE19Flash_kernel_traitsILi256ELi64ELi64ELi4ES3_EELb1ELb0ELb1ELb0ELb0ELb0ELb1ELb1EEEvNS_16Flash_fwd_paramsE
        .type           _ZN5flash24flash_fwd_splitkv_kernelI23Flash_fwd_kernel_traitsILi256ELi64ELi64ELi4ELb0ELb0EN7cutlass10bfloat16_tE19Flash_kernel_traitsILi256ELi64ELi64ELi4ES3_EELb1ELb0ELb1ELb0ELb0ELb0ELb1ELb1EEEvNS_16Flash_fwd_paramsE,@function
        .size           _ZN5flash24flash_fwd_splitkv_kernelI23Flash_fwd_kernel_traitsILi256ELi64ELi64ELi4ELb0ELb0EN7cutlass10bfloat16_tE19Flash_kernel_traitsILi256ELi64ELi64ELi4ES3_EELb1ELb0ELb1ELb0ELb0ELb0ELb1ELb1EEEvNS_16Flash_fwd_paramsE,(.L_x_4895 - _ZN5flash24flash_fwd_splitkv_kernelI23Flash_fwd_kernel_traitsILi256ELi64ELi64ELi4ELb0ELb0EN7cutlass10bfloat16_tE19Flash_kernel_traitsILi256ELi64ELi64ELi4ES3_EELb1ELb0ELb1ELb0ELb0ELb0ELb1ELb1EEEvNS_16Flash_fwd_paramsE)
        .other          _ZN5flash24flash_fwd_splitkv_kernelI23Flash_fwd_kernel_traitsILi256ELi64ELi64ELi4ELb0ELb0EN7cutlass10bfloat16_tE19Flash_kernel_traitsILi256ELi64ELi64ELi4ES3_EELb1ELb0ELb1ELb0ELb0ELb0ELb1ELb1EEEvNS_16Flash_fwd_paramsE,@"STO_CUDA_ENTRY STV_DEFAULT"
_ZN5flash24flash_fwd_splitkv_kernelI23Flash_fwd_kernel_traitsILi256ELi64ELi64ELi4ELb0ELb0EN7cutlass10bfloat16_tE19Flash_kernel_traitsILi256ELi64ELi64ELi4ES3_EELb1ELb0ELb1ELb0ELb0ELb0ELb1ELb1EEEvNS_16Flash_fwd_paramsE:
.text._ZN5flash24flash_fwd_splitkv_kernelI23Flash_fwd_kernel_traitsILi256ELi64ELi64ELi4ELb0ELb0EN7cutlass10bfloat16_tE19Flash_kernel_traitsILi256ELi64ELi64ELi4ES3_EELb1ELb0ELb1ELb0ELb0ELb0ELb1ELb1EEEvNS_16Flash_fwd_paramsE:
        /* <DEDUP_REMOVED lines=9> */
[----:B------:R-:W-:-:S03]  /*0090*/  MOV R238, 0x1e0 ;  /* 0x000001e000ee7802 */ /* 0x000fc60000000f00 */
        /* <DEDUP_REMOVED lines=19> */
[----:B---34-:R-:W-:Y:S05]  /*01d0*/  CALL.REL.NOINC `($_ZN5flash24flash_fwd_splitkv_kernelI23Flash_fwd_kernel_traitsILi256ELi64ELi64ELi4ELb0ELb0EN7cutlass10bfloat16_tE19Flash_kernel_traitsILi256ELi64ELi64ELi4ES3_EELb1ELb0ELb1ELb0ELb0ELb0ELb1ELb1EEEvNS_16Flash_fwd_paramsE$_ZN5flash30compute_attn_1rowblock_splitkvI23Flash_fwd_kernel_traitsILi256ELi64ELi64ELi4ELb0ELb0EN7cutlass10bfloat16_tE19Flash_kernel_traitsILi256ELi64ELi64ELi4ES3_EELb1ELb0ELb1ELb0ELb0ELb0ELb1ELb1ENS_16Flash_fwd_paramsEEEvRKT8_iiiii) ;  /* 0x0000002000007944 */ /* 0x018fea0003c00000 */
[----:B------:R-:W-:Y:S05]  /*01e0*/  BSYNC B4 ;  /* 0x0000000000047941 */ /* 0x000fea0003800000 */
.L_x_4170:
[----:B------:R-:W-:Y:S05]  /*01f0*/  EXIT ;  /* 0x000000000000794d */ /* 0x000fea0003800000 */
        .type           $_ZN5flash24flash_fwd_splitkv_kernelI23Flash_fwd_kernel_traitsILi256ELi64ELi64ELi4ELb0ELb0EN7cutlass10bfloat16_tE19Flash_kernel_traitsILi256ELi64ELi64ELi4ES3_EELb1ELb0ELb1ELb0ELb0ELb0ELb1ELb1EEEvNS_16Flash_fwd_paramsE$_ZN5flash30compute_attn_1rowblock_splitkvI23Flash_fwd_kernel_traitsILi256ELi64ELi64ELi4ELb0ELb0EN7cutlass10bfloat16_tE19Flash_kernel_traitsILi256ELi64ELi64ELi4ES3_EELb1ELb0ELb1ELb0ELb0ELb0ELb1ELb1ENS_16Flash_fwd_paramsEEEvRKT8_iiiii,@function
        .size           $_ZN5flash24flash_fwd_splitkv_kernelI23Flash_fwd_kernel_traitsILi256ELi64ELi64ELi4ELb0ELb0EN7cutlass10bfloat16_tE19Flash_kernel_traitsILi256ELi64ELi64ELi4ES3_EELb1ELb0ELb1ELb0ELb0ELb0ELb1ELb1EEEvNS_16Flash_fwd_paramsE$_ZN5flash30compute_attn_1rowblock_splitkvI23Flash_fwd_kernel_traitsILi256ELi64ELi64ELi4ELb0ELb0EN7cutlass10bfloat16_tE19Flash_kernel_traitsILi256ELi64ELi64ELi4ES3_EELb1ELb0ELb1ELb0ELb0ELb0ELb1ELb1ENS_16Flash_fwd_paramsEEEvRKT8_iiiii,($__internal_24_$__cuda_sm70_shflsync_bfly_p - $_ZN5flash24flash_fwd_splitkv_kernelI23Flash_fwd_kernel_traitsILi256ELi64ELi64ELi4ELb0ELb0EN7cutlass10bfloat16_tE19Flash_kernel_traitsILi256ELi64ELi64ELi4ES3_EELb1ELb0ELb1ELb0ELb0ELb0ELb1ELb1EEEvNS_16Flash_fwd_paramsE$_ZN5flash30compute_attn_1rowblock_splitkvI23Flash_fwd_kernel_traitsILi256ELi64ELi64ELi4ELb0ELb0EN7cutlass10bfloat16_tE19Flash_kernel_traitsILi256ELi64ELi64ELi4ES3_EELb1ELb0ELb1ELb0ELb0ELb0ELb1ELb1ENS_16Flash_fwd_paramsEEEvRKT8_iiiii)
$_ZN5flash24flash_fwd_splitkv_kernelI23Flash_fwd_kernel_traitsILi256ELi64ELi64ELi4ELb0ELb0EN7cutlass10bfloat16_tE19Flash_kernel_traitsILi256ELi64ELi64ELi4ES3_EELb1ELb0ELb1ELb0ELb0ELb0ELb1ELb1EEEvNS_16Flash_fwd_paramsE$_ZN5flash30compute_attn_1rowblock_splitkvI23Flash_fwd_kernel_traitsILi256ELi64ELi64ELi4ELb0ELb0EN7cutlass10bfloat16_tE19Flash_kernel_traitsILi256ELi64ELi64ELi4ES3_EELb1ELb0ELb1ELb0ELb0ELb0ELb1ELb1ENS_16Flash_fwd_paramsEEEvRKT8_iiiii:
        /* <DEDUP_REMOVED lines=20> */
.L_x_4172:
[----:B------:R-:W-:Y:S05]  /*0340*/  BSYNC B0 ;  /* 0x0000000000007941 */ /* 0x000fea0003800000 */
.L_x_4171:
        /* <DEDUP_REMOVED lines=17> */
.L_x_4174:
[----:B------:R3:W5:Y:S02]  /*0460*/  LD.E R3, [R14.64+0xb8] ;  /* 0x0000b8060e037980 */ /* 0x000764000c101900 */
.L_x_4175:
[----:B------:R-:W-:Y:S05]  /*0470*/  BSYNC B0 ;  /* 0x0000000000007941 */ /* 0x000fea0003800000 */
.L_x_4173:
        /* <DEDUP_REMOVED lines=10> */
.L_x_4177:
[----:B------:R-:W2:Y:S01]  /*0520*/  LD.E.64 R2, [R14.64+0x108] ;  /* 0x000108060e027980 */ /* 0x000ea2000c101b00 */
[----:B------:R-:W-:Y:S01]  /*0530*/  BSSY B0, `(.L_x_4179) ;  /* 0x0000006000007945 */ /* 0x000fe20003800000 */
[----:B--2---:R-:W-:-:S04]  /*0540*/  ISETP.NE.U32.AND P0, PT, R2, RZ, PT ;  /* 0x000000ff0200720c */ /* 0x004fc80003f05070 */
[----:B------:R-:W-:Y:S01]  /*0550*/  ISETP.NE.AND.EX P0, PT, R3, RZ, PT, P0 ;  /* 0x000000ff0300720c */ /* 0x000fe20003f05300 */
[----:B------:R-:W-:-:S12]  /*0560*/  IMAD.MOV.U32 R3, RZ, RZ, RZ ;  /* 0x000000ffff037224 */ /* 0x000fd800078e00ff */
[----:B------:R-:W-:Y:S05]  /*0570*/  @!P0 BRA `(.L_x_4180) ;  /* 0x0000001000008947 */ /* 0x000fea0003800000 */
[----:B------:R2:W5:Y:S02]  /*0580*/  LD.E R3, [R14.64+0xbc] ;  /* 0x0000bc060e037980 */ /* 0x000564000c101900 */
.L_x_4180:
[----:B------:R-:W-:Y:S05]  /*0590*/  BSYNC B0 ;  /* 0x0000000000007941 */ /* 0x000fea0003800000 */
.L_x_4179:
[----:B-----5:R-:W-:Y:S02]  /*05a0*/  IADD3 R68, R78, R3, RZ ;  /* 0x000000034e447210 */ /* 0x020fe40007ffe0ff */
.L_x_4178:
[----:B------:R-:W-:Y:S05]  /*05b0*/  BSYNC B1 ;  /* 0x0000000000017941 */ /* 0x000fea0003800000 */
.L_x_4176:
[----:B------:R-:W-:Y:S01]  /*05c0*/  IMAD.SHL.U32 R71, R239, 0x40, RZ ;  /* 0x00000040ef477824 */ /* 0x000fe200078e00ff */
[----:B------:R-:W-:Y:S01]  /*05d0*/  MOV R2, R238 ;  /* 0x000000ee00027202 */ /* 0x000fe20000000f00 */
[----:B------:R-:W-:-:S03]  /*05e0*/  IMAD.MOV.U32 R3, RZ, RZ, 0x0 ;  /* 0x00000000ff037424 */ /* 0x000fc600078e00ff */
[----:B------:R-:W-:-:S13]  /*05f0*/  ISETP.GT.AND P0, PT, R240, R71, PT ;  /* 0x00000047f000720c */ /* 0x000fda0003f04270 */
[----:B------:R-:W-:Y:S05]  /*0600*/  @!P0 RET.REL.NODEC R2 `(_ZN5flash24flash_fwd_splitkv_kernelI23Flash_fwd_kernel_traitsILi256ELi64ELi64ELi4ELb0ELb0EN7cutlass10bfloat16_tE19Flash_kernel_traitsILi256ELi64ELi64ELi4ES3_EELb1ELb0ELb1ELb0ELb0ELb0ELb1ELb1EEEvNS_16Flash_fwd_paramsE) ;  /* 0xfffff9f002008950 */ /* 0x000fea0003c3ffff */
[----:B------:R-:W3:Y:S04]  /*0610*/  LD.E R0, [R14.64+0xb8] ;  /* 0x0000b8060e007980 */ /* 0x000ee8000c101900 */
[----:B------:R-:W4:Y:S01]  /*0620*/  LD.E R5, [R14.64+0x188] ;  /* 0x000188060e057980 */ /* 0x000f22000c101900 */
[----:B------:R-:W-:-:S03]  /*0630*/  IABS R3, c[0x0][0x10] ;  /* 0x0000040000037a13 */ /* 0x000fc60000000000 */
[----:B------:R-:W1:Y:S01]  /*0640*/  S2R R73, SR_TID.X ;  /* 0x0000000000497919 */ /* 0x000e620000002100 */
[----:B------:R-:W5:Y:S08]  /*0650*/  I2F.RP R2, R3 ;  /* 0x0000000300027306 */ /* 0x000f700000209400 */
[----:B-----5:R-:W5:Y:S02]  /*0660*/  MUFU.RCP R8, R2 ;  /* 0x0000000200087308 */ /* 0x020f640000001000 */
[----:B-----5:R-:W-:-:S06]  /*0670*/  IADD3 R8, R8, 0xffffffe, RZ ;  /* 0x0ffffffe08087810 */ /* 0x020fcc0007ffe0ff */
[----:B------:R-:W5:Y:S02]  /*0680*/  F2I.FTZ.U32.TRUNC.NTZ R9, R8 ;  /* 0x0000000800097305 */ /* 0x000f64000021f000 */
[----:B-----5:R-:W-:Y:S02]  /*0690*/  IMAD.MOV R4, RZ, RZ, -R9 ;  /* 0x000000ffff047224 */ /* 0x020fe400078e0a09 */
[----:B------:R-:W-:Y:S02]  /*06a0*/  IMAD.MOV.U32 R8, RZ, RZ, RZ ;  /* 0x000000ffff087224 */ /* 0x000fe400078e00ff */
[----:B------:R-:W-:-:S04]  /*06b0*/  IMAD R4, R4, R3, RZ ;  /* 0x0000000304047224 */ /* 0x000fc800078e02ff */
[----:B------:R-:W-:Y:S01]  /*06c0*/  IMAD.HI.U32 R4, R9, R4, R8 ;  /* 0x0000000409047227 */ /* 0x000fe200078e0008 */
[----:B---3--:R-:W-:-:S04]  /*06d0*/  IADD3 R0, R0, 0x3f, RZ ;  /* 0x0000003f00007810 */ /* 0x008fc80007ffe0ff */
        /* <DEDUP_REMOVED lines=44> */
[----:B------:R-:W-:-:S04]  /*09a0*/  IMAD.IADD R73, R73, 0x1, -R6 ;  /* 0x0000000149497824 */ /* 0x000fc800078e0a06 */
[----:B------:R-:W-:Y:S02]  /*09b0*/  IMAD.SHL.U32 R6, R73, 0x4, RZ ;  /* 0x0000000449067824 */ /* 0x000fe400078e00ff */
[----:B---3--:R-:W-:-:S04]  /*09c0*/  IMAD R2, R2, UR8, R241 ;  /* 0x0000000802027c24 */ /* 0x008fc8000f8e02f1 */
[----:B----4-:R-:W-:Y:S01]  /*09d0*/  IMAD R2, R2, R7, R242 ;  /* 0x0000000702027224 */ /* 0x010fe200078e02f2 */
[----:B------:R-:W-:-:S03]  /*09e0*/  SHF.R.S32.HI R7, RZ, 0x1f, R6 ;  /* 0x0000001fff077819 */ /* 0x000fc60000011406 */
[----:B------:R-:W-:Y:S01]  /*09f0*/  IMAD R3, R3, R2, R71 ;  /* 0x0000000203037224 */ /* 0x000fe200078e0247 */
[----:B------:R-:W-:Y:S01]  /*0a00*/  SHF.R.S32.HI R2, RZ, 0x4, R9 ;  /* 0x00000004ff027819 */ /* 0x000fe20000011409 */
[----:B------:R-:W-:Y:S02]  /*0a10*/  IMAD.IADD R71, R240, 0x1, -R71 ;  /* 0x00000001f0477824 */ /* 0x000fe400078e0a47 */
[----:B--2---:R-:W-:Y:S02]  /*0a20*/  IMAD R8, R3, R8, RZ ;  /* 0x0000000803087224 */ /* 0x004fe400078e02ff */
[C---:B------:R-:W-:Y:S01]  /*0a30*/  IMAD.WIDE R12, R2.reuse, 0x100, R6 ;  /* 0x00000100020c7825 */ /* 0x040fe200078e0206 */
[----:B------:R-:W-:-:S04]  /*0a40*/  ISETP.GE.AND P1, PT, R2, R71, PT ;  /* 0x000000470200720c */ /* 0x000fc80003f26270 */
        /* <DEDUP_REMOVED lines=16> */
.L_x_4183:
[----:B-1----:R-:W-:Y:S05]  /*0b50*/  BSYNC B0 ;  /* 0x0000000000007941 */ /* 0x002fea0003800000 */
.L_x_4182:
        /* <DEDUP_REMOVED lines=12> */
.L_x_4185:
[----:B------:R-:W-:Y:S05]  /*0c20*/  BSYNC B0 ;  /* 0x0000000000007941 */ /* 0x000fea0003800000 */
.L_x_4184:
        /* <DEDUP_REMOVED lines=12> */
.L_x_4187:
[----:B------:R-:W-:Y:S05]  /*0cf0*/  BSYNC B0 ;  /* 0x0000000000007941 */ /* 0x000fea0003800000 */
.L_x_4186:
        /* <DEDUP_REMOVED lines=12> */
.L_x_4189:
[----:B------:R-:W-:Y:S05]  /*0dc0*/  BSYNC B0 ;  /* 0x0000000000007941 */ /* 0x000fea0003800000 */
.L_x_4188:
        /* <DEDUP_REMOVED lines=12> */
.L_x_4191:
[----:B------:R-:W-:Y:S05]  /*0e90*/  BSYNC B0 ;  /* 0x0000000000007941 */ /* 0x000fea0003800000 */
.L_x_4190:
        /* <DEDUP_REMOVED lines=12> */
.L_x_4193:
[----:B------:R-:W-:Y:S05]  /*0f60*/  BSYNC B0 ;  /* 0x0000000000007941 */ /* 0x000fea0003800000 */
.L_x_4192:
        /* <DEDUP_REMOVED lines=12> */
.L_x_4195:
[----:B------:R-:W-:Y:S05]  /*1030*/  BSYNC B0 ;  /* 0x0000000000007941 */ /* 0x000fea0003800000 */
.L_x_4194:
        /* <DEDUP_REMOVED lines=12> */
.L_x_4197:
[----:B------:R-:W-:Y:S05]  /*1100*/  BSYNC B0 ;  /* 0x0000000000007941 */ /* 0x000fea0003800000 */
.L_x_4196:
        /* <DEDUP_REMOVED lines=29> */
[----:B------:R-:W-:Y:S05]  /*12e0*/  @P6 RET.REL.NODEC R238 `(_ZN5flash24flash_fwd_splitkv_kernelI23Flash_fwd_kernel_traitsILi256ELi64ELi64ELi4ELb0ELb0EN7cutlass10bfloat16_tE19Flash_kernel_traitsILi256ELi64ELi64ELi4ES3_EELb1ELb0ELb1ELb0ELb0ELb0ELb1ELb1EEEvNS_16Flash_fwd_paramsE) ;  /* 0xffffed10ee006950 */ /* 0x000fea0003c3ffff */
[----:B-1----:R-:W-:Y:S02]  /*12f0*/  MOV R5, 0xff800000 ;  /* 0xff80000000057802 */ /* 0x002fe40000000f00 */
[----:B------:R-:W-:-:S03]  /*1300*/  MOV R239, 0x0 ;  /* 0x0000000000ef7802 */ /* 0x000fc60000000f00 */
[----:B------:R1:W-:Y:S01]  /*1310*/  ST.E [R2.64+0xe0], R5 ;  /* 0x0000e00502007985 */ /* 0x0003e2000c101906 */
[----:B------:R-:W-:Y:S05]  /*1320*/  RET.REL.NODEC R238 `(_ZN5flash24flash_fwd_splitkv_kernelI23Flash_fwd_kernel_traitsILi256ELi64ELi64ELi4ELb0ELb0EN7cutlass10bfloat16_tE19Flash_kernel_traitsILi256ELi64ELi64ELi4ES3_EELb1ELb0ELb1ELb0ELb0ELb0ELb1ELb1EEEvNS_16Flash_fwd_paramsE) ;  /* 0xffffecd0ee007950 */ /* 0x000fea0003c3ffff */
.L_x_4181:
        /* <DEDUP_REMOVED lines=39> */
[----:B------:R-:W-:-:S04]  /*15a0*/  IMAD R7, R7, R4, RZ ;  /* 0x0000000407077224 */ /* 0x000fc800078e02ff */
[----:B------:R-:W-:Y:S01]  /*15b0*/  IMAD.HI.U32 R7, R9, R7, R8 ;  /* 0x0000000709077227 */ /* 0x000fe200078e0008 */
[----:B------:R-:W-:Y:S01]  /*15c0*/  IADD3 R0, RZ, -R0, RZ ;  /* 0x80000000ff007210 */ /* 0x000fe20007ffe0ff */
[----:B------:R-:W3:Y:S04]  /*15d0*/  LD.E.64 R8, [R14.64+0x28] ;  /* 0x000028060e087980 */ /* 0x000ee8000c101b00 */
[----:B-----5:R-:W-:-:S04]  /*15e0*/  IMAD.HI.U32 R11, R7, R2, RZ ;  /* 0x00000002070b7227 */ /* 0x020fc800078e00ff */
        /* <DEDUP_REMOVED lines=36> */
[----:B--2---:R-:W-:Y:S02]  /*1830*/  IMAD R4, R67, R12, RZ ;  /* 0x0000000c43047224 */ /* 0x004fe400078e02ff */
[----:B------:R-:W-:-:S06]  /*1840*/  @P3 IADD3 R16, R16, 0x1, RZ ;  /* 0x0000000110103810 */ /* 0x000fcc0007ffe0ff */
[----:B------:R-:W-:Y:S02]  /*1850*/  @!P0 IMAD.MOV R16, RZ, RZ, -R16 ;  /* 0x000000ffff108224 */ /* 0x000fe400078e0a10 */
[----:B------:R-:W-:-:S04]  /*1860*/  @!P1 LOP3.LUT R16, RZ, R3, RZ, 0x33, !PT ;  /* 0x00000003ff109212 */ /* 0x000fc800078e33ff */
[----:B------:R-:W-:Y:S02]  /*1870*/  SHF.R.S32.HI R13, RZ, 0x1f, R16 ;  /* 0x0000001fff0d7819 */ /* 0x000fe40000011410 */
[----:B---3--:R-:W-:Y:S01]  /*1880*/  SHF.R.S32.HI R0, RZ, 0x1f, R2 ;  /* 0x0000001fff007819 */ /* 0x008fe20000011402 */
[-C--:B------:R-:W-:Y:S02]  /*1890*/  IMAD R7, R19, R2.reuse, RZ ;  /* 0x0000000213077224 */ /* 0x080fe400078e02ff */
[----:B------:R-:W-:-:S04]  /*18a0*/  IMAD.WIDE.U32 R10, R18, R2, RZ ;  /* 0x00000002120a7225 */ /* 0x000fc800078e00ff */
[----:B------:R-:W-:Y:S01]  /*18b0*/  IMAD R7, R18, R0, R7 ;  /* 0x0000000012077224 */ /* 0x000fe200078e0207 */
[----:B------:R-:W-:-:S04]  /*18c0*/  SHF.R.S32.HI R19, RZ, 0x1f, R12 ;  /* 0x0000001fff137819 */ /* 0x000fc8000001140c */
[----:B------:R-:W-:Y:S01]  /*18d0*/  IADD3 R11, R11, R7, RZ ;  /* 0x000000070b0b7210 */ /* 0x000fe20007ffe0ff */
[----:B------:R-:W-:-:S04]  /*18e0*/  IMAD R4, R66, R19, R4 ;  /* 0x0000001342047224 */ /* 0x000fc800078e0204 */
[----:B------:R-:W-:-:S04]  /*18f0*/  IMAD.WIDE.U32 R10, R12, R66, R10 ;  /* 0x000000420c0a7225 */ /* 0x000fc800078e000a */
[----:B------:R-:W-:Y:S01]  /*1900*/  IMAD R3, R9, R2, RZ ;  /* 0x0000000209037224 */ /* 0x000fe200078e02ff */
[----:B------:R-:W-:Y:S01]  /*1910*/  IADD3 R11, R11, R4, RZ ;  /* 0x000000040b0b7210 */ /* 0x000fe20007ffe0ff */
[----:B------:R-:W-:Y:S02]  /*1920*/  IMAD R4, R23, R16, RZ ;  /* 0x0000001017047224 */ /* 0x000fe400078e02ff */
        /* <DEDUP_REMOVED lines=9> */
.L_x_4199:
        /* <DEDUP_REMOVED lines=28> */
[----:B-----5:R-:W-:-:S04]  /*1b80*/  @!P4 SHF.R.S32.HI R5, RZ, 0x1f, R11 ;  /* 0x0000001fff05c819 */ /* 0x020fc8000001140b */
[----:B------:R-:W-:Y:S01]  /*1b90*/  @!P4 IADD3 R25, R25, R4, RZ ;  /* 0x000000041919c210 */ /* 0x000fe20007ffe0ff */
[----:B------:R-:W-:Y:S02]  /*1ba0*/  @!P0 IMAD.IADD R0, R0, 0x1, -R3 ;  /* 0x0000000100008824 */ /* 0x000fe400078e0a03 */
[----:B--2---:R-:W-:Y:S02]  /*1bb0*/  @!P4 IMAD R4, R19, R11, RZ ;  /* 0x0000000b1304c224 */ /* 0x004fe400078e02ff */
[-C--:B------:R-:W-:Y:S01]  /*1bc0*/  @P4 IMAD.WIDE.U32 R26, R66, R8.reuse, RZ ;  /* 0x00000008421a4225 */ /* 0x080fe200078e00ff */
[----:B------:R-:W-:Y:S02]  /*1bd0*/  ISETP.GE.U32.AND P3, PT, R0, R3, PT ;  /* 0x000000030000720c */ /* 0x000fe40003f66070 */
[----:B------:R-:W-:Y:S01]  /*1be0*/  LOP3.LUT R0, R242, R7, RZ, 0x3c, !PT ;  /* 0x00000007f2007212 */ /* 0x000fe200078e3cff */
[----:B------:R-:W-:Y:S02]  /*1bf0*/  @!P4 IMAD R4, R18, R5, R4 ;  /* 0x000000051204c224 */ /* 0x000fe400078e0204 */
[----:B------:R-:W-:-:S02]  /*1c00*/  @P4 IMAD R9, R67, R8, RZ ;  /* 0x0000000843094224 */ /* 0x000fc400078e02ff */
[----:B------:R-:W-:Y:S01]  /*1c10*/  @!P4 IMAD.WIDE.U32 R18, R18, R11, R24 ;  /* 0x0000000b1212c225 */ /* 0x000fe200078e0018 */
[----:B------:R-:W-:Y:S02]  /*1c20*/  @P4 MOV R10, R26 ;  /* 0x0000001a000a4202 */ /* 0x000fe40000000f00 */
[----:B------:R-:W-:Y:S01]  /*1c30*/  ISETP.GE.AND P1, PT, R0, RZ, PT ;  /* 0x000000ff0000720c */ /* 0x000fe20003f26270 */
[----:B------:R-:W-:Y:S01]  /*1c40*/  @P4 IMAD.IADD R9, R27, 0x1, R9 ;  /* 0x000000011b094824 */ /* 0x000fe200078e0209 */
[----:B------:R-:W-:Y:S02]  /*1c50*/  @!P0 IADD3 R2, R2, 0x1, RZ ;  /* 0x0000000102028810 */ /* 0x000fe40007ffe0ff */
[----:B------:R-:W-:Y:S02]  /*1c60*/  @!P4 IADD3 R9, R19, R4, RZ ;  /* 0x000000041309c210 */ /* 0x000fe40007ffe0ff */
[----:B------:R-:W-:Y:S02]  /*1c70*/  LEA R5, R166, 0xffffffc0, 0x6 ;  /* 0xffffffc0a6057811 */ /* 0x000fe400078e30ff */
[----:B------:R-:W-:-:S02]  /*1c80*/  @!P4 MOV R10, R18 ;  /* 0x00000012000ac202 */ /* 0x000fc40000000f00 */
[----:B------:R-:W-:Y:S01]  /*1c90*/  ISETP.NE.AND P0, PT, R7, RZ, PT ;  /* 0x000000ff0700720c */ /* 0x000fe20003f05270 */
[----:B------:R-:W-:Y:S01]  /*1ca0*/  IMAD R8, R67, R5, RZ ;  /* 0x0000000543087224 */ /* 0x000fe200078e02ff */
[----:B------:R-:W-:Y:S01]  /*1cb0*/  SHF.R.S32.HI R19, RZ, 0x1f, R5 ;  /* 0x0000001fff137819 */ /* 0x000fe20000011405 */
[----:B------:R-:W-:Y:S01]  /*1cc0*/  IMAD.MOV.U32 R26, RZ, RZ, R10 ;  /* 0x000000ffff1a7224 */ /* 0x000fe200078e000a */
[----:B------:R-:W-:Y:S01]  /*1cd0*/  MOV R27, R9 ;  /* 0x00000009001b7202 */ /* 0x000fe20000000f00 */
[----:B------:R-:W-:Y:S01]  /*1ce0*/  @!P4 IMAD R4, R65, R12, RZ ;  /* 0x0000000c4104c224 */ /* 0x000fe200078e02ff */
[----:B------:R-:W-:Y:S02]  /*1cf0*/  @!P4 SHF.R.S32.HI R3, RZ, 0x1f, R12 ;  /* 0x0000001fff03c819 */ /* 0x000fe4000001140c */
[----:B------:R-:W-:Y:S01]  /*1d00*/  @P3 IADD3 R2, R2, 0x1, RZ ;  /* 0x0000000102023810 */ /* 0x000fe20007ffe0ff */
[----:B------:R-:W-:Y:S02]  /*1d10*/  IMAD R8, R19, R66, R8 ;  /* 0x0000004213087224 */ /* 0x000fe400078e0208 */
[----:B------:R-:W-:-:S04]  /*1d20*/  IMAD.WIDE.U32 R26, R66, R5, R26 ;  /* 0x00000005421a7225 */ /* 0x000fc800078e001a */
[----:B------:R-:W-:Y:S01]  /*1d30*/  @!P4 IMAD.WIDE.U32 R24, R64, R12, RZ ;  /* 0x0000000c4018c225 */ /* 0x000fe200078e00ff */
[----:B------:R-:W-:Y:S02]  /*1d40*/  @P4 IADD3 R12, R12, R13, RZ ;  /* 0x0000000d0c0c4210 */ /* 0x000fe40007ffe0ff */
[----:B------:R-:W-:Y:S01]  /*1d50*/  @!P4 SHF.R.S32.HI R13, RZ, 0x1f, R11 ;  /* 0x0000001fff0dc819 */ /* 0x000fe2000001140b */
[----:B------:R-:W-:Y:S02]  /*1d60*/  @!P4 IMAD R3, R3, R64, R4 ;  /* 0x000000400303c224 */ /* 0x000fe400078e0204 */
[----:B------:R-:W-:Y:S01]  /*1d70*/  @!P1 IMAD.MOV R2, RZ, RZ, -R2 ;  /* 0x000000ffff029224 */ /* 0x000fe200078e0a02 */
[----:B------:R-:W-:Y:S01]  /*1d80*/  @!P0 LOP3.LUT R2, RZ, R7, RZ, 0x33, !PT ;  /* 0x00000007ff028212 */ /* 0x000fe200078e33ff */
[----:B------:R-:W-:Y:S01]  /*1d90*/  @!P4 IMAD R0, R23, R11, RZ ;  /* 0x0000000b1700c224 */ /* 0x000fe200078e02ff */
[----:B------:R-:W-:Y:S01]  /*1da0*/  IADD3 R9, R27, R8, RZ ;  /* 0x000000081b097210 */ /* 0x000fe20007ffe0ff */
[----:B------:R-:W-:Y:S01]  /*1db0*/  @!P4 IMAD.IADD R25, R25, 0x1, R3 ;  /* 0x000000011919c824 */ /* 0x000fe200078e0203 */
[----:B------:R-:W-:Y:S01]  /*1dc0*/  MOV R8, R26 ;  /* 0x0000001a00087202 */ /* 0x000fe20000000f00 */
[----:B------:R-:W-:-:S02]  /*1dd0*/  @P4 IMAD R3, R65, R12, RZ ;  /* 0x0000000c41034224 */ /* 0x000fc400078e02ff */
[----:B------:R-:W-:-:S04]  /*1de0*/  @P4 IMAD.WIDE.U32 R26, R64, R12, RZ ;  /* 0x0000000c401a4225 */ /* 0x000fc800078e00ff */
[----:B------:R-:W-:Y:S01]  /*1df0*/  @!P4 IMAD R0, R22, R13, R0 ;  /* 0x0000000d1600c224 */ /* 0x000fe200078e0200 */
[----:B------:R-:W-:Y:S01]  /*1e00*/  SHF.R.S32.HI R13, RZ, 0x1f, R2 ;  /* 0x0000001fff0d7819 */ /* 0x000fe20000011402 */
[----:B------:R-:W-:Y:S01]  /*1e10*/  IMAD R4, R17, R2, RZ ;  /* 0x0000000211047224 */ /* 0x000fe200078e02ff */
[----:B------:R-:W-:Y:S01]  /*1e20*/  @P4 IADD3 R17, R27, R3, RZ ;  /* 0x000000031b114210 */ /* 0x000fe20007ffe0ff */
        /* <DEDUP_REMOVED lines=10> */
.L_x_4200:
[----:B-1----:R-:W-:Y:S05]  /*1ed0*/  BSYNC B0 ;  /* 0x0000000000007941 */ /* 0x002fea0003800000 */
.L_x_4198:
        /* <DEDUP_REMOVED lines=17> */
[----:B------:R-:W-:Y:S02]  /*1ff0*/  LEA.HI R2, R2, R7, RZ, 0x3 ;  /* 0x0000000702027211 */ /* 0x000fe400078f18ff */
[----:B------:R-:W-:Y:S02]  /*2000*/  SHF.R.S32.HI R72, RZ, 0x4, R11 ;  /* 0x00000004ff487819 */ /* 0x000fe4000001140b */
[----:B------:R-:W-:Y:S01]  /*2010*/  LOP3.LUT R10, R2, 0xfffffff8, RZ, 0xc0, !PT ;  /* 0xfffffff8020a7812 */ /* 0x000fe200078ec0ff */
[----:B------:R-:W-:Y:S01]  /*2020*/  IMAD.SHL.U32 R18, R70, 0x8, RZ ;  /* 0x0000000846127824 */ /* 0x000fe200078e00ff */
[----:B------:R-:W-:Y:S02]  /*2030*/  LEA.HI R11, R11, R72, RZ, 0x1 ;  /* 0x000000480b0b7211 */ /* 0x000fe400078f08ff */
[----:B------:R-:W-:Y:S01]  /*2040*/  SHF.R.S32.HI R178, RZ, 0x3, R178 ;  /* 0x00000003ffb27819 */ /* 0x000fe200000114b2 */
[----:B------:R-:W-:Y:S01]  /*2050*/  IMAD.IADD R7, R7, 0x1, -R10 ;  /* 0x0000000107077824 */ /* 0x000fe200078e0a0a */
[----:B------:R-:W-:Y:S01]  /*2060*/  IADD3 R30, P0, R18, R22, RZ ;  /* 0x00000016121e7210 */ /* 0x000fe20007f1e0ff */
[----:B------:R-:W-:Y:S01]  /*2070*/  IMAD R10, R19, R64, RZ ;  /* 0x00000040130a7224 */ /* 0x000fe200078e02ff */
[----:B------:R-:W-:-:S02]  /*2080*/  SHF.R.S32.HI R19, RZ, 0x1f, R18 ;  /* 0x0000001fff137819 */ /* 0x000fc40000011412 */
[----:B------:R-:W-:Y:S01]  /*2090*/  LOP3.LUT R11, R11, 0xfffffffe, RZ, 0xc0, !PT ;  /* 0xfffffffe0b0b7812 */ /* 0x000fe200078ec0ff */
[----:B-1----:R-:W-:Y:S02]  /*20a0*/  IMAD.SHL.U32 R21, R178, 0x40, RZ ;  /* 0x00000040b2157824 */ /* 0x002fe400078e00ff */
[----:B------:R-:W-:Y:S02]  /*20b0*/  IMAD.X R31, R19, 0x1, R17, P0 ;  /* 0x00000001131f7824 */ /* 0x000fe400000e0611 */
[----:B------:R-:W-:Y:S02]  /*20c0*/  IMAD.IADD R72, R72, 0x1, -R11 ;  /* 0x0000000148487824 */ /* 0x000fe400078e0a0b */
[----:B------:R-:W-:Y:S01]  /*20d0*/  IMAD.SHL.U32 R11, R7, 0x40, RZ ;  /* 0x00000040070b7824 */ /* 0x000fe200078e00ff */
[----:B------:R-:W-:Y:S01]  /*20e0*/  LOP3.LUT R21, R21, 0x1c0, RZ, 0xc0, !PT ;  /* 0x000001c015157812 */ /* 0x000fe200078ec0ff */
[C---:B------:R-:W-:Y:S02]  /*20f0*/  IMAD R10, R12.reuse, R65, R10 ;  /* 0x000000410c0a7224 */ /* 0x040fe400078e020a */
[----:B------:R-:W-:Y:S01]  /*2100*/  IMAD.WIDE.U32 R30, R12, R64, R30 ;  /* 0x000000400c1e7225 */ /* 0x000fe200078e001e */
[----:B------:R-:W-:-:S03]  /*2110*/  LOP3.LUT R11, R11, 0x1c0, RZ, 0xc0, !PT ;  /* 0x000001c00b0b7812 */ /* 0x000fc600078ec0ff */
[----:B------:R-:W-:Y:S01]  /*2120*/  IMAD.SHL.U32 R12, R72, 0x8, RZ ;  /* 0x00000008480c7824 */ /* 0x000fe200078e00ff */
[----:B------:R-:W-:Y:S01]  /*2130*/  LOP3.LUT R22, R21, 0x38, R18, 0xf8, !PT ;  /* 0x0000003815167812 */ /* 0x000fe200078ef812 */
[----:B------:R-:W-:Y:S01]  /*2140*/  IMAD.IADD R31, R31, 0x1, R10 ;  /* 0x000000011f1f7824 */ /* 0x000fe200078e020a */
[----:B------:R-:W-:Y:S01]  /*2150*/  SHF.R.U32.HI R21, RZ, 0x3, R21 ;  /* 0x00000003ff157819 */ /* 0x000fe20000011615 */
[----:B------:R-:W-:Y:S01]  /*2160*/  IMAD R10, R29, R16, RZ ;  /* 0x000000101d0a7224 */ /* 0x000fe200078e02ff */
[----:B------:R-:W-:Y:S02]  /*2170*/  LOP3.LUT R12, R11, 0x8, R12, 0xf8, !PT ;  /* 0x000000080b0c7812 */ /* 0x000fe400078ef80c */
[----:B------:R-:W-:Y:S01]  /*2180*/  SHF.R.U32.HI R11, RZ, 0x3, R11 ;  /* 0x00000003ff0b7819 */ /* 0x000fe2000001160b */
[-C--:B------:R-:W-:Y:S01]  /*2190*/  IMAD R10, R13, R28.reuse, R10 ;  /* 0x0000001c0d0a7224 */ /* 0x080fe200078e020a */
[----:B------:R-:W-:Y:S01]  /*21a0*/  LOP3.LUT R21, R22, R21, RZ, 0x3c, !PT ;  /* 0x0000001516157212 */ /* 0x000fe200078e3cff */
[----:B------:R-:W-:Y:S01]  /*21b0*/  IMAD.WIDE.U32 R22, R16, R28, R30 ;  /* 0x0000001c10167225 */ /* 0x000fe200078e001e */
[----:B------:R-:W-:-:S02]  /*21c0*/  LOP3.LUT P4, RZ, R7, 0x4, RZ, 0xc0, !PT ;  /* 0x0000000407ff7812 */ /* 0x000fc4000788c0ff */
[----:B------:R-:W-:Y:S02]  /*21d0*/  LOP3.LUT P3, RZ, R7, 0x2, RZ, 0xc0, !PT ;  /* 0x0000000207ff7812 */ /* 0x000fe4000786c0ff */
[----:B------:R-:W-:Y:S02]  /*21e0*/  SHF.R.S32.HI R74, RZ, 0x1f, R241 ;  /* 0x0000001fff4a7819 */ /* 0x000fe400000114f1 */
[----:B------:R-:W-:Y:S01]  /*21f0*/  LOP3.LUT R56, R12, R11, RZ, 0x3c, !PT ;  /* 0x0000000b0c387212 */ /* 0x000fe200078e3cff */
[----:B------:R-:W-:Y:S01]  /*2200*/  IMAD.IADD R23, R23, 0x1, R10 ;  /* 0x0000000117177824 */ /* 0x000fe200078e020a */
[----:B------:R-:W-:Y:S01]  /*2210*/  SHF.R.S32.HI R179, RZ, 0x1f, R178 ;  /* 0x0000001fffb37819 */ /* 0x000fe200000114b2 */
[----:B------:R-:W-:Y:S02]  /*2220*/  IMAD R189, R65, R178, RZ ;  /* 0x000000b241bd7224 */ /* 0x000fe400078e02ff */
[----:B------:R-:W-:-:S04]  /*2230*/  IMAD.WIDE.U32 R22, R178, R64, R22 ;  /* 0x00000040b2167225 */ /* 0x000fc800078e0016 */
[----:B------:R-:W-:Y:S01]  /*2240*/  IMAD R189, R179, R64, R189 ;  /* 0x00000040b3bd7224 */ /* 0x000fe200078e02bd */
[----:B------:R-:W-:-:S03]  /*2250*/  IADD3 R12, R18, 0x40, RZ ;  /* 0x00000040120c7810 */ /* 0x000fc60007ffe0ff */
[----:B------:R-:W-:Y:S01]  /*2260*/  IMAD.IADD R189, R23, 0x1, R189 ;  /* 0x0000000117bd7824 */ /* 0x000fe200078e02bd */
[----:B------:R-:W-:Y:S02]  /*2270*/  LEA.HI R17, R0, R73, RZ, 0x6 ;  /* 0x0000004900117211 */ /* 0x000fe400078f30ff */
[----:B------:R-:W-:-:S03]  /*2280*/  SHF.R.S32.HI R177, RZ, 0x1f, R242 ;  /* 0x0000001fffb17819 */ /* 0x000fc600000114f2 */
[----:B------:R-:W-:Y:S02]  /*2290*/  IMAD.SHL.U32 R176, R17, 0x8, RZ ;  /* 0x0000000811b07824 */ /* 0x000fe400078e00ff */
[----:B------:R-:W-:Y:S02]  /*22a0*/  IMAD.SHL.U32 R17, R2, 0x40, RZ ;  /* 0x0000004002117824 */ /* 0x000fe400078e00ff */
        /* <DEDUP_REMOVED lines=8> */
[----:B------:R-:W-:Y:S01]  /*2330*/  IMAD.SHL.U32 R233, R66, 0x10, RZ ;  /* 0x0000001042e97824 */ /* 0x000fe200078e00ff */
[----:B------:R-:W-:Y:S01]  /*2340*/  LOP3.LUT R56, R56, 0xfffffe00, R17, 0xf8, !PT ;  /* 0xfffffe0038387812 */ /* 0x000fe200078ef811 */
[----:B------:R-:W-:Y:S01]  /*2350*/  IMAD.SHL.U32 R231, R64, 0x10, RZ ;  /* 0x0000001040e77824 */ /* 0x000fe200078e00ff */
[----:B------:R-:W-:Y:S01]  /*2360*/  SHF.L.U64.HI R234, R66, 0x4, R67 ;  /* 0x0000000442ea7819 */ /* 0x000fe20000010243 */
[----:B------:R-:W-:Y:S01]  /*2370*/  IMAD.IADD R75, R73, 0x1, -R0 ;  /* 0x00000001494b7824 */ /* 0x000fe200078e0a00 */
[----:B------:R-:W-:Y:S01]  /*2380*/  SHF.L.U64.HI R232, R64, 0x4, R65 ;  /* 0x0000000440e87819 */ /* 0x000fe20000010241 */
[----:B------:R-:W-:Y:S01]  /*2390*/  IMAD.SHL.U32 R77, R70, 0x4, RZ ;  /* 0x00000004464d7824 */ /* 0x000fe200078e00ff */
[----:B------:R-:W-:-:S02]  /*23a0*/  SHF.R.S32.HI R69, RZ, 0x5, R69 ;  /* 0x00000005ff457819 */ /* 0x000fc40000011445 */
[----:B------:R-:W-:Y:S02]  /*23b0*/  SEL R57, R57, 0xfffffff0, !P3 ;  /* 0xfffffff039397807 */ /* 0x000fe40005800000 */
[----:B------:R-:W-:Y:S01]  /*23c0*/  SEL R55, R55, 0xffffffe0, !P4 ;  /* 0xffffffe037377807 */ /* 0x000fe20006000000 */
[----:B--2---:R-:W-:-:S04]  /*23d0*/  @P5 IMAD.WIDE.U32 R28, R192, R6, RZ ;  /* 0x00000006c01c5225 */ /* 0x004fc800078e00ff */
[----:B------:R-:W-:Y:S02]  /*23e0*/  @P5 IMAD R11, R193, R6, RZ ;  /* 0x00000006c10b5224 */ /* 0x000fe400078e02ff */
[----:B---3--:R-:W-:-:S04]  /*23f0*/  @!P5 IMAD R7, R27, R241, RZ ;  /* 0x000000f11b07d224 */ /* 0x008fc800078e02ff */
[C---:B------:R-:W-:Y:S02]  /*2400*/  @!P5 IMAD R6, R26.reuse, R74, R7 ;  /* 0x0000004a1a06d224 */ /* 0x040fe400078e0207 */
[----:B------:R-:W-:-:S04]  /*2410*/  @!P5 IMAD.WIDE.U32 R26, R26, R241, RZ ;  /* 0x000000f11a1ad225 */ /* 0x000fc800078e00ff */
[----:B------:R-:W-:Y:S02]  /*2420*/  @P5 IMAD.MOV.U32 R7, RZ, RZ, R28 ;  /* 0x000000ffff075224 */ /* 0x000fe400078e001c */
[----:B------:R-:W-:Y:S01]  /*2430*/  @!P5 IMAD.MOV.U32 R7, RZ, RZ, R26 ;  /* 0x000000ffff07d224 */ /* 0x000fe200078e001a */
[----:B------:R-:W-:Y:S01]  /*2440*/  LEA R188, P0, R22, R24, 0x1 ;  /* 0x0000001816bc7211 */ /* 0x000fe200078008ff */
[----:B------:R-:W-:Y:S02]  /*2450*/  @P5 IMAD.IADD R11, R29, 0x1, R11 ;  /* 0x000000011d0b5824 */ /* 0x000fe400078e020b */
[----:B------:R-:W-:Y:S01]  /*2460*/  @!P5 IMAD.IADD R11, R27, 0x1, R6 ;  /* 0x000000011b0bd824 */ /* 0x000fe200078e0206 */
[----:B------:R-:W-:Y:S02]  /*2470*/  IADD3 R10, P1, R18, R7, RZ ;  /* 0x00000007120a7210 */ /* 0x000fe40007f3e0ff */
[----:B------:R-:W-:Y:S02]  /*2480*/  LEA.HI.X R189, R22, R25, R189, 0x1, P0 ;  /* 0x0000001916bd7211 */ /* 0x000fe400000f0cbd */
[-C--:B----4-:R-:W-:Y:S01]  /*2490*/  ISETP.GE.AND P0, PT, R12, R79.reuse, PT ;  /* 0x0000004f0c00720c */ /* 0x090fe20003f06270 */
[----:B------:R-:W-:Y:S01]  /*24a0*/  IMAD.X R11, R19, 0x1, R11, P1 ;  /* 0x00000001130b7824 */ /* 0x000fe200008e060b */
[----:B------:R-:W-:Y:S01]  /*24b0*/  ISETP.GE.AND P1, PT, R18, R79, PT ;  /* 0x0000004f1200720c */ /* 0x000fe20003f26270 */
[----:B------:R-:W-:Y:S01]  /*24c0*/  IMAD R7, R9, R242, RZ ;  /* 0x000000f209077224 */ /* 0x000fe200078e02ff */
[----:B------:R-:W-:Y:S01]  /*24d0*/  SEL R2, RZ, 0xffffffff, P0 ;  /* 0xffffffffff027807 */ /* 0x000fe20000000000 */
[----:B------:R-:W-:Y:S01]  /*24e0*/  IMAD.WIDE.U32 R22, R242, R8, R10 ;  /* 0x00000008f2167225 */ /* 0x000fe200078e000a */
[----:B------:R-:W-:-:S02]  /*24f0*/  IADD3 R11, R18, 0x80, RZ ;  /* 0x00000080120b7810 */ /* 0x000fc40007ffe0ff */
[----:B------:R-:W-:Y:S01]  /*2500*/  IADD3 R10, R18, 0xc0, RZ ;  /* 0x000000c0120a7810 */ /* 0x000fe20007ffe0ff */
[----:B------:R-:W-:Y:S01]  /*2510*/  IMAD R7, R8, R177, R7 ;  /* 0x000000b108077224 */ /* 0x000fe200078e0207 */
[----:B------:R-:W-:Y:S01]  /*2520*/  SEL R9, RZ, 0x1, P1 ;  /* 0x00000001ff097807 */ /* 0x000fe20000800000 */
[----:B------:R-:W-:Y:S01]  /*2530*/  IMAD.SHL.U32 R2, R2, 0x2, RZ ;  /* 0x0000000202027824 */ /* 0x000fe200078e00ff */
[-C--:B------:R-:W-:Y:S02]  /*2540*/  ISETP.GE.AND P1, PT, R11, R79.reuse, PT ;  /* 0x0000004f0b00720c */ /* 0x080fe40003f26270 */
[----:B------:R-:W-:Y:S01]  /*2550*/  ISETP.GE.AND P0, PT, R10, R79, PT ;  /* 0x0000004f0a00720c */ /* 0x000fe20003f06270 */
[----:B------:R-:W-:Y:S01]  /*2560*/  IMAD.IADD R23, R23, 0x1, R7 ;  /* 0x0000000117177824 */ /* 0x000fe200078e0207 */
[----:B------:R-:W-:Y:S02]  /*2570*/  LOP3.LUT R2, R2, 0x2, R9, 0xe2, !PT ;  /* 0x0000000202027812 */ /* 0x000fe400078ee209 */
[----:B------:R-:W-:-:S02]  /*2580*/  SEL R7, RZ, 0x4, P1 ;  /* 0x00000004ff077807 */ /* 0x000fc40000800000 */
[----:B------:R-:W-:-:S04]  /*2590*/  SEL R76, RZ, 0x8, P0 ;  /* 0x00000008ff4c7807 */ /* 0x000fc80000000000 */
[----:B------:R-:W-:Y:S02]  /*25a0*/  LOP3.LUT R76, R76, R2, R7, 0xfe, !PT ;  /* 0x000000024c4c7212 */ /* 0x000fe400078efe07 */
[----:B------:R-:W-:-:S04]  /*25b0*/  SHF.R.S32.HI R7, RZ, 0x1f, R78 ;  /* 0x0000001fff077819 */ /* 0x000fc8000001144e */
[----:B------:R-:W-:-:S04]  /*25c0*/  LEA.HI R2, R7, R78, RZ, 0x6 ;  /* 0x0000004e07027211 */ /* 0x000fc800078f30ff */
[----:B------:R-:W-:Y:S02]  /*25d0*/  SHF.R.S32.HI R2, RZ, 0x6, R2 ;  /* 0x00000006ff027819 */ /* 0x000fe40000011402 */
[----:B------:R-:W-:Y:S02]  /*25e0*/  IADD3 R180, P0, R18, R4, RZ ;  /* 0x0000000412b47210 */ /* 0x000fe40007f1e0ff */
[----:B------:R-:W-:-:S04]  /*25f0*/  IMNMX R103, R235, R2, !PT ;  /* 0x00000002eb677217 */ /* 0x000fc80007800200 */
[----:B------:R-:W-:Y:S01]  /*2600*/  ISETP.GT.AND P1, PT, R166, R103, PT ;  /* 0x00000067a600720c */ /* 0x000fe20003f24270 */
[----:B------:R-:W-:Y:S02]  /*2610*/  IMAD.X R181, R19, 0x1, R3, P0 ;  /* 0x0000000113b57824 */ /* 0x000fe400000e0603 */
[----:B------:R-:W-:Y:S02]  /*2620*/  IMAD R191, R187, R192, RZ ;  /* 0x000000c0bbbf7224 */ /* 0x000fe400078e02ff */
[----:B------:R-:W-:-:S04]  /*2630*/  IMAD.WIDE.U32 R180, R178, R66, R180 ;  /* 0x00000042b2b47225 */ /* 0x000fc800078e00b4 */
[----:B------:R-:W-:Y:S01]  /*2640*/  IMAD R191, R186, R193, R191 ;  /* 0x000000c1babf7224 */ /* 0x000fe200078e02bf */
[----:B------:R-:W-:Y:S01]  /*2650*/  LEA R236, P0, R180, R184, 0x1 ;  /* 0x000000b8b4ec7211 */ /* 0x000fe200078008ff */
[----:B------:R-:W-:Y:S02]  /*2660*/  IMAD.IADD R183, R181, 0x1, R183 ;  /* 0x00000001b5b77824 */ /* 0x000fe400078e02b7 */
[----:B------:R-:W-:-:S03]  /*2670*/  IMAD.WIDE.U32 R186, R186, R192, R22 ;  /* 0x000000c0baba7225 */ /* 0x000fc600078e0016 */
        /* <DEDUP_REMOVED lines=17> */
[----:B------:R-:W-:Y:S01]  /*2790*/  IMAD.WIDE.U32 R196, R64, 0x60, RZ ;  /* 0x0000006040c47825 */ /* 0x000fe200078e00ff */
        /* <DEDUP_REMOVED lines=157> */
.L_x_4319:
        /* <DEDUP_REMOVED lines=22> */
.L_x_4203:
[----:B------:R-:W-:Y:S05]  /*32d0*/  BSYNC B0 ;  /* 0x0000000000007941 */ /* 0x000fea0003800000 */
.L_x_4202:
        /* <DEDUP_REMOVED lines=21> */
.L_x_4205:
[----:B------:R-:W-:Y:S05]  /*3430*/  BSYNC B0 ;  /* 0x0000000000007941 */ /* 0x000fea0003800000 */
.L_x_4204:
        /* <DEDUP_REMOVED lines=21> */
.L_x_4207:
[----:B------:R-:W-:Y:S05]  /*3590*/  BSYNC B0 ;  /* 0x0000000000007941 */ /* 0x000fea0003800000 */
.L_x_4206:
        /* <DEDUP_REMOVED lines=21> */
.L_x_4209:
[----:B------:R-:W-:Y:S05]  /*36f0*/  BSYNC B0 ;  /* 0x0000000000007941 */ /* 0x000fea0003800000 */
.L_x_4208:
        /* <DEDUP_REMOVED lines=65> */
.L_x_4216:
[----:B------:R-:W-:Y:S05]  /*3b10*/  BSYNC B0 ;  /* 0x0000000000007941 */ /* 0x000fea0003800000 */
.L_x_4215:
        /* <DEDUP_REMOVED lines=50> */
.L_x_4218:
[----:B------:R-:W-:Y:S05]  /*3e40*/  BSYNC B0 ;  /* 0x0000000000007941 */ /* 0x000fea0003800000 */
.L_x_4217:
        /* <DEDUP_REMOVED lines=50> */
.L_x_4220:
[----:B------:R-:W-:Y:S05]  /*4170*/  BSYNC B0 ;  /* 0x0000000000007941 */ /* 0x000fea0003800000 */
.L_x_4219:
        /* <DEDUP_REMOVED lines=49> */
.L_x_4214:
[----:B------:R-:W-:Y:S05]  /*4490*/  BSYNC B1 ;  /* 0x0000000000017941 */ /* 0x000fea0003800000 */
.L_x_4213:
        /* <DEDUP_REMOVED lines=63> */
.L_x_4224:
[----:B------:R-:W-:Y:S05]  /*4890*/  BSYNC B0 ;  /* 0x0000000000007941 */ /* 0x000fea0003800000 */
.L_x_4223:
        /* <DEDUP_REMOVED lines=53> */
.L_x_4226:
[----:B------:R-:W-:Y:S05]  /*4bf0*/  BSYNC B0 ;  /* 0x0000000000007941 */ /* 0x000fea0003800000 */
.L_x_4225:
        /* <DEDUP_REMOVED lines=53> */
.L_x_4228:
[----:B------:R-:W-:Y:S05]  /*4f50*/  BSYNC B0 ;  /* 0x0000000000007941 */ /* 0x000fea0003800000 */
.L_x_4227:
        /* <DEDUP_REMOVED lines=52> */
.L_x_4222:
[----:B------:R-:W-:Y:S05]  /*52a0*/  BSYNC B1 ;  /* 0x0000000000017941 */ /* 0x000fea0003800000 */
.L_x_4221:
        /* <DEDUP_REMOVED lines=63> */
.L_x_4232:
[----:B------:R-:W-:Y:S05]  /*56a0*/  BSYNC B0 ;  /* 0x0000000000007941 */ /* 0x000fea0003800000 */
.L_x_4231:
        /* <DEDUP_REMOVED lines=53> */
.L_x_4234:
[----:B------:R-:W-:Y:S05]  /*5a00*/  BSYNC B0 ;  /* 0x0000000000007941 */ /* 0x000fea0003800000 */
.L_x_4233:
        /* <DEDUP_REMOVED lines=53> */
.L_x_4236:
[----:B------:R-:W-:Y:S05]  /*5d60*/  BSYNC B0 ;  /* 0x0000000000007941 */ /* 0x000fea0003800000 */
.L_x_4235:
        /* <DEDUP_REMOVED lines=52> */
.L_x_4230:
[----:B------:R-:W-:Y:S05]  /*60b0*/  BSYNC B1 ;  /* 0x0000000000017941 */ /* 0x000fea0003800000 */
.L_x_4229:
        /* <DEDUP_REMOVED lines=65> */
.L_x_4240:
[----:B------:R-:W-:Y:S05]  /*64d0*/  BSYNC B0 ;  /* 0x0000000000007941 */ /* 0x000fea0003800000 */
.L_x_4239:
        /* <DEDUP_REMOVED lines=53> */
.L_x_4242:
[----:B------:R-:W-:Y:S05]  /*6830*/  BSYNC B0 ;  /* 0x0000000000007941 */ /* 0x000fea0003800000 */
.L_x_4241:
        /* <DEDUP_REMOVED lines=53> */
.L_x_4244:
[----:B------:R-:W-:Y:S05]  /*6b90*/  BSYNC B0 ;  /* 0x0000000000007941 */ /* 0x000fea0003800000 */
.L_x_4243:
        /* <DEDUP_REMOVED lines=52> */
.L_x_4238:
[----:B------:R-:W-:Y:S05]  /*6ee0*/  BSYNC B1 ;  /* 0x0000000000017941 */ /* 0x000fea0003800000 */
.L_x_4237:
[----:B-1----:R-:W2:Y:S02]  /*6ef0*/  LD.E R3, [R14.64+0xd0] ;  /* 0x0000d0060e037980 */ /* 0x002ea4000c101900 */
[----:B--2---:R-:W-:Y:S05]  /*6f00*/  IMAD.U32 R3, R3, -0x20, RZ ;  /* 0xffffffe003037824 */ /* 0x004fea00078e00ff */
[C---:B------:R-:W-:Y:S02]  /*6f10*/  LEA R20, P1, R3.reuse, R20, 0x1 ;  /* 0x0000001403147211 */ /* 0x040fe400078208ff */
[C---:B------:R-:W-:Y:S02]  /*6f20*/  LEA R58, P0, R3.reuse, R58, 0x1 ;  /* 0x0000003a033a7211 */ /* 0x040fe400078008ff */
[C---:B------:R-:W-:Y:S02]  /*6f30*/  LEA.HI.X.SX32 R21, R3.reuse, R21, 0x1, P1 ;  /* 0x0000001503157211 */ /* 0x040fe400008f0eff */
[----:B------:R-:W-:Y:S01]  /*6f40*/  LEA.HI.X.SX32 R59, R3, R59, 0x1, P0 ;  /* 0x0000003b033b7211 */ /* 0x000fe200000f0eff */
[----:B------:R-:W-:-:S05]  /*6f50*/  BRA `(.L_x_4245) ;  /* 0x0000680000007947 */ /* 0x000fca0003800000 */
.L_x_4212:
        /* <DEDUP_REMOVED lines=89> */
.L_x_4251:
[----:B------:R-:W-:Y:S05]  /*74f0*/  BSYNC B0 ;  /* 0x0000000000007941 */ /* 0x000fea0003800000 */
.L_x_4250:
[----:B-----5:R3:W-:Y:S02]  /*7500*/  ST.E.128 [R140.64], R44 ;  /* 0x0000002c8c007985 */ /* 0x0207e4000c101d06 */
.L_x_4249:
[----:B------:R-:W-:Y:S05]  /*7510*/  BSYNC B1 ;  /* 0x0000000000017941 */ /* 0x000fea0003800000 */
.L_x_4248:
        /* <DEDUP_REMOVED lines=87> */
.L_x_4255:
[----:B------:R-:W-:Y:S05]  /*7a90*/  BSYNC B0 ;  /* 0x0000000000007941 */ /* 0x000fea0003800000 */
.L_x_4254:
[----:B-----5:R4:W-:Y:S02]  /*7aa0*/  ST.E.128 [R140.64+0x80], R44 ;  /* 0x0000802c8c007985 */ /* 0x0209e4000c101d06 */
.L_x_4253:
[----:B------:R-:W-:Y:S05]  /*7ab0*/  BSYNC B1 ;  /* 0x0000000000017941 */ /* 0x000fea0003800000 */
.L_x_4252:
        /* <DEDUP_REMOVED lines=87> */
.L_x_4259:
[----:B------:R-:W-:Y:S05]  /*8030*/  BSYNC B0 ;  /* 0x0000000000007941 */ /* 0x000fea0003800000 */
.L_x_4258:
[----:B-----5:R4:W-:Y:S02]  /*8040*/  ST.E.128 [R140.64+0x100], R44 ;  /* 0x0001002c8c007985 */ /* 0x0209e4000c101d06 */
.L_x_4257:
[----:B------:R-:W-:Y:S05]  /*8050*/  BSYNC B1 ;  /* 0x0000000000017941 */ /* 0x000fea0003800000 */
.L_x_4256:
        /* <DEDUP_REMOVED lines=86> */
.L_x_4261:
[----:B------:R-:W-:Y:S05]  /*85c0*/  BSYNC B0 ;  /* 0x0000000000007941 */ /* 0x000fea0003800000 */
.L_x_4260:
[----:B-----5:R4:W-:Y:S02]  /*85d0*/  ST.E.128 [R140.64+0x180], R44 ;  /* 0x0001802c8c007985 */ /* 0x0209e4000c101d06 */
.L_x_4247:
[----:B------:R-:W-:Y:S05]  /*85e0*/  BSYNC B2 ;  /* 0x0000000000027941 */ /* 0x000fea0003800000 */
.L_x_4246:
        /* <DEDUP_REMOVED lines=97> */
.L_x_4267:
[----:B------:R-:W-:Y:S05]  /*8c00*/  BSYNC B0 ;  /* 0x0000000000007941 */ /* 0x000fea0003800000 */
.L_x_4266:
[C---:B-1----:R-:W-:Y:S04]  /*8c10*/  LEA R2, P0, R233.reuse, R140, 0x1 ;  /* 0x0000008ce9027211 */ /* 0x042fe800078008ff */
[----:B------:R-:W-:Y:S05]  /*8c20*/  LEA.HI.X R3, R233, R141, R234, 0x1, P0 ;  /* 0x0000008de9037211 */ /* 0x000fea00000f0cea */
[----:B-----5:R1:W-:Y:S04]  /*8c30*/  ST.E.128 [R2.64], R48 ;  /* 0x0000003002007985 */ /* 0x0203e8000c101d06 */
.L_x_4265:
[----:B------:R-:W-:Y:S05]  /*8c40*/  BSYNC B1 ;  /* 0x0000000000017941 */ /* 0x000fea0003800000 */
.L_x_4264:
        /* <DEDUP_REMOVED lines=92> */
.L_x_4271:
[----:B------:R-:W-:Y:S05]  /*9210*/  BSYNC B0 ;  /* 0x0000000000007941 */ /* 0x000fea0003800000 */
.L_x_4270:
[C---:B------:R-:W-:Y:S04]  /*9220*/  LEA R2, P0, R100.reuse, R140, 0x1 ;  /* 0x0000008c64027211 */ /* 0x040fe800078008ff */
[----:B------:R-:W-:Y:S05]  /*9230*/  LEA.HI.X R3, R100, R141, R99, 0x1, P0 ;  /* 0x0000008d64037211 */ /* 0x000fea00000f0c63 */
[----:B-----5:R1:W-:Y:S04]  /*9240*/  ST.E.128 [R2.64], R48 ;  /* 0x0000003002007985 */ /* 0x0203e8000c101d06 */
.L_x_4269:
[----:B------:R-:W-:Y:S05]  /*9250*/  BSYNC B1 ;  /* 0x0000000000017941 */ /* 0x000fea0003800000 */
.L_x_4268:
        /* <DEDUP_REMOVED lines=92> */
.L_x_4275:
[----:B------:R-:W-:Y:S05]  /*9820*/  BSYNC B0 ;  /* 0x0000000000007941 */ /* 0x000fea0003800000 */
.L_x_4274:
[C---:B------:R-:W-:Y:S04]  /*9830*/  LEA R2, P0, R96.reuse, R140, 0x1 ;  /* 0x0000008c60027211 */ /* 0x040fe800078008ff */
[----:B------:R-:W-:Y:S05]  /*9840*/  LEA.HI.X R3, R96, R141, R95, 0x1, P0 ;  /* 0x0000008d60037211 */ /* 0x000fea00000f0c5f */
[----:B-----5:R1:W-:Y:S04]  /*9850*/  ST.E.128 [R2.64], R48 ;  /* 0x0000003002007985 */ /* 0x0203e8000c101d06 */
.L_x_4273:
[----:B------:R-:W-:Y:S05]  /*9860*/  BSYNC B1 ;  /* 0x0000000000017941 */ /* 0x000fea0003800000 */
.L_x_4272:
        /* <DEDUP_REMOVED lines=91> */
.L_x_4277:
[----:B------:R-:W-:Y:S05]  /*9e20*/  BSYNC B0 ;  /* 0x0000000000007941 */ /* 0x000fea0003800000 */
.L_x_4276:
[C---:B------:R-:W-:Y:S04]  /*9e30*/  LEA R2, P0, R90.reuse, R140, 0x1 ;  /* 0x0000008c5a027211 */ /* 0x040fe800078008ff */
[----:B------:R-:W-:Y:S05]  /*9e40*/  LEA.HI.X R3, R90, R141, R89, 0x1, P0 ;  /* 0x0000008d5a037211 */ /* 0x000fea00000f0c59 */
[----:B-----5:R1:W-:Y:S04]  /*9e50*/  ST.E.128 [R2.64], R48 ;  /* 0x0000003002007985 */ /* 0x0203e8000c101d06 */
.L_x_4263:
[----:B------:R-:W-:Y:S05]  /*9e60*/  BSYNC B2 ;  /* 0x0000000000027941 */ /* 0x000fea0003800000 */
.L_x_4262:
        /* <DEDUP_REMOVED lines=97> */
.L_x_4283:
[----:B------:R-:W-:Y:S05]  /*a480*/  BSYNC B0 ;  /* 0x0000000000007941 */ /* 0x000fea0003800000 */
.L_x_4282:
[C---:B------:R-:W-:Y:S04]  /*a490*/  LEA R2, P0, R101.reuse, R140, 0x1 ;  /* 0x0000008c65027211 */ /* 0x040fe800078008ff */
[----:B------:R-:W-:Y:S05]  /*a4a0*/  LEA.HI.X R3, R101, R141, R102, 0x1, P0 ;  /* 0x0000008d65037211 */ /* 0x000fea00000f0c66 */
[----:B-----5:R1:W-:Y:S04]  /*a4b0*/  ST.E.128 [R2.64], R48 ;  /* 0x0000003002007985 */ /* 0x0203e8000c101d06 */
.L_x_4281:
[----:B------:R-:W-:Y:S05]  /*a4c0*/  BSYNC B1 ;  /* 0x0000000000017941 */ /* 0x000fea0003800000 */
.L_x_4280:
        /* <DEDUP_REMOVED lines=28> */
[----:B-1----:R-:W-:Y:S02]  /*a690*/  LEA R208, P0, R205, R136, 0x1 ;  /* 0x00000088cdd07211 */ /* 0x002fe400078008ff */
[-C--:B------:R-:W-:Y:S01]  /*a6a0*/  LEA.HI.X.SX32 R54, R207, R150.reuse, 0x1, P2 ;  /* 0x00000096cf367211 */ /* 0x080fe200010f0eff */
        /* <DEDUP_REMOVED lines=62> */
.L_x_4287:
[----:B------:R-:W-:Y:S05]  /*aa90*/  BSYNC B0 ;  /* 0x0000000000007941 */ /* 0x000fea0003800000 */
.L_x_4286:
[C---:B------:R-:W-:Y:S04]  /*aaa0*/  LEA R2, P0, R98.reuse, R140, 0x1 ;  /* 0x0000008c62027211 */ /* 0x040fe800078008ff */
[----:B------:R-:W-:Y:S05]  /*aab0*/  LEA.HI.X R3, R98, R141, R97, 0x1, P0 ;  /* 0x0000008d62037211 */ /* 0x000fea00000f0c61 */
[----:B-----5:R1:W-:Y:S04]  /*aac0*/  ST.E.128 [R2.64], R48 ;  /* 0x0000003002007985 */ /* 0x0203e8000c101d06 */
.L_x_4285:
[----:B------:R-:W-:Y:S05]  /*aad0*/  BSYNC B1 ;  /* 0x0000000000017941 */ /* 0x000fea0003800000 */
.L_x_4284:
        /* <DEDUP_REMOVED lines=30> */
[----:B------:R-:W-:Y:S01]  /*acc0*/  IMAD.MOV.U32 R205, RZ, RZ, RZ ;  /* 0x000000ffffcd7224 */ /* 0x000fe200078e00ff */
[----:B------:R-:W-:Y:S01]  /*acd0*/  @P1 IADD3 R205, -R54, RZ, RZ ;  /* 0x000000ff36cd1210 */ /* 0x000fe20007ffe1ff */
[----:B------:R-:W3:Y:S01]  /*ace0*/  LD.E.128 R24, [R22.64] ;  /* 0x0000000616187980 */ /* 0x000ee2000c101d00 */
        /* <DEDUP_REMOVED lines=25> */
[C---:B--2---:R-:W-:Y:S01]  /*ae80*/  LOP3.LUT R40, R60.reuse, 0xffff0000, RZ, 0xc0, !PT ;  /* 0xffff00003c287812 */ /* 0x044fe200078ec0ff */
[----:B------:R-:W-:Y:S01]  /*ae90*/  IMAD.U32 R38, R60, 0x10000, RZ ;  /* 0x000100003c267824 */ /* 0x000fe200078e00ff */
[----:B------:R-:W-:Y:S01]  /*aea0*/  SHF.L.U32 R25, R211, 0x10, RZ ;  /* 0x00000010d3197819 */ /* 0x000fe200000006ff */
        /* <DEDUP_REMOVED lines=31> */
.L_x_4291:
[----:B------:R-:W-:Y:S05]  /*b0a0*/  BSYNC B0 ;  /* 0x0000000000007941 */ /* 0x000fea0003800000 */
.L_x_4290:
[C---:B------:R-:W-:Y:S04]  /*b0b0*/  LEA R2, P0, R94.reuse, R140, 0x1 ;  /* 0x0000008c5e027211 */ /* 0x040fe800078008ff */
[----:B------:R-:W-:Y:S05]  /*b0c0*/  LEA.HI.X R3, R94, R141, R93, 0x1, P0 ;  /* 0x0000008d5e037211 */ /* 0x000fea00000f0c5d */
[----:B-----5:R1:W-:Y:S04]  /*b0d0*/  ST.E.128 [R2.64], R48 ;  /* 0x0000003002007985 */ /* 0x0203e8000c101d06 */
.L_x_4289:
[----:B------:R-:W-:Y:S05]  /*b0e0*/  BSYNC B1 ;  /* 0x0000000000017941 */ /* 0x000fea0003800000 */
.L_x_4288:
        /* <DEDUP_REMOVED lines=91> */
.L_x_4293:
[----:B------:R-:W-:Y:S05]  /*b6a0*/  BSYNC B0 ;  /* 0x0000000000007941 */ /* 0x000fea0003800000 */
.L_x_4292:
[C---:B------:R-:W-:Y:S04]  /*b6b0*/  LEA R2, P0, R88.reuse, R140, 0x1 ;  /* 0x0000008c58027211 */ /* 0x040fe800078008ff */
[----:B------:R-:W-:Y:S05]  /*b6c0*/  LEA.HI.X R3, R88, R141, R87, 0x1, P0 ;  /* 0x0000008d58037211 */ /* 0x000fea00000f0c57 */
[----:B-----5:R1:W-:Y:S04]  /*b6d0*/  ST.E.128 [R2.64], R48 ;  /* 0x0000003002007985 */ /* 0x0203e8000c101d06 */
.L_x_4279:
[----:B------:R-:W-:Y:S05]  /*b6e0*/  BSYNC B2 ;  /* 0x0000000000027941 */ /* 0x000fea0003800000 */
.L_x_4278:
        /* <DEDUP_REMOVED lines=98> */
.L_x_4299:
[----:B------:R-:W-:Y:S05]  /*bd10*/  BSYNC B0 ;  /* 0x0000000000007941 */ /* 0x000fea0003800000 */
.L_x_4298:
[----:B------:R-:W-:Y:S02]  /*bd20*/  IMAD R0, R67, 0x60, RZ ;  /* 0x0000006043007824 */ /* 0x000fe400078e02ff */
[----:B------:R-:W-:Y:S05]  /*bd30*/  IMAD.WIDE.U32 R2, R66, 0x60, R140 ;  /* 0x0000006042027825 */ /* 0x000fea00078e008c */
[----:B------:R-:W-:Y:S05]  /*bd40*/  IADD3 R3, R3, R0, RZ ;  /* 0x0000000003037210 */ /* 0x000fea0007ffe0ff */
[----:B-----5:R1:W-:Y:S02]  /*bd50*/  ST.E.128 [R2.64], R48 ;  /* 0x0000003002007985 */ /* 0x0203e4000c101d06 */
.L_x_4297:
[----:B------:R-:W-:Y:S05]  /*bd60*/  BSYNC B1 ;  /* 0x0000000000017941 */ /* 0x000fea0003800000 */
.L_x_4296:
        /* <DEDUP_REMOVED lines=92> */
.L_x_4303:
[----:B------:R-:W-:Y:S05]  /*c330*/  BSYNC B0 ;  /* 0x0000000000007941 */ /* 0x000fea0003800000 */
.L_x_4302:
[C---:B------:R-:W-:Y:S04]  /*c340*/  LEA R2, P0, R92.reuse, R140, 0x1 ;  /* 0x0000008c5c027211 */ /* 0x040fe800078008ff */
[----:B------:R-:W-:Y:S05]  /*c350*/  LEA.HI.X R3, R92, R141, R91, 0x1, P0 ;  /* 0x0000008d5c037211 */ /* 0x000fea00000f0c5b */
[----:B-----5:R1:W-:Y:S04]  /*c360*/  ST.E.128 [R2.64], R48 ;  /* 0x0000003002007985 */ /* 0x0203e8000c101d06 */
.L_x_4301:
[----:B------:R-:W-:Y:S05]  /*c370*/  BSYNC B1 ;  /* 0x0000000000017941 */ /* 0x000fea0003800000 */
.L_x_4300:
        /* <DEDUP_REMOVED lines=92> */
.L_x_4307:
[----:B------:R-:W-:Y:S05]  /*c940*/  BSYNC B0 ;  /* 0x0000000000007941 */ /* 0x000fea0003800000 */
.L_x_4306:
[C---:B------:R-:W-:Y:S04]  /*c950*/  LEA R2, P0, R86.reuse, R140, 0x1 ;  /* 0x0000008c56027211 */ /* 0x040fe800078008ff */
[----:B------:R-:W-:Y:S05]  /*c960*/  LEA.HI.X R3, R86, R141, R85, 0x1, P0 ;  /* 0x0000008d56037211 */ /* 0x000fea00000f0c55 */
[----:B-----5:R1:W-:Y:S04]  /*c970*/  ST.E.128 [R2.64], R48 ;  /* 0x0000003002007985 */ /* 0x0203e8000c101d06 */
.L_x_4305:
[----:B------:R-:W-:Y:S05]  /*c980*/  BSYNC B1 ;  /* 0x0000000000017941 */ /* 0x000fea0003800000 */
.L_x_4304:
        /* <DEDUP_REMOVED lines=91> */
.L_x_4309:
[----:B------:R-:W-:Y:S05]  /*cf40*/  BSYNC B0 ;  /* 0x0000000000007941 */ /* 0x000fea0003800000 */
.L_x_4308:
[C---:B-1----:R-:W-:Y:S04]  /*cf50*/  LEA R2, P0, R84.reuse, R140, 0x1 ;  /* 0x0000008c54027211 */ /* 0x042fe800078008ff */
[----:B------:R-:W-:Y:S05]  /*cf60*/  LEA.HI.X R3, R84, R141, R83, 0x1, P0 ;  /* 0x0000008d54037211 */ /* 0x000fea00000f0c53 */
[----:B-----5:R1:W-:Y:S04]  /*cf70*/  ST.E.128 [R2.64], R24 ;  /* 0x0000001802007985 */ /* 0x0203e8000c101d06 */
.L_x_4295:
[----:B------:R-:W-:Y:S05]  /*cf80*/  BSYNC B2 ;  /* 0x0000000000027941 */ /* 0x000fea0003800000 */
.L_x_4294:
[----:B-12---:R-:W2:Y:S02]  /*cf90*/  LD.E R3, [R14.64+0xd0] ;  /* 0x0000d0060e037980 */ /* 0x006ea4000c101900 */
[----:B--2---:R-:W-:Y:S05]  /*cfa0*/  IMAD.U32 R3, R3, -0x20, RZ ;  /* 0xffffffe003037824 */ /* 0x004fea00078e00ff */
[C---:B------:R-:W-:Y:S02]  /*cfb0*/  LEA R138, P1, R3.reuse, R138, 0x1 ;  /* 0x0000008a038a7211 */ /* 0x040fe400078208ff */
[C---:B------:R-:W-:Y:S02]  /*cfc0*/  LEA R136, P0, R3.reuse, R136, 0x1 ;  /* 0x0000008803887211 */ /* 0x040fe400078008ff */
[C---:B------:R-:W-:Y:S02]  /*cfd0*/  LEA.HI.X.SX32 R139, R3.reuse, R139, 0x1, P1 ;  /* 0x0000008b038b7211 */ /* 0x040fe400008f0eff */
[----:B------:R-:W-:Y:S01]  /*cfe0*/  LEA.HI.X.SX32 R137, R3, R137, 0x1, P0 ;  /* 0x0000008903897211 */ /* 0x000fe200000f0eff */
[----:B------:R-:W-:-:S05]  /*cff0*/  BRA `(.L_x_4245) ;  /* 0x0000076000007947 */ /* 0x000fca0003800000 */
.L_x_4211:
        /* <DEDUP_REMOVED lines=14> */
.L_x_4311:
[----:B------:R-:W-:Y:S05]  /*d0e0*/  BSYNC B0 ;  /* 0x0000000000007941 */ /* 0x000fea0003800000 */
.L_x_4310:
        /* <DEDUP_REMOVED lines=33> */
.L_x_4313:
[----:B------:R-:W-:Y:S05]  /*d300*/  BSYNC B0 ;  /* 0x0000000000007941 */ /* 0x000fea0003800000 */
.L_x_4312:
        /* <DEDUP_REMOVED lines=33> */
.L_x_4315:
[----:B------:R-:W-:Y:S05]  /*d520*/  BSYNC B0 ;  /* 0x0000000000007941 */ /* 0x000fea0003800000 */
.L_x_4314:
        /* <DEDUP_REMOVED lines=35> */
.L_x_4245:
[----:B------:R-:W-:Y:S05]  /*d760*/  BSYNC B3 ;  /* 0x0000000000037941 */ /* 0x000fea0003800000 */
.L_x_4210:
        /* <DEDUP_REMOVED lines=89> */
.L_x_4317:
        /* <DEDUP_REMOVED lines=8> */
.L_x_4318:
[----:B------:R-:W-:Y:S05]  /*dd80*/  BSYNC B0 ;  /* 0x0000000000007941 */ /* 0x000fea0003800000 */
.L_x_4316:
[----:B------:R-:W-:Y:S04]  /*dd90*/  IADD3 R9, R9, -0x1, RZ ;  /* 0xffffffff09097810 */ /* 0x000fe80007ffe0ff */
[----:B------:R-:W-:Y:S11]  /*dda0*/  ISETP.GT.AND P0, PT, R9, R103, PT ;  /* 0x000000670900720c */ /* 0x000ff60003f04270 */
[----:B------:R-:W-:Y:S02]  /*ddb0*/  @!UPT UIADD3 URZ, URZ, URZ, URZ ;  /* 0x0000003f3f3ff290 */ /* 0x000fe4000fffe03f */
[----:B------:R-:W-:-:S05]  /*ddc0*/  @P0 BRA `(.L_x_4319) ;  /* 0xffff53a000000947 */ /* 0x000fca000383ffff */
.L_x_4201:
        /* <DEDUP_REMOVED lines=14> */
[----:B------:R1:W5:Y:S01]  /*deb0*/  LD.E.64 R36, [R14.64+0x150] ;  /* 0x000150060e247980 */ /* 0x000362000c101b00 */
[----:B--2---:R-:W-:-:S04]  /*dec0*/  ISETP.NE.U32.AND P1, PT, R4, RZ, PT ;  /* 0x000000ff0400720c */ /* 0x004fc80003f25070 */
[----:B------:R-:W-:-:S13]  /*ded0*/  ISETP.NE.AND.EX P1, PT, R5, RZ, PT, P1 ;  /* 0x000000ff0500720c */ /* 0x000fda0003f25310 */
[----:B-----5:R-:W-:-:S04]  /*dee0*/  @P1 LEA R20, P0, R241, R4, 0x2 ;  /* 0x00000004f1141211 */ /* 0x020fc800078010ff */
[----:B------:R-:W-:-:S05]  /*def0*/  @P1 LEA.HI.X R21, R241, R5, R74, 0x2, P0 ;  /* 0x00000005f1151211 */ /* 0x000fca00000f144a */
[----:B----4-:R2:W4:Y:S01]  /*df00*/  @P1 LD.E R2, [R20.64] ;  /* 0x0000000614021980 */ /* 0x010522000c101900 */
[----:B------:R-:W-:Y:S02]  /*df10*/  LEA.HI R13, R7, R7, RZ, 0x1 ;  /* 0x00000007070d7211 */ /* 0x000fe400078f08ff */
[----:B------:R-:W-:Y:S02]  /*df20*/  IADD3 R3, P1, R3, R186, RZ ;  /* 0x000000ba03037210 */ /* 0x000fe40007f3e0ff */
[----:B------:R-:W-:Y:S02]  /*df30*/  SHF.R.S32.HI R13, RZ, 0x1, R13 ;  /* 0x00000001ff0d7819 */ /* 0x000fe4000001140d */
[----:B---3--:R-:W-:Y:S01]  /*df40*/  ISETP.NE.AND P4, PT, R0, RZ, PT ;  /* 0x000000ff0000720c */ /* 0x008fe20003f85270 */
[----:B------:R-:W-:Y:S01]  /*df50*/  IMAD.MOV.U32 R190, RZ, RZ, R186 ;  /* 0x000000ffffbe7224 */ /* 0x000fe200078e00ba */
[----:B------:R-:W-:Y:S02]  /*df60*/  LEA R48, P2, R186, R194, 0x1 ;  /* 0x000000c2ba307211 */ /* 0x000fe400078408ff */
[----:B------:R-:W-:Y:S01]  /*df70*/  LEA R5, P0, R192, R186, 0x5 ;  /* 0x000000bac0057211 */ /* 0x000fe200078028ff */
[--C-:B------:R-:W-:Y:S01]  /*df80*/  IMAD.X R6, R17, 0x1, R191.reuse, P1 ;  /* 0x0000000111067824 */ /* 0x100fe200008e06bf */
[----:B------:R-:W-:Y:S01]  /*df90*/  LEA.HI.X R49, R186, R195, R191, 0x1, P2 ;  /* 0x000000c3ba317211 */ /* 0x000fe200010f0cbf */
[----:B------:R-:W-:Y:S01]  /*dfa0*/  IMAD R4, R193, 0x30, RZ ;  /* 0x00000030c1047824 */ /* 0x000fe200078e02ff */
[C---:B------:R-:W-:Y:S01]  /*dfb0*/  LEA.HI.X R8, R192.reuse, R191, R193, 0x5, P0 ;  /* 0x000000bfc0087211 */ /* 0x040fe200000f2cc1 */
[----:B------:R-:W-:Y:S01]  /*dfc0*/  IMAD.WIDE.U32 R190, R192, 0x30, R190 ;  /* 0x00000030c0be7825 */ /* 0x000fe200078e00be */
[----:B------:R-:W-:-:S02]  /*dfd0*/  LEA R46, P1, R3, R194, 0x1 ;  /* 0x000000c2032e7211 */ /* 0x000fc400078208ff */
[-C--:B------:R-:W-:Y:S01]  /*dfe0*/  LEA R42, P0, R5, R194.reuse, 0x1 ;  /* 0x000000c2052a7211 */ /* 0x080fe200078008ff */
[----:B------:R-:W-:Y:S02]  /*dff0*/  IMAD.IADD R17, R240, 0x1, -R71 ;  /* 0x00000001f0117824 */ /* 0x000fe400078e0a47 */
[C---:B--2---:R-:W-:Y:S01]  /*e000*/  IMAD R20, R178.reuse, R13, R77 ;  /* 0x0000000db2147224 */ /* 0x044fe200078e024d */
[-C--:B------:R-:W-:Y:S01]  /*e010*/  LEA.HI.X R47, R3, R195.reuse, R6, 0x1, P1 ;  /* 0x000000c3032f7211 */ /* 0x080fe200008f0c06 */
[----:B------:R-:W-:Y:S01]  /*e020*/  IMAD.IADD R3, R191, 0x1, R4 ;  /* 0x00000001bf037824 */ /* 0x000fe200078e0204 */
[----:B------:R-:W-:Y:S02]  /*e030*/  LEA.HI.X R43, R5, R195, R8, 0x1, P0 ;  /* 0x000000c3052b7211 */ /* 0x000fe400000f0c08 */
[----:B------:R-:W-:Y:S02]  /*e040*/  ISETP.GE.AND P0, PT, R178, R17, PT ;  /* 0x00000011b200720c */ /* 0x000fe40003f06270 */
[----:B------:R-:W-:Y:S01]  /*e050*/  LEA R40, P1, R190, R194, 0x1 ;  /* 0x000000c2be287211 */ /* 0x000fe200078208ff */
[----:B------:R-:W-:Y:S01]  /*e060*/  IMAD.SHL.U32 R45, R13, 0x10, RZ ;  /* 0x000000100d2d7824 */ /* 0x000fe200078e00ff */
[----:B------:R-:W-:-:S02]  /*e070*/  ISETP.GT.AND P0, PT, R73, -0x8, !P0 ;  /* 0xfffffff84900780c */ /* 0x000fc40004704270 */
[----:B------:R-:W-:Y:S02]  /*e080*/  LEA.HI.X R41, R190, R195, R3, 0x1, P1 ;  /* 0x000000c3be297211 */ /* 0x000fe400008f0c03 */
[----:B----4-:R-:W-:-:S05]  /*e090*/  IADD3 R2, R2, R78, R71 ;  /* 0x0000004e02027210 */ /* 0x010fca0007ffe047 */
        /* <DEDUP_REMOVED lines=63> */
.L_x_4328:
[----:B------:R-:W-:Y:S05]  /*e490*/  BSYNC B0 ;  /* 0x0000000000007941 */ /* 0x000fea0003800000 */
.L_x_4327:
[----:B-----5:R3:W-:Y:S02]  /*e4a0*/  STS.128 [R243], R24 ;  /* 0x00000018f3007388 */ /* 0x0207e40000000c00 */
.L_x_4326:
[----:B------:R-:W-:Y:S05]  /*e4b0*/  BSYNC B1 ;  /* 0x0000000000017941 */ /* 0x000fea0003800000 */
.L_x_4325:
        /* <DEDUP_REMOVED lines=47> */
.L_x_4332:
[----:B------:R-:W-:Y:S05]  /*e7b0*/  BSYNC B0 ;  /* 0x0000000000007941 */ /* 0x000fea0003800000 */
.L_x_4331:
[----:B-----5:R1:W-:Y:S02]  /*e7c0*/  STS.128 [R243+0x2000], R24 ;  /* 0x00200018f3007388 */ /* 0x0203e40000000c00 */
.L_x_4330:
[----:B------:R-:W-:Y:S05]  /*e7d0*/  BSYNC B1 ;  /* 0x0000000000017941 */ /* 0x000fea0003800000 */
.L_x_4329:
        /* <DEDUP_REMOVED lines=20> */
[----:B--2---:R-:W-:Y:S01]  /*e920*/  LOP3.LUT R29, R4, 0xffff0000, RZ, 0xc0, !PT ;  /* 0xffff0000041d7812 */ /* 0x004fe200078ec0ff */
        /* <DEDUP_REMOVED lines=26> */
.L_x_4336:
[----:B------:R-:W-:Y:S05]  /*ead0*/  BSYNC B0 ;  /* 0x0000000000007941 */ /* 0x000fea0003800000 */
.L_x_4335:
[----:B-----5:R3:W-:Y:S02]  /*eae0*/  STS.128 [R243+0x4000], R24 ;  /* 0x00400018f3007388 */ /* 0x0207e40000000c00 */
.L_x_4334:
[----:B------:R-:W-:Y:S05]  /*eaf0*/  BSYNC B1 ;  /* 0x0000000000017941 */ /* 0x000fea0003800000 */
.L_x_4333:
        /* <DEDUP_REMOVED lines=46> */
.L_x_4338:
[----:B------:R-:W-:Y:S05]  /*ede0*/  BSYNC B0 ;  /* 0x0000000000007941 */ /* 0x000fea0003800000 */
.L_x_4337:
[----:B-----5:R3:W-:Y:S02]  /*edf0*/  STS.128 [R243+0x6000], R24 ;  /* 0x00600018f3007388 */ /* 0x0207e40000000c00 */
.L_x_4324:
[----:B------:R-:W-:Y:S05]  /*ee00*/  BSYNC B2 ;  /* 0x0000000000027941 */ /* 0x000fea0003800000 */
.L_x_4323:
        /* <DEDUP_REMOVED lines=60> */
.L_x_4344:
[----:B------:R-:W-:Y:S05]  /*f1d0*/  BSYNC B0 ;  /* 0x0000000000007941 */ /* 0x000fea0003800000 */
.L_x_4343:
[----:B-----5:R3:W-:Y:S02]  /*f1e0*/  STS.128 [R243+0x800], R24 ;  /* 0x00080018f3007388 */ /* 0x0207e40000000c00 */
.L_x_4342:
[----:B------:R-:W-:Y:S05]  /*f1f0*/  BSYNC B1 ;  /* 0x0000000000017941 */ /* 0x000fea0003800000 */
.L_x_4341:
        /* <DEDUP_REMOVED lines=47> */
.L_x_4348:
[----:B------:R-:W-:Y:S05]  /*f4f0*/  BSYNC B0 ;  /* 0x0000000000007941 */ /* 0x000fea0003800000 */
.L_x_4347:
[----:B-----5:R3:W-:Y:S02]  /*f500*/  STS.128 [R243+0x2800], R24 ;  /* 0x00280018f3007388 */ /* 0x0207e40000000c00 */
.L_x_4346:
[----:B------:R-:W-:Y:S05]  /*f510*/  BSYNC B1 ;  /* 0x0000000000017941 */ /* 0x000fea0003800000 */
.L_x_4345:
        /* <DEDUP_REMOVED lines=47> */
.L_x_4352:
[----:B------:R-:W-:Y:S05]  /*f810*/  BSYNC B0 ;  /* 0x0000000000007941 */ /* 0x000fea0003800000 */
.L_x_4351:
[----:B-----5:R3:W-:Y:S02]  /*f820*/  STS.128 [R243+0x4800], R24 ;  /* 0x00480018f3007388 */ /* 0x0207e40000000c00 */
.L_x_4350:
[----:B------:R-:W-:Y:S05]  /*f830*/  BSYNC B1 ;  /* 0x0000000000017941 */ /* 0x000fea0003800000 */
.L_x_4349:
        /* <DEDUP_REMOVED lines=40> */
[C---:B------:R-:W-:Y:S01]  /*fac0*/  FFMA.FTZ R22, R26.reuse, R5, -R22 ;  /* 0x000000051a167223 */ /* 0x040fe20000010816 */
[----:B------:R-:W-:Y:S01]  /*fad0*/  F2FP.BF16.PACK_AB R47, R29, R28 ;  /* 0x0000001c1d2f723e */ /* 0x000fe200000010ff */
[----:B------:R-:W-:Y:S01]  /*fae0*/  FFMA.FTZ R3, R26, R3, R46 ;  /* 0x000000031a037223 */ /* 0x000fe2000001002e */
[----:B------:R-:W-:-:S04]  /*faf0*/  F2FP.BF16.PACK_AB R44, R21, R8 ;  /* 0x00000008152c723e */ /* 0x000fc800000010ff */
[----:B------:R-:W-:Y:S02]  /*fb00*/  F2FP.BF16.PACK_AB R46, R3, R22 ;  /* 0x00000016032e723e */ /* 0x000fe400000010ff */
.L_x_4354:
[----:B------:R-:W-:Y:S05]  /*fb10*/  BSYNC B0 ;  /* 0x0000000000007941 */ /* 0x000fea0003800000 */
.L_x_4353:
[----:B-----5:R1:W-:Y:S02]  /*fb20*/  STS.128 [R243+0x6800], R44 ;  /* 0x0068002cf3007388 */ /* 0x0203e40000000c00 */
.L_x_4340:
[----:B------:R-:W-:Y:S05]  /*fb30*/  BSYNC B2 ;  /* 0x0000000000027941 */ /* 0x000fea0003800000 */
.L_x_4339:
        /* <DEDUP_REMOVED lines=24> */
[C---:B-----5:R-:W-:Y:S01]  /*fcc0*/  LOP3.LUT R0, R25.reuse, 0xffff0000, RZ, 0xc0, !PT ;  /* 0xffff000019007812 */ /* 0x060fe200078ec0ff */
[----:B------:R-:W-:Y:S01]  /*fcd0*/  IMAD.U32 R35, R26, 0x10000, RZ ;  /* 0x000100001a237824 */ /* 0x000fe200078e00ff */
[----:B------:R-:W-:Y:S02]  /*fce0*/  SHF.L.U32 R21, R25, 0x10, RZ ;  /* 0x0000001019157819 */ /* 0x000fe400000006ff */
[C---:B------:R-:W-:Y:S02]  /*fcf0*/  SHF.L.U32 R25, R24.reuse, 0x10, RZ ;  /* 0x0000001018197819 */ /* 0x040fe400000006ff */
[----:B------:R-:W-:-:S02]  /*fd00*/  LOP3.LUT R44, R24, 0xffff0000, RZ, 0xc0, !PT ;  /* 0xffff0000182c7812 */ /* 0x000fc400078ec0ff */
        /* <DEDUP_REMOVED lines=8> */
[----:B------:R-:W-:Y:S01]  /*fd90*/  IMAD.U32 R4, R4, 0x10000, RZ ;  /* 0x0001000004047824 */ /* 0x000fe200078e00ff */
[----:B------:R-:W-:Y:S01]  /*fda0*/  SHF.L.U32 R2, R2, 0x10, RZ ;  /* 0x0000001002027819 */ /* 0x000fe200000006ff */
[----:B------:R-:W-:-:S02]  /*fdb0*/  FMUL.FTZ R0, R0, R33 ;  /* 0x0000002100007220 */ /* 0x000fc40000410000 */
[C---:B------:R-:W-:Y:S02]  /*fdc0*/  FFMA.FTZ R24, R21.reuse, R33, -R24 ;  /* 0x0000002115187223 */ /* 0x040fe40000010818 */
[----:B------:R-:W-:Y:S01]  /*fdd0*/  FFMA.FTZ R21, R21, R30, R0 ;  /* 0x0000001e15157223 */ /* 0x000fe20000010000 */
[----:B------:R-:W-:Y:S01]  /*fde0*/  SHF.L.U32 R0, R3, 0x10, RZ ;  /* 0x0000001003007819 */ /* 0x000fe200000006ff */
[C---:B------:R-:W-:Y:S01]  /*fdf0*/  FMUL.FTZ R26, R32.reuse, R27 ;  /* 0x0000001b201a7220 */ /* 0x040fe20000410000 */
[----:B------:R-:W-:Y:S01]  /*fe00*/  SHF.L.U32 R30, R5, 0x10, RZ ;  /* 0x00000010051e7819 */ /* 0x000fe200000006ff */
[----:B------:R-:W-:Y:S02]  /*fe10*/  FMUL.FTZ R32, R32, R31 ;  /* 0x0000001f20207220 */ /* 0x000fe40000410000 */
        /* <DEDUP_REMOVED lines=14> */
.L_x_4360:
[----:B------:R-:W-:Y:S05]  /*ff00*/  BSYNC B0 ;  /* 0x0000000000007941 */ /* 0x000fea0003800000 */
.L_x_4359:
[----:B-----5:R3:W-:Y:S02]  /*ff10*/  STS.128 [R243+0x1000], R24 ;  /* 0x00100018f3007388 */ /* 0x0207e40000000c00 */
.L_x_4358:
[----:B------:R-:W-:Y:S05]  /*ff20*/  BSYNC B1 ;  /* 0x0000000000017941 */ /* 0x000fea0003800000 */
.L_x_4357:
        /* <DEDUP_REMOVED lines=46> */
.L_x_4364:
[----:B------:R-:W-:Y:S05]  /*10210*/  BSYNC B0 ;  /* 0x0000000000007941 */ /* 0x000fea0003800000 */
.L_x_4363:
[----:B-----5:R3:W-:Y:S02]  /*10220*/  STS.128 [R243+0x3000], R24 ;  /* 0x00300018f3007388 */ /* 0x0207e40000000c00 */
.L_x_4362:
[----:B------:R-:W-:Y:S05]  /*10230*/  BSYNC B1 ;  /* 0x0000000000017941 */ /* 0x000fea0003800000 */
.L_x_4361:
        /* <DEDUP_REMOVED lines=46> */
.L_x_4368:
[----:B------:R-:W-:Y:S05]  /*10520*/  BSYNC B0 ;  /* 0x0000000000007941 */ /* 0x000fea0003800000 */
.L_x_4367:
[----:B-----5:R3:W-:Y:S02]  /*10530*/  STS.128 [R243+0x5000], R24 ;  /* 0x00500018f3007388 */ /* 0x0207e40000000c00 */
.L_x_4366:
[----:B------:R-:W-:Y:S05]  /*10540*/  BSYNC B1 ;  /* 0x0000000000017941 */ /* 0x000fea0003800000 */
.L_x_4365:
        /* <DEDUP_REMOVED lines=9> */
[C---:B-----5:R-:W-:Y:S01]  /*105e0*/  IMAD.U32 R32, R27.reuse, 0x10000, RZ ;  /* 0x000100001b207824 */ /* 0x060fe200078e00ff */
[----:B------:R-:W-:Y:S02]  /*105f0*/  LOP3.LUT R30, R27, 0xffff0000, RZ, 0xc0, !PT ;  /* 0xffff00001b1e7812 */ /* 0x000fe400078ec0ff */
[C---:B------:R-:W-:Y:S02]  /*10600*/  LOP3.LUT R0, R25.reuse, 0xffff0000, RZ, 0xc0, !PT ;  /* 0xffff000019007812 */ /* 0x040fe400078ec0ff */
[----:B------:R-:W-:-:S02]  /*10610*/  SHF.L.U32 R21, R25, 0x10, RZ ;  /* 0x0000001019157819 */ /* 0x000fc400000006ff */
[C---:B------:R-:W-:Y:S02]  /*10620*/  LOP3.LUT R34, R24.reuse, 0xffff0000, RZ, 0xc0, !PT ;  /* 0xffff000018227812 */ /* 0x040fe400078ec0ff */
[----:B------:R-:W-:Y:S02]  /*10630*/  SHF.L.U32 R25, R24, 0x10, RZ ;  /* 0x0000001018197819 */ /* 0x000fe400000006ff */
[C---:B------:R-:W-:Y:S02]  /*10640*/  SHF.L.U32 R33, R26.reuse, 0x10, RZ ;  /* 0x000000101a217819 */ /* 0x040fe400000006ff */
[----:B---3--:R-:W-:Y:S02]  /*10650*/  LOP3.LUT R28, R26, 0xffff0000, RZ, 0xc0, !PT ;  /* 0xffff00001a1c7812 */ /* 0x008fe400078ec0ff */
[C---:B--2---:R-:W-:Y:S01]  /*10660*/  LOP3.LUT R27, R2.reuse, 0xffff0000, RZ, 0xc0, !PT ;  /* 0xffff0000021b7812 */ /* 0x044fe200078ec0ff */
[----:B------:R-:W-:Y:S01]  /*10670*/  IMAD.U32 R2, R2, 0x10000, RZ ;  /* 0x0001000002027824 */ /* 0x000fe200078e00ff */
[----:B------:R-:W-:-:S02]  /*10680*/  LOP3.LUT R24, R3, 0xffff0000, RZ, 0xc0, !PT ;  /* 0xffff000003187812 */ /* 0x000fc400078ec0ff */
[----:B----4-:R-:W-:Y:S01]  /*10690*/  LOP3.LUT R31, R4, 0xffff0000, RZ, 0xc0, !PT ;  /* 0xffff0000041f7812 */ /* 0x010fe200078ec0ff */
[----:B------:R-:W-:Y:S01]  /*106a0*/  FMUL.FTZ R22, R0, R27 ;  /* 0x0000001b00167220 */ /* 0x000fe20000410000 */
[C---:B------:R-:W-:Y:S01]  /*106b0*/  LOP3.LUT R23, R5.reuse, 0xffff0000, RZ, 0xc0, !PT ;  /* 0xffff000005177812 */ /* 0x040fe200078ec0ff */
[----:B------:R-:W-:Y:S01]  /*106c0*/  IMAD.U32 R5, R5, 0x10000, RZ ;  /* 0x0001000005057824 */ /* 0x000fe200078e00ff */
[----:B------:R-:W-:Y:S01]  /*106d0*/  SHF.L.U32 R4, R4, 0x10, RZ ;  /* 0x0000001004047819 */ /* 0x000fe200000006ff */
[-C--:B------:R-:W-:Y:S01]  /*106e0*/  FMUL.FTZ R0, R0, R31.reuse ;  /* 0x0000001f00007220 */ /* 0x080fe20000410000 */
[----:B------:R-:W-:Y:S01]  /*106f0*/  SHF.L.U32 R3, R3, 0x10, RZ ;  /* 0x0000001003037819 */ /* 0x000fe200000006ff */
[C---:B------:R-:W-:Y:S02]  /*10700*/  FFMA.FTZ R22, R21.reuse, R31, -R22 ;  /* 0x0000001f15167223 */ /* 0x040fe40000010816 */
[----:B------:R-:W-:Y:S02]  /*10710*/  FFMA.FTZ R21, R21, R27, R0 ;  /* 0x0000001b15157223 */ /* 0x000fe40000010000 */
[----:B------:R-:W-:-:S02]  /*10720*/  FMUL.FTZ R27, R30, R23 ;  /* 0x000000171e1b7220 */ /* 0x000fc40000410000 */
[C---:B------:R-:W-:Y:S01]  /*10730*/  FMUL.FTZ R0, R34.reuse, R2 ;  /* 0x0000000222007220 */ /* 0x040fe20000410000 */
[----:B------:R-:W-:Y:S01]  /*10740*/  F2FP.BF16.PACK_AB R21, R21, R22 ;  /* 0x000000161515723e */ /* 0x000fe200000010ff */
[----:B------:R-:W-:Y:S02]  /*10750*/  FMUL.FTZ R34, R34, R4 ;  /* 0x0000000422227220 */ /* 0x000fe40000410000 */
[-C--:B------:R-:W-:Y:S02]  /*10760*/  FMUL.FTZ R26, R30, R24.reuse ;  /* 0x000000181e1a7220 */ /* 0x080fe40000410000 */
[----:B------:R-:W-:Y:S02]  /*10770*/  FFMA.FTZ R27, R32, R24, R27 ;  /* 0x00000018201b7223 */ /* 0x000fe4000001001b */
[C---:B------:R-:W-:Y:S02]  /*10780*/  FMUL.FTZ R24, R28.reuse, R3 ;  /* 0x000000031c187220 */ /* 0x040fe40000410000 */
[----:B------:R-:W-:-:S02]  /*10790*/  FMUL.FTZ R28, R28, R5 ;  /* 0x000000051c1c7220 */ /* 0x000fc40000410000 */
[C---:B------:R-:W-:Y:S02]  /*107a0*/  FFMA.FTZ R0, R25.reuse, R4, -R0 ;  /* 0x0000000419007223 */ /* 0x040fe40000010800 */
[----:B------:R-:W-:Y:S02]  /*107b0*/  FFMA.FTZ R25, R25, R2, R34 ;  /* 0x0000000219197223 */ /* 0x000fe40000010022 */
[----:B------:R-:W-:Y:S02]  /*107c0*/  FFMA.FTZ R26, R32, R23, -R26 ;  /* 0x00000017201a7223 */ /* 0x000fe4000001081a */
[----:B------:R-:W-:Y:S01]  /*107d0*/  FFMA.FTZ R24, R33, R5, -R24 ;  /* 0x0000000521187223 */ /* 0x000fe20000010818 */
[----:B------:R-:W-:Y:S01]  /*107e0*/  F2FP.BF16.PACK_AB R0, R25, R0 ;  /* 0x000000001900723e */ /* 0x000fe200000010ff */
[----:B------:R-:W-:Y:S01]  /*107f0*/  FFMA.FTZ R3, R33, R3, R28 ;  /* 0x0000000321037223 */ /* 0x000fe2000001001c */
[----:B------:R-:W-:Y:S02]  /*10800*/  F2FP.BF16.PACK_AB R27, R27, R26 ;  /* 0x0000001a1b1b723e */ /* 0x000fe400000010ff */
[----:B------:R-:W-:-:S02]  /*10810*/  MOV R25, R21 ;  /* 0x0000001500197202 */ /* 0x000fc40000000f00 */
[----:B------:R-:W-:Y:S02]  /*10820*/  F2FP.BF16.PACK_AB R26, R3, R24 ;  /* 0x00000018031a723e */ /* 0x000fe400000010ff */
[----:B------:R-:W-:Y:S02]  /*10830*/  MOV R24, R0 ;  /* 0x0000000000187202 */ /* 0x000fe40000000f00 */
.L_x_4370:
[----:B------:R-:W-:Y:S05]  /*10840*/  BSYNC B0 ;  /* 0x0000000000007941 */ /* 0x000fea0003800000 */
.L_x_4369:
[----:B-----5:R3:W-:Y:S02]  /*10850*/  STS.128 [R243+0x7000], R24 ;  /* 0x00700018f3007388 */ /* 0x0207e40000000c00 */
.L_x_4356:
[----:B------:R-:W-:Y:S05]  /*10860*/  BSYNC B2 ;  /* 0x0000000000027941 */ /* 0x000fea0003800000 */
.L_x_4355:
        /* <DEDUP_REMOVED lines=26> */
[----:B------:R-:W-:Y:S02]  /*10a10*/  LOP3.LUT R0, R21, 0xffff0000, RZ, 0xc0, !PT ;  /* 0xffff000015007812 */ /* 0x000fe400078ec0ff */
[----:B------:R-:W-:-:S02]  /*10a20*/  SHF.L.U32 R30, R23, 0x10, RZ ;  /* 0x00000010171e7819 */ /* 0x000fc400000006ff */
[----:B------:R-:W-:Y:S02]  /*10a30*/  LOP3.LUT R28, R23, 0xffff0000, RZ, 0xc0, !PT ;  /* 0xffff0000171c7812 */ /* 0x000fe400078ec0ff */
[----:B------:R-:W-:Y:S02]  /*10a40*/  SHF.L.U32 R5, R21, 0x10, RZ ;  /* 0x0000001015057819 */ /* 0x000fe400000006ff */
[----:B------:R-:W-:Y:S02]  /*10a50*/  LOP3.LUT R32, R22, 0xffff0000, RZ, 0xc0, !PT ;  /* 0xffff000016207812 */ /* 0x000fe400078ec0ff */
[C---:B--2---:R-:W-:Y:S02]  /*10a60*/  LOP3.LUT R20, R2.reuse, 0xffff0000, RZ, 0xc0, !PT ;  /* 0xffff000002147812 */ /* 0x044fe400078ec0ff */
[----:B------:R-:W-:Y:S02]  /*10a70*/  SHF.L.U32 R2, R2, 0x10, RZ ;  /* 0x0000001002027819 */ /* 0x000fe400000006ff */
[----:B---3--:R-:W-:Y:S01]  /*10a80*/  LOP3.LUT R23, R16, 0xffff0000, RZ, 0xc0, !PT ;  /* 0xffff000010177812 */ /* 0x008fe200078ec0ff */
        /* <DEDUP_REMOVED lines=26> */
.L_x_4375:
[----:B------:R-:W-:Y:S05]  /*10c30*/  BSYNC B0 ;  /* 0x0000000000007941 */ /* 0x000fea0003800000 */
.L_x_4374:
[----:B-----5:R1:W-:Y:S02]  /*10c40*/  STS.128 [R243+0x1800], R20 ;  /* 0x00180014f3007388 */ /* 0x0203e40000000c00 */
.L_x_4373:
[----:B------:R-:W-:Y:S05]  /*10c50*/  BSYNC B1 ;  /* 0x0000000000017941 */ /* 0x000fea0003800000 */
.L_x_4372:
        /* <DEDUP_REMOVED lines=11> */
[----:B------:R-:W-:Y:S01]  /*10d10*/  IMAD.U32 R29, R18, 0x10000, RZ ;  /* 0x00010000121d7824 */ /* 0x000fe200078e00ff */
[----:B------:R-:W-:Y:S02]  /*10d20*/  SHF.L.U32 R5, R17, 0x10, RZ ;  /* 0x0000001011057819 */ /* 0x000fe400000006ff */
[C---:B------:R-:W-:Y:S02]  /*10d30*/  SHF.L.U32 R17, R16.reuse, 0x10, RZ ;  /* 0x0000001010117819 */ /* 0x040fe400000006ff */
[----:B------:R-:W-:-:S02]  /*10d40*/  LOP3.LUT R30, R16, 0xffff0000, RZ, 0xc0, !PT ;  /* 0xffff0000101e7812 */ /* 0x000fc400078ec0ff */
[C---:B------:R-:W-:Y:S02]  /*10d50*/  SHF.L.U32 R28, R19.reuse, 0x10, RZ ;  /* 0x00000010131c7819 */ /* 0x040fe400000006ff */
[----:B-1----:R-:W-:Y:S02]  /*10d60*/  LOP3.LUT R22, R19, 0xffff0000, RZ, 0xc0, !PT ;  /* 0xffff000013167812 */ /* 0x002fe400078ec0ff */
[----:B------:R-:W-:Y:S02]  /*10d70*/  LOP3.LUT R31, R18, 0xffff0000, RZ, 0xc0, !PT ;  /* 0xffff0000121f7812 */ /* 0x000fe400078ec0ff */
[----:B--2---:R-:W-:Y:S02]  /*10d80*/  LOP3.LUT R20, R2, 0xffff0000, RZ, 0xc0, !PT ;  /* 0xffff000002147812 */ /* 0x004fe400078ec0ff */
[----:B------:R-:W-:Y:S02]  /*10d90*/  LOP3.LUT R19, R3, 0xffff0000, RZ, 0xc0, !PT ;  /* 0xffff000003137812 */ /* 0x000fe400078ec0ff */
[----:B---3--:R-:W-:Y:S01]  /*10da0*/  LOP3.LUT R23, R12, 0xffff0000, RZ, 0xc0, !PT ;  /* 0xffff00000c177812 */ /* 0x008fe200078ec0ff */
        /* <DEDUP_REMOVED lines=25> */
.L_x_4379:
[----:B------:R-:W-:Y:S05]  /*10f40*/  BSYNC B0 ;  /* 0x0000000000007941 */ /* 0x000fea0003800000 */
.L_x_4378:
[----:B-----5:R1:W-:Y:S02]  /*10f50*/  STS.128 [R243+0x3800], R16 ;  /* 0x00380010f3007388 */ /* 0x0203e40000000c00 */
.L_x_4377:
[----:B------:R-:W-:Y:S05]  /*10f60*/  BSYNC B1 ;  /* 0x0000000000017941 */ /* 0x000fea0003800000 */
.L_x_4376:
        /* <DEDUP_REMOVED lines=10> */
[C---:B-----5:R-:W-:Y:S01]  /*11010*/  IMAD.U32 R23, R19.reuse, 0x10000, RZ ;  /* 0x0001000013177824 */ /* 0x060fe200078e00ff */
[----:B------:R-:W-:Y:S02]  /*11020*/  LOP3.LUT R22, R19, 0xffff0000, RZ, 0xc0, !PT ;  /* 0xffff000013167812 */ /* 0x000fe400078ec0ff */
[C---:B------:R-:W-:Y:S02]  /*11030*/  LOP3.LUT R0, R17.reuse, 0xffff0000, RZ, 0xc0, !PT ;  /* 0xffff000011007812 */ /* 0x040fe400078ec0ff */
[----:B------:R-:W-:-:S02]  /*11040*/  SHF.L.U32 R5, R17, 0x10, RZ ;  /* 0x0000001011057819 */ /* 0x000fc400000006ff */
[C---:B------:R-:W-:Y:S02]  /*11050*/  SHF.L.U32 R11, R16.reuse, 0x10, RZ ;  /* 0x00000010100b7819 */ /* 0x040fe400000006ff */
[----:B------:R-:W-:Y:S02]  /*11060*/  LOP3.LUT R29, R16, 0xffff0000, RZ, 0xc0, !PT ;  /* 0xffff0000101d7812 */ /* 0x000fe400078ec0ff */
[C---:B------:R-:W-:Y:S02]  /*11070*/  LOP3.LUT R30, R18.reuse, 0xffff0000, RZ, 0xc0, !PT ;  /* 0xffff0000121e7812 */ /* 0x040fe400078ec0ff */
[----:B------:R-:W-:Y:S02]  /*11080*/  SHF.L.U32 R28, R18, 0x10, RZ ;  /* 0x00000010121c7819 */ /* 0x000fe400000006ff */
[C---:B--2---:R-:W-:Y:S01]  /*11090*/  LOP3.LUT R19, R2.reuse, 0xffff0000, RZ, 0xc0, !PT ;  /* 0xffff000002137812 */ /* 0x044fe200078ec0ff */
[----:B------:R-:W-:Y:S01]  /*110a0*/  IMAD.U32 R2, R2, 0x10000, RZ ;  /* 0x0001000002027824 */ /* 0x000fe200078e00ff */
[----:B------:R-:W-:-:S02]  /*110b0*/  LOP3.LUT R17, R3, 0xffff0000, RZ, 0xc0, !PT ;  /* 0xffff000003117812 */ /* 0x000fc400078ec0ff */
[----:B---3--:R-:W-:Y:S01]  /*110c0*/  LOP3.LUT R21, R12, 0xffff0000, RZ, 0xc0, !PT ;  /* 0xffff00000c157812 */ /* 0x008fe200078ec0ff */
        /* <DEDUP_REMOVED lines=11> */
[----:B------:R-:W-:Y:S01]  /*11180*/  FMUL.FTZ R0, R29, R2 ;  /* 0x000000021d007220 */ /* 0x000fe20000410000 */
[----:B------:R-:W-:Y:S01]  /*11190*/  F2FP.BF16.PACK_AB R5, R5, R16 ;  /* 0x000000100505723e */ /* 0x000fe200000010ff */
[----:B------:R-:W-:Y:S02]  /*111a0*/  FMUL.FTZ R30, R30, R13 ;  /* 0x0000000d1e1e7220 */ /* 0x000fe40000410000 */
[C---:B------:R-:W-:Y:S02]  /*111b0*/  FFMA.FTZ R18, R23.reuse, R20, -R18 ;  /* 0x0000001417127223 */ /* 0x040fe40000010812 */
[----:B------:R-:W-:-:S02]  /*111c0*/  FFMA.FTZ R17, R23, R17, R22 ;  /* 0x0000001117117223 */ /* 0x000fc40000010016 */
[-C--:B------:R-:W-:Y:S02]  /*111d0*/  FMUL.FTZ R29, R29, R12.reuse ;  /* 0x0000000c1d1d7220 */ /* 0x080fe40000410000 */
        /* <DEDUP_REMOVED lines=8> */
[----:B------:R-:W-:Y:S02]  /*11260*/  MOV R19, R2 ;  /* 0x0000000200137202 */ /* 0x000fe40000000f00 */
.L_x_4383:
[----:B------:R-:W-:Y:S05]  /*11270*/  BSYNC B0 ;  /* 0x0000000000007941 */ /* 0x000fea0003800000 */
.L_x_4382:
[----:B-----5:R1:W-:Y:S02]  /*11280*/  STS.128 [R243+0x5800], R16 ;  /* 0x00580010f3007388 */ /* 0x0203e40000000c00 */
.L_x_4381:
[----:B------:R-:W-:Y:S05]  /*11290*/  BSYNC B1 ;  /* 0x0000000000017941 */ /* 0x000fea0003800000 */
.L_x_4380:
        /* <DEDUP_REMOVED lines=45> */
.L_x_4385:
[----:B------:R-:W-:Y:S05]  /*11570*/  BSYNC B0 ;  /* 0x0000000000007941 */ /* 0x000fea0003800000 */
.L_x_4384:
[----:B-----5:R1:W-:Y:S01]  /*11580*/  STS.128 [R243+0x7800], R40 ;  /* 0x00780028f3007388 */ /* 0x0203e20000000c00 */
[----:B------:R-:W-:Y:S05]  /*11590*/  BRA `(.L_x_4371) ;  /* 0x0000672000007947 */ /* 0x000fea0003800000 */
.L_x_4322:
        /* <DEDUP_REMOVED lines=62> */
[----:B------:R-:W-:Y:S02]  /*11980*/  @!P1 FADD.FTZ R27, -R27, -RZ ;  /* 0x800000ff1b1b9221 */ /* 0x000fe40000010100 */
[----:B------:R-:W-:Y:S01]  /*11990*/  FMUL.FTZ R53, R44, R53 ;  /* 0x000000352c357220 */ /* 0x000fe20000410000 */
[----:B------:R-:W-:Y:S01]  /*119a0*/  LOP3.LUT R44, R29, 0xffff0000, RZ, 0xc0, !PT ;  /* 0xffff00001d2c7812 */ /* 0x000fe200078ec0ff */
[----:B------:R-:W-:Y:S02]  /*119b0*/  FMUL.FTZ R25, R22, R25 ;  /* 0x0000001916197220 */ /* 0x000fe40000410000 */
        /* <DEDUP_REMOVED lines=23> */
.L_x_4391:
[----:B------:R-:W-:Y:S05]  /*11b30*/  BSYNC B0 ;  /* 0x0000000000007941 */ /* 0x000fea0003800000 */
.L_x_4390:
[----:B-----5:R3:W-:Y:S02]  /*11b40*/  STS.128 [R243], R32 ;  /* 0x00000020f3007388 */ /* 0x0207e40000000c00 */
.L_x_4389:
[----:B------:R-:W-:Y:S05]  /*11b50*/  BSYNC B1 ;  /* 0x0000000000017941 */ /* 0x000fea0003800000 */
.L_x_4388:
        /* <DEDUP_REMOVED lines=59> */
[----:B----4-:R-:W-:Y:S01]  /*11f10*/  SHF.L.U32 R20, R29, 0x10, RZ ;  /* 0x000000101d147819 */ /* 0x010fe200000006ff */
        /* <DEDUP_REMOVED lines=27> */
.L_x_4395:
[----:B------:R-:W-:Y:S05]  /*120d0*/  BSYNC B0 ;  /* 0x0000000000007941 */ /* 0x000fea0003800000 */
.L_x_4394:
[----:B-----5:R1:W-:Y:S02]  /*120e0*/  STS.128 [R243+0x2000], R32 ;  /* 0x00200020f3007388 */ /* 0x0203e40000000c00 */
.L_x_4393:
[----:B------:R-:W-:Y:S05]  /*120f0*/  BSYNC B1 ;  /* 0x0000000000017941 */ /* 0x000fea0003800000 */
.L_x_4392:
        /* <DEDUP_REMOVED lines=87> */
.L_x_4399:
[----:B------:R-:W-:Y:S05]  /*12670*/  BSYNC B0 ;  /* 0x0000000000007941 */ /* 0x000fea0003800000 */
.L_x_4398:
[----:B-----5:R3:W-:Y:S02]  /*12680*/  STS.128 [R243+0x4000], R32 ;  /* 0x00400020f3007388 */ /* 0x0207e40000000c00 */
.L_x_4397:
[----:B------:R-:W-:Y:S05]  /*12690*/  BSYNC B1 ;  /* 0x0000000000017941 */ /* 0x000fea0003800000 */
.L_x_4396:
        /* <DEDUP_REMOVED lines=86> */
.L_x_4401:
[----:B------:R-:W-:Y:S05]  /*12c00*/  BSYNC B0 ;  /* 0x0000000000007941 */ /* 0x000fea0003800000 */
.L_x_4400:
[----:B-----5:R3:W-:Y:S02]  /*12c10*/  STS.128 [R243+0x6000], R32 ;  /* 0x00600020f3007388 */ /* 0x0207e40000000c00 */
.L_x_4387:
[----:B------:R-:W-:Y:S05]  /*12c20*/  BSYNC B2 ;  /* 0x0000000000027941 */ /* 0x000fea0003800000 */
.L_x_4386:
        /* <DEDUP_REMOVED lines=27> */
[----:B------:R-:W3:Y:S03]  /*12de0*/  LD.E.128 R24, [R24.64] ;  /* 0x0000000618187980 */ /* 0x000ee6000c101d00 */
[C---:B------:R-:W-:Y:S01]  /*12df0*/  IADD3 R29, P1, R5.reuse, R4, RZ ;  /* 0x00000004051d7210 */ /* 0x040fe20007f3e0ff */
[----:B--2---:R-:W2:Y:S03]  /*12e00*/  LD.E.128 R20, [R20.64] ;  /* 0x0000000614147980 */ /* 0x004ea6000c101d00 */
[----:B------:R-:W-:Y:S02]  /*12e10*/  LEA.HI.X.SX32 R3, R5, R3, 0x1, P1 ;  /* 0x0000000305037211 */ /* 0x000fe400008f0eff */
[----:B------:R-:W-:-:S04]  /*12e20*/  LEA R28, P1, R29, R38, 0x1 ;  /* 0x000000261d1c7211 */ /* 0x000fc800078208ff */
        /* <DEDUP_REMOVED lines=35> */
[C---:B----4-:R-:W-:Y:S01]  /*13060*/  LOP3.LUT R34, R29.reuse, 0xffff0000, RZ, 0xc0, !PT ;  /* 0xffff00001d227812 */ /* 0x050fe200078ec0ff */
[----:B------:R-:W-:Y:S01]  /*13070*/  FMUL.FTZ R25, R20, R25 ;  /* 0x0000001914197220 */ /* 0x000fe20000410000 */
[----:B------:R-:W-:Y:S01]  /*13080*/  SHF.L.U32 R20, R29, 0x10, RZ ;  /* 0x000000101d147819 */ /* 0x000fe200000006ff */
        /* <DEDUP_REMOVED lines=21> */
[----:B------:R-:W-:Y:S01]  /*131e0*/  FFMA.FTZ R8, R8, R30, R27 ;  /* 0x0000001e08087223 */ /* 0x000fe2000001001b */
[----:B------:R-:W-:-:S04]  /*131f0*/  F2FP.BF16.PACK_AB R34, R16, R29 ;  /* 0x0000001d1022723e */ /* 0x000fc800000010ff */
[----:B------:R-:W-:Y:S02]  /*13200*/  F2FP.BF16.PACK_AB R35, R8, R25 ;  /* 0x000000190823723e */ /* 0x000fe400000010ff */
.L_x_4407:
[----:B------:R-:W-:Y:S05]  /*13210*/  BSYNC B0 ;  /* 0x0000000000007941 */ /* 0x000fea0003800000 */
.L_x_4406:
[----:B-----5:R3:W-:Y:S02]  /*13220*/  STS.128 [R243+0x800], R32 ;  /* 0x00080020f3007388 */ /* 0x0207e40000000c00 */
.L_x_4405:
[----:B------:R-:W-:Y:S05]  /*13230*/  BSYNC B1 ;  /* 0x0000000000017941 */ /* 0x000fea0003800000 */
.L_x_4404:
        /* <DEDUP_REMOVED lines=25> */
[----:B--2---:R-:W2:Y:S03]  /*133d0*/  LD.E.128 R20, [R20.64+0x80] ;  /* 0x0000800614147980 */ /* 0x004ea6000c101d00 */
        /* <DEDUP_REMOVED lines=64> */
.L_x_4411:
[----:B------:R-:W-:Y:S05]  /*137e0*/  BSYNC B0 ;  /* 0x0000000000007941 */ /* 0x000fea0003800000 */
.L_x_4410:
[----:B-----5:R3:W-:Y:S02]  /*137f0*/  STS.128 [R243+0x2800], R32 ;  /* 0x00280020f3007388 */ /* 0x0207e40000000c00 */
.L_x_4409:
[----:B------:R-:W-:Y:S05]  /*13800*/  BSYNC B1 ;  /* 0x0000000000017941 */ /* 0x000fea0003800000 */
.L_x_4408:
        /* <DEDUP_REMOVED lines=90> */
.L_x_4415:
[----:B------:R-:W-:Y:S05]  /*13db0*/  BSYNC B0 ;  /* 0x0000000000007941 */ /* 0x000fea0003800000 */
.L_x_4414:
[----:B-----5:R3:W-:Y:S02]  /*13dc0*/  STS.128 [R243+0x4800], R32 ;  /* 0x00480020f3007388 */ /* 0x0207e40000000c00 */
.L_x_4413:
[----:B------:R-:W-:Y:S05]  /*13dd0*/  BSYNC B1 ;  /* 0x0000000000017941 */ /* 0x000fea0003800000 */
.L_x_4412:
        /* <DEDUP_REMOVED lines=23> */
[----:B-1-3--:R-:W-:-:S04]  /*13f50*/  IADD3 R33, P1, R5, R4, RZ ;  /* 0x0000000405217210 */ /* 0x00afc80007f3e0ff */
[----:B------:R-:W-:Y:S01]  /*13f60*/  LEA.HI.X.SX32 R3, R5, R3, 0x1, P1 ;  /* 0x0000000305037211 */ /* 0x000fe200008f0eff */
[----:B------:R-:W3:Y:S01]  /*13f70*/  LD.E.128 R24, [R24.64] ;  /* 0x0000000618187980 */ /* 0x000ee2000c101d00 */
        /* <DEDUP_REMOVED lines=12> */
[----:B------:R-:W-:Y:S02]  /*14040*/  LOP3.LUT R28, R28, 0xffff0000, RZ, 0xc0, !PT ;  /* 0xffff00001c1c7812 */ /* 0x000fe400078ec0ff */
[----:B------:R-:W-:Y:S02]  /*14050*/  LOP3.LUT R48, R29, 0xffff0000, RZ, 0xc0, !PT ;  /* 0xffff00001d307812 */ /* 0x000fe400078ec0ff */
[----:B---3--:R-:W-:Y:S02]  /*14060*/  LOP3.LUT R23, R24, 0xffff0000, RZ, 0xc0, !PT ;  /* 0xffff000018177812 */ /* 0x008fe400078ec0ff */
[C---:B------:R-:W-:Y:S01]  /*14070*/  SHF.L.U32 R22, R25.reuse, 0x10, RZ ;  /* 0x0000001019167819 */ /* 0x040fe200000006ff */
[----:B------:R-:W-:Y:S01]  /*14080*/  IMAD.U32 R46, R26, 0x10000, RZ ;  /* 0x000100001a2e7824 */ /* 0x000fe200078e00ff */
[----:B------:R-:W-:Y:S01]  /*14090*/  LOP3.LUT R47, R25, 0xffff0000, RZ, 0xc0, !PT ;  /* 0xffff0000192f7812 */ /* 0x000fe200078ec0ff */
[----:B------:R-:W-:Y:S01]  /*140a0*/  IMAD.U32 R44, R24, 0x10000, RZ ;  /* 0x00010000182c7824 */ /* 0x000fe200078e00ff */
[----:B------:R-:W-:Y:S01]  /*140b0*/  LOP3.LUT R25, R26, 0xffff0000, RZ, 0xc0, !PT ;  /* 0xffff00001a197812 */ /* 0x000fe200078ec0ff */
[C---:B------:R-:W-:Y:S01]  /*140c0*/  IMAD.U32 R24, R27.reuse, 0x10000, RZ ;  /* 0x000100001b187824 */ /* 0x040fe200078e00ff */
[----:B------:R-:W-:Y:S01]  /*140d0*/  LOP3.LUT R26, R27, 0xffff0000, RZ, 0xc0, !PT ;  /* 0xffff00001b1a7812 */ /* 0x000fe200078ec0ff */
[----:B------:R-:W-:Y:S01]  /*140e0*/  IMAD.U32 R27, R29, 0x10000, RZ ;  /* 0x000100001d1b7824 */ /* 0x000fe200078e00ff */
[----:B------:R-:W-:Y:S01]  /*140f0*/  SHF.L.U32 R51, R30, 0x10, RZ ;  /* 0x000000101e337819 */ /* 0x000fe200000006ff */
[----:B------:R-:W-:-:S02]  /*14100*/  @!P0 FADD.FTZ R23, -R23, -RZ ;  /* 0x800000ff17178221 */ /* 0x000fc40000010100 */
        /* <DEDUP_REMOVED lines=8> */
[C---:B----4-:R-:W-:Y:S01]  /*14190*/  SHF.L.U32 R28, R32.reuse, 0x10, RZ ;  /* 0x00000010201c7819 */ /* 0x050fe200000006ff */
[----:B------:R-:W-:Y:S01]  /*141a0*/  FMUL.FTZ R22, R27, R22 ;  /* 0x000000161b167220 */ /* 0x000fe20000410000 */
[----:B------:R-:W-:Y:S01]  /*141b0*/  LOP3.LUT R27, R32, 0xffff0000, RZ, 0xc0, !PT ;  /* 0xffff0000201b7812 */ /* 0x000fe200078ec0ff */
[----:B------:R-:W-:-:S02]  /*141c0*/  @!P0 FADD.FTZ R46, -R46, -RZ ;  /* 0x800000ff2e2e8221 */ /* 0x000fc40000010100 */
[----:B------:R-:W-:Y:S02]  /*141d0*/  @!P0 FADD.FTZ R24, -R24, -RZ ;  /* 0x800000ff18188221 */ /* 0x000fe40000010100 */
[----:B------:R-:W-:Y:S02]  /*141e0*/  @!P0 FADD.FTZ R47, -R47, -RZ ;  /* 0x800000ff2f2f8221 */ /* 0x000fe40000010100 */
[----:B------:R-:W-:Y:S01]  /*141f0*/  FMUL.FTZ R44, R49, R44 ;  /* 0x0000002c312c7220 */ /* 0x000fe20000410000 */
[----:B------:R-:W-:Y:S01]  /*14200*/  SHF.L.U32 R32, R34, 0x10, RZ ;  /* 0x0000001022207819 */ /* 0x000fe200000006ff */
[----:B------:R-:W-:Y:S01]  /*14210*/  FMUL.FTZ R25, R30, R25 ;  /* 0x000000191e197220 */ /* 0x000fe20000410000 */
[----:B------:R-:W-:Y:S01]  /*14220*/  LOP3.LUT R30, R34, 0xffff0000, RZ, 0xc0, !PT ;  /* 0xffff0000221e7812 */ /* 0x000fe200078ec0ff */
[----:B------:R-:W-:Y:S01]  /*14230*/  FMUL.FTZ R31, R31, R26 ;  /* 0x0000001a1f1f7220 */ /* 0x000fe20000410000 */
[----:B------:R-:W-:Y:S01]  /*14240*/  LOP3.LUT R34, R35, 0xffff0000, RZ, 0xc0, !PT ;  /* 0xffff000023227812 */ /* 0x000fe200078ec0ff */
[C---:B------:R-:W-:Y:S01]  /*14250*/  IMAD.U32 R26, R33.reuse, 0x10000, RZ ;  /* 0x00010000211a7824 */ /* 0x040fe200078e00ff */
[----:B------:R-:W-:Y:S01]  /*14260*/  LOP3.LUT R33, R33, 0xffff0000, RZ, 0xc0, !PT ;  /* 0xffff000021217812 */ /* 0x000fe200078ec0ff */
[----:B------:R-:W-:-:S02]  /*14270*/  FMUL.FTZ R51, R51, R46 ;  /* 0x0000002e33337220 */ /* 0x000fc40000410000 */
[----:B------:R-:W-:Y:S02]  /*14280*/  FMUL.FTZ R24, R29, R24 ;  /* 0x000000181d187220 */ /* 0x000fe40000410000 */
        /* <DEDUP_REMOVED lines=15> */
.L_x_4417:
[----:B------:R-:W-:Y:S05]  /*14380*/  BSYNC B0 ;  /* 0x0000000000007941 */ /* 0x000fea0003800000 */
.L_x_4416:
[----:B-----5:R1:W-:Y:S02]  /*14390*/  STS.128 [R243+0x6800], R20 ;  /* 0x00680014f3007388 */ /* 0x0203e40000000c00 */
.L_x_4403:
[----:B------:R-:W-:Y:S05]  /*143a0*/  BSYNC B2 ;  /* 0x0000000000027941 */ /* 0x000fea0003800000 */
.L_x_4402:
        /* <DEDUP_REMOVED lines=23> */
[----:B------:R-:W-:-:S04]  /*14520*/  LEA R24, P1, R23, R36, 0x1 ;  /* 0x0000002417187211 */ /* 0x000fc800078208ff */
[----:B------:R-:W-:Y:S01]  /*14530*/  LEA.HI.X R25, R23, R37, R21, 0x1, P1 ;  /* 0x0000002517197211 */ /* 0x000fe200008f0c15 */
[----:B------:R-:W-:Y:S01]  /*14540*/  IMAD.WIDE R20, R5, 0x2, R42 ;  /* 0x0000000205147825 */ /* 0x000fe200078e022a */
[----:B------:R-:W-:-:S03]  /*14550*/  MOV R5, RZ ;  /* 0x000000ff00057202 */ /* 0x000fc60000000f00 */
[----:B------:R-:W-:Y:S01]  /*14560*/  @P0 IMAD.MOV R5, RZ, RZ, -R13 ;  /* 0x000000ffff050224 */ /* 0x000fe200078e0a0d */
[----:B------:R-:W3:Y:S04]  /*14570*/  LD.E.128 R24, [R24.64] ;  /* 0x0000000618187980 */ /* 0x000ee8000c101d00 */
[C---:B------:R-:W-:Y:S01]  /*14580*/  IADD3 R29, P1, R5.reuse, R4, RZ ;  /* 0x00000004051d7210 */ /* 0x040fe20007f3e0ff */
[----:B--2---:R-:W2:Y:S03]  /*14590*/  LD.E.128 R20, [R20.64] ;  /* 0x0000000614147980 */ /* 0x004ea6000c101d00 */
        /* <DEDUP_REMOVED lines=64> */
.L_x_4423:
[----:B------:R-:W-:Y:S05]  /*149a0*/  BSYNC B0 ;  /* 0x0000000000007941 */ /* 0x000fea0003800000 */
.L_x_4422:
[----:B-----5:R3:W-:Y:S02]  /*149b0*/  STS.128 [R243+0x1000], R32 ;  /* 0x00100020f3007388 */ /* 0x0207e40000000c00 */
.L_x_4421:
[----:B------:R-:W-:Y:S05]  /*149c0*/  BSYNC B1 ;  /* 0x0000000000017941 */ /* 0x000fea0003800000 */
.L_x_4420:
        /* <DEDUP_REMOVED lines=90> */
.L_x_4427:
[----:B------:R-:W-:Y:S05]  /*14f70*/  BSYNC B0 ;  /* 0x0000000000007941 */ /* 0x000fea0003800000 */
.L_x_4426:
[----:B-----5:R3:W-:Y:S02]  /*14f80*/  STS.128 [R243+0x3000], R32 ;  /* 0x00300020f3007388 */ /* 0x0207e40000000c00 */
.L_x_4425:
[----:B------:R-:W-:Y:S05]  /*14f90*/  BSYNC B1 ;  /* 0x0000000000017941 */ /* 0x000fea0003800000 */
.L_x_4424:
        /* <DEDUP_REMOVED lines=90> */
.L_x_4431:
[----:B------:R-:W-:Y:S05]  /*15540*/  BSYNC B0 ;  /* 0x0000000000007941 */ /* 0x000fea0003800000 */
.L_x_4430:
[----:B-----5:R3:W-:Y:S02]  /*15550*/  STS.128 [R243+0x5000], R32 ;  /* 0x00500020f3007388 */ /* 0x0207e40000000c00 */
.L_x_4429:
[----:B------:R-:W-:Y:S05]  /*15560*/  BSYNC B1 ;  /* 0x0000000000017941 */ /* 0x000fea0003800000 */
.L_x_4428:
        /* <DEDUP_REMOVED lines=23> */
[----:B---3--:R-:W-:-:S04]  /*156e0*/  IADD3 R33, P1, R5, R4, RZ ;  /* 0x0000000405217210 */ /* 0x008fc80007f3e0ff */
[----:B------:R-:W3:Y:S01]  /*156f0*/  LD.E.128 R20, [R20.64] ;  /* 0x0000000614147980 */ /* 0x000ee2000c101d00 */
        /* <DEDUP_REMOVED lines=15> */
[C---:B---3--:R-:W-:Y:S01]  /*157f0*/  IMAD.U32 R27, R20.reuse, 0x10000, RZ ;  /* 0x00010000141b7824 */ /* 0x048fe200078e00ff */
[----:B------:R-:W-:Y:S01]  /*15800*/  LOP3.LUT R26, R20, 0xffff0000, RZ, 0xc0, !PT ;  /* 0xffff0000141a7812 */ /* 0x000fe200078ec0ff */
[C---:B------:R-:W-:Y:S01]  /*15810*/  IMAD.U32 R44, R22.reuse, 0x10000, RZ ;  /* 0x00010000162c7824 */ /* 0x040fe200078e00ff */
[C---:B------:R-:W-:Y:S02]  /*15820*/  SHF.L.U32 R20, R21.reuse, 0x10, RZ ;  /* 0x0000001015147819 */ /* 0x040fe400000006ff */
[----:B------:R-:W-:Y:S01]  /*15830*/  LOP3.LUT R45, R21, 0xffff0000, RZ, 0xc0, !PT ;  /* 0xffff0000152d7812 */ /* 0x000fe200078ec0ff */
[C---:B------:R-:W-:Y:S01]  /*15840*/  IMAD.U32 R21, R23.reuse, 0x10000, RZ ;  /* 0x0001000017157824 */ /* 0x040fe200078e00ff */
[----:B------:R-:W-:Y:S02]  /*15850*/  LOP3.LUT R22, R22, 0xffff0000, RZ, 0xc0, !PT ;  /* 0xffff000016167812 */ /* 0x000fe400078ec0ff */
[----:B------:R-:W-:Y:S01]  /*15860*/  LOP3.LUT R23, R23, 0xffff0000, RZ, 0xc0, !PT ;  /* 0xffff000017177812 */ /* 0x000fe200078ec0ff */
[----:B------:R-:W-:Y:S01]  /*15870*/  @!P0 FADD.FTZ R21, -R21, -RZ ;  /* 0x800000ff15158221 */ /* 0x000fe20000010100 */
[----:B------:R-:W-:Y:S01]  /*15880*/  LOP3.LUT R49, R28, 0xffff0000, RZ, 0xc0, !PT ;  /* 0xffff00001c317812 */ /* 0x000fe200078ec0ff */
[----:B------:R-:W-:Y:S01]  /*15890*/  IMAD.U32 R28, R31, 0x10000, RZ ;  /* 0x000100001f1c7824 */ /* 0x000fe200078e00ff */
        /* <DEDUP_REMOVED lines=11> */
[----:B----4-:R-:W-:Y:S01]  /*15950*/  SHF.L.U32 R22, R32, 0x10, RZ ;  /* 0x0000001020167819 */ /* 0x010fe200000006ff */
[----:B------:R-:W-:Y:S01]  /*15960*/  FMUL.FTZ R28, R28, R21 ;  /* 0x000000151c1c7220 */ /* 0x000fe20000410000 */
[----:B------:R-:W-:Y:S01]  /*15970*/  LOP3.LUT R21, R32, 0xffff0000, RZ, 0xc0, !PT ;  /* 0xffff000020157812 */ /* 0x000fe200078ec0ff */
[----:B------:R-:W-:Y:S01]  /*15980*/  FMUL.FTZ R46, R46, R27 ;  /* 0x0000001b2e2e7220 */ /* 0x000fe20000410000 */
[----:B------:R-:W-:Y:S01]  /*15990*/  LOP3.LUT R32, R33, 0xffff0000, RZ, 0xc0, !PT ;  /* 0xffff000021207812 */ /* 0x000fe200078ec0ff */
[----:B------:R-:W-:Y:S01]  /*159a0*/  FMUL.FTZ R49, R49, R26 ;  /* 0x0000001a31317220 */ /* 0x000fe20000410000 */
[----:B------:R-:W-:Y:S01]  /*159b0*/  LOP3.LUT R27, R34, 0xffff0000, RZ, 0xc0, !PT ;  /* 0xffff0000221b7812 */ /* 0x000fe200078ec0ff */
[----:B------:R-:W-:-:S02]  /*159c0*/  FMUL.FTZ R47, R47, R20 ;  /* 0x000000142f2f7220 */ /* 0x000fc40000410000 */
[----:B------:R-:W-:Y:S01]  /*159d0*/  FMUL.FTZ R23, R30, R23 ;  /* 0x000000171e177220 */ /* 0x000fe20000410000 */
[----:B------:R-:W-:Y:S01]  /*159e0*/  SHF.L.U32 R30, R34, 0x10, RZ ;  /* 0x00000010221e7819 */ /* 0x000fe200000006ff */
[----:B------:R-:W-:Y:S02]  /*159f0*/  FMUL.FTZ R48, R48, R45 ;  /* 0x0000002d30307220 */ /* 0x000fe40000410000 */
[----:B------:R-:W-:Y:S02]  /*15a00*/  IMAD.U32 R20, R33, 0x10000, RZ ;  /* 0x0001000021147824 */ /* 0x000fe400078e00ff */
[----:B------:R-:W-:Y:S01]  /*15a10*/  FMUL.FTZ R44, R51, R44 ;  /* 0x0000002c332c7220 */ /* 0x000fe20000410000 */
[----:B------:R-:W-:Y:S01]  /*15a20*/  LOP3.LUT R34, R35, 0xffff0000, RZ, 0xc0, !PT ;  /* 0xffff000023227812 */ /* 0x000fe200078ec0ff */
[----:B------:R-:W-:Y:S02]  /*15a30*/  FFMA.FTZ R5, R5, R22, R46 ;  /* 0x0000001605057223 */ /* 0x000fe4000001002e */
[----:B------:R-:W-:-:S02]  /*15a40*/  FFMA.FTZ R4, R4, R21, R49 ;  /* 0x0000001504047223 */ /* 0x000fc40000010031 */
        /* <DEDUP_REMOVED lines=9> */
[----:B------:R-:W-:-:S02]  /*15ae0*/  F2FP.BF16.PACK_AB R3, R24, R25 ;  /* 0x000000191803723e */ /* 0x000fc400000010ff */
[----:B------:R-:W-:Y:S01]  /*15af0*/  MOV R24, R4 ;  /* 0x0000000400187202 */ /* 0x000fe20000000f00 */
[----:B------:R-:W-:Y:S01]  /*15b00*/  IMAD.MOV.U32 R25, RZ, RZ, R5 ;  /* 0x000000ffff197224 */ /* 0x000fe200078e0005 */
[----:B------:R-:W-:Y:S02]  /*15b10*/  F2FP.BF16.PACK_AB R27, R23, R26 ;  /* 0x0000001a171b723e */ /* 0x000fe400000010ff */
[----:B------:R-:W-:Y:S02]  /*15b20*/  MOV R26, R3 ;  /* 0x00000003001a7202 */ /* 0x000fe40000000f00 */
.L_x_4433:
[----:B------:R-:W-:Y:S05]  /*15b30*/  BSYNC B0 ;  /* 0x0000000000007941 */ /* 0x000fea0003800000 */
.L_x_4432:
[----:B-----5:R1:W-:Y:S02]  /*15b40*/  STS.128 [R243+0x7000], R24 ;  /* 0x00700018f3007388 */ /* 0x0203e40000000c00 */
.L_x_4419:
[----:B------:R-:W-:Y:S05]  /*15b50*/  BSYNC B2 ;  /* 0x0000000000027941 */ /* 0x000fea0003800000 */
.L_x_4418:
        /* <DEDUP_REMOVED lines=19> */
[----:B------:R-:W-:Y:S02]  /*15c90*/  IMAD.MOV.U32 R28, RZ, RZ, RZ ;  /* 0x000000ffff1c7224 */ /* 0x000fe400078e00ff */
[----:B------:R-:W-:Y:S01]  /*15ca0*/  @P0 IMAD.MOV R17, RZ, RZ, -R13 ;  /* 0x000000ffff110224 */ /* 0x000fe200078e0a0d */
[C---:B------:R-:W-:Y:S02]  /*15cb0*/  IADD3 R25, P1, R16.reuse, R5, RZ ;  /* 0x0000000510197210 */ /* 0x040fe40007f3e0ff */
[----:B------:R-:W-:Y:S02]  /*15cc0*/  @P0 IADD3 R28, -R13, RZ, RZ ;  /* 0x000000ff0d1c0210 */ /* 0x000fe40007ffe1ff */
[----:B------:R-:W-:Y:S02]  /*15cd0*/  LEA.HI.X.SX32 R19, R16, R3, 0x1, P1 ;  /* 0x0000000310137211 */ /* 0x000fe400008f0eff */
[----:B------:R-:W-:Y:S01]  /*15ce0*/  LEA R24, P1, R25, R36, 0x1 ;  /* 0x0000002419187211 */ /* 0x000fe200078208ff */
[----:B------:R-:W-:-:S03]  /*15cf0*/  IMAD.WIDE R16, R17, 0x2, R40 ;  /* 0x0000000211107825 */ /* 0x000fc600078e0228 */
[----:B------:R-:W-:Y:S02]  /*15d00*/  LEA.HI.X R25, R25, R37, R19, 0x1, P1 ;  /* 0x0000002519197211 */ /* 0x000fe400008f0c13 */
[C---:B------:R-:W-:Y:S01]  /*15d10*/  IADD3 R5, P1, R28.reuse, R5, RZ ;  /* 0x000000051c057210 */ /* 0x040fe20007f3e0ff */
[----:B--2---:R-:W2:Y:S03]  /*15d20*/  LD.E.128 R16, [R16.64] ;  /* 0x0000000610107980 */ /* 0x004ea6000c101d00 */
        /* <DEDUP_REMOVED lines=13> */
[----:B--2---:R-:W-:Y:S02]  /*15e00*/  IMAD.U32 R46, R16, 0x10000, RZ ;  /* 0x00010000102e7824 */ /* 0x004fe400078e00ff */
[C---:B---3--:R-:W-:Y:S01]  /*15e10*/  IMAD.U32 R35, R24.reuse, 0x10000, RZ ;  /* 0x0001000018237824 */ /* 0x048fe200078e00ff */
[----:B------:R-:W-:Y:S02]  /*15e20*/  LOP3.LUT R23, R24, 0xffff0000, RZ, 0xc0, !PT ;  /* 0xffff000018177812 */ /* 0x000fe400078ec0ff */
[C---:B------:R-:W-:Y:S01]  /*15e30*/  SHF.L.U32 R22, R25.reuse, 0x10, RZ ;  /* 0x0000001019167819 */ /* 0x040fe200000006ff */
[----:B------:R-:W-:Y:S01]  /*15e40*/  IMAD.U32 R43, R26, 0x10000, RZ ;  /* 0x000100001a2b7824 */ /* 0x000fe200078e00ff */
[----:B------:R-:W-:Y:S02]  /*15e50*/  LOP3.LUT R44, R25, 0xffff0000, RZ, 0xc0, !PT ;  /* 0xffff0000192c7812 */ /* 0x000fe400078ec0ff */
[----:B------:R-:W-:-:S02]  /*15e60*/  SHF.L.U32 R24, R27, 0x10, RZ ;  /* 0x000000101b187819 */ /* 0x000fc400000006ff */
[----:B------:R-:W-:Y:S02]  /*15e70*/  LOP3.LUT R25, R26, 0xffff0000, RZ, 0xc0, !PT ;  /* 0xffff00001a197812 */ /* 0x000fe400078ec0ff */
[----:B------:R-:W-:Y:S01]  /*15e80*/  LOP3.LUT R26, R27, 0xffff0000, RZ, 0xc0, !PT ;  /* 0xffff00001b1a7812 */ /* 0x000fe200078ec0ff */
[----:B------:R-:W-:Y:S01]  /*15e90*/  @!P0 FADD.FTZ R23, -R23, -RZ ;  /* 0x800000ff17178221 */ /* 0x000fe20000010100 */
[----:B------:R-:W-:Y:S01]  /*15ea0*/  LOP3.LUT R16, R16, 0xffff0000, RZ, 0xc0, !PT ;  /* 0xffff000010107812 */ /* 0x000fe200078ec0ff */
[----:B------:R-:W-:Y:S01]  /*15eb0*/  @!P0 FADD.FTZ R22, -R22, -RZ ;  /* 0x800000ff16168221 */ /* 0x000fe20000010100 */
[C---:B------:R-:W-:Y:S02]  /*15ec0*/  SHF.L.U32 R27, R17.reuse, 0x10, RZ ;  /* 0x00000010111b7819 */ /* 0x040fe400000006ff */
[----:B------:R-:W-:Y:S01]  /*15ed0*/  LOP3.LUT R45, R17, 0xffff0000, RZ, 0xc0, !PT ;  /* 0xffff0000112d7812 */ /* 0x000fe200078ec0ff */
[----:B------:R-:W-:Y:S01]  /*15ee0*/  @!P0 FADD.FTZ R24, -R24, -RZ ;  /* 0x800000ff18188221 */ /* 0x000fe20000010100 */
[C---:B------:R-:W-:Y:S01]  /*15ef0*/  SHF.L.U32 R17, R19.reuse, 0x10, RZ ;  /* 0x0000001013117819 */ /* 0x040fe200000006ff */
[C---:B------:R-:W-:Y:S01]  /*15f00*/  IMAD.U32 R48, R18.reuse, 0x10000, RZ ;  /* 0x0001000012307824 */ /* 0x040fe200078e00ff */
[----:B------:R-:W-:Y:S01]  /*15f10*/  LOP3.LUT R19, R19, 0xffff0000, RZ, 0xc0, !PT ;  /* 0xffff000013137812 */ /* 0x000fe200078ec0ff */
[----:B------:R-:W-:Y:S01]  /*15f20*/  @!P0 FADD.FTZ R35, -R35, -RZ ;  /* 0x800000ff23238221 */ /* 0x000fe20000010100 */
[----:B------:R-:W-:Y:S01]  /*15f30*/  LOP3.LUT R18, R18, 0xffff0000, RZ, 0xc0, !PT ;  /* 0xffff000012127812 */ /* 0x000fe200078ec0ff */
[----:B------:R-:W-:-:S02]  /*15f40*/  @!P0 FADD.FTZ R44, -R44, -RZ ;  /* 0x800000ff2c2c8221 */ /* 0x000fc40000010100 */
[----:B------:R-:W-:Y:S02]  /*15f50*/  @!P0 FADD.FTZ R26, -R26, -RZ ;  /* 0x800000ff1a1a8221 */ /* 0x000fe40000010100 */
[----:B------:R-:W-:Y:S01]  /*15f60*/  FMUL.FTZ R16, R16, R23 ;  /* 0x0000001710107220 */ /* 0x000fe20000410000 */
[----:B----4-:R-:W-:Y:S01]  /*15f70*/  LOP3.LUT R23, R28, 0xffff0000, RZ, 0xc0, !PT ;  /* 0xffff00001c177812 */ /* 0x010fe200078ec0ff */
[----:B------:R-:W-:Y:S01]  /*15f80*/  FMUL.FTZ R27, R27, R22 ;  /* 0x000000161b1b7220 */ /* 0x000fe20000410000 */
[----:B------:R-:W-:Y:S01]  /*15f90*/  SHF.L.U32 R22, R29, 0x10, RZ ;  /* 0x000000101d167819 */ /* 0x000fe200000006ff */
[----:B------:R-:W-:Y:S01]  /*15fa0*/  @!P0 FADD.FTZ R25, -R25, -RZ ;  /* 0x800000ff19198221 */ /* 0x000fe20000010100 */
[----:B------:R-:W-:Y:S01]  /*15fb0*/  LOP3.LUT R29, R29, 0xffff0000, RZ, 0xc0, !PT ;  /* 0xffff00001d1d7812 */ /* 0x000fe200078ec0ff */
[----:B------:R-:W-:Y:S02]  /*15fc0*/  FMUL.FTZ R17, R17, R24 ;  /* 0x0000001811117220 */ /* 0x000fe40000410000 */
[----:B------:R-:W-:-:S02]  /*15fd0*/  FMUL.FTZ R35, R46, R35 ;  /* 0x000000232e237220 */ /* 0x000fc40000410000 */
[----:B------:R-:W-:Y:S02]  /*15fe0*/  @!P0 FADD.FTZ R43, -R43, -RZ ;  /* 0x800000ff2b2b8221 */ /* 0x000fe40000010100 */
[----:B------:R-:W-:Y:S02]  /*15ff0*/  IMAD.U32 R24, R28, 0x10000, RZ ;  /* 0x000100001c187824 */ /* 0x000fe400078e00ff */
[----:B------:R-:W-:Y:S02]  /*16000*/  FMUL.FTZ R44, R45, R44 ;  /* 0x0000002c2d2c7220 */ /* 0x000fe40000410000 */
[----:B------:R-:W-:Y:S01]  /*16010*/  FMUL.FTZ R19, R19, R26 ;  /* 0x0000001a13137220 */ /* 0x000fe20000410000 */
[----:B------:R-:W-:Y:S01]  /*16020*/  LOP3.LUT R26, R30, 0xffff0000, RZ, 0xc0, !PT ;  /* 0xffff00001e1a7812 */ /* 0x000fe200078ec0ff */
        /* <DEDUP_REMOVED lines=16> */
[----:B------:R-:W-:Y:S01]  /*16130*/  F2FP.BF16.PACK_AB R23, R20, R17 ;  /* 0x000000111417723e */ /* 0x000fe200000010ff */
[----:B------:R-:W-:Y:S01]  /*16140*/  IMAD.MOV.U32 R20, RZ, RZ, R5 ;  /* 0x000000ffff147224 */ /* 0x000fe200078e0005 */
[----:B------:R-:W-:Y:S02]  /*16150*/  MOV R21, R16 ;  /* 0x0000001000157202 */ /* 0x000fe40000000f00 */
.L_x_4437:
[----:B------:R-:W-:Y:S05]  /*16160*/  BSYNC B0 ;  /* 0x0000000000007941 */ /* 0x000fea0003800000 */
.L_x_4436:
[----:B-----5:R1:W-:Y:S02]  /*16170*/  STS.128 [R243+0x1800], R20 ;  /* 0x00180014f3007388 */ /* 0x0203e40000000c00 */
.L_x_4435:
[----:B------:R-:W-:Y:S05]  /*16180*/  BSYNC B1 ;  /* 0x0000000000017941 */ /* 0x000fea0003800000 */
.L_x_4434:
        /* <DEDUP_REMOVED lines=8> */
[----:B------:R-:W-:Y:S01]  /*16210*/  ISETP.GE.AND P0, PT, R12, R13, PT ;  /* 0x0000000d0c00720c */ /* 0x000fe20003f06270 */
[----:B------:R-:W-:Y:S02]  /*16220*/  IMAD.MOV.U32 R12, RZ, RZ, 0x30 ;  /* 0x00000030ff0c7424 */ /* 0x000fe400078e00ff */
[----:B-1----:R-:W-:Y:S02]  /*16230*/  IMAD.MOV.U32 R21, RZ, RZ, R13 ;  /* 0x000000ffff157224 */ /* 0x002fe400078e000d */
        /* <DEDUP_REMOVED lines=8> */
[----:B------:R-:W-:Y:S01]  /*162c0*/  MOV R12, RZ ;  /* 0x000000ff000c7202 */ /* 0x000fe20000000f00 */
[----:B------:R-:W-:Y:S01]  /*162d0*/  @P0 IMAD.MOV R12, RZ, RZ, -R13 ;  /* 0x000000ffff0c0224 */ /* 0x000fe200078e0a0d */
[----:B------:R-:W-:Y:S01]  /*162e0*/  LEA R24, P1, R25, R36, 0x1 ;  /* 0x0000002419187211 */ /* 0x000fe200078208ff */
[----:B------:R-:W-:-:S03]  /*162f0*/  IMAD.WIDE R20, R21, 0x2, R40 ;  /* 0x0000000215147825 */ /* 0x000fc600078e0228 */
[----:B------:R-:W-:Y:S02]  /*16300*/  LEA.HI.X R25, R25, R37, R23, 0x1, P1 ;  /* 0x0000002519197211 */ /* 0x000fe400008f0c17 */
[C---:B------:R-:W-:Y:S01]  /*16310*/  IADD3 R5, P1, R12.reuse, R5, RZ ;  /* 0x000000050c057210 */ /* 0x040fe20007f3e0ff */
[----:B--2---:R-:W2:Y:S03]  /*16320*/  LD.E.128 R20, [R20.64+0x80] ;  /* 0x0000800614147980 */ /* 0x004ea6000c101d00 */
        /* <DEDUP_REMOVED lines=14> */
[C---:B---3--:R-:W-:Y:S01]  /*16410*/  LOP3.LUT R19, R24.reuse, 0xffff0000, RZ, 0xc0, !PT ;  /* 0xffff000018137812 */ /* 0x048fe200078ec0ff */
[C---:B------:R-:W-:Y:S01]  /*16420*/  IMAD.U32 R18, R25.reuse, 0x10000, RZ ;  /* 0x0001000019127824 */ /* 0x040fe200078e00ff */
[----:B------:R-:W-:Y:S02]  /*16430*/  LOP3.LUT R43, R25, 0xffff0000, RZ, 0xc0, !PT ;  /* 0xffff0000192b7812 */ /* 0x000fe400078ec0ff */
[----:B------:R-:W-:Y:S01]  /*16440*/  SHF.L.U32 R34, R24, 0x10, RZ ;  /* 0x0000001018227819 */ /* 0x000fe200000006ff */
[----:B------:R-:W-:Y:S01]  /*16450*/  IMAD.U32 R24, R27, 0x10000, RZ ;  /* 0x000100001b187824 */ /* 0x000fe200078e00ff */
[----:B------:R-:W-:Y:S01]  /*16460*/  LOP3.LUT R25, R26, 0xffff0000, RZ, 0xc0, !PT ;  /* 0xffff00001a197812 */ /* 0x000fe200078ec0ff */
[----:B------:R-:W-:Y:S01]  /*16470*/  @!P0 FADD.FTZ R19, -R19, -RZ ;  /* 0x800000ff13138221 */ /* 0x000fe20000010100 */
[----:B------:R-:W-:-:S02]  /*16480*/  LOP3.LUT R20, R20, 0xffff0000, RZ, 0xc0, !PT ;  /* 0xffff000014147812 */ /* 0x000fc400078ec0ff */
[----:B------:R-:W-:Y:S02]  /*16490*/  SHF.L.U32 R42, R26, 0x10, RZ ;  /* 0x000000101a2a7819 */ /* 0x000fe400000006ff */
[----:B------:R-:W-:Y:S01]  /*164a0*/  LOP3.LUT R26, R27, 0xffff0000, RZ, 0xc0, !PT ;  /* 0xffff00001b1a7812 */ /* 0x000fe200078ec0ff */
[C---:B------:R-:W-:Y:S01]  /*164b0*/  IMAD.U32 R27, R21.reuse, 0x10000, RZ ;  /* 0x00010000151b7824 */ /* 0x040fe200078e00ff */
[----:B------:R-:W-:Y:S01]  /*164c0*/  SHF.L.U32 R47, R22, 0x10, RZ ;  /* 0x00000010162f7819 */ /* 0x000fe200000006ff */
[----:B------:R-:W-:Y:S01]  /*164d0*/  @!P0 FADD.FTZ R18, -R18, -RZ ;  /* 0x800000ff12128221 */ /* 0x000fe20000010100 */
[----:B------:R-:W-:Y:S01]  /*164e0*/  LOP3.LUT R44, R21, 0xffff0000, RZ, 0xc0, !PT ;  /* 0xffff0000152c7812 */ /* 0x000fe200078ec0ff */
[----:B------:R-:W-:Y:S01]  /*164f0*/  IMAD.U32 R21, R23, 0x10000, RZ ;  /* 0x0001000017157824 */ /* 0x000fe200078e00ff */
[----:B------:R-:W-:Y:S01]  /*16500*/  LOP3.LUT R22, R22, 0xffff0000, RZ, 0xc0, !PT ;  /* 0xffff000016167812 */ /* 0x000fe200078ec0ff */
[----:B------:R-:W-:Y:S02]  /*16510*/  @!P0 FADD.FTZ R43, -R43, -RZ ;  /* 0x800000ff2b2b8221 */ /* 0x000fe40000010100 */
[----:B------:R-:W-:-:S02]  /*16520*/  @!P0 FADD.FTZ R25, -R25, -RZ ;  /* 0x800000ff19198221 */ /* 0x000fc40000010100 */
[----:B------:R-:W-:Y:S01]  /*16530*/  @!P0 FADD.FTZ R24, -R24, -RZ ;  /* 0x800000ff18188221 */ /* 0x000fe20000010100 */
[----:B------:R-:W-:Y:S01]  /*16540*/  LOP3.LUT R23, R23, 0xffff0000, RZ, 0xc0, !PT ;  /* 0xffff000017177812 */ /* 0x000fe200078ec0ff */
[----:B------:R-:W-:Y:S02]  /*16550*/  FMUL.FTZ R20, R20, R19 ;  /* 0x0000001314147220 */ /* 0x000fe40000410000 */
[C---:B----4-:R-:W-:Y:S01]  /*16560*/  IMAD.U32 R19, R29.reuse, 0x10000, RZ ;  /* 0x000100001d137824 */ /* 0x050fe200078e00ff */
[----:B------:R-:W-:Y:S01]  /*16570*/  LOP3.LUT R29, R29, 0xffff0000, RZ, 0xc0, !PT ;  /* 0xffff00001d1d7812 */ /* 0x000fe200078ec0ff */
[----:B------:R-:W-:Y:S02]  /*16580*/  @!P0 FADD.FTZ R42, -R42, -RZ ;  /* 0x800000ff2a2a8221 */ /* 0x000fe40000010100 */
[----:B------:R-:W-:Y:S02]  /*16590*/  @!P0 FADD.FTZ R26, -R26, -RZ ;  /* 0x800000ff1a1a8221 */ /* 0x000fe40000010100 */
[----:B------:R-:W-:-:S02]  /*165a0*/  @!P0 FADD.FTZ R34, -R34, -RZ ;  /* 0x800000ff22228221 */ /* 0x000fc40000010100 */
[----:B------:R-:W-:Y:S02]  /*165b0*/  FMUL.FTZ R18, R27, R18 ;  /* 0x000000121b127220 */ /* 0x000fe40000410000 */
[----:B------:R-:W-:Y:S02]  /*165c0*/  FMUL.FTZ R44, R44, R43 ;  /* 0x0000002b2c2c7220 */ /* 0x000fe40000410000 */
[----:B------:R-:W-:Y:S01]  /*165d0*/  FMUL.FTZ R22, R22, R25 ;  /* 0x0000001916167220 */ /* 0x000fe20000410000 */
[C---:B------:R-:W-:Y:S01]  /*165e0*/  SHF.L.U32 R25, R28.reuse, 0x10, RZ ;  /* 0x000000101c197819 */ /* 0x040fe200000006ff */
[----:B------:R-:W-:Y:S01]  /*165f0*/  FMUL.FTZ R24, R21, R24 ;  /* 0x0000001815187220 */ /* 0x000fe20000410000 */
[----:B------:R-:W-:Y:S01]  /*16600*/  LOP3.LUT R21, R28, 0xffff0000, RZ, 0xc0, !PT ;  /* 0xffff00001c157812 */ /* 0x000fe200078ec0ff */
        /* <DEDUP_REMOVED lines=20> */
.L_x_4441:
[----:B------:R-:W-:Y:S05]  /*16750*/  BSYNC B0 ;  /* 0x0000000000007941 */ /* 0x000fea0003800000 */
.L_x_4440:
[----:B-----5:R1:W-:Y:S02]  /*16760*/  STS.128 [R243+0x3800], R16 ;  /* 0x00380010f3007388 */ /* 0x0203e40000000c00 */
.L_x_4439:
[----:B------:R-:W-:Y:S05]  /*16770*/  BSYNC B1 ;  /* 0x0000000000017941 */ /* 0x000fea0003800000 */
.L_x_4438:
        /* <DEDUP_REMOVED lines=21> */
[----:B------:R-:W-:-:S04]  /*168d0*/  LEA R24, P1, R23, R36, 0x1 ;  /* 0x0000002417187211 */ /* 0x000fc800078208ff */
[----:B------:R-:W-:Y:S02]  /*168e0*/  LEA.HI.X R25, R23, R37, R21, 0x1, P1 ;  /* 0x0000002517197211 */ /* 0x000fe400008f0c15 */
[----:B------:R-:W-:Y:S01]  /*168f0*/  IADD3 R5, P1, R12, R5, RZ ;  /* 0x000000050c057210 */ /* 0x000fe20007f3e0ff */
[----:B------:R-:W-:-:S03]  /*16900*/  IMAD.WIDE R20, R11, 0x2, R40 ;  /* 0x000000020b147825 */ /* 0x000fc600078e0228 */
[----:B------:R-:W-:Y:S01]  /*16910*/  LEA.HI.X.SX32 R3, R12, R3, 0x1, P1 ;  /* 0x000000030c037211 */ /* 0x000fe200008f0eff */
[----:B--2---:R-:W2:Y:S01]  /*16920*/  LD.E.128 R24, [R24.64] ;  /* 0x0000000618187980 */ /* 0x004ea2000c101d00 */
[----:B------:R-:W-:-:S03]  /*16930*/  LEA R28, P1, R5, R38, 0x1 ;  /* 0x00000026051c7211 */ /* 0x000fc600078208ff */
[----:B---3--:R-:W3:Y:S01]  /*16940*/  LD.E.128 R20, [R20.64+0x100] ;  /* 0x0001000614147980 */ /* 0x008ee2000c101d00 */
        /* <DEDUP_REMOVED lines=64> */
.L_x_4445:
[----:B------:R-:W-:Y:S05]  /*16d50*/  BSYNC B0 ;  /* 0x0000000000007941 */ /* 0x000fea0003800000 */
.L_x_4444:
[----:B-----5:R1:W-:Y:S02]  /*16d60*/  STS.128 [R243+0x5800], R16 ;  /* 0x00580010f3007388 */ /* 0x0203e40000000c00 */
.L_x_4443:
[----:B------:R-:W-:Y:S05]  /*16d70*/  BSYNC B1 ;  /* 0x0000000000017941 */ /* 0x000fea0003800000 */
.L_x_4442:
        /* <DEDUP_REMOVED lines=46> */
[----:B---3--:R-:W-:Y:S01]  /*17060*/  IMAD.U32 R34, R26, 0x10000, RZ ;  /* 0x000100001a227824 */ /* 0x008fe200078e00ff */
[----:B------:R-:W-:-:S02]  /*17070*/  SHF.L.U32 R13, R23, 0x10, RZ ;  /* 0x00000010170d7819 */ /* 0x000fc400000006ff */
        /* <DEDUP_REMOVED lines=44> */
.L_x_4447:
[----:B------:R-:W-:Y:S05]  /*17340*/  BSYNC B0 ;  /* 0x0000000000007941 */ /* 0x000fea0003800000 */
.L_x_4446:
[----:B-----5:R1:W-:Y:S01]  /*17350*/  STS.128 [R243+0x7800], R16 ;  /* 0x00780010f3007388 */ /* 0x0203e20000000c00 */
[----:B------:R-:W-:Y:S05]  /*17360*/  BRA `(.L_x_4371) ;  /* 0x0000095000007947 */ /* 0x000fea0003800000 */
.L_x_4321:
        /* <DEDUP_REMOVED lines=37> */
.L_x_4449:
[----:B------:R-:W-:Y:S05]  /*175c0*/  BSYNC B0 ;  /* 0x0000000000007941 */ /* 0x000fea0003800000 */
.L_x_4448:
        /* <DEDUP_REMOVED lines=36> */
.L_x_4451:
[----:B------:R-:W-:Y:S05]  /*17810*/  BSYNC B0 ;  /* 0x0000000000007941 */ /* 0x000fea0003800000 */
.L_x_4450:
        /* <DEDUP_REMOVED lines=36> */
.L_x_4453:
[----:B------:R-:W-:Y:S05]  /*17a60*/  BSYNC B0 ;  /* 0x0000000000007941 */ /* 0x000fea0003800000 */
.L_x_4452:
        /* <DEDUP_REMOVED lines=37> */
.L_x_4371:
[----:B------:R-:W-:Y:S05]  /*17cc0*/  BSYNC B3 ;  /* 0x0000000000037941 */ /* 0x000fea0003800000 */
.L_x_4320:
[----:B------:R-:W-:Y:S01]  /*17cd0*/  IADD3 R246, R166, -0x1, RZ ;  /* 0xffffffffa6f67810 */ /* 0x000fe20007ffe0ff */
[----:B------:R-:W-:Y:S01]  /*17ce0*/  BSSY B0, `(.L_x_4454) ;  /* 0x0000021000007945 */ /* 0x000fe20003800000 */
[----:B------:R-:W-:-:S03]  /*17cf0*/  LOP3.LUT R247, R76, 0xff, RZ, 0xc0, !PT ;  /* 0x000000ff4cf77812 */ /* 0x000fc600078ec0ff */
[----:B-1----:R-:W-:-:S04]  /*17d00*/  IMAD.SHL.U32 R13, R246, 0x40, RZ ;  /* 0x00000040f60d7824 */ /* 0x002fc800078e00ff */
[----:B------:R-:W-:-:S05]  /*17d10*/  IMAD.IADD R5, R68, 0x1, -R13 ;  /* 0x0000000144057824 */ /* 0x000fca00078e0a0d */
[----:B------:R-:W-:-:S13]  /*17d20*/  ISETP.GE.AND P0, PT, R178, R5, PT ;  /* 0x00000005b200720c */ /* 0x000fda0003f06270 */
[----:B------:R-:W-:Y:S05]  /*17d30*/  @P0 BRA `(.L_x_4455) ;  /* 0x000001b000000947 */ /* 0x000fea0003800000 */
[C---:B------:R-:W-:Y:S02]  /*17d40*/  LOP3.LUT R0, R247.reuse, 0x1, RZ, 0xc0, !PT ;  /* 0x00000001f7007812 */ /* 0x040fe400078ec0ff */
[----:B------:R-:W-:Y:S02]  /*17d50*/  R2P PR, R247, 0xe ;  /* 0x0000000ef7007804 */ /* 0x000fe40000000000 */
[----:B------:R-:W-:-:S11]  /*17d60*/  ISETP.NE.U32.AND P0, PT, R0, 0x1, PT ;  /* 0x000000010000780c */ /* 0x000fd60003f05070 */
[----:B------:R-:W-:Y:S01]  /*17d70*/  @P1 IMAD.MOV.U32 R10, RZ, RZ, R236 ;  /* 0x000000ffff0a1224 */ /* 0x000fe200078e00ec */
[----:B--2---:R-:W-:Y:S01]  /*17d80*/  @P2 MOV R2, R236 ;  /* 0x000000ec00022202 */ /* 0x004fe20000000f00 */
        /* <DEDUP_REMOVED lines=22> */
.L_x_4455:
[----:B------:R-:W-:Y:S05]  /*17ef0*/  BSYNC B0 ;  /* 0x0000000000007941 */ /* 0x000fea0003800000 */
.L_x_4454:
        /* <DEDUP_REMOVED lines=38> */
.L_x_4457:
[----:B------:R-:W-:Y:S05]  /*18160*/  BSYNC B0 ;  /* 0x0000000000007941 */ /* 0x000fea0003800000 */
.L_x_4456:
        /* <DEDUP_REMOVED lines=40> */
.L_x_4459:
[----:B------:R-:W-:Y:S05]  /*183f0*/  BSYNC B0 ;  /* 0x0000000000007941 */ /* 0x000fea0003800000 */
.L_x_4458:
        /* <DEDUP_REMOVED lines=11> */
[----:B-12---:R-:W-:-:S04]  /*184b0*/  IMAD.IADD R3, R183, 0x1, R0 ;  /* 0x00000001b7037824 */ /* 0x006fc800078e0200 */
[-C--:B------:R-:W-:Y:S02]  /*184c0*/  @P4 LEA R18, P6, R182, R184.reuse, 0x1 ;  /* 0x000000b8b6124211 */ /* 0x080fe400078c08ff */
        /* <DEDUP_REMOVED lines=28> */
.L_x_4461:
[----:B------:R-:W-:Y:S05]  /*18690*/  BSYNC B0 ;  /* 0x0000000000007941 */ /* 0x000fea0003800000 */
.L_x_4460:
        /* <DEDUP_REMOVED lines=56> */
.L_x_4463:
[----:B-1----:R-:W-:Y:S05]  /*18a20*/  BSYNC B0 ;  /* 0x0000000000007941 */ /* 0x002fea0003800000 */
.L_x_4462:
        /* <DEDUP_REMOVED lines=40> */
.L_x_4465:
[----:B------:R-:W-:Y:S05]  /*18cb0*/  BSYNC B0 ;  /* 0x0000000000007941 */ /* 0x000fea0003800000 */
.L_x_4464:
        /* <DEDUP_REMOVED lines=42> */
.L_x_4467:
[----:B------:R-:W-:Y:S05]  /*18f60*/  BSYNC B0 ;  /* 0x0000000000007941 */ /* 0x000fea0003800000 */
.L_x_4466:
        /* <DEDUP_REMOVED lines=47> */
.L_x_4469:
[----:B------:R-:W-:Y:S05]  /*19260*/  BSYNC B0 ;  /* 0x0000000000007941 */ /* 0x000fea0003800000 */
.L_x_4468:
[C---:B------:R-:W-:Y:S01]  /*19270*/  IMAD.SHL.U32 R2, R70.reuse, 0x40, RZ ;  /* 0x0000004046027824 */ /* 0x040fe200078e00ff */
[----:B------:R-:W-:Y:S01]  /*19280*/  R2P PR, R70, 0x6 ;  /* 0x0000000646007804 */ /* 0x000fe20000000000 */
[----:B------:R-:W-:Y:S01]  /*19290*/  IMAD.SHL.U32 R178, R178, 0x8, RZ ;  /* 0x00000008b2b27824 */ /* 0x000fe200078e00ff */
[----:B------:R-:W0:Y:S01]  /*192a0*/  LDGDEPBAR ;  /* 0x00000000000079af */ /* 0x000e220000000000 */
[C---:B------:R-:W-:Y:S01]  /*192b0*/  IMAD R226, R69.reuse, 0x400, R56 ;  /* 0x0000040045e27824 */ /* 0x040fe200078e0238 */
[----:B--2---:R-:W-:Y:S01]  /*192c0*/  LOP3.LUT R5, R2, 0x1c0, RZ, 0xc0, !PT ;  /* 0x000001c002057812 */ /* 0x004fe200078ec0ff */
        /* <DEDUP_REMOVED lines=11> */
[----:B------:R-:W-:Y:S01]  /*19380*/  LDSM.16.M88.4 R44, [R224] ;  /* 0x00000000e02c783b */ /* 0x000fe20000000200 */
[----:B------:R-:W-:-:S02]  /*19390*/  IADD3 R71, R12, 0x1, R71 ;  /* 0x000000010c477810 */ /* 0x000fc40007ffe047 */
[----:B------:R-:W-:Y:S01]  /*193a0*/  IMAD R225, R72, 0x200, R225 ;  /* 0x0000020048e17824 */ /* 0x000fe200078e02e1 */
[----:B------:R-:W-:Y:S03]  /*193b0*/  LDSM.16.M88.4 R76, [R222] ;  /* 0x00000000de4c783b */ /* 0x000fe60000000200 */
[----:B------:R-:W-:-:S05]  /*193c0*/  IMAD.SHL.U32 R225, R225, 0x2, RZ ;  /* 0x00000002e1e17824 */ /* 0x000fca00078e00ff */
[----:B------:R-:W2:Y:S01]  /*193d0*/  LDSM.16.M88.4 R36, [R225+0x8000] ;  /* 0x00800000e124783b */ /* 0x000ea20000000200 */
[C---:B------:R-:W-:Y:S02]  /*193e0*/  IADD3 R2, R225.reuse, 0x8000, RZ ;  /* 0x00008000e1027810 */ /* 0x040fe40007ffe0ff */
[----:B------:R-:W-:Y:S01]  /*193f0*/  IADD3 R223, R225, 0x8020, RZ ;  /* 0x00008020e1df7810 */ /* 0x000fe20007ffe0ff */
[----:B------:R-:W1:Y:S01]  /*19400*/  LDSM.16.M88.4 R28, [R225+0x8800] ;  /* 0x00880000e11c783b */ /* 0x000e620000000200 */
        /* <DEDUP_REMOVED lines=8> */
[----:B------:R-:W3:Y:S01]  /*19490*/  LDSM.16.M88.4 R8, [R223] ;  /* 0x00000000df08783b */ /* 0x000ee20000000200 */
[----:B------:R-:W-:Y:S01]  /*194a0*/  IMAD.IADD R220, R225, 0x1, R2 ;  /* 0x00000001e1dc7824 */ /* 0x000fe200078e0202 */
[C---:B------:R-:W-:Y:S01]  /*194b0*/  IADD3 R215, R223.reuse, 0x2000, RZ ;  /* 0x00002000dfd77810 */ /* 0x040fe20007ffe0ff */
[----:B------:R-:W-:Y:S01]  /*194c0*/  IMAD.IADD R216, R2, 0x1, R223 ;  /* 0x0000000102d87824 */ /* 0x000fe200078e02df */
[----:B------:R-:W3:Y:S01]  /*194d0*/  LDSM.16.M88.4 R4, [R223+0x800] ;  /* 0x00080000df04783b */ /* 0x000ee20000000200 */
[----:B------:R-:W-:Y:S02]  /*194e0*/  IADD3 R2, R68, R71, -R240 ;  /* 0x0000004744027210 */ /* 0x000fe40007ffe8f0 */
[C---:B------:R-:W-:Y:S01]  /*194f0*/  IADD3 R214, R223.reuse, 0x2800, RZ ;  /* 0x00002800dfd67810 */ /* 0x040fe20007ffe0ff */
[----:B------:R-:W3:Y:S01]  /*19500*/  LDSM.16.M88.4 R96, [R223+0x1000] ;  /* 0x00100000df60783b */ /* 0x000ee20000000200 */
[----:B------:R-:W-:Y:S01]  /*19510*/  IADD3 R213, R223, 0x3000, RZ ;  /* 0x00003000dfd57810 */ /* 0x000fe20007ffe0ff */
[----:B-----5:R-:W-:Y:S01]  /*19520*/  IMAD.IADD R3, R3, 0x1, R2 ;  /* 0x0000000103037824 */ /* 0x020fe200078e0202 */
[C---:B------:R-:W-:Y:S01]  /*19530*/  IADD3 R212, R223.reuse, 0x3800, RZ ;  /* 0x00003800dfd47810 */ /* 0x040fe20007ffe0ff */
[----:B------:R-:W3:Y:S01]  /*19540*/  LDSM.16.M88.4 R60, [R223+0x1800] ;  /* 0x00180000df3c783b */ /* 0x000ee20000000200 */
[----:B------:R-:W-:-:S02]  /*19550*/  IADD3 R211, R223, 0x4000, RZ ;  /* 0x00004000dfd37810 */ /* 0x000fc40007ffe0ff */
[----:B------:R-:W-:Y:S01]  /*19560*/  IMNMX R2, R3, R68, PT ;  /* 0x0000004403027217 */ /* 0x000fe20003800200 */
[----:B------:R-:W3:Y:S01]  /*19570*/  LDSM.16.M88.4 R20, [R220+0x8000] ;  /* 0x00800000dc14783b */ /* 0x000ee20000000200 */
[C---:B------:R-:W-:Y:S02]  /*19580*/  IADD3 R210, R223.reuse, 0x4800, RZ ;  /* 0x00004800dfd27810 */ /* 0x040fe40007ffe0ff */
[C---:B------:R-:W-:Y:S01]  /*19590*/  IADD3 R209, R223.reuse, 0x5000, RZ ;  /* 0x00005000dfd17810 */ /* 0x040fe20007ffe0ff */
[----:B------:R-:W4:Y:S01]  /*195a0*/  LDSM.16.M88.4 R16, [R220+0x8800] ;  /* 0x00880000dc10783b */ /* 0x000f220000000200 */
[C---:B------:R-:W-:Y:S02]  /*195b0*/  IADD3 R208, R223.reuse, 0x5800, RZ ;  /* 0x00005800dfd07810 */ /* 0x040fe40007ffe0ff */
[C---:B------:R-:W-:Y:S01]  /*195c0*/  IADD3 R207, R223.reuse, 0x6000, RZ ;  /* 0x00006000dfcf7810 */ /* 0x040fe20007ffe0ff */
[----:B--2---:R-:W-:Y:S01]  /*195d0*/  HMMA.16816.F32.BF16 R40, R64, R36, RZ ;  /* 0x000000244028723c */ /* 0x004fe200000418ff */
[----:B------:R-:W2:Y:S01]  /*195e0*/  LDSM.16.M88.4 R92, [R220+0x9000] ;  /* 0x00900000dc5c783b */ /* 0x000ea20000000200 */
[----:B------:R-:W-:-:S02]  /*195f0*/  IADD3 R206, R223, 0x6800, RZ ;  /* 0x00006800dfce7810 */ /* 0x000fc40007ffe0ff */
[C---:B------:R-:W-:Y:S01]  /*19600*/  IADD3 R205, R223.reuse, 0x7000, RZ ;  /* 0x00007000dfcd7810 */ /* 0x040fe20007ffe0ff */
[----:B------:R-:W2:Y:S01]  /*19610*/  LDSM.16.M88.4 R88, [R220+0x9800] ;  /* 0x00980000dc58783b */ /* 0x000ea20000000200 */
[----:B------:R-:W-:Y:S02]  /*19620*/  IADD3 R204, R223, 0x7800, RZ ;  /* 0x00007800dfcc7810 */ /* 0x000fe40007ffe0ff */
[C---:B-1----:R-:W-:Y:S01]  /*19630*/  HMMA.16816.F32.BF16 R32, R64.reuse, R28, RZ ;  /* 0x0000001c4020723c */ /* 0x042fe200000418ff */
        /* <DEDUP_REMOVED lines=8> */
[C---:B------:R-:W-:Y:S08]  /*196c0*/  HMMA.16816.F32.BF16 R40, R44.reuse, R8, R40 ;  /* 0x000000082c28723c */ /* 0x040ff00000041828 */
        /* <DEDUP_REMOVED lines=73> */
[C---:B--2---:R-:W-:Y:S08]  /*19b60*/  HMMA.16816.F32.BF16 R80, R16.reuse, R20, R80 ;  /* 0x000000141050723c */ /* 0x044ff00000041850 */
[----:B------:R-:W-:Y:S01]  /*19b70*/  HMMA.16816.F32.BF16 R76, R16, R22, R76 ;  /* 0x00000016104c723c */ /* 0x000fe2000004184c */
[----:B------:R-:W-:Y:S04]  /*19b80*/  LDSM.16.M88.4 R20, [R224+0x4000] ;  /* 0x00400000e014783b */ /* 0x000fe80000000200 */
[----:B------:R-:W2:Y:S03]  /*19b90*/  LDSM.16.M88.4 R16, [R223+0x4000] ;  /* 0x00400000df10783b */ /* 0x000ea60000000200 */
[C---:B-1----:R-:W-:Y:S08]  /*19ba0*/  HMMA.16816.F32.BF16 R40, R92.reuse, R8, R40 ;  /* 0x000000085c28723c */ /* 0x042ff00000041828 */
[C---:B------:R-:W-:Y:S01]  /*19bb0*/  HMMA.16816.F32.BF16 R36, R92.reuse, R10, R36 ;  /* 0x0000000a5c24723c */ /* 0x040fe20000041824 */
[----:B------:R-:W1:Y:S07]  /*19bc0*/  LDSM.16.M88.4 R8, [R223+0x4800] ;  /* 0x00480000df08783b */ /* 0x000e6e0000000200 */
        /* <DEDUP_REMOVED lines=57> */
[----:B------:R-:W4:Y:S07]  /*19f60*/  LDSM.16.M88.4 R20, [R223+0x6800] ;  /* 0x00680000df14783b */ /* 0x000f2e0000000200 */
        /* <DEDUP_REMOVED lines=15> */
[C---:B----4-:R-:W-:Y:S01]  /*1a060*/  HMMA.16816.F32.BF16 R48, R72.reuse, R20, R32 ;  /* 0x000000144830723c */ /* 0x050fe20000041820 */
        /* <DEDUP_REMOVED lines=10> */
[----:B------:R-:W-:Y:S01]  /*1a110*/  HMMA.16816.F32.BF16 R48, R4, R44, R48 ;  /* 0x0000002c0430723c */ /* 0x000fe20000041830 */
[----:B------:R-:W-:Y:S07]  /*1a120*/  I2F R45, R52 ;  /* 0x00000034002d7306 */ /* 0x000fee0000201400 */
[----:B---3--:R-:W-:Y:S08]  /*1a130*/  HMMA.16816.F32.BF16 R40, R20, R28, R40 ;  /* 0x0000001c1428723c */ /* 0x008ff00000041828 */
[----:B------:R-:W-:Y:S07]  /*1a140*/  HMMA.16816.F32.BF16 R80, R72, R24, R80 ;  /* 0x000000184850723c */ /* 0x000fee0000041850 */
[----:B------:R-:W-:Y:S01]  /*1a150*/  IADD3 R25, R3, 0x8, RZ ;  /* 0x0000000803197810 */ /* 0x000fe20007ffe0ff */
[----:B------:R-:W-:Y:S01]  /*1a160*/  HMMA.16816.F32.BF16 R36, R20, R30, R36 ;  /* 0x0000001e1424723c */ /* 0x000fe20000041824 */
[----:B------:R-:W-:-:S02]  /*1a170*/  IADD3 R24, R52, 0x1, RZ ;  /* 0x0000000134187810 */ /* 0x000fc40007ffe0ff */
[----:B------:R-:W-:Y:S02]  /*1a180*/  IMNMX R3, R25, R68, PT ;  /* 0x0000004419037217 */ /* 0x000fe40003800200 */
[----:B------:R-:W3:Y:S01]  /*1a190*/  I2F R12, R24 ;  /* 0x00000018000c7306 */ /* 0x000ee20000201400 */
[C---:B------:R-:W-:Y:S02]  /*1a1a0*/  ISETP.GE.AND P6, PT, R24.reuse, R2, PT ;  /* 0x000000021800720c */ /* 0x040fe40003fc6270 */
[----:B------:R-:W-:Y:S01]  /*1a1b0*/  HMMA.16816.F32.BF16 R60, R4, R46, R60 ;  /* 0x0000002e043c723c */ /* 0x000fe2000004183c */
[----:B------:R-:W-:Y:S02]  /*1a1c0*/  ISETP.GE.AND P4, PT, R24, R3, PT ;  /* 0x000000031800720c */ /* 0x000fe40003f86270 */
[----:B------:R-:W-:-:S04]  /*1a1d0*/  IADD3 R30, R52, 0x9, RZ ;  /* 0x00000009341e7810 */ /* 0x000fc80007ffe0ff */
[----:B------:R4:W1:Y:S01]  /*1a1e0*/  I2F R28, R30 ;  /* 0x0000001e001c7306 */ /* 0x0008620000201400 */
[----:B------:R-:W-:Y:S01]  /*1a1f0*/  HMMA.16816.F32.BF16 R64, R4, R32, R64 ;  /* 0x000000200440723c */ /* 0x000fe20000041840 */
[C---:B------:R-:W-:Y:S02]  /*1a200*/  ISETP.GE.AND P0, PT, R30.reuse, R2, PT ;  /* 0x000000021e00720c */ /* 0x040fe40003f06270 */
[----:B------:R-:W-:Y:S01]  /*1a210*/  ISETP.GE.AND P1, PT, R30, R3, PT ;  /* 0x000000031e00720c */ /* 0x000fe20003f26270 */
[----:B---3--:R-:W-:-:S03]  /*1a220*/  FFMA.FTZ R41, R0, R12, R41 ;  /* 0x0000000c00297223 */ /* 0x008fc60000010029 */
[C---:B------:R-:W-:Y:S01]  /*1a230*/  IADD3 R32, R52.reuse, 0x8, RZ ;  /* 0x0000000834207810 */ /* 0x040fe20007ffe0ff */
[----:B------:R-:W-:Y:S01]  /*1a240*/  HMMA.16816.F32.BF16 R76, R72, R26, R76 ;  /* 0x0000001a484c723c */ /* 0x000fe2000004184c */
[----:B------:R-:W3:Y:S01]  /*1a250*/  LDSM.16.M88.4 R24, [R216+0x7000] ;  /* 0x00700000d818783b */ /* 0x000ee20000000200 */
[----:B------:R-:W-:Y:S01]  /*1a260*/  IADD3 R33, R52, 0x10, RZ ;  /* 0x0000001034217810 */ /* 0x000fe20007ffe0ff */
[----:B------:R-:W2:Y:S01]  /*1a270*/  I2F R29, R32 ;  /* 0x00000020001d7306 */ /* 0x000ea20000201400 */
[----:B------:R-:W-:Y:S01]  /*1a280*/  FFMA.FTZ R43, R0, R12, R43 ;  /* 0x0000000c002b7223 */ /* 0x000fe2000001002b */
[----:B------:R-:W-:Y:S02]  /*1a290*/  ISETP.GE.AND P5, PT, R32, R2, PT ;  /* 0x000000022000720c */ /* 0x000fe40003fa6270 */
[----:B----4-:R-:W-:Y:S01]  /*1a2a0*/  FSEL R30, R41, -INF , !P6 ;  /* 0xff800000291e7808 */ /* 0x010fe20007000000 */
[----:B-1----:R-:W-:Y:S01]  /*1a2b0*/  HMMA.16816.F32.BF16 R48, R20, R8, R48 ;  /* 0x000000081430723c */ /* 0x002fe20000041830 */
[----:B------:R-:W-:Y:S01]  /*1a2c0*/  FFMA.FTZ R37, R0, R28, R37 ;  /* 0x0000001c00257223 */ /* 0x000fe20000010025 */
[----:B------:R-:W-:Y:S01]  /*1a2d0*/  ISETP.GE.AND P2, PT, R32, R3, PT ;  /* 0x000000032000720c */ /* 0x000fe20003f46270 */
[----:B------:R-:W1:Y:S01]  /*1a2e0*/  I2F R9, R33 ;  /* 0x0000002100097306 */ /* 0x000e620000201400 */
[----:B------:R-:W-:-:S02]  /*1a2f0*/  ISETP.GE.AND P3, PT, R33, R2, PT ;  /* 0x000000022100720c */ /* 0x000fc40003f66270 */
[----:B------:R-:W-:Y:S02]  /*1a300*/  FSEL R37, R37, -INF , !P0 ;  /* 0xff80000025257808 */ /* 0x000fe40004000000 */
[----:B------:R-:W-:Y:S01]  /*1a310*/  HMMA.16816.F32.BF16 R60, R20, R10, R60 ;  /* 0x0000000a143c723c */ /* 0x000fe2000004183c */
[----:B------:R-:W-:Y:S01]  /*1a320*/  IADD3 R8, R52, 0x11, RZ ;  /* 0x0000001134087810 */ /* 0x000fe20007ffe0ff */
[C---:B--2---:R-:W-:Y:S01]  /*1a330*/  FFMA.FTZ R41, R0.reuse, R29, R36 ;  /* 0x0000001d00297223 */ /* 0x044fe20000010024 */
[----:B------:R-:W-:Y:S01]  /*1a340*/  ISETP.GE.AND P6, PT, R33, R3, PT ;  /* 0x000000032100720c */ /* 0x000fe20003fc6270 */
[----:B------:R-:W-:Y:S01]  /*1a350*/  FFMA.FTZ R36, R0, R29, R38 ;  /* 0x0000001d00247223 */ /* 0x000fe20000010026 */
[----:B------:R-:W-:Y:S01]  /*1a360*/  FSEL R38, R43, -INF , !P4 ;  /* 0xff8000002b267808 */ /* 0x000fe20006000000 */
[----:B------:R-:W2:Y:S01]  /*1a370*/  I2F R31, R8 ;  /* 0x00000008001f7306 */ /* 0x000ea20000201400 */
[----:B------:R-:W-:Y:S01]  /*1a380*/  IADD3 R10, R52, 0x18, RZ ;  /* 0x00000018340a7810 */ /* 0x000fe20007ffe0ff */
[----:B------:R-:W-:Y:S01]  /*1a390*/  HMMA.16816.F32.BF16 R84, R4, R34, R84 ;  /* 0x000000220454723c */ /* 0x000fe20000041854 */
[----:B------:R-:W-:-:S02]  /*1a3a0*/  FSEL R41, R41, -INF , !P5 ;  /* 0xff80000029297808 */ /* 0x000fc40006800000 */
[----:B------:R-:W-:Y:S02]  /*1a3b0*/  FSEL R36, R36, -INF , !P2 ;  /* 0xff80000024247808 */ /* 0x000fe40005000000 */
[CC--:B------:R-:W-:Y:S01]  /*1a3c0*/  ISETP.GE.AND P4, PT, R8.reuse, R2.reuse, PT ;  /* 0x000000020800720c */ /* 0x0c0fe20003f86270 */
[----:B------:R4:W-:Y:S01]  /*1a3d0*/  I2F R29, R10 ;  /* 0x0000000a001d7306 */ /* 0x0009e20000201400 */
[----:B------:R-:W-:Y:S01]  /*1a3e0*/  ISETP.GE.AND P5, PT, R8, R3, PT ;  /* 0x000000030800720c */ /* 0x000fe20003fa6270 */
[-C--:B-1----:R-:W-:Y:S01]  /*1a3f0*/  FFMA.FTZ R32, R0, R9.reuse, R48 ;  /* 0x0000000900207223 */ /* 0x082fe20000010030 */
[----:B------:R-:W-:Y:S01]  /*1a400*/  ISETP.GE.AND P2, PT, R10, R2, PT ;  /* 0x000000020a00720c */ /* 0x000fe20003f46270 */
[----:B------:R-:W-:Y:S01]  /*1a410*/  FFMA.FTZ R12, R0, R9, R50 ;  /* 0x00000009000c7223 */ /* 0x000fe20000010032 */
[----:B------:R-:W-:Y:S01]  /*1a420*/  ISETP.GE.AND P0, PT, R10, R3, PT ;  /* 0x000000030a00720c */ /* 0x000fe20003f06270 */
[----:B------:R-:W-:Y:S01]  /*1a430*/  FFMA.FTZ R35, R0, R28, R39 ;  /* 0x0000001c00237223 */ /* 0x000fe20000010027 */
[----:B------:R-:W-:Y:S01]  /*1a440*/  IADD3 R28, R52, 0x19, RZ ;  /* 0x00000019341c7810 */ /* 0x000fe20007ffe0ff */
[----:B------:R-:W-:Y:S01]  /*1a450*/  HMMA.16816.F32.BF16 R80, R4, R16, R80 ;  /* 0x000000100450723c */ /* 0x000fe20000041850 */
[-C--:B--2---:R-:W-:Y:S01]  /*1a460*/  FFMA.FTZ R33, R0, R31.reuse, R49 ;  /* 0x0000001f00217223 */ /* 0x084fe20000010031 */
[----:B------:R-:W-:Y:S01]  /*1a470*/  FSEL R12, R12, -INF , !P6 ;  /* 0xff8000000c0c7808 */ /* 0x000fe20007000000 */
[----:B------:R-:W1:Y:S01]  /*1a480*/  I2F R16, R28 ;  /* 0x0000001c00107306 */ /* 0x000e620000201400 */
[----:B------:R-:W-:Y:S01]  /*1a490*/  FFMA.FTZ R51, R0, R31, R51 ;  /* 0x0000001f00337223 */ /* 0x000fe20000010033 */
[----:B------:R-:W-:-:S02]  /*1a4a0*/  FSEL R35, R35, -INF , !P1 ;  /* 0xff80000023237808 */ /* 0x000fc40004800000 */
[----:B------:R-:W-:Y:S01]  /*1a4b0*/  IADD3 R17, R52, 0x20, RZ ;  /* 0x0000002034117810 */ /* 0x000fe20007ffe0ff */
[----:B----4-:R-:W2:Y:S01]  /*1a4c0*/  LDSM.16.M88.4 R8, [R216+0x7800] ;  /* 0x00780000d808783b */ /* 0x010ea20000000200 */
[----:B---3--:R-:W-:Y:S01]  /*1a4d0*/  HMMA.16816.F32.BF16 R64, R20, R24, R64 ;  /* 0x000000181440723c */ /* 0x008fe20000041840 */
[----:B------:R-:W-:Y:S01]  /*1a4e0*/  ISETP.GE.AND P1, PT, R28, R2, PT ;  /* 0x000000021c00720c */ /* 0x000fe20003f26270 */
[----:B------:R3:W4:Y:S01]  /*1a4f0*/  I2F R25, R17 ;  /* 0x0000001100197306 */ /* 0x0007220000201400 */
[----:B------:R-:W-:Y:S01]  /*1a500*/  FSEL R33, R33, -INF , !P4 ;  /* 0xff80000021217808 */ /* 0x000fe20006000000 */
[----:B------:R-:W-:-:S04]  /*1a510*/  DEPBAR.LE SB0, 0x0 ;  /* 0x000080000000791a */ /* 0x000fc80000000000 */
[----:B------:R-:W-:Y:S01]  /*1a520*/  HMMA.16816.F32.BF16 R76, R4, R18, R76 ;  /* 0x00000012044c723c */ /* 0x000fe2000004184c */
[----:B------:R-:W-:Y:S01]  /*1a530*/  IADD3 R24, R52, 0x21, RZ ;  /* 0x0000002134187810 */ /* 0x000fe20007ffe0ff */
[C---:B-1----:R-:W-:Y:S01]  /*1a540*/  FFMA.FTZ R34, R0.reuse, R16, R61 ;  /* 0x0000001000227223 */ /* 0x042fe2000001003d */
[C---:B------:R-:W-:Y:S01]  /*1a550*/  ISETP.GE.AND P6, PT, R17.reuse, R2, PT ;  /* 0x000000021100720c */ /* 0x040fe20003fc6270 */
[C---:B------:R-:W-:Y:S01]  /*1a560*/  FFMA.FTZ R16, R0.reuse, R16, R63 ;  /* 0x0000001000107223 */ /* 0x040fe2000001003f */
[----:B------:R-:W1:Y:S01]  /*1a570*/  I2F R4, R24 ;  /* 0x0000001800047306 */ /* 0x000e620000201400 */
[----:B------:R-:W-:Y:S01]  /*1a580*/  ISETP.GE.AND P4, PT, R17, R3, PT ;  /* 0x000000031100720c */ /* 0x000fe20003f86270 */
[-C--:B------:R-:W-:Y:S01]  /*1a590*/  FFMA.FTZ R19, R0, R29.reuse, R60 ;  /* 0x0000001d00137223 */ /* 0x080fe2000001003c */
[----:B------:R-:W-:Y:S01]  /*1a5a0*/  IADD3 R6, R52, 0x28, RZ ;  /* 0x0000002834067810 */ /* 0x000fe20007ffe0ff */
[----:B------:R-:W-:Y:S01]  /*1a5b0*/  FFMA.FTZ R18, R0, R29, R62 ;  /* 0x0000001d00127223 */ /* 0x000fe2000001003e */
[----:B------:R-:W-:Y:S01]  /*1a5c0*/  HMMA.16816.F32.BF16 R84, R20, R26, R84 ;  /* 0x0000001a1454723c */ /* 0x000fe20000041854 */
[----:B---3--:R-:W-:-:S02]  /*1a5d0*/  FSEL R17, R51, -INF , !P5 ;  /* 0xff80000033117808 */ /* 0x008fc40006800000 */
[----:B------:R-:W-:Y:S01]  /*1a5e0*/  FSEL R19, R19, -INF , !P2 ;  /* 0xff80000013137808 */ /* 0x000fe20005000000 */
[----:B------:R3:W2:Y:S01]  /*1a5f0*/  I2F R7, R6 ;  /* 0x0000000600077306 */ /* 0x0006a20000201400 */
[----:B------:R-:W-:Y:S01]  /*1a600*/  ISETP.GE.AND P5, PT, R24, R2, PT ;  /* 0x000000021800720c */ /* 0x000fe20003fa6270 */
[----:B----4-:R-:W-:Y:S01]  /*1a610*/  FFMA.FTZ R64, R0, R25, R64 ;  /* 0x0000001900407223 */ /* 0x010fe20000010040 */
[----:B------:R-:W-:Y:S01]  /*1a620*/  ISETP.GE.AND P2, PT, R24, R3, PT ;  /* 0x000000031800720c */ /* 0x000fe20003f46270 */
[----:B------:R-:W-:Y:S01]  /*1a630*/  FFMA.FTZ R27, R0, R25, R66 ;  /* 0x00000019001b7223 */ /* 0x000fe20000010042 */
[----:B------:R-:W-:Y:S02]  /*1a640*/  FSEL R18, R18, -INF , !P0 ;  /* 0xff80000012127808 */ /* 0x000fe40004000000 */
[----:B------:R-:W-:Y:S01]  /*1a650*/  FSEL R34, R34, -INF , !P1 ;  /* 0xff80000022227808 */ /* 0x000fe20004800000 */
[-C--:B-1----:R-:W-:Y:S01]  /*1a660*/  FFMA.FTZ R65, R0, R4.reuse, R65 ;  /* 0x0000000400417223 */ /* 0x082fe20000010041 */
[----:B------:R-:W-:Y:S01]  /*1a670*/  IADD3 R24, R52, 0x29, RZ ;  /* 0x0000002934187810 */ /* 0x000fe20007ffe0ff */
[----:B------:R-:W-:Y:S01]  /*1a680*/  FFMA.FTZ R26, R0, R4, R67 ;  /* 0x00000004001a7223 */ /* 0x000fe20000010043 */
[----:B------:R-:W-:-:S02]  /*1a690*/  ISETP.GE.AND P0, PT, R6, R2, PT ;  /* 0x000000020600720c */ /* 0x000fc40003f06270 */
[----:B------:R-:W-:Y:S01]  /*1a6a0*/  ISETP.GE.AND P1, PT, R6, R3, PT ;  /* 0x000000030600720c */ /* 0x000fe20003f26270 */
[----:B------:R-:W1:Y:S01]  /*1a6b0*/  I2F R5, R24 ;  /* 0x0000001800057306 */ /* 0x000e620000201400 */
[----:B------:R-:W-:Y:S02]  /*1a6c0*/  FSEL R27, R27, -INF , !P4 ;  /* 0xff8000001b1b7808 */ /* 0x000fe40006000000 */
[----:B---3--:R-:W-:Y:S01]  /*1a6d0*/  IADD3 R6, R52, 0x30, RZ ;  /* 0x0000003034067810 */ /* 0x008fe20007ffe0ff */
[C---:B--2---:R-:W-:Y:S01]  /*1a6e0*/  HMMA.16816.F32.BF16 R76, R20.reuse, R10, R76 ;  /* 0x0000000a144c723c */ /* 0x044fe2000004184c */
[----:B------:R-:W-:Y:S01]  /*1a6f0*/  FSEL R180, R65, -INF , !P5 ;  /* 0xff80000041b47808 */ /* 0x000fe20006800000 */
[-C--:B------:R-:W-:Y:S01]  /*1a700*/  FFMA.FTZ R25, R0, R7.reuse, R86 ;  /* 0x0000000700197223 */ /* 0x080fe20000010056 */
[----:B------:R-:W-:Y:S01]  /*1a710*/  ISETP.GE.AND P4, PT, R6, R2, PT ;  /* 0x000000020600720c */ /* 0x000fe20003f86270 */
[----:B------:R-:W-:Y:S01]  /*1a720*/  FFMA.FTZ R84, R0, R7, R84 ;  /* 0x0000000700547223 */ /* 0x000fe20000010054 */
[----:B------:R-:W-:Y:S01]  /*1a730*/  ISETP.GE.AND P5, PT, R6, R3, PT ;  /* 0x000000030600720c */ /* 0x000fe20003fa6270 */
[----:B------:R-:W-:Y:S01]  /*1a740*/  FFMA.FTZ R7, R0, R45, R40 ;  /* 0x0000002d00077223 */ /* 0x000fe20000010028 */
[----:B------:R-:W-:Y:S01]  /*1a750*/  FSEL R32, R32, -INF , !P3 ;  /* 0xff80000020207808 */ /* 0x000fe20005800000 */
[----:B------:R-:W-:Y:S01]  /*1a760*/  HMMA.16816.F32.BF16 R80, R20, R8, R80 ;  /* 0x000000081450723c */ /* 0x000fe20000041850 */
[----:B------:R2:W3:Y:S01]  /*1a770*/  I2F R9, R6 ;  /* 0x0000000600097306 */ /* 0x0004e20000201400 */
[----:B------:R-:W-:-:S02]  /*1a780*/  ISETP.GE.AND P3, PT, R28, R3, PT ;  /* 0x000000031c00720c */ /* 0x000fc40003f66270 */
[----:B------:R-:W-:Y:S01]  /*1a790*/  FSEL R179, R64, -INF , !P6 ;  /* 0xff80000040b37808 */ /* 0x000fe20007000000 */
[----:B-1----:R-:W-:Y:S01]  /*1a7a0*/  FFMA.FTZ R85, R0, R5, R85 ;  /* 0x0000000500557223 */ /* 0x002fe20000010055 */
[----:B------:R-:W-:Y:S02]  /*1a7b0*/  FSEL R16, R16, -INF , !P3 ;  /* 0xff80000010107808 */ /* 0x000fe40005800000 */
[----:B------:R-:W-:Y:S02]  /*1a7c0*/  IADD3 R8, R52, 0x31, RZ ;  /* 0x0000003134087810 */ /* 0x000fe40007ffe0ff */
[C---:B------:R-:W-:Y:S02]  /*1a7d0*/  ISETP.GE.AND P3, PT, R24.reuse, R2, PT ;  /* 0x000000021800720c */ /* 0x040fe40003f66270 */
[----:B------:R-:W-:Y:S01]  /*1a7e0*/  ISETP.GE.AND P6, PT, R24, R3, PT ;  /* 0x000000031800720c */ /* 0x000fe20003fc6270 */
[----:B------:R-:W1:Y:S01]  /*1a7f0*/  I2F R4, R8 ;  /* 0x0000000800047306 */ /* 0x000e620000201400 */
[----:B------:R-:W-:Y:S01]  /*1a800*/  FFMA.FTZ R24, R0, R5, R87 ;  /* 0x0000000500187223 */ /* 0x000fe20000010057 */
[----:B------:R-:W-:-:S02]  /*1a810*/  IADD3 R5, R52, 0x39, RZ ;  /* 0x0000003934057810 */ /* 0x000fc40007ffe0ff */
[----:B--2---:R-:W-:Y:S02]  /*1a820*/  IADD3 R6, R52, 0x38, RZ ;  /* 0x0000003834067810 */ /* 0x004fe40007ffe0ff */
[----:B------:R-:W-:Y:S02]  /*1a830*/  FSEL R25, R25, -INF , !P1 ;  /* 0xff80000019197808 */ /* 0x000fe40004800000 */
[----:B------:R-:W2:Y:S01]  /*1a840*/  I2F R29, R6 ;  /* 0x00000006001d7306 */ /* 0x000ea20000201400 */
[-C--:B------:R-:W-:Y:S02]  /*1a850*/  ISETP.GE.AND P1, PT, R6, R2.reuse, PT ;  /* 0x000000020600720c */ /* 0x080fe40003f26270 */
[----:B------:R-:W-:Y:S01]  /*1a860*/  FSEL R26, R26, -INF , !P2 ;  /* 0xff8000001a1a7808 */ /* 0x000fe20005000000 */
[-C--:B---3--:R-:W-:Y:S01]  /*1a870*/  FFMA.FTZ R82, R0, R9.reuse, R82 ;  /* 0x0000000900527223 */ /* 0x088fe20000010052 */
[----:B------:R-:W-:Y:S01]  /*1a880*/  ISETP.GE.AND P2, PT, R8, R2, PT ;  /* 0x000000020800720c */ /* 0x000fe20003f46270 */
[----:B------:R-:W-:Y:S01]  /*1a890*/  FFMA.FTZ R80, R0, R9, R80 ;  /* 0x0000000900507223 */ /* 0x000fe20000010050 */
[----:B------:R-:W-:Y:S01]  /*1a8a0*/  FSEL R181, R84, -INF , !P0 ;  /* 0xff80000054b57808 */ /* 0x000fe20004000000 */
[----:B------:R-:W3:Y:S01]  /*1a8b0*/  I2F R28, R5 ;  /* 0x00000005001c7306 */ /* 0x000ee20000201400 */
[-C--:B-1----:R-:W-:Y:S01]  /*1a8c0*/  FFMA.FTZ R81, R0, R4.reuse, R81 ;  /* 0x0000000400517223 */ /* 0x082fe20000010051 */
[----:B------:R-:W-:Y:S01]  /*1a8d0*/  ISETP.GE.AND P0, PT, R8, R3, PT ;  /* 0x000000030800720c */ /* 0x000fe20003f06270 */
[----:B------:R-:W-:Y:S01]  /*1a8e0*/  FFMA.FTZ R83, R0, R4, R83 ;  /* 0x0000000400537223 */ /* 0x000fe20000010053 */
[----:B------:R-:W-:-:S02]  /*1a8f0*/  FSEL R187, R82, -INF , !P5 ;  /* 0xff80000052bb7808 */ /* 0x000fc40006800000 */
[----:B------:R-:W-:Y:S01]  /*1a900*/  FSEL R193, R81, -INF , !P2 ;  /* 0xff80000051c17808 */ /* 0x000fe20005000000 */
[CC--:B--2---:R-:W-:Y:S01]  /*1a910*/  FFMA.FTZ R76, R0.reuse, R29.reuse, R76 ;  /* 0x0000001d004c7223 */ /* 0x0c4fe2000001004c */
[C---:B------:R-:W-:Y:S01]  /*1a920*/  ISETP.GE.AND P5, PT, R5.reuse, R2, PT ;  /* 0x000000020500720c */ /* 0x040fe20003fa6270 */
[----:B------:R-:W-:Y:S01]  /*1a930*/  FFMA.FTZ R29, R0, R29, R78 ;  /* 0x0000001d001d7223 */ /* 0x000fe2000001004e */
[----:B------:R-:W-:Y:S01]  /*1a940*/  BAR.SYNC.DEFER_BLOCKING 0x0 ;  /* 0x0000000000007b1d */ /* 0x000fe20000010000 */
[----:B------:R-:W-:Y:S02]  /*1a950*/  ISETP.GE.AND P2, PT, R5, R3, PT ;  /* 0x000000030500720c */ /* 0x000fe40003f46270 */
[----:B------:R-:W-:Y:S02]  /*1a960*/  FSEL R191, R76, -INF , !P1 ;  /* 0xff8000004cbf7808 */ /* 0x000fe40004800000 */
[----:B------:R-:W-:Y:S01]  /*1a970*/  ISETP.GT.AND P1, PT, R246, R235, PT ;  /* 0x000000ebf600720c */ /* 0x000fe20003f24270 */
[CC--:B---3--:R-:W-:Y:S01]  /*1a980*/  FFMA.FTZ R77, R0.reuse, R28.reuse, R77 ;  /* 0x0000001c004d7223 */ /* 0x0c8fe2000001004d */
[----:B------:R-:W-:Y:S01]  /*1a990*/  FSEL R182, R85, -INF , !P3 ;  /* 0xff80000055b67808 */ /* 0x000fe20005800000 */
[----:B------:R-:W-:Y:S01]  /*1a9a0*/  FFMA.FTZ R5, R0, R45, R42 ;  /* 0x0000002d00057223 */ /* 0x000fe2000001002a */
[----:B------:R-:W-:Y:S01]  /*1a9b0*/  FSEL R24, R24, -INF , !P6 ;  /* 0xff80000018187808 */ /* 0x000fe20007000000 */
[----:B------:R-:W-:Y:S01]  /*1a9c0*/  FFMA.FTZ R28, R0, R28, R79 ;  /* 0x0000001c001c7223 */ /* 0x000fe2000001004f */
[----:B------:R-:W-:-:S02]  /*1a9d0*/  FSEL R195, R80, -INF , !P4 ;  /* 0xff80000050c37808 */ /* 0x000fc40006000000 */
[----:B------:R-:W-:Y:S02]  /*1a9e0*/  FSEL R184, R83, -INF , !P0 ;  /* 0xff80000053b87808 */ /* 0x000fe40004000000 */
[-C--:B------:R-:W-:Y:S02]  /*1a9f0*/  ISETP.GE.AND P3, PT, R6, R3.reuse, PT ;  /* 0x000000030600720c */ /* 0x080fe40003f66270 */
[C---:B------:R-:W-:Y:S02]  /*1aa00*/  ISETP.GE.AND P6, PT, R52.reuse, R2, PT ;  /* 0x000000023400720c */ /* 0x040fe40003fc6270 */
[----:B------:R-:W-:Y:S02]  /*1aa10*/  ISETP.GE.AND P4, PT, R52, R3, PT ;  /* 0x000000033400720c */ /* 0x000fe40003f86270 */
[----:B------:R-:W-:Y:S02]  /*1aa20*/  ISETP.NE.U32.AND P0, PT, R244, RZ, PT ;  /* 0x000000fff400720c */ /* 0x000fe40003f05070 */
[----:B------:R-:W-:-:S02]  /*1aa30*/  FSEL R29, R29, -INF , !P3 ;  /* 0xff8000001d1d7808 */ /* 0x000fc40005800000 */
        /* <DEDUP_REMOVED lines=68> */
.L_x_4473:
[----:B------:R-:W2:Y:S02]  /*1ae80*/  LD.E R6, [R14.64+0x38] ;  /* 0x000038060e067980 */ /* 0x000ea4000c101900 */
[----:B--2---:R-:W-:-:S04]  /*1ae90*/  LEA R6, -R6, RZ, 0x6 ;  /* 0x000000ff06067211 */ /* 0x004fc800078e31ff */
[----:B------:R-:W-:Y:S02]  /*1aea0*/  SHF.R.S32.HI R4, RZ, 0x1f, R6 ;  /* 0x0000001fff047819 */ /* 0x000fe40000011406 */
.L_x_4474:
[----:B------:R-:W-:Y:S05]  /*1aeb0*/  BSYNC B0 ;  /* 0x0000000000007941 */ /* 0x000fea0003800000 */
.L_x_4472:
        /* <DEDUP_REMOVED lines=119> */
.L_x_4471:
[----:B------:R-:W-:Y:S05]  /*1b630*/  BSYNC B1 ;  /* 0x0000000000017941 */ /* 0x000fea0003800000 */
.L_x_4470:
        /* <DEDUP_REMOVED lines=18> */
[----:B------:R-:W-:Y:S01]  /*1b760*/  LEA R227, R55, R229, 0x1 ;  /* 0x000000e537e37211 */ /* 0x000fe200078e08ff */
        /* <DEDUP_REMOVED lines=29> */
[----:B------:R-:W-:Y:S04]  /*1b940*/  LDSM.16.MT88.4 R136, [R229+0x16000] ;  /* 0x01600000e588783b */ /* 0x000fe80000004200 */
[----:B------:R-:W3:Y:S04]  /*1b950*/  SHFL.BFLY PT, R9, R6, 0x2, 0x1f ;  /* 0x0c401f0006097f89 */ /* 0x000ee800000e0000 */
[----:B------:R-:W-:Y:S01]  /*1b960*/  LDSM.16.MT88.4 R152, [R228+0x16000] ;  /* 0x01600000e498783b */ /* 0x000fe20000004200 */
[----:B-1----:R-:W-:-:S03]  /*1b970*/  FMNMX.FTZ R4, R11, R4, !PT ;  /* 0x000000040b047209 */ /* 0x002fc60007810000 */
[----:B------:R-:W-:Y:S04]  /*1b980*/  LDSM.16.MT88.4 R20, [R227+0x10800] ;  /* 0x01080000e314783b */ /* 0x000fe80000004200 */
[----:B------:R-:W1:Y:S01]  /*1b990*/  SHFL.BFLY PT, R165, R4, 0x1, 0x1f ;  /* 0x0c201f0004a57f89 */ /* 0x000e6200000e0000 */
[----:B---3--:R-:W-:-:S05]  /*1b9a0*/  FMNMX.FTZ R9, R6, R9, !PT ;  /* 0x0000000906097209 */ /* 0x008fca0007810000 */
[----:B------:R-:W3:Y:S01]  /*1b9b0*/  SHFL.BFLY PT, R164, R9, 0x1, 0x1f ;  /* 0x0c201f0009a47f89 */ /* 0x000ee200000e0000 */
[----:B-1----:R-:W-:-:S04]  /*1b9c0*/  FMNMX.FTZ R165, R4, R165, !PT ;  /* 0x000000a504a57209 */ /* 0x002fc80007810000 */
[----:B------:R-:W-:Y:S02]  /*1b9d0*/  FSETP.NEU.FTZ.AND P2, PT, R165, -INF , PT ;  /* 0xff800000a500780b */ /* 0x000fe40003f5d000 */
[----:B---3--:R-:W-:Y:S02]  /*1b9e0*/  FMNMX.FTZ R164, R9, R164, !PT ;  /* 0x000000a409a47209 */ /* 0x008fe40007810000 */
[----:B------:R-:W-:Y:S01]  /*1b9f0*/  LDSM.16.MT88.4 R8, [R229+0x10800] ;  /* 0x01080000e508783b */ /* 0x000fe20000004200 */
[----:B--2---:R-:W-:-:S05]  /*1ba00*/  FMUL.FTZ R194, R31, R165 ;  /* 0x000000a51fc27220 */ /* 0x004fca0000410000 */
[----:B------:R-:W-:Y:S02]  /*1ba10*/  FSEL R194, R194, RZ, P2 ;  /* 0x000000ffc2c27208 */ /* 0x000fe40001000000 */
[----:B------:R-:W-:-:S03]  /*1ba20*/  FSETP.NEU.FTZ.AND P2, PT, R164, -INF , PT ;  /* 0xff800000a400780b */ /* 0x000fc60003f5d000 */
[-CC-:B------:R-:W-:Y:S02]  /*1ba30*/  FFMA.FTZ R174, R41, R31.reuse, -R194.reuse ;  /* 0x0000001f29ae7223 */ /* 0x180fe400000108c2 */
[-CC-:B------:R-:W-:Y:S01]  /*1ba40*/  FFMA.FTZ R173, R30, R31.reuse, -R194.reuse ;  /* 0x0000001f1ead7223 */ /* 0x180fe200000108c2 */
[----:B------:R-:W1:Y:S01]  /*1ba50*/  LDSM.16.MT88.4 R40, [R229+0x10000] ;  /* 0x01000000e528783b */ /* 0x000e620000004200 */
[----:B------:R-:W-:Y:S02]  /*1ba60*/  FMUL.FTZ R30, R31, R164 ;  /* 0x000000a41f1e7220 */ /* 0x000fe40000410000 */
[-CC-:B------:R-:W-:Y:S01]  /*1ba70*/  FFMA.FTZ R176, R7, R31.reuse, -R194.reuse ;  /* 0x0000001f07b07223 */ /* 0x180fe200000108c2 */
[----:B------:R-:W-:Y:S01]  /*1ba80*/  MUFU.EX2 R174, R174 ;  /* 0x000000ae00ae7308 */ /* 0x000fe20000000800 */
[-CC-:B------:R-:W-:Y:S01]  /*1ba90*/  FFMA.FTZ R169, R37, R31.reuse, -R194.reuse ;  /* 0x0000001f25a97223 */ /* 0x180fe200000108c2 */
[----:B------:R-:W-:Y:S01]  /*1baa0*/  FSEL R30, R30, RZ, P2 ;  /* 0x000000ff1e1e7208 */ /* 0x000fe20001000000 */
[----:B------:R-:W-:-:S02]  /*1bab0*/  FFMA.FTZ R167, R33, R31, -R194 ;  /* 0x0000001f21a77223 */ /* 0x000fc400000108c2 */
[-C--:B------:R-:W-:Y:S02]  /*1bac0*/  FFMA.FTZ R172, R32, R31.reuse, -R194 ;  /* 0x0000001f20ac7223 */ /* 0x080fe400000108c2 */
[-CC-:B------:R-:W-:Y:S01]  /*1bad0*/  FFMA.FTZ R178, R5, R31.reuse, -R30.reuse ;  /* 0x0000001f05b27223 */ /* 0x180fe2000001081e */
[----:B------:R-:W-:Y:S01]  /*1bae0*/  MUFU.EX2 R176, R176 ;  /* 0x000000b000b07308 */ /* 0x000fe20000000800 */
[-CC-:B------:R-:W-:Y:S01]  /*1baf0*/  FFMA.FTZ R175, R38, R31.reuse, -R30.reuse ;  /* 0x0000001f26af7223 */ /* 0x180fe2000001081e */
[----:B------:R-:W2:Y:S01]  /*1bb00*/  LDSM.16.MT88.4 R4, [R227+0x16000] ;  /* 0x01600000e304783b */ /* 0x000ea20000004200 */
[-CC-:B------:R-:W-:Y:S02]  /*1bb10*/  FFMA.FTZ R177, R36, R31.reuse, -R30.reuse ;  /* 0x0000001f24b17223 */ /* 0x180fe4000001081e */
[-CC-:B------:R-:W-:Y:S02]  /*1bb20*/  FFMA.FTZ R170, R35, R31.reuse, -R30.reuse ;  /* 0x0000001f23aa7223 */ /* 0x180fe4000001081e */
[-C--:B------:R-:W-:Y:S01]  /*1bb30*/  FFMA.FTZ R171, R12, R31.reuse, -R30 ;  /* 0x0000001f0cab7223 */ /* 0x080fe2000001081e */
[----:B------:R-:W3:Y:S01]  /*1bb40*/  MUFU.EX2 R173, R173 ;  /* 0x000000ad00ad7308 */ /* 0x000ee20000000800 */
[----:B------:R-:W4:Y:S01]  /*1bb50*/  LDSM.16.MT88.4 R12, [R230+0x10800] ;  /* 0x01080000e60c783b */ /* 0x000f220000004200 */
[----:B------:R-:W-:-:S02]  /*1bb60*/  FFMA.FTZ R33, R34, R31, -R194 ;  /* 0x0000001f22217223 */ /* 0x000fc400000108c2 */
[-C--:B------:R-:W-:Y:S02]  /*1bb70*/  FFMA.FTZ R168, R19, R31.reuse, -R194 ;  /* 0x0000001f13a87223 */ /* 0x080fe400000108c2 */
[-CC-:B------:R-:W-:Y:S02]  /*1bb80*/  FFMA.FTZ R34, R17, R31.reuse, -R30.reuse ;  /* 0x0000001f11227223 */ /* 0x180fe4000001081e */
[----:B------:R-:W5:Y:S01]  /*1bb90*/  MUFU.EX2 R169, R169 ;  /* 0x000000a900a97308 */ /* 0x000f620000000800 */
[-CC-:B------:R-:W-:Y:S02]  /*1bba0*/  FFMA.FTZ R35, R18, R31.reuse, -R30.reuse ;  /* 0x0000001f12237223 */ /* 0x180fe4000001081e */
[-C--:B------:R-:W-:Y:S02]  /*1bbb0*/  FFMA.FTZ R32, R16, R31.reuse, -R30 ;  /* 0x0000001f10207223 */ /* 0x080fe4000001081e */
[----:B------:R-:W1:Y:S01]  /*1bbc0*/  LDSM.16.MT88.4 R16, [R228+0x10800] ;  /* 0x01080000e410783b */ /* 0x000e620000004200 */
[----:B------:R-:W-:-:S02]  /*1bbd0*/  FFMA.FTZ R179, R179, R31, -R194 ;  /* 0x0000001fb3b37223 */ /* 0x000fc400000108c2 */
[----:B------:R-:W-:Y:S01]  /*1bbe0*/  MUFU.EX2 R178, R178 ;  /* 0x000000b200b27308 */ /* 0x000fe20000000800 */
[----:B---3--:R-:W-:Y:S01]  /*1bbf0*/  F2FP.BF16.PACK_AB R144, R173, R176 ;  /* 0x000000b0ad90723e */ /* 0x008fe200000010ff */
[-CC-:B------:R-:W-:Y:S02]  /*1bc00*/  FFMA.FTZ R180, R180, R31.reuse, -R194.reuse ;  /* 0x0000001fb4b47223 */ /* 0x180fe400000108c2 */
[-CC-:B------:R-:W-:Y:S02]  /*1bc10*/  FFMA.FTZ R181, R181, R31.reuse, -R194.reuse ;  /* 0x0000001fb5b57223 */ /* 0x180fe400000108c2 */
[-C--:B------:R-:W-:Y:S02]  /*1bc20*/  FFMA.FTZ R182, R182, R31.reuse, -R194 ;  /* 0x0000001fb6b67223 */ /* 0x080fe400000108c2 */
[----:B------:R-:W3:Y:S01]  /*1bc30*/  MUFU.EX2 R175, R175 ;  /* 0x000000af00af7308 */ /* 0x000ee20000000800 */
[----:B-----5:R-:W-:Y:S01]  /*1bc40*/  F2FP.BF16.PACK_AB R146, R169, R174 ;  /* 0x000000aea992723e */ /* 0x020fe200000010ff */
[----:B------:R-:W-:-:S02]  /*1bc50*/  FFMA.FTZ R183, R27, R31, -R30 ;  /* 0x0000001f1bb77223 */ /* 0x000fc4000001081e */
[-CC-:B------:R-:W-:Y:S02]  /*1bc60*/  FFMA.FTZ R186, R26, R31.reuse, -R30.reuse ;  /* 0x0000001f1aba7223 */ /* 0x180fe4000001081e */
[-CC-:B------:R-:W-:Y:S02]  /*1bc70*/  FFMA.FTZ R185, R25, R31.reuse, -R30.reuse ;  /* 0x0000001f19b97223 */ /* 0x180fe4000001081e */
[----:B------:R-:W-:Y:S01]  /*1bc80*/  MUFU.EX2 R177, R177 ;  /* 0x000000b100b17308 */ /* 0x000fe20000000800 */
[-C--:B------:R-:W-:Y:S02]  /*1bc90*/  FFMA.FTZ R190, R24, R31.reuse, -R30 ;  /* 0x0000001f18be7223 */ /* 0x080fe4000001081e */
[----:B------:R-:W-:Y:S01]  /*1bca0*/  LDSM.16.MT88.4 R24, [R227+0x11000] ;  /* 0x01100000e318783b */ /* 0x000fe20000004200 */
[-CC-:B------:R-:W-:Y:S02]  /*1bcb0*/  FFMA.FTZ R248, R192, R31.reuse, -R194.reuse ;  /* 0x0000001fc0f87223 */ /* 0x180fe400000108c2 */
[----:B------:R-:W-:-:S02]  /*1bcc0*/  FFMA.FTZ R195, R195, R31, -R194 ;  /* 0x0000001fc3c37223 */ /* 0x000fc400000108c2 */
[----:B------:R-:W5:Y:S01]  /*1bcd0*/  MUFU.EX2 R170, R170 ;  /* 0x000000aa00aa7308 */ /* 0x000f620000000800 */
[----:B---3--:R-:W-:Y:S01]  /*1bce0*/  F2FP.BF16.PACK_AB R145, R175, R178 ;  /* 0x000000b2af91723e */ /* 0x008fe200000010ff */
[-CC-:B------:R-:W-:Y:S02]  /*1bcf0*/  FFMA.FTZ R196, R193, R31.reuse, -R194.reuse ;  /* 0x0000001fc1c47223 */ /* 0x180fe400000108c2 */
[-C--:B------:R-:W-:Y:S02]  /*1bd00*/  FFMA.FTZ R191, R191, R31.reuse, -R194 ;  /* 0x0000001fbfbf7223 */ /* 0x080fe400000108c2 */
[-CC-:B------:R-:W-:Y:S02]  /*1bd10*/  FFMA.FTZ R187, R187, R31.reuse, -R30.reuse ;  /* 0x0000001fbbbb7223 */ /* 0x180fe4000001081e */
[----:B------:R-:W-:Y:S01]  /*1bd20*/  MUFU.EX2 R172, R172 ;  /* 0x000000ac00ac7308 */ /* 0x000fe20000000800 */
[-CC-:B------:R-:W-:Y:S02]  /*1bd30*/  FFMA.FTZ R184, R184, R31.reuse, -R30.reuse ;  /* 0x0000001fb8b87223 */ /* 0x180fe4000001081e */
[----:B------:R-:W-:-:S02]  /*1bd40*/  FFMA.FTZ R192, R29, R31, -R30 ;  /* 0x0000001f1dc07223 */ /* 0x000fc4000001081e */
[----:B------:R-:W-:Y:S02]  /*1bd50*/  FFMA.FTZ R249, R28, R31, -R30 ;  /* 0x0000001f1cf97223 */ /* 0x000fe4000001081e */
[----:B------:R-:W-:Y:S01]  /*1bd60*/  FADD.FTZ R173, R176, R173 ;  /* 0x000000adb0ad7221 */ /* 0x000fe20000010000 */
[----:B-----5:R-:W-:Y:S01]  /*1bd70*/  F2FP.BF16.PACK_AB R147, R170, R177 ;  /* 0x000000b1aa93723e */ /* 0x020fe200000010ff */
[----:B------:R-:W3:Y:S01]  /*1bd80*/  MUFU.EX2 R167, R167 ;  /* 0x000000a700a77308 */ /* 0x000ee20000000800 */
[----:B------:R-:W-:Y:S01]  /*1bd90*/  FADD.FTZ R178, R178, R175 ;  /* 0x000000afb2b27221 */ /* 0x000fe20000010000 */
[----:B------:R-:W-:Y:S01]  /*1bda0*/  LDSM.16.MT88.4 R28, [R227+0x11800] ;  /* 0x01180000e31c783b */ /* 0x000fe20000004200 */
[----:B------:R-:W-:Y:S02]  /*1bdb0*/  FADD.FTZ R174, R174, R173 ;  /* 0x000000adaeae7221 */ /* 0x000fe40000010000 */
[----:B------:R-:W-:Y:S01]  /*1bdc0*/  FADD.FTZ R177, R177, R178 ;  /* 0x000000b2b1b17221 */ /* 0x000fe20000010000 */
[----:B------:R-:W-:Y:S01]  /*1bdd0*/  HMMA.16816.F32.BF16 R160, R144, R156, RZ ;  /* 0x0000009c90a0723c */ /* 0x000fe200000418ff */
[----:B------:R-:W-:Y:S01]  /*1bde0*/  FADD.FTZ R169, R169, R174 ;  /* 0x000000aea9a97221 */ /* 0x000fe20000010000 */
[----:B------:R-:W-:Y:S01]  /*1bdf0*/  MUFU.EX2 R168, R168 ;  /* 0x000000a800a87308 */ /* 0x000fe20000000800 */
[----:B------:R-:W-:-:S05]  /*1be00*/  FADD.FTZ R170, R170, R177 ;  /* 0x000000b1aaaa7221 */ /* 0x000fca0000010000 */
[C---:B-1----:R-:W-:Y:S02]  /*1be10*/  HMMA.16816.F32.BF16 R36, R144.reuse, R40, RZ ;  /* 0x000000289024723c */ /* 0x042fe400000418ff */
        /* <DEDUP_REMOVED lines=50> */
[----:B---3--:R-:W-:Y:S01]  /*1c140*/  F2FP.BF16.PACK_AB R4, R167, R172 ;  /* 0x000000aca704723e */ /* 0x008fe200000010ff */
        /* <DEDUP_REMOVED lines=116> */
[----:B------:R-:W5:Y:S07]  /*1c890*/  LDSM.16.MT88.4 R24, [R230+0x13800] ;  /* 0x01380000e618783b */ /* 0x000f6e0000004200 */
        /* <DEDUP_REMOVED lines=21> */
[C---:B----4-:R-:W-:Y:S08]  /*1c9f0*/  HMMA.16816.F32.BF16 R36, R4.reuse, R16, R36 ;  /* 0x000000100424723c */ /* 0x050ff00000041824 */
[C---:B------:R-:W-:Y:S01]  /*1ca00*/  HMMA.16816.F32.BF16 R40, R4.reuse, R18, R40 ;  /* 0x000000120428723c */ /* 0x040fe20000041828 */
[----:B------:R-:W3:Y:S07]  /*1ca10*/  LDSM.16.MT88.4 R16, [R230+0x15800] ;  /* 0x01580000e610783b */ /* 0x000eee0000004200 */
[C---:B-----5:R-:W-:Y:S08]  /*1ca20*/  HMMA.16816.F32.BF16 R60, R4.reuse, R24, R60 ;  /* 0x00000018043c723c */ /* 0x060ff0000004183c */
        /* <DEDUP_REMOVED lines=22> */
[C---:B----4-:R-:W-:Y:S08]  /*1cb90*/  HMMA.16816.F32.BF16 R108, R4.reuse, R24, R108 ;  /* 0x00000018046c723c */ /* 0x050ff0000004186c */
[C---:B------:R-:W-:Y:S08]  /*1cba0*/  HMMA.16816.F32.BF16 R112, R4.reuse, R26, R112 ;  /* 0x0000001a0470723c */ /* 0x040ff00000041870 */
[C---:B-----5:R-:W-:Y:S08]  /*1cbb0*/  HMMA.16816.F32.BF16 R116, R4.reuse, R20, R116 ;  /* 0x000000140474723c */ /* 0x060ff00000041874 */
        /* <DEDUP_REMOVED lines=81> */
.L_x_4477:
[----:B------:R-:W-:Y:S02]  /*1d0d0*/  ULDC.64 UR4, c[0x0][0x118] ;  /* 0x0000460000047ab9 */ /* 0x000fe40000000a00 */
[----:B------:R-:W2:Y:S02]  /*1d0e0*/  LD.E R6, [R196.64+0x40] ;  /* 0x00004004c4067980 */ /* 0x000ea4000c101900 */
[----:B--2---:R-:W-:-:S04]  /*1d0f0*/  LEA R6, -R6, RZ, 0x6 ;  /* 0x000000ff06067211 */ /* 0x004fc800078e31ff */
[----:B------:R-:W-:Y:S02]  /*1d100*/  SHF.R.S32.HI R4, RZ, 0x1f, R6 ;  /* 0x0000001fff047819 */ /* 0x000fe40000011406 */
.L_x_4478:
[----:B------:R-:W-:Y:S05]  /*1d110*/  BSYNC B0 ;  /* 0x0000000000007941 */ /* 0x000fea0003800000 */
.L_x_4476:
[C---:B------:R-:W-:Y:S01]  /*1d120*/  LOP3.LUT P6, RZ, R247.reuse, 0x1, RZ, 0xc0, !PT ;  /* 0x00000001f7ff7812 */ /* 0x040fe200078cc0ff */
[----:B------:R-:W-:Y:S01]  /*1d130*/  ULDC.64 UR4, c[0x0][0x118] ;  /* 0x0000460000047ab9 */ /* 0x000fe20000000a00 */
[C---:B------:R-:W-:Y:S01]  /*1d140*/  LOP3.LUT P4, RZ, R247.reuse, 0x2, RZ, 0xc0, !PT ;  /* 0x00000002f7ff7812 */ /* 0x040fe2000788c0ff */
[----:B------:R-:W-:Y:S01]  /*1d150*/  BSSY B1, `(.L_x_4479) ;  /* 0x0000299000017945 */ /* 0x000fe20003800000 */
        /* <DEDUP_REMOVED lines=123> */
[----:B--2---:R-:W4:Y:S04]  /*1d910*/  LDSM.16.M88.4 R4, [R225+0x9000] ;  /* 0x00900000e104783b */ /* 0x004f280000000200 */
[----:B------:R-:W2:Y:S04]  /*1d920*/  LDSM.16.M88.4 R168, [R225+0x9800] ;  /* 0x00980000e1a8783b */ /* 0x000ea80000000200 */
[----:B------:R-:W-:Y:S04]  /*1d930*/  LDSM.16.M88.4 R32, [R224] ;  /* 0x00000000e020783b */ /* 0x000fe80000000200 */
[----:B-1----:R-:W1:Y:S04]  /*1d940*/  LDSM.16.M88.4 R28, [R223] ;  /* 0x00000000df1c783b */ /* 0x002e680000000200 */
[----:B------:R-:W1:Y:S04]  /*1d950*/  LDSM.16.M88.4 R188, [R219] ;  /* 0x00000000dbbc783b */ /* 0x000e680000000200 */
[----:B------:R-:W1:Y:S04]  /*1d960*/  LDSM.16.M88.4 R176, [R218] ;  /* 0x00000000dab0783b */ /* 0x000e680000000200 */
[----:B------:R-:W1:Y:S04]  /*1d970*/  LDSM.16.M88.4 R172, [R217] ;  /* 0x00000000d9ac783b */ /* 0x000e680000000200 */
[----:B------:R-:W-:Y:S01]  /*1d980*/  LDSM.16.M88.4 R192, [R220+0xa800] ;  /* 0x00a80000dcc0783b */ /* 0x000fe20000000200 */
[C---:B-----5:R-:W-:Y:S03]  /*1d990*/  HMMA.16816.F32.BF16 R24, R180.reuse, R20, RZ ;  /* 0x00000014b418723c */ /* 0x060fe600000418ff */
[----:B------:R-:W0:Y:S05]  /*1d9a0*/  LDGDEPBAR ;  /* 0x00000000000079af */ /* 0x000e2a0000000000 */
[C---:B------:R-:W-:Y:S08]  /*1d9b0*/  HMMA.16816.F32.BF16 R20, R180.reuse, R22, RZ ;  /* 0x00000016b414723c */ /* 0x040ff000000418ff */
[C---:B---3--:R-:W-:Y:S08]  /*1d9c0*/  HMMA.16816.F32.BF16 R16, R180.reuse, R12, RZ ;  /* 0x0000000cb410723c */ /* 0x048ff000000418ff */
[C---:B----4-:R-:W-:Y:S08]  /*1d9d0*/  HMMA.16816.F32.BF16 R8, R180.reuse, R4, RZ ;  /* 0x00000004b408723c */ /* 0x050ff000000418ff */
[C---:B------:R-:W-:Y:S08]  /*1d9e0*/  HMMA.16816.F32.BF16 R12, R180.reuse, R14, RZ ;  /* 0x0000000eb40c723c */ /* 0x040ff000000418ff */
        /* <DEDUP_REMOVED lines=54> */
[----:B------:R-:W4:Y:S04]  /*1dd50*/  LDSM.16.M88.4 R168, [R212] ;  /* 0x00000000d4a8783b */ /* 0x000f280000000200 */
        /* <DEDUP_REMOVED lines=36> */
[C---:B--2---:R-:W-:Y:S08]  /*1dfa0*/  HMMA.16816.F32.BF16 R184, R168.reuse, R176, R184 ;  /* 0x000000b0a8b8723c */ /* 0x044ff000000418b8 */
[----:B------:R-:W-:Y:S01]  /*1dfb0*/  HMMA.16816.F32.BF16 R180, R168, R178, R180 ;  /* 0x000000b2a8b4723c */ /* 0x000fe200000418b4 */
[----:B------:R-:W2:Y:S04]  /*1dfc0*/  LDSM.16.M88.4 R176, [R225+0xd800] ;  /* 0x00d80000e1b0783b */ /* 0x000ea80000000200 */
[----:B------:R-:W4:Y:S03]  /*1dfd0*/  LDSM.16.M88.4 R168, [R211] ;  /* 0x00000000d3a8783b */ /* 0x000f260000000200 */
[C---:B---3--:R-:W-:Y:S08]  /*1dfe0*/  HMMA.16816.F32.BF16 R24, R172.reuse, R32, R24 ;  /* 0x00000020ac18723c */ /* 0x048ff00000041818 */
        /* <DEDUP_REMOVED lines=8> */
[C---:B--2---:R-:W-:Y:S08]  /*1e070*/  HMMA.16816.F32.BF16 R184, R172.reuse, R176, R184 ;  /* 0x000000b0acb8723c */ /* 0x044ff000000418b8 */
[----:B------:R-:W-:Y:S01]  /*1e080*/  HMMA.16816.F32.BF16 R180, R172, R178, R180 ;  /* 0x000000b2acb4723c */ /* 0x000fe200000418b4 */
[----:B------:R-:W-:Y:S04]  /*1e090*/  LDSM.16.M88.4 R176, [R222+0x4000] ;  /* 0x00400000deb0783b */ /* 0x000fe80000000200 */
[----:B------:R-:W2:Y:S03]  /*1e0a0*/  LDSM.16.M88.4 R172, [R220+0xc000] ;  /* 0x00c00000dcac783b */ /* 0x000ea60000000200 */
        /* <DEDUP_REMOVED lines=8> */
[----:B------:R-:W1:Y:S07]  /*1e130*/  LDSM.16.M88.4 R28, [R220+0xd800] ;  /* 0x00d80000dc1c783b */ /* 0x000e6e0000000200 */
[C---:B-----5:R-:W-:Y:S08]  /*1e140*/  HMMA.16816.F32.BF16 R184, R192.reuse, R188, R184 ;  /* 0x000000bcc0b8723c */ /* 0x060ff000000418b8 */
[----:B------:R-:W-:Y:S01]  /*1e150*/  HMMA.16816.F32.BF16 R180, R192, R190, R180 ;  /* 0x000000bec0b4723c */ /* 0x000fe200000418b4 */
[----:B------:R-:W-:Y:S07]  /*1e160*/  LDSM.16.M88.4 R188, [R216+0x5000] ;  /* 0x00500000d8bc783b */ /* 0x000fee0000000200 */
        /* <DEDUP_REMOVED lines=13> */
[C---:B--2---:R-:W-:Y:S08]  /*1e240*/  HMMA.16816.F32.BF16 R8, R172.reuse, R188, R8 ;  /* 0x000000bcac08723c */ /* 0x044ff00000041808 */
[C---:B----4-:R-:W-:Y:S08]  /*1e250*/  HMMA.16816.F32.BF16 R24, R172.reuse, R168, R24 ;  /* 0x000000a8ac18723c */ /* 0x050ff00000041818 */
        /* <DEDUP_REMOVED lines=8> */
[----:B------:R-:W-:Y:S01]  /*1e2e0*/  HMMA.16816.F32.BF16 R4, R172, R190, R4 ;  /* 0x000000beac04723c */ /* 0x000fe20000041804 */
[----:B------:R-:W4:Y:S04]  /*1e2f0*/  LDSM.16.M88.4 R188, [R225+0xf000] ;  /* 0x00f00000e1bc783b */ /* 0x000f280000000200 */
[----:B------:R-:W-:Y:S03]  /*1e300*/  LDSM.16.M88.4 R172, [R224+0x6000] ;  /* 0x00600000e0ac783b */ /* 0x000fe60000000200 */
        /* <DEDUP_REMOVED lines=8> */
[----:B------:R-:W1:Y:S07]  /*1e390*/  LDSM.16.M88.4 R28, [R204] ;  /* 0x00000000cc1c783b */ /* 0x000e6e0000000200 */
[C---:B----4-:R-:W-:Y:S08]  /*1e3a0*/  HMMA.16816.F32.BF16 R8, R168.reuse, R188, R8 ;  /* 0x000000bca808723c */ /* 0x050ff00000041808 */
[----:B------:R-:W-:Y:S01]  /*1e3b0*/  HMMA.16816.F32.BF16 R4, R168, R190, R4 ;  /* 0x000000bea804723c */ /* 0x000fe20000041804 */
[----:B------:R-:W4:Y:S04]  /*1e3c0*/  LDSM.16.M88.4 R188, [R205] ;  /* 0x00000000cdbc783b */ /* 0x000f280000000200 */
[----:B------:R-:W-:Y:S03]  /*1e3d0*/  LDSM.16.M88.4 R168, [R222+0x6000] ;  /* 0x00600000dea8783b */ /* 0x000fe60000000200 */
[C---:B--2---:R-:W-:Y:S08]  /*1e3e0*/  HMMA.16816.F32.BF16 R16, R172.reuse, R176, R16 ;  /* 0x000000b0ac10723c */ /* 0x044ff00000041810 */
[C---:B---3--:R-:W-:Y:S08]  /*1e3f0*/  HMMA.16816.F32.BF16 R24, R172.reuse, R32, R24 ;  /* 0x00000020ac18723c */ /* 0x048ff00000041818 */
[C---:B------:R-:W-:Y:S01]  /*1e400*/  HMMA.16816.F32.BF16 R20, R172.reuse, R34, R20 ;  /* 0x00000022ac14723c */ /* 0x040fe20000041814 */
[----:B------:R-:W2:Y:S07]  /*1e410*/  LDSM.16.M88.4 R32, [R220+0xe000] ;  /* 0x00e00000dc20783b */ /* 0x000eae0000000200 */
[C---:B------:R-:W-:Y:S01]  /*1e420*/  HMMA.16816.F32.BF16 R12, R172.reuse, R178, R12 ;  /* 0x000000b2ac0c723c */ /* 0x040fe2000004180c */
[----:B------:R-:W3:Y:S07]  /*1e430*/  LDSM.16.M88.4 R176, [R220+0xe800] ;  /* 0x00e80000dcb0783b */ /* 0x000eee0000000200 */
[C---:B-1----:R-:W-:Y:S08]  /*1e440*/  HMMA.16816.F32.BF16 R184, R172.reuse, R28, R184 ;  /* 0x0000001cacb8723c */ /* 0x042ff000000418b8 */
[C---:B------:R-:W-:Y:S01]  /*1e450*/  HMMA.16816.F32.BF16 R180, R172.reuse, R30, R180 ;  /* 0x0000001eacb4723c */ /* 0x040fe200000418b4 */
[----:B------:R-:W1:Y:S07]  /*1e460*/  LDSM.16.M88.4 R28, [R220+0xf000] ;  /* 0x00f00000dc1c783b */ /* 0x000e6e0000000200 */
[C---:B----4-:R-:W-:Y:S01]  /*1e470*/  HMMA.16816.F32.BF16 R8, R172.reuse, R188, R8 ;  /* 0x000000bcac08723c */ /* 0x050fe20000041808 */
[----:B------:R-:W4:Y:S07]  /*1e480*/  S2R R188, SR_TID.X ;  /* 0x0000000000bc7919 */ /* 0x000f2e0000002100 */
[----:B------:R-:W-:Y:S01]  /*1e490*/  HMMA.16816.F32.BF16 R4, R172, R190, R4 ;  /* 0x000000beac04723c */ /* 0x000fe20000041804 */
[----:B------:R-:W-:Y:S07]  /*1e4a0*/  LDSM.16.M88.4 R172, [R221+0x6000] ;  /* 0x00600000ddac783b */ /* 0x000fee0000000200 */
[C---:B--2---:R-:W-:Y:S08]  /*1e4b0*/  HMMA.16816.F32.BF16 R24, R168.reuse, R32, R24 ;  /* 0x00000020a818723c */ /* 0x044ff00000041818 */
[----:B------:R-:W-:Y:S01]  /*1e4c0*/  HMMA.16816.F32.BF16 R20, R168, R34, R20 ;  /* 0x00000022a814723c */ /* 0x000fe20000041814 */
[----:B------:R-:W2:Y:S01]  /*1e4d0*/  LDSM.16.M88.4 R32, [R216+0x6000] ;  /* 0x00600000d820783b */ /* 0x000ea20000000200 */
[----:B----4-:R-:W-:-:S06]  /*1e4e0*/  IMAD.SHL.U32 R188, R188, 0x2, RZ ;  /* 0x00000002bcbc7824 */ /* 0x010fcc00078e00ff */
[C---:B---3--:R-:W-:Y:S08]  /*1e4f0*/  HMMA.16816.F32.BF16 R16, R168.reuse, R176, R16 ;  /* 0x000000b0a810723c */ /* 0x048ff00000041810 */
[C---:B------:R-:W-:Y:S01]  /*1e500*/  HMMA.16816.F32.BF16 R12, R168.reuse, R178, R12 ;  /* 0x000000b2a80c723c */ /* 0x040fe2000004180c */
[----:B------:R-:W3:Y:S07]  /*1e510*/  LDSM.16.M88.4 R176, [R220+0xf800] ;  /* 0x00f80000dcb0783b */ /* 0x000eee0000000200 */
[C---:B-1----:R-:W-:Y:S08]  /*1e520*/  HMMA.16816.F32.BF16 R8, R168.reuse, R28, R8 ;  /* 0x0000001ca808723c */ /* 0x042ff00000041808 */
[----:B------:R-:W-:Y:S01]  /*1e530*/  HMMA.16816.F32.BF16 R4, R168, R30, R4 ;  /* 0x0000001ea804723c */ /* 0x000fe20000041804 */
[----:B------:R-:W1:Y:S07]  /*1e540*/  LDSM.16.M88.4 R28, [R216+0x6800] ;  /* 0x00680000d81c783b */ /* 0x000e6e0000000200 */
[C---:B--2---:R-:W-:Y:S07]  /*1e550*/  HMMA.16816.F32.BF16 R24, R172.reuse, R32, R24 ;  /* 0x00000020ac18723c */ /* 0x044fee0000041818 */
[----:B------:R-:W-:Y:S01]  /*1e560*/  LOP3.LUT R33, R188, 0x6, RZ, 0xc0, !PT ;  /* 0x00000006bc217812 */ /* 0x000fe200078ec0ff */
[----:B------:R-:W-:Y:S04]  /*1e570*/  HMMA.16816.F32.BF16 R20, R172, R34, R20 ;  /* 0x00000022ac14723c */ /* 0x000fe80000041814 */
[----:B------:R-:W-:-:S02]  /*1e580*/  IMAD R188, R246, 0x40, R33 ;  /* 0x00000040f6bc7824 */ /* 0x000fc400078e0221 */
[----:B------:R-:W2:Y:S02]  /*1e590*/  LDSM.16.M88.4 R32, [R216+0x7000] ;  /* 0x00700000d820783b */ /* 0x000ea40000000200 */
[----:B---3--:R-:W-:Y:S01]  /*1e5a0*/  HMMA.16816.F32.BF16 R184, R168, R176, R184 ;  /* 0x000000b0a8b8723c */ /* 0x008fe200000418b8 */
[----:B------:R-:W-:-:S04]  /*1e5b0*/  IADD3 R190, R188, 0x1, RZ ;  /* 0x00000001bcbe7810 */ /* 0x000fc80007ffe0ff */
[----:B------:R-:W3:Y:S01]  /*1e5c0*/  I2F R189, R190 ;  /* 0x000000be00bd7306 */ /* 0x000ee20000201400 */
[-C--:B------:R-:W-:Y:S02]  /*1e5d0*/  ISETP.GE.AND P6, PT, R190, R2.reuse, PT ;  /* 0x00000002be00720c */ /* 0x080fe40003fc6270 */
[----:B------:R-:W-:Y:S01]  /*1e5e0*/  HMMA.16816.F32.BF16 R180, R168, R178, R180 ;  /* 0x000000b2a8b4723c */ /* 0x000fe200000418b4 */
[----:B------:R-:W-:Y:S02]  /*1e5f0*/  IADD3 R176, R188, 0x8, RZ ;  /* 0x00000008bcb07810 */ /* 0x000fe40007ffe0ff */
[----:B------:R-:W-:Y:S02]  /*1e600*/  ISETP.GE.AND P5, PT, R190, R3, PT ;  /* 0x00000003be00720c */ /* 0x000fe40003fa6270 */
[----:B------:R-:W4:Y:S01]  /*1e610*/  I2F R177, R176 ;  /* 0x000000b000b17306 */ /* 0x000f220000201400 */
[----:B------:R-:W-:Y:S02]  /*1e620*/  ISETP.GE.AND P1, PT, R176, R2, PT ;  /* 0x00000002b000720c */ /* 0x000fe40003f26270 */
[----:B------:R-:W-:Y:S01]  /*1e630*/  IADD3 R170, R188, 0x9, RZ ;  /* 0x00000009bcaa7810 */ /* 0x000fe20007ffe0ff */
[----:B-1----:R-:W-:Y:S04]  /*1e640*/  HMMA.16816.F32.BF16 R16, R172, R28, R16 ;  /* 0x0000001cac10723c */ /* 0x002fe80000041810 */
[----:B------:R-:W1:Y:S01]  /*1e650*/  I2F R168, R170 ;  /* 0x000000aa00a87306 */ /* 0x000e620000201400 */
[----:B---3--:R-:W-:-:S02]  /*1e660*/  FFMA.FTZ R25, R0, R189, R25 ;  /* 0x000000bd00197223 */ /* 0x008fc40000010019 */
[----:B------:R-:W-:Y:S01]  /*1e670*/  IADD3 R29, R188, 0x10, RZ ;  /* 0x00000010bc1d7810 */ /* 0x000fe20007ffe0ff */
[----:B------:R-:W-:Y:S01]  /*1e680*/  FFMA.FTZ R169, R0, R189, R27 ;  /* 0x000000bd00a97223 */ /* 0x000fe2000001001b */
[----:B------:R-:W-:Y:S01]  /*1e690*/  IADD3 R28, R188, 0x11, RZ ;  /* 0x00000011bc1c7810 */ /* 0x000fe20007ffe0ff */
[C---:B------:R-:W-:Y:S01]  /*1e6a0*/  HMMA.16816.F32.BF16 R12, R172.reuse, R30, R12 ;  /* 0x0000001eac0c723c */ /* 0x040fe2000004180c */
[----:B------:R-:W-:Y:S01]  /*1e6b0*/  FSEL R203, R25, -INF , !P6 ;  /* 0xff80000019cb7808 */ /* 0x000fe20007000000 */
[----:B------:R-:W3:Y:S01]  /*1e6c0*/  I2F R27, R29 ;  /* 0x0000001d001b7306 */ /* 0x000ee20000201400 */
[CC--:B----4-:R-:W-:Y:S01]  /*1e6d0*/  FFMA.FTZ R20, R0.reuse, R177.reuse, R20 ;  /* 0x000000b100147223 */ /* 0x0d0fe20000010014 */
[----:B------:R-:W-:Y:S01]  /*1e6e0*/  FSEL R169, R169, -INF , !P5 ;  /* 0xff800000a9a97808 */ /* 0x000fe20006800000 */
[----:B------:R-:W-:Y:S01]  /*1e6f0*/  FFMA.FTZ R22, R0, R177, R22 ;  /* 0x000000b100167223 */ /* 0x000fe20000010016 */
[----:B------:R-:W-:Y:S01]  /*1e700*/  ISETP.GE.AND P6, PT, R176, R3, PT ;  /* 0x00000003b000720c */ /* 0x000fe20003fc6270 */
[----:B------:R-:W-:Y:S01]  /*1e710*/  IMAD.MOV.U32 R189, RZ, RZ, R167 ;  /* 0x000000ffffbd7224 */ /* 0x000fe200078e00a7 */
[----:B------:R-:W-:Y:S01]  /*1e720*/  ISETP.GE.AND P5, PT, R170, R2, PT ;  /* 0x00000002aa00720c */ /* 0x000fe20003fa6270 */
[-C--:B-1----:R-:W-:Y:S01]  /*1e730*/  FFMA.FTZ R21, R0, R168.reuse, R21 ;  /* 0x000000a800157223 */ /* 0x082fe20000010015 */
[----:B------:R-:W1:Y:S01]  /*1e740*/  I2F R25, R28 ;  /* 0x0000001c00197306 */ /* 0x000e620000201400 */
[----:B------:R-:W-:Y:S01]  /*1e750*/  FSEL R202, R20, -INF , !P1 ;  /* 0xff80000014ca7808 */ /* 0x000fe20004800000 */
[----:B------:R-:W-:Y:S01]  /*1e760*/  FFMA.FTZ R168, R0, R168, R23 ;  /* 0x000000a800a87223 */ /* 0x000fe20000010017 */
[----:B------:R-:W-:Y:S01]  /*1e770*/  FSEL R250, R22, -INF , !P6 ;  /* 0xff80000016fa7808 */ /* 0x000fe20007000000 */
[----:B--2---:R-:W-:Y:S01]  /*1e780*/  HMMA.16816.F32.BF16 R8, R172, R32, R8 ;  /* 0x00000020ac08723c */ /* 0x004fe20000041808 */
[----:B------:R-:W-:-:S02]  /*1e790*/  FSEL R251, R21, -INF , !P5 ;  /* 0xff80000015fb7808 */ /* 0x000fc40006800000 */
[----:B------:R-:W2:Y:S01]  /*1e7a0*/  LDSM.16.M88.4 R20, [R216+0x7800] ;  /* 0x00780000d814783b */ /* 0x000ea20000000200 */
[----:B------:R-:W-:Y:S01]  /*1e7b0*/  IADD3 R30, R188, 0x18, RZ ;  /* 0x00000018bc1e7810 */ /* 0x000fe20007ffe0ff */
[CC--:B---3--:R-:W-:Y:S01]  /*1e7c0*/  FFMA.FTZ R177, R0.reuse, R27.reuse, R16 ;  /* 0x0000001b00b17223 */ /* 0x0c8fe20000010010 */
[C---:B------:R-:W-:Y:S01]  /*1e7d0*/  ISETP.GE.AND P6, PT, R29.reuse, R2, PT ;  /* 0x000000021d00720c */ /* 0x040fe20003fc6270 */
[----:B------:R-:W-:Y:S01]  /*1e7e0*/  FFMA.FTZ R199, R0, R27, R18 ;  /* 0x0000001b00c77223 */ /* 0x000fe20000010012 */
[-C--:B------:R-:W-:Y:S01]  /*1e7f0*/  ISETP.GE.AND P5, PT, R29, R3.reuse, PT ;  /* 0x000000031d00720c */ /* 0x080fe20003fa6270 */
[----:B------:R-:W-:Y:S01]  /*1e800*/  HMMA.16816.F32.BF16 R4, R172, R34, R4 ;  /* 0x00000022ac04723c */ /* 0x000fe20000041804 */
[----:B------:R-:W-:Y:S01]  /*1e810*/  ISETP.GE.AND P1, PT, R170, R3, PT ;  /* 0x00000003aa00720c */ /* 0x000fe20003f26270 */
[----:B------:R-:W3:Y:S01]  /*1e820*/  I2F R29, R30 ;  /* 0x0000001e001d7306 */ /* 0x000ee20000201400 */
[----:B------:R-:W-:Y:S01]  /*1e830*/  IADD3 R31, R188, 0x19, RZ ;  /* 0x00000019bc1f7810 */ /* 0x000fe20007ffe0ff */
[-C--:B-1----:R-:W-:Y:S01]  /*1e840*/  FFMA.FTZ R201, R0, R25.reuse, R17 ;  /* 0x0000001900c97223 */ /* 0x082fe20000010011 */
[----:B------:R-:W-:Y:S01]  /*1e850*/  IADD3 R18, R188, 0x20, RZ ;  /* 0x00000020bc127810 */ /* 0x000fe20007ffe0ff */
[----:B------:R-:W-:Y:S01]  /*1e860*/  FFMA.FTZ R195, R0, R25, R19 ;  /* 0x0000001900c37223 */ /* 0x000fe20000010013 */
[----:B------:R-:W-:Y:S01]  /*1e870*/  FSEL R16, R168, -INF , !P1 ;  /* 0xff800000a8107808 */ /* 0x000fe20004800000 */
[----:B------:R-:W-:-:S04]  /*1e880*/  DEPBAR.LE SB0, 0x0 ;  /* 0x000080000000791a */ /* 0x000fc80000000000 */
[----:B------:R-:W-:Y:S01]  /*1e890*/  FSEL R177, R177, -INF , !P6 ;  /* 0xff800000b1b17808 */ /* 0x000fe20007000000 */
[----:B------:R-:W1:Y:S01]  /*1e8a0*/  I2F R17, R18 ;  /* 0x0000001200117306 */ /* 0x000e620000201400 */
[CC--:B------:R-:W-:Y:S02]  /*1e8b0*/  ISETP.GE.AND P1, PT, R28.reuse, R2.reuse, PT ;  /* 0x000000021c00720c */ /* 0x0c0fe40003f26270 */
[----:B------:R-:W-:Y:S02]  /*1e8c0*/  ISETP.GE.AND P6, PT, R28, R3, PT ;  /* 0x000000031c00720c */ /* 0x000fe40003fc6270 */
[----:B------:R-:W-:Y:S01]  /*1e8d0*/  FSEL R199, R199, -INF , !P5 ;  /* 0xff800000c7c77808 */ /* 0x000fe20006800000 */
[-C--:B---3--:R-:W-:Y:S01]  /*1e8e0*/  FFMA.FTZ R12, R0, R29.reuse, R12 ;  /* 0x0000001d000c7223 */ /* 0x088fe2000001000c */
[----:B------:R-:W-:Y:S01]  /*1e8f0*/  ISETP.GE.AND P5, PT, R30, R2, PT ;  /* 0x000000021e00720c */ /* 0x000fe20003fa6270 */
[----:B------:R-:W3:Y:S01]  /*1e900*/  I2F R28, R31 ;  /* 0x0000001f001c7306 */ /* 0x000ee20000201400 */
[----:B------:R-:W-:Y:S01]  /*1e910*/  FSEL R201, R201, -INF , !P1 ;  /* 0xff800000c9c97808 */ /* 0x000fe20004800000 */
[----:B------:R-:W-:Y:S01]  /*1e920*/  FFMA.FTZ R198, R0, R29, R14 ;  /* 0x0000001d00c67223 */ /* 0x000fe2000001000e */
[----:B------:R-:W-:-:S02]  /*1e930*/  IADD3 R19, R188, 0x21, RZ ;  /* 0x00000021bc137810 */ /* 0x000fc40007ffe0ff */
[----:B------:R-:W-:Y:S02]  /*1e940*/  ISETP.GE.AND P1, PT, R30, R3, PT ;  /* 0x000000031e00720c */ /* 0x000fe40003f26270 */
[----:B------:R-:W-:Y:S01]  /*1e950*/  IADD3 R14, R188, 0x28, RZ ;  /* 0x00000028bc0e7810 */ /* 0x000fe20007ffe0ff */
[-C--:B-1----:R-:W-:Y:S01]  /*1e960*/  FFMA.FTZ R8, R0, R17.reuse, R8 ;  /* 0x0000001100087223 */ /* 0x082fe20000010008 */
[----:B------:R-:W-:Y:S01]  /*1e970*/  FSEL R179, R12, -INF , !P5 ;  /* 0xff8000000cb37808 */ /* 0x000fe20006800000 */
[----:B------:R-:W-:Y:S01]  /*1e980*/  FFMA.FTZ R27, R0, R17, R10 ;  /* 0x00000011001b7223 */ /* 0x000fe2000001000a */
[----:B------:R-:W1:Y:S01]  /*1e990*/  I2F R12, R19 ;  /* 0x00000013000c7306 */ /* 0x000e620000201400 */
[----:B------:R-:W-:Y:S01]  /*1e9a0*/  FSEL R198, R198, -INF , !P1 ;  /* 0xff800000c6c67808 */ /* 0x000fe20004800000 */
[----:B--2---:R-:W-:Y:S01]  /*1e9b0*/  HMMA.16816.F32.BF16 R184, R172, R20, R184 ;  /* 0x00000014acb8723c */ /* 0x004fe200000418b8 */
[----:B------:R-:W-:Y:S01]  /*1e9c0*/  ISETP.GE.AND P1, PT, R18, R2, PT ;  /* 0x000000021200720c */ /* 0x000fe20003f26270 */
[CC--:B---3--:R-:W-:Y:S01]  /*1e9d0*/  FFMA.FTZ R200, R0.reuse, R28.reuse, R13 ;  /* 0x0000001c00c87223 */ /* 0x0c8fe2000001000d */
[----:B------:R-:W-:Y:S01]  /*1e9e0*/  FSEL R195, R195, -INF , !P6 ;  /* 0xff800000c3c37808 */ /* 0x000fe20007000000 */
[----:B------:R-:W-:-:S02]  /*1e9f0*/  FFMA.FTZ R190, R0, R28, R15 ;  /* 0x0000001c00be7223 */ /* 0x000fc4000001000f */
[----:B------:R-:W2:Y:S01]  /*1ea00*/  I2F R13, R14 ;  /* 0x0000000e000d7306 */ /* 0x000ea20000201400 */
[----:B------:R-:W-:Y:S01]  /*1ea10*/  IADD3 R15, R188, 0x29, RZ ;  /* 0x00000029bc0f7810 */ /* 0x000fe20007ffe0ff */
[----:B------:R-:W-:Y:S01]  /*1ea20*/  HMMA.16816.F32.BF16 R180, R172, R22, R180 ;  /* 0x00000016acb4723c */ /* 0x000fe200000418b4 */
[----:B------:R-:W-:Y:S02]  /*1ea30*/  FSEL R191, R8, -INF , !P1 ;  /* 0xff80000008bf7808 */ /* 0x000fe40004800000 */
[----:B------:R-:W-:Y:S02]  /*1ea40*/  ISETP.GE.AND P6, PT, R31, R2, PT ;  /* 0x000000021f00720c */ /* 0x000fe40003fc6270 */
[----:B------:R-:W-:Y:S01]  /*1ea50*/  IADD3 R10, R188, 0x30, RZ ;  /* 0x00000030bc0a7810 */ /* 0x000fe20007ffe0ff */
[----:B------:R-:W3:Y:S01]  /*1ea60*/  I2F R8, R15 ;  /* 0x0000000f00087306 */ /* 0x000ee20000201400 */
[----:B------:R-:W-:Y:S01]  /*1ea70*/  FSEL R200, R200, -INF , !P6 ;  /* 0xff800000c8c87808 */ /* 0x000fe20007000000 */
[-C--:B-1----:R-:W-:Y:S01]  /*1ea80*/  FFMA.FTZ R11, R0, R12.reuse, R11 ;  /* 0x0000000c000b7223 */ /* 0x082fe2000001000b */
[-C--:B------:R-:W-:Y:S01]  /*1ea90*/  ISETP.GE.AND P6, PT, R18, R3.reuse, PT ;  /* 0x000000031200720c */ /* 0x080fe20003fc6270 */
[----:B------:R-:W-:Y:S01]  /*1eaa0*/  FFMA.FTZ R193, R0, R12, R9 ;  /* 0x0000000c00c17223 */ /* 0x000fe20000010009 */
[----:B------:R-:W-:-:S02]  /*1eab0*/  ISETP.GE.AND P1, PT, R19, R3, PT ;  /* 0x000000031300720c */ /* 0x000fc40003f26270 */
[----:B------:R-:W-:Y:S01]  /*1eac0*/  FSEL R27, R27, -INF , !P6 ;  /* 0xff8000001b1b7808 */ /* 0x000fe20007000000 */
[-C--:B--2---:R-:W-:Y:S01]  /*1ead0*/  FFMA.FTZ R192, R0, R13.reuse, R4 ;  /* 0x0000000d00c07223 */ /* 0x084fe20000010004 */
[----:B------:R-:W-:Y:S01]  /*1eae0*/  IADD3 R4, R188, 0x31, RZ ;  /* 0x00000031bc047810 */ /* 0x000fe20007ffe0ff */
[----:B------:R-:W1:Y:S01]  /*1eaf0*/  I2F R9, R10 ;  /* 0x0000000a00097306 */ /* 0x000e620000201400 */
[----:B------:R-:W-:Y:S01]  /*1eb00*/  ISETP.GE.AND P6, PT, R14, R2, PT ;  /* 0x000000020e00720c */ /* 0x000fe20003fc6270 */
[C---:B------:R-:W-:Y:S01]  /*1eb10*/  FFMA.FTZ R6, R0.reuse, R13, R6 ;  /* 0x0000000d00067223 */ /* 0x040fe20000010006 */
[-C--:B------:R-:W-:Y:S02]  /*1eb20*/  ISETP.GE.AND P5, PT, R31, R3.reuse, PT ;  /* 0x000000031f00720c */ /* 0x080fe40003fa6270 */
[----:B------:R-:W-:Y:S01]  /*1eb30*/  FSEL R25, R11, -INF , !P1 ;  /* 0xff8000000b197808 */ /* 0x000fe20004800000 */
[-C--:B---3--:R-:W-:Y:S01]  /*1eb40*/  FFMA.FTZ R7, R0, R8.reuse, R7 ;  /* 0x0000000800077223 */ /* 0x088fe20000010007 */
[----:B------:R-:W-:Y:S01]  /*1eb50*/  IADD3 R12, R188, 0x38, RZ ;  /* 0x00000038bc0c7810 */ /* 0x000fe20007ffe0ff */
[----:B------:R-:W2:Y:S01]  /*1eb60*/  I2F R11, R4 ;  /* 0x00000004000b7306 */ /* 0x000ea20000201400 */
[----:B------:R-:W-:Y:S01]  /*1eb70*/  FSEL R192, R192, -INF , !P6 ;  /* 0xff800000c0c07808 */ /* 0x000fe20007000000 */
[----:B------:R-:W-:Y:S01]  /*1eb80*/  FFMA.FTZ R194, R0, R8, R5 ;  /* 0x0000000800c27223 */ /* 0x000fe20000010005 */
[----:B------:R-:W-:-:S02]  /*1eb90*/  ISETP.GE.AND P6, PT, R15, R3, PT ;  /* 0x000000030f00720c */ /* 0x000fc40003fc6270 */
[----:B------:R-:W-:Y:S02]  /*1eba0*/  FSEL R190, R190, -INF , !P5 ;  /* 0xff800000bebe7808 */ /* 0x000fe40006800000 */
[-C--:B------:R-:W-:Y:S01]  /*1ebb0*/  ISETP.GE.AND P5, PT, R19, R2.reuse, PT ;  /* 0x000000021300720c */ /* 0x080fe20003fa6270 */
[----:B------:R-:W3:Y:S01]  /*1ebc0*/  I2F R5, R12 ;  /* 0x0000000c00057306 */ /* 0x000ee20000201400 */
[----:B------:R-:W-:Y:S01]  /*1ebd0*/  FSEL R31, R7, -INF , !P6 ;  /* 0xff800000071f7808 */ /* 0x000fe20007000000 */
[CC--:B-1----:R-:W-:Y:S01]  /*1ebe0*/  FFMA.FTZ R29, R0.reuse, R9.reuse, R184 ;  /* 0x00000009001d7223 */ /* 0x0c2fe200000100b8 */
[----:B------:R-:W-:Y:S01]  /*1ebf0*/  FSEL R193, R193, -INF , !P5 ;  /* 0xff800000c1c17808 */ /* 0x000fe20006800000 */
[----:B------:R-:W-:Y:S01]  /*1ec00*/  FFMA.FTZ R175, R0, R9, R186 ;  /* 0x0000000900af7223 */ /* 0x000fe200000100ba */
[----:B------:R-:W-:Y:S02]  /*1ec10*/  ISETP.GE.AND P5, PT, R14, R3, PT ;  /* 0x000000030e00720c */ /* 0x000fe40003fa6270 */
[-C--:B------:R-:W-:Y:S01]  /*1ec20*/  ISETP.GE.AND P1, PT, R15, R2.reuse, PT ;  /* 0x000000020f00720c */ /* 0x080fe20003f26270 */
[----:B------:R-:W1:Y:S01]  /*1ec30*/  I2F R7, R188 ;  /* 0x000000bc00077306 */ /* 0x000e620000201400 */
[----:B------:R-:W-:Y:S01]  /*1ec40*/  FSEL R30, R6, -INF , !P5 ;  /* 0xff800000061e7808 */ /* 0x000fe20006800000 */
[-C--:B--2---:R-:W-:Y:S01]  /*1ec50*/  FFMA.FTZ R28, R0, R11.reuse, R185 ;  /* 0x0000000b001c7223 */ /* 0x084fe200000100b9 */
[-C--:B------:R-:W-:Y:S01]  /*1ec60*/  ISETP.GE.AND P5, PT, R10, R2.reuse, PT ;  /* 0x000000020a00720c */ /* 0x080fe20003fa6270 */
[----:B------:R-:W-:Y:S01]  /*1ec70*/  FFMA.FTZ R174, R0, R11, R187 ;  /* 0x0000000b00ae7223 */ /* 0x000fe200000100bb */
[----:B------:R-:W-:Y:S01]  /*1ec80*/  FSEL R194, R194, -INF , !P1 ;  /* 0xff800000c2c27808 */ /* 0x000fe20004800000 */
[----:B------:R-:W-:Y:S01]  /*1ec90*/  BAR.SYNC.DEFER_BLOCKING 0x0 ;  /* 0x0000000000007b1d */ /* 0x000fe20000010000 */
[----:B------:R-:W-:Y:S01]  /*1eca0*/  ISETP.GE.AND P1, PT, R10, R3, PT ;  /* 0x000000030a00720c */ /* 0x000fe20003f26270 */
[-C--:B---3--:R-:W-:Y:S01]  /*1ecb0*/  FFMA.FTZ R176, R0, R5.reuse, R180 ;  /* 0x0000000500b07223 */ /* 0x088fe200000100b4 */
[----:B------:R-:W-:Y:S01]  /*1ecc0*/  ISETP.GE.AND P6, PT, R4, R2, PT ;  /* 0x000000020400720c */ /* 0x000fe20003fc6270 */
[----:B------:R-:W-:Y:S01]  /*1ecd0*/  FFMA.FTZ R171, R0, R5, R182 ;  /* 0x0000000500ab7223 */ /* 0x000fe200000100b6 */
[----:B------:R-:W-:-:S02]  /*1ece0*/  FSEL R29, R29, -INF , !P5 ;  /* 0xff8000001d1d7808 */ /* 0x000fc40006800000 */
[----:B------:R-:W-:Y:S02]  /*1ecf0*/  ISETP.GE.AND P5, PT, R4, R3, PT ;  /* 0x000000030400720c */ /* 0x000fe40003fa6270 */
[----:B------:R-:W-:Y:S01]  /*1ed00*/  FSEL R175, R175, -INF , !P1 ;  /* 0xff800000afaf7808 */ /* 0x000fe20004800000 */
[-C--:B-1----:R-:W-:Y:S01]  /*1ed10*/  FFMA.FTZ R24, R0, R7.reuse, R24 ;  /* 0x0000000700187223 */ /* 0x082fe20000010018 */
[----:B------:R-:W-:Y:S01]  /*1ed20*/  ISETP.GE.AND P1, PT, R12, R2, PT ;  /* 0x000000020c00720c */ /* 0x000fe20003f26270 */
[----:B------:R-:W-:Y:S01]  /*1ed30*/  FFMA.FTZ R26, R0, R7, R26 ;  /* 0x00000007001a7223 */ /* 0x000fe2000001001a */
[----:B------:R-:W-:Y:S02]  /*1ed40*/  FSEL R28, R28, -INF , !P6 ;  /* 0xff8000001c1c7808 */ /* 0x000fe40007000000 */
[----:B------:R-:W-:Y:S02]  /*1ed50*/  IADD3 R4, R188, 0x39, RZ ;  /* 0x00000039bc047810 */ /* 0x000fe40007ffe0ff */
[----:B------:R-:W-:-:S02]  /*1ed60*/  ISETP.GE.AND P6, PT, R12, R3, PT ;  /* 0x000000030c00720c */ /* 0x000fc40003fc6270 */
[----:B------:R-:W-:Y:S01]  /*1ed70*/  FSEL R174, R174, -INF , !P5 ;  /* 0xff800000aeae7808 */ /* 0x000fe20006800000 */
[----:B------:R-:W1:Y:S01]  /*1ed80*/  I2F R5, R4 ;  /* 0x0000000400057306 */ /* 0x000e620000201400 */
[-C--:B------:R-:W-:Y:S02]  /*1ed90*/  ISETP.GE.AND P5, PT, R188, R2.reuse, PT ;  /* 0x00000002bc00720c */ /* 0x080fe40003fa6270 */
[----:B------:R-:W-:Y:S02]  /*1eda0*/  FSEL R176, R176, -INF , !P1 ;  /* 0xff800000b0b07808 */ /* 0x000fe40004800000 */
[----:B------:R-:W-:Y:S01]  /*1edb0*/  ISETP.GE.AND P1, PT, R188, R3, PT ;  /* 0x00000003bc00720c */ /* 0x000fe20003f26270 */
[----:B------:R-:W-:Y:S01]  /*1edc0*/  IMAD.MOV.U32 R188, RZ, RZ, R166 ;  /* 0x000000ffffbc7224 */ /* 0x000fe200078e00a6 */
[----:B------:R-:W-:Y:S02]  /*1edd0*/  FSEL R171, R171, -INF , !P6 ;  /* 0xff800000abab7808 */ /* 0x000fe40007000000 */
[----:B------:R-:W-:-:S02]  /*1ede0*/  ISETP.GE.AND P6, PT, R4, R2, PT ;  /* 0x000000020400720c */ /* 0x000fc40003fc6270 */
[----:B------:R-:W-:Y:S02]  /*1edf0*/  FSEL R2, R24, -INF , !P5 ;  /* 0xff80000018027808 */ /* 0x000fe40006800000 */
[----:B------:R-:W-:Y:S02]  /*1ee00*/  ISETP.GE.AND P5, PT, R4, R3, PT ;  /* 0x000000030400720c */ /* 0x000fe40003fa6270 */
[----:B------:R-:W-:Y:S01]  /*1ee10*/  FSEL R3, R26, -INF , !P1 ;  /* 0xff8000001a037808 */ /* 0x000fe20004800000 */
[----:B-1----:R-:W-:Y:S01]  /*1ee20*/  FFMA.FTZ R178, R0, R5, R181 ;  /* 0x0000000500b27223 */ /* 0x002fe200000100b5 */
[----:B------:R-:W-:Y:S01]  /*1ee30*/  ISETP.GT.AND P1, PT, R246, R235, PT ;  /* 0x000000ebf600720c */ /* 0x000fe20003f24270 */
[----:B------:R-:W-:-:S03]  /*1ee40*/  FFMA.FTZ R170, R0, R5, R183 ;  /* 0x0000000500aa7223 */ /* 0x000fc600000100b7 */
[----:B------:R-:W-:Y:S02]  /*1ee50*/  FSEL R178, R178, -INF , !P6 ;  /* 0xff800000b2b27808 */ /* 0x000fe40007000000 */
[----:B------:R-:W-:-:S07]  /*1ee60*/  FSEL R170, R170, -INF , !P5 ;  /* 0xff800000aaaa7808 */ /* 0x000fce0006800000 */
        /* <DEDUP_REMOVED lines=33> */
[----:B------:R-:W-:Y:S02]  /*1f080*/  @!P0 IADD3 R11, R11, 0x1, RZ ;  /* 0x000000010b0b8810 */ /* 0x000fe40007ffe0ff */
[----:B------:R-:W-:Y:S02]  /*1f090*/  ISETP.GE.AND P0, PT, R9, RZ, PT ;  /* 0x000000ff0900720c */ /* 0x000fe40003f06270 */
[----:B------:R-:W-:-:S02]  /*1f0a0*/  ISETP.GE.U32.AND P6, PT, R13, R8, PT ;  /* 0x000000080d00720c */ /* 0x000fc40003fc6070 */
[----:B------:R-:W2:Y:S04]  /*1f0b0*/  LD.E.64 R8, [R196.64+0x38] ;  /* 0x00003804c4087980 */ /* 0x000ea8000c101b00 */
[----:B------:R-:W-:Y:S02]  /*1f0c0*/  @P5 IADD3 R10, R10, 0x1, RZ ;  /* 0x000000010a0a5810 */ /* 0x000fe40007ffe0ff */
[----:B------:R-:W-:-:S05]  /*1f0d0*/  ISETP.GE.AND P5, PT, R5, RZ, PT ;  /* 0x000000ff0500720c */ /* 0x000fca0003fa6270 */
[----:B------:R-:W-:Y:S02]  /*1f0e0*/  @P6 IADD3 R11, R11, 0x1, RZ ;  /* 0x000000010b0b6810 */ /* 0x000fe40007ffe0ff */
[----:B------:R-:W-:Y:S02]  /*1f0f0*/  ISETP.NE.AND P6, PT, R14, RZ, PT ;  /* 0x000000ff0e00720c */ /* 0x000fe40003fc5270 */
[----:B------:R-:W-:-:S04]  /*1f100*/  @!P0 IADD3 R11, -R11, RZ, RZ ;  /* 0x000000ff0b0b8210 */ /* 0x000fc80007ffe1ff */
[----:B------:R-:W-:-:S05]  /*1f110*/  @!P5 IMAD.MOV R10, RZ, RZ, -R10 ;  /* 0x000000ffff0ad224 */ /* 0x000fca00078e0a0a */
[C---:B------:R-:W-:Y:S02]  /*1f120*/  SEL R7, R6.reuse, R10, !P6 ;  /* 0x0000000a06077207 */ /* 0x040fe40007000000 */
[----:B------:R-:W-:Y:S02]  /*1f130*/  SEL R6, R6, R11, !P6 ;  /* 0x0000000b06067207 */ /* 0x000fe40007000000 */
[----:B------:R-:W3:Y:S01]  /*1f140*/  LD.E.64 R10, [R196.64+0x20] ;  /* 0x00002004c40a7980 */ /* 0x000ee2000c101b00 */
[----:B------:R-:W-:-:S04]  /*1f150*/  IMAD.WIDE R18, R7, 0x4, R244 ;  /* 0x0000000407127825 */ /* 0x000fc800078e02f4 */
[----:B------:R-:W-:Y:S01]  /*1f160*/  IMAD.WIDE R12, R6, 0x4, R244 ;  /* 0x00000004060c7825 */ /* 0x000fe200078e02f4 */
[----:B------:R-:W4:Y:S04]  /*1f170*/  LD.E R5, [R18.64] ;  /* 0x0000000412057980 */ /* 0x000f28000c101900 */
[----:B------:R-:W4:Y:S01]  /*1f180*/  LD.E R4, [R12.64] ;  /* 0x000000040c047980 */ /* 0x000f22000c101900 */
[----:B------:R-:W-:-:S04]  /*1f190*/  IMAD.IADD R7, R7, 0x1, -R6 ;  /* 0x0000000107077824 */ /* 0x000fc800078e0a06 */
[----:B------:R-:W-:-:S05]  /*1f1a0*/  IMAD R14, R14, R7, -0x40 ;  /* 0xffffffc00e0e7424 */ /* 0x000fca00078e0207 */
[----:B------:R-:W-:Y:S01]  /*1f1b0*/  SHF.R.S32.HI R7, RZ, 0x1f, R14 ;  /* 0x0000001fff077819 */ /* 0x000fe2000001140e */
[-C--:B--2---:R-:W-:Y:S02]  /*1f1c0*/  IMAD R6, R9, R14.reuse, RZ ;  /* 0x0000000e09067224 */ /* 0x084fe400078e02ff */
[----:B------:R-:W-:-:S04]  /*1f1d0*/  IMAD.WIDE.U32 R14, R8, R14, RZ ;  /* 0x0000000e080e7225 */ /* 0x000fc800078e00ff */
[----:B------:R-:W-:-:S05]  /*1f1e0*/  IMAD R6, R8, R7, R6 ;  /* 0x0000000708067224 */ /* 0x000fca00078e0206 */
[----:B------:R-:W-:Y:S01]  /*1f1f0*/  IADD3 R15, R15, R6, RZ ;  /* 0x000000060f0f7210 */ /* 0x000fe20007ffe0ff */
[----:B----4-:R-:W-:-:S04]  /*1f200*/  IMAD.IADD R5, R4, 0x1, -R5 ;  /* 0x0000000104057824 */ /* 0x010fc800078e0a05 */
[----:B---3--:R-:W-:Y:S01]  /*1f210*/  IMAD R7, R11, R5, RZ ;  /* 0x000000050b077224 */ /* 0x008fe200078e02ff */
[----:B------:R-:W-:Y:S01]  /*1f220*/  SHF.R.S32.HI R4, RZ, 0x1f, R5 ;  /* 0x0000001fff047819 */ /* 0x000fe20000011405 */
[----:B------:R-:W-:-:S04]  /*1f230*/  IMAD.WIDE.U32 R8, R5, R10, R14 ;  /* 0x0000000a05087225 */ /* 0x000fc800078e000e */
[----:B------:R-:W-:-:S04]  /*1f240*/  IMAD R4, R10, R4, R7 ;  /* 0x000000040a047224 */ /* 0x000fc800078e0207 */
[----:B------:R-:W-:Y:S01]  /*1f250*/  IMAD.IADD R9, R9, 0x1, R4 ;  /* 0x0000000109097824 */ /* 0x000fe200078e0204 */
[----:B------:R-:W-:Y:S05]  /*1f260*/  BRA `(.L_x_4483) ;  /* 0x0000004000007947 */ /* 0x000fea0003800000 */
.L_x_4482:
[----:B------:R-:W-:Y:S02]  /*1f270*/  ULDC.64 UR4, c[0x0][0x118] ;  /* 0x0000460000047ab9 */ /* 0x000fe40000000a00 */
[----:B------:R-:W2:Y:S02]  /*1f280*/  LD.E R8, [R196.64+0x38] ;  /* 0x00003804c4087980 */ /* 0x000ea4000c101900 */
[----:B--2---:R-:W-:-:S04]  /*1f290*/  LEA R8, -R8, RZ, 0x6 ;  /* 0x000000ff08087211 */ /* 0x004fc800078e31ff */
[----:B------:R-:W-:Y:S02]  /*1f2a0*/  SHF.R.S32.HI R9, RZ, 0x1f, R8 ;  /* 0x0000001fff097819 */ /* 0x000fe40000011408 */
.L_x_4483:
[----:B------:R-:W-:Y:S05]  /*1f2b0*/  BSYNC B0 ;  /* 0x0000000000007941 */ /* 0x000fea0003800000 */
.L_x_4481:
        /* <DEDUP_REMOVED lines=8> */
[----:B------:R-:W-:Y:S02]  /*1f340*/  @P4 LEA.HI.X R15, R5, R237, R4, 0x1, P5 ;  /* 0x000000ed050f4211 */ /* 0x000fe400028f0c04 */
[----:B------:R-:W-:Y:S01]  /*1f350*/  @P3 LEA R12, P5, R7, R236, 0x1 ;  /* 0x000000ec070c3211 */ /* 0x000fe200078a08ff */
[----:B------:R-:W-:Y:S01]  /*1f360*/  @P3 IMAD.X R4, R9, 0x1, R234, P0 ;  /* 0x0000000109043824 */ /* 0x000fe200000e06ea */
[----:B------:R-:W-:Y:S02]  /*1f370*/  @P2 IADD3 R5, P0, R8, R233, RZ ;  /* 0x000000e908052210 */ /* 0x000fe40007f1e0ff */
[----:B------:R-:W-:Y:S02]  /*1f380*/  ISETP.NE.U32.AND P6, PT, R6, 0x1, PT ;  /* 0x000000010600780c */ /* 0x000fe40003fc5070 */
[----:B------:R-:W-:Y:S01]  /*1f390*/  @P3 LEA.HI.X R13, R7, R237, R4, 0x1, P5 ;  /* 0x000000ed070d3211 */ /* 0x000fe200028f0c04 */
[----:B------:R-:W-:Y:S01]  /*1f3a0*/  @P2 IMAD.X R4, R9, 0x1, R234, P0 ;  /* 0x0000000109042824 */ /* 0x000fe200000e06ea */
[----:B------:R-:W-:-:S04]  /*1f3b0*/  IADD3 R7, P5, P0, R233, R233, R8 ;  /* 0x000000e9e9077210 */ /* 0x000fc800078be008 */
[----:B------:R-:W-:Y:S02]  /*1f3c0*/  IADD3.X R6, R234, R234, R9, P5, P0 ;  /* 0x000000eaea067210 */ /* 0x000fe40002fe0409 */
[----:B------:R-:W-:-:S03]  /*1f3d0*/  @P2 LEA R10, P0, R5, R236, 0x1 ;  /* 0x000000ec050a2211 */ /* 0x000fc600078008ff */
[-C--:B------:R-:W-:Y:S01]  /*1f3e0*/  @!P6 LEA R18, P5, R7, R236.reuse, 0x1 ;  /* 0x000000ec0712e211 */ /* 0x080fe200078a08ff */
[----:B------:R-:W-:Y:S01]  /*1f3f0*/  @!PT LDS RZ, [RZ] ;  /* 0x00000000fffff984 */ /* 0x000fe20000000800 */
[----:B------:R-:W-:Y:S01]  /*1f400*/  @!PT LDS RZ, [RZ] ;  /* 0x00000000fffff984 */ /* 0x000fe20000000800 */
[----:B------:R-:W-:Y:S01]  /*1f410*/  @!PT LDS RZ, [RZ] ;  /* 0x00000000fffff984 */ /* 0x000fe20000000800 */
[----:B------:R1:W-:Y:S01]  /*1f420*/  @!P6 LDGSTS.E.BYPASS.LTC128B.128 [R243+0x8000], [R20.64] ;  /* 0x0800000014f3efae */ /* 0x0003e2000b901d44 */
[-C--:B------:R-:W-:Y:S01]  /*1f430*/  @P2 LEA.HI.X R11, R5, R237.reuse, R4, 0x1, P0 ;  /* 0x000000ed050b2211 */ /* 0x080fe200000f0c04 */
[----:B------:R-:W-:Y:S01]  /*1f440*/  @P4 IMAD.MOV.U32 R5, RZ, RZ, R21 ;  /* 0x000000ffff054224 */ /* 0x000fe200078e0015 */
[CC--:B------:R-:W-:Y:S01]  /*1f450*/  @P4 LEA R34, P0, R7.reuse, R236.reuse, 0x1 ;  /* 0x000000ec07224211 */ /* 0x0c0fe200078008ff */
[----:B------:R1:W-:Y:S01]  /*1f460*/  @P6 STS.128 [R243+0x8000], RZ ;  /* 0x008000fff3006388 */ /* 0x0003e20000000c00 */
[CCC-:B------:R-:W-:Y:S02]  /*1f470*/  @!P6 LEA.HI.X R19, R7.reuse, R237.reuse, R6.reuse, 0x1, P5 ;  /* 0x000000ed0713e211 */ /* 0x1c0fe400028f0c06 */
[C---:B------:R-:W-:Y:S02]  /*1f480*/  @P4 LEA.HI.X R35, R7.reuse, R237, R6, 0x1, P0 ;  /* 0x000000ed07234211 */ /* 0x040fe400000f0c06 */
[----:B------:R-:W-:-:S02]  /*1f490*/  @P3 LEA R32, P5, R7, R236, 0x1 ;  /* 0x000000ec07203211 */ /* 0x000fc400078a08ff */
[C---:B------:R-:W-:Y:S02]  /*1f4a0*/  @P2 LEA R22, P0, R7.reuse, R236, 0x1 ;  /* 0x000000ec07162211 */ /* 0x040fe400078008ff */
[CCC-:B------:R-:W-:Y:S02]  /*1f4b0*/  @P3 LEA.HI.X R33, R7.reuse, R237.reuse, R6.reuse, 0x1, P5 ;  /* 0x000000ed07213211 */ /* 0x1c0fe400028f0c06 */
[C---:B------:R-:W-:Y:S02]  /*1f4c0*/  @P2 LEA.HI.X R23, R7.reuse, R237, R6, 0x1, P0 ;  /* 0x000000ed07172211 */ /* 0x040fe400000f0c06 */
[-C--:B------:R-:W-:Y:S02]  /*1f4d0*/  IADD3 R4, P5, R7, R233.reuse, RZ ;  /* 0x000000e907047210 */ /* 0x080fe40007fbe0ff */
[----:B------:R-:W-:-:S03]  /*1f4e0*/  @!P6 IADD3 R8, P0, R8, R233, RZ ;  /* 0x000000e90808e210 */ /* 0x000fc60007f1e0ff */
[--C-:B------:R-:W-:Y:S01]  /*1f4f0*/  IMAD.X R6, R6, 0x1, R234.reuse, P5 ;  /* 0x0000000106067824 */ /* 0x100fe200028e06ea */
[CC--:B------:R-:W-:Y:S01]  /*1f500*/  @!P6 LEA R182, P5, R4.reuse, R236.reuse, 0x1 ;  /* 0x000000ec04b6e211 */ /* 0x0c0fe200078a08ff */
[----:B------:R-:W-:Y:S01]  /*1f510*/  @!P6 IMAD.X R9, R9, 0x1, R234, P0 ;  /* 0x000000010909e824 */ /* 0x000fe200000e06ea */
[CC--:B------:R-:W-:Y:S02]  /*1f520*/  @P4 LEA R180, P0, R4.reuse, R236.reuse, 0x1 ;  /* 0x000000ec04b44211 */ /* 0x0c0fe400078008ff */
[CCC-:B------:R-:W-:Y:S02]  /*1f530*/  @!P6 LEA.HI.X R183, R4.reuse, R237.reuse, R6.reuse, 0x1, P5 ;  /* 0x000000ed04b7e211 */ /* 0x1c0fe400028f0c06 */
[C---:B------:R-:W-:Y:S02]  /*1f540*/  @P4 LEA.HI.X R181, R4.reuse, R237, R6, 0x1, P0 ;  /* 0x000000ed04b54211 */ /* 0x040fe400000f0c06 */
[CC--:B------:R-:W-:Y:S02]  /*1f550*/  @P3 LEA R172, P5, R4.reuse, R236.reuse, 0x1 ;  /* 0x000000ec04ac3211 */ /* 0x0c0fe400078a08ff */
[----:B------:R-:W-:-:S02]  /*1f560*/  @P2 LEA R166, P0, R4, R236, 0x1 ;  /* 0x000000ec04a62211 */ /* 0x000fc400078008ff */
[CCC-:B------:R-:W-:Y:S02]  /*1f570*/  @P3 LEA.HI.X R173, R4.reuse, R237.reuse, R6.reuse, 0x1, P5 ;  /* 0x000000ed04ad3211 */ /* 0x1c0fe400028f0c06 */
        /* <DEDUP_REMOVED lines=86> */
.L_x_4480:
[----:B------:R-:W-:Y:S05]  /*1fae0*/  BSYNC B1 ;  /* 0x0000000000017941 */ /* 0x000fea0003800000 */
.L_x_4479:
[----:B------:R-:W-:Y:S01]  /*1faf0*/  ULDC.64 UR4, c[0x0][0x118] ;  /* 0x0000460000047ab9 */ /* 0x000fe20000000a00 */
[----:B-1----:R-:W-:Y:S01]  /*1fb00*/  FMNMX.FTZ R4, R165, R2, !PT ;  /* 0x00000002a5047209 */ /* 0x002fe20007810000 */
[----:B------:R-:W2:Y:S01]  /*1fb10*/  LD.E R173, [R196.64+0xdc] ;  /* 0x0000dc04c4ad7980 */ /* 0x000ea2000c101900 */
[----:B------:R-:W-:-:S02]  /*1fb20*/  FMNMX.FTZ R6, R164, R3, !PT ;  /* 0x00000003a4067209 */ /* 0x000fc40007810000 */
[----:B------:R-:W-:Y:S01]  /*1fb30*/  FMNMX.FTZ R5, R203, R4, !PT ;  /* 0x00000004cb057209 */ /* 0x000fe20007810000 */
[----:B------:R-:W-:Y:S03]  /*1fb40*/  LDSM.16.MT88.4 R8, [R230+0x10000] ;  /* 0x01000000e608783b */ /* 0x000fe60000004200 */
[----:B------:R-:W-:Y:S01]  /*1fb50*/  FMNMX.FTZ R4, R202, R5, !PT ;  /* 0x00000005ca047209 */ /* 0x000fe20007810000 */
[----:B------:R-:W-:Y:S01]  /*1fb60*/  LDSM.16.MT88.4 R12, [R228+0x10000] ;  /* 0x01000000e40c783b */ /* 0x000fe20000004200 */
[----:B------:R-:W-:Y:S02]  /*1fb70*/  FMNMX.FTZ R5, R169, R6, !PT ;  /* 0x00000006a9057209 */ /* 0x000fe40007810000 */
[----:B------:R-:W-:Y:S01]  /*1fb80*/  FMNMX.FTZ R4, R251, R4, !PT ;  /* 0x00000004fb047209 */ /* 0x000fe20007810000 */
[----:B------:R-:W-:Y:S01]  /*1fb90*/  LDSM.16.MT88.4 R20, [R230+0x10800] ;  /* 0x01080000e614783b */ /* 0x000fe20000004200 */
[----:B------:R-:W-:-:S02]  /*1fba0*/  FMNMX.FTZ R5, R250, R5, !PT ;  /* 0x00000005fa057209 */ /* 0x000fc40007810000 */
        /* <DEDUP_REMOVED lines=34> */
[----:B------:R-:W-:Y:S02]  /*1fdd0*/  FSEL R4, R168, RZ, P2 ;  /* 0x000000ffa8047208 */ /* 0x000fe40001000000 */
[----:B------:R-:W-:-:S03]  /*1fde0*/  FSETP.NEU.FTZ.AND P0, PT, R167, -INF , PT ;  /* 0xff800000a700780b */ /* 0x000fc60003f1d000 */
[----:B------:R-:W-:Y:S01]  /*1fdf0*/  FADD.FTZ R4, R165, -R4 ;  /* 0x80000004a5047221 */ /* 0x000fe20000010000 */
[----:B------:R-:W-:Y:S01]  /*1fe00*/  FSEL R5, R167, RZ, P0 ;  /* 0x000000ffa7057208 */ /* 0x000fe20000000000 */
[C---:B--2---:R-:W-:Y:S02]  /*1fe10*/  FMUL.FTZ R172, R173.reuse, R167 ;  /* 0x000000a7adac7220 */ /* 0x044fe40000410000 */
[----:B------:R-:W-:-:S03]  /*1fe20*/  FMUL.FTZ R180, R173, R168 ;  /* 0x000000a8adb47220 */ /* 0x000fc60000410000 */
[----:B------:R-:W-:Y:S02]  /*1fe30*/  FSEL R172, R172, RZ, P0 ;  /* 0x000000ffacac7208 */ /* 0x000fe40000000000 */
[----:B------:R-:W-:-:S03]  /*1fe40*/  FSEL R180, R180, RZ, P2 ;  /* 0x000000ffb4b47208 */ /* 0x000fc60001000000 */
[-CC-:B------:R-:W-:Y:S02]  /*1fe50*/  FFMA.FTZ R32, R3, R173.reuse, -R172.reuse ;  /* 0x000000ad03207223 */ /* 0x180fe400000108ac */
[-C--:B------:R-:W-:Y:S02]  /*1fe60*/  FFMA.FTZ R3, R169, R173.reuse, -R172 ;  /* 0x000000ada9037223 */ /* 0x080fe400000108ac */
[----:B------:R-:W-:Y:S02]  /*1fe70*/  FMUL.FTZ R169, R173, R4 ;  /* 0x00000004ada97220 */ /* 0x000fe40000410000 */
[----:B------:R-:W-:Y:S01]  /*1fe80*/  FADD.FTZ R4, R164, -R5 ;  /* 0x80000005a4047221 */ /* 0x000fe20000010000 */
[----:B------:R-:W-:Y:S01]  /*1fe90*/  MUFU.EX2 R32, R32 ;  /* 0x0000002000207308 */ /* 0x000fe20000000800 */
[-CC-:B------:R-:W-:Y:S02]  /*1fea0*/  FFMA.FTZ R166, R2, R173.reuse, -R180.reuse ;  /* 0x000000ad02a67223 */ /* 0x180fe400000108b4 */
[----:B------:R-:W-:-:S02]  /*1feb0*/  FFMA.FTZ R35, R203, R173, -R180 ;  /* 0x000000adcb237223 */ /* 0x000fc400000108b4 */
[-CC-:B------:R-:W-:Y:S02]  /*1fec0*/  FFMA.FTZ R34, R202, R173.reuse, -R180.reuse ;  /* 0x000000adca227223 */ /* 0x180fe400000108b4 */
[-C--:B------:R-:W-:Y:S01]  /*1fed0*/  FFMA.FTZ R33, R251, R173.reuse, -R180 ;  /* 0x000000adfb217223 */ /* 0x080fe200000108b4 */
[----:B------:R-:W-:Y:S01]  /*1fee0*/  MUFU.EX2 R166, R166 ;  /* 0x000000a600a67308 */ /* 0x000fe20000000800 */
[-CC-:B------:R-:W-:Y:S02]  /*1fef0*/  FFMA.FTZ R2, R250, R173.reuse, -R172.reuse ;  /* 0x000000adfa027223 */ /* 0x180fe400000108ac */
[-C--:B------:R-:W-:Y:S02]  /*1ff00*/  FFMA.FTZ R165, R16, R173.reuse, -R172 ;  /* 0x000000ad10a57223 */ /* 0x080fe400000108ac */
[----:B------:R-:W-:Y:S01]  /*1ff10*/  FMUL.FTZ R164, R173, R4 ;  /* 0x00000004ada47220 */ /* 0x000fe20000410000 */
[----:B------:R-:W1:Y:S01]  /*1ff20*/  LDSM.16.MT88.4 R16, [R229+0x10000] ;  /* 0x01000000e510783b */ /* 0x000e620000004200 */
[-CC-:B------:R-:W-:Y:S01]  /*1ff30*/  FFMA.FTZ R177, R177, R173.reuse, -R180.reuse ;  /* 0x000000adb1b17223 */ /* 0x180fe200000108b4 */
[----:B------:R-:W2:Y:S01]  /*1ff40*/  MUFU.EX2 R35, R35 ;  /* 0x0000002300237308 */ /* 0x000ea20000000800 */
[----:B------:R-:W-:-:S02]  /*1ff50*/  FFMA.FTZ R182, R201, R173, -R180 ;  /* 0x000000adc9b67223 */ /* 0x000fc400000108b4 */
[-CC-:B------:R-:W-:Y:S02]  /*1ff60*/  FFMA.FTZ R179, R179, R173.reuse, -R180.reuse ;  /* 0x000000adb3b37223 */ /* 0x180fe400000108b4 */
[-C--:B------:R-:W-:Y:S02]  /*1ff70*/  FFMA.FTZ R184, R200, R173.reuse, -R180 ;  /* 0x000000adc8b87223 */ /* 0x080fe400000108b4 */
[-CC-:B------:R-:W-:Y:S01]  /*1ff80*/  FFMA.FTZ R181, R199, R173.reuse, -R172.reuse ;  /* 0x000000adc7b57223 */ /* 0x180fe200000108ac */
[----:B------:R-:W-:Y:S01]  /*1ff90*/  MUFU.EX2 R34, R34 ;  /* 0x0000002200227308 */ /* 0x000fe20000000800 */
[-CC-:B------:R-:W-:Y:S02]  /*1ffa0*/  FFMA.FTZ R186, R195, R173.reuse, -R172.reuse ;  /* 0x000000adc3ba7223 */ /* 0x180fe400000108ac */
[-CC-:B------:R-:W-:Y:S02]  /*1ffb0*/  FFMA.FTZ R183, R198, R173.reuse, -R172.reuse ;  /* 0x000000adc6b77223 */ /* 0x180fe400000108ac */
[----:B------:R-:W-:-:S02]  /*1ffc0*/  FFMA.FTZ R190, R190, R173, -R172 ;  /* 0x000000adbebe7223 */ /* 0x000fc400000108ac */
[-CC-:B------:R-:W-:Y:S01]  /*1ffd0*/  FFMA.FTZ R187, R192, R173.reuse, -R180.reuse ;  /* 0x000000adc0bb7223 */ /* 0x180fe200000108b4 */
[----:B------:R-:W3:Y:S01]  /*1ffe0*/  MUFU.EX2 R33, R33 ;  /* 0x0000002100217308 */ /* 0x000ee20000000800 */
[----:B--2---:R-:W-:Y:S01]  /*1fff0*/  F2FP.BF16.PACK_AB R4, R35, R166 ;  /* 0x000000a62304723e */ /* 0x004fe200000010ff */
[-CC-:B------:R-:W-:Y:S02]  /*20000*/  FFMA.FTZ R185, R191, R173.reuse, -R180.reuse ;  /* 0x000000adbfb97223 */ /* 0x180fe400000108b4 */
[-C--:B------:R-:W-:Y:S02]  /*20010*/  FFMA.FTZ R192, R194, R173.reuse, -R180 ;  /* 0x000000adc2c07223 */ /* 0x080fe400000108b4 */
[-CC-:B------:R-:W-:Y:S02]  /*20020*/  FFMA.FTZ R191, R27, R173.reuse, -R172.reuse ;  /* 0x000000ad1bbf7223 */ /* 0x180fe400000108ac */
[----:B------:R-:W2:Y:S01]  /*20030*/  MUFU.EX2 R3, R3 ;  /* 0x0000000300037308 */ /* 0x000ea20000000800 */
[----:B------:R-:W-:-:S02]  /*20040*/  FFMA.FTZ R194, R25, R173, -R172 ;  /* 0x000000ad19c27223 */ /* 0x000fc400000108ac */
[----:B------:R-:W-:Y:S01]  /*20050*/  LDSM.16.MT88.4 R24, [R230+0x11000] ;  /* 0x01100000e618783b */ /* 0x000fe20000004200 */
[-C--:B------:R-:W-:Y:S02]  /*20060*/  FFMA.FTZ R196, R193, R173.reuse, -R180 ;  /* 0x000000adc1c47223 */ /* 0x080fe400000108b4 */
[-CC-:B------:R-:W-:Y:S02]  /*20070*/  FFMA.FTZ R193, R30, R173.reuse, -R172.reuse ;  /* 0x000000ad1ec17223 */ /* 0x180fe400000108ac */
[----:B------:R-:W-:Y:S01]  /*20080*/  MUFU.EX2 R2, R2 ;  /* 0x0000000200027308 */ /* 0x000fe20000000800 */
[----:B---3--:R-:W-:Y:S01]  /*20090*/  F2FP.BF16.PACK_AB R6, R33, R34 ;  /* 0x000000222106723e */ /* 0x008fe200000010ff */
[-C--:B------:R-:W-:Y:S02]  /*200a0*/  FFMA.FTZ R198, R31, R173.reuse, -R172 ;  /* 0x000000ad1fc67223 */ /* 0x080fe400000108ac */
[-CC-:B------:R-:W-:Y:S02]  /*200b0*/  FFMA.FTZ R195, R29, R173.reuse, -R180.reuse ;  /* 0x000000ad1dc37223 */ /* 0x180fe400000108b4 */
[----:B------:R-:W-:-:S02]  /*200c0*/  FFMA.FTZ R200, R28, R173, -R180 ;  /* 0x000000ad1cc87223 */ /* 0x000fc400000108b4 */
[----:B------:R-:W3:Y:S01]  /*200d0*/  MUFU.EX2 R165, R165 ;  /* 0x000000a500a57308 */ /* 0x000ee20000000800 */
[----:B--2---:R-:W-:Y:S01]  /*200e0*/  F2FP.BF16.PACK_AB R5, R3, R32 ;  /* 0x000000200305723e */ /* 0x004fe200000010ff */
[----:B------:R-:W-:Y:S01]  /*200f0*/  LDSM.16.MT88.4 R28, [R227+0x17000] ;  /* 0x01700000e31c783b */ /* 0x000fe20000004200 */
[-CC-:B------:R-:W-:Y:S02]  /*20100*/  FFMA.FTZ R176, R176, R173.reuse, -R180.reuse ;  /* 0x000000adb0b07223 */ /* 0x180fe400000108b4 */
[-C--:B------:R-:W-:Y:S02]  /*20110*/  FFMA.FTZ R197, R178, R173.reuse, -R180 ;  /* 0x000000adb2c57223 */ /* 0x080fe400000108b4 */
[-CC-:B------:R-:W-:Y:S01]  /*20120*/  FFMA.FTZ R175, R175, R173.reuse, -R172.reuse ;  /* 0x000000adafaf7223 */ /* 0x180fe200000108ac */
[----:B------:R-:W2:Y:S01]  /*20130*/  MUFU.EX2 R169, R169 ;  /* 0x000000a900a97308 */ /* 0x000ea20000000800 */
[-CC-:B------:R-:W-:Y:S02]  /*20140*/  FFMA.FTZ R174, R174, R173.reuse, -R172.reuse ;  /* 0x000000adaeae7223 */ /* 0x180fe400000108ac */
[----:B------:R-:W-:-:S02]  /*20150*/  FFMA.FTZ R171, R171, R173, -R172 ;  /* 0x000000adabab7223 */ /* 0x000fc400000108ac */
        /* <DEDUP_REMOVED lines=26> */
[-C--:B------:R-:W-:Y:S02]  /*20300*/  FMUL.FTZ R36, R36, R169.reuse ;  /* 0x000000a924247220 */ /* 0x080fe40000410000 */
[-C--:B------:R-:W-:Y:S01]  /*20310*/  FMUL.FTZ R37, R37, R169.reuse ;  /* 0x000000a925257220 */ /* 0x080fe20000410000 */
[----:B------:R-:W-:Y:S01]  /*20320*/  MUFU.EX2 R181, R181 ;  /* 0x000000b500b57308 */ /* 0x000fe20000000800 */
[-C--:B------:R-:W-:Y:S02]  /*20330*/  FMUL.FTZ R38, R38, R164.reuse ;  /* 0x000000a426267220 */ /* 0x080fe40000410000 */
[----:B------:R-:W-:Y:S02]  /*20340*/  FMUL.FTZ R39, R39, R164 ;  /* 0x000000a427277220 */ /* 0x000fe40000410000 */
[----:B------:R-:W-:-:S02]  /*20350*/  FMUL.FTZ R40, R40, R169 ;  /* 0x000000a928287220 */ /* 0x000fc40000410000 */
[-C--:B------:R-:W-:Y:S01]  /*20360*/  FMUL.FTZ R41, R41, R169.reuse ;  /* 0x000000a929297220 */ /* 0x080fe20000410000 */
[----:B------:R-:W4:Y:S01]  /*20370*/  MUFU.EX2 R186, R186 ;  /* 0x000000ba00ba7308 */ /* 0x000f220000000800 */
[-C--:B------:R-:W-:Y:S01]  /*20380*/  FMUL.FTZ R42, R42, R164.reuse ;  /* 0x000000a42a2a7220 */ /* 0x080fe20000410000 */
[C---:B-1----:R-:W-:Y:S01]  /*20390*/  HMMA.16816.F32.BF16 R36, R4.reuse, R16, R36 ;  /* 0x000000100424723c */ /* 0x042fe20000041824 */
[-C--:B------:R-:W-:Y:S02]  /*203a0*/  FMUL.FTZ R43, R43, R164.reuse ;  /* 0x000000a42b2b7220 */ /* 0x080fe40000410000 */
[-C--:B------:R-:W-:Y:S02]  /*203b0*/  FMUL.FTZ R44, R44, R169.reuse ;  /* 0x000000a92c2c7220 */ /* 0x080fe40000410000 */
[-C--:B------:R-:W-:Y:S01]  /*203c0*/  FMUL.FTZ R45, R45, R169.reuse ;  /* 0x000000a92d2d7220 */ /* 0x080fe20000410000 */
[----:B------:R-:W-:Y:S01]  /*203d0*/  MUFU.EX2 R183, R183 ;  /* 0x000000b700b77308 */ /* 0x000fe20000000800 */
[-C--:B------:R-:W-:Y:S01]  /*203e0*/  FMUL.FTZ R46, R46, R164.reuse ;  /* 0x000000a42e2e7220 */ /* 0x080fe20000410000 */
[----:B------:R-:W-:Y:S01]  /*203f0*/  HMMA.16816.F32.BF16 R40, R4, R18, R40 ;  /* 0x000000120428723c */ /* 0x000fe20000041828 */
[----:B------:R-:W-:Y:S01]  /*20400*/  FMUL.FTZ R47, R47, R164 ;  /* 0x000000a42f2f7220 */ /* 0x000fe20000410000 */
[----:B------:R-:W1:Y:S01]  /*20410*/  LDSM.16.MT88.4 R16, [R230+0x12000] ;  /* 0x01200000e610783b */ /* 0x000e620000004200 */
[----:B------:R-:W-:-:S02]  /*20420*/  FMUL.FTZ R48, R48, R169 ;  /* 0x000000a930307220 */ /* 0x000fc40000410000 */
[-C--:B------:R-:W-:Y:S01]  /*20430*/  FMUL.FTZ R49, R49, R169.reuse ;  /* 0x000000a931317220 */ /* 0x080fe20000410000 */
[----:B------:R-:W5:Y:S01]  /*20440*/  MUFU.EX2 R190, R190 ;  /* 0x000000be00be7308 */ /* 0x000f620000000800 */
[-C--:B------:R-:W-:Y:S01]  /*20450*/  FMUL.FTZ R50, R50, R164.reuse ;  /* 0x000000a432327220 */ /* 0x080fe20000410000 */
[C---:B------:R-:W-:Y:S01]  /*20460*/  HMMA.16816.F32.BF16 R44, R4.reuse, R12, R44 ;  /* 0x0000000c042c723c */ /* 0x040fe2000004182c */
[-C--:B------:R-:W-:Y:S02]  /*20470*/  FMUL.FTZ R51, R51, R164.reuse ;  /* 0x000000a433337220 */ /* 0x080fe40000410000 */
[-C--:B------:R-:W-:Y:S02]  /*20480*/  FMUL.FTZ R76, R76, R169.reuse ;  /* 0x000000a94c4c7220 */ /* 0x080fe40000410000 */
[----:B------:R-:W-:Y:S01]  /*20490*/  FMUL.FTZ R77, R77, R169 ;  /* 0x000000a94d4d7220 */ /* 0x000fe20000410000 */
[----:B------:R-:W-:Y:S01]  /*204a0*/  MUFU.EX2 R185, R185 ;  /* 0x000000b900b97308 */ /* 0x000fe20000000800 */
[-C--:B------:R-:W-:Y:S01]  /*204b0*/  FMUL.FTZ R78, R78, R164.reuse ;  /* 0x000000a44e4e7220 */ /* 0x080fe20000410000 */
[----:B---3--:R-:W-:Y:S01]  /*204c0*/  HMMA.16816.F32.BF16 R52, R4, R8, R52 ;  /* 0x000000080434723c */ /* 0x008fe20000041834 */
[----:B------:R-:W-:-:S02]  /*204d0*/  FMUL.FTZ R79, R79, R164 ;  /* 0x000000a44f4f7220 */ /* 0x000fc40000410000 */
[-C--:B------:R-:W-:Y:S02]  /*204e0*/  FMUL.FTZ R80, R80, R169.reuse ;  /* 0x000000a950507220 */ /* 0x080fe40000410000 */
[-C--:B------:R-:W-:Y:S01]  /*204f0*/  FMUL.FTZ R81, R81, R169.reuse ;  /* 0x000000a951517220 */ /* 0x080fe20000410000 */
[----:B------:R-:W3:Y:S01]  /*20500*/  MUFU.EX2 R196, R196 ;  /* 0x000000c400c47308 */ /* 0x000ee20000000800 */
[-C--:B------:R-:W-:Y:S01]  /*20510*/  FMUL.FTZ R82, R82, R164.reuse ;  /* 0x000000a452527220 */ /* 0x080fe20000410000 */
[C---:B------:R-:W-:Y:S01]  /*20520*/  HMMA.16816.F32.BF16 R56, R4.reuse, R10, R56 ;  /* 0x0000000a0438723c */ /* 0x040fe20000041838 */
[----:B------:R-:W2:Y:S01]  /*20530*/  LDSM.16.MT88.4 R8, [R228+0x12000] ;  /* 0x01200000e408783b */ /* 0x000ea20000004200 */
[-C--:B------:R-:W-:Y:S02]  /*20540*/  FMUL.FTZ R83, R83, R164.reuse ;  /* 0x000000a453537220 */ /* 0x080fe40000410000 */
[-C--:B------:R-:W-:Y:S02]  /*20550*/  FMUL.FTZ R60, R60, R169.reuse ;  /* 0x000000a93c3c7220 */ /* 0x080fe40000410000 */
[----:B------:R-:W-:Y:S01]  /*20560*/  FMUL.FTZ R61, R61, R169 ;  /* 0x000000a93d3d7220 */ /* 0x000fe20000410000 */
[----:B------:R-:W-:Y:S01]  /*20570*/  MUFU.EX2 R187, R187 ;  /* 0x000000bb00bb7308 */ /* 0x000fe20000000800 */
[----:B------:R-:W-:Y:S01]  /*20580*/  HMMA.16816.F32.BF16 R48, R4, R14, R48 ;  /* 0x0000000e0430723c */ /* 0x000fe20000041830 */
[----:B------:R-:W3:Y:S01]  /*20590*/  LDSM.16.MT88.4 R12, [R229+0x12000] ;  /* 0x01200000e50c783b */ /* 0x000ee20000004200 */
[----:B------:R-:W-:-:S02]  /*205a0*/  FMUL.FTZ R62, R62, R164 ;  /* 0x000000a43e3e7220 */ /* 0x000fc40000410000 */
[-C--:B------:R-:W-:Y:S02]  /*205b0*/  FMUL.FTZ R63, R63, R164.reuse ;  /* 0x000000a43f3f7220 */ /* 0x080fe40000410000 */
[-C--:B------:R-:W-:Y:S01]  /*205c0*/  FMUL.FTZ R64, R64, R169.reuse ;  /* 0x000000a940407220 */ /* 0x080fe20000410000 */
[----:B------:R-:W-:Y:S01]  /*205d0*/  MUFU.EX2 R192, R192 ;  /* 0x000000c000c07308 */ /* 0x000fe20000000800 */
[-C--:B------:R-:W-:Y:S02]  /*205e0*/  FMUL.FTZ R65, R65, R169.reuse ;  /* 0x000000a941417220 */ /* 0x080fe40000410000 */
[-C--:B------:R-:W-:Y:S01]  /*205f0*/  FMUL.FTZ R66, R66, R164.reuse ;  /* 0x000000a442427220 */ /* 0x080fe20000410000 */
[----:B-1----:R-:W-:Y:S01]  /*20600*/  HMMA.16816.F32.BF16 R60, R4, R16, R60 ;  /* 0x00000010043c723c */ /* 0x002fe2000004183c */
[----:B------:R-:W-:Y:S02]  /*20610*/  FMUL.FTZ R67, R67, R164 ;  /* 0x000000a443437220 */ /* 0x000fe40000410000 */
[-C--:B------:R-:W-:Y:S01]  /*20620*/  FMUL.FTZ R68, R68, R169.reuse ;  /* 0x000000a944447220 */ /* 0x080fe20000410000 */
[----:B------:R-:W-:Y:S01]  /*20630*/  MUFU.EX2 R191, R191 ;  /* 0x000000bf00bf7308 */ /* 0x000fe20000000800 */
[----:B------:R-:W-:-:S02]  /*20640*/  FMUL.FTZ R69, R69, R169 ;  /* 0x000000a945457220 */ /* 0x000fc40000410000 */
[-C--:B------:R-:W-:Y:S01]  /*20650*/  FMUL.FTZ R70, R70, R164.reuse ;  /* 0x000000a446467220 */ /* 0x080fe20000410000 */
[----:B------:R-:W-:Y:S01]  /*20660*/  HMMA.16816.F32.BF16 R64, R4, R18, R64 ;  /* 0x000000120440723c */ /* 0x000fe20000041840 */
[-C--:B------:R-:W-:Y:S01]  /*20670*/  FMUL.FTZ R71, R71, R164.reuse ;  /* 0x000000a447477220 */ /* 0x080fe20000410000 */
[----:B------:R-:W1:Y:S01]  /*20680*/  LDSM.16.MT88.4 R16, [R227+0x12000] ;  /* 0x01200000e310783b */ /* 0x000e620000004200 */
[-C--:B------:R-:W-:Y:S01]  /*20690*/  FMUL.FTZ R72, R72, R169.reuse ;  /* 0x000000a948487220 */ /* 0x080fe20000410000 */
[----:B------:R-:W1:Y:S01]  /*206a0*/  MUFU.EX2 R194, R194 ;  /* 0x000000c200c27308 */ /* 0x000e620000000800 */
[----:B------:R-:W-:Y:S02]  /*206b0*/  FMUL.FTZ R73, R73, R169 ;  /* 0x000000a949497220 */ /* 0x000fe40000410000 */
[-C--:B------:R-:W-:Y:S02]  /*206c0*/  FMUL.FTZ R74, R74, R164.reuse ;  /* 0x000000a44a4a7220 */ /* 0x080fe40000410000 */
[----:B------:R-:W-:-:S02]  /*206d0*/  FMUL.FTZ R75, R75, R164 ;  /* 0x000000a44b4b7220 */ /* 0x000fc40000410000 */
        /* <DEDUP_REMOVED lines=14> */
[----:B------:R-:W-:Y:S01]  /*207c0*/  MUFU.EX2 R195, R195 ;  /* 0x000000c300c37308 */ /* 0x000fe20000000800 */
[C---:B---3--:R-:W-:Y:S01]  /*207d0*/  HMMA.16816.F32.BF16 R68, R4.reuse, R12, R68 ;  /* 0x0000000c0444723c */ /* 0x048fe20000041844 */
[-C--:B------:R-:W-:Y:S02]  /*207e0*/  FMUL.FTZ R85, R85, R169.reuse ;  /* 0x000000a955557220 */ /* 0x080fe40000410000 */
[-C--:B------:R-:W-:Y:S02]  /*207f0*/  FMUL.FTZ R86, R86, R164.reuse ;  /* 0x000000a456567220 */ /* 0x080fe40000410000 */
[-C--:B------:R-:W-:Y:S02]  /*20800*/  FMUL.FTZ R87, R87, R164.reuse ;  /* 0x000000a457577220 */ /* 0x080fe40000410000 */
[-C--:B------:R-:W-:Y:S01]  /*20810*/  FMUL.FTZ R88, R88, R169.reuse ;  /* 0x000000a958587220 */ /* 0x080fe20000410000 */
[----:B------:R-:W-:Y:S01]  /*20820*/  HMMA.16816.F32.BF16 R72, R4, R14, R72 ;  /* 0x0000000e0448723c */ /* 0x000fe20000041848 */
[----:B------:R-:W3:Y:S01]  /*20830*/  LDSM.16.MT88.4 R12, [R230+0x14000] ;  /* 0x01400000e60c783b */ /* 0x000ee20000004200 */
[----:B------:R-:W-:Y:S01]  /*20840*/  FMUL.FTZ R89, R89, R169 ;  /* 0x000000a959597220 */ /* 0x000fe20000410000 */
[----:B------:R-:W2:Y:S01]  /*20850*/  MUFU.EX2 R200, R200 ;  /* 0x000000c800c87308 */ /* 0x000ea20000000800 */
        /* <DEDUP_REMOVED lines=28> */
[C---:B---3--:R-:W-:Y:S01]  /*20a20*/  HMMA.16816.F32.BF16 R92, R4.reuse, R12, R92 ;  /* 0x0000000c045c723c */ /* 0x048fe2000004185c */
[-C--:B------:R-:W-:Y:S02]  /*20a30*/  FMUL.FTZ R108, R108, R169.reuse ;  /* 0x000000a96c6c7220 */ /* 0x080fe40000410000 */
[-C--:B------:R-:W-:Y:S02]  /*20a40*/  FMUL.FTZ R109, R109, R169.reuse ;  /* 0x000000a96d6d7220 */ /* 0x080fe40000410000 */
[-C--:B------:R-:W-:Y:S01]  /*20a50*/  FMUL.FTZ R110, R110, R164.reuse ;  /* 0x000000a46e6e7220 */ /* 0x080fe20000410000 */
[----:B------:R-:W-:Y:S01]  /*20a60*/  MUFU.EX2 R171, R171 ;  /* 0x000000ab00ab7308 */ /* 0x000fe20000000800 */
[----:B------:R-:W-:Y:S01]  /*20a70*/  FMUL.FTZ R111, R111, R164 ;  /* 0x000000a46f6f7220 */ /* 0x000fe20000410000 */
[----:B------:R-:W-:Y:S01]  /*20a80*/  HMMA.16816.F32.BF16 R96, R4, R14, R96 ;  /* 0x0000000e0460723c */ /* 0x000fe20000041860 */
[----:B------:R-:W3:Y:S01]  /*20a90*/  LDSM.16.MT88.4 R12, [R227+0x14000] ;  /* 0x01400000e30c783b */ /* 0x000ee20000004200 */
[----:B------:R-:W-:-:S02]  /*20aa0*/  FMUL.FTZ R112, R112, R169 ;  /* 0x000000a970707220 */ /* 0x000fc40000410000 */
[-C--:B------:R-:W-:Y:S02]  /*20ab0*/  FMUL.FTZ R113, R113, R169.reuse ;  /* 0x000000a971717220 */ /* 0x080fe40000410000 */
[-C--:B------:R-:W-:Y:S01]  /*20ac0*/  FMUL.FTZ R114, R114, R164.reuse ;  /* 0x000000a472727220 */ /* 0x080fe20000410000 */
[----:B------:R-:W2:Y:S01]  /*20ad0*/  MUFU.EX2 R170, R170 ;  /* 0x000000aa00aa7308 */ /* 0x000ea20000000800 */
[-C--:B------:R-:W-:Y:S02]  /*20ae0*/  FMUL.FTZ R115, R115, R164.reuse ;  /* 0x000000a473737220 */ /* 0x080fe40000410000 */
[-C--:B------:R-:W-:Y:S01]  /*20af0*/  FMUL.FTZ R116, R116, R169.reuse ;  /* 0x000000a974747220 */ /* 0x080fe20000410000 */
[----:B-1----:R-:W-:Y:S01]  /*20b00*/  HMMA.16816.F32.BF16 R108, R4, R16, R108 ;  /* 0x00000010046c723c */ /* 0x002fe2000004186c */
[----:B------:R-:W-:Y:S02]  /*20b10*/  FMUL.FTZ R117, R117, R169 ;  /* 0x000000a975757220 */ /* 0x000fe40000410000 */
[----:B------:R-:W-:-:S02]  /*20b20*/  FMUL.FTZ R118, R118, R164 ;  /* 0x000000a476767220 */ /* 0x000fc40000410000 */
[-C--:B------:R-:W-:Y:S02]  /*20b30*/  FMUL.FTZ R119, R119, R164.reuse ;  /* 0x000000a477777220 */ /* 0x080fe40000410000 */
[-C--:B------:R-:W-:Y:S01]  /*20b40*/  FMUL.FTZ R120, R120, R169.reuse ;  /* 0x000000a978787220 */ /* 0x080fe20000410000 */
[C---:B------:R-:W-:Y:S01]  /*20b50*/  HMMA.16816.F32.BF16 R112, R4.reuse, R18, R112 ;  /* 0x000000120470723c */ /* 0x040fe20000041870 */
[-C--:B------:R-:W-:Y:S01]  /*20b60*/  FMUL.FTZ R121, R121, R169.reuse ;  /* 0x000000a979797220 */ /* 0x080fe20000410000 */
[----:B------:R-:W1:Y:S01]  /*20b70*/  LDSM.16.MT88.4 R16, [R229+0x16000] ;  /* 0x01600000e510783b */ /* 0x000e620000004200 */
[-C--:B------:R-:W-:Y:S02]  /*20b80*/  FMUL.FTZ R122, R122, R164.reuse ;  /* 0x000000a47a7a7220 */ /* 0x080fe40000410000 */
[----:B------:R-:W-:Y:S02]  /*20b90*/  FMUL.FTZ R123, R123, R164 ;  /* 0x000000a47b7b7220 */ /* 0x000fe40000410000 */
[-C--:B------:R-:W-:Y:S01]  /*20ba0*/  FMUL.FTZ R148, R148, R169.reuse ;  /* 0x000000a994947220 */ /* 0x080fe20000410000 */
        /* <DEDUP_REMOVED lines=32> */
[----:B------:R-:W-:Y:S01]  /*20db0*/  FFMA.FTZ R166, R248, R169, R166 ;  /* 0x000000a9f8a67223 */ /* 0x000fe200000100a6 */
[----:B--2---:R-:W-:Y:S01]  /*20dc0*/  HMMA.16816.F32.BF16 R148, R4, R8, R148 ;  /* 0x000000080494723c */ /* 0x004fe20000041894 */
[----:B------:R-:W-:Y:S01]  /*20dd0*/  FFMA.FTZ R32, R249, R164, R32 ;  /* 0x000000a4f9207223 */ /* 0x000fe20000010020 */
[----:B------:R-:W-:Y:S01]  /*20de0*/  MOV R164, R167 ;  /* 0x000000a700a47202 */ /* 0x000fe20000000f00 */
[----:B------:R-:W-:-:S02]  /*20df0*/  FADD.FTZ R35, R35, R166 ;  /* 0x000000a623237221 */ /* 0x000fc40000010000 */
[----:B------:R-:W-:Y:S02]  /*20e00*/  FADD.FTZ R3, R3, R32 ;  /* 0x0000002003037221 */ /* 0x000fe40000010000 */
[----:B------:R-:W-:Y:S01]  /*20e10*/  FADD.FTZ R34, R34, R35 ;  /* 0x0000002322227221 */ /* 0x000fe20000010000 */
[C---:B------:R-:W-:Y:S01]  /*20e20*/  HMMA.16816.F32.BF16 R144, R4.reuse, R10, R144 ;  /* 0x0000000a0490723c */ /* 0x040fe20000041890 */
[----:B------:R-:W1:Y:S07]  /*20e30*/  LDSM.16.MT88.4 R8, [R227+0x10800] ;  /* 0x01080000e308783b */ /* 0x000e6e0000004200 */
[C---:B---3--:R-:W-:Y:S08]  /*20e40*/  HMMA.16816.F32.BF16 R140, R4.reuse, R12, R140 ;  /* 0x0000000c048c723c */ /* 0x048ff0000004188c */
[----:B------:R-:W-:Y:S01]  /*20e50*/  HMMA.16816.F32.BF16 R152, R4, R14, R152 ;  /* 0x0000000e0498723c */ /* 0x000fe20000041898 */
[----:B------:R-:W2:Y:S06]  /*20e60*/  LDSM.16.MT88.4 R12, [R228+0x10800] ;  /* 0x01080000e40c783b */ /* 0x000eac0000004200 */
[----:B------:R-:W-:-:S02]  /*20e70*/  F2FP.BF16.PACK_AB R4, R182, R177 ;  /* 0x000000b1b604723e */ /* 0x000fc400000010ff */
[----:B----4-:R-:W-:Y:S02]  /*20e80*/  F2FP.BF16.PACK_AB R5, R186, R181 ;  /* 0x000000b5ba05723e */ /* 0x010fe400000010ff */
[----:B------:R-:W-:Y:S02]  /*20e90*/  F2FP.BF16.PACK_AB R6, R184, R179 ;  /* 0x000000b3b806723e */ /* 0x000fe400000010ff */
[----:B-----5:R-:W-:-:S07]  /*20ea0*/  F2FP.BF16.PACK_AB R7, R190, R183 ;  /* 0x000000b7be07723e */ /* 0x020fce00000010ff */
        /* <DEDUP_REMOVED lines=46> */
[----:B------:R-:W-:Y:S01]  /*21190*/  HMMA.16816.F32.BF16 R152, R4, R14, R152 ;  /* 0x0000000e0498723c */ /* 0x000fe20000041898 */
[----:B------:R-:W2:Y:S06]  /*211a0*/  LDSM.16.MT88.4 R12, [R228+0x11000] ;  /* 0x01100000e40c783b */ /* 0x000eac0000004200 */
[----:B------:R-:W-:-:S02]  /*211b0*/  F2FP.BF16.PACK_AB R4, R196, R185 ;  /* 0x000000b9c404723e */ /* 0x000fc400000010ff */
[----:B------:R-:W-:Y:S02]  /*211c0*/  F2FP.BF16.PACK_AB R5, R194, R191 ;  /* 0x000000bfc205723e */ /* 0x000fe400000010ff */
[----:B------:R-:W-:Y:S02]  /*211d0*/  F2FP.BF16.PACK_AB R6, R192, R187 ;  /* 0x000000bbc006723e */ /* 0x000fe400000010ff */
[----:B------:R-:W-:-:S07]  /*211e0*/  F2FP.BF16.PACK_AB R7, R198, R193 ;  /* 0x000000c1c607723e */ /* 0x000fce00000010ff */
        /* <DEDUP_REMOVED lines=36> */
[C---:B--2---:R-:W-:Y:S08]  /*21430*/  HMMA.16816.F32.BF16 R116, R4.reuse, R12, R116 ;  /* 0x0000000c0474723c */ /* 0x044ff00000041874 */
[C---:B------:R-:W-:Y:S01]  /*21440*/  HMMA.16816.F32.BF16 R120, R4.reuse, R14, R120 ;  /* 0x0000000e0478723c */ /* 0x040fe20000041878 */
[----:B------:R-:W-:Y:S07]  /*21450*/  LDSM.16.MT88.4 R12, [R227+0x11800] ;  /* 0x01180000e30c783b */ /* 0x000fee0000004200 */
[C---:B-----5:R-:W-:Y:S08]  /*21460*/  HMMA.16816.F32.BF16 R132, R4.reuse, R20, R132 ;  /* 0x000000140484723c */ /* 0x060ff00000041884 */
[C---:B------:R-:W-:Y:S01]  /*21470*/  HMMA.16816.F32.BF16 R136, R4.reuse, R22, R136 ;  /* 0x000000160488723c */ /* 0x040fe20000041888 */
[----:B------:R-:W2:Y:S07]  /*21480*/  LDSM.16.MT88.4 R20, [R230+0x11800] ;  /* 0x01180000e614783b */ /* 0x000eae0000004200 */
[C---:B---3--:R-:W-:Y:S08]  /*21490*/  HMMA.16816.F32.BF16 R140, R4.reuse, R24, R140 ;  /* 0x00000018048c723c */ /* 0x048ff0000004188c */
[C---:B------:R-:W-:Y:S01]  /*214a0*/  HMMA.16816.F32.BF16 R152, R4.reuse, R26, R152 ;  /* 0x0000001a0498723c */ /* 0x040fe20000041898 */
[----:B------:R-:W3:Y:S07]  /*214b0*/  LDSM.16.MT88.4 R24, [R229+0x13800] ;  /* 0x01380000e518783b */ /* 0x000eee0000004200 */
        /* <DEDUP_REMOVED lines=37> */
[C---:B-1----:R-:W-:Y:S07]  /*21710*/  HMMA.16816.F32.BF16 R132, R4.reuse, R8, R132 ;  /* 0x000000080484723c */ /* 0x042fee0000041884 */
[----:B------:R-:W-:Y:S01]  /*21720*/  FADD.FTZ R8, R2, R3 ;  /* 0x0000000302087221 */ /* 0x000fe20000010000 */
[----:B------:R-:W-:Y:S01]  /*21730*/  HMMA.16816.F32.BF16 R60, R4, R28, R60 ;  /* 0x0000001c043c723c */ /* 0x000fe2000004183c */
[----:B------:R-:W-:-:S02]  /*21740*/  FADD.FTZ R2, R33, R34 ;  /* 0x0000002221027221 */ /* 0x000fc40000010000 */
[----:B------:R-:W-:Y:S01]  /*21750*/  FADD.FTZ R8, R165, R8 ;  /* 0x00000008a5087221 */ /* 0x000fe20000010000 */
[----:B------:R-:W-:Y:S01]  /*21760*/  MOV R165, R168 ;  /* 0x000000a800a57202 */ /* 0x000fe20000000f00 */
[----:B------:R-:W-:Y:S02]  /*21770*/  FADD.FTZ R177, R177, R2 ;  /* 0x00000002b1b17221 */ /* 0x000fe40000010000 */
[----:B------:R-:W-:Y:S01]  /*21780*/  FADD.FTZ R181, R181, R8 ;  /* 0x00000008b5b57221 */ /* 0x000fe20000010000 */
[----:B------:R-:W-:Y:S01]  /*21790*/  HMMA.16816.F32.BF16 R64, R4, R30, R64 ;  /* 0x0000001e0440723c */ /* 0x000fe20000041840 */
[----:B------:R-:W-:Y:S02]  /*217a0*/  FADD.FTZ R182, R182, R177 ;  /* 0x000000b1b6b67221 */ /* 0x000fe40000010000 */
[----:B------:R-:W-:Y:S02]  /*217b0*/  FADD.FTZ R186, R186, R181 ;  /* 0x000000b5baba7221 */ /* 0x000fe40000010000 */
[----:B------:R-:W-:-:S02]  /*217c0*/  FADD.FTZ R179, R179, R182 ;  /* 0x000000b6b3b37221 */ /* 0x000fc40000010000 */
[----:B------:R-:W-:Y:S01]  /*217d0*/  FADD.FTZ R183, R183, R186 ;  /* 0x000000bab7b77221 */ /* 0x000fe20000010000 */
[C---:B--2---:R-:W-:Y:S01]  /*217e0*/  HMMA.16816.F32.BF16 R116, R4.reuse, R20, R116 ;  /* 0x000000140474723c */ /* 0x044fe20000041874 */
[----:B------:R-:W-:Y:S02]  /*217f0*/  FADD.FTZ R184, R184, R179 ;  /* 0x000000b3b8b87221 */ /* 0x000fe40000010000 */
[----:B------:R-:W-:Y:S02]  /*21800*/  FADD.FTZ R190, R190, R183 ;  /* 0x000000b7bebe7221 */ /* 0x000fe40000010000 */
[----:B------:R-:W-:Y:S02]  /*21810*/  FADD.FTZ R185, R185, R184 ;  /* 0x000000b8b9b97221 */ /* 0x000fe40000010000 */
[----:B------:R-:W-:Y:S01]  /*21820*/  FADD.FTZ R191, R191, R190 ;  /* 0x000000bebfbf7221 */ /* 0x000fe20000010000 */
[----:B------:R-:W-:Y:S01]  /*21830*/  HMMA.16816.F32.BF16 R120, R4, R22, R120 ;  /* 0x000000160478723c */ /* 0x000fe20000041878 */
[----:B------:R-:W-:-:S02]  /*21840*/  FADD.FTZ R196, R196, R185 ;  /* 0x000000b9c4c47221 */ /* 0x000fc40000010000 */
[----:B------:R-:W-:Y:S02]  /*21850*/  FADD.FTZ R194, R194, R191 ;  /* 0x000000bfc2c27221 */ /* 0x000fe40000010000 */
[----:B------:R-:W-:Y:S02]  /*21860*/  FADD.FTZ R187, R187, R196 ;  /* 0x000000c4bbbb7221 */ /* 0x000fe40000010000 */
[----:B------:R-:W-:Y:S01]  /*21870*/  FADD.FTZ R193, R193, R194 ;  /* 0x000000c2c1c17221 */ /* 0x000fe20000010000 */
[----:B----4-:R-:W-:Y:S01]  /*21880*/  HMMA.16816.F32.BF16 R124, R4, R16, R124 ;  /* 0x00000010047c723c */ /* 0x010fe2000004187c */
[----:B------:R-:W-:Y:S02]  /*21890*/  FADD.FTZ R192, R192, R187 ;  /* 0x000000bbc0c07221 */ /* 0x000fe40000010000 */
[----:B------:R-:W-:Y:S02]  /*218a0*/  FADD.FTZ R198, R198, R193 ;  /* 0x000000c1c6c67221 */ /* 0x000fe40000010000 */
[----:B------:R-:W-:-:S02]  /*218b0*/  FADD.FTZ R195, R195, R192 ;  /* 0x000000c0c3c37221 */ /* 0x000fc40000010000 */
[----:B------:R-:W-:Y:S01]  /*218c0*/  FADD.FTZ R175, R175, R198 ;  /* 0x000000c6afaf7221 */ /* 0x000fe20000010000 */
[C---:B------:R-:W-:Y:S01]  /*218d0*/  HMMA.16816.F32.BF16 R128, R4.reuse, R18, R128 ;  /* 0x000000120480723c */ /* 0x040fe20000041880 */
[----:B------:R-:W-:Y:S02]  /*218e0*/  FADD.FTZ R195, R200, R195 ;  /* 0x000000c3c8c37221 */ /* 0x000fe40000010000 */
[----:B------:R-:W-:Y:S02]  /*218f0*/  FADD.FTZ R174, R174, R175 ;  /* 0x000000afaeae7221 */ /* 0x000fe40000010000 */
[----:B------:R-:W-:Y:S02]  /*21900*/  FADD.FTZ R176, R176, R195 ;  /* 0x000000c3b0b07221 */ /* 0x000fe40000010000 */
[----:B------:R-:W-:Y:S01]  /*21910*/  FADD.FTZ R171, R171, R174 ;  /* 0x000000aeabab7221 */ /* 0x000fe20000010000 */
[----:B------:R-:W-:Y:S01]  /*21920*/  HMMA.16816.F32.BF16 R136, R4, R10, R136 ;  /* 0x0000000a0488723c */ /* 0x000fe20000041888 */
[----:B------:R-:W-:-:S02]  /*21930*/  FADD.FTZ R248, R197, R176 ;  /* 0x000000b0c5f87221 */ /* 0x000fc40000010000 */
[----:B------:R-:W-:-:S05]  /*21940*/  FADD.FTZ R249, R170, R171 ;  /* 0x000000abaaf97221 */ /* 0x000fca0000010000 */
[C---:B---3--:R-:W-:Y:S08]  /*21950*/  HMMA.16816.F32.BF16 R140, R4.reuse, R24, R140 ;  /* 0x00000018048c723c */ /* 0x048ff0000004188c */
[C---:B------:R-:W-:Y:S08]  /*21960*/  HMMA.16816.F32.BF16 R152, R4.reuse, R26, R152 ;  /* 0x0000001a0498723c */ /* 0x040ff00000041898 */
[C---:B-----5:R-:W-:Y:S08]  /*21970*/  HMMA.16816.F32.BF16 R148, R4.reuse, R12, R148 ;  /* 0x0000000c0494723c */ /* 0x060ff00000041894 */
[----:B------:R-:W-:Y:S11]  /*21980*/  HMMA.16816.F32.BF16 R144, R4, R14, R144 ;  /* 0x0000000e0490723c */ /* 0x000ff60000041890 */
[----:B------:R-:W-:Y:S08]  /*21990*/  @!UPT UIADD3 URZ, URZ, URZ, URZ ;  /* 0x0000003f3f3ff290 */ /* 0x000ff0000fffe03f */
.L_x_4475:
[----:B------:R-:W-:Y:S05]  /*219a0*/  @!P1 BRA `(.L_x_4484) ;  /* 0x000048e000009947 */ /* 0x000fea0003800000 */
[----:B------:R-:W-:Y:S02]  /*219b0*/  MOV R167, R164 ;  /* 0x000000a400a77202 */ /* 0x000fe40000000f00 */
[----:B------:R-:W-:-:S02]  /*219c0*/  MOV R3, R165 ;  /* 0x000000a500037202 */ /* 0x000fc40000000f00 */
.L_x_4493:
        /* <DEDUP_REMOVED lines=24> */
[----:B------:R-:W-:Y:S02]  /*21b50*/  IABS R4, R2 ;  /* 0x0000000200047213 */ /* 0x000fe40000000000 */
[C---:B------:R-:W-:Y:S02]  /*21b60*/  IADD3 R10, R2.reuse, 0x40, RZ ;  /* 0x00000040020a7810 */ /* 0x040fe40007ffe0ff */
[-C--:B------:R-:W-:Y:S04]  /*21b70*/  LOP3.LUT R2, R2, R11.reuse, RZ, 0x3c, !PT ;  /* 0x0000000b02027212 */ /* 0x080fe800078e3cff */
[----:B------:R-:W-:Y:S02]  /*21b80*/  ISETP.GE.AND P0, PT, R2, RZ, PT ;  /* 0x000000ff0200720c */ /* 0x000fe40003f06270 */
[----:B------:R-:W-:Y:S01]  /*21b90*/  LOP3.LUT R2, RZ, R11, RZ, 0x33, !PT ;  /* 0x0000000bff027212 */ /* 0x000fe200078e33ff */
        /* <DEDUP_REMOVED lines=48> */
.L_x_4486:
[----:B------:R-:W-:Y:S02]  /*21ea0*/  ULDC.64 UR4, c[0x0][0x118] ;  /* 0x0000460000047ab9 */ /* 0x000fe40000000a00 */
[----:B------:R-:W2:Y:S02]  /*21eb0*/  LD.E R6, [R164.64+0x40] ;  /* 0x00004004a4067980 */ /* 0x000ea4000c101900 */
[----:B--2---:R-:W-:Y:S04]  /*21ec0*/  LEA R6, -R6, RZ, 0x6 ;  /* 0x000000ff06067211 */ /* 0x004fe800078e31ff */
[----:B------:R-:W-:Y:S02]  /*21ed0*/  SHF.R.S32.HI R2, RZ, 0x1f, R6 ;  /* 0x0000001fff027819 */ /* 0x000fe40000011406 */
.L_x_4487:
[----:B------:R-:W-:Y:S05]  /*21ee0*/  BSYNC B0 ;  /* 0x0000000000007941 */ /* 0x000fea0003800000 */
.L_x_4485:
        /* <DEDUP_REMOVED lines=120> */
[----:B---3--:R-:W4:Y:S04]  /*22670*/  LDSM.16.M88.4 R8, [R225+0x8000] ;  /* 0x00800000e108783b */ /* 0x008f280000000200 */
[----:B-1----:R-:W2:Y:S04]  /*22680*/  LDSM.16.M88.4 R16, [R225+0x8800] ;  /* 0x00880000e110783b */ /* 0x002ea80000000200 */
[----:B------:R-:W5:Y:S04]  /*22690*/  LDSM.16.M88.4 R24, [R225+0x9000] ;  /* 0x00900000e118783b */ /* 0x000f680000000200 */
[----:B------:R-:W0:Y:S04]  /*226a0*/  LDGDEPBAR ;  /* 0x00000000000079af */ /* 0x000e280000000000 */
[----:B------:R-:W1:Y:S04]  /*226b0*/  LDSM.16.M88.4 R168, [R225+0x9800] ;  /* 0x00980000e1a8783b */ /* 0x000e680000000200 */
[----:B------:R-:W-:Y:S04]  /*226c0*/  LDSM.16.M88.4 R172, [R224] ;  /* 0x00000000e0ac783b */ /* 0x000fe80000000200 */
[----:B------:R-:W3:Y:S04]  /*226d0*/  LDSM.16.M88.4 R176, [R223] ;  /* 0x00000000dfb0783b */ /* 0x000ee80000000200 */
[----:B------:R-:W1:Y:S04]  /*226e0*/  LDSM.16.M88.4 R180, [R219] ;  /* 0x00000000dbb4783b */ /* 0x000e680000000200 */
[----:B------:R-:W1:Y:S04]  /*226f0*/  LDSM.16.M88.4 R184, [R218] ;  /* 0x00000000dab8783b */ /* 0x000e680000000200 */
[----:B------:R-:W1:Y:S01]  /*22700*/  LDSM.16.M88.4 R188, [R217] ;  /* 0x00000000d9bc783b */ /* 0x000e620000000200 */
[C---:B----4-:R-:W-:Y:S03]  /*22710*/  HMMA.16816.F32.BF16 R4, R32.reuse, R8, RZ ;  /* 0x000000082004723c */ /* 0x050fe600000418ff */
[----:B------:R-:W-:Y:S04]  /*22720*/  LDSM.16.M88.4 R192, [R222] ;  /* 0x00000000dec0783b */ /* 0x000fe80000000200 */
[----:B------:R-:W4:Y:S01]  /*22730*/  LDSM.16.M88.4 R196, [R220+0x8000] ;  /* 0x00800000dcc4783b */ /* 0x000f220000000200 */
[C---:B------:R-:W-:Y:S03]  /*22740*/  HMMA.16816.F32.BF16 R8, R32.reuse, R10, RZ ;  /* 0x0000000a2008723c */ /* 0x040fe600000418ff */
[----:B------:R-:W3:Y:S05]  /*22750*/  LDSM.16.M88.4 R200, [R220+0x8800] ;  /* 0x00880000dcc8783b */ /* 0x000eea0000000200 */
[C---:B--2---:R-:W-:Y:S08]  /*22760*/  HMMA.16816.F32.BF16 R12, R32.reuse, R16, RZ ;  /* 0x00000010200c723c */ /* 0x044ff000000418ff */
[C---:B------:R-:W-:Y:S08]  /*22770*/  HMMA.16816.F32.BF16 R16, R32.reuse, R18, RZ ;  /* 0x000000122010723c */ /* 0x040ff000000418ff */
[C---:B-----5:R-:W-:Y:S08]  /*22780*/  HMMA.16816.F32.BF16 R20, R32.reuse, R24, RZ ;  /* 0x000000182014723c */ /* 0x060ff000000418ff */
[C---:B------:R-:W-:Y:S08]  /*22790*/  HMMA.16816.F32.BF16 R24, R32.reuse, R26, RZ ;  /* 0x0000001a2018723c */ /* 0x040ff000000418ff */
[C---:B-1----:R-:W-:Y:S08]  /*227a0*/  HMMA.16816.F32.BF16 R28, R32.reuse, R168, RZ ;  /* 0x000000a8201c723c */ /* 0x042ff000000418ff */
[----:B------:R-:W-:Y:S01]  /*227b0*/  HMMA.16816.F32.BF16 R32, R32, R170, RZ ;  /* 0x000000aa2020723c */ /* 0x000fe200000418ff */
[----:B------:R-:W1:Y:S07]  /*227c0*/  LDSM.16.M88.4 R168, [R220+0x9000] ;  /* 0x00900000dca8783b */ /* 0x000e6e0000000200 */
[C---:B---3--:R-:W-:Y:S08]  /*227d0*/  HMMA.16816.F32.BF16 R4, R172.reuse, R176, R4 ;  /* 0x000000b0ac04723c */ /* 0x048ff00000041804 */
        /* <DEDUP_REMOVED lines=175> */
[C---:B-----5:R-:W-:Y:S08]  /*232d0*/  HMMA.16816.F32.BF16 R20, R192.reuse, R184, R20 ;  /* 0x000000b8c014723c */ /* 0x060ff00000041814 */
[C---:B------:R-:W-:Y:S08]  /*232e0*/  HMMA.16816.F32.BF16 R24, R192.reuse, R186, R24 ;  /* 0x000000bac018723c */ /* 0x040ff00000041818 */
[C---:B---3--:R-:W-:Y:S08]  /*232f0*/  HMMA.16816.F32.BF16 R28, R192.reuse, R196, R28 ;  /* 0x000000c4c01c723c */ /* 0x048ff0000004181c */
[----:B------:R-:W-:Y:S08]  /*23300*/  HMMA.16816.F32.BF16 R32, R192, R198, R32 ;  /* 0x000000c6c020723c */ /* 0x000ff00000041820 */
[C---:B-1----:R-:W-:Y:S08]  /*23310*/  HMMA.16816.F32.BF16 R4, R168.reuse, R172, R4 ;  /* 0x000000aca804723c */ /* 0x042ff00000041804 */
[C---:B------:R-:W-:Y:S08]  /*23320*/  HMMA.16816.F32.BF16 R8, R168.reuse, R174, R8 ;  /* 0x000000aea808723c */ /* 0x040ff00000041808 */
[C---:B------:R-:W-:Y:S08]  /*23330*/  HMMA.16816.F32.BF16 R12, R168.reuse, R180, R12 ;  /* 0x000000b4a80c723c */ /* 0x040ff0000004180c */
[C---:B------:R-:W-:Y:S08]  /*23340*/  HMMA.16816.F32.BF16 R16, R168.reuse, R182, R16 ;  /* 0x000000b6a810723c */ /* 0x040ff00000041810 */
[C---:B------:R-:W-:Y:S07]  /*23350*/  HMMA.16816.F32.BF16 R20, R168.reuse, R188, R20 ;  /* 0x000000bca814723c */ /* 0x040fee0000041814 */
[----:B------:R-:W-:Y:S01]  /*23360*/  IMAD.MOV.U32 R188, RZ, RZ, R250 ;  /* 0x000000ffffbc7224 */ /* 0x000fe200078e00fa */
[C---:B------:R-:W-:Y:S04]  /*23370*/  HMMA.16816.F32.BF16 R24, R168.reuse, R190, R24 ;  /* 0x000000bea818723c */ /* 0x040fe80000041818 */
[----:B------:R-:W-:Y:S04]  /*23380*/  IMAD.MOV.U32 R189, RZ, RZ, R251 ;  /* 0x000000ffffbd7224 */ /* 0x000fe800078e00fb */
        /* <DEDUP_REMOVED lines=12> */
[----:B------:R-:W-:Y:S02]  /*23450*/  IADD3 R172, R166, -0x40, RZ ;  /* 0xffffffc0a6ac7810 */ /* 0x000fe40007ffe0ff */
[----:B------:R-:W3:Y:S02]  /*23460*/  LD.E.64 R178, [R164.64+0x20] ;  /* 0x00002004a4b27980 */ /* 0x000ee4000c101b00 */
[----:B------:R-:W-:Y:S02]  /*23470*/  IABS R168, R172 ;  /* 0x000000ac00a87213 */ /* 0x000fe40000000000 */
[-C--:B--2---:R-:W-:Y:S02]  /*23480*/  IABS R171, R175.reuse ;  /* 0x000000af00ab7213 */ /* 0x084fe40000000000 */
[-C--:B------:R-:W-:Y:S02]  /*23490*/  IABS R169, R175.reuse ;  /* 0x000000af00a97213 */ /* 0x080fe40000000000 */
[----:B------:R-:W1:Y:S01]  /*234a0*/  I2F.RP R170, R171 ;  /* 0x000000ab00aa7306 */ /* 0x000e620000209400 */
[----:B------:R-:W-:Y:S02]  /*234b0*/  LOP3.LUT R172, R172, R175, RZ, 0x3c, !PT ;  /* 0x000000afacac7212 */ /* 0x000fe400078e3cff */
        /* <DEDUP_REMOVED lines=46> */
[----:B----4-:R-:W-:Y:S02]  /*237a0*/  IMAD.IADD R171, R2, 0x1, -R169 ;  /* 0x0000000102ab7824 */ /* 0x010fe400078e0aa9 */
[----:B------:R-:W-:Y:S02]  /*237b0*/  IMAD.IADD R169, R173, 0x1, R166 ;  /* 0x00000001ada97824 */ /* 0x000fe400078e02a6 */
[----:B---3--:R-:W-:Y:S01]  /*237c0*/  IMAD R173, R179, R171, RZ ;  /* 0x000000abb3ad7224 */ /* 0x008fe200078e02ff */
[----:B------:R-:W-:Y:S01]  /*237d0*/  SHF.R.S32.HI R2, RZ, 0x1f, R171 ;  /* 0x0000001fff027819 */ /* 0x000fe200000114ab */
[----:B------:R-:W-:Y:S04]  /*237e0*/  IMAD.WIDE.U32 R168, R171, R178, R168 ;  /* 0x000000b2aba87225 */ /* 0x000fe800078e00a8 */
[----:B------:R-:W-:Y:S04]  /*237f0*/  IMAD R173, R178, R2, R173 ;  /* 0x00000002b2ad7224 */ /* 0x000fe800078e02ad */
[----:B------:R-:W-:Y:S01]  /*23800*/  IMAD.IADD R2, R169, 0x1, R173 ;  /* 0x00000001a9027824 */ /* 0x000fe200078e02ad */
[----:B------:R-:W-:-:S05]  /*23810*/  BRA `(.L_x_4492) ;  /* 0x0000004000007947 */ /* 0x000fca0003800000 */
.L_x_4491:
[----:B------:R-:W-:Y:S02]  /*23820*/  ULDC.64 UR4, c[0x0][0x118] ;  /* 0x0000460000047ab9 */ /* 0x000fe40000000a00 */
[----:B------:R-:W2:Y:S02]  /*23830*/  LD.E R168, [R164.64+0x38] ;  /* 0x00003804a4a87980 */ /* 0x000ea4000c101900 */
[----:B--2---:R-:W-:Y:S04]  /*23840*/  LEA R168, -R168, RZ, 0x6 ;  /* 0x000000ffa8a87211 */ /* 0x004fe800078e31ff */
[----:B------:R-:W-:Y:S02]  /*23850*/  SHF.R.S32.HI R2, RZ, 0x1f, R168 ;  /* 0x0000001fff027819 */ /* 0x000fe400000114a8 */
.L_x_4492:
[----:B------:R-:W-:Y:S05]  /*23860*/  BSYNC B0 ;  /* 0x0000000000007941 */ /* 0x000fea0003800000 */
.L_x_4490:
        /* <DEDUP_REMOVED lines=116> */
.L_x_4489:
[----:B------:R-:W-:Y:S05]  /*23fb0*/  BSYNC B1 ;  /* 0x0000000000017941 */ /* 0x000fea0003800000 */
.L_x_4488:
[----:B------:R-:W-:Y:S01]  /*23fc0*/  ULDC.64 UR4, c[0x0][0x118] ;  /* 0x0000460000047ab9 */ /* 0x000fe20000000a00 */
[----:B-1----:R-:W1:Y:S08]  /*23fd0*/  S2R R169, SR_TID.X ;  /* 0x0000000000a97919 */ /* 0x002e700000002100 */
[----:B------:R2:W3:Y:S04]  /*23fe0*/  LD.E R166, [R164.64+0xdc] ;  /* 0x0000dc04a4a67980 */ /* 0x0004e8000c101900 */
[----:B------:R-:W-:Y:S08]  /*23ff0*/  LDSM.16.MT88.4 R180, [R230+0x14800] ;  /* 0x01480000e6b4783b */ /* 0x000ff00000004200 */
[----:B------:R-:W-:Y:S01]  /*24000*/  LDSM.16.MT88.4 R184, [R229+0x14800] ;  /* 0x01480000e5b8783b */ /* 0x000fe20000004200 */
[----:B-1----:R-:W-:Y:S04]  /*24010*/  SHF.L.U32 R169, R169, 0x1, RZ ;  /* 0x00000001a9a97819 */ /* 0x002fe800000006ff */
        /* <DEDUP_REMOVED lines=9> */
[----:B------:R-:W4:Y:S01]  /*240b0*/  I2F R176, R176 ;  /* 0x000000b000b07306 */ /* 0x000f220000201400 */
[C---:B------:R-:W-:Y:S02]  /*240c0*/  IADD3 R172, R2.reuse, 0x19, RZ ;  /* 0x0000001902ac7810 */ /* 0x040fe40007ffe0ff */
[C---:B------:R-:W-:Y:S02]  /*240d0*/  IADD3 R173, R2.reuse, 0x20, RZ ;  /* 0x0000002002ad7810 */ /* 0x040fe40007ffe0ff */
[C---:B------:R-:W-:Y:S02]  /*240e0*/  IADD3 R168, R2.reuse, 0x21, RZ ;  /* 0x0000002102a87810 */ /* 0x040fe40007ffe0ff */
[C---:B------:R-:W-:Y:S02]  /*240f0*/  IADD3 R169, R2.reuse, 0x28, RZ ;  /* 0x0000002802a97810 */ /* 0x040fe40007ffe0ff */
[C---:B--2---:R-:W-:Y:S01]  /*24100*/  IADD3 R164, R2.reuse, 0x29, RZ ;  /* 0x0000002902a47810 */ /* 0x044fe20007ffe0ff */
[----:B------:R-:W2:Y:S01]  /*24110*/  I2F R177, R177 ;  /* 0x000000b100b17306 */ /* 0x000ea20000201400 */
[----:B------:R-:W-:Y:S01]  /*24120*/  IADD3 R165, R2, 0x30, RZ ;  /* 0x0000003002a57810 */ /* 0x000fe20007ffe0ff */
[CC--:B-1----:R-:W-:Y:S02]  /*24130*/  FFMA.FTZ R6, R0.reuse, R179.reuse, R6 ;  /* 0x000000b300067223 */ /* 0x0c2fe40000010006 */
[C---:B------:R-:W-:Y:S06]  /*24140*/  FFMA.FTZ R4, R0.reuse, R179, R4 ;  /* 0x000000b300047223 */ /* 0x040fec0000010004 */
[----:B------:R-:W1:Y:S01]  /*24150*/  I2F R174, R174 ;  /* 0x000000ae00ae7306 */ /* 0x000e620000201400 */
[CC--:B----4-:R-:W-:Y:S02]  /*24160*/  FFMA.FTZ R7, R0.reuse, R176.reuse, R7 ;  /* 0x000000b000077223 */ /* 0x0d0fe40000010007 */
[----:B------:R-:W-:Y:S01]  /*24170*/  FFMA.FTZ R5, R0, R176, R5 ;  /* 0x000000b000057223 */ /* 0x000fe20000010005 */
[----:B------:R-:W-:Y:S06]  /*24180*/  FMNMX.FTZ R176, R6, R167, !PT ;  /* 0x000000a706b07209 */ /* 0x000fec0007810000 */
[----:B------:R-:W4:Y:S01]  /*24190*/  I2F R171, R171 ;  /* 0x000000ab00ab7306 */ /* 0x000f220000201400 */
[CC--:B--2---:R-:W-:Y:S02]  /*241a0*/  FFMA.FTZ R10, R0.reuse, R177.reuse, R10 ;  /* 0x000000b1000a7223 */ /* 0x0c4fe4000001000a */
[----:B------:R-:W-:Y:S01]  /*241b0*/  FFMA.FTZ R8, R0, R177, R8 ;  /* 0x000000b100087223 */ /* 0x000fe20000010008 */
[----:B------:R-:W-:Y:S02]  /*241c0*/  FMNMX.FTZ R177, R7, R176, !PT ;  /* 0x000000b007b17209 */ /* 0x000fe40007810000 */
[----:B------:R-:W-:Y:S04]  /*241d0*/  FMNMX.FTZ R176, R4, R3, !PT ;  /* 0x0000000304b07209 */ /* 0x000fe80007810000 */
[----:B------:R-:W2:Y:S01]  /*241e0*/  I2F R170, R170 ;  /* 0x000000aa00aa7306 */ /* 0x000ea20000201400 */
[----:B------:R-:W-:Y:S02]  /*241f0*/  FMNMX.FTZ R178, R10, R177, !PT ;  /* 0x000000b10ab27209 */ /* 0x000fe40007810000 */
[----:B------:R-:W-:Y:S01]  /*24200*/  FMNMX.FTZ R177, R5, R176, !PT ;  /* 0x000000b005b17209 */ /* 0x000fe20007810000 */
[CC--:B-1----:R-:W-:Y:S02]  /*24210*/  FFMA.FTZ R15, R0.reuse, R174.reuse, R15 ;  /* 0x000000ae000f7223 */ /* 0x0c2fe4000001000f */
[----:B------:R-:W-:Y:S01]  /*24220*/  FFMA.FTZ R13, R0, R174, R13 ;  /* 0x000000ae000d7223 */ /* 0x000fe2000001000d */
[----:B------:R-:W-:Y:S03]  /*24230*/  IADD3 R174, R2, 0x38, RZ ;  /* 0x0000003802ae7810 */ /* 0x000fe60007ffe0ff */
[----:B------:R-:W1:Y:S01]  /*24240*/  I2F R175, R175 ;  /* 0x000000af00af7306 */ /* 0x000e620000201400 */
[CC--:B----4-:R-:W-:Y:S02]  /*24250*/  FFMA.FTZ R18, R0.reuse, R171.reuse, R18 ;  /* 0x000000ab00127223 */ /* 0x0d0fe40000010012 */
[C---:B------:R-:W-:Y:S07]  /*24260*/  FFMA.FTZ R16, R0.reuse, R171, R16 ;  /* 0x000000ab00107223 */ /* 0x040fee0000010010 */
[----:B------:R-:W4:Y:S01]  /*24270*/  I2F R172, R172 ;  /* 0x000000ac00ac7306 */ /* 0x000f220000201400 */
[CC--:B--2---:R-:W-:Y:S02]  /*24280*/  FFMA.FTZ R11, R0.reuse, R170.reuse, R11 ;  /* 0x000000aa000b7223 */ /* 0x0c4fe4000001000b */
[----:B------:R-:W-:Y:S01]  /*24290*/  FFMA.FTZ R9, R0, R170, R9 ;  /* 0x000000aa00097223 */ /* 0x000fe20000010009 */
[C---:B------:R-:W-:Y:S02]  /*242a0*/  IADD3 R170, R2.reuse, 0x31, RZ ;  /* 0x0000003102aa7810 */ /* 0x040fe40007ffe0ff */
[----:B------:R-:W-:Y:S04]  /*242b0*/  IADD3 R2, R2, 0x39, RZ ;  /* 0x0000003902027810 */ /* 0x000fe80007ffe0ff */
[----:B------:R-:W2:Y:S01]  /*242c0*/  I2F R173, R173 ;  /* 0x000000ad00ad7306 */ /* 0x000ea20000201400 */
[CC--:B-1----:R-:W-:Y:S02]  /*242d0*/  FFMA.FTZ R14, R0.reuse, R175.reuse, R14 ;  /* 0x000000af000e7223 */ /* 0x0c2fe4000001000e */
[----:B------:R-:W-:Y:S01]  /*242e0*/  FFMA.FTZ R12, R0, R175, R12 ;  /* 0x000000af000c7223 */ /* 0x000fe2000001000c */
[----:B------:R-:W-:Y:S02]  /*242f0*/  FMNMX.FTZ R175, R11, R178, !PT ;  /* 0x000000b20baf7209 */ /* 0x000fe40007810000 */
[----:B------:R-:W-:Y:S04]  /*24300*/  FMNMX.FTZ R178, R8, R177, !PT ;  /* 0x000000b108b27209 */ /* 0x000fe80007810000 */
[----:B------:R-:W1:Y:S01]  /*24310*/  I2F R168, R168 ;  /* 0x000000a800a87306 */ /* 0x000e620000201400 */
[----:B------:R-:W-:Y:S02]  /*24320*/  FMNMX.FTZ R176, R14, R175, !PT ;  /* 0x000000af0eb07209 */ /* 0x000fe40007810000 */
[----:B------:R-:W-:Y:S01]  /*24330*/  FMNMX.FTZ R175, R9, R178, !PT ;  /* 0x000000b209af7209 */ /* 0x000fe20007810000 */
[C---:B----4-:R-:W-:Y:S01]  /*24340*/  FFMA.FTZ R19, R0.reuse, R172, R19 ;  /* 0x000000ac00137223 */ /* 0x050fe20000010013 */
[----:B------:R-:W-:Y:S01]  /*24350*/  FMNMX.FTZ R177, R15, R176, !PT ;  /* 0x000000b00fb17209 */ /* 0x000fe20007810000 */
[----:B------:R-:W-:Y:S01]  /*24360*/  FFMA.FTZ R17, R0, R172, R17 ;  /* 0x000000ac00117223 */ /* 0x000fe20000010011 */
[----:B------:R-:W-:Y:S02]  /*24370*/  FMNMX.FTZ R172, R12, R175, !PT ;  /* 0x000000af0cac7209 */ /* 0x000fe40007810000 */
[----:B------:R-:W-:Y:S01]  /*24380*/  FMNMX.FTZ R176, R18, R177, !PT ;  /* 0x000000b112b07209 */ /* 0x000fe20007810000 */
[----:B------:R4:W5:Y:S01]  /*24390*/  I2F R171, R174 ;  /* 0x000000ae00ab7306 */ /* 0x0009620000201400 */
[----:B------:R-:W-:Y:S02]  /*243a0*/  FMNMX.FTZ R175, R13, R172, !PT ;  /* 0x000000ac0daf7209 */ /* 0x000fe40007810000 */
[----:B------:R-:W-:Y:S01]  /*243b0*/  FMNMX.FTZ R177, R19, R176, !PT ;  /* 0x000000b013b17209 */ /* 0x000fe20007810000 */
[----:B--2---:R-:W-:Y:S01]  /*243c0*/  FFMA.FTZ R22, R0, R173, R22 ;  /* 0x000000ad00167223 */ /* 0x004fe20000010016 */
[----:B------:R-:W-:Y:S01]  /*243d0*/  FMNMX.FTZ R172, R16, R175, !PT ;  /* 0x000000af10ac7209 */ /* 0x000fe20007810000 */
[C---:B------:R-:W-:Y:S03]  /*243e0*/  FFMA.FTZ R20, R0.reuse, R173, R20 ;  /* 0x000000ad00147223 */ /* 0x040fe60000010014 */
[----:B------:R-:W-:Y:S01]  /*243f0*/  FMNMX.FTZ R173, R17, R172, !PT ;  /* 0x000000ac11ad7209 */ /* 0x000fe20007810000 */
[----:B------:R-:W2:Y:S01]  /*24400*/  I2F R169, R169 ;  /* 0x000000a900a97306 */ /* 0x000ea20000201400 */
[CC--:B-1----:R-:W-:Y:S02]  /*24410*/  FFMA.FTZ R23, R0.reuse, R168.reuse, R23 ;  /* 0x000000a800177223 */ /* 0x0c2fe40000010017 */
[----:B------:R-:W-:Y:S01]  /*24420*/  FFMA.FTZ R21, R0, R168, R21 ;  /* 0x000000a800157223 */ /* 0x000fe20000010015 */
[----:B------:R-:W-:Y:S06]  /*24430*/  FMNMX.FTZ R168, R20, R173, !PT ;  /* 0x000000ad14a87209 */ /* 0x000fec0007810000 */
[----:B------:R-:W1:Y:S01]  /*24440*/  I2F R164, R164 ;  /* 0x000000a400a47306 */ /* 0x000e620000201400 */
[----:B----4-:R-:W-:Y:S01]  /*24450*/  FMNMX.FTZ R174, R22, R177, !PT ;  /* 0x000000b116ae7209 */ /* 0x010fe20007810000 */
[CC--:B-----5:R-:W-:Y:S01]  /*24460*/  FFMA.FTZ R34, R0.reuse, R171.reuse, R34 ;  /* 0x000000ab00227223 */ /* 0x0e0fe20000010022 */
[----:B------:R-:W-:Y:S01]  /*24470*/  LDSM.16.MT88.4 R176, [R228+0x10000] ;  /* 0x01000000e4b0783b */ /* 0x000fe20000004200 */
[C---:B------:R-:W-:Y:S01]  /*24480*/  FFMA.FTZ R32, R0.reuse, R171, R32 ;  /* 0x000000ab00207223 */ /* 0x040fe20000010020 */
[----:B------:R-:W-:Y:S05]  /*24490*/  FMNMX.FTZ R175, R23, R174, !PT ;  /* 0x000000ae17af7209 */ /* 0x000fea0007810000 */
[----:B------:R-:W4:Y:S01]  /*244a0*/  I2F R165, R165 ;  /* 0x000000a500a57306 */ /* 0x000f220000201400 */
[CC--:B--2---:R-:W-:Y:S02]  /*244b0*/  FFMA.FTZ R26, R0.reuse, R169.reuse, R26 ;  /* 0x000000a9001a7223 */ /* 0x0c4fe4000001001a */
[----:B------:R-:W-:Y:S01]  /*244c0*/  FFMA.FTZ R24, R0, R169, R24 ;  /* 0x000000a900187223 */ /* 0x000fe20000010018 */
[----:B------:R-:W-:Y:S02]  /*244d0*/  FMNMX.FTZ R169, R21, R168, !PT ;  /* 0x000000a815a97209 */ /* 0x000fe40007810000 */
[----:B------:R-:W-:Y:S04]  /*244e0*/  FMNMX.FTZ R172, R26, R175, !PT ;  /* 0x000000af1aac7209 */ /* 0x000fe80007810000 */
[----:B------:R-:W2:Y:S01]  /*244f0*/  I2F R170, R170 ;  /* 0x000000aa00aa7306 */ /* 0x000ea20000201400 */
[CC--:B-1----:R-:W-:Y:S02]  /*24500*/  FFMA.FTZ R27, R0.reuse, R164.reuse, R27 ;  /* 0x000000a4001b7223 */ /* 0x0c2fe4000001001b */
[----:B------:R-:W-:Y:S01]  /*24510*/  FFMA.FTZ R25, R0, R164, R25 ;  /* 0x000000a400197223 */ /* 0x000fe20000010019 */
[----:B------:R-:W-:Y:S02]  /*24520*/  FMNMX.FTZ R164, R24, R169, !PT ;  /* 0x000000a918a47209 */ /* 0x000fe40007810000 */
[----:B------:R-:W-:Y:S04]  /*24530*/  FMNMX.FTZ R173, R27, R172, !PT ;  /* 0x000000ac1bad7209 */ /* 0x000fe80007810000 */
[----:B------:R-:W1:Y:S01]  /*24540*/  I2F R2, R2 ;  /* 0x0000000200027306 */ /* 0x000e620000201400 */
[----:B------:R-:W-:Y:S01]  /*24550*/  FMNMX.FTZ R169, R25, R164, !PT ;  /* 0x000000a419a97209 */ /* 0x000fe20007810000 */
[CC--:B----4-:R-:W-:Y:S02]  /*24560*/  FFMA.FTZ R30, R0.reuse, R165.reuse, R30 ;  /* 0x000000a5001e7223 */ /* 0x0d0fe4000001001e */
[----:B------:R-:W-:Y:S03]  /*24570*/  FFMA.FTZ R28, R0, R165, R28 ;  /* 0x000000a5001c7223 */ /* 0x000fe6000001001c */
[----:B------:R-:W-:Y:S01]  /*24580*/  FMNMX.FTZ R168, R30, R173, !PT ;  /* 0x000000ad1ea87209 */ /* 0x000fe20007810000 */
[CC--:B--2---:R-:W-:Y:S02]  /*24590*/  FFMA.FTZ R31, R0.reuse, R170.reuse, R31 ;  /* 0x000000aa001f7223 */ /* 0x0c4fe4000001001f */
[----:B------:R-:W-:Y:S01]  /*245a0*/  FFMA.FTZ R29, R0, R170, R29 ;  /* 0x000000aa001d7223 */ /* 0x000fe2000001001d */
[----:B------:R-:W-:Y:S02]  /*245b0*/  FMNMX.FTZ R170, R28, R169, !PT ;  /* 0x000000a91caa7209 */ /* 0x000fe40007810000 */
[----:B------:R-:W-:Y:S04]  /*245c0*/  FMNMX.FTZ R165, R31, R168, !PT ;  /* 0x000000a81fa57209 */ /* 0x000fe80007810000 */
[----:B------:R-:W-:Y:S01]  /*245d0*/  FMNMX.FTZ R164, R34, R165, !PT ;  /* 0x000000a522a47209 */ /* 0x000fe20007810000 */
[C---:B-1----:R-:W-:Y:S01]  /*245e0*/  FFMA.FTZ R35, R0.reuse, R2, R35 ;  /* 0x0000000200237223 */ /* 0x042fe20000010023 */
[----:B------:R-:W-:Y:S01]  /*245f0*/  FMNMX.FTZ R165, R29, R170, !PT ;  /* 0x000000aa1da57209 */ /* 0x000fe20007810000 */
[----:B------:R-:W-:Y:S03]  /*24600*/  FFMA.FTZ R33, R0, R2, R33 ;  /* 0x0000000200217223 */ /* 0x000fe60000010021 */
        /* <DEDUP_REMOVED lines=8> */
[----:B------:R-:W2:Y:S08]  /*24690*/  SHFL.BFLY PT, R165, R170, 0x1, 0x1f ;  /* 0x0c201f00aaa57f89 */ /* 0x000eb000000e0000 */
[----:B------:R-:W-:Y:S01]  /*246a0*/  LDSM.16.MT88.4 R172, [R229+0x10000] ;  /* 0x01000000e5ac783b */ /* 0x000fe20000004200 */
        /* <DEDUP_REMOVED lines=16> */
[----:B------:R-:W-:Y:S01]  /*247b0*/  ISETP.GT.AND P0, PT, R246, R235, PT ;  /* 0x000000ebf600720c */ /* 0x000fe20003f04270 */
[-CC-:B------:R-:W-:Y:S02]  /*247c0*/  FFMA.FTZ R196, R4, R166.reuse, -R199.reuse ;  /* 0x000000a604c47223 */ /* 0x180fe400000108c7 */
[-CC-:B------:R-:W-:Y:S02]  /*247d0*/  FFMA.FTZ R195, R5, R166.reuse, -R199.reuse ;  /* 0x000000a605c37223 */ /* 0x180fe400000108c7 */
[-CC-:B------:R-:W-:Y:S02]  /*247e0*/  FFMA.FTZ R194, R8, R166.reuse, -R199.reuse ;  /* 0x000000a608c27223 */ /* 0x180fe400000108c7 */
[-C--:B------:R-:W-:Y:S01]  /*247f0*/  FFMA.FTZ R193, R9, R166.reuse, -R199 ;  /* 0x000000a609c17223 */ /* 0x080fe200000108c7 */
[----:B------:R-:W-:Y:S01]  /*24800*/  MUFU.EX2 R192, R192 ;  /* 0x000000c000c07308 */ /* 0x000fe20000000800 */
[----:B------:R-:W-:Y:S02]  /*24810*/  FMUL.FTZ R3, R166, R167 ;  /* 0x000000a7a6037220 */ /* 0x000fe40000410000 */
[-CC-:B------:R-:W-:Y:S02]  /*24820*/  FFMA.FTZ R167, R11, R166.reuse, -R197.reuse ;  /* 0x000000a60ba77223 */ /* 0x180fe400000108c5 */
        /* <DEDUP_REMOVED lines=22> */
[----:B------:R-:W-:Y:S02]  /*24990*/  FMUL.FTZ R9, R3, R157 ;  /* 0x0000009d03097220 */ /* 0x000fe40000410000 */
[----:B------:R-:W4:Y:S01]  /*249a0*/  LDSM.16.MT88.4 R156, [R227+0x10000] ;  /* 0x01000000e39c783b */ /* 0x000f220000004200 */
        /* <DEDUP_REMOVED lines=11> */
[C---:B------:R-:W-:Y:S02]  /*24a60*/  FMUL.FTZ R47, R2.reuse, R47 ;  /* 0x0000002f022f7220 */ /* 0x040fe40000410000 */
[----:B------:R-:W-:Y:S01]  /*24a70*/  FMUL.FTZ R44, R3, R44 ;  /* 0x0000002c032c7220 */ /* 0x000fe20000410000 */
[----:B---3--:R-:W-:Y:S01]  /*24a80*/  F2FP.BF16.PACK_AB R163, R167, R190 ;  /* 0x000000bea7a3723e */ /* 0x008fe200000010ff */
        /* <DEDUP_REMOVED lines=35> */
[----:B------:R-:W-:Y:S02]  /*24cc0*/  MUFU.EX2 R202, R202 ;  /* 0x000000ca00ca7308 */ /* 0x000fe40000000800 */
[C---:B------:R-:W-:Y:S02]  /*24cd0*/  FMUL.FTZ R74, R2.reuse, R74 ;  /* 0x0000004a024a7220 */ /* 0x040fe40000410000 */
[C---:B------:R-:W-:Y:S02]  /*24ce0*/  FMUL.FTZ R75, R2.reuse, R75 ;  /* 0x0000004b024b7220 */ /* 0x040fe40000410000 */
[C---:B------:R-:W-:Y:S04]  /*24cf0*/  HMMA.16816.F32.BF16 R36, R160.reuse, R172, R36 ;  /* 0x000000aca024723c */ /* 0x040fe80000041824 */
[C---:B------:R-:W-:Y:S01]  /*24d00*/  FMUL.FTZ R72, R3.reuse, R72 ;  /* 0x0000004803487220 */ /* 0x040fe20000410000 */
[----:B------:R-:W2:Y:S01]  /*24d10*/  MUFU.EX2 R251, R251 ;  /* 0x000000fb00fb7308 */ /* 0x000ea20000000800 */
[C---:B------:R-:W-:Y:S02]  /*24d20*/  FMUL.FTZ R73, R3.reuse, R73 ;  /* 0x0000004903497220 */ /* 0x040fe40000410000 */
[C---:B------:R-:W-:Y:S01]  /*24d30*/  HMMA.16816.F32.BF16 R40, R160.reuse, R174, R40 ;  /* 0x000000aea028723c */ /* 0x040fe20000041828 */
[----:B------:R-:W3:Y:S03]  /*24d40*/  LDSM.16.MT88.4 R172, [R229+0x12000] ;  /* 0x01200000e5ac783b */ /* 0x000ee60000004200 */
[C---:B------:R-:W-:Y:S02]  /*24d50*/  FMUL.FTZ R78, R2.reuse, R78 ;  /* 0x0000004e024e7220 */ /* 0x040fe40000410000 */
[C---:B------:R-:W-:Y:S02]  /*24d60*/  FMUL.FTZ R79, R2.reuse, R79 ;  /* 0x0000004f024f7220 */ /* 0x040fe40000410000 */
[C---:B------:R-:W-:Y:S04]  /*24d70*/  HMMA.16816.F32.BF16 R44, R160.reuse, R176, R44 ;  /* 0x000000b0a02c723c */ /* 0x040fe8000004182c */
[C---:B------:R-:W-:Y:S02]  /*24d80*/  FMUL.FTZ R76, R3.reuse, R76 ;  /* 0x0000004c034c7220 */ /* 0x040fe40000410000 */
[C---:B------:R-:W-:Y:S02]  /*24d90*/  FMUL.FTZ R77, R3.reuse, R77 ;  /* 0x0000004d034d7220 */ /* 0x040fe40000410000 */
[C---:B------:R-:W-:Y:S01]  /*24da0*/  HMMA.16816.F32.BF16 R48, R160.reuse, R178, R48 ;  /* 0x000000b2a030723c */ /* 0x040fe20000041830 */
[----:B------:R-:W-:Y:S03]  /*24db0*/  LDSM.16.MT88.4 R176, [R227+0x12800] ;  /* 0x01280000e3b0783b */ /* 0x000fe60000004200 */
        /* <DEDUP_REMOVED lines=24> */
[C---:B----4-:R-:W-:Y:S03]  /*24f40*/  HMMA.16816.F32.BF16 R76, R160.reuse, R156, R76 ;  /* 0x0000009ca04c723c */ /* 0x050fe6000004184c */
[C---:B------:R-:W-:Y:S02]  /*24f50*/  FMUL.FTZ R93, R3.reuse, R93 ;  /* 0x0000005d035d7220 */ /* 0x040fe40000410000 */
[C---:B------:R-:W-:Y:S02]  /*24f60*/  FMUL.FTZ R98, R2.reuse, R98 ;  /* 0x0000006202627220 */ /* 0x040fe40000410000 */
[C---:B------:R-:W-:Y:S01]  /*24f70*/  FMUL.FTZ R99, R2.reuse, R99 ;  /* 0x0000006302637220 */ /* 0x040fe20000410000 */
        /* <DEDUP_REMOVED lines=69> */
[-C--:B------:R-:W-:Y:S02]  /*253d0*/  FFMA.FTZ R203, R19, R166.reuse, -R197 ;  /* 0x000000a613cb7223 */ /* 0x080fe400000108c5 */
[-CC-:B------:R-:W-:Y:S03]  /*253e0*/  FFMA.FTZ R250, R16, R166.reuse, -R199.reuse ;  /* 0x000000a610fa7223 */ /* 0x180fe600000108c7 */
[C---:B---3--:R-:W-:Y:S01]  /*253f0*/  HMMA.16816.F32.BF16 R140, R160.reuse, R172, R140 ;  /* 0x000000aca08c723c */ /* 0x048fe2000004188c */
[----:B------:R-:W3:Y:S02]  /*25400*/  MUFU.EX2 R203, R203 ;  /* 0x000000cb00cb7308 */ /* 0x000ee40000000800 */
[----:B------:R-:W-:Y:S02]  /*25410*/  FFMA.FTZ R252, R17, R166, -R199 ;  /* 0x000000a611fc7223 */ /* 0x000fe400000108c7 */
[C---:B------:R-:W-:Y:S02]  /*25420*/  FMUL.FTZ R18, R2.reuse, R150 ;  /* 0x0000009602127220 */ /* 0x040fe40000410000 */
[C---:B------:R-:W-:Y:S01]  /*25430*/  FMUL.FTZ R19, R2.reuse, R151 ;  /* 0x0000009702137220 */ /* 0x040fe20000410000 */
[C---:B------:R-:W-:Y:S01]  /*25440*/  HMMA.16816.F32.BF16 R12, R160.reuse, R174, R12 ;  /* 0x000000aea00c723c */ /* 0x040fe2000004180c */
[----:B------:R-:W5:Y:S02]  /*25450*/  LDSM.16.MT88.4 R172, [R228+0x10800] ;  /* 0x01080000e4ac783b */ /* 0x000f640000004200 */
[----:B------:R-:W-:Y:S01]  /*25460*/  MUFU.EX2 R250, R250 ;  /* 0x000000fa00fa7308 */ /* 0x000fe20000000800 */
[----:B------:R-:W-:Y:S01]  /*25470*/  FMUL.FTZ R16, R3, R148 ;  /* 0x0000009403107220 */ /* 0x000fe20000410000 */
[----:B--2---:R-:W-:Y:S01]  /*25480*/  F2FP.BF16.PACK_AB R148, R251, R202 ;  /* 0x000000cafb94723e */ /* 0x004fe200000010ff */
[----:B------:R-:W-:Y:S01]  /*25490*/  FMUL.FTZ R17, R3, R149 ;  /* 0x0000009503117220 */ /* 0x000fe20000410000 */
[----:B------:R-:W-:Y:S01]  /*254a0*/  F2FP.BF16.PACK_AB R149, R201, R198 ;  /* 0x000000c6c995723e */ /* 0x000fe200000010ff */
[C---:B------:R-:W-:Y:S04]  /*254b0*/  FMUL.FTZ R146, R2.reuse, R146 ;  /* 0x0000009202927220 */ /* 0x040fe80000410000 */
[C---:B------:R-:W-:Y:S01]  /*254c0*/  FMUL.FTZ R147, R2.reuse, R147 ;  /* 0x0000009302937220 */ /* 0x040fe20000410000 */
[C---:B----4-:R-:W-:Y:S01]  /*254d0*/  HMMA.16816.F32.BF16 R16, R160.reuse, R156, R16 ;  /* 0x0000009ca010723c */ /* 0x050fe20000041810 */
[----:B------:R-:W2:Y:S02]  /*254e0*/  MUFU.EX2 R252, R252 ;  /* 0x000000fc00fc7308 */ /* 0x000ea40000000800 */
[----:B------:R-:W-:Y:S01]  /*254f0*/  FMUL.FTZ R144, R3, R144 ;  /* 0x0000009003907220 */ /* 0x000fe20000410000 */
[----:B---3--:R-:W-:Y:S01]  /*25500*/  F2FP.BF16.PACK_AB R151, R203, R200 ;  /* 0x000000c8cb97723e */ /* 0x008fe200000010ff */
[C---:B------:R-:W-:Y:S02]  /*25510*/  FMUL.FTZ R145, R3.reuse, R145 ;  /* 0x0000009103917220 */ /* 0x040fe40000410000 */
[----:B------:R-:W-:Y:S02]  /*25520*/  FFMA.FTZ R196, R3, R248, R196 ;  /* 0x000000f803c47223 */ /* 0x000fe400000100c4 */
        /* <DEDUP_REMOVED lines=9> */
[----:B------:R-:W-:Y:S02]  /*255c0*/  FADD.FTZ R193, R193, R194 ;  /* 0x000000c2c1c17221 */ /* 0x000fe40000010000 */
[----:B------:R-:W-:Y:S02]  /*255d0*/  FADD.FTZ R167, R167, R190 ;  /* 0x000000bea7a77221 */ /* 0x000fe40000010000 */
[----:B------:R-:W-:Y:S02]  /*255e0*/  FADD.FTZ R202, R202, R193 ;  /* 0x000000c1caca7221 */ /* 0x000fe40000010000 */
[C---:B------:R-:W-:Y:S05]  /*255f0*/  HMMA.16816.F32.BF16 R4, R148.reuse, R152, R4 ;  /* 0x000000989404723c */ /* 0x040fea0000041804 */
[----:B------:R-:W-:Y:S01]  /*25600*/  FADD.FTZ R198, R198, R167 ;  /* 0x000000a7c6c67221 */ /* 0x000fe20000010000 */
[----:B------:R-:W-:Y:S01]  /*25610*/  MOV R167, R164 ;  /* 0x000000a400a77202 */ /* 0x000fe20000000f00 */
        /* <DEDUP_REMOVED lines=32> */
[-CC-:B------:R-:W-:Y:S01]  /*25820*/  FFMA.FTZ R181, R23, R166.reuse, -R197.reuse ;  /* 0x000000a617b57223 */ /* 0x180fe200000108c5 */
[----:B------:R-:W-:Y:S02]  /*25830*/  MUFU.EX2 R180, R180 ;  /* 0x000000b400b47308 */ /* 0x000fe40000000800 */
[-CC-:B------:R-:W-:Y:S01]  /*25840*/  FFMA.FTZ R182, R26, R166.reuse, -R197.reuse ;  /* 0x000000a61ab67223 */ /* 0x180fe200000108c5 */
[C---:B------:R-:W-:Y:S04]  /*25850*/  HMMA.16816.F32.BF16 R100, R148.reuse, R184, R100 ;  /* 0x000000b89464723c */ /* 0x040fe80000041864 */
[-C--:B------:R-:W-:Y:S03]  /*25860*/  FFMA.FTZ R183, R27, R166.reuse, -R197 ;  /* 0x000000a61bb77223 */ /* 0x080fe600000108c5 */
[-CC-:B------:R-:W-:Y:S01]  /*25870*/  FFMA.FTZ R184, R20, R166.reuse, -R199.reuse ;  /* 0x000000a614b87223 */ /* 0x180fe200000108c7 */
[C---:B------:R-:W-:Y:S01]  /*25880*/  HMMA.16816.F32.BF16 R104, R148.reuse, R186, R104 ;  /* 0x000000ba9468723c */ /* 0x040fe20000041868 */
[----:B------:R-:W3:Y:S03]  /*25890*/  MUFU.EX2 R181, R181 ;  /* 0x000000b500b57308 */ /* 0x000ee60000000800 */
[-CC-:B------:R-:W-:Y:S03]  /*258a0*/  FFMA.FTZ R185, R21, R166.reuse, -R199.reuse ;  /* 0x000000a615b97223 */ /* 0x180fe600000108c7 */
[-CC-:B------:R-:W-:Y:S01]  /*258b0*/  FFMA.FTZ R186, R24, R166.reuse, -R199.reuse ;  /* 0x000000a618ba7223 */ /* 0x180fe200000108c7 */
[C---:B-----5:R-:W-:Y:S03]  /*258c0*/  HMMA.16816.F32.BF16 R108, R148.reuse, R172, R108 ;  /* 0x000000ac946c723c */ /* 0x060fe6000004186c */
[----:B------:R-:W-:Y:S01]  /*258d0*/  MUFU.EX2 R182, R182 ;  /* 0x000000b600b67308 */ /* 0x000fe20000000800 */
[----:B------:R-:W-:Y:S02]  /*258e0*/  FFMA.FTZ R187, R25, R166, -R199 ;  /* 0x000000a619bb7223 */ /* 0x000fe400000108c7 */
[----:B------:R-:W-:Y:S02]  /*258f0*/  LDSM.16.MT88.4 R24, [R229+0x11000] ;  /* 0x01100000e518783b */ /* 0x000fe40000004200 */
[C---:B------:R-:W-:Y:S05]  /*25900*/  HMMA.16816.F32.BF16 R112, R148.reuse, R174, R112 ;  /* 0x000000ae9470723c */ /* 0x040fea0000041870 */
[----:B------:R-:W4:Y:S01]  /*25910*/  MUFU.EX2 R183, R183 ;  /* 0x000000b700b77308 */ /* 0x000f220000000800 */
[----:B------:R-:W-:Y:S02]  /*25920*/  LDSM.16.MT88.4 R172, [R230+0x15000] ;  /* 0x01500000e6ac783b */ /* 0x000fe40000004200 */
[C---:B--2---:R-:W-:Y:S04]  /*25930*/  HMMA.16816.F32.BF16 R116, R148.reuse, R152, R116 ;  /* 0x000000989474723c */ /* 0x044fe80000041874 */
[C---:B---3--:R-:W-:Y:S01]  /*25940*/  F2FP.BF16.PACK_AB R21, R181.reuse, R180 ;  /* 0x000000b4b515723e */ /* 0x048fe200000010ff */
[----:B------:R-:W-:Y:S02]  /*25950*/  FADD.FTZ R180, R180, R203 ;  /* 0x000000cbb4b47221 */ /* 0x000fe40000010000 */
[----:B------:R-:W-:Y:S01]  /*25960*/  MUFU.EX2 R184, R184 ;  /* 0x000000b800b87308 */ /* 0x000fe20000000800 */
[C---:B------:R-:W-:Y:S01]  /*25970*/  HMMA.16816.F32.BF16 R120, R148.reuse, R154, R120 ;  /* 0x0000009a9478723c */ /* 0x040fe20000041878 */
[----:B------:R-:W2:Y:S03]  /*25980*/  LDSM.16.MT88.4 R152, [R227+0x16800] ;  /* 0x01680000e398783b */ /* 0x000ea60000004200 */
[----:B------:R-:W-:Y:S04]  /*25990*/  FADD.FTZ R181, R181, R180 ;  /* 0x000000b4b5b57221 */ /* 0x000fe80000010000 */
[C---:B------:R-:W-:Y:S01]  /*259a0*/  HMMA.16816.F32.BF16 R124, R148.reuse, R156, R124 ;  /* 0x0000009c947c723c */ /* 0x040fe2000004187c */
[----:B------:R-:W3:Y:S03]  /*259b0*/  MUFU.EX2 R185, R185 ;  /* 0x000000b900b97308 */ /* 0x000ee60000000800 */
[C---:B----4-:R-:W-:Y:S01]  /*259c0*/  F2FP.BF16.PACK_AB R23, R183.reuse, R182 ;  /* 0x000000b6b717723e */ /* 0x050fe200000010ff */
[----:B------:R-:W-:Y:S03]  /*259d0*/  FADD.FTZ R182, R182, R181 ;  /* 0x000000b5b6b67221 */ /* 0x000fe60000010000 */
[C---:B------:R-:W-:Y:S01]  /*259e0*/  HMMA.16816.F32.BF16 R128, R148.reuse, R158, R128 ;  /* 0x0000009e9480723c */ /* 0x040fe20000041880 */
[----:B------:R-:W4:Y:S02]  /*259f0*/  LDSM.16.MT88.4 R156, [R230+0x11000] ;  /* 0x01100000e69c783b */ /* 0x000f240000004200 */
[----:B------:R-:W-:Y:S01]  /*25a00*/  MUFU.EX2 R186, R186 ;  /* 0x000000ba00ba7308 */ /* 0x000fe20000000800 */
[----:B------:R-:W-:Y:S04]  /*25a10*/  FADD.FTZ R183, R183, R182 ;  /* 0x000000b6b7b77221 */ /* 0x000fe80000010000 */
[C---:B------:R-:W-:Y:S05]  /*25a20*/  HMMA.16816.F32.BF16 R132, R148.reuse, R160, R132 ;  /* 0x000000a09484723c */ /* 0x040fea0000041884 */
[----:B------:R-:W5:Y:S03]  /*25a30*/  MUFU.EX2 R187, R187 ;  /* 0x000000bb00bb7308 */ /* 0x000f660000000800 */
[C---:B------:R-:W-:Y:S01]  /*25a40*/  HMMA.16816.F32.BF16 R136, R148.reuse, R162, R136 ;  /* 0x000000a29488723c */ /* 0x040fe20000041888 */
[----:B------:R-:W4:Y:S03]  /*25a50*/  LDSM.16.MT88.4 R160, [R228+0x11000] ;  /* 0x01100000e4a0783b */ /* 0x000f260000004200 */
[C---:B---3--:R-:W-:Y:S01]  /*25a60*/  F2FP.BF16.PACK_AB R20, R185.reuse, R184 ;  /* 0x000000b8b914723e */ /* 0x048fe200000010ff */
[----:B------:R-:W-:Y:S01]  /*25a70*/  FADD.FTZ R184, R184, R3 ;  /* 0x00000003b8b87221 */ /* 0x000fe20000010000 */
[----:B------:R-:W-:Y:S02]  /*25a80*/  MOV R3, R165 ;  /* 0x000000a500037202 */ /* 0x000fe40000000f00 */
[C---:B-1----:R-:W-:Y:S04]  /*25a90*/  HMMA.16816.F32.BF16 R140, R148.reuse, R168, R140 ;  /* 0x000000a8948c723c */ /* 0x042fe8000004188c */
[----:B------:R-:W-:Y:S04]  /*25aa0*/  FADD.FTZ R185, R185, R184 ;  /* 0x000000b8b9b97221 */ /* 0x000fe80000010000 */
[C---:B------:R-:W-:Y:S01]  /*25ab0*/  HMMA.16816.F32.BF16 R12, R148.reuse, R170, R12 ;  /* 0x000000aa940c723c */ /* 0x040fe2000004180c */
[----:B------:R-:W-:Y:S03]  /*25ac0*/  LDSM.16.MT88.4 R168, [R227+0x13000] ;  /* 0x01300000e3a8783b */ /* 0x000fe60000004200 */
[C---:B-----5:R-:W-:Y:S01]  /*25ad0*/  F2FP.BF16.PACK_AB R22, R187.reuse, R186 ;  /* 0x000000babb16723e */ /* 0x060fe200000010ff */
[----:B------:R-:W-:Y:S03]  /*25ae0*/  FADD.FTZ R186, R186, R185 ;  /* 0x000000b9baba7221 */ /* 0x000fe60000010000 */
[C---:B--2---:R-:W-:Y:S04]  /*25af0*/  HMMA.16816.F32.BF16 R16, R148.reuse, R152, R16 ;  /* 0x000000989410723c */ /* 0x044fe80000041810 */
[----:B------:R-:W-:Y:S04]  /*25b00*/  FADD.FTZ R187, R187, R186 ;  /* 0x000000babbbb7221 */ /* 0x000fe80000010000 */
[----:B------:R-:W-:Y:S01]  /*25b10*/  HMMA.16816.F32.BF16 R144, R148, R154, R144 ;  /* 0x0000009a9490723c */ /* 0x000fe20000041890 */
[----:B------:R-:W1:Y:S07]  /*25b20*/  LDSM.16.MT88.4 R148, [R227+0x11000] ;  /* 0x01100000e394783b */ /* 0x000e6e0000004200 */
[C---:B----4-:R-:W-:Y:S01]  /*25b30*/  HMMA.16816.F32.BF16 R4, R20.reuse, R156, R4 ;  /* 0x0000009c1404723c */ /* 0x050fe20000041804 */
        /* <DEDUP_REMOVED lines=14> */
[----:B------:R-:W-:Y:S07]  /*25c20*/  LDSM.16.MT88.4 R152, [R229+0x17000] ;  /* 0x01700000e598783b */ /* 0x000fee0000004200 */
[C---:B---3--:R-:W-:Y:S08]  /*25c30*/  HMMA.16816.F32.BF16 R68, R20.reuse, R156, R68 ;  /* 0x0000009c1444723c */ /* 0x048ff00000041844 */
        /* <DEDUP_REMOVED lines=15> */
[-CC-:B------:R-:W-:Y:S02]  /*25d30*/  FFMA.FTZ R175, R29, R166.reuse, -R199.reuse ;  /* 0x000000a61daf7223 */ /* 0x180fe400000108c7 */
[----:B------:R-:W3:Y:S01]  /*25d40*/  LDSM.16.MT88.4 R28, [R228+0x17000] ;  /* 0x01700000e41c783b */ /* 0x000ee20000004200 */
[-CC-:B------:R-:W-:Y:S01]  /*25d50*/  FFMA.FTZ R176, R32, R166.reuse, -R199.reuse ;  /* 0x000000a620b07223 */ /* 0x180fe200000108c7 */
[C---:B------:R-:W-:Y:S01]  /*25d60*/  HMMA.16816.F32.BF16 R104, R20.reuse, R178, R104 ;  /* 0x000000b21468723c */ /* 0x040fe20000041868 */
[----:B------:R-:W4:Y:S03]  /*25d70*/  MUFU.EX2 R173, R173 ;  /* 0x000000ad00ad7308 */ /* 0x000f260000000800 */
[-C--:B------:R-:W-:Y:S02]  /*25d80*/  FFMA.FTZ R199, R33, R166.reuse, -R199 ;  /* 0x000000a621c77223 */ /* 0x080fe400000108c7 */
[-CC-:B------:R-:W-:Y:S02]  /*25d90*/  FFMA.FTZ R177, R34, R166.reuse, -R197.reuse ;  /* 0x000000a622b17223 */ /* 0x180fe400000108c5 */
[C---:B-----5:R-:W-:Y:S03]  /*25da0*/  HMMA.16816.F32.BF16 R108, R20.reuse, R160, R108 ;  /* 0x000000a0146c723c */ /* 0x060fe6000004186c */
[----:B------:R-:W-:Y:S01]  /*25db0*/  MUFU.EX2 R174, R174 ;  /* 0x000000ae00ae7308 */ /* 0x000fe20000000800 */
[----:B------:R-:W-:Y:S02]  /*25dc0*/  FFMA.FTZ R197, R35, R166, -R197 ;  /* 0x000000a623c57223 */ /* 0x000fe400000108c5 */
[----:B------:R-:W-:Y:S02]  /*25dd0*/  LDSM.16.MT88.4 R32, [R228+0x11800] ;  /* 0x01180000e420783b */ /* 0x000fe40000004200 */
[C---:B------:R-:W-:Y:S05]  /*25de0*/  HMMA.16816.F32.BF16 R112, R20.reuse, R162, R112 ;  /* 0x000000a21470723c */ /* 0x040fea0000041870 */
[----:B------:R-:W5:Y:S03]  /*25df0*/  MUFU.EX2 R175, R175 ;  /* 0x000000af00af7308 */ /* 0x000f660000000800 */
[C---:B-1----:R-:W-:Y:S07]  /*25e00*/  HMMA.16816.F32.BF16 R116, R20.reuse, R148, R116 ;  /* 0x000000941474723c */ /* 0x042fee0000041874 */
[----:B------:R-:W-:Y:S01]  /*25e10*/  MUFU.EX2 R176, R176 ;  /* 0x000000b000b07308 */ /* 0x000fe20000000800 */
[C---:B------:R-:W-:Y:S01]  /*25e20*/  HMMA.16816.F32.BF16 R120, R20.reuse, R150, R120 ;  /* 0x000000961478723c */ /* 0x040fe20000041878 */
[----:B------:R-:W1:Y:S07]  /*25e30*/  LDSM.16.MT88.4 R148, [R227+0x17000] ;  /* 0x01700000e394783b */ /* 0x000e6e0000004200 */
[C---:B--2---:R-:W-:Y:S01]  /*25e40*/  HMMA.16816.F32.BF16 R124, R20.reuse, R24, R124 ;  /* 0x00000018147c723c */ /* 0x044fe2000004187c */
[----:B------:R-:W2:Y:S07]  /*25e50*/  MUFU.EX2 R199, R199 ;  /* 0x000000c700c77308 */ /* 0x000eae0000000800 */
[C---:B------:R-:W-:Y:S01]  /*25e60*/  HMMA.16816.F32.BF16 R128, R20.reuse, R26, R128 ;  /* 0x0000001a1480723c */ /* 0x040fe20000041880 */
[----:B------:R-:W2:Y:S02]  /*25e70*/  LDSM.16.MT88.4 R24, [R229+0x11800] ;  /* 0x01180000e518783b */ /* 0x000ea40000004200 */
[----:B------:R-:W-:Y:S05]  /*25e80*/  MUFU.EX2 R177, R177 ;  /* 0x000000b100b17308 */ /* 0x000fea0000000800 */
[C---:B------:R-:W-:Y:S05]  /*25e90*/  HMMA.16816.F32.BF16 R132, R20.reuse, R152, R132 ;  /* 0x000000981484723c */ /* 0x040fea0000041884 */
[----:B------:R-:W1:Y:S03]  /*25ea0*/  MUFU.EX2 R166, R197 ;  /* 0x000000c500a67308 */ /* 0x000e660000000800 */
[C---:B------:R-:W-:Y:S01]  /*25eb0*/  HMMA.16816.F32.BF16 R136, R20.reuse, R154, R136 ;  /* 0x0000009a1488723c */ /* 0x040fe20000041888 */
[----:B------:R-:W2:Y:S07]  /*25ec0*/  LDSM.16.MT88.4 R152, [R227+0x11800] ;  /* 0x01180000e398783b */ /* 0x000eae0000004200 */
[C---:B---3--:R-:W-:Y:S08]  /*25ed0*/  HMMA.16816.F32.BF16 R140, R20.reuse, R28, R140 ;  /* 0x0000001c148c723c */ /* 0x048ff0000004188c */
[C---:B------:R-:W-:Y:S01]  /*25ee0*/  HMMA.16816.F32.BF16 R12, R20.reuse, R30, R12 ;  /* 0x0000001e140c723c */ /* 0x040fe2000004180c */
[----:B------:R-:W3:Y:S07]  /*25ef0*/  LDSM.16.MT88.4 R28, [R230+0x13800] ;  /* 0x01380000e61c783b */ /* 0x000eee0000004200 */
[C---:B-1----:R-:W-:Y:S08]  /*25f00*/  HMMA.16816.F32.BF16 R16, R20.reuse, R148, R16 ;  /* 0x000000941410723c */ /* 0x042ff00000041810 */
[----:B------:R-:W-:Y:S01]  /*25f10*/  HMMA.16816.F32.BF16 R144, R20, R150, R144 ;  /* 0x000000961490723c */ /* 0x000fe20000041890 */
[----:B------:R-:W-:Y:S06]  /*25f20*/  LDSM.16.MT88.4 R148, [R229+0x15800] ;  /* 0x01580000e594783b */ /* 0x000fec0000004200 */
[----:B----4-:R-:W-:Y:S01]  /*25f30*/  F2FP.BF16.PACK_AB R21, R173, R172 ;  /* 0x000000acad15723e */ /* 0x010fe200000010ff */
[----:B------:R-:W-:Y:S01]  /*25f40*/  FADD.FTZ R172, R172, R183 ;  /* 0x000000b7acac7221 */ /* 0x000fe20000010000 */
[----:B-----5:R-:W-:Y:S03]  /*25f50*/  F2FP.BF16.PACK_AB R20, R175, R174 ;  /* 0x000000aeaf14723e */ /* 0x020fe600000010ff */
        /* <DEDUP_REMOVED lines=51> */
.L_x_4484:
        /* <DEDUP_REMOVED lines=11> */
.L_x_4512:
[----:B---3--:R-:W-:Y:S01]  /*26340*/  FADD.FTZ R9, R10, R248 ;  /* 0x000000f80a097221 */ /* 0x008fe20000010000 */
[----:B------:R-:W-:Y:S05]  /*26350*/  BRA.DIV ~URZ, `(.L_x_4495) ;  /* 0x00001e327f007947 */ /* 0x000fea000b800000 */
[----:B------:R-:W3:Y:S04]  /*26360*/  SHFL.BFLY PT, R6, R249, 0x2, 0x1f ;  /* 0x0c401f00f9067f89 */ /* 0x000ee800000e0000 */
[----:B------:R-:W4:Y:S01]  /*26370*/  SHFL.BFLY PT, R4, R9, 0x1, 0x1f ;  /* 0x0c201f0009047f89 */ /* 0x000f2200000e0000 */
[----:B---3--:R-:W-:Y:S02]  /*26380*/  FADD.FTZ R11, R6, R249 ;  /* 0x000000f9060b7221 */ /* 0x008fe40000010000 */
[----:B----4-:R-:W-:-:S03]  /*26390*/  FADD.FTZ R4, R9, R4 ;  /* 0x0000000409047221 */ /* 0x010fc60000010000 */
[----:B------:R3:W4:Y:S04]  /*263a0*/  SHFL.BFLY PT, R10, R11, 0x1, 0x1f ;  /* 0x0c201f000b0a7f89 */ /* 0x00072800000e0000 */
.L_x_4513:
        /* <DEDUP_REMOVED lines=11> */
[----:B------:R-:W-:-:S04]  /*26460*/  LEA.HI R10, R9, R8, RZ, 0x2 ;  /* 0x00000008090a7211 */ /* 0x000fc800078f10ff */
[--C-:B------:R-:W-:Y:S02]  /*26470*/  SHF.R.S32.HI R12, RZ, 0x2, R10.reuse ;  /* 0x00000002ff0c7819 */ /* 0x100fe4000001140a */
[----:B---3--:R-:W-:Y:S01]  /*26480*/  SHF.R.S32.HI R11, RZ, 0x1f, R10 ;  /* 0x0000001fff0b7819 */ /* 0x008fe2000001140a */
[C---:B----4-:R-:W-:Y:S01]  /*26490*/  FMUL.FTZ R160, R7.reuse, R160 ;  /* 0x000000a007a07220 */ /* 0x050fe20000410000 */
        /* <DEDUP_REMOVED lines=83> */
[C---:B-1----:R-:W-:Y:S02]  /*269d0*/  FMUL.FTZ R163, R6.reuse, R163 ;  /* 0x000000a306a37220 */ /* 0x042fe40000410000 */
        /* <DEDUP_REMOVED lines=11> */
[----:B------:R1:W-:Y:S01]  /*26a90*/  STS.64 [R14], R156 ;  /* 0x0000009c0e007388 */ /* 0x0003e20000000a00 */
        /* <DEDUP_REMOVED lines=63> */
[-C--:B------:R-:W-:Y:S02]  /*26e90*/  IADD3 R12, R12, R17.reuse, RZ ;  /* 0x000000110c0c7210 */ /* 0x080fe40007ffe0ff */
        /* <DEDUP_REMOVED lines=53> */
[----:B------:R4:W-:Y:S04]  /*271f0*/  STS.64 [R18+0xc000], R152 ;  /* 0x00c0009812007388 */ /* 0x0009e80000000a00 */
[----:B------:R-:W-:Y:S04]  /*27200*/  STS.64 [R18+0xc800], R154 ;  /* 0x00c8009a12007388 */ /* 0x000fe80000000a00 */
[----:B------:R-:W-:Y:S04]  /*27210*/  STS.64 [R19+0xc000], R148 ;  /* 0x00c0009413007388 */ /* 0x000fe80000000a00 */
[----:B------:R-:W-:Y:S04]  /*27220*/  STS.64 [R19+0xc800], R150 ;  /* 0x00c8009613007388 */ /* 0x000fe80000000a00 */
[----:B------:R4:W-:Y:S04]  /*27230*/  STS.64 [R17+0xc000], R144 ;  /* 0x00c0009011007388 */ /* 0x0009e80000000a00 */
[----:B------:R-:W-:Y:S04]  /*27240*/  STS.64 [R17+0xc800], R146 ;  /* 0x00c8009211007388 */ /* 0x000fe80000000a00 */
[----:B------:R-:W2:Y:S04]  /*27250*/  LD.E.64 R6, [R2.64+0xb0] ;  /* 0x0000b00402067980 */ /* 0x000ea8000c101b00 */
[----:B-1----:R-:W2:Y:S04]  /*27260*/  LD.E R157, [R2.64+0x60] ;  /* 0x00006004029d7980 */ /* 0x002ea8000c101900 */
[----:B---3--:R-:W1:Y:S01]  /*27270*/  S2R R141, SR_TID.X ;  /* 0x00000000008d7919 */ /* 0x008e620000002100 */
[----:B------:R-:W-:-:S03]  /*27280*/  LEA.HI R13, R9, R8, RZ, 0x4 ;  /* 0x00000008090d7211 */ /* 0x000fc600078f20ff */
[----:B------:R3:W5:Y:S01]  /*27290*/  LD.E R156, [R2.64+0xcc] ;  /* 0x0000cc04029c7980 */ /* 0x000762000c101900 */
[----:B------:R-:W-:-:S03]  /*272a0*/  LOP3.LUT R13, R13, 0xfffffff0, RZ, 0xc0, !PT ;  /* 0xfffffff00d0d7812 */ /* 0x000fc600078ec0ff */
[----:B------:R3:W5:Y:S01]  /*272b0*/  LD.E.64 R158, [R2.64+0x78] ;  /* 0x00007804029e7980 */ /* 0x000762000c101b00 */
[----:B----4-:R-:W-:-:S03]  /*272c0*/  IADD3 R142, -R13, R8, RZ ;  /* 0x000000080d8e7210 */ /* 0x010fc60007ffe1ff */
[----:B------:R3:W5:Y:S01]  /*272d0*/  LD.E.64 R152, [R2.64+0xa8] ;  /* 0x0000a80402987980 */ /* 0x000762000c101b00 */
[----:B------:R-:W-:Y:S01]  /*272e0*/  LEA.HI R13, R142, R142, RZ, 0x1 ;  /* 0x0000008e8e0d7211 */ /* 0x000fe200078f08ff */
[----:B------:R-:W4:Y:S01]  /*272f0*/  @P4 MUFU.LG2 R4, R4 ;  /* 0x0000000400044308 */ /* 0x000f220000000c00 */
[----:B------:R-:W-:Y:S01]  /*27300*/  LOP3.LUT R11, R11, 0xffffffe0, RZ, 0xc0, !PT ;  /* 0xffffffe00b0b7812 */ /* 0x000fe200078ec0ff */
[----:B------:R-:W-:Y:S01]  /*27310*/  BSSY B0, `(.L_x_4496) ;  /* 0x0000055000007945 */ /* 0x000fe20003800000 */
[C---:B------:R-:W-:Y:S02]  /*27320*/  SHF.L.U32 R15, R13.reuse, 0x2, RZ ;  /* 0x000000020d0f7819 */ /* 0x040fe400000006ff */
[----:B------:R-:W-:Y:S02]  /*27330*/  LOP3.LUT R13, R13, 0xffffffe, RZ, 0xc0, !PT ;  /* 0x0ffffffe0d0d7812 */ /* 0x000fe400078ec0ff */
[----:B------:R-:W-:Y:S01]  /*27340*/  IADD3 R8, -R11, R8, RZ ;  /* 0x000000080b087210 */ /* 0x000fe20007ffe1ff */
[----:B------:R-:W3:Y:S01]  /*27350*/  @P3 MUFU.LG2 R5, R5 ;  /* 0x0000000500053308 */ /* 0x000ee20000000c00 */
[----:B------:R-:W-:-:S02]  /*27360*/  SHF.R.S32.HI R143, RZ, 0x1f, R10 ;  /* 0x0000001fff8f7819 */ /* 0x000fc4000001140a */
[----:B-1----:R-:W-:Y:S02]  /*27370*/  SHF.R.S32.HI R140, RZ, 0x1f, R141 ;  /* 0x0000001fff8c7819 */ /* 0x002fe4000001148d */
[----:B------:R-:W-:Y:S02]  /*27380*/  IADD3 R13, R142, -R13, RZ ;  /* 0x8000000d8e0d7210 */ /* 0x000fe40007ffe0ff */
[-C--:B------:R-:W-:Y:S01]  /*27390*/  LEA.HI R9, R140, R141.reuse, RZ, 0x4 ;  /* 0x0000008d8c097211 */ /* 0x080fe200078f20ff */
[----:B----4-:R-:W-:Y:S01]  /*273a0*/  @P4 FMUL.FTZ R4, R4, 0.69314718246459960938 ;  /* 0x3f31721804044820 */ /* 0x010fe20000410000 */
[----:B------:R-:W-:Y:S02]  /*273b0*/  LEA.HI R140, R140, R141, RZ, 0x5 ;  /* 0x0000008d8c8c7211 */ /* 0x000fe400078f28ff */
[----:B------:R-:W-:Y:S02]  /*273c0*/  SHF.R.S32.HI R9, RZ, 0x4, R9 ;  /* 0x00000004ff097819 */ /* 0x000fe40000011409 */
[----:B------:R-:W-:-:S02]  /*273d0*/  LOP3.LUT R140, R140, 0xffffffe0, RZ, 0xc0, !PT ;  /* 0xffffffe08c8c7812 */ /* 0x000fc400078ec0ff */
[----:B------:R-:W-:Y:S01]  /*273e0*/  SHF.L.U32 R12, R9, 0x6, RZ ;  /* 0x00000006090c7819 */ /* 0x000fe200000006ff */
[----:B---3--:R-:W-:Y:S01]  /*273f0*/  @P3 FMUL.FTZ R5, R5, 0.69314718246459960938 ;  /* 0x3f31721805053820 */ /* 0x008fe20000410000 */
        /* <DEDUP_REMOVED lines=14> */
[----:B------:R-:W-:Y:S01]  /*274e0*/  MOV R10, 0xff800000 ;  /* 0xff800000000a7802 */ /* 0x000fe20000000f00 */
[----:B------:R-:W1:Y:S01]  /*274f0*/  LDS.128 R136, [R144.X4] ;  /* 0x0000000090887984 */ /* 0x000e620000004c00 */
[----:B------:R-:W-:Y:S01]  /*27500*/  MOV R140, 0xff800000 ;  /* 0xff800000008c7802 */ /* 0x000fe20000000f00 */
[-C--:B-----5:R-:W-:Y:S02]  /*27510*/  @P4 FFMA.FTZ R10, R165, R0.reuse, R4 ;  /* 0x00000000a50a4223 */ /* 0x0a0fe40000010004 */
[----:B------:R-:W3:Y:S01]  /*27520*/  LDS.128 R132, [R144.X4+0x800] ;  /* 0x0008000090847984 */ /* 0x000ee20000004c00 */
[----:B------:R-:W-:-:S03]  /*27530*/  @P3 FFMA.FTZ R140, R164, R0, R5 ;  /* 0x00000000a48c3223 */ /* 0x000fc60000010005 */
        /* <DEDUP_REMOVED lines=30> */
[----:B---3--:R-:W-:-:S02]  /*27720*/  SHF.L.U32 R144, R142, 0x2, RZ ;  /* 0x000000028e907819 */ /* 0x008fc400000006ff */
[----:B------:R-:W-:Y:S02]  /*27730*/  SHF.R.S32.HI R142, RZ, 0x2, R11 ;  /* 0x00000002ff8e7819 */ /* 0x000fe4000001140b */
[----:B------:R-:W-:Y:S02]  /*27740*/  SHF.R.S32.HI R145, RZ, 0x1f, R144 ;  /* 0x0000001fff917819 */ /* 0x000fe40000011490 */
[----:B------:R-:W-:Y:S01]  /*27750*/  LEA R142, R143, R142, 0x4 ;  /* 0x0000008e8f8e7211 */ /* 0x000fe200078e20ff */
[----:B--2---:R-:W-:-:S04]  /*27760*/  IMAD R6, R6, UR8, R241 ;  /* 0x0000000806067c24 */ /* 0x004fc8000f8e02f1 */
[----:B------:R-:W-:-:S04]  /*27770*/  IMAD R6, R6, R157, R242 ;  /* 0x0000009d06067224 */ /* 0x000fc800078e02f2 */
        /* <DEDUP_REMOVED lines=14> */
.L_x_4497:
[----:B-1--4-:R-:W-:Y:S05]  /*27860*/  BSYNC B0 ;  /* 0x0000000000007941 */ /* 0x012fea0003800000 */
.L_x_4496:
        /* <DEDUP_REMOVED lines=15> */
[C---:B-1----:R-:W-:Y:S02]  /*27960*/  IADD3 R3, R5.reuse, 0x80, RZ ;  /* 0x0000008005037810 */ /* 0x042fe40007ffe0ff */
        /* <DEDUP_REMOVED lines=9> */
.L_x_4499:
[----:B------:R-:W-:Y:S05]  /*27a00*/  BSYNC B0 ;  /* 0x0000000000007941 */ /* 0x000fea0003800000 */
.L_x_4498:
[----:B-1----:R-:W-:Y:S01]  /*27a10*/  IADD3 R3, R9, 0x8, RZ ;  /* 0x0000000809037810 */ /* 0x002fe20007ffe0ff */
[----:B------:R-:W-:Y:S03]  /*27a20*/  BSSY B0, `(.L_x_4500) ;  /* 0x000000e000007945 */ /* 0x000fe60003800000 */
[----:B------:R-:W-:-:S13]  /*27a30*/  ISETP.GE.AND P0, PT, R3, R240, PT ;  /* 0x000000f00300720c */ /* 0x000fda0003f06270 */
[----:B------:R-:W-:Y:S05]  /*27a40*/  @P0 BRA `(.L_x_4501) ;  /* 0x000000b000000947 */ /* 0x000fea0003800000 */
[C---:B------:R-:W-:Y:S01]  /*27a50*/  IADD3 R7, R5.reuse, 0x40, RZ ;  /* 0x0000004005077810 */ /* 0x040fe20007ffe0ff */
[----:B------:R-:W-:Y:S01]  /*27a60*/  ULDC.64 UR4, c[0x0][0x118] ;  /* 0x0000460000047ab9 */ /* 0x000fe20000000a00 */
[C---:B------:R-:W-:Y:S02]  /*27a70*/  IADD3 R3, R5.reuse, 0x80, RZ ;  /* 0x0000008005037810 */ /* 0x040fe40007ffe0ff */
        /* <DEDUP_REMOVED lines=8> */
.L_x_4501:
[----:B------:R-:W-:Y:S05]  /*27b00*/  BSYNC B0 ;  /* 0x0000000000007941 */ /* 0x000fea0003800000 */
.L_x_4500:
[----:B------:R-:W-:Y:S01]  /*27b10*/  IADD3 R3, R9, 0x10, RZ ;  /* 0x0000001009037810 */ /* 0x000fe20007ffe0ff */
        /* <DEDUP_REMOVED lines=14> */
.L_x_4503:
[----:B------:R-:W-:Y:S05]  /*27c00*/  BSYNC B0 ;  /* 0x0000000000007941 */ /* 0x000fea0003800000 */
.L_x_4502:
        /* <DEDUP_REMOVED lines=15> */
.L_x_4505:
[----:B------:R-:W-:Y:S05]  /*27d00*/  BSYNC B0 ;  /* 0x0000000000007941 */ /* 0x000fea0003800000 */
.L_x_4504:
        /* <DEDUP_REMOVED lines=15> */
.L_x_4507:
[----:B------:R-:W-:Y:S05]  /*27e00*/  BSYNC B0 ;  /* 0x0000000000007941 */ /* 0x000fea0003800000 */
.L_x_4506:
        /* <DEDUP_REMOVED lines=15> */
.L_x_4509:
[----:B------:R-:W-:Y:S05]  /*27f00*/  BSYNC B0 ;  /* 0x0000000000007941 */ /* 0x000fea0003800000 */
.L_x_4508:
        /* <DEDUP_REMOVED lines=15> */
.L_x_4511:
[----:B------:R-:W-:Y:S05]  /*28000*/  BSYNC B0 ;  /* 0x0000000000007941 */ /* 0x000fea0003800000 */
.L_x_4510:
[----:B------:R-:W-:Y:S01]  /*28010*/  IADD3 R9, R9, 0x38, RZ ;  /* 0x0000003809097810 */ /* 0x000fe20007ffe0ff */
[----:B------:R-:W-:-:S03]  /*28020*/  IMAD.MOV.U32 R239, RZ, RZ, 0x0 ;  /* 0x00000000ffef7424 */ /* 0x000fc600078e00ff */
[----:B------:R-:W-:-:S13]  /*28030*/  ISETP.GE.AND P0, PT, R9, R240, PT ;  /* 0x000000f00900720c */ /* 0x000fda0003f06270 */
[----:B------:R-:W-:Y:S05]  /*28040*/  @P0 RET.REL.NODEC R238 `(_ZN5flash24flash_fwd_splitkv_kernelI23Flash_fwd_kernel_traitsILi256ELi64ELi64ELi4ELb0ELb0EN7cutlass10bfloat16_tE19Flash_kernel_traitsILi256ELi64ELi64ELi4ES3_EELb1ELb0ELb1ELb0ELb0ELb0ELb1ELb1EEEvNS_16Flash_fwd_paramsE) ;  /* 0xfffd7fb0ee000950 */ /* 0x000fea0003c3ffff */
[C---:B------:R-:W-:Y:S01]  /*28050*/  IADD3 R3, R5.reuse, 0x40, RZ ;  /* 0x0000004005037810 */ /* 0x040fe20007ffe0ff */
        /* <DEDUP_REMOVED lines=10> */
[----:B------:R-:W-:Y:S05]  /*28100*/  @P0 RET.REL.NODEC R238 `(_ZN5flash24flash_fwd_splitkv_kernelI23Flash_fwd_kernel_traitsILi256ELi64ELi64ELi4ELb0ELb0EN7cutlass10bfloat16_tE19Flash_kernel_traitsILi256ELi64ELi64ELi4ES3_EELb1ELb0ELb1ELb0ELb0ELb0ELb1ELb1EEEvNS_16Flash_fwd_paramsE) ;  /* 0xfffd7ef0ee000950 */ /* 0x000fea0003c3ffff */
[----:B------:R-:W-:Y:S01]  /*28110*/  MOV R239, 0x0 ;  /* 0x0000000000ef7802 */ /* 0x000fe20000000f00 */
[----:B------:R-:W-:-:S02]  /*28120*/  ULDC.64 UR4, c[0x0][0x118] ;  /* 0x0000460000047ab9 */ /* 0x000fc40000000a00 */
[----:B------:R1:W-:Y:S01]  /*28130*/  ST.E.128 [R10.64+0xe300], R12 ;  /* 0x00e3000c0a007985 */ /* 0x0003e2000c101d04 */
[----:B------:R-:W-:Y:S05]  /*28140*/  RET.REL.NODEC R238 `(_ZN5flash24flash_fwd_splitkv_kernelI23Flash_fwd_kernel_traitsILi256ELi64ELi64ELi4ELb0ELb0EN7cutlass10bfloat16_tE19Flash_kernel_traitsILi256ELi64ELi64ELi4ES3_EELb1ELb0ELb1ELb0ELb0ELb0ELb1ELb1EEEvNS_16Flash_fwd_paramsE) ;  /* 0xfffd7eb0ee007950 */ /* 0x000fea0003c3ffff */
.L_x_4494:
[----:B------:R-:W-:Y:S02]  /*28150*/  MOV R7, 0x2 ;  /* 0x0000000200077802 */ /* 0x000fe40000000f00 */
[----:B------:R-:W-:Y:S02]  /*28160*/  MOV R6, 0x28180 ;  /* 0x0002818000067802 */ /* 0x000fe40000000f00 */
[----:B-1---5:R-:W-:Y:S05]  /*28170*/  CALL.REL.NOINC `($__internal_24_$__cuda_sm70_shflsync_bfly_p) ;  /* 0x0000010000007944 */ /* 0x022fea0003c00000 */
[----:B-12---:R-:W-:Y:S05]  /*28180*/  BRA `(.L_x_4512) ;  /* 0xffffe1b000007947 */ /* 0x006fea000383ffff */
.L_x_4495:
[----:B--2---:R-:W-:Y:S01]  /*28190*/  IMAD.MOV.U32 R248, RZ, RZ, R9 ;  /* 0x000000fffff87224 */ /* 0x004fe200078e0009 */
[----:B------:R-:W-:Y:S02]  /*281a0*/  MOV R7, 0x1 ;  /* 0x0000000100077802 */ /* 0x000fe40000000f00 */
[----:B------:R-:W-:Y:S02]  /*281b0*/  MOV R6, 0x281d0 ;  /* 0x000281d000067802 */ /* 0x000fe40000000f00 */
[----:B-1---5:R-:W-:Y:S05]  /*281c0*/  CALL.REL.NOINC `($__internal_24_$__cuda_sm70_shflsync_bfly_p) ;  /* 0x000000b000007944 */ /* 0x022fea0003c00000 */
[----:B--2---:R-:W-:Y:S01]  /*281d0*/  FADD.FTZ R4, R9, R10 ;  /* 0x0000000a09047221 */ /* 0x004fe20000010000 */
[----:B-1----:R-:W-:Y:S02]  /*281e0*/  MOV R248, R249 ;  /* 0x000000f900f87202 */ /* 0x002fe40000000f00 */
[----:B------:R-:W-:Y:S02]  /*281f0*/  MOV R7, 0x2 ;  /* 0x0000000200077802 */ /* 0x000fe40000000f00 */
[----:B------:R-:W-:-:S02]  /*28200*/  MOV R6, 0x28220 ;  /* 0x0002822000067802 */ /* 0x000fc40000000f00 */
[----:B------:R-:W-:Y:S05]  /*28210*/  CALL.REL.NOINC `($__internal_24_$__cuda_sm70_shflsync_bfly_p) ;  /* 0x0000006000007944 */ /* 0x000fea0003c00000 */
[----:B--2---:R-:W-:Y:S01]  /*28220*/  FADD.FTZ R11, R249, R10 ;  /* 0x0000000af90b7221 */ /* 0x004fe20000010000 */
[----:B-1----:R-:W-:-:S02]  /*28230*/  MOV R7, 0x1 ;  /* 0x0000000100077802 */ /* 0x002fc40000000f00 */
[----:B------:R-:W-:Y:S02]  /*28240*/  MOV R6, 0x28270 ;  /* 0x0002827000067802 */ /* 0x000fe40000000f00 */
[----:B------:R-:W-:Y:S02]  /*28250*/  MOV R248, R11 ;  /* 0x0000000b00f87202 */ /* 0x000fe40000000f00 */
[----:B------:R-:W-:Y:S05]  /*28260*/  CALL.REL.NOINC `($__internal_24_$__cuda_sm70_shflsync_bfly_p) ;  /* 0x0000001000007944 */ /* 0x000fea0003c00000 */
[----:B-12---:R-:W-:Y:S05]  /*28270*/  BRA `(.L_x_4513) ;  /* 0xffffe13000007947 */ /* 0x006fea000383ffff */
        .weak           $__internal_24_$__cuda_sm70_shflsync_bfly_p
        .type           $__internal_24_$__cuda_sm70_shflsync_bfly_p,@function
        .size           $__internal_24_$__cuda_sm70_shflsync_bfly_p,(.L_x_4895 - $__internal_24_$__cuda_sm70_shflsync_bfly_p)
$__internal_24_$__cuda_sm70_shflsync_bfly_p:
[----:B------:R-:W-:Y:S01]  /*28280*/  MOV R12, R6 ;  /* 0x00000006000c7202 */ /* 0x000fe20000000f00 */
[----:B------:R-:W-:Y:S04]  /*28290*/  WARPSYNC R5 ;  /* 0x0000000500007348 */ /* 0x000fe80003800000 */
[----:B------:R-:W-:Y:S01]  /*282a0*/  MOV R13, 0x0 ;  /* 0x00000000000d7802 */ /* 0x000fe20000000f00 */
[----:B------:R1:W2:Y:S03]  /*282b0*/  SHFL.BFLY PT, R10, R248, R7, R8 ;  /* 0x0c000007f80a7389 */ /* 0x0002a600000e0008 */
[----:B------:R-:W-:Y:S05]  /*282c0*/  RET.REL.NODEC R12 `(_ZN5flash24flash_fwd_splitkv_kernelI23Flash_fwd_kernel_traitsILi256ELi64ELi64ELi4ELb0ELb0EN7cutlass10bfloat16_tE19Flash_kernel_traitsILi256ELi64ELi64ELi4ES3_EELb1ELb0ELb1ELb0ELb0ELb0ELb1ELb1EEEvNS_16Flash_fwd_paramsE) ;  /* 0xfffd7d300c007950 */ /* 0x000fea0003c3ffff */
.L_x_4514:
        /* <DEDUP_REMOVED lines=11> */
.L_x_4895:


//--------------------- .text._ZN5flash24flash_fwd_splitkv_kernelI23Flash_fwd_kernel_traitsILi256ELi64ELi64ELi4ELb0ELb0EN7cutlass10bfloat16_tE19Flash_kernel_traitsILi256ELi64ELi64ELi4ES3_EELb1ELb0ELb1ELb0ELb0ELb1ELb1ELb1EEEvNS_16Flash_fwd_paramsE --------------------------
	.section	.text._ZN5flash24flash_fwd_splitkv_kernelI23Flash_fwd_kernel_traitsILi256ELi64ELi64ELi4ELb0ELb0EN7cutlass10bfloat16_tE19Flash_kernel_traitsILi256ELi64ELi64ELi4ES3_EELb1ELb0ELb1ELb0ELb0ELb1ELb1ELb1EEEvNS_16Flash_fwd_paramsE,"ax",@progbits
	.sectioninfo	@"SHI_REGISTERS=255"
	.align	128
        .global         _ZN5flash24flash_fwd_splitkv_kernelI23Flash_fwd_kernel_traitsILi256ELi64ELi64ELi4ELb0ELb0EN7cutlass10bfloat16_tE19Flash_kernel_traitsILi256ELi64ELi64ELi4ES3_EELb1ELb0ELb1ELb0ELb0ELb1ELb1ELb1EEEvNS_16Flash_fwd_paramsE
        .type           _ZN5flash24flash_fwd_splitkv_kernelI23Flash_fwd_kernel_traitsILi256ELi64ELi64ELi4ELb0ELb0EN7cutlass10bfloat16_tE19Flash_kernel_traitsILi256ELi64ELi64ELi4ES3_EELb1ELb0ELb1ELb0ELb0ELb1ELb1ELb1EEEvNS_16Flash_fwd_paramsE,@function
        .size           _ZN5flash24flash_fwd_splitkv_kernelI23Flash_fwd_kernel_traitsILi256ELi64ELi64ELi4ELb0ELb0EN7cutlass10bfloat16_tE19Flash_kernel_traitsILi256ELi64ELi64ELi4ES3_EELb1ELb0ELb1ELb0ELb0ELb1ELb1ELb1EEEvNS_16Flash_fwd_paramsE,(.L_x_4897 - _ZN5flash24flash_fwd_splitkv_kernelI23Flash_fwd_kernel_traitsILi256ELi64ELi64ELi4ELb0ELb0EN7cutlass10bfloat16_tE19Flash_kernel_traitsILi256ELi64ELi64ELi4ES3_EELb1ELb0ELb1ELb0ELb0ELb1ELb1ELb1EEEvNS_16Flash_fwd_paramsE)
        .other          _ZN5flash24flash_fwd_splitkv_kernelI23Flash_fwd_kernel_traitsILi256ELi64ELi64ELi4ELb0ELb0EN7cutlass10bfloat16_tE19Flash_kernel_traitsILi256ELi64ELi64ELi4ES3_EELb1ELb0ELb1ELb0ELb0ELb1ELb1ELb1EEEvNS_16Flash_fwd_paramsE,@"STO_CUDA_ENTRY STV_DEFAULT"
_ZN5flash24flash_fwd_splitkv_kernelI23Flash_fwd_kernel_traitsILi256ELi64ELi64ELi4ELb0ELb0EN7cutlass10bfloat16_tE19Flash_kernel_traitsILi256ELi64ELi64ELi4ES3_EELb1ELb0ELb1ELb0ELb0ELb1ELb1ELb1EEEvNS_16Flash_fwd_paramsE:
.text._ZN5flash24flash_fwd_splitkv_kernelI23Flash_fwd_kernel_traitsILi256ELi64ELi64ELi4ELb0ELb0EN7cutlass10bfloat16_tE19Flash_kernel_traitsILi256ELi64ELi64ELi4ES3_EELb1ELb0ELb1ELb0ELb0ELb1ELb1ELb1EEEvNS_16Flash_fwd_paramsE:
        /* <DEDUP_REMOVED lines=30> */
[----:B---34-:R-:W-:Y:S05]  /*01e0*/  CALL.REL.NOINC `($_ZN5flash24flash_fwd_splitkv_kernelI23Flash_fwd_kernel_traitsILi256ELi64ELi64ELi4ELb0ELb0EN7cutlass10bfloat16_tE19Flash_kernel_traitsILi256ELi64ELi64ELi4ES3_EELb1ELb0ELb1ELb0ELb0ELb1ELb1ELb1EEEvNS_16Flash_fwd_paramsE$_ZN5flash30compute_attn_1rowblock_splitkvI23Flash_fwd_kernel_traitsILi256ELi64ELi64ELi4ELb0ELb0EN7cutlass10bfloat16_tE19Flash_kernel_traitsILi256ELi64ELi64ELi4ES3_EELb1ELb0ELb1ELb0ELb0ELb1ELb1ELb1ENS_16Flash_fwd_paramsEEEvRKT8_iiiii) ;  /* 0x0000002000007944 */ /* 0x018fea0003c00000 */
[----:B------:R-:W-:Y:S05]  /*01f0*/  BSYNC B4 ;  /* 0x0000000000047941 */ /* 0x000fea0003800000 */
.L_x_4515:
[----:B------:R-:W-:Y:S05]  /*0200*/  EXIT ;  /* 0x000000000000794d */ /* 0x000fea0003800000 */
        .type           $_ZN5flash24flash_fwd_splitkv_kernelI23Flash_fwd_kernel_traitsILi256ELi64ELi64ELi4ELb0ELb0EN7cutlass10bfloat16_tE19Flash_kernel_traitsILi256ELi64ELi64ELi4ES3_EELb1ELb0ELb1ELb0ELb0ELb1ELb1ELb1EEEvNS_16Flash_fwd_paramsE$_ZN5flash30compute_attn_1rowblock_splitkvI23Flash_fwd_kernel_traitsILi256ELi64ELi64ELi4ELb0ELb0EN7cutlass10bfloat16_tE19Flash_kernel_traitsILi256ELi64ELi64ELi4ES3_EELb1ELb0ELb1ELb0ELb0ELb1ELb1ELb1ENS_16Flash_fwd_paramsEEEvRKT8_iiiii,@function
        .size           $_ZN5flash24flash_fwd_splitkv_kernelI23Flash_fwd_kernel_traitsILi256ELi64ELi64ELi4ELb0ELb0EN7cutlass10bfloat16_tE19Flash_kernel_traitsILi256ELi64ELi64ELi4ES3_EELb1ELb0ELb1ELb0ELb0ELb1ELb1ELb1EEEvNS_16Flash_fwd_paramsE$_ZN5flash30compute_attn_1rowblock_splitkvI23Flash_fwd_kernel_traitsILi256ELi64ELi64ELi4ELb0ELb0EN7cutlass10bfloat16_tE19Flash_kernel_traitsILi256ELi64ELi64ELi4ES3_EELb1ELb0ELb1ELb0ELb0ELb1ELb1ELb1ENS_16Flash_fwd_paramsEEEvRKT8_iiiii,($__internal_25_$__cuda_sm70_shflsync_bfly_p - $_ZN5flash24flash_fwd_splitkv_kernelI23Flash_fwd_kernel_traitsILi256ELi64ELi64ELi4ELb0ELb0EN7cutlass10bfloat16_tE19Flash_kernel_traitsILi256ELi64ELi64ELi4ES3_EELb1ELb0ELb1ELb0ELb0ELb1ELb1ELb1EEEvNS_16Flash_fwd_paramsE$_ZN5flash30compute_attn_1rowblock_splitkvI23Flash_fwd_kernel_traitsILi256ELi64ELi64ELi4ELb0ELb0EN7cutlass10bfloat16_tE19Flash_kernel_traitsILi256ELi64ELi64ELi4ES3_EELb1ELb0ELb1ELb0ELb0ELb1ELb1ELb1ENS_16Flash_fwd_paramsEEEvRKT8_iiiii)
$_ZN5flash24flash_fwd_splitkv_kernelI23Flash_fwd_kernel_traitsILi256ELi64ELi64ELi4ELb0ELb0EN7cutlass10bfloat16_tE19Flash_kernel_traitsILi256ELi64ELi64ELi4ES3_EELb1ELb0ELb1ELb0ELb0ELb1ELb1ELb1EEEvNS_16Flash_fwd_paramsE$_ZN5flash30compute_attn_1rowblock_splitkvI23Flash_fwd_kernel_traitsILi256ELi64ELi64ELi4ELb0ELb0EN7cutlass10bfloat16_tE19Flash_kernel_traitsILi256ELi64ELi64ELi4ES3_EELb1ELb0ELb1ELb0ELb0ELb1ELb1ELb1ENS_16Flash_fwd_paramsEEEvRKT8_iiiii:
        /* <DEDUP_REMOVED lines=20> */
.L_x_4517:
[----:B------:R-:W-:Y:S05]  /*0350*/  BSYNC B0 ;  /* 0x0000000000007941 */ /* 0x000fea0003800000 */
.L_x_4516:
        /* <DEDUP_REMOVED lines=17> */
.L_x_4519:
[----:B------:R3:W5:Y:S02]  /*0470*/  LD.E R3, [R14.64+0xb8] ;  /* 0x0000b8060e037980 */ /* 0x000764000c101900 */
.L_x_4520:
[----:B------:R-:W-:Y:S05]  /*0480*/  BSYNC B0 ;  /* 0x0000000000007941 */ /* 0x000fea0003800000 */
.L_x_4518:
        /* <DEDUP_REMOVED lines=10> */
.L_x_4522:
[----:B------:R-:W2:Y:S01]  /*0530*/  LD.E.64 R2, [R14.64+0x108] ;  /* 0x000108060e027980 */ /* 0x000ea2000c101b00 */
[----:B------:R-:W-:Y:S01]  /*0540*/  BSSY B0, `(.L_x_4524) ;  /* 0x0000006000007945 */ /* 0x000fe20003800000 */
[----:B--2---:R-:W-:-:S04]  /*0550*/  ISETP.NE.U32.AND P0, PT, R2, RZ, PT ;  /* 0x000000ff0200720c */ /* 0x004fc80003f05070 */
[----:B------:R-:W-:Y:S01]  /*0560*/  ISETP.NE.AND.EX P0, PT, R3, RZ, PT, P0 ;  /* 0x000000ff0300720c */ /* 0x000fe20003f05300 */
[----:B------:R-:W-:-:S12]  /*0570*/  IMAD.MOV.U32 R3, RZ, RZ, RZ ;  /* 0x000000ffff037224 */ /* 0x000fd800078e00ff */
[----:B------:R-:W-:Y:S05]  /*0580*/  @!P0 BRA `(.L_x_4525) ;  /* 0x0000001000008947 */ /* 0x000fea0003800000 */
[----:B------:R2:W5:Y:S02]  /*0590*/  LD.E R3, [R14.64+0xbc] ;  /* 0x0000bc060e037980 */ /* 0x000564000c101900 */
.L_x_4525:
[----:B------:R-:W-:Y:S05]  /*05a0*/  BSYNC B0 ;  /* 0x0000000000007941 */ /* 0x000fea0003800000 */
.L_x_4524:
[----:B-----5:R-:W-:Y:S02]  /*05b0*/  IADD3 R68, R78, R3, RZ ;  /* 0x000000034e447210 */ /* 0x020fe40007ffe0ff */
.L_x_4523:
[----:B------:R-:W-:Y:S05]  /*05c0*/  BSYNC B1 ;  /* 0x0000000000017941 */ /* 0x000fea0003800000 */
.L_x_4521:
[----:B------:R-:W-:Y:S01]  /*05d0*/  IMAD.SHL.U32 R71, R243, 0x40, RZ ;  /* 0x00000040f3477824 */ /* 0x000fe200078e00ff */
[----:B------:R-:W-:Y:S01]  /*05e0*/  MOV R2, R242 ;  /* 0x000000f200027202 */ /* 0x000fe20000000f00 */
[----:B------:R-:W-:-:S03]  /*05f0*/  IMAD.MOV.U32 R3, RZ, RZ, 0x0 ;  /* 0x00000000ff037424 */ /* 0x000fc600078e00ff */
[----:B------:R-:W-:-:S13]  /*0600*/  ISETP.GT.AND P0, PT, R244, R71, PT ;  /* 0x00000047f400720c */ /* 0x000fda0003f04270 */
[----:B------:R-:W-:Y:S05]  /*0610*/  @!P0 RET.REL.NODEC R2 `(_ZN5flash24flash_fwd_splitkv_kernelI23Flash_fwd_kernel_traitsILi256ELi64ELi64ELi4ELb0ELb0EN7cutlass10bfloat16_tE19Flash_kernel_traitsILi256ELi64ELi64ELi4ES3_EELb1ELb0ELb1ELb0ELb0ELb1ELb1ELb1EEEvNS_16Flash_fwd_paramsE) ;  /* 0xfffff9e002008950 */ /* 0x000fea0003c3ffff */
        /* <DEDUP_REMOVED lines=84> */
.L_x_4528:
[----:B-1----:R-:W-:Y:S05]  /*0b60*/  BSYNC B0 ;  /* 0x0000000000007941 */ /* 0x002fea0003800000 */
.L_x_4527:
        /* <DEDUP_REMOVED lines=12> */
.L_x_4530:
[----:B------:R-:W-:Y:S05]  /*0c30*/  BSYNC B0 ;  /* 0x0000000000007941 */ /* 0x000fea0003800000 */
.L_x_4529:
        /* <DEDUP_REMOVED lines=12> */
.L_x_4532:
[----:B------:R-:W-:Y:S05]  /*0d00*/  BSYNC B0 ;  /* 0x0000000000007941 */ /* 0x000fea0003800000 */
.L_x_4531:
        /* <DEDUP_REMOVED lines=12> */
.L_x_4534:
[----:B------:R-:W-:Y:S05]  /*0dd0*/  BSYNC B0 ;  /* 0x0000000000007941 */ /* 0x000fea0003800000 */
.L_x_4533:
        /* <DEDUP_REMOVED lines=12> */
.L_x_4536:
[----:B------:R-:W-:Y:S05]  /*0ea0*/  BSYNC B0 ;  /* 0x0000000000007941 */ /* 0x000fea0003800000 */
.L_x_4535:
        /* <DEDUP_REMOVED lines=12> */
.L_x_4538:
[----:B------:R-:W-:Y:S05]  /*0f70*/  BSYNC B0 ;  /* 0x0000000000007941 */ /* 0x000fea0003800000 */
.L_x_4537:
        /* <DEDUP_REMOVED lines=12> */
.L_x_4540:
[----:B------:R-:W-:Y:S05]  /*1040*/  BSYNC B0 ;  /* 0x0000000000007941 */ /* 0x000fea0003800000 */
.L_x_4539:
        /* <DEDUP_REMOVED lines=12> */
.L_x_4542:
[----:B------:R-:W-:Y:S05]  /*1110*/  BSYNC B0 ;  /* 0x0000000000007941 */ /* 0x000fea0003800000 */
.L_x_4541:
        /* <DEDUP_REMOVED lines=29> */
[----:B------:R-:W-:Y:S05]  /*12f0*/  @P6 RET.REL.NODEC R242 `(_ZN5flash24flash_fwd_splitkv_kernelI23Flash_fwd_kernel_traitsILi256ELi64ELi64ELi4ELb0ELb0EN7cutlass10bfloat16_tE19Flash_kernel_traitsILi256ELi64ELi64ELi4ES3_EELb1ELb0ELb1ELb0ELb0ELb1ELb1ELb1EEEvNS_16Flash_fwd_paramsE) ;  /* 0xffffed00f2006950 */ /* 0x000fea0003c3ffff */
[----:B-1----:R-:W-:Y:S02]  /*1300*/  MOV R5, 0xff800000 ;  /* 0xff80000000057802 */ /* 0x002fe40000000f00 */
[----:B------:R-:W-:-:S03]  /*1310*/  MOV R243, 0x0 ;  /* 0x0000000000f37802 */ /* 0x000fc60000000f00 */
[----:B------:R1:W-:Y:S01]  /*1320*/  ST.E [R2.64+0xe0], R5 ;  /* 0x0000e00502007985 */ /* 0x0003e2000c101906 */
[----:B------:R-:W-:Y:S05]  /*1330*/  RET.REL.NODEC R242 `(_ZN5flash24flash_fwd_splitkv_kernelI23Flash_fwd_kernel_traitsILi256ELi64ELi64ELi4ELb0ELb0EN7cutlass10bfloat16_tE19Flash_kernel_traitsILi256ELi64ELi64ELi4ES3_EELb1ELb0ELb1ELb0ELb0ELb1ELb1ELb1EEEvNS_16Flash_fwd_paramsE) ;  /* 0xffffecc0f2007950 */ /* 0x000fea0003c3ffff */
.L_x_4526:
        /* <DEDUP_REMOVED lines=105> */
.L_x_4544:
        /* <DEDUP_REMOVED lines=81> */
.L_x_4545:
[----:B-1----:R-:W-:Y:S05]  /*1ee0*/  BSYNC B0 ;  /* 0x0000000000007941 */ /* 0x002fea0003800000 */
.L_x_4543:
        /* <DEDUP_REMOVED lines=297> */
.L_x_4664:
        /* <DEDUP_REMOVED lines=22> */
.L_x_4548:
[----:B------:R-:W-:Y:S05]  /*32e0*/  BSYNC B0 ;  /* 0x0000000000007941 */ /* 0x000fea0003800000 */
.L_x_4547:
        /* <DEDUP_REMOVED lines=21> */
.L_x_4550:
[----:B------:R-:W-:Y:S05]  /*3440*/  BSYNC B0 ;  /* 0x0000000000007941 */ /* 0x000fea0003800000 */
.L_x_4549:
        /* <DEDUP_REMOVED lines=21> */
.L_x_4552:
[----:B------:R-:W-:Y:S05]  /*35a0*/  BSYNC B0 ;  /* 0x0000000000007941 */ /* 0x000fea0003800000 */
.L_x_4551:
        /* <DEDUP_REMOVED lines=21> */
.L_x_4554:
[----:B------:R-:W-:Y:S05]  /*3700*/  BSYNC B0 ;  /* 0x0000000000007941 */ /* 0x000fea0003800000 */
.L_x_4553:
        /* <DEDUP_REMOVED lines=65> */
.L_x_4561:
[----:B------:R-:W-:Y:S05]  /*3b20*/  BSYNC B0 ;  /* 0x0000000000007941 */ /* 0x000fea0003800000 */
.L_x_4560:
        /* <DEDUP_REMOVED lines=50> */
.L_x_4563:
[----:B------:R-:W-:Y:S05]  /*3e50*/  BSYNC B0 ;  /* 0x0000000000007941 */ /* 0x000fea0003800000 */
.L_x_4562:
        /* <DEDUP_REMOVED lines=50> */
.L_x_4565:
[----:B------:R-:W-:Y:S05]  /*4180*/  BSYNC B0 ;  /* 0x0000000000007941 */ /* 0x000fea0003800000 */
.L_x_4564:
        /* <DEDUP_REMOVED lines=49> */
.L_x_4559:
[----:B------:R-:W-:Y:S05]  /*44a0*/  BSYNC B1 ;  /* 0x0000000000017941 */ /* 0x000fea0003800000 */
.L_x_4558:
        /* <DEDUP_REMOVED lines=63> */
.L_x_4569:
[----:B------:R-:W-:Y:S05]  /*48a0*/  BSYNC B0 ;  /* 0x0000000000007941 */ /* 0x000fea0003800000 */
.L_x_4568:
        /* <DEDUP_REMOVED lines=53> */
.L_x_4571:
[----:B------:R-:W-:Y:S05]  /*4c00*/  BSYNC B0 ;  /* 0x0000000000007941 */ /* 0x000fea0003800000 */
.L_x_4570:
        /* <DEDUP_REMOVED lines=53> */
.L_x_4573:
[----:B------:R-:W-:Y:S05]  /*4f60*/  BSYNC B0 ;  /* 0x0000000000007941 */ /* 0x000fea0003800000 */
.L_x_4572:
        /* <DEDUP_REMOVED lines=52> */
.L_x_4567:
[----:B------:R-:W-:Y:S05]  /*52b0*/  BSYNC B1 ;  /* 0x0000000000017941 */ /* 0x000fea0003800000 */
.L_x_4566:
        /* <DEDUP_REMOVED lines=63> */
.L_x_4577:
[----:B------:R-:W-:Y:S05]  /*56b0*/  BSYNC B0 ;  /* 0x0000000000007941 */ /* 0x000fea0003800000 */
.L_x_4576:
        /* <DEDUP_REMOVED lines=53> */
.L_x_4579:
[----:B------:R-:W-:Y:S05]  /*5a10*/  BSYNC B0 ;  /* 0x0000000000007941 */ /* 0x000fea0003800000 */
.L_x_4578:
        /* <DEDUP_REMOVED lines=53> */
.L_x_4581:
[----:B------:R-:W-:Y:S05]  /*5d70*/  BSYNC B0 ;  /* 0x0000000000007941 */ /* 0x000fea0003800000 */
.L_x_4580:
        /* <DEDUP_REMOVED lines=52> */
.L_x_4575:
[----:B------:R-:W-:Y:S05]  /*60c0*/  BSYNC B1 ;  /* 0x0000000000017941 */ /* 0x000fea0003800000 */
.L_x_4574:
        /* <DEDUP_REMOVED lines=65> */
.L_x_4585:
[----:B------:R-:W-:Y:S05]  /*64e0*/  BSYNC B0 ;  /* 0x0000000000007941 */ /* 0x000fea0003800000 */
.L_x_4584:
        /* <DEDUP_REMOVED lines=53> */
.L_x_4587:
[----:B------:R-:W-:Y:S05]  /*6840*/  BSYNC B0 ;  /* 0x0000000000007941 */ /* 0x000fea0003800000 */
.L_x_4586:
        /* <DEDUP_REMOVED lines=53> */
.L_x_4589:
[----:B------:R-:W-:Y:S05]  /*6ba0*/  BSYNC B0 ;  /* 0x0000000000007941 */ /* 0x000fea0003800000 */
.L_x_4588:
        /* <DEDUP_REMOVED lines=52> */
.L_x_4583:
[----:B------:R-:W-:Y:S05]  /*6ef0*/  BSYNC B1 ;  /* 0x0000000000017941 */ /* 0x000fea0003800000 */
.L_x_4582:
[----:B-1----:R-:W2:Y:S02]  /*6f00*/  LD.E R3, [R14.64+0xd0] ;  /* 0x0000d0060e037980 */ /* 0x002ea4000c101900 */
[----:B--2---:R-:W-:Y:S05]  /*6f10*/  IMAD.U32 R3, R3, -0x20, RZ ;  /* 0xffffffe003037824 */ /* 0x004fea00078e00ff */
[C---:B------:R-:W-:Y:S02]  /*6f20*/  LEA R20, P1, R3.reuse, R20, 0x1 ;  /* 0x0000001403147211 */ /* 0x040fe400078208ff */
[C---:B------:R-:W-:Y:S02]  /*6f30*/  LEA R58, P0, R3.reuse, R58, 0x1 ;  /* 0x0000003a033a7211 */ /* 0x040fe400078008ff */
[C---:B------:R-:W-:Y:S02]  /*6f40*/  LEA.HI.X.SX32 R21, R3.reuse, R21, 0x1, P1 ;  /* 0x0000001503157211 */ /* 0x040fe400008f0eff */
[----:B------:R-:W-:Y:S01]  /*6f50*/  LEA.HI.X.SX32 R59, R3, R59, 0x1, P0 ;  /* 0x0000003b033b7211 */ /* 0x000fe200000f0eff */
[----:B------:R-:W-:-:S05]  /*6f60*/  BRA `(.L_x_4590) ;  /* 0x0000680000007947 */ /* 0x000fca0003800000 */
.L_x_4557:
        /* <DEDUP_REMOVED lines=89> */
.L_x_4596:
[----:B------:R-:W-:Y:S05]  /*7500*/  BSYNC B0 ;  /* 0x0000000000007941 */ /* 0x000fea0003800000 */
.L_x_4595:
[----:B-----5:R3:W-:Y:S02]  /*7510*/  ST.E.128 [R140.64], R44 ;  /* 0x0000002c8c007985 */ /* 0x0207e4000c101d06 */
.L_x_4594:
[----:B------:R-:W-:Y:S05]  /*7520*/  BSYNC B1 ;  /* 0x0000000000017941 */ /* 0x000fea0003800000 */
.L_x_4593:
        /* <DEDUP_REMOVED lines=87> */
.L_x_4600:
[----:B------:R-:W-:Y:S05]  /*7aa0*/  BSYNC B0 ;  /* 0x0000000000007941 */ /* 0x000fea0003800000 */
.L_x_4599:
[----:B-----5:R4:W-:Y:S02]  /*7ab0*/  ST.E.128 [R140.64+0x80], R44 ;  /* 0x0000802c8c007985 */ /* 0x0209e4000c101d06 */
.L_x_4598:
[----:B------:R-:W-:Y:S05]  /*7ac0*/  BSYNC B1 ;  /* 0x0000000000017941 */ /* 0x000fea0003800000 */
.L_x_4597:
        /* <DEDUP_REMOVED lines=87> */
.L_x_4604:
[----:B------:R-:W-:Y:S05]  /*8040*/  BSYNC B0 ;  /* 0x0000000000007941 */ /* 0x000fea0003800000 */
.L_x_4603:
[----:B-----5:R4:W-:Y:S02]  /*8050*/  ST.E.128 [R140.64+0x100], R44 ;  /* 0x0001002c8c007985 */ /* 0x0209e4000c101d06 */
.L_x_4602:
[----:B------:R-:W-:Y:S05]  /*8060*/  BSYNC B1 ;  /* 0x0000000000017941 */ /* 0x000fea0003800000 */
.L_x_4601:
        /* <DEDUP_REMOVED lines=86> */
.L_x_4606:
[----:B------:R-:W-:Y:S05]  /*85d0*/  BSYNC B0 ;  /* 0x0000000000007941 */ /* 0x000fea0003800000 */
.L_x_4605:
[----:B-----5:R4:W-:Y:S02]  /*85e0*/  ST.E.128 [R140.64+0x180], R44 ;  /* 0x0001802c8c007985 */ /* 0x0209e4000c101d06 */
.L_x_4592:
[----:B------:R-:W-:Y:S05]  /*85f0*/  BSYNC B2 ;  /* 0x0000000000027941 */ /* 0x000fea0003800000 */
.L_x_4591:
        /* <DEDUP_REMOVED lines=97> */
.L_x_4612:
[----:B------:R-:W-:Y:S05]  /*8c10*/  BSYNC B0 ;  /* 0x0000000000007941 */ /* 0x000fea0003800000 */
.L_x_4611:
[C---:B-1----:R-:W-:Y:S04]  /*8c20*/  LEA R2, P0, R237.reuse, R140, 0x1 ;  /* 0x0000008ced027211 */ /* 0x042fe800078008ff */
[----:B------:R-:W-:Y:S05]  /*8c30*/  LEA.HI.X R3, R237, R141, R238, 0x1, P0 ;  /* 0x0000008ded037211 */ /* 0x000fea00000f0cee */
[----:B-----5:R1:W-:Y:S04]  /*8c40*/  ST.E.128 [R2.64], R48 ;  /* 0x0000003002007985 */ /* 0x0203e8000c101d06 */
.L_x_4610:
[----:B------:R-:W-:Y:S05]  /*8c50*/  BSYNC B1 ;  /* 0x0000000000017941 */ /* 0x000fea0003800000 */
.L_x_4609:
        /* <DEDUP_REMOVED lines=92> */
.L_x_4616:
[----:B------:R-:W-:Y:S05]  /*9220*/  BSYNC B0 ;  /* 0x0000000000007941 */ /* 0x000fea0003800000 */
.L_x_4615:
[C---:B------:R-:W-:Y:S04]  /*9230*/  LEA R2, P0, R100.reuse, R140, 0x1 ;  /* 0x0000008c64027211 */ /* 0x040fe800078008ff */
[----:B------:R-:W-:Y:S05]  /*9240*/  LEA.HI.X R3, R100, R141, R99, 0x1, P0 ;  /* 0x0000008d64037211 */ /* 0x000fea00000f0c63 */
[----:B-----5:R1:W-:Y:S04]  /*9250*/  ST.E.128 [R2.64], R48 ;  /* 0x0000003002007985 */ /* 0x0203e8000c101d06 */
.L_x_4614:
[----:B------:R-:W-:Y:S05]  /*9260*/  BSYNC B1 ;  /* 0x0000000000017941 */ /* 0x000fea0003800000 */
.L_x_4613:
        /* <DEDUP_REMOVED lines=92> */
.L_x_4620:
[----:B------:R-:W-:Y:S05]  /*9830*/  BSYNC B0 ;  /* 0x0000000000007941 */ /* 0x000fea0003800000 */
.L_x_4619:
[C---:B------:R-:W-:Y:S04]  /*9840*/  LEA R2, P0, R96.reuse, R140, 0x1 ;  /* 0x0000008c60027211 */ /* 0x040fe800078008ff */
[----:B------:R-:W-:Y:S05]  /*9850*/  LEA.HI.X R3, R96, R141, R95, 0x1, P0 ;  /* 0x0000008d60037211 */ /* 0x000fea00000f0c5f */
[----:B-----5:R1:W-:Y:S04]  /*9860*/  ST.E.128 [R2.64], R48 ;  /* 0x0000003002007985 */ /* 0x0203e8000c101d06 */
.L_x_4618:
[----:B------:R-:W-:Y:S05]  /*9870*/  BSYNC B1 ;  /* 0x0000000000017941 */ /* 0x000fea0003800000 */
.L_x_4617:
        /* <DEDUP_REMOVED lines=91> */
.L_x_4622:
[----:B------:R-:W-:Y:S05]  /*9e30*/  BSYNC B0 ;  /* 0x0000000000007941 */ /* 0x000fea0003800000 */
.L_x_4621:
[C---:B------:R-:W-:Y:S04]  /*9e40*/  LEA R2, P0, R90.reuse, R140, 0x1 ;  /* 0x0000008c5a027211 */ /* 0x040fe800078008ff */
[----:B------:R-:W-:Y:S05]  /*9e50*/  LEA.HI.X R3, R90, R141, R89, 0x1, P0 ;  /* 0x0000008d5a037211 */ /* 0x000fea00000f0c59 */
[----:B-----5:R1:W-:Y:S04]  /*9e60*/  ST.E.128 [R2.64], R48 ;  /* 0x0000003002007985 */ /* 0x0203e8000c101d06 */
.L_x_4608:
[----:B------:R-:W-:Y:S05]  /*9e70*/  BSYNC B2 ;  /* 0x0000000000027941 */ /* 0x000fea0003800000 */
.L_x_4607:
        /* <DEDUP_REMOVED lines=97> */
.L_x_4628:
[----:B------:R-:W-:Y:S05]  /*a490*/  BSYNC B0 ;  /* 0x0000000000007941 */ /* 0x000fea0003800000 */
.L_x_4627:
[C---:B------:R-:W-:Y:S04]  /*a4a0*/  LEA R2, P0, R101.reuse, R140, 0x1 ;  /* 0x0000008c65027211 */ /* 0x040fe800078008ff */
[----:B------:R-:W-:Y:S05]  /*a4b0*/  LEA.HI.X R3, R101, R141, R102, 0x1, P0 ;  /* 0x0000008d65037211 */ /* 0x000fea00000f0c66 */
[----:B-----5:R1:W-:Y:S04]  /*a4c0*/  ST.E.128 [R2.64], R48 ;  /* 0x0000003002007985 */ /* 0x0203e8000c101d06 */
.L_x_4626:
[----:B------:R-:W-:Y:S05]  /*a4d0*/  BSYNC B1 ;  /* 0x0000000000017941 */ /* 0x000fea0003800000 */
.L_x_4625:
        /* <DEDUP_REMOVED lines=92> */
.L_x_4632:
[----:B------:R-:W-:Y:S05]  /*aaa0*/  BSYNC B0 ;  /* 0x0000000000007941 */ /* 0x000fea0003800000 */
.L_x_4631:
[C---:B------:R-:W-:Y:S04]  /*aab0*/  LEA R2, P0, R98.reuse, R140, 0x1 ;  /* 0x0000008c62027211 */ /* 0x040fe800078008ff */
[----:B------:R-:W-:Y:S05]  /*aac0*/  LEA.HI.X R3, R98, R141, R97, 0x1, P0 ;  /* 0x0000008d62037211 */ /* 0x000fea00000f0c61 */
[----:B-----5:R1:W-:Y:S04]  /*aad0*/  ST.E.128 [R2.64], R48 ;  /* 0x0000003002007985 */ /* 0x0203e8000c101d06 */
.L_x_4630:
[----:B------:R-:W-:Y:S05]  /*aae0*/  BSYNC B1 ;  /* 0x0000000000017941 */ /* 0x000fea0003800000 */
.L_x_4629:
        /* <DEDUP_REMOVED lines=92> */
.L_x_4636:
[----:B------:R-:W-:Y:S05]  /*b0b0*/  BSYNC B0 ;  /* 0x0000000000007941 */ /* 0x000fea0003800000 */
.L_x_4635:
[C---:B------:R-:W-:Y:S04]  /*b0c0*/  LEA R2, P0, R94.reuse, R140, 0x1 ;  /* 0x0000008c5e027211 */ /* 0x040fe800078008ff */
[----:B------:R-:W-:Y:S05]  /*b0d0*/  LEA.HI.X R3, R94, R141, R93, 0x1, P0 ;  /* 0x0000008d5e037211 */ /* 0x000fea00000f0c5d */
[----:B-----5:R1:W-:Y:S04]  /*b0e0*/  ST.E.128 [R2.64], R48 ;  /* 0x0000003002007985 */ /* 0x0203e8000c101d06 */
.L_x_4634:
[----:B------:R-:W-:Y:S05]  /*b0f0*/  BSYNC B1 ;  /* 0x0000000000017941 */ /* 0x000fea0003800000 */
.L_x_4633:
        /* <DEDUP_REMOVED lines=91> */
.L_x_4638:
[----:B------:R-:W-:Y:S05]  /*b6b0*/  BSYNC B0 ;  /* 0x0000000000007941 */ /* 0x000fea0003800000 */
.L_x_4637:
[C---:B------:R-:W-:Y:S04]  /*b6c0*/  LEA R2, P0, R88.reuse, R140, 0x1 ;  /* 0x0000008c58027211 */ /* 0x040fe800078008ff */
[----:B------:R-:W-:Y:S05]  /*b6d0*/  LEA.HI.X R3, R88, R141, R87, 0x1, P0 ;  /* 0x0000008d58037211 */ /* 0x000fea00000f0c57 */
[----:B-----5:R1:W-:Y:S04]  /*b6e0*/  ST.E.128 [R2.64], R48 ;  /* 0x0000003002007985 */ /* 0x0203e8000c101d06 */
.L_x_4624:
[----:B------:R-:W-:Y:S05]  /*b6f0*/  BSYNC B2 ;  /* 0x0000000000027941 */ /* 0x000fea0003800000 */
.L_x_4623:
        /* <DEDUP_REMOVED lines=98> */
.L_x_4644:
[----:B------:R-:W-:Y:S05]  /*bd20*/  BSYNC B0 ;  /* 0x0000000000007941 */ /* 0x000fea0003800000 */
.L_x_4643:
[----:B------:R-:W-:Y:S02]  /*bd30*/  IMAD R0, R67, 0x60, RZ ;  /* 0x0000006043007824 */ /* 0x000fe400078e02ff */
[----:B------:R-:W-:Y:S05]  /*bd40*/  IMAD.WIDE.U32 R2, R66, 0x60, R140 ;  /* 0x0000006042027825 */ /* 0x000fea00078e008c */
[----:B------:R-:W-:Y:S05]  /*bd50*/  IADD3 R3, R3, R0, RZ ;  /* 0x0000000003037210 */ /* 0x000fea0007ffe0ff */
[----:B-----5:R1:W-:Y:S02]  /*bd60*/  ST.E.128 [R2.64], R48 ;  /* 0x0000003002007985 */ /* 0x0203e4000c101d06 */
.L_x_4642:
[----:B------:R-:W-:Y:S05]  /*bd70*/  BSYNC B1 ;  /* 0x0000000000017941 */ /* 0x000fea0003800000 */
.L_x_4641:
        /* <DEDUP_REMOVED lines=92> */
.L_x_4648:
[----:B------:R-:W-:Y:S05]  /*c340*/  BSYNC B0 ;  /* 0x0000000000007941 */ /* 0x000fea0003800000 */
.L_x_4647:
[C---:B------:R-:W-:Y:S04]  /*c350*/  LEA R2, P0, R92.reuse, R140, 0x1 ;  /* 0x0000008c5c027211 */ /* 0x040fe800078008ff */
[----:B------:R-:W-:Y:S05]  /*c360*/  LEA.HI.X R3, R92, R141, R91, 0x1, P0 ;  /* 0x0000008d5c037211 */ /* 0x000fea00000f0c5b */
[----:B-----5:R1:W-:Y:S04]  /*c370*/  ST.E.128 [R2.64], R48 ;  /* 0x0000003002007985 */ /* 0x0203e8000c101d06 */
.L_x_4646:
[----:B------:R-:W-:Y:S05]  /*c380*/  BSYNC B1 ;  /* 0x0000000000017941 */ /* 0x000fea0003800000 */
.L_x_4645:
        /* <DEDUP_REMOVED lines=92> */
.L_x_4652:
[----:B------:R-:W-:Y:S05]  /*c950*/  BSYNC B0 ;  /* 0x0000000000007941 */ /* 0x000fea0003800000 */
.L_x_4651:
[C---:B------:R-:W-:Y:S04]  /*c960*/  LEA R2, P0, R86.reuse, R140, 0x1 ;  /* 0x0000008c56027211 */ /* 0x040fe800078008ff */
[----:B------:R-:W-:Y:S05]  /*c970*/  LEA.HI.X R3, R86, R141, R85, 0x1, P0 ;  /* 0x0000008d56037211 */ /* 0x000fea00000f0c55 */
[----:B-----5:R1:W-:Y:S04]  /*c980*/  ST.E.128 [R2.64], R48 ;  /* 0x0000003002007985 */ /* 0x0203e8000c101d06 */
.L_x_4650:
[----:B------:R-:W-:Y:S05]  /*c990*/  BSYNC B1 ;  /* 0x0000000000017941 */ /* 0x000fea0003800000 */
.L_x_4649:
        /* <DEDUP_REMOVED lines=91> */
.L_x_4654:
[----:B------:R-:W-:Y:S05]  /*cf50*/  BSYNC B0 ;  /* 0x0000000000007941 */ /* 0x000fea0003800000 */
.L_x_4653:
[C---:B-1----:R-:W-:Y:S04]  /*cf60*/  LEA R2, P0, R84.reuse, R140, 0x1 ;  /* 0x0000008c54027211 */ /* 0x042fe800078008ff */
[----:B------:R-:W-:Y:S05]  /*cf70*/  LEA.HI.X R3, R84, R141, R83, 0x1, P0 ;  /* 0x0000008d54037211 */ /* 0x000fea00000f0c53 */
[----:B-----5:R1:W-:Y:S04]  /*cf80*/  ST.E.128 [R2.64], R24 ;  /* 0x0000001802007985 */ /* 0x0203e8000c101d06 */
.L_x_4640:
[----:B------:R-:W-:Y:S05]  /*cf90*/  BSYNC B2 ;  /* 0x0000000000027941 */ /* 0x000fea0003800000 */
.L_x_4639:
[----:B-12---:R-:W2:Y:S02]  /*cfa0*/  LD.E R3, [R14.64+0xd0] ;  /* 0x0000d0060e037980 */ /* 0x006ea4000c101900 */
[----:B--2---:R-:W-:Y:S05]  /*cfb0*/  IMAD.U32 R3, R3, -0x20, RZ ;  /* 0xffffffe003037824 */ /* 0x004fea00078e00ff */
[C---:B------:R-:W-:Y:S02]  /*cfc0*/  LEA R138, P1, R3.reuse, R138, 0x1 ;  /* 0x0000008a038a7211 */ /* 0x040fe400078208ff */
[C---:B------:R-:W-:Y:S02]  /*cfd0*/  LEA R136, P0, R3.reuse, R136, 0x1 ;  /* 0x0000008803887211 */ /* 0x040fe400078008ff */
[C---:B------:R-:W-:Y:S02]  /*cfe0*/  LEA.HI.X.SX32 R139, R3.reuse, R139, 0x1, P1 ;  /* 0x0000008b038b7211 */ /* 0x040fe400008f0eff */
[----:B------:R-:W-:Y:S01]  /*cff0*/  LEA.HI.X.SX32 R137, R3, R137, 0x1, P0 ;  /* 0x0000008903897211 */ /* 0x000fe200000f0eff */
[----:B------:R-:W-:-:S05]  /*d000*/  BRA `(.L_x_4590) ;  /* 0x0000076000007947 */ /* 0x000fca0003800000 */
.L_x_4556:
        /* <DEDUP_REMOVED lines=14> */
.L_x_4656:
[----:B------:R-:W-:Y:S05]  /*d0f0*/  BSYNC B0 ;  /* 0x0000000000007941 */ /* 0x000fea0003800000 */
.L_x_4655:
        /* <DEDUP_REMOVED lines=33> */
.L_x_4658:
[----:B------:R-:W-:Y:S05]  /*d310*/  BSYNC B0 ;  /* 0x0000000000007941 */ /* 0x000fea0003800000 */
.L_x_4657:
        /* <DEDUP_REMOVED lines=33> */
.L_x_4660:
[----:B------:R-:W-:Y:S05]  /*d530*/  BSYNC B0 ;  /* 0x0000000000007941 */ /* 0x000fea0003800000 */
.L_x_4659:
        /* <DEDUP_REMOVED lines=35> */
.L_x_4590:
[----:B------:R-:W-:Y:S05]  /*d770*/  BSYNC B3 ;  /* 0x0000000000037941 */ /* 0x000fea0003800000 */
.L_x_4555:
        /* <DEDUP_REMOVED lines=89> */
.L_x_4662:
        /* <DEDUP_REMOVED lines=8> */
.L_x_4663:
[----:B------:R-:W-:Y:S05]  /*dd90*/  BSYNC B0 ;  /* 0x0000000000007941 */ /* 0x000fea0003800000 */
.L_x_4661:
[----:B------:R-:W-:Y:S04]  /*dda0*/  IADD3 R9, R9, -0x1, RZ ;  /* 0xffffffff09097810 */ /* 0x000fe80007ffe0ff */
[----:B------:R-:W-:Y:S11]  /*ddb0*/  ISETP.GT.AND P0, PT, R9, R103, PT ;  /* 0x000000670900720c */ /* 0x000ff60003f04270 */
[----:B------:R-:W-:Y:S02]  /*ddc0*/  @!UPT UIADD3 URZ, URZ, URZ, URZ ;  /* 0x0000003f3f3ff290 */ /* 0x000fe4000fffe03f */
[----:B------:R-:W-:-:S05]  /*ddd0*/  @P0 BRA `(.L_x_4664) ;  /* 0xffff53a000000947 */ /* 0x000fca000383ffff */
.L_x_4546:
        /* <DEDUP_REMOVED lines=108> */
.L_x_4673:
[----:B------:R-:W-:Y:S05]  /*e4a0*/  BSYNC B0 ;  /* 0x0000000000007941 */ /* 0x000fea0003800000 */
.L_x_4672:
[----:B-----5:R3:W-:Y:S02]  /*e4b0*/  STS.128 [R247], R24 ;  /* 0x00000018f7007388 */ /* 0x0207e40000000c00 */
.L_x_4671:
[----:B------:R-:W-:Y:S05]  /*e4c0*/  BSYNC B1 ;  /* 0x0000000000017941 */ /* 0x000fea0003800000 */
.L_x_4670:
        /* <DEDUP_REMOVED lines=47> */
.L_x_4677:
[----:B------:R-:W-:Y:S05]  /*e7c0*/  BSYNC B0 ;  /* 0x0000000000007941 */ /* 0x000fea0003800000 */
.L_x_4676:
[----:B-----5:R1:W-:Y:S02]  /*e7d0*/  STS.128 [R247+0x2000], R24 ;  /* 0x00200018f7007388 */ /* 0x0203e40000000c00 */
.L_x_4675:
[----:B------:R-:W-:Y:S05]  /*e7e0*/  BSYNC B1 ;  /* 0x0000000000017941 */ /* 0x000fea0003800000 */
.L_x_4674:
        /* <DEDUP_REMOVED lines=47> */
.L_x_4681:
[----:B------:R-:W-:Y:S05]  /*eae0*/  BSYNC B0 ;  /* 0x0000000000007941 */ /* 0x000fea0003800000 */
.L_x_4680:
[----:B-----5:R3:W-:Y:S02]  /*eaf0*/  STS.128 [R247+0x4000], R24 ;  /* 0x00400018f7007388 */ /* 0x0207e40000000c00 */
.L_x_4679:
[----:B------:R-:W-:Y:S05]  /*eb00*/  BSYNC B1 ;  /* 0x0000000000017941 */ /* 0x000fea0003800000 */
.L_x_4678:
        /* <DEDUP_REMOVED lines=46> */
.L_x_4683:
[----:B------:R-:W-:Y:S05]  /*edf0*/  BSYNC B0 ;  /* 0x0000000000007941 */ /* 0x000fea0003800000 */
.L_x_4682:
[----:B-----5:R3:W-:Y:S02]  /*ee00*/  STS.128 [R247+0x6000], R24 ;  /* 0x00600018f7007388 */ /* 0x0207e40000000c00 */
.L_x_4669:
[----:B------:R-:W-:Y:S05]  /*ee10*/  BSYNC B2 ;  /* 0x0000000000027941 */ /* 0x000fea0003800000 */
.L_x_4668:
        /* <DEDUP_REMOVED lines=60> */
.L_x_4689:
[----:B------:R-:W-:Y:S05]  /*f1e0*/  BSYNC B0 ;  /* 0x0000000000007941 */ /* 0x000fea0003800000 */
.L_x_4688:
[----:B-----5:R3:W-:Y:S02]  /*f1f0*/  STS.128 [R247+0x800], R24 ;  /* 0x00080018f7007388 */ /* 0x0207e40000000c00 */
.L_x_4687:
[----:B------:R-:W-:Y:S05]  /*f200*/  BSYNC B1 ;  /* 0x0000000000017941 */ /* 0x000fea0003800000 */
.L_x_4686:
        /* <DEDUP_REMOVED lines=47> */
.L_x_4693:
[----:B------:R-:W-:Y:S05]  /*f500*/  BSYNC B0 ;  /* 0x0000000000007941 */ /* 0x000fea0003800000 */
.L_x_4692:
[----:B-----5:R3:W-:Y:S02]  /*f510*/  STS.128 [R247+0x2800], R24 ;  /* 0x00280018f7007388 */ /* 0x0207e40000000c00 */
.L_x_4691:
[----:B------:R-:W-:Y:S05]  /*f520*/  BSYNC B1 ;  /* 0x0000000000017941 */ /* 0x000fea0003800000 */
.L_x_4690:
        /* <DEDUP_REMOVED lines=47> */
.L_x_4697:
[----:B------:R-:W-:Y:S05]  /*f820*/  BSYNC B0 ;  /* 0x0000000000007941 */ /* 0x000fea0003800000 */
.L_x_4696:
[----:B-----5:R3:W-:Y:S02]  /*f830*/  STS.128 [R247+0x4800], R24 ;  /* 0x00480018f7007388 */ /* 0x0207e40000000c00 */
.L_x_4695:
[----:B------:R-:W-:Y:S05]  /*f840*/  BSYNC B1 ;  /* 0x0000000000017941 */ /* 0x000fea0003800000 */
.L_x_4694:
        /* <DEDUP_REMOVED lines=45> */
.L_x_4699:
[----:B------:R-:W-:Y:S05]  /*fb20*/  BSYNC B0 ;  /* 0x0000000000007941 */ /* 0x000fea0003800000 */
.L_x_4698:
[----:B-----5:R1:W-:Y:S02]  /*fb30*/  STS.128 [R247+0x6800], R44 ;  /* 0x0068002cf7007388 */ /* 0x0203e40000000c00 */
.L_x_4685:
[----:B------:R-:W-:Y:S05]  /*fb40*/  BSYNC B2 ;  /* 0x0000000000027941 */ /* 0x000fea0003800000 */
.L_x_4684:
        /* <DEDUP_REMOVED lines=60> */
.L_x_4705:
[----:B------:R-:W-:Y:S05]  /*ff10*/  BSYNC B0 ;  /* 0x0000000000007941 */ /* 0x000fea0003800000 */
.L_x_4704:
[----:B-----5:R3:W-:Y:S02]  /*ff20*/  STS.128 [R247+0x1000], R24 ;  /* 0x00100018f7007388 */ /* 0x0207e40000000c00 */
.L_x_4703:
[----:B------:R-:W-:Y:S05]  /*ff30*/  BSYNC B1 ;  /* 0x0000000000017941 */ /* 0x000fea0003800000 */
.L_x_4702:
        /* <DEDUP_REMOVED lines=46> */
.L_x_4709:
[----:B------:R-:W-:Y:S05]  /*10220*/  BSYNC B0 ;  /* 0x0000000000007941 */ /* 0x000fea0003800000 */
.L_x_4708:
[----:B-----5:R3:W-:Y:S02]  /*10230*/  STS.128 [R247+0x3000], R24 ;  /* 0x00300018f7007388 */ /* 0x0207e40000000c00 */
.L_x_4707:
[----:B------:R-:W-:Y:S05]  /*10240*/  BSYNC B1 ;  /* 0x0000000000017941 */ /* 0x000fea0003800000 */
.L_x_4706:
        /* <DEDUP_REMOVED lines=46> */
.L_x_4713:
[----:B------:R-:W-:Y:S05]  /*10530*/  BSYNC B0 ;  /* 0x0000000000007941 */ /* 0x000fea0003800000 */
.L_x_4712:
[----:B-----5:R3:W-:Y:S02]  /*10540*/  STS.128 [R247+0x5000], R24 ;  /* 0x00500018f7007388 */ /* 0x0207e40000000c00 */
.L_x_4711:
[----:B------:R-:W-:Y:S05]  /*10550*/  BSYNC B1 ;  /* 0x0000000000017941 */ /* 0x000fea0003800000 */
.L_x_4710:
        /* <DEDUP_REMOVED lines=47> */
.L_x_4715:
[----:B------:R-:W-:Y:S05]  /*10850*/  BSYNC B0 ;  /* 0x0000000000007941 */ /* 0x000fea0003800000 */
.L_x_4714:
[----:B-----5:R3:W-:Y:S02]  /*10860*/  STS.128 [R247+0x7000], R24 ;  /* 0x00700018f7007388 */ /* 0x0207e40000000c00 */
.L_x_4701:
[----:B------:R-:W-:Y:S05]  /*10870*/  BSYNC B2 ;  /* 0x0000000000027941 */ /* 0x000fea0003800000 */
.L_x_4700:
        /* <DEDUP_REMOVED lines=60> */
.L_x_4720:
[----:B------:R-:W-:Y:S05]  /*10c40*/  BSYNC B0 ;  /* 0x0000000000007941 */ /* 0x000fea0003800000 */
.L_x_4719:
[----:B-----5:R1:W-:Y:S02]  /*10c50*/  STS.128 [R247+0x1800], R20 ;  /* 0x00180014f7007388 */ /* 0x0203e40000000c00 */
.L_x_4718:
[----:B------:R-:W-:Y:S05]  /*10c60*/  BSYNC B1 ;  /* 0x0000000000017941 */ /* 0x000fea0003800000 */
.L_x_4717:
        /* <DEDUP_REMOVED lines=46> */
.L_x_4724:
[----:B------:R-:W-:Y:S05]  /*10f50*/  BSYNC B0 ;  /* 0x0000000000007941 */ /* 0x000fea0003800000 */
.L_x_4723:
[----:B-----5:R1:W-:Y:S02]  /*10f60*/  STS.128 [R247+0x3800], R16 ;  /* 0x00380010f7007388 */ /* 0x0203e40000000c00 */
.L_x_4722:
[----:B------:R-:W-:Y:S05]  /*10f70*/  BSYNC B1 ;  /* 0x0000000000017941 */ /* 0x000fea0003800000 */
.L_x_4721:
        /* <DEDUP_REMOVED lines=48> */
.L_x_4728:
[----:B------:R-:W-:Y:S05]  /*11280*/  BSYNC B0 ;  /* 0x0000000000007941 */ /* 0x000fea0003800000 */
.L_x_4727:
[----:B-----5:R1:W-:Y:S02]  /*11290*/  STS.128 [R247+0x5800], R16 ;  /* 0x00580010f7007388 */ /* 0x0203e40000000c00 */
.L_x_4726:
[----:B------:R-:W-:Y:S05]  /*112a0*/  BSYNC B1 ;  /* 0x0000000000017941 */ /* 0x000fea0003800000 */
.L_x_4725:
        /* <DEDUP_REMOVED lines=45> */
.L_x_4730:
[----:B------:R-:W-:Y:S05]  /*11580*/  BSYNC B0 ;  /* 0x0000000000007941 */ /* 0x000fea0003800000 */
.L_x_4729:
[----:B-----5:R1:W-:Y:S01]  /*11590*/  STS.128 [R247+0x7800], R40 ;  /* 0x00780028f7007388 */ /* 0x0203e20000000c00 */
[----:B------:R-:W-:Y:S05]  /*115a0*/  BRA `(.L_x_4716) ;  /* 0x0000672000007947 */ /* 0x000fea0003800000 */
.L_x_4667:
        /* <DEDUP_REMOVED lines=89> */
.L_x_4736:
[----:B------:R-:W-:Y:S05]  /*11b40*/  BSYNC B0 ;  /* 0x0000000000007941 */ /* 0x000fea0003800000 */
.L_x_4735:
[----:B-----5:R3:W-:Y:S02]  /*11b50*/  STS.128 [R247], R32 ;  /* 0x00000020f7007388 */ /* 0x0207e40000000c00 */
.L_x_4734:
[----:B------:R-:W-:Y:S05]  /*11b60*/  BSYNC B1 ;  /* 0x0000000000017941 */ /* 0x000fea0003800000 */
.L_x_4733:
        /* <DEDUP_REMOVED lines=87> */
.L_x_4740:
[----:B------:R-:W-:Y:S05]  /*120e0*/  BSYNC B0 ;  /* 0x0000000000007941 */ /* 0x000fea0003800000 */
.L_x_4739:
[----:B-----5:R1:W-:Y:S02]  /*120f0*/  STS.128 [R247+0x2000], R32 ;  /* 0x00200020f7007388 */ /* 0x0203e40000000c00 */
.L_x_4738:
[----:B------:R-:W-:Y:S05]  /*12100*/  BSYNC B1 ;  /* 0x0000000000017941 */ /* 0x000fea0003800000 */
.L_x_4737:
        /* <DEDUP_REMOVED lines=87> */
.L_x_4744:
[----:B------:R-:W-:Y:S05]  /*12680*/  BSYNC B0 ;  /* 0x0000000000007941 */ /* 0x000fea0003800000 */
.L_x_4743:
[----:B-----5:R3:W-:Y:S02]  /*12690*/  STS.128 [R247+0x4000], R32 ;  /* 0x00400020f7007388 */ /* 0x0207e40000000c00 */
.L_x_4742:
[----:B------:R-:W-:Y:S05]  /*126a0*/  BSYNC B1 ;  /* 0x0000000000017941 */ /* 0x000fea0003800000 */
.L_x_4741:
        /* <DEDUP_REMOVED lines=86> */
.L_x_4746:
[----:B------:R-:W-:Y:S05]  /*12c10*/  BSYNC B0 ;  /* 0x0000000000007941 */ /* 0x000fea0003800000 */
.L_x_4745:
[----:B-----5:R3:W-:Y:S02]  /*12c20*/  STS.128 [R247+0x6000], R32 ;  /* 0x00600020f7007388 */ /* 0x0207e40000000c00 */
.L_x_4732:
[----:B------:R-:W-:Y:S05]  /*12c30*/  BSYNC B2 ;  /* 0x0000000000027941 */ /* 0x000fea0003800000 */
.L_x_4731:
        /* <DEDUP_REMOVED lines=94> */
.L_x_4752:
[----:B------:R-:W-:Y:S05]  /*13220*/  BSYNC B0 ;  /* 0x0000000000007941 */ /* 0x000fea0003800000 */
.L_x_4751:
[----:B-----5:R3:W-:Y:S02]  /*13230*/  STS.128 [R247+0x800], R32 ;  /* 0x00080020f7007388 */ /* 0x0207e40000000c00 */
.L_x_4750:
[----:B------:R-:W-:Y:S05]  /*13240*/  BSYNC B1 ;  /* 0x0000000000017941 */ /* 0x000fea0003800000 */
.L_x_4749:
        /* <DEDUP_REMOVED lines=90> */
.L_x_4756:
[----:B------:R-:W-:Y:S05]  /*137f0*/  BSYNC B0 ;  /* 0x0000000000007941 */ /* 0x000fea0003800000 */
.L_x_4755:
[----:B-----5:R3:W-:Y:S02]  /*13800*/  STS.128 [R247+0x2800], R32 ;  /* 0x00280020f7007388 */ /* 0x0207e40000000c00 */
.L_x_4754:
[----:B------:R-:W-:Y:S05]  /*13810*/  BSYNC B1 ;  /* 0x0000000000017941 */ /* 0x000fea0003800000 */
.L_x_4753:
        /* <DEDUP_REMOVED lines=90> */
.L_x_4760:
[----:B------:R-:W-:Y:S05]  /*13dc0*/  BSYNC B0 ;  /* 0x0000000000007941 */ /* 0x000fea0003800000 */
.L_x_4759:
[----:B-----5:R3:W-:Y:S02]  /*13dd0*/  STS.128 [R247+0x4800], R32 ;  /* 0x00480020f7007388 */ /* 0x0207e40000000c00 */
.L_x_4758:
[----:B------:R-:W-:Y:S05]  /*13de0*/  BSYNC B1 ;  /* 0x0000000000017941 */ /* 0x000fea0003800000 */
.L_x_4757:
        /* <DEDUP_REMOVED lines=90> */
.L_x_4762:
[----:B------:R-:W-:Y:S05]  /*14390*/  BSYNC B0 ;  /* 0x0000000000007941 */ /* 0x000fea0003800000 */
.L_x_4761:
[----:B-----5:R1:W-:Y:S02]  /*143a0*/  STS.128 [R247+0x6800], R20 ;  /* 0x00680014f7007388 */ /* 0x0203e40000000c00 */
.L_x_4748:
[----:B------:R-:W-:Y:S05]  /*143b0*/  BSYNC B2 ;  /* 0x0000000000027941 */ /* 0x000fea0003800000 */
.L_x_4747:
        /* <DEDUP_REMOVED lines=95> */
.L_x_4768:
[----:B------:R-:W-:Y:S05]  /*149b0*/  BSYNC B0 ;  /* 0x0000000000007941 */ /* 0x000fea0003800000 */
.L_x_4767:
[----:B-----5:R3:W-:Y:S02]  /*149c0*/  STS.128 [R247+0x1000], R32 ;  /* 0x00100020f7007388 */ /* 0x0207e40000000c00 */
.L_x_4766:
[----:B------:R-:W-:Y:S05]  /*149d0*/  BSYNC B1 ;  /* 0x0000000000017941 */ /* 0x000fea0003800000 */
.L_x_4765:
        /* <DEDUP_REMOVED lines=90> */
.L_x_4772:
[----:B------:R-:W-:Y:S05]  /*14f80*/  BSYNC B0 ;  /* 0x0000000000007941 */ /* 0x000fea0003800000 */
.L_x_4771:
[----:B-----5:R3:W-:Y:S02]  /*14f90*/  STS.128 [R247+0x3000], R32 ;  /* 0x00300020f7007388 */ /* 0x0207e40000000c00 */
.L_x_4770:
[----:B------:R-:W-:Y:S05]  /*14fa0*/  BSYNC B1 ;  /* 0x0000000000017941 */ /* 0x000fea0003800000 */
.L_x_4769:
        /* <DEDUP_REMOVED lines=90> */
.L_x_4776:
[----:B------:R-:W-:Y:S05]  /*15550*/  BSYNC B0 ;  /* 0x0000000000007941 */ /* 0x000fea0003800000 */
.L_x_4775:
[----:B-----5:R3:W-:Y:S02]  /*15560*/  STS.128 [R247+0x5000], R32 ;  /* 0x00500020f7007388 */ /* 0x0207e40000000c00 */
.L_x_4774:
[----:B------:R-:W-:Y:S05]  /*15570*/  BSYNC B1 ;  /* 0x0000000000017941 */ /* 0x000fea0003800000 */
.L_x_4773:
        /* <DEDUP_REMOVED lines=92> */
.L_x_4778:
[----:B------:R-:W-:Y:S05]  /*15b40*/  BSYNC B0 ;  /* 0x0000000000007941 */ /* 0x000fea0003800000 */
.L_x_4777:
[----:B-----5:R1:W-:Y:S02]  /*15b50*/  STS.128 [R247+0x7000], R24 ;  /* 0x00700018f7007388 */ /* 0x0203e40000000c00 */
.L_x_4764:
[----:B------:R-:W-:Y:S05]  /*15b60*/  BSYNC B2 ;  /* 0x0000000000027941 */ /* 0x000fea0003800000 */
.L_x_4763:
        /* <DEDUP_REMOVED lines=96> */
.L_x_4782:
[----:B------:R-:W-:Y:S05]  /*16170*/  BSYNC B0 ;  /* 0x0000000000007941 */ /* 0x000fea0003800000 */
.L_x_4781:
[----:B-----5:R1:W-:Y:S02]  /*16180*/  STS.128 [R247+0x1800], R20 ;  /* 0x00180014f7007388 */ /* 0x0203e40000000c00 */
.L_x_4780:
[----:B------:R-:W-:Y:S05]  /*16190*/  BSYNC B1 ;  /* 0x0000000000017941 */ /* 0x000fea0003800000 */
.L_x_4779:
        /* <DEDUP_REMOVED lines=92> */
.L_x_4786:
[----:B------:R-:W-:Y:S05]  /*16760*/  BSYNC B0 ;  /* 0x0000000000007941 */ /* 0x000fea0003800000 */
.L_x_4785:
[----:B-----5:R1:W-:Y:S02]  /*16770*/  STS.128 [R247+0x3800], R16 ;  /* 0x00380010f7007388 */ /* 0x0203e40000000c00 */
.L_x_4784:
[----:B------:R-:W-:Y:S05]  /*16780*/  BSYNC B1 ;  /* 0x0000000000017941 */ /* 0x000fea0003800000 */
.L_x_4783:
        /* <DEDUP_REMOVED lines=93> */
.L_x_4790:
[----:B------:R-:W-:Y:S05]  /*16d60*/  BSYNC B0 ;  /* 0x0000000000007941 */ /* 0x000fea0003800000 */
.L_x_4789:
[----:B-----5:R1:W-:Y:S02]  /*16d70*/  STS.128 [R247+0x5800], R16 ;  /* 0x00580010f7007388 */ /* 0x0203e40000000c00 */
.L_x_4788:
[----:B------:R-:W-:Y:S05]  /*16d80*/  BSYNC B1 ;  /* 0x0000000000017941 */ /* 0x000fea0003800000 */
.L_x_4787:
        /* <DEDUP_REMOVED lines=92> */
.L_x_4792:
[----:B------:R-:W-:Y:S05]  /*17350*/  BSYNC B0 ;  /* 0x0000000000007941 */ /* 0x000fea0003800000 */
.L_x_4791:
[----:B-----5:R1:W-:Y:S01]  /*17360*/  STS.128 [R247+0x7800], R16 ;  /* 0x00780010f7007388 */ /* 0x0203e20000000c00 */
[----:B------:R-:W-:Y:S05]  /*17370*/  BRA `(.L_x_4716) ;  /* 0x0000095000007947 */ /* 0x000fea0003800000 */
.L_x_4666:
        /* <DEDUP_REMOVED lines=37> */
.L_x_4794:
[----:B------:R-:W-:Y:S05]  /*175d0*/  BSYNC B0 ;  /* 0x0000000000007941 */ /* 0x000fea0003800000 */
.L_x_4793:
        /* <DEDUP_REMOVED lines=36> */
.L_x_4796:
[----:B------:R-:W-:Y:S05]  /*17820*/  BSYNC B0 ;  /* 0x0000000000007941 */ /* 0x000fea0003800000 */
.L_x_4795:
        /* <DEDUP_REMOVED lines=36> */
.L_x_4798:
[----:B------:R-:W-:Y:S05]  /*17a70*/  BSYNC B0 ;  /* 0x0000000000007941 */ /* 0x000fea0003800000 */
.L_x_4797:
        /* <DEDUP_REMOVED lines=37> */
.L_x_4716:
[----:B------:R-:W-:Y:S05]  /*17cd0*/  BSYNC B3 ;  /* 0x0000000000037941 */ /* 0x000fea0003800000 */
.L_x_4665:
        /* <DEDUP_REMOVED lines=34> */
.L_x_4800:
[----:B------:R-:W-:Y:S05]  /*17f00*/  BSYNC B0 ;  /* 0x0000000000007941 */ /* 0x000fea0003800000 */
.L_x_4799:
        /* <DEDUP_REMOVED lines=38> */
.L_x_4802:
[----:B------:R-:W-:Y:S05]  /*18170*/  BSYNC B0 ;  /* 0x0000000000007941 */ /* 0x000fea0003800000 */
.L_x_4801:
        /* <DEDUP_REMOVED lines=40> */
.L_x_4804:
[----:B------:R-:W-:Y:S05]  /*18400*/  BSYNC B0 ;  /* 0x0000000000007941 */ /* 0x000fea0003800000 */
.L_x_4803:
        /* <DEDUP_REMOVED lines=41> */
.L_x_4806:
[----:B------:R-:W-:Y:S05]  /*186a0*/  BSYNC B0 ;  /* 0x0000000000007941 */ /* 0x000fea0003800000 */
.L_x_4805:
        /* <DEDUP_REMOVED lines=56> */
.L_x_4808:
[----:B-1----:R-:W-:Y:S05]  /*18a30*/  BSYNC B0 ;  /* 0x0000000000007941 */ /* 0x002fea0003800000 */
.L_x_4807:
        /* <DEDUP_REMOVED lines=40> */
.L_x_4810:
[----:B------:R-:W-:Y:S05]  /*18cc0*/  BSYNC B0 ;  /* 0x0000000000007941 */ /* 0x000fea0003800000 */
.L_x_4809:
        /* <DEDUP_REMOVED lines=42> */
.L_x_4812:
[----:B------:R-:W-:Y:S05]  /*18f70*/  BSYNC B0 ;  /* 0x0000000000007941 */ /* 0x000fea0003800000 */
.L_x_4811:
        /* <DEDUP_REMOVED lines=47> */
.L_x_4814:
[----:B------:R-:W-:Y:S05]  /*19270*/  BSYNC B0 ;  /* 0x0000000000007941 */ /* 0x000fea0003800000 */
.L_x_4813:
[C---:B------:R-:W-:Y:S01]  /*19280*/  IMAD.SHL.U32 R2, R70.reuse, 0x40, RZ ;  /* 0x0000004046027824 */ /* 0x040fe200078e00ff */
[----:B------:R-:W-:Y:S01]  /*19290*/  R2P PR, R70, 0x6 ;  /* 0x0000000646007804 */ /* 0x000fe20000000000 */
[----:B------:R-:W-:Y:S01]  /*192a0*/  IMAD.SHL.U32 R178, R178, 0x8, RZ ;  /* 0x00000008b2b27824 */ /* 0x000fe200078e00ff */
[----:B--2---:R-:W2:Y:S01]  /*192b0*/  LD.E R53, [R14.64+0x18c] ;  /* 0x00018c060e357980 */ /* 0x004ea2000c101900 */
[----:B------:R-:W-:Y:S01]  /*192c0*/  IMAD R230, R69, 0x400, R56 ;  /* 0x0000040045e67824 */ /* 0x000fe200078e0238 */
[----:B------:R-:W-:Y:S01]  /*192d0*/  LOP3.LUT R5, R2, 0x1c0, RZ, 0xc0, !PT ;  /* 0x000001c002057812 */ /* 0x000fe200078ec0ff */
[----:B------:R-:W-:Y:S01]  /*192e0*/  IMAD.IADD R52, R13, 0x1, R52 ;  /* 0x000000010d347824 */ /* 0x000fe200078e0234 */
        /* <DEDUP_REMOVED lines=203> */
[C---:B------:R-:W-:Y:S08]  /*19fa0*/  HMMA.16816.F32.BF16 R48, R8.reuse, R96, R48 ;  /* 0x000000600830723c */ /* 0x040ff00000041830 */
[----:B------:R-:W-:Y:S01]  /*19fb0*/  HMMA.16816.F32.BF16 R44, R8, R98, R44 ;  /* 0x00000062082c723c */ /* 0x000fe2000004182c */
[----:B------:R-:W2:Y:S07]  /*19fc0*/  LDSM.16.M88.4 R8, [R227+0x7800] ;  /* 0x00780000e308783b */ /* 0x000eae0000000200 */
[C---:B------:R-:W-:Y:S08]  /*19fd0*/  HMMA.16816.F32.BF16 R64, R36.reuse, R84, R64 ;  /* 0x000000542440723c */ /* 0x040ff00000041840 */
[----:B------:R-:W-:Y:S08]  /*19fe0*/  HMMA.16816.F32.BF16 R80, R36, R86, R80 ;  /* 0x000000562450723c */ /* 0x000ff00000041850 */
[C---:B------:R-:W-:Y:S08]  /*19ff0*/  HMMA.16816.F32.BF16 R76, R4.reuse, R40, R76 ;  /* 0x00000028044c723c */ /* 0x040ff0000004184c */
[----:B------:R-:W-:Y:S01]  /*1a000*/  HMMA.16816.F32.BF16 R92, R4, R42, R92 ;  /* 0x0000002a045c723c */ /* 0x000fe2000004185c */
[----:B------:R-:W-:Y:S07]  /*1a010*/  LDSM.16.M88.4 R40, [R220+0x6800] ;  /* 0x00680000dc28783b */ /* 0x000fee0000000200 */
[C---:B-1----:R-:W-:Y:S08]  /*1a020*/  HMMA.16816.F32.BF16 R48, R36.reuse, R20, R48 ;  /* 0x000000142430723c */ /* 0x042ff00000041830 */
[----:B------:R-:W-:Y:S01]  /*1a030*/  HMMA.16816.F32.BF16 R44, R36, R22, R44 ;  /* 0x00000016242c723c */ /* 0x000fe2000004182c */
[----:B------:R-:W-:Y:S07]  /*1a040*/  LDSM.16.M88.4 R20, [R220+0x7800] ;  /* 0x00780000dc14783b */ /* 0x000fee0000000200 */
[C---:B------:R-:W-:Y:S08]  /*1a050*/  HMMA.16816.F32.BF16 R64, R4.reuse, R32, R64 ;  /* 0x000000200440723c */ /* 0x040ff00000041840 */
[----:B------:R-:W-:Y:S01]  /*1a060*/  HMMA.16816.F32.BF16 R80, R4, R34, R80 ;  /* 0x000000220450723c */ /* 0x000fe20000041850 */
[----:B------:R-:W1:Y:S07]  /*1a070*/  LDSM.16.M88.4 R32, [R224+0xf800] ;  /* 0x00f80000e020783b */ /* 0x000e6e0000000200 */
[C---:B------:R-:W-:Y:S08]  /*1a080*/  HMMA.16816.F32.BF16 R76, R16.reuse, R28, R76 ;  /* 0x0000001c104c723c */ /* 0x040ff0000004184c */
[----:B------:R-:W-:Y:S01]  /*1a090*/  HMMA.16816.F32.BF16 R92, R16, R30, R92 ;  /* 0x0000001e105c723c */ /* 0x000fe2000004185c */
[----:B------:R-:W3:Y:S01]  /*1a0a0*/  LDSM.16.M88.4 R28, [R220+0x7000] ;  /* 0x00700000dc1c783b */ /* 0x000ee20000000200 */
[----:B------:R-:W-:Y:S01]  /*1a0b0*/  IMAD R12, R69, 0x10, R12 ;  /* 0x00000010450c7824 */ /* 0x000fe200078e020c */
[----:B------:R-:W-:-:S02]  /*1a0c0*/  IADD3 R104, R52, 0x18, RZ ;  /* 0x0000001834687810 */ /* 0x000fc40007ffe0ff */
[C---:B------:R-:W-:Y:S02]  /*1a0d0*/  IADD3 R58, R52.reuse, 0x8, RZ ;  /* 0x00000008343a7810 */ /* 0x040fe40007ffe0ff */
[C---:B------:R-:W-:Y:S01]  /*1a0e0*/  IADD3 R102, R52.reuse, 0x10, RZ ;  /* 0x0000001034667810 */ /* 0x040fe20007ffe0ff */
[C---:B--2---:R-:W-:Y:S01]  /*1a0f0*/  HMMA.16816.F32.BF16 R48, R4.reuse, R8, R48 ;  /* 0x000000080430723c */ /* 0x044fe20000041830 */
[C---:B------:R-:W-:Y:S02]  /*1a100*/  IADD3 R100, R52.reuse, 0x11, RZ ;  /* 0x0000001134647810 */ /* 0x040fe40007ffe0ff */
[C---:B------:R-:W-:Y:S02]  /*1a110*/  IADD3 R70, R52.reuse, 0x9, RZ ;  /* 0x0000000934467810 */ /* 0x040fe40007ffe0ff */
[C---:B------:R-:W-:Y:S02]  /*1a120*/  IADD3 R106, R52.reuse, 0x19, RZ ;  /* 0x00000019346a7810 */ /* 0x040fe40007ffe0ff */
[C---:B------:R-:W-:Y:S01]  /*1a130*/  IADD3 R84, R52.reuse, 0x21, RZ ;  /* 0x0000002134547810 */ /* 0x040fe20007ffe0ff */
[----:B------:R-:W-:Y:S01]  /*1a140*/  HMMA.16816.F32.BF16 R44, R4, R10, R44 ;  /* 0x0000000a042c723c */ /* 0x000fe2000004182c */
[----:B------:R-:W-:Y:S01]  /*1a150*/  IADD3 R112, R52, 0x29, RZ ;  /* 0x0000002934707810 */ /* 0x000fe20007ffe0ff */
[----:B------:R-:W-:Y:S01]  /*1a160*/  FMUL.FTZ R86, R90, R53 ;  /* 0x000000355a567220 */ /* 0x000fe20000410000 */
[----:B------:R-:W-:-:S02]  /*1a170*/  IADD3 R110, R52, 0x28, RZ ;  /* 0x00000028346e7810 */ /* 0x000fc40007ffe0ff */
[C---:B------:R-:W-:Y:S01]  /*1a180*/  IADD3 R54, R52.reuse, 0x1, RZ ;  /* 0x0000000134367810 */ /* 0x040fe20007ffe0ff */
[----:B------:R-:W-:Y:S01]  /*1a190*/  MUFU.TANH R122, R122 ;  /* 0x0000007a007a7308 */ /* 0x000fe20000002400 */
[C---:B------:R-:W-:Y:S01]  /*1a1a0*/  IADD3 R114, R52.reuse, 0x30, RZ ;  /* 0x0000003034727810 */ /* 0x040fe20007ffe0ff */
[----:B------:R-:W-:Y:S01]  /*1a1b0*/  HMMA.16816.F32.BF16 R64, R16, R60, R64 ;  /* 0x0000003c1040723c */ /* 0x000fe20000041840 */
[----:B------:R-:W-:Y:S01]  /*1a1c0*/  IADD3 R116, R52, 0x38, RZ ;  /* 0x0000003834747810 */ /* 0x000fe20007ffe0ff */
[----:B------:R-:W-:-:S06]  /*1a1d0*/  DEPBAR.LE SB0, 0x0 ;  /* 0x000080000000791a */ /* 0x000fcc0000000000 */
[C---:B------:R-:W-:Y:S08]  /*1a1e0*/  HMMA.16816.F32.BF16 R80, R16.reuse, R62, R80 ;  /* 0x0000003e1050723c */ /* 0x040ff00000041850 */
[C---:B-1----:R-:W-:Y:S08]  /*1a1f0*/  HMMA.16816.F32.BF16 R48, R16.reuse, R32, R48 ;  /* 0x000000201030723c */ /* 0x042ff00000041830 */
[----:B------:R-:W-:Y:S08]  /*1a200*/  HMMA.16816.F32.BF16 R44, R16, R34, R44 ;  /* 0x00000022102c723c */ /* 0x000ff0000004182c */
[C---:B------:R-:W-:Y:S08]  /*1a210*/  HMMA.16816.F32.BF16 R92, R24.reuse, R42, R92 ;  /* 0x0000002a185c723c */ /* 0x040ff0000004185c */
[C---:B------:R-:W-:Y:S08]  /*1a220*/  HMMA.16816.F32.BF16 R76, R24.reuse, R40, R76 ;  /* 0x00000028184c723c */ /* 0x040ff0000004184c */
[C---:B---3--:R-:W-:Y:S08]  /*1a230*/  HMMA.16816.F32.BF16 R64, R24.reuse, R28, R64 ;  /* 0x0000001c1840723c */ /* 0x048ff00000041840 */
[----:B------:R-:W-:Y:S01]  /*1a240*/  HMMA.16816.F32.BF16 R80, R24, R30, R80 ;  /* 0x0000001e1850723c */ /* 0x000fe20000041850 */
[----:B------:R-:W-:-:S02]  /*1a250*/  FMUL.FTZ R41, R88, R53 ;  /* 0x0000003558297220 */ /* 0x000fc40000410000 */
[----:B------:R-:W-:-:S05]  /*1a260*/  FMUL.FTZ R92, R92, R53 ;  /* 0x000000355c5c7220 */ /* 0x000fca0000410000 */
[----:B------:R-:W-:Y:S01]  /*1a270*/  HMMA.16816.F32.BF16 R48, R24, R20, R48 ;  /* 0x000000141830723c */ /* 0x000fe20000041830 */
[----:B------:R-:W-:-:S07]  /*1a280*/  FMUL.FTZ R42, R76, R53 ;  /* 0x000000354c2a7220 */ /* 0x000fce0000410000 */
[----:B------:R-:W-:Y:S01]  /*1a290*/  HMMA.16816.F32.BF16 R44, R24, R22, R44 ;  /* 0x00000016182c723c */ /* 0x000fe2000004182c */
[----:B------:R-:W-:Y:S01]  /*1a2a0*/  I2F R109, R104 ;  /* 0x00000068006d7306 */ /* 0x000fe20000201400 */
[-C--:B------:R-:W-:Y:S01]  /*1a2b0*/  FMUL.FTZ R76, R79, R53.reuse ;  /* 0x000000354f4c7220 */ /* 0x080fe20000410000 */
[----:B------:R-:W-:Y:S01]  /*1a2c0*/  IADD3 R71, R12, 0x1, R71 ;  /* 0x000000010c477810 */ /* 0x000fe20007ffe047 */
[----:B------:R-:W-:-:S05]  /*1a2d0*/  FMUL.FTZ R60, R91, R53 ;  /* 0x000000355b3c7220 */ /* 0x000fca0000410000 */
[----:B------:R-:W1:Y:S01]  /*1a2e0*/  MUFU.TANH R29, R92 ;  /* 0x0000005c001d7308 */ /* 0x000e620000002400 */
[----:B------:R-:W-:Y:S01]  /*1a2f0*/  FMUL.FTZ R28, R93, R53 ;  /* 0x000000355d1c7220 */ /* 0x000fe20000410000 */
[----:B------:R-:W-:Y:S01]  /*1a300*/  IADD3 R2, R68, R71, -R244 ;  /* 0x0000004744027210 */ /* 0x000fe20007ffe8f4 */
[----:B------:R-:W-:-:S05]  /*1a310*/  FMUL.FTZ R8, R95, R53 ;  /* 0x000000355f087220 */ /* 0x000fca0000410000 */
[----:B------:R-:W-:Y:S01]  /*1a320*/  I2F R103, R58 ;  /* 0x0000003a00677306 */ /* 0x000fe20000201400 */
[----:B------:R-:W-:-:S07]  /*1a330*/  FMUL.FTZ R30, R65, R53 ;  /* 0x00000035411e7220 */ /* 0x000fce0000410000 */
[----:B------:R-:W2:Y:S01]  /*1a340*/  MUFU.TANH R41, R41 ;  /* 0x0000002900297308 */ /* 0x000ea20000002400 */
[----:B------:R-:W-:Y:S02]  /*1a350*/  IMAD.IADD R3, R3, 0x1, R2 ;  /* 0x0000000103037824 */ /* 0x000fe400078e0202 */
[----:B------:R-:W-:-:S05]  /*1a360*/  FMUL.FTZ R21, R81, R53 ;  /* 0x0000003551157220 */ /* 0x000fca0000410000 */
[----:B------:R-:W-:Y:S01]  /*1a370*/  I2F R107, R102 ;  /* 0x00000066006b7306 */ /* 0x000fe20000201400 */
[----:B------:R-:W-:-:S07]  /*1a380*/  FMUL.FTZ R40, R89, R53 ;  /* 0x0000003559287220 */ /* 0x000fce0000410000 */
[----:B------:R-:W-:Y:S01]  /*1a390*/  I2F R111, R100 ;  /* 0x00000064006f7306 */ /* 0x000fe20000201400 */
[----:B------:R-:W-:-:S07]  /*1a3a0*/  FMUL.FTZ R34, R82, R53 ;  /* 0x0000003552227220 */ /* 0x000fce0000410000 */
[----:B------:R-:W3:Y:S08]  /*1a3b0*/  MUFU.TANH R42, R42 ;  /* 0x0000002a002a7308 */ /* 0x000ef00000002400 */
[----:B------:R-:W4:Y:S01]  /*1a3c0*/  MUFU.TANH R76, R76 ;  /* 0x0000004c004c7308 */ /* 0x000f220000002400 */
[----:B------:R-:W-:-:S07]  /*1a3d0*/  IMNMX R2, R3, R68, PT ;  /* 0x0000004403027217 */ /* 0x000fce0003800200 */
[----:B------:R-:W-:Y:S01]  /*1a3e0*/  I2F R105, R70 ;  /* 0x0000004600697306 */ /* 0x000fe20000201400 */
[----:B------:R-:W-:-:S07]  /*1a3f0*/  IADD3 R9, R3, 0x8, RZ ;  /* 0x0000000803097810 */ /* 0x000fce0007ffe0ff */
[----:B------:R-:W2:Y:S01]  /*1a400*/  MUFU.TANH R60, R60 ;  /* 0x0000003c003c7308 */ /* 0x000ea20000002400 */
[----:B-1----:R-:W-:-:S07]  /*1a410*/  FFMA.FTZ R12, R0, R109, R29 ;  /* 0x0000006d000c7223 */ /* 0x002fce000001001d */
[----:B------:R-:W-:Y:S01]  /*1a420*/  I2F R113, R106 ;  /* 0x0000006a00717306 */ /* 0x000fe20000201400 */
[----:B------:R-:W-:-:S07]  /*1a430*/  FMUL.FTZ R23, R50, R53 ;  /* 0x0000003532177220 */ /* 0x000fce0000410000 */
[----:B------:R-:W1:Y:S01]  /*1a440*/  MUFU.TANH R28, R28 ;  /* 0x0000001c001c7308 */ /* 0x000e620000002400 */
[----:B------:R-:W-:-:S07]  /*1a450*/  FMUL.FTZ R62, R94, R53 ;  /* 0x000000355e3e7220 */ /* 0x000fce0000410000 */
[----:B------:R-:W-:Y:S01]  /*1a460*/  I2F R85, R84 ;  /* 0x0000005400557306 */ /* 0x000fe20000201400 */
[----:B--2---:R-:W-:-:S07]  /*1a470*/  FFMA.FTZ R41, R0, R103, R41 ;  /* 0x0000006700297223 */ /* 0x004fce0000010029 */
[----:B------:R-:W2:Y:S01]  /*1a480*/  MUFU.TANH R8, R8 ;  /* 0x0000000800087308 */ /* 0x000ea20000002400 */
[----:B------:R-:W-:-:S07]  /*1a490*/  FMUL.FTZ R29, R44, R53 ;  /* 0x000000352c1d7220 */ /* 0x000fce0000410000 */
[----:B------:R-:W1:Y:S01]  /*1a4a0*/  MUFU.TANH R30, R30 ;  /* 0x0000001e001e7308 */ /* 0x000e620000002400 */
[-C--:B------:R-:W-:Y:S01]  /*1a4b0*/  FMUL.FTZ R43, R77, R53.reuse ;  /* 0x000000354d2b7220 */ /* 0x080fe20000410000 */
[----:B------:R-:W-:Y:S01]  /*1a4c0*/  ISETP.GE.AND P5, PT, R58, R2, PT ;  /* 0x000000023a00720c */ /* 0x000fe20003fa6270 */
[----:B------:R-:W-:Y:S01]  /*1a4d0*/  FMUL.FTZ R61, R78, R53 ;  /* 0x000000354e3d7220 */ /* 0x000fe20000410000 */
[----:B------:R-:W-:-:S04]  /*1a4e0*/  IMNMX R3, R9, R68, PT ;  /* 0x0000004409037217 */ /* 0x000fc80003800200 */
[----:B------:R-:W-:Y:S01]  /*1a4f0*/  I2F R119, R112 ;  /* 0x0000007000777306 */ /* 0x000fe20000201400 */
[----:B------:R-:W-:Y:S01]  /*1a500*/  FMUL.FTZ R32, R67, R53 ;  /* 0x0000003543207220 */ /* 0x000fe20000410000 */
[----:B------:R-:W-:-:S06]  /*1a510*/  FSEL R20, R41, -INF , !P5 ;  /* 0xff80000029147808 */ /* 0x000fcc0006800000 */
[----:B------:R-:W1:Y:S01]  /*1a520*/  MUFU.TANH R21, R21 ;  /* 0x0000001500157308 */ /* 0x000e620000002400 */
[----:B------:R-:W-:Y:S01]  /*1a530*/  FMUL.FTZ R33, R80, R53 ;  /* 0x0000003550217220 */ /* 0x000fe20000410000 */
[----:B------:R-:W-:Y:S01]  /*1a540*/  ISETP.GE.AND P3, PT, R102, R2, PT ;  /* 0x000000026600720c */ /* 0x000fe20003f66270 */
[----:B---3--:R-:W-:-:S05]  /*1a550*/  FFMA.FTZ R5, R0, R107, R42 ;  /* 0x0000006b00057223 */ /* 0x008fca000001002a */
[----:B------:R-:W-:Y:S01]  /*1a560*/  I2F R117, R110 ;  /* 0x0000006e00757306 */ /* 0x000fe20000201400 */
[----:B----4-:R-:W-:Y:S01]  /*1a570*/  FFMA.FTZ R9, R0, R111, R76 ;  /* 0x0000006f00097223 */ /* 0x010fe2000001004c */
[----:B------:R-:W-:Y:S01]  /*1a580*/  ISETP.GE.AND P5, PT, R100, R3, PT ;  /* 0x000000036400720c */ /* 0x000fe20003fa6270 */
[----:B------:R-:W-:-:S05]  /*1a590*/  FMUL.FTZ R36, R64, R53 ;  /* 0x0000003540247220 */ /* 0x000fca0000410000 */
[----:B------:R-:W-:Y:S01]  /*1a5a0*/  MUFU.TANH R40, R40 ;  /* 0x0000002800287308 */ /* 0x000fe20000002400 */
[----:B------:R-:W-:-:S07]  /*1a5b0*/  FMUL.FTZ R31, R66, R53 ;  /* 0x00000035421f7220 */ /* 0x000fce0000410000 */
[----:B------:R-:W3:Y:S01]  /*1a5c0*/  MUFU.TANH R86, R86 ;  /* 0x0000005600567308 */ /* 0x000ee20000002400 */
[----:B------:R-:W-:-:S07]  /*1a5d0*/  FFMA.FTZ R17, R0, R105, R60 ;  /* 0x0000006900117223 */ /* 0x000fce000001003c */
[----:B------:R-:W4:Y:S01]  /*1a5e0*/  MUFU.TANH R34, R34 ;  /* 0x0000002200227308 */ /* 0x000f220000002400 */
[----:B------:R-:W-:-:S07]  /*1a5f0*/  IADD3 R108, R52, 0x20, RZ ;  /* 0x00000020346c7810 */ /* 0x000fce0007ffe0ff */
[----:B------:R-:W3:Y:S01]  /*1a600*/  I2F R101, R54 ;  /* 0x0000003600657306 */ /* 0x000ee20000201400 */
[----:B------:R-:W-:Y:S01]  /*1a610*/  ISETP.GE.AND P1, PT, R70, R3, PT ;  /* 0x000000034600720c */ /* 0x000fe20003f26270 */
[----:B-1----:R-:W-:Y:S01]  /*1a620*/  FFMA.FTZ R11, R0, R113, R28 ;  /* 0x00000071000b7223 */ /* 0x002fe2000001001c */
[----:B------:R-:W-:-:S05]  /*1a630*/  FSEL R5, R5, -INF , !P3 ;  /* 0xff80000005057808 */ /* 0x000fca0005800000 */
[----:B------:R-:W-:Y:S01]  /*1a640*/  I2F R73, R114 ;  /* 0x0000007200497306 */ /* 0x000fe20000201400 */
[----:B------:R-:W-:Y:S01]  /*1a650*/  FMUL.FTZ R22, R49, R53 ;  /* 0x0000003531167220 */ /* 0x000fe20000410000 */
[----:B------:R-:W-:Y:S01]  /*1a660*/  FSEL R9, R9, -INF , !P5 ;  /* 0xff80000009097808 */ /* 0x000fe20006800000 */
[----:B--2---:R-:W-:-:S05]  /*1a670*/  FFMA.FTZ R16, R0, R113, R8 ;  /* 0x0000007100107223 */ /* 0x004fca0000010008 */
[----:B------:R-:W1:Y:S01]  /*1a680*/  MUFU.TANH R23, R23 ;  /* 0x0000001700177308 */ /* 0x000e620000002400 */
[----:B------:R-:W-:Y:S01]  /*1a690*/  FMUL.FTZ R28, R51, R53 ;  /* 0x00000035331c7220 */ /* 0x000fe20000410000 */
[----:B------:R-:W-:Y:S01]  /*1a6a0*/  ISETP.GE.AND P3, PT, R106, R3, PT ;  /* 0x000000036a00720c */ /* 0x000fe20003f66270 */
[----:B------:R-:W-:-:S05]  /*1a6b0*/  FFMA.FTZ R30, R0, R85, R30 ;  /* 0x00000055001e7223 */ /* 0x000fca000001001e */
[----:B------:R-:W-:Y:S01]  /*1a6c0*/  I2F R125, R116 ;  /* 0x00000074007d7306 */ /* 0x000fe20000201400 */
[-C--:B------:R-:W-:Y:S01]  /*1a6d0*/  FMUL.FTZ R35, R83, R53.reuse ;  /* 0x0000003553237220 */ /* 0x080fe20000410000 */
[----:B------:R-:W-:Y:S01]  /*1a6e0*/  ISETP.GE.AND P5, PT, R84, R2, PT ;  /* 0x000000025400720c */ /* 0x000fe20003fa6270 */
[----:B------:R-:W-:-:S05]  /*1a6f0*/  FMUL.FTZ R37, R48, R53 ;  /* 0x0000003530257220 */ /* 0x000fca0000410000 */
[----:B------:R-:W2:Y:S01]  /*1a700*/  MUFU.TANH R62, R62 ;  /* 0x0000003e003e7308 */ /* 0x000ea20000002400 */
[----:B------:R-:W-:-:S07]  /*1a710*/  IADD3 R72, R52, 0x31, RZ ;  /* 0x0000003134487810 */ /* 0x000fce0007ffe0ff */
[----:B------:R-:W1:Y:S01]  /*1a720*/  MUFU.TANH R29, R29 ;  /* 0x0000001d001d7308 */ /* 0x000e620000002400 */
[----:B------:R-:W-:-:S07]  /*1a730*/  FSEL R17, R17, -INF , !P1 ;  /* 0xff80000011117808 */ /* 0x000fce0004800000 */
[----:B------:R-:W-:Y:S01]  /*1a740*/  MUFU.TANH R43, R43 ;  /* 0x0000002b002b7308 */ /* 0x000fe20000002400 */
[----:B------:R-:W-:-:S07]  /*1a750*/  ISETP.GE.AND P1, PT, R106, R2, PT ;  /* 0x000000026a00720c */ /* 0x000fce0003f26270 */
[----:B------:R-:W1:Y:S01]  /*1a760*/  MUFU.TANH R61, R61 ;  /* 0x0000003d003d7308 */ /* 0x000e620000002400 */
[----:B------:R-:W-:Y:S01]  /*1a770*/  FSEL R16, R16, -INF , !P3 ;  /* 0xff80000010107808 */ /* 0x000fe20005800000 */
[----:B------:R-:W-:Y:S01]  /*1a780*/  FFMA.FTZ R21, R0, R119, R21 ;  /* 0x0000007700157223 */ /* 0x000fe20000010015 */
[----:B------:R-:W-:-:S05]  /*1a790*/  FSEL R180, R30, -INF , !P5 ;  /* 0xff8000001eb47808 */ /* 0x000fca0006800000 */
[----:B------:R-:W1:Y:S01]  /*1a7a0*/  MUFU.TANH R32, R32 ;  /* 0x0000002000207308 */ /* 0x000e620000002400 */
[----:B------:R-:W-:Y:S01]  /*1a7b0*/  ISETP.GE.AND P3, PT, R112, R2, PT ;  /* 0x000000027000720c */ /* 0x000fe20003f66270 */
[----:B------:R-:W-:-:S06]  /*1a7c0*/  FMUL.FTZ R30, R45, R53 ;  /* 0x000000352d1e7220 */ /* 0x000fcc0000410000 */
[----:B------:R-:W1:Y:S01]  /*1a7d0*/  MUFU.TANH R33, R33 ;  /* 0x0000002100217308 */ /* 0x000e620000002400 */
[C---:B---3--:R-:W-:Y:S01]  /*1a7e0*/  FFMA.FTZ R86, R0.reuse, R103, R86 ;  /* 0x0000006700567223 */ /* 0x048fe20000010056 */
[----:B------:R-:W-:Y:S01]  /*1a7f0*/  FSEL R11, R11, -INF , !P1 ;  /* 0xff8000000b0b7808 */ /* 0x000fe20004800000 */
[----:B------:R-:W-:-:S05]  /*1a800*/  FFMA.FTZ R19, R0, R105, R40 ;  /* 0x0000006900137223 */ /* 0x000fca0000010028 */
[----:B------:R-:W-:Y:S01]  /*1a810*/  I2F R115, R108 ;  /* 0x0000006c00737306 */ /* 0x000fe20000201400 */
[----:B----4-:R-:W-:Y:S01]  /*1a820*/  FFMA.FTZ R25, R0, R117, R34 ;  /* 0x0000007500197223 */ /* 0x010fe20000010022 */
[----:B------:R-:W-:Y:S01]  /*1a830*/  IADD3 R118, R52, 0x39, RZ ;  /* 0x0000003934767810 */ /* 0x000fe20007ffe0ff */
[----:B------:R-:W-:-:S05]  /*1a840*/  FMUL.FTZ R46, R46, R53 ;  /* 0x000000352e2e7220 */ /* 0x000fca0000410000 */
[----:B------:R-:W3:Y:S01]  /*1a850*/  MUFU.TANH R36, R36 ;  /* 0x0000002400247308 */ /* 0x000ee20000002400 */
[----:B------:R-:W-:Y:S01]  /*1a860*/  ISETP.GE.AND P2, PT, R58, R3, PT ;  /* 0x000000033a00720c */ /* 0x000fe20003f46270 */
[----:B------:R-:W-:-:S06]  /*1a870*/  FFMA.FTZ R6, R0, R101, R120 ;  /* 0x0000006500067223 */ /* 0x000fcc0000010078 */
[----:B------:R-:W4:Y:S01]  /*1a880*/  MUFU.TANH R31, R31 ;  /* 0x0000001f001f7308 */ /* 0x000f220000002400 */
[-C--:B------:R-:W-:Y:S01]  /*1a890*/  ISETP.GE.AND P0, PT, R70, R2.reuse, PT ;  /* 0x000000024600720c */ /* 0x080fe20003f06270 */
[----:B------:R-:W-:Y:S01]  /*1a8a0*/  FFMA.FTZ R7, R0, R101, R122 ;  /* 0x0000006500077223 */ /* 0x000fe2000001007a */
[----:B------:R-:W-:Y:S01]  /*1a8b0*/  ISETP.GE.AND P1, PT, R110, R3, PT ;  /* 0x000000036e00720c */ /* 0x000fe20003f26270 */
[----:B------:R-:W-:Y:S01]  /*1a8c0*/  FMUL.FTZ R47, R47, R53 ;  /* 0x000000352f2f7220 */ /* 0x000fe20000410000 */
[----:B------:R-:W-:-:S03]  /*1a8d0*/  ISETP.GE.AND P6, PT, R54, R2, PT ;  /* 0x000000023600720c */ /* 0x000fc60003fc6270 */
[----:B------:R-:W-:Y:S01]  /*1a8e0*/  I2F R121, R72 ;  /* 0x0000004800797306 */ /* 0x000fe20000201400 */
[----:B------:R-:W-:Y:S01]  /*1a8f0*/  ISETP.GE.AND P4, PT, R54, R3, PT ;  /* 0x000000033600720c */ /* 0x000fe20003f86270 */
[----:B-1----:R-:W-:Y:S01]  /*1a900*/  FFMA.FTZ R189, R0, R73, R23 ;  /* 0x0000004900bd7223 */ /* 0x002fe20000010017 */
[----:B------:R-:W-:-:S05]  /*1a910*/  FSEL R182, R21, -INF , !P3 ;  /* 0xff80000015b67808 */ /* 0x000fca0005800000 */
[----:B------:R-:W1:Y:S01]  /*1a920*/  MUFU.TANH R22, R22 ;  /* 0x0000001600167308 */ /* 0x000e620000002400 */
[----:B------:R-:W-:Y:S01]  /*1a930*/  FSEL R18, R86, -INF , !P2 ;  /* 0xff80000056127808 */ /* 0x000fe20005000000 */
[----:B--2---:R-:W-:-:S06]  /*1a940*/  FFMA.FTZ R62, R0, R109, R62 ;  /* 0x0000006d003e7223 */ /* 0x004fcc000001003e */
[----:B------:R-:W2:Y:S01]  /*1a950*/  MUFU.TANH R28, R28 ;  /* 0x0000001c001c7308 */ /* 0x000ea20000002400 */
[----:B------:R-:W-:Y:S01]  /*1a960*/  FSEL R19, R19, -INF , !P0 ;  /* 0xff80000013137808 */ /* 0x000fe20004000000 */
[----:B------:R-:W-:Y:S01]  /*1a970*/  FFMA.FTZ R191, R0, R125, R29 ;  /* 0x0000007d00bf7223 */ /* 0x000fe2000001001d */
[----:B------:R-:W-:-:S05]  /*1a980*/  FSEL R25, R25, -INF , !P1 ;  /* 0xff80000019197808 */ /* 0x000fca0004800000 */
[----:B------:R-:W1:Y:S01]  /*1a990*/  MUFU.TANH R35, R35 ;  /* 0x0000002300237308 */ /* 0x000e620000002400 */
[----:B------:R-:W-:Y:S01]  /*1a9a0*/  FSEL R6, R6, -INF , !P6 ;  /* 0xff80000006067808 */ /* 0x000fe20007000000 */
[----:B------:R-:W-:-:S06]  /*1a9b0*/  FFMA.FTZ R10, R0, R107, R61 ;  /* 0x0000006b000a7223 */ /* 0x000fcc000001003d */
[----:B------:R-:W1:Y:S01]  /*1a9c0*/  MUFU.TANH R37, R37 ;  /* 0x0000002500257308 */ /* 0x000e620000002400 */
[----:B------:R-:W-:Y:S01]  /*1a9d0*/  FSEL R7, R7, -INF , !P4 ;  /* 0xff80000007077808 */ /* 0x000fe20006000000 */
[----:B------:R-:W-:Y:S01]  /*1a9e0*/  FFMA.FTZ R4, R0, R111, R43 ;  /* 0x0000006f00047223 */ /* 0x000fe2000001002b */
[C---:B------:R-:W-:Y:S02]  /*1a9f0*/  ISETP.GE.AND P2, PT, R104.reuse, R2, PT ;  /* 0x000000026800720c */ /* 0x040fe40003f46270 */
[----:B------:R-:W-:-:S03]  /*1aa00*/  ISETP.GE.AND P0, PT, R104, R3, PT ;  /* 0x000000036800720c */ /* 0x000fc60003f06270 */
[----:B------:R-:W1:Y:S01]  /*1aa10*/  MUFU.TANH R21, R46 ;  /* 0x0000002e00157308 */ /* 0x000e620000002400 */
[-C--:B------:R-:W-:Y:S02]  /*1aa20*/  ISETP.GE.AND P1, PT, R116, R2.reuse, PT ;  /* 0x000000027400720c */ /* 0x080fe40003f26270 */
[----:B------:R-:W-:Y:S02]  /*1aa30*/  ISETP.GE.AND P6, PT, R102, R3, PT ;  /* 0x000000036600720c */ /* 0x000fe40003fc6270 */
[----:B------:R-:W-:-:S03]  /*1aa40*/  ISETP.GE.AND P4, PT, R100, R2, PT ;  /* 0x000000026400720c */ /* 0x000fc60003f86270 */
[----:B------:R-:W1:Y:S01]  /*1aa50*/  I2F R59, R52 ;  /* 0x00000034003b7306 */ /* 0x000e620000201400 */
[----:B------:R-:W-:Y:S01]  /*1aa60*/  FSEL R12, R12, -INF , !P2 ;  /* 0xff8000000c0c7808 */ /* 0x000fe20005000000 */
[----:B------:R-:W-:Y:S01]  /*1aa70*/  FFMA.FTZ R26, R0, R85, R32 ;  /* 0x00000055001a7223 */ /* 0x000fe20000010020 */
[----:B------:R-:W-:-:S05]  /*1aa80*/  FSEL R8, R62, -INF , !P0 ;  /* 0xff8000003e087808 */ /* 0x000fca0004000000 */
[----:B------:R-:W-:Y:S01]  /*1aa90*/  I2F R123, R118 ;  /* 0x00000076007b7306 */ /* 0x000fe20000201400 */
[----:B------:R-:W-:Y:S01]  /*1aaa0*/  FFMA.FTZ R33, R0, R117, R33 ;  /* 0x0000007500217223 */ /* 0x000fe20000010021 */
[----:B------:R-:W-:-:S06]  /*1aab0*/  FSEL R191, R191, -INF , !P1 ;  /* 0xff800000bfbf7808 */ /* 0x000fcc0004800000 */
[----:B------:R-:W1:Y:S01]  /*1aac0*/  MUFU.TANH R75, R75 ;  /* 0x0000004b004b7308 */ /* 0x000e620000002400 */
[----:B------:R-:W-:Y:S01]  /*1aad0*/  FSEL R10, R10, -INF , !P6 ;  /* 0xff8000000a0a7808 */ /* 0x000fe20007000000 */
[----:B---3--:R-:W-:-:S06]  /*1aae0*/  FFMA.FTZ R36, R0, R115, R36 ;  /* 0x0000007300247223 */ /* 0x008fcc0000010024 */
[----:B------:R-:W3:Y:S01]  /*1aaf0*/  MUFU.TANH R30, R30 ;  /* 0x0000001e001e7308 */ /* 0x000ee20000002400 */
[----:B------:R-:W-:Y:S01]  /*1ab00*/  FSEL R4, R4, -INF , !P4 ;  /* 0xff80000004047808 */ /* 0x000fe20006000000 */
[----:B----4-:R-:W-:-:S06]  /*1ab10*/  FFMA.FTZ R27, R0, R115, R31 ;  /* 0x00000073001b7223 */ /* 0x010fcc000001001f */
[----:B------:R-:W4:Y:S01]  /*1ab20*/  MUFU.TANH R23, R47 ;  /* 0x0000002f00177308 */ /* 0x000f220000002400 */
[----:B------:R-:W-:Y:S02]  /*1ab30*/  ISETP.GE.AND P2, PT, R84, R3, PT ;  /* 0x000000035400720c */ /* 0x000fe40003f46270 */
[-C--:B------:R-:W-:Y:S02]  /*1ab40*/  ISETP.GE.AND P0, PT, R110, R2.reuse, PT ;  /* 0x000000026e00720c */ /* 0x080fe40003f06270 */
[----:B------:R-:W-:Y:S02]  /*1ab50*/  ISETP.GT.AND P1, PT, R250, R239, PT ;  /* 0x000000effa00720c */ /* 0x000fe40003f24270 */
[C---:B------:R-:W-:Y:S02]  /*1ab60*/  ISETP.GE.AND P6, PT, R108.reuse, R2, PT ;  /* 0x000000026c00720c */ /* 0x040fe40003fc6270 */
[----:B------:R-:W-:Y:S01]  /*1ab70*/  ISETP.GE.AND P4, PT, R108, R3, PT ;  /* 0x000000036c00720c */ /* 0x000fe20003f86270 */
[-C--:B-1----:R-:W-:Y:S01]  /*1ab80*/  FFMA.FTZ R22, R0, R121.reuse, R22 ;  /* 0x0000007900167223 */ /* 0x082fe20000010016 */
[----:B------:R-:W-:Y:S01]  /*1ab90*/  FSEL R26, R26, -INF , !P2 ;  /* 0xff8000001a1a7808 */ /* 0x000fe20005000000 */
[C---:B--2---:R-:W-:Y:S01]  /*1aba0*/  FFMA.FTZ R28, R0.reuse, R121, R28 ;  /* 0x00000079001c7223 */ /* 0x044fe2000001001c */
[----:B------:R-:W-:Y:S01]  /*1abb0*/  FSEL R181, R33, -INF , !P0 ;  /* 0xff80000021b57808 */ /* 0x000fe20004000000 */
[----:B------:R-:W-:Y:S01]  /*1abc0*/  FFMA.FTZ R24, R0, R119, R35 ;  /* 0x0000007700187223 */ /* 0x000fe20000010023 */
[----:B------:R-:W-:Y:S01]  /*1abd0*/  FSEL R179, R36, -INF , !P6 ;  /* 0xff80000024b37808 */ /* 0x000fe20007000000 */
[----:B------:R-:W-:Y:S01]  /*1abe0*/  FFMA.FTZ R37, R0, R73, R37 ;  /* 0x0000004900257223 */ /* 0x000fe20000010025 */
[----:B------:R-:W-:-:S02]  /*1abf0*/  FSEL R27, R27, -INF , !P4 ;  /* 0xff8000001b1b7808 */ /* 0x000fc40006000000 */
[CC--:B------:R-:W-:Y:S02]  /*1ac00*/  ISETP.GE.AND P2, PT, R72.reuse, R2.reuse, PT ;  /* 0x000000024800720c */ /* 0x0c0fe40003f46270 */
[-C--:B------:R-:W-:Y:S02]  /*1ac10*/  ISETP.GE.AND P0, PT, R72, R3.reuse, PT ;  /* 0x000000034800720c */ /* 0x080fe40003f06270 */
[-C--:B------:R-:W-:Y:S02]  /*1ac20*/  ISETP.GE.AND P6, PT, R112, R3.reuse, PT ;  /* 0x000000037000720c */ /* 0x080fe40003fc6270 */
[C---:B------:R-:W-:Y:S02]  /*1ac30*/  ISETP.GE.AND P4, PT, R114.reuse, R2, PT ;  /* 0x000000027200720c */ /* 0x040fe40003f86270 */
[----:B------:R-:W-:Y:S01]  /*1ac40*/  ISETP.GE.AND P5, PT, R114, R3, PT ;  /* 0x000000037200720c */ /* 0x000fe20003fa6270 */
[----:B------:R-:W-:Y:S01]  /*1ac50*/  FFMA.FTZ R29, R0, R125, R21 ;  /* 0x0000007d001d7223 */ /* 0x000fe20000010015 */
[----:B------:R-:W-:Y:S01]  /*1ac60*/  FSEL R193, R22, -INF , !P2 ;  /* 0xff80000016c17808 */ /* 0x000fe20005000000 */
[-C--:B------:R-:W-:Y:S01]  /*1ac70*/  FFMA.FTZ R21, R0, R59.reuse, R74 ;  /* 0x0000003b00157223 */ /* 0x080fe2000001004a */
[----:B------:R-:W-:Y:S01]  /*1ac80*/  FSEL R186, R28, -INF , !P0 ;  /* 0xff8000001cba7808 */ /* 0x000fe20004000000 */
[----:B------:R-:W-:Y:S01]  /*1ac90*/  FFMA.FTZ R22, R0, R59, R75 ;  /* 0x0000003b00167223 */ /* 0x000fe2000001004b */
[----:B------:R-:W-:Y:S01]  /*1aca0*/  FSEL R24, R24, -INF , !P6 ;  /* 0xff80000018187808 */ /* 0x000fe20007000000 */
[CC--:B---3--:R-:W-:Y:S01]  /*1acb0*/  FFMA.FTZ R30, R0.reuse, R123.reuse, R30 ;  /* 0x0000007b001e7223 */ /* 0x0c8fe2000001001e */
[----:B------:R-:W-:Y:S01]  /*1acc0*/  FSEL R195, R37, -INF , !P4 ;  /* 0xff80000025c37808 */ /* 0x000fe20006000000 */
[----:B----4-:R-:W-:Y:S01]  /*1acd0*/  FFMA.FTZ R28, R0, R123, R23 ;  /* 0x0000007b001c7223 */ /* 0x010fe20000010017 */
[----:B------:R-:W-:Y:S01]  /*1ace0*/  FSEL R189, R189, -INF , !P5 ;  /* 0xff800000bdbd7808 */ /* 0x000fe20006800000 */
[----:B------:R-:W-:Y:S01]  /*1acf0*/  BSSY B1, `(.L_x_4815) ;  /* 0x00000dc000017945 */ /* 0x000fe20003800000 */
[----:B------:R-:W-:-:S02]  /*1ad00*/  ISETP.GE.AND P3, PT, R116, R3, PT ;  /* 0x000000037400720c */ /* 0x000fc40003f66270 */
[CC--:B------:R-:W-:Y:S02]  /*1ad10*/  ISETP.GE.AND P6, PT, R52.reuse, R2.reuse, PT ;  /* 0x000000023400720c */ /* 0x0c0fe40003fc6270 */
[-C--:B------:R-:W-:Y:S02]  /*1ad20*/  ISETP.GE.AND P4, PT, R52, R3.reuse, PT ;  /* 0x000000033400720c */ /* 0x080fe40003f86270 */
        /* <DEDUP_REMOVED lines=19> */
[----:B------:R-:W-:Y:S02]  /*1ae60*/  FSEL R29, R29, -INF , !P3 ;  /* 0xff8000001d1d7808 */ /* 0x000fe40005800000 */
[----:B------:R-:W-:Y:S02]  /*1ae70*/  FSEL R21, R21, -INF , !P6 ;  /* 0xff80000015157808 */ /* 0x000fe40007000000 */
[----:B------:R-:W-:-:S02]  /*1ae80*/  FSEL R22, R22, -INF , !P4 ;  /* 0xff80000016167808 */ /* 0x000fc40006000000 */
        /* <DEDUP_REMOVED lines=23> */
[----:B------:R-:W-:-:S06]  /*1b000*/  IMAD.HI.U32 R38, R41, R38, R40 ;  /* 0x0000002629267227 */ /* 0x000fcc00078e0028 */
[----:B------:R-:W-:-:S04]  /*1b010*/  IMAD.HI.U32 R33, R38, R23, RZ ;  /* 0x0000001726217227 */ /* 0x000fc800078e00ff */
[----:B------:R-:W-:Y:S02]  /*1b020*/  IMAD.HI.U32 R35, R38, R31, RZ ;  /* 0x0000001f26237227 */ /* 0x000fe400078e00ff */
[----:B------:R-:W2:Y:S02]  /*1b030*/  LD.E.64 R38, [R14.64+0x20] ;  /* 0x000020060e267980 */ /* 0x000ea4000c101b00 */
[-C--:B------:R-:W-:Y:S02]  /*1b040*/  IMAD R23, R33, R30.reuse, R23 ;  /* 0x0000001e21177224 */ /* 0x080fe400078e0217 */
[----:B------:R-:W-:Y:S01]  /*1b050*/  IMAD R31, R35, R30, R31 ;  /* 0x0000001e231f7224 */ /* 0x000fe200078e021f */
[----:B------:R-:W-:Y:S02]  /*1b060*/  LOP3.LUT R30, RZ, R36, RZ, 0x33, !PT ;  /* 0x00000024ff1e7212 */ /* 0x000fe400078e33ff */
        /* <DEDUP_REMOVED lines=8> */
[----:B------:R-:W-:Y:S02]  /*1b0f0*/  ISETP.GE.AND P2, PT, R34, RZ, PT ;  /* 0x000000ff2200720c */ /* 0x000fe40003f46270 */
        /* <DEDUP_REMOVED lines=26> */
.L_x_4818:
[----:B------:R-:W2:Y:S02]  /*1b2a0*/  LD.E R30, [R14.64+0x38] ;  /* 0x000038060e1e7980 */ /* 0x000ea4000c101900 */
[----:B--2---:R-:W-:-:S04]  /*1b2b0*/  LEA R30, -R30, RZ, 0x6 ;  /* 0x000000ff1e1e7211 */ /* 0x004fc800078e31ff */
[----:B------:R-:W-:Y:S02]  /*1b2c0*/  SHF.R.S32.HI R23, RZ, 0x1f, R30 ;  /* 0x0000001fff177819 */ /* 0x000fe4000001141e */
.L_x_4819:
[----:B------:R-:W-:Y:S05]  /*1b2d0*/  BSYNC B0 ;  /* 0x0000000000007941 */ /* 0x000fea0003800000 */
.L_x_4817:
        /* <DEDUP_REMOVED lines=125> */
.L_x_4816:
[----:B------:R-:W-:Y:S05]  /*1bab0*/  BSYNC B1 ;  /* 0x0000000000017941 */ /* 0x000fea0003800000 */
.L_x_4815:
[----:B-1----:R1:W2:Y:S01]  /*1bac0*/  LD.E R31, [R14.64+0xdc] ;  /* 0x0000dc060e1f7980 */ /* 0x0022a2000c101900 */
[----:B------:R-:W-:-:S02]  /*1bad0*/  FMNMX.FTZ R13, R21, R6, !PT ;  /* 0x00000006150d7209 */ /* 0x000fc40007810000 */
[----:B------:R-:W-:Y:S02]  /*1bae0*/  SHF.L.U32 R234, R56, 0x1, RZ ;  /* 0x0000000138ea7819 */ /* 0x000fe400000006ff */
[----:B------:R-:W-:Y:S02]  /*1baf0*/  FMNMX.FTZ R30, R20, R13, !PT ;  /* 0x0000000d141e7209 */ /* 0x000fe40007810000 */
[----:B------:R-:W-:Y:S01]  /*1bb00*/  FMNMX.FTZ R13, R22, R7, !PT ;  /* 0x00000007160d7209 */ /* 0x000fe20007810000 */
[----:B------:R-:W-:Y:S01]  /*1bb10*/  LDSM.16.MT88.4 R156, [R234+0x10000] ;  /* 0x01000000ea9c783b */ /* 0x000fe20000004200 */
[----:B------:R-:W-:Y:S02]  /*1bb20*/  FMNMX.FTZ R30, R19, R30, !PT ;  /* 0x0000001e131e7209 */ /* 0x000fe40007810000 */
[----:B------:R-:W-:Y:S01]  /*1bb30*/  FMNMX.FTZ R32, R18, R13, !PT ;  /* 0x0000000d12207209 */ /* 0x000fe20007810000 */
[----:B------:R-:W-:Y:S01]  /*1bb40*/  LDSM.16.MT88.4 R40, [R234+0x12000] ;  /* 0x01200000ea28783b */ /* 0x000fe20000004200 */
[----:B------:R-:W-:-:S02]  /*1bb50*/  FMNMX.FTZ R23, R5, R30, !PT ;  /* 0x0000001e05177209 */ /* 0x000fc40007810000 */
[-C--:B------:R-:W-:Y:S01]  /*1bb60*/  LEA R233, R57, R234.reuse, 0x1 ;  /* 0x000000ea39e97211 */ /* 0x080fe200078e08ff */
        /* <DEDUP_REMOVED lines=8> */
[----:B------:R-:W-:Y:S01]  /*1bbf0*/  LEA R231, R55, R233, 0x1 ;  /* 0x000000e937e77211 */ /* 0x000fe200078e08ff */
[----:B------:R-:W-:Y:S01]  /*1bc00*/  LDSM.16.MT88.4 R48, [R233+0x12000] ;  /* 0x01200000e930783b */ /* 0x000fe20000004200 */
[----:B------:R-:W-:Y:S02]  /*1bc10*/  FMNMX.FTZ R13, R179, R30, !PT ;  /* 0x0000001eb30d7209 */ /* 0x000fe40007810000 */
[----:B------:R-:W-:Y:S01]  /*1bc20*/  FMNMX.FTZ R30, R10, R23, !PT ;  /* 0x000000170a1e7209 */ /* 0x000fe20007810000 */
[----:B------:R-:W-:Y:S01]  /*1bc30*/  LDSM.16.MT88.4 R132, [R231+0x10000] ;  /* 0x01000000e784783b */ /* 0x000fe20000004200 */
[----:B-1----:R-:W-:Y:S02]  /*1bc40*/  FMNMX.FTZ R14, R180, R13, !PT ;  /* 0x0000000db40e7209 */ /* 0x002fe40007810000 */
        /* <DEDUP_REMOVED lines=49> */
[----:B------:R-:W1:Y:S01]  /*1bf60*/  MUFU.EX2 R173, R173 ;  /* 0x000000ad00ad7308 */ /* 0x000e620000000800 */
[-CC-:B------:R-:W-:Y:S02]  /*1bf70*/  FFMA.FTZ R172, R5, R31.reuse, -R194.reuse ;  /* 0x0000001f05ac7223 */ /* 0x180fe400000108c2 */
[-CC-:B------:R-:W-:Y:S02]  /*1bf80*/  FFMA.FTZ R167, R4, R31.reuse, -R194.reuse ;  /* 0x0000001f04a77223 */ /* 0x180fe400000108c2 */
[----:B------:R-:W2:Y:S01]  /*1bf90*/  LDSM.16.MT88.4 R4, [R231+0x16000] ;  /* 0x01600000e704783b */ /* 0x000ea20000004200 */
[-CC-:B------:R-:W-:Y:S02]  /*1bfa0*/  FFMA.FTZ R168, R12, R31.reuse, -R194.reuse ;  /* 0x0000001f0ca87223 */ /* 0x180fe400000108c2 */
[----:B------:R-:W-:Y:S01]  /*1bfb0*/  MUFU.EX2 R174, R174 ;  /* 0x000000ae00ae7308 */ /* 0x000fe20000000800 */
[-C--:B------:R-:W-:Y:S01]  /*1bfc0*/  FFMA.FTZ R33, R11, R31.reuse, -R194 ;  /* 0x0000001f0b217223 */ /* 0x080fe200000108c2 */
[----:B------:R-:W3:Y:S01]  /*1bfd0*/  LDSM.16.MT88.4 R12, [R234+0x10800] ;  /* 0x01080000ea0c783b */ /* 0x000ee20000004200 */
[----:B------:R-:W-:-:S02]  /*1bfe0*/  FFMA.FTZ R171, R10, R31, -R30 ;  /* 0x0000001f0aab7223 */ /* 0x000fc4000001081e */
[-CC-:B------:R-:W-:Y:S02]  /*1bff0*/  FFMA.FTZ R34, R9, R31.reuse, -R30.reuse ;  /* 0x0000001f09227223 */ /* 0x180fe4000001081e */
[-CC-:B------:R-:W-:Y:S01]  /*1c000*/  FFMA.FTZ R35, R8, R31.reuse, -R30.reuse ;  /* 0x0000001f08237223 */ /* 0x180fe2000001081e */
[----:B------:R-:W4:Y:S01]  /*1c010*/  MUFU.EX2 R169, R169 ;  /* 0x000000a900a97308 */ /* 0x000f220000000800 */
[----:B------:R-:W5:Y:S01]  /*1c020*/  LDSM.16.MT88.4 R8, [R233+0x10800] ;  /* 0x01080000e908783b */ /* 0x000f620000004200 */
[----:B-1----:R-:W-:Y:S01]  /*1c030*/  F2FP.BF16.PACK_AB R128, R173, R176 ;  /* 0x000000b0ad80723e */ /* 0x002fe200000010ff */
[-C--:B------:R-:W-:Y:S02]  /*1c040*/  FFMA.FTZ R32, R16, R31.reuse, -R30 ;  /* 0x0000001f10207223 */ /* 0x080fe4000001081e */
[----:B------:R-:W1:Y:S01]  /*1c050*/  LDSM.16.MT88.4 R16, [R232+0x10800] ;  /* 0x01080000e810783b */ /* 0x000e620000004200 */
[-CC-:B------:R-:W-:Y:S02]  /*1c060*/  FFMA.FTZ R179, R179, R31.reuse, -R194.reuse ;  /* 0x0000001fb3b37223 */ /* 0x180fe400000108c2 */
[----:B------:R-:W-:Y:S01]  /*1c070*/  MUFU.EX2 R178, R178 ;  /* 0x000000b200b27308 */ /* 0x000fe20000000800 */
[----:B------:R-:W-:-:S02]  /*1c080*/  FFMA.FTZ R180, R180, R31, -R194 ;  /* 0x0000001fb4b47223 */ /* 0x000fc400000108c2 */
[-CC-:B------:R-:W-:Y:S02]  /*1c090*/  FFMA.FTZ R181, R181, R31.reuse, -R194.reuse ;  /* 0x0000001fb5b57223 */ /* 0x180fe400000108c2 */
[-C--:B------:R-:W-:Y:S02]  /*1c0a0*/  FFMA.FTZ R182, R182, R31.reuse, -R194 ;  /* 0x0000001fb6b67223 */ /* 0x080fe400000108c2 */
[-CC-:B------:R-:W-:Y:S01]  /*1c0b0*/  FFMA.FTZ R183, R27, R31.reuse, -R30.reuse ;  /* 0x0000001f1bb77223 */ /* 0x180fe2000001081e */
[----:B------:R-:W2:Y:S01]  /*1c0c0*/  MUFU.EX2 R175, R175 ;  /* 0x000000af00af7308 */ /* 0x000ea20000000800 */
[----:B----4-:R-:W-:Y:S01]  /*1c0d0*/  F2FP.BF16.PACK_AB R130, R169, R174 ;  /* 0x000000aea982723e */ /* 0x010fe200000010ff */
[-CC-:B------:R-:W-:Y:S02]  /*1c0e0*/  FFMA.FTZ R188, R26, R31.reuse, -R30.reuse ;  /* 0x0000001f1abc7223 */ /* 0x180fe4000001081e */
[-CC-:B------:R-:W-:Y:S02]  /*1c0f0*/  FFMA.FTZ R187, R25, R31.reuse, -R30.reuse ;  /* 0x0000001f19bb7223 */ /* 0x180fe4000001081e */
[----:B------:R-:W-:-:S02]  /*1c100*/  FFMA.FTZ R190, R24, R31, -R30 ;  /* 0x0000001f18be7223 */ /* 0x000fc4000001081e */
[----:B------:R-:W-:Y:S01]  /*1c110*/  MUFU.EX2 R177, R177 ;  /* 0x000000b100b17308 */ /* 0x000fe20000000800 */
[----:B------:R-:W-:Y:S01]  /*1c120*/  LDSM.16.MT88.4 R24, [R231+0x11000] ;  /* 0x01100000e718783b */ /* 0x000fe20000004200 */
[-CC-:B------:R-:W-:Y:S02]  /*1c130*/  FFMA.FTZ R196, R193, R31.reuse, -R194.reuse ;  /* 0x0000001fc1c47223 */ /* 0x180fe400000108c2 */
[-CC-:B------:R-:W-:Y:S02]  /*1c140*/  FFMA.FTZ R195, R195, R31.reuse, -R194.reuse ;  /* 0x0000001fc3c37223 */ /* 0x180fe400000108c2 */
[-CC-:B------:R-:W-:Y:S02]  /*1c150*/  FFMA.FTZ R191, R191, R31.reuse, -R194.reuse ;  /* 0x0000001fbfbf7223 */ /* 0x180fe400000108c2 */
[----:B------:R-:W4:Y:S01]  /*1c160*/  MUFU.EX2 R170, R170 ;  /* 0x000000aa00aa7308 */ /* 0x000f220000000800 */
[----:B--2---:R-:W-:Y:S01]  /*1c170*/  F2FP.BF16.PACK_AB R129, R175, R178 ;  /* 0x000000b2af81723e */ /* 0x004fe200000010ff */
[----:B------:R-:W-:-:S02]  /*1c180*/  FFMA.FTZ R192, R192, R31, -R194 ;  /* 0x0000001fc0c07223 */ /* 0x000fc400000108c2 */
[-CC-:B------:R-:W-:Y:S02]  /*1c190*/  FFMA.FTZ R189, R189, R31.reuse, -R30.reuse ;  /* 0x0000001fbdbd7223 */ /* 0x180fe4000001081e */
[-CC-:B------:R-:W-:Y:S02]  /*1c1a0*/  FFMA.FTZ R186, R186, R31.reuse, -R30.reuse ;  /* 0x0000001fbaba7223 */ /* 0x180fe4000001081e */
[----:B------:R-:W-:Y:S01]  /*1c1b0*/  MUFU.EX2 R172, R172 ;  /* 0x000000ac00ac7308 */ /* 0x000fe20000000800 */
[-CC-:B------:R-:W-:Y:S02]  /*1c1c0*/  FFMA.FTZ R193, R29, R31.reuse, -R30.reuse ;  /* 0x0000001f1dc17223 */ /* 0x180fe4000001081e */
[----:B------:R-:W-:Y:S02]  /*1c1d0*/  FFMA.FTZ R252, R28, R31, -R30 ;  /* 0x0000001f1cfc7223 */ /* 0x000fe4000001081e */
[----:B------:R-:W-:Y:S01]  /*1c1e0*/  FADD.FTZ R173, R176, R173 ;  /* 0x000000adb0ad7221 */ /* 0x000fe20000010000 */
[----:B------:R-:W-:Y:S01]  /*1c1f0*/  LDSM.16.MT88.4 R28, [R231+0x11800] ;  /* 0x01180000e71c783b */ /* 0x000fe20000004200 */
[----:B------:R-:W-:Y:S01]  /*1c200*/  FADD.FTZ R178, R178, R175 ;  /* 0x000000afb2b27221 */ /* 0x000fe20000010000 */
[----:B----4-:R-:W-:Y:S01]  /*1c210*/  F2FP.BF16.PACK_AB R131, R170, R177 ;  /* 0x000000b1aa83723e */ /* 0x010fe200000010ff */
[----:B------:R-:W2:Y:S01]  /*1c220*/  MUFU.EX2 R167, R167 ;  /* 0x000000a700a77308 */ /* 0x000ea20000000800 */
        /* <DEDUP_REMOVED lines=73> */
[C---:B-----5:R-:W-:Y:S08]  /*1c6c0*/  HMMA.16816.F32.BF16 R152, R4.reuse, R8, R152 ;  /* 0x000000080498723c */ /* 0x060ff00000041898 */
        /* <DEDUP_REMOVED lines=233> */
.L_x_4822:
[----:B------:R-:W-:Y:S02]  /*1d560*/  ULDC.64 UR4, c[0x0][0x118] ;  /* 0x0000460000047ab9 */ /* 0x000fe40000000a00 */
[----:B------:R-:W2:Y:S02]  /*1d570*/  LD.E R6, [R196.64+0x40] ;  /* 0x00004004c4067980 */ /* 0x000ea4000c101900 */
[----:B--2---:R-:W-:-:S04]  /*1d580*/  LEA R6, -R6, RZ, 0x6 ;  /* 0x000000ff06067211 */ /* 0x004fc800078e31ff */
[----:B------:R-:W-:Y:S02]  /*1d590*/  SHF.R.S32.HI R4, RZ, 0x1f, R6 ;  /* 0x0000001fff047819 */ /* 0x000fe40000011406 */
.L_x_4823:
[----:B------:R-:W-:Y:S05]  /*1d5a0*/  BSYNC B0 ;  /* 0x0000000000007941 */ /* 0x000fea0003800000 */
.L_x_4821:
        /* <DEDUP_REMOVED lines=129> */
[----:B------:R-:W2:Y:S04]  /*1ddc0*/  LDSM.16.M88.4 R32, [R227] ;  /* 0x00000000e320783b */ /* 0x000ea80000000200 */
[----:B-1----:R-:W1:Y:S04]  /*1ddd0*/  LDSM.16.M88.4 R28, [R223] ;  /* 0x00000000df1c783b */ /* 0x002e680000000200 */
[----:B------:R-:W1:Y:S04]  /*1dde0*/  LDSM.16.M88.4 R188, [R222] ;  /* 0x00000000debc783b */ /* 0x000e680000000200 */
[----:B------:R-:W1:Y:S04]  /*1ddf0*/  LDSM.16.M88.4 R176, [R221] ;  /* 0x00000000ddb0783b */ /* 0x000e680000000200 */
[----:B------:R-:W-:Y:S01]  /*1de00*/  LDSM.16.M88.4 R192, [R220+0x1000] ;  /* 0x00100000dcc0783b */ /* 0x000fe20000000200 */
[C---:B-----5:R-:W-:Y:S03]  /*1de10*/  HMMA.16816.F32.BF16 R24, R180.reuse, R20, RZ ;  /* 0x00000014b418723c */ /* 0x060fe600000418ff */
[----:B------:R-:W5:Y:S04]  /*1de20*/  LD.E R198, [R196.64+0x18c] ;  /* 0x00018c04c4c67980 */ /* 0x000f68000c101900 */
[----:B------:R-:W0:Y:S01]  /*1de30*/  LDGDEPBAR ;  /* 0x00000000000079af */ /* 0x000e220000000000 */
[C---:B---3--:R-:W-:Y:S08]  /*1de40*/  HMMA.16816.F32.BF16 R16, R180.reuse, R12, RZ ;  /* 0x0000000cb410723c */ /* 0x048ff000000418ff */
[C---:B------:R-:W-:Y:S08]  /*1de50*/  HMMA.16816.F32.BF16 R20, R180.reuse, R22, RZ ;  /* 0x00000016b414723c */ /* 0x040ff000000418ff */
[C---:B------:R-:W-:Y:S08]  /*1de60*/  HMMA.16816.F32.BF16 R12, R180.reuse, R14, RZ ;  /* 0x0000000eb40c723c */ /* 0x040ff000000418ff */
[C---:B----4-:R-:W-:Y:S08]  /*1de70*/  HMMA.16816.F32.BF16 R8, R180.reuse, R4, RZ ;  /* 0x00000004b408723c */ /* 0x050ff000000418ff */
[C---:B------:R-:W-:Y:S08]  /*1de80*/  HMMA.16816.F32.BF16 R4, R180.reuse, R6, RZ ;  /* 0x00000006b404723c */ /* 0x040ff000000418ff */
[C---:B--2---:R-:W-:Y:S08]  /*1de90*/  HMMA.16816.F32.BF16 R184, R180.reuse, R168, RZ ;  /* 0x000000a8b4b8723c */ /* 0x044ff000000418ff */
[----:B------:R-:W-:Y:S01]  /*1dea0*/  HMMA.16816.F32.BF16 R180, R180, R170, RZ ;  /* 0x000000aab4b4723c */ /* 0x000fe200000418ff */
[----:B------:R-:W-:Y:S07]  /*1deb0*/  LDSM.16.M88.4 R168, [R226] ;  /* 0x00000000e2a8783b */ /* 0x000fee0000000200 */
[C---:B------:R-:W-:Y:S08]  /*1dec0*/  HMMA.16816.F32.BF16 R24, R172.reuse, R32, R24 ;  /* 0x00000020ac18723c */ /* 0x040ff00000041818 */
        /* <DEDUP_REMOVED lines=8> */
[C---:B------:R-:W-:Y:S08]  /*1df50*/  HMMA.16816.F32.BF16 R184, R172.reuse, R176, R184 ;  /* 0x000000b0acb8723c */ /* 0x040ff000000418b8 */
[----:B------:R-:W-:Y:S01]  /*1df60*/  HMMA.16816.F32.BF16 R180, R172, R178, R180 ;  /* 0x000000b2acb4723c */ /* 0x000fe200000418b4 */
[----:B------:R-:W4:Y:S04]  /*1df70*/  LDSM.16.M88.4 R176, [R224+0x9800] ;  /* 0x00980000e0b0783b */ /* 0x000f280000000200 */
[----:B------:R-:W-:Y:S03]  /*1df80*/  LDSM.16.M88.4 R172, [R225] ;  /* 0x00000000e1ac783b */ /* 0x000fe60000000200 */
[C---:B--2---:R-:W-:Y:S08]  /*1df90*/  HMMA.16816.F32.BF16 R24, R168.reuse, R32, R24 ;  /* 0x00000020a818723c */ /* 0x044ff00000041818 */
[C---:B------:R-:W-:Y:S01]  /*1dfa0*/  HMMA.16816.F32.BF16 R20, R168.reuse, R34, R20 ;  /* 0x00000022a814723c */ /* 0x040fe20000041814 */
[----:B------:R-:W2:Y:S07]  /*1dfb0*/  LDSM.16.M88.4 R32, [R220] ;  /* 0x00000000dc20783b */ /* 0x000eae0000000200 */
[C---:B-1----:R-:W-:Y:S08]  /*1dfc0*/  HMMA.16816.F32.BF16 R16, R168.reuse, R28, R16 ;  /* 0x0000001ca810723c */ /* 0x042ff00000041810 */
[C---:B------:R-:W-:Y:S01]  /*1dfd0*/  HMMA.16816.F32.BF16 R12, R168.reuse, R30, R12 ;  /* 0x0000001ea80c723c */ /* 0x040fe2000004180c */
[----:B------:R-:W1:Y:S07]  /*1dfe0*/  LDSM.16.M88.4 R28, [R220+0x800] ;  /* 0x00080000dc1c783b */ /* 0x000e6e0000000200 */
[C---:B---3--:R-:W-:Y:S08]  /*1dff0*/  HMMA.16816.F32.BF16 R8, R168.reuse, R188, R8 ;  /* 0x000000bca808723c */ /* 0x048ff00000041808 */
[C---:B------:R-:W-:Y:S01]  /*1e000*/  HMMA.16816.F32.BF16 R4, R168.reuse, R190, R4 ;  /* 0x000000bea804723c */ /* 0x040fe20000041804 */
[----:B------:R-:W-:Y:S07]  /*1e010*/  LDSM.16.M88.4 R188, [R230+0x2000] ;  /* 0x00200000e6bc783b */ /* 0x000fee0000000200 */
[C---:B----4-:R-:W-:Y:S08]  /*1e020*/  HMMA.16816.F32.BF16 R184, R168.reuse, R176, R184 ;  /* 0x000000b0a8b8723c */ /* 0x050ff000000418b8 */
[----:B------:R-:W-:Y:S01]  /*1e030*/  HMMA.16816.F32.BF16 R180, R168, R178, R180 ;  /* 0x000000b2a8b4723c */ /* 0x000fe200000418b4 */
[----:B------:R-:W3:Y:S04]  /*1e040*/  LDSM.16.M88.4 R176, [R220+0x1800] ;  /* 0x00180000dcb0783b */ /* 0x000ee80000000200 */
[----:B------:R-:W4:Y:S03]  /*1e050*/  LDSM.16.M88.4 R168, [R229+0xa000] ;  /* 0x00a00000e5a8783b */ /* 0x000f260000000200 */
        /* <DEDUP_REMOVED lines=11> */
[----:B------:R-:W-:Y:S04]  /*1e110*/  LDSM.16.M88.4 R176, [R219] ;  /* 0x00000000dbb0783b */ /* 0x000fe80000000200 */
[----:B------:R-:W-:Y:S03]  /*1e120*/  LDSM.16.M88.4 R172, [R218] ;  /* 0x00000000daac783b */ /* 0x000fe60000000200 */
[C---:B----4-:R-:W-:Y:S08]  /*1e130*/  HMMA.16816.F32.BF16 R24, R188.reuse, R168, R24 ;  /* 0x000000a8bc18723c */ /* 0x050ff00000041818 */
[C---:B------:R-:W-:Y:S01]  /*1e140*/  HMMA.16816.F32.BF16 R20, R188.reuse, R170, R20 ;  /* 0x000000aabc14723c */ /* 0x040fe20000041814 */
[----:B------:R-:W-:Y:S07]  /*1e150*/  LDSM.16.M88.4 R168, [R216] ;  /* 0x00000000d8a8783b */ /* 0x000fee0000000200 */
[C---:B--2---:R-:W-:Y:S08]  /*1e160*/  HMMA.16816.F32.BF16 R16, R188.reuse, R32, R16 ;  /* 0x00000020bc10723c */ /* 0x044ff00000041810 */
[C---:B------:R-:W-:Y:S01]  /*1e170*/  HMMA.16816.F32.BF16 R12, R188.reuse, R34, R12 ;  /* 0x00000022bc0c723c */ /* 0x040fe2000004180c */
[----:B------:R-:W2:Y:S07]  /*1e180*/  LDSM.16.M88.4 R32, [R228+0x2000] ;  /* 0x00200000e420783b */ /* 0x000eae0000000200 */
[C---:B-1----:R-:W-:Y:S08]  /*1e190*/  HMMA.16816.F32.BF16 R8, R188.reuse, R28, R8 ;  /* 0x0000001cbc08723c */ /* 0x042ff00000041808 */
[C---:B------:R-:W-:Y:S01]  /*1e1a0*/  HMMA.16816.F32.BF16 R4, R188.reuse, R30, R4 ;  /* 0x0000001ebc04723c */ /* 0x040fe20000041804 */
[----:B------:R-:W1:Y:S07]  /*1e1b0*/  LDSM.16.M88.4 R28, [R217] ;  /* 0x00000000d91c783b */ /* 0x000e6e0000000200 */
        /* <DEDUP_REMOVED lines=13> */
[C---:B------:R-:W-:Y:S08]  /*1e290*/  HMMA.16816.F32.BF16 R16, R32.reuse, R172, R16 ;  /* 0x000000ac2010723c */ /* 0x040ff00000041810 */
        /* <DEDUP_REMOVED lines=24> */
[----:B------:R-:W1:Y:S07]  /*1e420*/  LDSM.16.M88.4 R176, [R229+0xd800] ;  /* 0x00d80000e5b0783b */ /* 0x000e6e0000000200 */
[C---:B--2---:R-:W-:Y:S08]  /*1e430*/  HMMA.16816.F32.BF16 R184, R32.reuse, R168, R184 ;  /* 0x000000a820b8723c */ /* 0x044ff000000418b8 */
[----:B------:R-:W-:Y:S01]  /*1e440*/  HMMA.16816.F32.BF16 R180, R32, R170, R180 ;  /* 0x000000aa20b4723c */ /* 0x000fe200000418b4 */
[----:B------:R-:W-:Y:S04]  /*1e450*/  LDSM.16.M88.4 R168, [R228+0x4000] ;  /* 0x00400000e4a8783b */ /* 0x000fe80000000200 */
[----:B------:R-:W2:Y:S03]  /*1e460*/  LDSM.16.M88.4 R32, [R215] ;  /* 0x00000000d720783b */ /* 0x000ea60000000200 */
        /* <DEDUP_REMOVED lines=8> */
[----:B------:R-:W-:Y:S07]  /*1e4f0*/  LDSM.16.M88.4 R188, [R224+0xd000] ;  /* 0x00d00000e0bc783b */ /* 0x000fee0000000200 */
[C---:B------:R-:W-:Y:S08]  /*1e500*/  HMMA.16816.F32.BF16 R184, R172.reuse, R176, R184 ;  /* 0x000000b0acb8723c */ /* 0x040ff000000418b8 */
[----:B------:R-:W-:Y:S01]  /*1e510*/  HMMA.16816.F32.BF16 R180, R172, R178, R180 ;  /* 0x000000b2acb4723c */ /* 0x000fe200000418b4 */
[----:B------:R-:W1:Y:S04]  /*1e520*/  LDSM.16.M88.4 R176, [R212] ;  /* 0x00000000d4b0783b */ /* 0x000e680000000200 */
[----:B------:R-:W-:Y:S03]  /*1e530*/  LDSM.16.M88.4 R172, [R226+0x4000] ;  /* 0x00400000e2ac783b */ /* 0x000fe60000000200 */
        /* <DEDUP_REMOVED lines=21> */
[----:B------:R-:W3:Y:S07]  /*1e690*/  LDSM.16.M88.4 R188, [R220+0x5800] ;  /* 0x00580000dcbc783b */ /* 0x000eee0000000200 */
        /* <DEDUP_REMOVED lines=15> */
[----:B------:R-:W-:Y:S07]  /*1e790*/  LDSM.16.M88.4 R188, [R210] ;  /* 0x00000000d2bc783b */ /* 0x000fee0000000200 */
[C---:B-1----:R-:W-:Y:S08]  /*1e7a0*/  HMMA.16816.F32.BF16 R24, R176.reuse, R172, R24 ;  /* 0x000000acb018723c */ /* 0x042ff00000041818 */
[C---:B------:R-:W-:Y:S01]  /*1e7b0*/  HMMA.16816.F32.BF16 R20, R176.reuse, R174, R20 ;  /* 0x000000aeb014723c */ /* 0x040fe20000041814 */
[----:B------:R-:W-:Y:S07]  /*1e7c0*/  LDSM.16.M88.4 R172, [R209] ;  /* 0x00000000d1ac783b */ /* 0x000fee0000000200 */
[C---:B----4-:R-:W-:Y:S08]  /*1e7d0*/  HMMA.16816.F32.BF16 R16, R176.reuse, R168, R16 ;  /* 0x000000a8b010723c */ /* 0x050ff00000041810 */
[C---:B------:R-:W-:Y:S01]  /*1e7e0*/  HMMA.16816.F32.BF16 R12, R176.reuse, R170, R12 ;  /* 0x000000aab00c723c */ /* 0x040fe2000004180c */
[----:B------:R-:W1:Y:S07]  /*1e7f0*/  LDSM.16.M88.4 R168, [R228+0x6000] ;  /* 0x00600000e4a8783b */ /* 0x000e6e0000000200 */
[C---:B--2---:R-:W-:Y:S08]  /*1e800*/  HMMA.16816.F32.BF16 R8, R176.reuse, R32, R8 ;  /* 0x00000020b008723c */ /* 0x044ff00000041808 */
[C---:B------:R-:W-:Y:S01]  /*1e810*/  HMMA.16816.F32.BF16 R4, R176.reuse, R34, R4 ;  /* 0x00000022b004723c */ /* 0x040fe20000041804 */
[----:B------:R-:W2:Y:S07]  /*1e820*/  LDSM.16.M88.4 R32, [R211] ;  /* 0x00000000d320783b */ /* 0x000eae0000000200 */
[C---:B---3--:R-:W-:Y:S08]  /*1e830*/  HMMA.16816.F32.BF16 R184, R176.reuse, R28, R184 ;  /* 0x0000001cb0b8723c */ /* 0x048ff000000418b8 */
[----:B------:R-:W-:Y:S01]  /*1e840*/  HMMA.16816.F32.BF16 R180, R176, R30, R180 ;  /* 0x0000001eb0b4723c */ /* 0x000fe200000418b4 */
[----:B------:R-:W3:Y:S04]  /*1e850*/  LDSM.16.M88.4 R28, [R208] ;  /* 0x00000000d01c783b */ /* 0x000ee80000000200 */
        /* <DEDUP_REMOVED lines=8> */
[C---:B------:R-:W-:Y:S08]  /*1e8e0*/  HMMA.16816.F32.BF16 R12, R168.reuse, R190, R12 ;  /* 0x000000bea80c723c */ /* 0x040ff0000004180c */
[C---:B---3--:R-:W-:Y:S08]  /*1e8f0*/  HMMA.16816.F32.BF16 R184, R168.reuse, R28, R184 ;  /* 0x0000001ca8b8723c */ /* 0x048ff000000418b8 */
[----:B------:R-:W-:Y:S01]  /*1e900*/  HMMA.16816.F32.BF16 R180, R168, R30, R180 ;  /* 0x0000001ea8b4723c */ /* 0x000fe200000418b4 */
[----:B------:R-:W3:Y:S04]  /*1e910*/  LDSM.16.M88.4 R168, [R224+0xf000] ;  /* 0x00f00000e0a8783b */ /* 0x000ee80000000200 */
[----:B------:R-:W4:Y:S03]  /*1e920*/  LDSM.16.M88.4 R28, [R224+0xf800] ;  /* 0x00f80000e01c783b */ /* 0x000f260000000200 */
[C---:B-1----:R-:W-:Y:S08]  /*1e930*/  HMMA.16816.F32.BF16 R16, R176.reuse, R172, R16 ;  /* 0x000000acb010723c */ /* 0x042ff00000041810 */
[C---:B--2---:R-:W-:Y:S08]  /*1e940*/  HMMA.16816.F32.BF16 R24, R176.reuse, R32, R24 ;  /* 0x00000020b018723c */ /* 0x044ff00000041818 */
[C---:B------:R-:W-:Y:S01]  /*1e950*/  HMMA.16816.F32.BF16 R20, R176.reuse, R34, R20 ;  /* 0x00000022b014723c */ /* 0x040fe20000041814 */
[----:B------:R-:W-:Y:S07]  /*1e960*/  LDSM.16.M88.4 R32, [R220+0x6000] ;  /* 0x00600000dc20783b */ /* 0x000fee0000000200 */
        /* <DEDUP_REMOVED lines=8> */
[----:B------:R-:W4:Y:S01]  /*1e9f0*/  LDSM.16.M88.4 R176, [R220+0x7800] ;  /* 0x00780000dcb0783b */ /* 0x000f220000000200 */
[----:B------:R-:W-:-:S04]  /*1ea00*/  DEPBAR.LE SB0, 0x0 ;  /* 0x000080000000791a */ /* 0x000fc80000000000 */
[----:B------:R-:W5:Y:S01]  /*1ea10*/  S2R R188, SR_TID.X ;  /* 0x0000000000bc7919 */ /* 0x000f620000002100 */
[C---:B-1----:R-:W-:Y:S08]  /*1ea20*/  HMMA.16816.F32.BF16 R24, R172.reuse, R32, R24 ;  /* 0x00000020ac18723c */ /* 0x042ff00000041818 */
[C---:B------:R-:W-:Y:S08]  /*1ea30*/  HMMA.16816.F32.BF16 R20, R172.reuse, R34, R20 ;  /* 0x00000022ac14723c */ /* 0x040ff00000041814 */
[----:B--2---:R-:W-:Y:S01]  /*1ea40*/  HMMA.16816.F32.BF16 R16, R172, R168, R16 ;  /* 0x000000a8ac10723c */ /* 0x004fe20000041810 */
[----:B-----5:R-:W-:-:S07]  /*1ea50*/  IMAD.SHL.U32 R188, R188, 0x2, RZ ;  /* 0x00000002bcbc7824 */ /* 0x020fce00078e00ff */
[----:B------:R-:W-:Y:S01]  /*1ea60*/  HMMA.16816.F32.BF16 R12, R172, R170, R12 ;  /* 0x000000aaac0c723c */ /* 0x000fe2000004180c */
[----:B------:R-:W-:-:S07]  /*1ea70*/  LOP3.LUT R33, R188, 0x6, RZ, 0xc0, !PT ;  /* 0x00000006bc217812 */ /* 0x000fce00078ec0ff */
[----:B---3--:R-:W-:Y:S01]  /*1ea80*/  HMMA.16816.F32.BF16 R8, R172, R28, R8 ;  /* 0x0000001cac08723c */ /* 0x008fe20000041808 */
[----:B------:R-:W-:-:S07]  /*1ea90*/  IMAD R32, R250, 0x40, R33 ;  /* 0x00000040fa207824 */ /* 0x000fce00078e0221 */
[----:B------:R-:W-:Y:S01]  /*1eaa0*/  HMMA.16816.F32.BF16 R4, R172, R30, R4 ;  /* 0x0000001eac04723c */ /* 0x000fe20000041804 */
[----:B------:R-:W-:Y:S01]  /*1eab0*/  IADD3 R34, R32, 0x1, RZ ;  /* 0x0000000120227810 */ /* 0x000fe20007ffe0ff */
[----:B------:R-:W-:Y:S01]  /*1eac0*/  FMUL.FTZ R170, R24, R198 ;  /* 0x000000c618aa7220 */ /* 0x000fe20000410000 */
[----:B------:R-:W-:-:S05]  /*1ead0*/  IADD3 R168, R32, 0x8, RZ ;  /* 0x0000000820a87810 */ /* 0x000fca0007ffe0ff */
[----:B----4-:R-:W-:Y:S01]  /*1eae0*/  HMMA.16816.F32.BF16 R180, R172, R178, R180 ;  /* 0x000000b2acb4723c */ /* 0x010fe200000418b4 */
[----:B------:R-:W-:-:S06]  /*1eaf0*/  FMUL.FTZ R24, R25, R198 ;  /* 0x000000c619187220 */ /* 0x000fcc0000410000 */
[-C--:B------:R-:W-:Y:S02]  /*1eb00*/  FMUL.FTZ R178, R27, R198.reuse ;  /* 0x000000c61bb27220 */ /* 0x080fe40000410000 */
[-C--:B------:R-:W-:Y:S01]  /*1eb10*/  FMUL.FTZ R27, R20, R198.reuse ;  /* 0x000000c6141b7220 */ /* 0x080fe20000410000 */
[----:B------:R-:W-:Y:S01]  /*1eb20*/  I2F R35, R34 ;  /* 0x0000002200237306 */ /* 0x000fe20000201400 */
[-C--:B------:R-:W-:Y:S01]  /*1eb30*/  FMUL.FTZ R20, R21, R198.reuse ;  /* 0x000000c615147220 */ /* 0x080fe20000410000 */
[----:B------:R-:W-:Y:S01]  /*1eb40*/  IADD3 R28, R32, 0x9, RZ ;  /* 0x00000009201c7810 */ /* 0x000fe20007ffe0ff */
[----:B------:R-:W-:-:S05]  /*1eb50*/  FMUL.FTZ R25, R22, R198 ;  /* 0x000000c616197220 */ /* 0x000fca0000410000 */
[----:B------:R-:W-:Y:S01]  /*1eb60*/  I2F R169, R168 ;  /* 0x000000a800a97306 */ /* 0x000fe20000201400 */
[----:B------:R-:W-:-:S07]  /*1eb70*/  FMUL.FTZ R189, R23, R198 ;  /* 0x000000c617bd7220 */ /* 0x000fce0000410000 */
[----:B------:R-:W1:Y:S01]  /*1eb80*/  MUFU.TANH R178, R178 ;  /* 0x000000b200b27308 */ /* 0x000e620000002400 */
[----:B------:R-:W-:-:S07]  /*1eb90*/  FMUL.FTZ R21, R18, R198 ;  /* 0x000000c612157220 */ /* 0x000fce0000410000 */
[----:B------:R-:W2:Y:S01]  /*1eba0*/  MUFU.TANH R27, R27 ;  /* 0x0000001b001b7308 */ /* 0x000ea20000002400 */
[-C--:B------:R-:W-:Y:S01]  /*1ebb0*/  FMUL.FTZ R22, R16, R198.reuse ;  /* 0x000000c610167220 */ /* 0x080fe20000410000 */
[----:B------:R-:W-:Y:S01]  /*1ebc0*/  IADD3 R30, R32, 0x10, RZ ;  /* 0x00000010201e7810 */ /* 0x000fe20007ffe0ff */
[----:B------:R-:W-:-:S05]  /*1ebd0*/  FMUL.FTZ R19, R19, R198 ;  /* 0x000000c613137220 */ /* 0x000fca0000410000 */
[----:B------:R-:W-:Y:S01]  /*1ebe0*/  MUFU.TANH R24, R24 ;  /* 0x0000001800187308 */ /* 0x000fe20000002400 */
[-C--:B------:R-:W-:Y:S01]  /*1ebf0*/  FMUL.FTZ R16, R17, R198.reuse ;  /* 0x000000c611107220 */ /* 0x080fe20000410000 */
[----:B------:R-:W-:Y:S01]  /*1ec00*/  HMMA.16816.F32.BF16 R184, R172, R176, R184 ;  /* 0x000000b0acb8723c */ /* 0x000fe200000418b8 */
[----:B------:R-:W-:-:S05]  /*1ec10*/  FMUL.FTZ R8, R8, R198 ;  /* 0x000000c608087220 */ /* 0x000fca0000410000 */
[----:B------:R-:W-:Y:S01]  /*1ec20*/  I2F R29, R28 ;  /* 0x0000001c001d7306 */ /* 0x000fe20000201400 */
[----:B------:R-:W-:Y:S01]  /*1ec30*/  IADD3 R176, R32, 0x11, RZ ;  /* 0x0000001120b07810 */ /* 0x000fe20007ffe0ff */
[----:B------:R-:W-:-:S06]  /*1ec40*/  FMUL.FTZ R18, R12, R198 ;  /* 0x000000c60c127220 */ /* 0x000fcc0000410000 */
[----:B------:R-:W3:Y:S01]  /*1ec50*/  MUFU.TANH R20, R20 ;  /* 0x0000001400147308 */ /* 0x000ee20000002400 */
[----:B------:R-:W-:Y:S01]  /*1ec60*/  IADD3 R171, R32, 0x18, RZ ;  /* 0x0000001820ab7810 */ /* 0x000fe20007ffe0ff */
[----:B------:R-:W-:-:S06]  /*1ec70*/  FMUL.FTZ R17, R14, R198 ;  /* 0x000000c60e117220 */ /* 0x000fcc0000410000 */
[----:B------:R-:W-:Y:S01]  /*1ec80*/  MUFU.TANH R25, R25 ;  /* 0x0000001900197308 */ /* 0x000fe20000002400 */
[----:B------:R-:W-:Y:S01]  /*1ec90*/  FMUL.FTZ R9, R9, R198 ;  /* 0x000000c609097220 */ /* 0x000fe20000410000 */
[----:B------:R-:W-:-:S06]  /*1eca0*/  ISETP.GE.AND P5, PT, R34, R3, PT ;  /* 0x000000032200720c */ /* 0x000fcc0003fa6270 */
[----:B------:R-:W-:Y:S01]  /*1ecb0*/  MUFU.TANH R189, R189 ;  /* 0x000000bd00bd7308 */ /* 0x000fe20000002400 */
[----:B------:R-:W-:Y:S01]  /*1ecc0*/  FMUL.FTZ R188, R15, R198 ;  /* 0x000000c60fbc7220 */ /* 0x000fe20000410000 */
[----:B------:R-:W-:Y:S01]  /*1ecd0*/  ISETP.GE.AND P1, PT, R168, R2, PT ;  /* 0x00000002a800720c */ /* 0x000fe20003f26270 */
[----:B------:R-:W-:-:S05]  /*1ece0*/  FMUL.FTZ R12, R13, R198 ;  /* 0x000000c60d0c7220 */ /* 0x000fca0000410000 */
[----:B------:R-:W-:Y:S01]  /*1ecf0*/  I2F R31, R30 ;  /* 0x0000001e001f7306 */ /* 0x000fe20000201400 */
[----:B------:R-:W-:-:S07]  /*1ed00*/  IADD3 R174, R32, 0x19, RZ ;  /* 0x0000001920ae7810 */ /* 0x000fce0007ffe0ff */
[----:B------:R-:W4:Y:S01]  /*1ed10*/  MUFU.TANH R21, R21 ;  /* 0x0000001500157308 */ /* 0x000f220000002400 */
[----:B------:R-:W-:-:S07]  /*1ed20*/  FMUL.FTZ R6, R6, R198 ;  /* 0x000000c606067220 */ /* 0x000fce0000410000 */
[----:B------:R5:W-:Y:S01]  /*1ed30*/  MUFU.TANH R23, R19 ;  /* 0x0000001300177308 */ /* 0x000be20000002400 */
[----:B------:R-:W-:-:S07]  /*1ed40*/  ISETP.GE.AND P6, PT, R34, R2, PT ;  /* 0x000000022200720c */ /* 0x000fce0003fc6270 */
[----:B------:R-:W2:Y:S01]  /*1ed50*/  MUFU.TANH R22, R22 ;  /* 0x0000001600167308 */ /* 0x000ea20000002400 */
[----:B-----5:R-:W-:-:S07]  /*1ed60*/  FMUL.FTZ R19, R11, R198 ;  /* 0x000000c60b137220 */ /* 0x020fce0000410000 */
[----:B------:R2:W-:Y:S01]  /*1ed70*/  MUFU.TANH R14, R8 ;  /* 0x00000008000e7308 */ /* 0x0005e20000002400 */
[----:B------:R-:W-:Y:S02]  /*1ed80*/  FMUL.FTZ R11, R5, R198 ;  /* 0x000000c6050b7220 */ /* 0x000fe40000410000 */
[----:B-1----:R-:W-:-:S05]  /*1ed90*/  FFMA.FTZ R5, R0, R35, R178 ;  /* 0x0000002300057223 */ /* 0x002fca00000100b2 */
[----:B------:R-:W-:Y:S01]  /*1eda0*/  I2F R177, R176 ;  /* 0x000000b000b17306 */ /* 0x000fe20000201400 */
[----:B------:R-:W-:Y:S01]  /*1edb0*/  FSEL R5, R5, -INF , !P5 ;  /* 0xff80000005057808 */ /* 0x000fe20006800000 */
[----:B------:R-:W-:-:S06]  /*1edc0*/  FMUL.FTZ R10, R10, R198 ;  /* 0x000000c60a0a7220 */ /* 0x000fcc0000410000 */
[----:B------:R-:W1:Y:S01]  /*1edd0*/  MUFU.TANH R16, R16 ;  /* 0x0000001000107308 */ /* 0x000e620000002400 */
[----:B--2---:R-:W-:Y:S01]  /*1ede0*/  FFMA.FTZ R8, R0, R169, R27 ;  /* 0x000000a900087223 */ /* 0x004fe2000001001b */
[----:B------:R-:W-:Y:S01]  /*1edf0*/  IADD3 R172, R32, 0x20, RZ ;  /* 0x0000002020ac7810 */ /* 0x000fe20007ffe0ff */
[----:B------:R-:W-:Y:S01]  /*1ee00*/  FMUL.FTZ R4, R4, R198 ;  /* 0x000000c604047220 */ /* 0x000fe20000410000 */
[----:B------:R-:W-:-:S04]  /*1ee10*/  ISETP.GE.AND P5, PT, R28, R2, PT ;  /* 0x000000021c00720c */ /* 0x000fc80003fa6270 */
[----:B------:R-:W-:Y:S01]  /*1ee20*/  I2F R179, R171 ;  /* 0x000000ab00b37306 */ /* 0x000fe20000201400 */
[----:B------:R-:W-:Y:S02]  /*1ee30*/  FSEL R8, R8, -INF , !P1 ;  /* 0xff80000008087808 */ /* 0x000fe40004800000 */
[----:B------:R-:W-:-:S05]  /*1ee40*/  ISETP.GE.AND P1, PT, R28, R3, PT ;  /* 0x000000031c00720c */ /* 0x000fca0003f26270 */
[----:B------:R-:W2:Y:S01]  /*1ee50*/  MUFU.TANH R18, R18 ;  /* 0x0000001200127308 */ /* 0x000ea20000002400 */
[----:B------:R-:W-:Y:S01]  /*1ee60*/  FMUL.FTZ R28, R7, R198 ;  /* 0x000000c6071c7220 */ /* 0x000fe20000410000 */
[----:B------:R-:W-:Y:S01]  /*1ee70*/  IADD3 R193, R32, 0x21, RZ ;  /* 0x0000002120c17810 */ /* 0x000fe20007ffe0ff */
[----:B---3--:R-:W-:-:S05]  /*1ee80*/  FFMA.FTZ R7, R0, R29, R20 ;  /* 0x0000001d00077223 */ /* 0x008fca0000010014 */
[----:B------:R3:W-:Y:S08]  /*1ee90*/  MUFU.TANH R13, R9 ;  /* 0x00000009000d7308 */ /* 0x0007f00000002400 */
[----:B------:R-:W5:Y:S01]  /*1eea0*/  MUFU.TANH R17, R17 ;  /* 0x0000001100117308 */ /* 0x000f620000002400 */
[----:B---3--:R-:W-:-:S07]  /*1eeb0*/  FFMA.FTZ R9, R0, R35, R24 ;  /* 0x0000002300097223 */ /* 0x008fce0000010018 */
[----:B------:R-:W-:Y:S01]  /*1eec0*/  I2F R175, R174 ;  /* 0x000000ae00af7306 */ /* 0x000fe20000201400 */
[----:B------:R-:W-:-:S07]  /*1eed0*/  FSEL R9, R9, -INF , !P6 ;  /* 0xff80000009097808 */ /* 0x000fce0007000000 */
[----:B------:R-:W3:Y:S01]  /*1eee0*/  MUFU.TANH R188, R188 ;  /* 0x000000bc00bc7308 */ /* 0x000ee20000002400 */
[----:B------:R-:W-:Y:S01]  /*1eef0*/  ISETP.GE.AND P6, PT, R168, R3, PT ;  /* 0x00000003a800720c */ /* 0x000fe20003fc6270 */
[----:B----4-:R-:W-:Y:S01]  /*1ef00*/  FFMA.FTZ R20, R0, R31, R21 ;  /* 0x0000001f00147223 */ /* 0x010fe20000010015 */
[----:B------:R-:W-:-:S05]  /*1ef10*/  FSEL R7, R7, -INF , !P5 ;  /* 0xff80000007077808 */ /* 0x000fca0006800000 */
[----:B------:R-:W4:Y:S01]  /*1ef20*/  MUFU.TANH R12, R12 ;  /* 0x0000000c000c7308 */ /* 0x000f220000002400 */
[----:B------:R-:W-:Y:S01]  /*1ef30*/  IADD3 R24, R32, 0x28, RZ ;  /* 0x0000002820187810 */ /* 0x000fe20007ffe0ff */
[----:B------:R-:W-:-:S06]  /*1ef40*/  FFMA.FTZ R22, R0, R31, R22 ;  /* 0x0000001f00167223 */ /* 0x000fcc0000010016 */
[----:B------:R2:W-:Y:S01]  /*1ef50*/  MUFU.TANH R35, R6 ;  /* 0x0000000600237308 */ /* 0x0005e20000002400 */
[----:B------:R-:W-:Y:S01]  /*1ef60*/  ISETP.GE.AND P5, PT, R30, R3, PT ;  /* 0x000000031e00720c */ /* 0x000fe20003fa6270 */
[----:B-1----:R-:W-:-:S06]  /*1ef70*/  FFMA.FTZ R16, R0, R177, R16 ;  /* 0x000000b100107223 */ /* 0x002fcc0000010010 */
[----:B------:R-:W1:Y:S01]  /*1ef80*/  I2F R173, R172 ;  /* 0x000000ac00ad7306 */ /* 0x000e620000201400 */
[----:B------:R-:W-:Y:S01]  /*1ef90*/  IADD3 R27, R32, 0x29, RZ ;  /* 0x00000029201b7810 */ /* 0x000fe20007ffe0ff */
[----:B--2---:R-:W-:-:S06]  /*1efa0*/  FFMA.FTZ R6, R0, R169, R25 ;  /* 0x000000a900067223 */ /* 0x004fcc0000010019 */
[----:B------:R2:W-:Y:S01]  /*1efb0*/  MUFU.TANH R15, R4 ;  /* 0x00000004000f7308 */ /* 0x0005e20000002400 */
[----:B------:R-:W-:-:S07]  /*1efc0*/  FSEL R6, R6, -INF , !P6 ;  /* 0xff80000006067808 */ /* 0x000fce0007000000 */
[----:B------:R-:W1:Y:S01]  /*1efd0*/  MUFU.TANH R10, R10 ;  /* 0x0000000a000a7308 */ /* 0x000e620000002400 */
[----:B------:R-:W-:Y:S01]  /*1efe0*/  ISETP.GE.AND P6, PT, R30, R2, PT ;  /* 0x000000021e00720c */ /* 0x000fe20003fc6270 */
[----:B--2---:R-:W-:-:S06]  /*1eff0*/  FFMA.FTZ R4, R0, R29, R189 ;  /* 0x0000001d00047223 */ /* 0x004fcc00000100bd */
[----:B------:R-:W2:Y:S01]  /*1f000*/  I2F R34, R193 ;  /* 0x000000c100227306 */ /* 0x000ea20000201400 */
[----:B------:R-:W-:Y:S01]  /*1f010*/  FSEL R20, R20, -INF , !P5 ;  /* 0xff80000014147808 */ /* 0x000fe20006800000 */
[----:B------:R-:W-:Y:S01]  /*1f020*/  FFMA.FTZ R18, R0, R179, R18 ;  /* 0x000000b300127223 */ /* 0x000fe20000010012 */
[----:B------:R-:W-:Y:S02]  /*1f030*/  FSEL R4, R4, -INF , !P1 ;  /* 0xff80000004047808 */ /* 0x000fe40004800000 */
[----:B------:R-:W-:-:S03]  /*1f040*/  ISETP.GE.AND P1, PT, R176, R2, PT ;  /* 0x00000002b000720c */ /* 0x000fc60003f26270 */
[----:B------:R-:W1:Y:S01]  /*1f050*/  MUFU.TANH R19, R19 ;  /* 0x0000001300137308 */ /* 0x000e620000002400 */
[----:B------:R-:W-:Y:S01]  /*1f060*/  FSEL R178, R22, -INF , !P6 ;  /* 0xff80000016b27808 */ /* 0x000fe20007000000 */
[C---:B------:R-:W-:Y:S01]  /*1f070*/  FFMA.FTZ R192, R0.reuse, R177, R23 ;  /* 0x000000b100c07223 */ /* 0x040fe20000010017 */
[----:B------:R-:W-:Y:S01]  /*1f080*/  ISETP.GE.AND P5, PT, R171, R2, PT ;  /* 0x00000002ab00720c */ /* 0x000fe20003fa6270 */
[----:B-----5:R-:W-:Y:S01]  /*1f090*/  FFMA.FTZ R189, R0, R179, R17 ;  /* 0x000000b300bd7223 */ /* 0x020fe20000010011 */
[----:B------:R-:W-:-:S03]  /*1f0a0*/  ISETP.GE.AND P6, PT, R176, R3, PT ;  /* 0x00000003b000720c */ /* 0x000fc60003fc6270 */
[----:B------:R-:W5:Y:S01]  /*1f0b0*/  I2F R168, R24 ;  /* 0x0000001800a87306 */ /* 0x000f620000201400 */
[----:B------:R-:W-:Y:S01]  /*1f0c0*/  FSEL R23, R16, -INF , !P1 ;  /* 0xff80000010177808 */ /* 0x000fe20004800000 */
[----:B---3--:R-:W-:Y:S01]  /*1f0d0*/  FFMA.FTZ R188, R0, R175, R188 ;  /* 0x000000af00bc7223 */ /* 0x008fe200000100bc */
[----:B------:R-:W-:Y:S01]  /*1f0e0*/  ISETP.GE.AND P1, PT, R171, R3, PT ;  /* 0x00000003ab00720c */ /* 0x000fe20003f26270 */
[----:B------:R-:W-:Y:S01]  /*1f0f0*/  FMUL.FTZ R31, R184, R198 ;  /* 0x000000c6b81f7220 */ /* 0x000fe20000410000 */
[----:B------:R-:W-:-:S03]  /*1f100*/  FSEL R22, R18, -INF , !P5 ;  /* 0xff80000012167808 */ /* 0x000fc60006800000 */
[----:B------:R-:W-:Y:S01]  /*1f110*/  MUFU.TANH R11, R11 ;  /* 0x0000000b000b7308 */ /* 0x000fe20000002400 */
[----:B------:R-:W-:Y:S01]  /*1f120*/  FSEL R192, R192, -INF , !P6 ;  /* 0xff800000c0c07808 */ /* 0x000fe20007000000 */
[----:B----4-:R-:W-:Y:S01]  /*1f130*/  FFMA.FTZ R21, R0, R175, R12 ;  /* 0x000000af00157223 */ /* 0x010fe2000001000c */
[----:B------:R-:W-:-:S05]  /*1f140*/  ISETP.GE.AND P5, PT, R174, R3, PT ;  /* 0x00000003ae00720c */ /* 0x000fca0003fa6270 */
[----:B------:R-:W3:Y:S01]  /*1f150*/  I2F R169, R27 ;  /* 0x0000001b00a97306 */ /* 0x000ee20000201400 */
[----:B------:R-:W-:Y:S01]  /*1f160*/  IADD3 R194, R32, 0x30, RZ ;  /* 0x0000003020c27810 */ /* 0x000fe20007ffe0ff */
[----:B------:R-:W-:Y:S01]  /*1f170*/  FMUL.FTZ R186, R186, R198 ;  /* 0x000000c6baba7220 */ /* 0x000fe20000410000 */
[-C--:B------:R-:W-:Y:S01]  /*1f180*/  ISETP.GE.AND P6, PT, R174, R2.reuse, PT ;  /* 0x00000002ae00720c */ /* 0x080fe20003fc6270 */
[CC--:B-1----:R-:W-:Y:S01]  /*1f190*/  FFMA.FTZ R14, R0.reuse, R173.reuse, R14 ;  /* 0x000000ad000e7223 */ /* 0x0c2fe2000001000e */
[----:B------:R-:W-:Y:S01]  /*1f1a0*/  FSEL R189, R189, -INF , !P1 ;  /* 0xff800000bdbd7808 */ /* 0x000fe20004800000 */
[----:B------:R-:W-:Y:S01]  /*1f1b0*/  FFMA.FTZ R25, R0, R173, R10 ;  /* 0x000000ad00197223 */ /* 0x000fe2000001000a */
[----:B------:R-:W-:Y:S01]  /*1f1c0*/  ISETP.GE.AND P1, PT, R172, R2, PT ;  /* 0x00000002ac00720c */ /* 0x000fe20003f26270 */
[----:B------:R-:W1:Y:S01]  /*1f1d0*/  MUFU.TANH R28, R28 ;  /* 0x0000001c001c7308 */ /* 0x000e620000002400 */
[----:B------:R-:W-:Y:S01]  /*1f1e0*/  FSEL R191, R188, -INF , !P5 ;  /* 0xff800000bcbf7808 */ /* 0x000fe20006800000 */
[----:B--2---:R-:W-:Y:S01]  /*1f1f0*/  FFMA.FTZ R188, R0, R34, R13 ;  /* 0x0000002200bc7223 */ /* 0x004fe2000001000d */
[----:B------:R-:W-:Y:S01]  /*1f200*/  FSEL R21, R21, -INF , !P6 ;  /* 0xff80000015157808 */ /* 0x000fe20007000000 */
[----:B------:R-:W-:Y:S01]  /*1f210*/  FMUL.FTZ R12, R185, R198 ;  /* 0x000000c6b90c7220 */ /* 0x000fe20000410000 */
[----:B------:R-:W-:Y:S01]  /*1f220*/  ISETP.GE.AND P6, PT, R172, R3, PT ;  /* 0x00000003ac00720c */ /* 0x000fe20003fc6270 */
[----:B------:R-:W-:Y:S01]  /*1f230*/  FFMA.FTZ R19, R0, R34, R19 ;  /* 0x0000002200137223 */ /* 0x000fe20000010013 */
[----:B------:R-:W-:Y:S01]  /*1f240*/  ISETP.GE.AND P5, PT, R193, R2, PT ;  /* 0x00000002c100720c */ /* 0x000fe20003fa6270 */
[----:B------:R-:W-:Y:S01]  /*1f250*/  I2F R195, R194 ;  /* 0x000000c200c37306 */ /* 0x000fe20000201400 */
[----:B------:R-:W-:-:S02]  /*1f260*/  FSEL R190, R14, -INF , !P1 ;  /* 0xff8000000ebe7808 */ /* 0x000fc40004800000 */
[----:B------:R-:W-:-:S05]  /*1f270*/  ISETP.GE.AND P1, PT, R193, R3, PT ;  /* 0x00000003c100720c */ /* 0x000fca0003f26270 */
[----:B------:R2:W4:Y:S01]  /*1f280*/  MUFU.TANH R10, R186 ;  /* 0x000000ba000a7308 */ /* 0x0005220000002400 */
[----:B------:R-:W-:Y:S01]  /*1f290*/  IADD3 R29, R32, 0x31, RZ ;  /* 0x00000031201d7810 */ /* 0x000fe20007ffe0ff */
[----:B-----5:R-:W-:Y:S01]  /*1f2a0*/  FFMA.FTZ R15, R0, R168, R15 ;  /* 0x000000a8000f7223 */ /* 0x020fe2000001000f */
[----:B------:R-:W-:-:S05]  /*1f2b0*/  FSEL R25, R25, -INF , !P6 ;  /* 0xff80000019197808 */ /* 0x000fca0007000000 */
[----:B------:R-:W5:Y:S01]  /*1f2c0*/  MUFU.TANH R31, R31 ;  /* 0x0000001f001f7308 */ /* 0x000f620000002400 */
[----:B------:R-:W-:Y:S01]  /*1f2d0*/  FSEL R188, R188, -INF , !P5 ;  /* 0xff800000bcbc7808 */ /* 0x000fe20006800000 */
[----:B------:R-:W-:Y:S01]  /*1f2e0*/  FMUL.FTZ R187, R187, R198 ;  /* 0x000000c6bbbb7220 */ /* 0x000fe20000410000 */
[----:B------:R-:W-:Y:S01]  /*1f2f0*/  ISETP.GE.AND P6, PT, R24, R2, PT ;  /* 0x000000021800720c */ /* 0x000fe20003fc6270 */
[-C--:B------:R-:W-:Y:S01]  /*1f300*/  FMUL.FTZ R14, R180, R198.reuse ;  /* 0x000000c6b40e7220 */ /* 0x080fe20000410000 */
[----:B------:R-:W-:Y:S01]  /*1f310*/  ISETP.GE.AND P5, PT, R24, R3, PT ;  /* 0x000000031800720c */ /* 0x000fe20003fa6270 */
[----:B---3--:R-:W-:Y:S01]  /*1f320*/  FFMA.FTZ R11, R0, R169, R11 ;  /* 0x000000a9000b7223 */ /* 0x008fe2000001000b */
[----:B------:R-:W-:Y:S01]  /*1f330*/  FSEL R24, R19, -INF , !P1 ;  /* 0xff80000013187808 */ /* 0x000fe20004800000 */
[----:B------:R-:W-:Y:S01]  /*1f340*/  I2F R199, R29 ;  /* 0x0000001d00c77306 */ /* 0x000fe20000201400 */
[----:B------:R-:W-:Y:S01]  /*1f350*/  IADD3 R171, R32, 0x38, RZ ;  /* 0x0000003820ab7810 */ /* 0x000fe20007ffe0ff */
[----:B------:R-:W-:Y:S01]  /*1f360*/  FMUL.FTZ R182, R182, R198 ;  /* 0x000000c6b6b67220 */ /* 0x000fe20000410000 */
[----:B------:R-:W-:-:S02]  /*1f370*/  ISETP.GE.AND P1, PT, R27, R2, PT ;  /* 0x000000021b00720c */ /* 0x000fc40003f26270 */
[----:B--2---:R-:W-:-:S03]  /*1f380*/  FSEL R186, R15, -INF , !P6 ;  /* 0xff8000000fba7808 */ /* 0x004fc60007000000 */
[----:B------:R-:W2:Y:S01]  /*1f390*/  MUFU.TANH R12, R12 ;  /* 0x0000000c000c7308 */ /* 0x000ea20000002400 */
[----:B------:R-:W-:Y:S01]  /*1f3a0*/  ISETP.GE.AND P6, PT, R27, R3, PT ;  /* 0x000000031b00720c */ /* 0x000fe20003fc6270 */
[----:B------:R-:W-:Y:S01]  /*1f3b0*/  FFMA.FTZ R30, R0, R168, R35 ;  /* 0x000000a8001e7223 */ /* 0x000fe20000010023 */
[----:B------:R-:W-:Y:S01]  /*1f3c0*/  FSEL R27, R11, -INF , !P1 ;  /* 0xff8000000b1b7808 */ /* 0x000fe20004800000 */
[----:B------:R-:W-:-:S04]  /*1f3d0*/  FMUL.FTZ R26, R26, R198 ;  /* 0x000000c61a1a7220 */ /* 0x000fc80000410000 */
[----:B------:R-:W3:Y:S01]  /*1f3e0*/  MUFU.TANH R13, R187 ;  /* 0x000000bb000d7308 */ /* 0x000ee20000002400 */
[----:B-1----:R-:W-:Y:S01]  /*1f3f0*/  FFMA.FTZ R28, R0, R169, R28 ;  /* 0x000000a9001c7223 */ /* 0x002fe2000001001c */
[----:B------:R-:W-:Y:S01]  /*1f400*/  FSEL R30, R30, -INF , !P5 ;  /* 0xff8000001e1e7808 */ /* 0x000fe20006800000 */
[----:B----4-:R-:W-:-:S05]  /*1f410*/  FFMA.FTZ R176, R0, R195, R10 ;  /* 0x000000c300b07223 */ /* 0x010fca000001000a */
[----:B------:R-:W-:Y:S01]  /*1f420*/  I2F R177, R171 ;  /* 0x000000ab00b17306 */ /* 0x000fe20000201400 */
[----:B-----5:R-:W-:Y:S01]  /*1f430*/  FFMA.FTZ R15, R0, R195, R31 ;  /* 0x000000c3000f7223 */ /* 0x020fe2000001001f */
[----:B------:R-:W-:-:S06]  /*1f440*/  ISETP.GE.AND P5, PT, R194, R2, PT ;  /* 0x00000002c200720c */ /* 0x000fcc0003fa6270 */
[----:B------:R-:W1:Y:S08]  /*1f450*/  MUFU.TANH R14, R14 ;  /* 0x0000000e000e7308 */ /* 0x000e700000002400 */
[----:B------:R-:W4:Y:S01]  /*1f460*/  MUFU.TANH R11, R182 ;  /* 0x000000b6000b7308 */ /* 0x000f220000002400 */
[----:B------:R-:W-:-:S07]  /*1f470*/  FSEL R31, R28, -INF , !P6 ;  /* 0xff8000001c1f7808 */ /* 0x000fce0007000000 */
[----:B------:R-:W-:Y:S01]  /*1f480*/  I2F R33, R32 ;  /* 0x0000002000217306 */ /* 0x000fe20000201400 */
[----:B------:R-:W-:-:S07]  /*1f490*/  FSEL R28, R15, -INF , !P5 ;  /* 0xff8000000f1c7808 */ /* 0x000fce0006800000 */
[----:B------:R-:W5:Y:S01]  /*1f4a0*/  MUFU.TANH R170, R170 ;  /* 0x000000aa00aa7308 */ /* 0x000f620000002400 */
[----:B------:R-:W-:-:S07]  /*1f4b0*/  ISETP.GE.AND P6, PT, R29, R2, PT ;  /* 0x000000021d00720c */ /* 0x000fce0003fc6270 */
[----:B------:R-:W5:Y:S01]  /*1f4c0*/  MUFU.TANH R10, R26 ;  /* 0x0000001a000a7308 */ /* 0x000f620000002400 */
[----:B------:R-:W-:Y:S01]  /*1f4d0*/  ISETP.GE.AND P5, PT, R29, R3, PT ;  /* 0x000000031d00720c */ /* 0x000fe20003fa6270 */
[----:B--2---:R-:W-:Y:S01]  /*1f4e0*/  FFMA.FTZ R29, R0, R199, R12 ;  /* 0x000000c7001d7223 */ /* 0x004fe2000001000c */
[----:B------:R-:W-:Y:S01]  /*1f4f0*/  ISETP.GE.AND P1, PT, R194, R3, PT ;  /* 0x00000003c200720c */ /* 0x000fe20003f26270 */
[----:B---3--:R-:W-:Y:S01]  /*1f500*/  FFMA.FTZ R13, R0, R199, R13 ;  /* 0x000000c7000d7223 */ /* 0x008fe2000001000d */
[----:B------:R-:W-:Y:S01]  /*1f510*/  IADD3 R16, R32, 0x39, RZ ;  /* 0x0000003920107810 */ /* 0x000fe20007ffe0ff */
[-C--:B-1----:R-:W-:Y:S01]  /*1f520*/  FFMA.FTZ R14, R0, R177.reuse, R14 ;  /* 0x000000b1000e7223 */ /* 0x082fe2000001000e */
[----:B------:R-:W-:Y:S01]  /*1f530*/  FSEL R176, R176, -INF , !P1 ;  /* 0xff800000b0b07808 */ /* 0x000fe20004800000 */
[----:B------:R-:W-:Y:S01]  /*1f540*/  FMUL.FTZ R181, R181, R198 ;  /* 0x000000c6b5b57220 */ /* 0x000fe20000410000 */
[----:B------:R-:W-:Y:S01]  /*1f550*/  ISETP.GE.AND P1, PT, R171, R2, PT ;  /* 0x00000002ab00720c */ /* 0x000fe20003f26270 */
[----:B------:R-:W-:Y:S01]  /*1f560*/  FMUL.FTZ R183, R183, R198 ;  /* 0x000000c6b7b77220 */ /* 0x000fe20000410000 */
[----:B------:R-:W-:Y:S01]  /*1f570*/  FSEL R29, R29, -INF , !P6 ;  /* 0xff8000001d1d7808 */ /* 0x000fe20007000000 */
[C---:B----4-:R-:W-:Y:S01]  /*1f580*/  FFMA.FTZ R172, R0.reuse, R177, R11 ;  /* 0x000000b100ac7223 */ /* 0x050fe2000001000b */
[----:B------:R-:W-:Y:S01]  /*1f590*/  ISETP.GE.AND P6, PT, R171, R3, PT ;  /* 0x00000003ab00720c */ /* 0x000fe20003fc6270 */
[-C--:B-----5:R-:W-:Y:S01]  /*1f5a0*/  FFMA.FTZ R170, R0, R33.reuse, R170 ;  /* 0x0000002100aa7223 */ /* 0x0a0fe200000100aa */
[----:B------:R-:W-:Y:S01]  /*1f5b0*/  FSEL R175, R13, -INF , !P5 ;  /* 0xff8000000daf7808 */ /* 0x000fe20006800000 */
[----:B------:R-:W-:Y:S01]  /*1f5c0*/  I2F R17, R16 ;  /* 0x0000001000117306 */ /* 0x000fe20000201400 */
[----:B------:R-:W-:Y:S01]  /*1f5d0*/  ISETP.GE.AND P5, PT, R32, R2, PT ;  /* 0x000000022000720c */ /* 0x000fe20003fa6270 */
[----:B------:R-:W-:Y:S01]  /*1f5e0*/  FFMA.FTZ R10, R0, R33, R10 ;  /* 0x00000021000a7223 */ /* 0x000fe2000001000a */
[----:B------:R-:W-:Y:S01]  /*1f5f0*/  FSEL R179, R14, -INF , !P1 ;  /* 0xff8000000eb37808 */ /* 0x000fe20004800000 */
[----:B------:R-:W-:Y:S01]  /*1f600*/  BAR.SYNC.DEFER_BLOCKING 0x0 ;  /* 0x0000000000007b1d */ /* 0x000fe20000010000 */
[----:B------:R-:W-:-:S02]  /*1f610*/  ISETP.GE.AND P1, PT, R32, R3, PT ;  /* 0x000000032000720c */ /* 0x000fc40003f26270 */
[----:B------:R-:W-:-:S03]  /*1f620*/  FSEL R172, R172, -INF , !P6 ;  /* 0xff800000acac7808 */ /* 0x000fc60007000000 */
[----:B------:R-:W1:Y:S01]  /*1f630*/  MUFU.TANH R12, R181 ;  /* 0x000000b5000c7308 */ /* 0x000e620000002400 */
[----:B------:R-:W-:Y:S02]  /*1f640*/  ISETP.GE.AND P6, PT, R16, R2, PT ;  /* 0x000000021000720c */ /* 0x000fe40003fc6270 */
[----:B------:R-:W-:-:S05]  /*1f650*/  FSEL R2, R170, -INF , !P5 ;  /* 0xff800000aa027808 */ /* 0x000fca0006800000 */
[----:B------:R-:W2:Y:S01]  /*1f660*/  MUFU.TANH R11, R183 ;  /* 0x000000b7000b7308 */ /* 0x000ea20000002400 */
[----:B------:R-:W-:Y:S02]  /*1f670*/  ISETP.GE.AND P5, PT, R16, R3, PT ;  /* 0x000000031000720c */ /* 0x000fe40003fa6270 */
[----:B------:R-:W-:Y:S02]  /*1f680*/  FSEL R3, R10, -INF , !P1 ;  /* 0xff8000000a037808 */ /* 0x000fe40004800000 */
[----:B------:R-:W-:Y:S01]  /*1f690*/  ISETP.GT.AND P1, PT, R250, R239, PT ;  /* 0x000000effa00720c */ /* 0x000fe20003f24270 */
[----:B------:R-:W-:Y:S01]  /*1f6a0*/  BSSY B1, `(.L_x_4824) ;  /* 0x00000ce000017945 */ /* 0x000fe20003800000 */
[CC--:B-1----:R-:W-:Y:S02]  /*1f6b0*/  FFMA.FTZ R12, R0.reuse, R17.reuse, R12 ;  /* 0x00000011000c7223 */ /* 0x0c2fe4000001000c */
[----:B------:R-:W-:Y:S02]  /*1f6c0*/  IMAD.MOV.U32 R184, RZ, RZ, R166 ;  /* 0x000000ffffb87224 */ /* 0x000fe400078e00a6 */
[----:B--2---:R-:W-:Y:S01]  /*1f6d0*/  FFMA.FTZ R11, R0, R17, R11 ;  /* 0x00000011000b7223 */ /* 0x004fe2000001000b */
[----:B------:R-:W-:Y:S01]  /*1f6e0*/  FSEL R177, R12, -INF , !P6 ;  /* 0xff8000000cb17808 */ /* 0x000fe20007000000 */
[----:B------:R-:W-:-:S03]  /*1f6f0*/  IMAD.MOV.U32 R185, RZ, RZ, R167 ;  /* 0x000000ffffb97224 */ /* 0x000fc600078e00a7 */
[----:B------:R-:W-:Y:S02]  /*1f700*/  FSEL R170, R11, -INF , !P5 ;  /* 0xff8000000baa7808 */ /* 0x000fe40006800000 */
        /* <DEDUP_REMOVED lines=64> */
.L_x_4827:
[----:B------:R-:W-:Y:S02]  /*1fb10*/  ULDC.64 UR4, c[0x0][0x118] ;  /* 0x0000460000047ab9 */ /* 0x000fe40000000a00 */
[----:B------:R-:W2:Y:S02]  /*1fb20*/  LD.E R14, [R196.64+0x38] ;  /* 0x00003804c40e7980 */ /* 0x000ea4000c101900 */
[----:B--2---:R-:W-:-:S04]  /*1fb30*/  LEA R14, -R14, RZ, 0x6 ;  /* 0x000000ff0e0e7211 */ /* 0x004fc800078e31ff */
[----:B------:R-:W-:Y:S02]  /*1fb40*/  SHF.R.S32.HI R15, RZ, 0x1f, R14 ;  /* 0x0000001fff0f7819 */ /* 0x000fe4000001140e */
.L_x_4828:
[----:B------:R-:W-:Y:S05]  /*1fb50*/  BSYNC B0 ;  /* 0x0000000000007941 */ /* 0x000fea0003800000 */
.L_x_4826:
        /* <DEDUP_REMOVED lines=130> */
.L_x_4825:
[----:B------:R-:W-:Y:S05]  /*20380*/  BSYNC B1 ;  /* 0x0000000000017941 */ /* 0x000fea0003800000 */
.L_x_4824:
[----:B------:R-:W-:Y:S01]  /*20390*/  ULDC.64 UR4, c[0x0][0x118] ;  /* 0x0000460000047ab9 */ /* 0x000fe20000000a00 */
[----:B-1----:R-:W-:Y:S01]  /*203a0*/  FMNMX.FTZ R10, R165, R2, !PT ;  /* 0x00000002a50a7209 */ /* 0x002fe20007810000 */
[----:B------:R-:W2:Y:S03]  /*203b0*/  LD.E R174, [R196.64+0xdc] ;  /* 0x0000dc04c4ae7980 */ /* 0x000ea6000c101900 */
        /* <DEDUP_REMOVED lines=49> */
[-CC-:B------:R-:W-:Y:S01]  /*206d0*/  FFMA.FTZ R166, R2, R174.reuse, -R181.reuse ;  /* 0x000000ae02a67223 */ /* 0x180fe200000108b5 */
[----:B------:R-:W1:Y:S01]  /*206e0*/  LDSM.16.MT88.4 R8, [R234+0x10000] ;  /* 0x01000000ea08783b */ /* 0x000e620000004200 */
[-C--:B------:R-:W-:Y:S01]  /*206f0*/  FFMA.FTZ R33, R7, R174.reuse, -R181 ;  /* 0x000000ae07217223 */ /* 0x080fe200000108b5 */
[----:B------:R-:W-:Y:S01]  /*20700*/  FSEL R7, R167, RZ, P0 ;  /* 0x000000ffa7077208 */ /* 0x000fe20000000000 */
[-CC-:B------:R-:W-:Y:S01]  /*20710*/  FFMA.FTZ R2, R6, R174.reuse, -R173.reuse ;  /* 0x000000ae06027223 */ /* 0x180fe200000108ad */
[----:B------:R-:W-:Y:S01]  /*20720*/  FSEL R6, R168, RZ, P2 ;  /* 0x000000ffa8067208 */ /* 0x000fe20001000000 */
[-CC-:B------:R-:W-:Y:S01]  /*20730*/  FFMA.FTZ R32, R3, R174.reuse, -R173.reuse ;  /* 0x000000ae03207223 */ /* 0x180fe200000108ad */
[----:B------:R-:W-:Y:S01]  /*20740*/  MUFU.EX2 R166, R166 ;  /* 0x000000a600a67308 */ /* 0x000fe20000000800 */
[----:B------:R-:W-:-:S02]  /*20750*/  FFMA.FTZ R3, R5, R174, -R173 ;  /* 0x000000ae05037223 */ /* 0x000fc400000108ad */
[----:B------:R-:W-:Y:S02]  /*20760*/  FADD.FTZ R5, R165, -R6 ;  /* 0x80000006a5057221 */ /* 0x000fe40000010000 */
[----:B------:R-:W-:Y:S02]  /*20770*/  FADD.FTZ R7, R164, -R7 ;  /* 0x80000007a4077221 */ /* 0x000fe40000010000 */
        /* <DEDUP_REMOVED lines=9> */
[--C-:B------:R-:W-:Y:S02]  /*20810*/  FFMA.FTZ R180, R20, R174, -R173.reuse ;  /* 0x000000ae14b47223 */ /* 0x100fe400000108ad */
[----:B------:R-:W-:Y:S01]  /*20820*/  LDSM.16.MT88.4 R20, [R234+0x10800] ;  /* 0x01080000ea14783b */ /* 0x000fe20000004200 */
[----:B------:R-:W3:Y:S01]  /*20830*/  MUFU.EX2 R33, R33 ;  /* 0x0000002100217308 */ /* 0x000ee20000000800 */
[----:B--2---:R-:W-:Y:S01]  /*20840*/  F2FP.BF16.PACK_AB R4, R35, R166 ;  /* 0x000000a62304723e */ /* 0x004fe200000010ff */
[----:B------:R-:W-:-:S02]  /*20850*/  FFMA.FTZ R182, R189, R174, -R173 ;  /* 0x000000aebdb67223 */ /* 0x000fc400000108ad */
[-CC-:B------:R-:W-:Y:S02]  /*20860*/  FFMA.FTZ R191, R191, R174.reuse, -R173.reuse ;  /* 0x000000aebfbf7223 */ /* 0x180fe400000108ad */
[-C--:B------:R-:W-:Y:S02]  /*20870*/  FFMA.FTZ R192, R192, R174.reuse, -R173 ;  /* 0x000000aec0c07223 */ /* 0x080fe400000108ad */
[----:B------:R-:W-:Y:S01]  /*20880*/  MUFU.EX2 R32, R32 ;  /* 0x0000002000207308 */ /* 0x000fe20000000800 */
[-CC-:B------:R-:W-:Y:S02]  /*20890*/  FFMA.FTZ R193, R188, R174.reuse, -R181.reuse ;  /* 0x000000aebcc17223 */ /* 0x180fe400000108b5 */
[-C--:B------:R-:W-:Y:S02]  /*208a0*/  FFMA.FTZ R195, R27, R174.reuse, -R181 ;  /* 0x000000ae1bc37223 */ /* 0x080fe400000108b5 */
[-CC-:B------:R-:W-:Y:S02]  /*208b0*/  FFMA.FTZ R188, R25, R174.reuse, -R173.reuse ;  /* 0x000000ae19bc7223 */ /* 0x180fe400000108ad */
[----:B------:R-:W-:Y:S01]  /*208c0*/  FFMA.FTZ R197, R24, R174, -R173 ;  /* 0x000000ae18c57223 */ /* 0x000fe200000108ad */
[----:B------:R-:W2:Y:S01]  /*208d0*/  MUFU.EX2 R3, R3 ;  /* 0x0000000300037308 */ /* 0x000ea20000000800 */
[----:B---3--:R-:W-:Y:S01]  /*208e0*/  F2FP.BF16.PACK_AB R6, R33, R34 ;  /* 0x000000222106723e */ /* 0x008fe200000010ff */
[----:B------:R-:W-:Y:S01]  /*208f0*/  LDSM.16.MT88.4 R24, [R234+0x11000] ;  /* 0x01100000ea18783b */ /* 0x000fe20000004200 */
[----:B------:R-:W-:-:S02]  /*20900*/  FFMA.FTZ R190, R190, R174, -R181 ;  /* 0x000000aebebe7223 */ /* 0x000fc400000108b5 */
[-C--:B------:R-:W-:Y:S02]  /*20910*/  FFMA.FTZ R186, R186, R174.reuse, -R181 ;  /* 0x000000aebaba7223 */ /* 0x080fe400000108b5 */
[-C--:B------:R-:W-:Y:S01]  /*20920*/  FFMA.FTZ R199, R31, R174.reuse, -R173 ;  /* 0x000000ae1fc77223 */ /* 0x080fe200000108ad */
[----:B------:R-:W-:Y:S01]  /*20930*/  MUFU.EX2 R2, R2 ;  /* 0x0000000200027308 */ /* 0x000fe20000000800 */
[-CC-:B------:R-:W-:Y:S02]  /*20940*/  FFMA.FTZ R194, R28, R174.reuse, -R181.reuse ;  /* 0x000000ae1cc27223 */ /* 0x180fe400000108b5 */
[-C--:B------:R-:W-:Y:S02]  /*20950*/  FFMA.FTZ R201, R29, R174.reuse, -R181 ;  /* 0x000000ae1dc97223 */ /* 0x080fe400000108b5 */
[-CC-:B------:R-:W-:Y:S02]  /*20960*/  FFMA.FTZ R176, R176, R174.reuse, -R173.reuse ;  /* 0x000000aeb0b07223 */ /* 0x180fe400000108ad */
[--C-:B------:R-:W-:Y:S01]  /*20970*/  FFMA.FTZ R175, R175, R174, -R173.reuse ;  /* 0x000000aeafaf7223 */ /* 0x100fe200000108ad */
[----:B------:R-:W3:Y:S01]  /*20980*/  MUFU.EX2 R165, R165 ;  /* 0x000000a500a57308 */ /* 0x000ee20000000800 */
[----:B--2---:R-:W-:Y:S01]  /*20990*/  F2FP.BF16.PACK_AB R5, R3, R32 ;  /* 0x000000200305723e */ /* 0x004fe200000010ff */
[----:B------:R-:W-:-:S02]  /*209a0*/  FFMA.FTZ R172, R172, R174, -R173 ;  /* 0x000000aeacac7223 */ /* 0x000fc400000108ad */
[-CC-:B------:R-:W-:Y:S02]  /*209b0*/  FFMA.FTZ R179, R179, R174.reuse, -R181.reuse ;  /* 0x000000aeb3b37223 */ /* 0x180fe400000108b5 */
[----:B------:R-:W-:Y:S02]  /*209c0*/  FFMA.FTZ R196, R177, R174, -R181 ;  /* 0x000000aeb1c47223 */ /* 0x000fe400000108b5 */
[----:B------:R-:W2:Y:S08]  /*209d0*/  MUFU.EX2 R171, R171 ;  /* 0x000000ab00ab7308 */ /* 0x000eb00000000800 */
        /* <DEDUP_REMOVED lines=34> */
[----:B------:R-:W3:Y:S01]  /*20c00*/  LDSM.16.MT88.4 R16, [R234+0x12000] ;  /* 0x01200000ea10783b */ /* 0x000ee20000004200 */
[-C--:B------:R-:W-:Y:S01]  /*20c10*/  FMUL.FTZ R142, R142, R169.reuse ;  /* 0x000000a98e8e7220 */ /* 0x080fe20000410000 */
[----:B------:R4:W5:Y:S01]  /*20c20*/  MUFU.EX2 R189, R192 ;  /* 0x000000c000bd7308 */ /* 0x0009620000000800 */
        /* <DEDUP_REMOVED lines=31> */
[----:B------:R-:W-:Y:S01]  /*20e20*/  MUFU.EX2 R186, R186 ;  /* 0x000000ba00ba7308 */ /* 0x000fe20000000800 */
[----:B------:R-:W-:-:S02]  /*20e30*/  FMUL.FTZ R47, R47, R169 ;  /* 0x000000a92f2f7220 */ /* 0x000fc40000410000 */
[-C--:B------:R-:W-:Y:S02]  /*20e40*/  FMUL.FTZ R48, R48, R171.reuse ;  /* 0x000000ab30307220 */ /* 0x080fe40000410000 */
[----:B------:R-:W-:Y:S01]  /*20e50*/  FMUL.FTZ R49, R49, R171 ;  /* 0x000000ab31317220 */ /* 0x000fe20000410000 */
[C---:B------:R-:W-:Y:S01]  /*20e60*/  HMMA.16816.F32.BF16 R40, R4.reuse, R18, R40 ;  /* 0x000000120428723c */ /* 0x040fe20000041828 */
[-C--:B------:R-:W-:Y:S01]  /*20e70*/  FMUL.FTZ R50, R50, R169.reuse ;  /* 0x000000a932327220 */ /* 0x080fe20000410000 */
[----:B------:R-:W3:Y:S01]  /*20e80*/  LDSM.16.MT88.4 R16, [R231+0x12000] ;  /* 0x01200000e710783b */ /* 0x000ee20000004200 */
[----:B------:R-:W-:Y:S01]  /*20e90*/  FMUL.FTZ R51, R51, R169 ;  /* 0x000000a933337220 */ /* 0x000fe20000410000 */
[----:B------:R-:W-:Y:S01]  /*20ea0*/  MUFU.EX2 R195, R195 ;  /* 0x000000c300c37308 */ /* 0x000fe20000000800 */
        /* <DEDUP_REMOVED lines=25> */
[----:B------:R-:W-:Y:S01]  /*21040*/  MUFU.EX2 R194, R194 ;  /* 0x000000c200c27308 */ /* 0x000fe20000000800 */
[-C--:B------:R-:W-:Y:S02]  /*21050*/  FMUL.FTZ R68, R68, R171.reuse ;  /* 0x000000ab44447220 */ /* 0x080fe40000410000 */
[----:B------:R-:W-:Y:S02]  /*21060*/  FMUL.FTZ R69, R69, R171 ;  /* 0x000000ab45457220 */ /* 0x000fe40000410000 */
[-C--:B------:R-:W-:Y:S01]  /*21070*/  FMUL.FTZ R70, R70, R169.reuse ;  /* 0x000000a946467220 */ /* 0x080fe20000410000 */
[----:B---3--:R-:W-:Y:S01]  /*21080*/  HMMA.16816.F32.BF16 R60, R4, R16, R60 ;  /* 0x00000010043c723c */ /* 0x008fe2000004183c */
[----:B------:R-:W-:Y:S01]  /*21090*/  FMUL.FTZ R71, R71, R169 ;  /* 0x000000a947477220 */ /* 0x000fe20000410000 */
[----:B------:R-:W-:Y:S01]  /*210a0*/  MUFU.EX2 R201, R201 ;  /* 0x000000c900c97308 */ /* 0x000fe20000000800 */
        /* <DEDUP_REMOVED lines=88> */
[-CC-:B----4-:R-:W-:Y:S02]  /*21630*/  FFMA.FTZ R192, R30, R174.reuse, -R173.reuse ;  /* 0x000000ae1ec07223 */ /* 0x190fe400000108ad */
[----:B------:R-:W-:Y:S01]  /*21640*/  FFMA.FTZ R173, R170, R174, -R173 ;  /* 0x000000aeaaad7223 */ /* 0x000fe200000108ad */
[----:B------:R-:W-:Y:S01]  /*21650*/  LDSM.16.MT88.4 R28, [R231+0x17000] ;  /* 0x01700000e71c783b */ /* 0x000fe20000004200 */
[----:B------:R-:W-:-:S02]  /*21660*/  FFMA.FTZ R166, R206, R171, R166 ;  /* 0x000000abcea67223 */ /* 0x000fc400000100a6 */
[C---:B-1----:R-:W-:Y:S01]  /*21670*/  HMMA.16816.F32.BF16 R124, R4.reuse, R8, R124 ;  /* 0x00000008047c723c */ /* 0x042fe2000004187c */
[----:B------:R-:W1:Y:S01]  /*21680*/  MUFU.EX2 R192, R192 ;  /* 0x000000c000c07308 */ /* 0x000e620000000800 */
[----:B------:R-:W-:Y:S02]  /*21690*/  FADD.FTZ R35, R35, R166 ;  /* 0x000000a623237221 */ /* 0x000fe40000010000 */
[----:B------:R-:W-:Y:S02]  /*216a0*/  FFMA.FTZ R32, R252, R169, R32 ;  /* 0x000000a9fc207223 */ /* 0x000fe40000010020 */
[----:B------:R-:W-:Y:S02]  /*216b0*/  FADD.FTZ R34, R34, R35 ;  /* 0x0000002322227221 */ /* 0x000fe40000010000 */
[----:B------:R-:W-:Y:S01]  /*216c0*/  HMMA.16816.F32.BF16 R128, R4, R10, R128 ;  /* 0x0000000a0480723c */ /* 0x000fe20000041880 */
[----:B------:R-:W4:Y:S01]  /*216d0*/  LDSM.16.MT88.4 R8, [R231+0x10800] ;  /* 0x01080000e708783b */ /* 0x000f220000004200 */
[----:B------:R-:W1:Y:S01]  /*216e0*/  MUFU.EX2 R173, R173 ;  /* 0x000000ad00ad7308 */ /* 0x000e620000000800 */
[----:B------:R-:W-:-:S02]  /*216f0*/  FADD.FTZ R33, R33, R34 ;  /* 0x0000002221217221 */ /* 0x000fc40000010000 */
[----:B------:R-:W-:Y:S02]  /*21700*/  FADD.FTZ R3, R3, R32 ;  /* 0x0000002003037221 */ /* 0x000fe40000010000 */
[----:B------:R-:W-:Y:S01]  /*21710*/  F2FP.BF16.PACK_AB R4, R183, R164 ;  /* 0x000000a4b704723e */ /* 0x000fe200000010ff */
        /* <DEDUP_REMOVED lines=9> */
[----:B------:R-:W-:Y:S01]  /*217b0*/  FADD.FTZ R180, R180, R165 ;  /* 0x000000a5b4b47221 */ /* 0x000fe20000010000 */
[----:B------:R-:W-:Y:S01]  /*217c0*/  MOV R165, R168 ;  /* 0x000000a800a57202 */ /* 0x000fe20000000f00 */
[----:B------:R-:W-:Y:S01]  /*217d0*/  HMMA.16816.F32.BF16 R160, R4, R20, R160 ;  /* 0x0000001404a0723c */ /* 0x000fe200000418a0 */
[----:B------:R-:W-:Y:S02]  /*217e0*/  FADD.FTZ R187, R187, R178 ;  /* 0x000000b2bbbb7221 */ /* 0x000fe40000010000 */
[----:B------:R-:W-:-:S04]  /*217f0*/  FADD.FTZ R189, R189, R180 ;  /* 0x000000b4bdbd7221 */ /* 0x000fc80000010000 */
[----:B------:R-:W-:Y:S01]  /*21800*/  FADD.FTZ R182, R182, R189 ;  /* 0x000000bdb6b67221 */ /* 0x000fe20000010000 */
[----:B------:R-:W-:Y:S01]  /*21810*/  HMMA.16816.F32.BF16 R156, R4, R22, R156 ;  /* 0x00000016049c723c */ /* 0x000fe2000004189c */
[----:B------:R-:W5:Y:S02]  /*21820*/  LDSM.16.MT88.4 R20, [R234+0x12800] ;  /* 0x01280000ea14783b */ /* 0x000f640000004200 */
[----:B------:R-:W-:-:S05]  /*21830*/  FADD.FTZ R191, R191, R182 ;  /* 0x000000b6bfbf7221 */ /* 0x000fca0000010000 */
        /* <DEDUP_REMOVED lines=51> */
[----:B-1----:R-:W-:Y:S01]  /*21b70*/  F2FP.BF16.PACK_AB R7, R199, R192 ;  /* 0x000000c0c707723e */ /* 0x002fe200000010ff */
[----:B------:R-:W-:-:S02]  /*21b80*/  FADD.FTZ R197, R197, R188 ;  /* 0x000000bcc5c57221 */ /* 0x000fc40000010000 */
[----:B------:R-:W-:Y:S02]  /*21b90*/  FADD.FTZ R186, R186, R193 ;  /* 0x000000c1baba7221 */ /* 0x000fe40000010000 */
[----:B------:R-:W-:Y:S02]  /*21ba0*/  FADD.FTZ R192, R192, R197 ;  /* 0x000000c5c0c07221 */ /* 0x000fe40000010000 */
[----:B------:R-:W-:Y:S01]  /*21bb0*/  HMMA.16816.F32.BF16 R160, R4, R24, R160 ;  /* 0x0000001804a0723c */ /* 0x000fe200000418a0 */
[----:B------:R-:W-:Y:S02]  /*21bc0*/  FADD.FTZ R195, R195, R186 ;  /* 0x000000bac3c37221 */ /* 0x000fe40000010000 */
[----:B------:R-:W-:-:S05]  /*21bd0*/  FADD.FTZ R199, R199, R192 ;  /* 0x000000c0c7c77221 */ /* 0x000fca0000010000 */
        /* <DEDUP_REMOVED lines=35> */
[C---:B---3--:R-:W-:Y:S08]  /*21e10*/  HMMA.16816.F32.BF16 R100, R4.reuse, R8, R100 ;  /* 0x000000080464723c */ /* 0x048ff00000041864 */
[C---:B------:R-:W-:Y:S01]  /*21e20*/  HMMA.16816.F32.BF16 R104, R4.reuse, R10, R104 ;  /* 0x0000000a0468723c */ /* 0x040fe20000041868 */
[----:B------:R-:W-:Y:S07]  /*21e30*/  LDSM.16.MT88.4 R8, [R232+0x11800] ;  /* 0x01180000e808783b */ /* 0x000fee0000004200 */
[C---:B-----5:R-:W-:Y:S08]  /*21e40*/  HMMA.16816.F32.BF16 R108, R4.reuse, R20, R108 ;  /* 0x00000014046c723c */ /* 0x060ff0000004186c */
[C---:B------:R-:W-:Y:S01]  /*21e50*/  HMMA.16816.F32.BF16 R112, R4.reuse, R22, R112 ;  /* 0x000000160470723c */ /* 0x040fe20000041870 */
[----:B------:R-:W2:Y:S07]  /*21e60*/  LDSM.16.MT88.4 R20, [R234+0x11800] ;  /* 0x01180000ea14783b */ /* 0x000eae0000004200 */
[C---:B-1----:R-:W-:Y:S08]  /*21e70*/  HMMA.16816.F32.BF16 R116, R4.reuse, R24, R116 ;  /* 0x000000180474723c */ /* 0x042ff00000041874 */
[C---:B------:R-:W-:Y:S01]  /*21e80*/  HMMA.16816.F32.BF16 R120, R4.reuse, R26, R120 ;  /* 0x0000001a0478723c */ /* 0x040fe20000041878 */
[----:B------:R-:W1:Y:S07]  /*21e90*/  LDSM.16.MT88.4 R24, [R233+0x13800] ;  /* 0x01380000e918783b */ /* 0x000e6e0000004200 */
        /* <DEDUP_REMOVED lines=15> */
[----:B------:R-:W-:-:S03]  /*21f90*/  FADD.FTZ R252, R173, R172 ;  /* 0x000000acadfc7221 */ /* 0x000fc60000010000 */
[----:B------:R-:W-:Y:S02]  /*21fa0*/  STL [R1], R2 ;  /* 0x0000000201007387 */ /* 0x000fe40000100800 */
[C---:B------:R-:W-:Y:S02]  /*21fb0*/  HMMA.16816.F32.BF16 R156, R4.reuse, R22, R156 ;  /* 0x00000016049c723c */ /* 0x040fe4000004189c */
[----:B------:R-:W2:Y:S06]  /*21fc0*/  LDSM.16.MT88.4 R20, [R232+0x13800] ;  /* 0x01380000e814783b */ /* 0x000eac0000004200 */
        /* <DEDUP_REMOVED lines=35> */
[C---:B-1----:R-:W-:Y:S08]  /*22200*/  HMMA.16816.F32.BF16 R116, R4.reuse, R24, R116 ;  /* 0x000000180474723c */ /* 0x042ff00000041874 */
[C---:B------:R-:W-:Y:S08]  /*22210*/  HMMA.16816.F32.BF16 R120, R4.reuse, R26, R120 ;  /* 0x0000001a0478723c */ /* 0x040ff00000041878 */
[C---:B-----5:R-:W-:Y:S08]  /*22220*/  HMMA.16816.F32.BF16 R124, R4.reuse, R12, R124 ;  /* 0x0000000c047c723c */ /* 0x060ff0000004187c */
[----:B------:R-:W-:Y:S11]  /*22230*/  HMMA.16816.F32.BF16 R128, R4, R14, R128 ;  /* 0x0000000e0480723c */ /* 0x000ff60000041880 */
[----:B------:R-:W-:Y:S08]  /*22240*/  @!UPT UIADD3 URZ, URZ, URZ, URZ ;  /* 0x0000003f3f3ff290 */ /* 0x000ff0000fffe03f */
.L_x_4820:
[----:B------:R-:W-:Y:S05]  /*22250*/  @!P1 BRA `(.L_x_4829) ;  /* 0x00004e6000009947 */ /* 0x000fea0003800000 */
[----:B------:R-:W-:Y:S02]  /*22260*/  MOV R3, R164 ;  /* 0x000000a400037202 */ /* 0x000fe40000000f00 */
[----:B------:R-:W-:-:S02]  /*22270*/  MOV R168, R165 ;  /* 0x000000a500a87202 */ /* 0x000fc40000000f00 */
.L_x_4838:
        /* <DEDUP_REMOVED lines=77> */
.L_x_4831:
[----:B------:R-:W-:Y:S02]  /*22750*/  ULDC.64 UR4, c[0x0][0x118] ;  /* 0x0000460000047ab9 */ /* 0x000fe40000000a00 */
[----:B------:R-:W2:Y:S02]  /*22760*/  LD.E R6, [R164.64+0x40] ;  /* 0x00004004a4067980 */ /* 0x000ea4000c101900 */
[----:B--2---:R-:W-:Y:S04]  /*22770*/  LEA R6, -R6, RZ, 0x6 ;  /* 0x000000ff06067211 */ /* 0x004fe800078e31ff */
[----:B------:R-:W-:Y:S02]  /*22780*/  SHF.R.S32.HI R2, RZ, 0x1f, R6 ;  /* 0x0000001fff027819 */ /* 0x000fe40000011406 */
.L_x_4832:
[----:B------:R-:W-:Y:S05]  /*22790*/  BSYNC B0 ;  /* 0x0000000000007941 */ /* 0x000fea0003800000 */
.L_x_4830:
        /* <DEDUP_REMOVED lines=309> */
[----:B------:R-:W-:Y:S08]  /*23af0*/  HMMA.16816.F32.BF16 R32, R180, R190, R32 ;  /* 0x000000beb420723c */ /* 0x000ff00000041820 */
[C---:B-----5:R-:W-:Y:S08]  /*23b00*/  HMMA.16816.F32.BF16 R4, R196.reuse, R204, R4 ;  /* 0x000000ccc404723c */ /* 0x060ff00000041804 */
[C---:B------:R-:W-:Y:S08]  /*23b10*/  HMMA.16816.F32.BF16 R8, R196.reuse, R206, R8 ;  /* 0x000000cec408723c */ /* 0x040ff00000041808 */
[C---:B--2---:R-:W-:Y:S08]  /*23b20*/  HMMA.16816.F32.BF16 R12, R196.reuse, R172, R12 ;  /* 0x000000acc40c723c */ /* 0x044ff0000004180c */
[C---:B------:R-:W-:Y:S01]  /*23b30*/  HMMA.16816.F32.BF16 R16, R196.reuse, R174, R16 ;  /* 0x000000aec410723c */ /* 0x040fe20000041810 */
[----:B------:R-:W1:Y:S07]  /*23b40*/  LDSM.16.M88.4 R172, [R220+0x6800] ;  /* 0x00680000dcac783b */ /* 0x000e6e0000000200 */
[C---:B------:R-:W-:Y:S08]  /*23b50*/  HMMA.16816.F32.BF16 R20, R196.reuse, R176, R20 ;  /* 0x000000b0c414723c */ /* 0x040ff00000041814 */
[C---:B------:R-:W-:Y:S08]  /*23b60*/  HMMA.16816.F32.BF16 R24, R196.reuse, R178, R24 ;  /* 0x000000b2c418723c */ /* 0x040ff00000041818 */
[C---:B------:R-:W-:Y:S07]  /*23b70*/  HMMA.16816.F32.BF16 R28, R196.reuse, R184, R28 ;  /* 0x000000b8c41c723c */ /* 0x040fee000004181c */
[----:B------:R-:W-:Y:S01]  /*23b80*/  MOV R184, R170 ;  /* 0x000000aa00b87202 */ /* 0x000fe20000000f00 */
[----:B------:R-:W-:Y:S04]  /*23b90*/  HMMA.16816.F32.BF16 R32, R196, R186, R32 ;  /* 0x000000bac420723c */ /* 0x000fe80000041820 */
[----:B------:R-:W-:Y:S04]  /*23ba0*/  IMAD.MOV.U32 R185, RZ, RZ, R171 ;  /* 0x000000ffffb97224 */ /* 0x000fe800078e00ab */
        /* <DEDUP_REMOVED lines=45> */
[----:B------:R-:W3:Y:S02]  /*23e80*/  MUFU.TANH R12, R12 ;  /* 0x0000000c000c7308 */ /* 0x000ee40000002400 */
        /* <DEDUP_REMOVED lines=23> */
[----:B------:R-:W1:Y:S10]  /*24000*/  MUFU.TANH R7, R7 ;  /* 0x0000000700077308 */ /* 0x000e740000002400 */
[----:B------:R1:W1:Y:S10]  /*24010*/  MUFU.TANH R180, R30 ;  /* 0x0000001e00b47308 */ /* 0x0002740000002400 */
[----:B------:R1:W1:Y:S10]  /*24020*/  MUFU.TANH R178, R31 ;  /* 0x0000001f00b27308 */ /* 0x0002740000002400 */
[----:B------:R-:W1:Y:S10]  /*24030*/  MUFU.TANH R179, R179 ;  /* 0x000000b300b37308 */ /* 0x000e740000002400 */
[----:B------:R1:W1:Y:S10]  /*24040*/  MUFU.TANH R177, R33 ;  /* 0x0000002100b17308 */ /* 0x0002740000002400 */
[----:B------:R1:W1:Y:S10]  /*24050*/  MUFU.TANH R169, R34 ;  /* 0x0000002200a97308 */ /* 0x0002740000002400 */
[----:B------:R1:W1:Y:S01]  /*24060*/  MUFU.TANH R167, R35 ;  /* 0x0000002300a77308 */ /* 0x0002620000002400 */
[----:B------:R-:W-:-:S05]  /*24070*/  @!P0 BRA `(.L_x_4834) ;  /* 0x00000be000008947 */ /* 0x000fca0003800000 */
[----:B--234-:R-:W-:Y:S01]  /*24080*/  ISETP.NE.U32.AND P0, PT, R248, RZ, PT ;  /* 0x000000fff800720c */ /* 0x01cfe20003f05070 */
        /* <DEDUP_REMOVED lines=8> */
[----:B-1----:R-:W3:Y:S02]  /*24110*/  LD.E.64 R18, [R164.64+0x20] ;  /* 0x00002004a4127980 */ /* 0x002ee4000c101b00 */
[----:B------:R-:W-:Y:S02]  /*24120*/  IABS R5, R10 ;  /* 0x0000000a00057213 */ /* 0x000fe40000000000 */
[-C--:B--2---:R-:W-:Y:S02]  /*24130*/  IABS R8, R15.reuse ;  /* 0x0000000f00087213 */ /* 0x084fe40000000000 */
[-C--:B------:R-:W-:Y:S02]  /*24140*/  IABS R6, R15.reuse ;  /* 0x0000000f00067213 */ /* 0x080fe40000000000 */
[----:B------:R-:W1:Y:S01]  /*24150*/  I2F.RP R2, R8 ;  /* 0x0000000800027306 */ /* 0x000e620000209400 */
[-C--:B------:R-:W-:Y:S02]  /*24160*/  LOP3.LUT R10, R10, R15.reuse, RZ, 0x3c, !PT ;  /* 0x0000000f0a0a7212 */ /* 0x080fe400078e3cff */
[----:B------:R-:W-:Y:S07]  /*24170*/  IMAD.MOV R6, RZ, RZ, -R6 ;  /* 0x000000ffff067224 */ /* 0x000fee00078e0a06 */
[----:B-1----:R-:W1:Y:S02]  /*24180*/  MUFU.RCP R2, R2 ;  /* 0x0000000200027308 */ /* 0x002e640000001000 */
[----:B-1----:R-:W-:Y:S02]  /*24190*/  IADD3 R16, R2, 0xffffffe, RZ ;  /* 0x0ffffffe02107810 */ /* 0x002fe40007ffe0ff */
[----:B------:R-:W-:Y:S06]  /*241a0*/  IABS R2, R4 ;  /* 0x0000000400027213 */ /* 0x000fec0000000000 */
[----:B------:R-:W1:Y:S01]  /*241b0*/  F2I.FTZ.U32.TRUNC.NTZ R17, R16 ;  /* 0x0000001000117305 */ /* 0x000e62000021f000 */
[----:B------:R-:W-:Y:S01]  /*241c0*/  LOP3.LUT R4, R4, R15, RZ, 0x3c, !PT ;  /* 0x0000000f04047212 */ /* 0x000fe200078e3cff */
[--C-:B-1----:R-:W-:Y:S02]  /*241d0*/  IMAD.MOV R11, RZ, RZ, -R17.reuse ;  /* 0x000000ffff0b7224 */ /* 0x102fe400078e0a11 */
[----:B------:R-:W-:Y:S02]  /*241e0*/  IMAD.MOV.U32 R16, RZ, RZ, RZ ;  /* 0x000000ffff107224 */ /* 0x000fe400078e00ff */
[----:B------:R-:W-:Y:S04]  /*241f0*/  IMAD R11, R11, R8, RZ ;  /* 0x000000080b0b7224 */ /* 0x000fe800078e02ff */
[----:B------:R-:W-:Y:S02]  /*24200*/  IMAD.HI.U32 R11, R17, R11, R16 ;  /* 0x0000000b110b7227 */ /* 0x000fe400078e0010 */
[----:B------:R-:W2:Y:S04]  /*24210*/  LD.E.64 R16, [R164.64+0x38] ;  /* 0x00003804a4107980 */ /* 0x000ea8000c101b00 */
        /* <DEDUP_REMOVED lines=43> */
.L_x_4836:
[----:B------:R-:W-:Y:S02]  /*244d0*/  ULDC.64 UR4, c[0x0][0x118] ;  /* 0x0000460000047ab9 */ /* 0x000fe40000000a00 */
[----:B------:R-:W2:Y:S02]  /*244e0*/  LD.E R6, [R164.64+0x38] ;  /* 0x00003804a4067980 */ /* 0x000ea4000c101900 */
[----:B--2---:R-:W-:Y:S04]  /*244f0*/  LEA R6, -R6, RZ, 0x6 ;  /* 0x000000ff06067211 */ /* 0x004fe800078e31ff */
[----:B------:R-:W-:Y:S02]  /*24500*/  SHF.R.S32.HI R2, RZ, 0x1f, R6 ;  /* 0x0000001fff027819 */ /* 0x000fe40000011406 */
.L_x_4837:
[----:B------:R-:W-:Y:S05]  /*24510*/  BSYNC B0 ;  /* 0x0000000000007941 */ /* 0x000fea0003800000 */
.L_x_4835:
[CC--:B------:R-:W-:Y:S01]  /*24520*/  LEA R20, P0, R6.reuse, R240.reuse, 0x1 ;  /* 0x000000f006147211 */ /* 0x0c0fe200078008ff */
[----:B------:R-:W-:Y:S01]  /*24530*/  ULDC.64 UR4, c[0x0][0x118] ;  /* 0x0000460000047ab9 */ /* 0x000fe20000000a00 */
[C---:B------:R-:W-:Y:S02]  /*24540*/  IADD3 R9, P1, R6.reuse, R237, RZ ;  /* 0x000000ed06097210 */ /* 0x040fe40007f3e0ff */
[----:B-1----:R-:W-:Y:S02]  /*24550*/  LEA.HI.X R21, R6, R241, R2, 0x1, P0 ;  /* 0x000000f106157211 */ /* 0x002fe400000f0c02 */
        /* <DEDUP_REMOVED lines=112> */
.L_x_4834:
[----:B--234-:R-:W-:Y:S05]  /*24c60*/  BSYNC B1 ;  /* 0x0000000000017941 */ /* 0x01cfea0003800000 */
.L_x_4833:
[----:B------:R-:W-:Y:S01]  /*24c70*/  ULDC.64 UR4, c[0x0][0x118] ;  /* 0x0000460000047ab9 */ /* 0x000fe20000000a00 */
[----:B-1----:R-:W1:Y:S08]  /*24c80*/  S2R R9, SR_TID.X ;  /* 0x0000000000097919 */ /* 0x002e700000002100 */
[----:B------:R2:W3:Y:S01]  /*24c90*/  LD.E R166, [R164.64+0xdc] ;  /* 0x0000dc04a4a67980 */ /* 0x0004e2000c101900 */
        /* <DEDUP_REMOVED lines=15> */
[C---:B------:R-:W-:Y:S01]  /*24d90*/  IADD3 R2, R5.reuse, 0x28, RZ ;  /* 0x0000002805027810 */ /* 0x040fe20007ffe0ff */
[----:B------:R-:W5:Y:S01]  /*24da0*/  I2F R6, R6 ;  /* 0x0000000600067306 */ /* 0x000f620000201400 */
[C---:B------:R-:W-:Y:S02]  /*24db0*/  IADD3 R11, R5.reuse, 0x29, RZ ;  /* 0x00000029050b7810 */ /* 0x040fe40007ffe0ff */
[----:B------:R-:W-:Y:S01]  /*24dc0*/  IADD3 R15, R5, 0x30, RZ ;  /* 0x00000030050f7810 */ /* 0x000fe20007ffe0ff */
[CC--:B-1----:R-:W-:Y:S02]  /*24dd0*/  FFMA.FTZ R189, R0.reuse, R9.reuse, R189 ;  /* 0x0000000900bd7223 */ /* 0x0c2fe400000100bd */
[C---:B------:R-:W-:Y:S03]  /*24de0*/  FFMA.FTZ R9, R0.reuse, R9, R181 ;  /* 0x0000000900097223 */ /* 0x040fe600000100b5 */
[----:B------:R-:W-:Y:S01]  /*24df0*/  FMNMX.FTZ R4, R189, R3, !PT ;  /* 0x00000003bd047209 */ /* 0x000fe20007810000 */
[----:B------:R-:W1:Y:S01]  /*24e00*/  I2F R29, R29 ;  /* 0x0000001d001d7306 */ /* 0x000e620000201400 */
[CC--:B----4-:R-:W-:Y:S02]  /*24e10*/  FFMA.FTZ R175, R0.reuse, R19.reuse, R175 ;  /* 0x0000001300af7223 */ /* 0x0d0fe400000100af */
[C---:B------:R-:W-:Y:S07]  /*24e20*/  FFMA.FTZ R194, R0.reuse, R19, R12 ;  /* 0x0000001300c27223 */ /* 0x040fee000001000c */
[----:B------:R-:W4:Y:S01]  /*24e30*/  I2F R27, R27 ;  /* 0x0000001b001b7306 */ /* 0x000f220000201400 */
[CC--:B-----5:R-:W-:Y:S02]  /*24e40*/  FFMA.FTZ R191, R0.reuse, R6.reuse, R191 ;  /* 0x0000000600bf7223 */ /* 0x0e0fe400000100bf */
[C---:B------:R-:W-:Y:S07]  /*24e50*/  FFMA.FTZ R6, R0.reuse, R6, R187 ;  /* 0x0000000600067223 */ /* 0x040fee00000100bb */
[----:B------:R-:W5:Y:S01]  /*24e60*/  I2F R25, R25 ;  /* 0x0000001900197306 */ /* 0x000f620000201400 */
[CC--:B-1----:R-:W-:Y:S02]  /*24e70*/  FFMA.FTZ R186, R0.reuse, R29.reuse, R186 ;  /* 0x0000001d00ba7223 */ /* 0x0c2fe400000100ba */
[----:B------:R-:W-:Y:S01]  /*24e80*/  FFMA.FTZ R199, R0, R29, R199 ;  /* 0x0000001d00c77223 */ /* 0x000fe200000100c7 */
[----:B------:R-:W-:Y:S06]  /*24e90*/  FMNMX.FTZ R29, R9, R168, !PT ;  /* 0x000000a8091d7209 */ /* 0x000fec0007810000 */
[----:B------:R-:W1:Y:S01]  /*24ea0*/  I2F R23, R23 ;  /* 0x0000001700177306 */ /* 0x000e620000201400 */
[----:B------:R-:W-:Y:S02]  /*24eb0*/  FMNMX.FTZ R16, R6, R29, !PT ;  /* 0x0000001d06107209 */ /* 0x000fe40007810000 */
[----:B------:R-:W-:Y:S01]  /*24ec0*/  LDSM.16.MT88.4 R28, [R232+0x10000] ;  /* 0x01000000e81c783b */ /* 0x000fe20000004200 */
[CC--:B----4-:R-:W-:Y:S01]  /*24ed0*/  FFMA.FTZ R8, R0.reuse, R27.reuse, R188 ;  /* 0x0000001b00087223 */ /* 0x0d0fe200000100bc */
[----:B------:R-:W-:Y:S01]  /*24ee0*/  FMNMX.FTZ R16, R199, R16, !PT ;  /* 0x00000010c7107209 */ /* 0x000fe20007810000 */
[----:B------:R-:W-:Y:S01]  /*24ef0*/  FFMA.FTZ R201, R0, R27, R201 ;  /* 0x0000001b00c97223 */ /* 0x000fe200000100c9 */
[----:B------:R-:W-:Y:S02]  /*24f00*/  FMNMX.FTZ R27, R191, R4, !PT ;  /* 0x00000004bf1b7209 */ /* 0x000fe40007810000 */
[----:B------:R-:W-:Y:S01]  /*24f10*/  IADD3 R4, R5, 0x38, RZ ;  /* 0x0000003805047810 */ /* 0x000fe20007ffe0ff */
[----:B------:R-:W4:Y:S01]  /*24f20*/  I2F R21, R21 ;  /* 0x0000001500157306 */ /* 0x000f220000201400 */
[----:B------:R-:W-:Y:S02]  /*24f30*/  FMNMX.FTZ R27, R186, R27, !PT ;  /* 0x0000001bba1b7209 */ /* 0x000fe40007810000 */
[----:B------:R-:W-:Y:S01]  /*24f40*/  FMNMX.FTZ R16, R201, R16, !PT ;  /* 0x00000010c9107209 */ /* 0x000fe20007810000 */
[----:B-----5:R-:W-:Y:S01]  /*24f50*/  FFMA.FTZ R195, R0, R25, R13 ;  /* 0x0000001900c37223 */ /* 0x020fe2000001000d */
[----:B------:R-:W-:Y:S01]  /*24f60*/  FMNMX.FTZ R27, R8, R27, !PT ;  /* 0x0000001b081b7209 */ /* 0x000fe20007810000 */
[----:B------:R-:W-:Y:S01]  /*24f70*/  FFMA.FTZ R174, R0, R25, R174 ;  /* 0x0000001900ae7223 */ /* 0x000fe200000100ae */
[----:B------:R-:W-:Y:S02]  /*24f80*/  IADD3 R5, R5, 0x39, RZ ;  /* 0x0000003905057810 */ /* 0x000fe40007ffe0ff */
[----:B------:R-:W-:Y:S01]  /*24f90*/  FMNMX.FTZ R12, R194, R27, !PT ;  /* 0x0000001bc20c7209 */ /* 0x000fe20007810000 */
[----:B------:R5:W2:Y:S03]  /*24fa0*/  I2F R19, R14 ;  /* 0x0000000e00137306 */ /* 0x000aa60000201400 */
[----:B------:R-:W-:Y:S01]  /*24fb0*/  FMNMX.FTZ R13, R195, R12, !PT ;  /* 0x0000000cc30d7209 */ /* 0x000fe20007810000 */
[CC--:B-1----:R-:W-:Y:S02]  /*24fc0*/  FFMA.FTZ R196, R0.reuse, R23.reuse, R196 ;  /* 0x0000001700c47223 */ /* 0x0c2fe400000100c4 */
[----:B------:R-:W-:Y:S03]  /*24fd0*/  FFMA.FTZ R173, R0, R23, R173 ;  /* 0x0000001700ad7223 */ /* 0x000fe600000100ad */
[----:B------:R-:W-:Y:S01]  /*24fe0*/  FMNMX.FTZ R12, R196, R13, !PT ;  /* 0x0000000dc40c7209 */ /* 0x000fe20007810000 */
[----:B------:R-:W1:Y:S01]  /*24ff0*/  I2F R10, R10 ;  /* 0x0000000a000a7306 */ /* 0x000e620000201400 */
[CC--:B----4-:R-:W-:Y:S02]  /*25000*/  FFMA.FTZ R172, R0.reuse, R21.reuse, R172 ;  /* 0x0000001500ac7223 */ /* 0x0d0fe400000100ac */
[----:B------:R-:W-:Y:S01]  /*25010*/  FFMA.FTZ R197, R0, R21, R197 ;  /* 0x0000001500c57223 */ /* 0x000fe200000100c5 */
[----:B------:R-:W-:Y:S06]  /*25020*/  FMNMX.FTZ R21, R175, R16, !PT ;  /* 0x00000010af157209 */ /* 0x000fec0007810000 */
[----:B------:R-:W4:Y:S01]  /*25030*/  I2F R17, R17 ;  /* 0x0000001100117306 */ /* 0x000f220000201400 */
[----:B------:R-:W-:Y:S02]  /*25040*/  FMNMX.FTZ R12, R197, R12, !PT ;  /* 0x0000000cc50c7209 */ /* 0x000fe40007810000 */
[----:B-----5:R-:W-:Y:S01]  /*25050*/  FMNMX.FTZ R14, R174, R21, !PT ;  /* 0x00000015ae0e7209 */ /* 0x020fe20007810000 */
[CC--:B--2---:R-:W-:Y:S02]  /*25060*/  FFMA.FTZ R178, R0.reuse, R19.reuse, R178 ;  /* 0x0000001300b27223 */ /* 0x0c4fe400000100b2 */
[C---:B------:R-:W-:Y:S01]  /*25070*/  FFMA.FTZ R170, R0.reuse, R19, R7 ;  /* 0x0000001300aa7223 */ /* 0x040fe20000010007 */
[----:B------:R-:W-:Y:S03]  /*25080*/  FMNMX.FTZ R13, R173, R14, !PT ;  /* 0x0000000ead0d7209 */ /* 0x000fe60007810000 */
        /* <DEDUP_REMOVED lines=9> */
[----:B------:R-:W-:Y:S03]  /*25120*/  FMNMX.FTZ R12, R206, R21, !PT ;  /* 0x00000015ce0c7209 */ /* 0x000fe60007810000 */
[----:B------:R-:W4:Y:S01]  /*25130*/  I2F R15, R15 ;  /* 0x0000000f000f7306 */ /* 0x000f220000201400 */
[----:B------:R-:W-:Y:S01]  /*25140*/  LDSM.16.MT88.4 R20, [R233+0x10000] ;  /* 0x01000000e914783b */ /* 0x000fe20000004200 */
[CC--:B--2---:R-:W-:Y:S02]  /*25150*/  FFMA.FTZ R205, R0.reuse, R2.reuse, R205 ;  /* 0x0000000200cd7223 */ /* 0x0c4fe400000100cd */
[----:B------:R-:W-:Y:S01]  /*25160*/  FFMA.FTZ R183, R0, R2, R183 ;  /* 0x0000000200b77223 */ /* 0x000fe200000100b7 */
[----:B------:R-:W-:Y:S02]  /*25170*/  FMNMX.FTZ R2, R202, R13, !PT ;  /* 0x0000000dca027209 */ /* 0x000fe40007810000 */
        /* <DEDUP_REMOVED lines=10> */
[----:B------:R-:W-:Y:S02]  /*25220*/  FMNMX.FTZ R17, R180, R17, !PT ;  /* 0x00000011b4117209 */ /* 0x000fe40007810000 */
[----:B------:R-:W-:Y:S02]  /*25230*/  FMNMX.FTZ R11, R176, R11, !PT ;  /* 0x0000000bb00b7209 */ /* 0x000fe40007810000 */
[----:B------:R-:W-:Y:S01]  /*25240*/  FMNMX.FTZ R2, R178, R17, !PT ;  /* 0x00000011b2027209 */ /* 0x000fe20007810000 */
[-C--:B--2---:R-:W-:Y:S01]  /*25250*/  FFMA.FTZ R169, R0, R4.reuse, R169 ;  /* 0x0000000400a97223 */ /* 0x084fe200000100a9 */
[----:B------:R-:W-:Y:S01]  /*25260*/  FMNMX.FTZ R14, R170, R11, !PT ;  /* 0x0000000baa0e7209 */ /* 0x000fe20007810000 */
[C---:B------:R-:W-:Y:S03]  /*25270*/  FFMA.FTZ R179, R0.reuse, R4, R179 ;  /* 0x0000000400b37223 */ /* 0x040fe600000100b3 */
[----:B------:R-:W-:Y:S02]  /*25280*/  FMNMX.FTZ R2, R169, R2, !PT ;  /* 0x00000002a9027209 */ /* 0x000fe40007810000 */
[----:B------:R-:W-:Y:S01]  /*25290*/  FMNMX.FTZ R14, R179, R14, !PT ;  /* 0x0000000eb30e7209 */ /* 0x000fe20007810000 */
[CC--:B-1----:R-:W-:Y:S02]  /*252a0*/  FFMA.FTZ R167, R0.reuse, R5.reuse, R167 ;  /* 0x0000000500a77223 */ /* 0x0c2fe400000100a7 */
[----:B------:R-:W-:Y:S03]  /*252b0*/  FFMA.FTZ R177, R0, R5, R177 ;  /* 0x0000000500b17223 */ /* 0x000fe600000100b1 */
[----:B------:R-:W-:Y:S02]  /*252c0*/  FMNMX.FTZ R4, R167, R2, !PT ;  /* 0x00000002a7047209 */ /* 0x000fe40007810000 */
[----:B------:R-:W-:Y:S03]  /*252d0*/  FMNMX.FTZ R12, R177, R14, !PT ;  /* 0x0000000eb10c7209 */ /* 0x000fe60007810000 */
[----:B------:R-:W1:Y:S08]  /*252e0*/  SHFL.BFLY PT, R7, R4, 0x2, 0x1f ;  /* 0x0c401f0004077f89 */ /* 0x000e7000000e0000 */
[----:B------:R-:W2:Y:S01]  /*252f0*/  SHFL.BFLY PT, R11, R12, 0x2, 0x1f ;  /* 0x0c401f000c0b7f89 */ /* 0x000ea200000e0000 */
[----:B-1----:R-:W-:Y:S07]  /*25300*/  FMNMX.FTZ R5, R4, R7, !PT ;  /* 0x0000000704057209 */ /* 0x002fee0007810000 */
[----:B------:R-:W1:Y:S01]  /*25310*/  SHFL.BFLY PT, R164, R5, 0x1, 0x1f ;  /* 0x0c201f0005a47f89 */ /* 0x000e6200000e0000 */
[----:B--2---:R-:W-:Y:S07]  /*25320*/  FMNMX.FTZ R10, R12, R11, !PT ;  /* 0x0000000b0c0a7209 */ /* 0x004fee0007810000 */
[----:B------:R-:W2:Y:S08]  /*25330*/  SHFL.BFLY PT, R165, R10, 0x1, 0x1f ;  /* 0x0c201f000aa57f89 */ /* 0x000eb000000e0000 */
[----:B------:R-:W4:Y:S01]  /*25340*/  LDSM.16.MT88.4 R12, [R234+0x10000] ;  /* 0x01000000ea0c783b */ /* 0x000f220000004200 */
[----:B-1----:R-:W-:Y:S04]  /*25350*/  FMNMX.FTZ R164, R5, R164, !PT ;  /* 0x000000a405a47209 */ /* 0x002fe80007810000 */
[C---:B------:R-:W-:Y:S01]  /*25360*/  FSETP.NEU.FTZ.AND P0, PT, R164.reuse, -INF , PT ;  /* 0xff800000a400780b */ /* 0x040fe20003f1d000 */
[----:B------:R-:W-:Y:S01]  /*25370*/  FADD.FTZ R3, -R164, R3 ;  /* 0x00000003a4037221 */ /* 0x000fe20000010100 */
[----:B--2---:R-:W-:Y:S01]  /*25380*/  FMNMX.FTZ R165, R10, R165, !PT ;  /* 0x000000a50aa57209 */ /* 0x004fe20007810000 */
[C---:B---3--:R-:W-:Y:S04]  /*25390*/  FMUL.FTZ R171, R166.reuse, R164 ;  /* 0x000000a4a6ab7220 */ /* 0x048fe80000410000 */
        /* <DEDUP_REMOVED lines=8> */
[----:B------:R-:W1:Y:S01]  /*25420*/  MUFU.EX2 R2, R2 ;  /* 0x0000000200027308 */ /* 0x000e620000000800 */
[-CC-:B------:R-:W-:Y:S01]  /*25430*/  FFMA.FTZ R187, R186, R166.reuse, -R171.reuse ;  /* 0x000000a6babb7223 */ /* 0x180fe200000108ab */
[----:B------:R-:W-:Y:S01]  /*25440*/  ISETP.GT.AND P0, PT, R250, R239, PT ;  /* 0x000000effa00720c */ /* 0x000fe20003f04270 */
[-C--:B------:R-:W-:Y:S02]  /*25450*/  FFMA.FTZ R186, R8, R166.reuse, -R171 ;  /* 0x000000a608ba7223 */ /* 0x080fe400000108ab */
[-CC-:B------:R-:W-:Y:S02]  /*25460*/  FFMA.FTZ R193, R9, R166.reuse, -R181.reuse ;  /* 0x000000a609c17223 */ /* 0x180fe400000108b5 */
[-CC-:B------:R-:W-:Y:S02]  /*25470*/  FFMA.FTZ R192, R6, R166.reuse, -R181.reuse ;  /* 0x000000a606c07223 */ /* 0x180fe400000108b5 */
[-CC-:B------:R-:W-:Y:S01]  /*25480*/  FFMA.FTZ R191, R199, R166.reuse, -R181.reuse ;  /* 0x000000a6c7bf7223 */ /* 0x180fe200000108b5 */
[----:B------:R-:W-:Y:S01]  /*25490*/  MUFU.EX2 R189, R189 ;  /* 0x000000bd00bd7308 */ /* 0x000fe20000000800 */
[-CC-:B------:R-:W-:Y:S02]  /*254a0*/  FFMA.FTZ R190, R201, R166.reuse, -R181.reuse ;  /* 0x000000a6c9be7223 */ /* 0x180fe400000108b5 */
[----:B------:R-:W-:Y:S02]  /*254b0*/  FMUL.FTZ R4, R166, R3 ;  /* 0x00000003a6047220 */ /* 0x000fe40000410000 */
[-CC-:B------:R-:W-:Y:S02]  /*254c0*/  FFMA.FTZ R198, R175, R166.reuse, -R181.reuse ;  /* 0x000000a6afc67223 */ /* 0x180fe400000108b5 */
[-CC-:B------:R-:W-:Y:S02]  /*254d0*/  FFMA.FTZ R199, R174, R166.reuse, -R181.reuse ;  /* 0x000000a6aec77223 */ /* 0x180fe400000108b5 */
[-CC-:B------:R-:W-:Y:S01]  /*254e0*/  FFMA.FTZ R200, R173, R166.reuse, -R181.reuse ;  /* 0x000000a6adc87223 */ /* 0x180fe200000108b5 */
[----:B------:R-:W2:Y:S01]  /*254f0*/  MUFU.EX2 R3, R4 ;  /* 0x0000000400037308 */ /* 0x000ea20000000800 */
[----:B------:R-:W-:Y:S02]  /*25500*/  FFMA.FTZ R201, R172, R166, -R181 ;  /* 0x000000a6acc97223 */ /* 0x000fe400000108b5 */
[----:B------:R-:W-:Y:S01]  /*25510*/  LDSM.16.MT88.4 R172, [R233+0x14800] ;  /* 0x01480000e9ac783b */ /* 0x000fe20000004200 */
[C---:B-1----:R-:W-:Y:S02]  /*25520*/  FMUL.FTZ R6, R2.reuse, R162 ;  /* 0x000000a202067220 */ /* 0x042fe40000410000 */
[C---:B------:R-:W-:Y:S02]  /*25530*/  FMUL.FTZ R7, R2.reuse, R163 ;  /* 0x000000a302077220 */ /* 0x040fe40000410000 */
[C---:B------:R-:W-:Y:S02]  /*25540*/  FMUL.FTZ R10, R2.reuse, R158 ;  /* 0x0000009e020a7220 */ /* 0x040fe40000410000 */
        /* <DEDUP_REMOVED lines=31> */
[----:B--2---:R-:W-:Y:S01]  /*25740*/  F2FP.BF16.PACK_AB R163, R186, R187 ;  /* 0x000000bbbaa3723e */ /* 0x004fe200000010ff */
        /* <DEDUP_REMOVED lines=10> */
[----:B------:R-:W2:Y:S01]  /*257f0*/  MUFU.EX2 R190, R190 ;  /* 0x000000be00be7308 */ /* 0x000ea20000000800 */
[----:B------:R-:W-:Y:S02]  /*25800*/  FMUL.FTZ R51, R2, R51 ;  /* 0x0000003302337220 */ /* 0x000fe40000410000 */
[C---:B------:R-:W-:Y:S01]  /*25810*/  FMUL.FTZ R48, R3.reuse, R48 ;  /* 0x0000003003307220 */ /* 0x040fe20000410000 */
[----:B-1----:R-:W-:Y:S01]  /*25820*/  F2FP.BF16.PACK_AB R160, R192, R193 ;  /* 0x000000c1c0a0723e */ /* 0x002fe200000010ff */
        /* <DEDUP_REMOVED lines=9> */
[----:B------:R-:W1:Y:S01]  /*258c0*/  MUFU.EX2 R199, R199 ;  /* 0x000000c700c77308 */ /* 0x000e620000000800 */
[----:B------:R-:W-:Y:S02]  /*258d0*/  FMUL.FTZ R57, R3, R57 ;  /* 0x0000003903397220 */ /* 0x000fe40000410000 */
[----:B------:R-:W-:Y:S01]  /*258e0*/  FMUL.FTZ R62, R2, R62 ;  /* 0x0000003e023e7220 */ /* 0x000fe20000410000 */
[----:B--2---:R-:W-:Y:S01]  /*258f0*/  F2FP.BF16.PACK_AB R162, R190, R191 ;  /* 0x000000bfbea2723e */ /* 0x004fe200000010ff */
[-C--:B------:R-:W-:Y:S02]  /*25900*/  FFMA.FTZ R180, R180, R166.reuse, -R171 ;  /* 0x000000a6b4b47223 */ /* 0x080fe400000108ab */
[-C--:B------:R-:W-:Y:S02]  /*25910*/  FFMA.FTZ R176, R176, R166.reuse, -R181 ;  /* 0x000000a6b0b07223 */ /* 0x080fe400000108b5 */
[-C--:B------:R-:W-:Y:S01]  /*25920*/  FFMA.FTZ R178, R178, R166.reuse, -R171 ;  /* 0x000000a6b2b27223 */ /* 0x080fe200000108ab */
[----:B------:R-:W-:Y:S01]  /*25930*/  MUFU.EX2 R200, R200 ;  /* 0x000000c800c87308 */ /* 0x000fe20000000800 */
[C---:B----4-:R-:W-:Y:S05]  /*25940*/  HMMA.16816.F32.BF16 R4, R160.reuse, R12, R4 ;  /* 0x0000000ca004723c */ /* 0x050fea0000041804 */
[----:B------:R-:W-:Y:S02]  /*25950*/  FFMA.FTZ R179, R179, R166, -R181 ;  /* 0x000000a6b3b37223 */ /* 0x000fe400000108b5 */
[C---:B------:R-:W-:Y:S01]  /*25960*/  FMUL.FTZ R12, R3.reuse, R152 ;  /* 0x00000098030c7220 */ /* 0x040fe20000410000 */
[C---:B------:R-:W-:Y:S01]  /*25970*/  HMMA.16816.F32.BF16 R8, R160.reuse, R14, R8 ;  /* 0x0000000ea008723c */ /* 0x040fe20000041808 */
[----:B------:R-:W2:Y:S03]  /*25980*/  MUFU.EX2 R201, R201 ;  /* 0x000000c900c97308 */ /* 0x000ea60000000800 */
[C---:B------:R-:W-:Y:S02]  /*25990*/  FMUL.FTZ R13, R3.reuse, R153 ;  /* 0x00000099030d7220 */ /* 0x040fe40000410000 */
[C---:B------:R-:W-:Y:S02]  /*259a0*/  FMUL.FTZ R63, R2.reuse, R63 ;  /* 0x0000003f023f7220 */ /* 0x040fe40000410000 */
[C---:B------:R-:W-:Y:S04]  /*259b0*/  FMUL.FTZ R14, R2.reuse, R154 ;  /* 0x0000009a020e7220 */ /* 0x040fe80000410000 */
[C---:B------:R-:W-:Y:S02]  /*259c0*/  FMUL.FTZ R15, R2.reuse, R155 ;  /* 0x0000009b020f7220 */ /* 0x040fe40000410000 */
[----:B------:R-:W3:Y:S01]  /*259d0*/  LDSM.16.MT88.4 R152, [R231+0x10000] ;  /* 0x01000000e798783b */ /* 0x000ee20000004200 */
        /* <DEDUP_REMOVED lines=11> */
[----:B------:R-:W4:Y:S01]  /*25a90*/  LDSM.16.MT88.4 R144, [R234+0x12000] ;  /* 0x01200000ea90783b */ /* 0x000f220000004200 */
        /* <DEDUP_REMOVED lines=11> */
[----:B------:R-:W5:Y:S01]  /*25b50*/  LDSM.16.MT88.4 R136, [R233+0x12000] ;  /* 0x01200000e988783b */ /* 0x000f620000004200 */
[C---:B------:R-:W-:Y:S02]  /*25b60*/  FMUL.FTZ R74, R2.reuse, R74 ;  /* 0x0000004a024a7220 */ /* 0x040fe40000410000 */
[C---:B------:R-:W-:Y:S02]  /*25b70*/  FMUL.FTZ R75, R2.reuse, R75 ;  /* 0x0000004b024b7220 */ /* 0x040fe40000410000 */
[C---:B---3--:R-:W-:Y:S03]  /*25b80*/  HMMA.16816.F32.BF16 R28, R160.reuse, R152, R28 ;  /* 0x00000098a01c723c */ /* 0x048fe6000004181c */
[C---:B------:R-:W-:Y:S02]  /*25b90*/  FMUL.FTZ R72, R3.reuse, R72 ;  /* 0x0000004803487220 */ /* 0x040fe40000410000 */
[C---:B------:R-:W-:Y:S02]  /*25ba0*/  FMUL.FTZ R73, R3.reuse, R73 ;  /* 0x0000004903497220 */ /* 0x040fe40000410000 */
[C---:B------:R-:W-:Y:S01]  /*25bb0*/  FMUL.FTZ R78, R2.reuse, R78 ;  /* 0x0000004e024e7220 */ /* 0x040fe20000410000 */
        /* <DEDUP_REMOVED lines=8> */
[----:B------:R-:W-:Y:S03]  /*25c40*/  LDSM.16.MT88.4 R144, [R232+0x10800] ;  /* 0x01080000e890783b */ /* 0x000fe60000004200 */
[C---:B------:R-:W-:Y:S02]  /*25c50*/  FMUL.FTZ R83, R2.reuse, R83 ;  /* 0x0000005302537220 */ /* 0x040fe40000410000 */
[C---:B------:R-:W-:Y:S02]  /*25c60*/  FMUL.FTZ R80, R3.reuse, R80 ;  /* 0x0000005003507220 */ /* 0x040fe40000410000 */
[C---:B------:R-:W-:Y:S01]  /*25c70*/  FMUL.FTZ R81, R3.reuse, R81 ;  /* 0x0000005103517220 */ /* 0x040fe20000410000 */
[C---:B-----5:R-:W-:Y:S03]  /*25c80*/  HMMA.16816.F32.BF16 R44, R160.reuse, R136, R44 ;  /* 0x00000088a02c723c */ /* 0x060fe6000004182c */
[C---:B------:R-:W-:Y:S02]  /*25c90*/  FMUL.FTZ R86, R2.reuse, R86 ;  /* 0x0000005602567220 */ /* 0x040fe40000410000 */
[C---:B------:R-:W-:Y:S02]  /*25ca0*/  FMUL.FTZ R87, R2.reuse, R87 ;  /* 0x0000005702577220 */ /* 0x040fe40000410000 */
[C---:B------:R-:W-:Y:S01]  /*25cb0*/  FMUL.FTZ R84, R3.reuse, R84 ;  /* 0x0000005403547220 */ /* 0x040fe20000410000 */
        /* <DEDUP_REMOVED lines=8> */
[----:B------:R-:W4:Y:S03]  /*25d40*/  LDSM.16.MT88.4 R132, [R233+0x14000] ;  /* 0x01400000e984783b */ /* 0x000f260000004200 */
[C---:B------:R-:W-:Y:S02]  /*25d50*/  FMUL.FTZ R89, R3.reuse, R89 ;  /* 0x0000005903597220 */ /* 0x040fe40000410000 */
[C---:B------:R-:W-:Y:S02]  /*25d60*/  FMUL.FTZ R94, R2.reuse, R94 ;  /* 0x0000005e025e7220 */ /* 0x040fe40000410000 */
[C---:B------:R-:W-:Y:S04]  /*25d70*/  HMMA.16816.F32.BF16 R60, R160.reuse, R140, R60 ;  /* 0x0000008ca03c723c */ /* 0x040fe8000004183c */
[C---:B------:R-:W-:Y:S02]  /*25d80*/  FMUL.FTZ R95, R2.reuse, R95 ;  /* 0x0000005f025f7220 */ /* 0x040fe40000410000 */
[C---:B------:R-:W-:Y:S02]  /*25d90*/  FMUL.FTZ R92, R3.reuse, R92 ;  /* 0x0000005c035c7220 */ /* 0x040fe40000410000 */
[C---:B------:R-:W-:Y:S01]  /*25da0*/  HMMA.16816.F32.BF16 R64, R160.reuse, R142, R64 ;  /* 0x0000008ea040723c */ /* 0x040fe20000041840 */
[----:B------:R-:W5:Y:S03]  /*25db0*/  LDSM.16.MT88.4 R140, [R232+0x14000] ;  /* 0x01400000e88c783b */ /* 0x000f660000004200 */
        /* <DEDUP_REMOVED lines=18> */
[C---:B-----5:R-:W-:Y:S04]  /*25ee0*/  HMMA.16816.F32.BF16 R84, R160.reuse, R140, R84 ;  /* 0x0000008ca054723c */ /* 0x060fe80000041854 */
        /* <DEDUP_REMOVED lines=27> */
[----:B------:R-:W-:Y:S02]  /*260a0*/  FMUL.FTZ R121, R3, R121 ;  /* 0x0000007903797220 */ /* 0x000fe40000410000 */
[C---:B------:R-:W-:Y:S02]  /*260b0*/  FMUL.FTZ R126, R2.reuse, R126 ;  /* 0x0000007e027e7220 */ /* 0x040fe40000410000 */
[----:B------:R-:W-:Y:S01]  /*260c0*/  FMUL.FTZ R127, R2, R127 ;  /* 0x0000007f027f7220 */ /* 0x000fe20000410000 */
[C---:B---3--:R-:W-:Y:S03]  /*260d0*/  HMMA.16816.F32.BF16 R116, R160.reuse, R136, R116 ;  /* 0x00000088a074723c */ /* 0x048fe60000041874 */
[-CC-:B------:R-:W-:Y:S02]  /*260e0*/  FFMA.FTZ R194, R194, R166.reuse, -R171.reuse ;  /* 0x000000a6c2c27223 */ /* 0x180fe400000108ab */
[-CC-:B------:R-:W-:Y:S02]  /*260f0*/  FFMA.FTZ R195, R195, R166.reuse, -R171.reuse ;  /* 0x000000a6c3c37223 */ /* 0x180fe400000108ab */
[-CC-:B------:R-:W-:Y:S01]  /*26100*/  FFMA.FTZ R196, R196, R166.reuse, -R171.reuse ;  /* 0x000000a6c4c47223 */ /* 0x180fe200000108ab */
[C---:B------:R-:W-:Y:S01]  /*26110*/  HMMA.16816.F32.BF16 R120, R160.reuse, R138, R120 ;  /* 0x0000008aa078723c */ /* 0x040fe20000041878 */
[----:B------:R-:W-:Y:S01]  /*26120*/  MUFU.EX2 R194, R194 ;  /* 0x000000c200c27308 */ /* 0x000fe20000000800 */
[----:B------:R-:W3:Y:S02]  /*26130*/  LDSM.16.MT88.4 R136, [R233+0x10800] ;  /* 0x01080000e988783b */ /* 0x000ee40000004200 */
[----:B------:R-:W-:Y:S02]  /*26140*/  FFMA.FTZ R197, R197, R166, -R171 ;  /* 0x000000a6c5c57223 */ /* 0x000fe400000108ab */
[C---:B------:R-:W-:Y:S02]  /*26150*/  FMUL.FTZ R124, R3.reuse, R124 ;  /* 0x0000007c037c7220 */ /* 0x040fe40000410000 */
[C---:B------:R-:W-:Y:S03]  /*26160*/  FMUL.FTZ R125, R3.reuse, R125 ;  /* 0x0000007d037d7220 */ /* 0x040fe60000410000 */
[----:B------:R-:W5:Y:S01]  /*26170*/  MUFU.EX2 R195, R195 ;  /* 0x000000c300c37308 */ /* 0x000f620000000800 */
[C---:B------:R-:W-:Y:S02]  /*26180*/  FMUL.FTZ R130, R2.reuse, R130 ;  /* 0x0000008202827220 */ /* 0x040fe40000410000 */
[----:B------:R-:W-:Y:S01]  /*26190*/  FMUL.FTZ R131, R2, R131 ;  /* 0x0000008302837220 */ /* 0x000fe20000410000 */
[C---:B----4-:R-:W-:Y:S03]  /*261a0*/  HMMA.16816.F32.BF16 R124, R160.reuse, R132, R124 ;  /* 0x00000084a07c723c */ /* 0x050fe6000004187c */
[C---:B------:R-:W-:Y:S02]  /*261b0*/  FMUL.FTZ R128, R3.reuse, R128 ;  /* 0x0000008003807220 */ /* 0x040fe40000410000 */
[----:B------:R-:W-:Y:S01]  /*261c0*/  FMUL.FTZ R129, R3, R129 ;  /* 0x0000008103817220 */ /* 0x000fe20000410000 */
[----:B------:R-:W-:Y:S01]  /*261d0*/  MUFU.EX2 R196, R196 ;  /* 0x000000c400c47308 */ /* 0x000fe20000000800 */
[----:B-1----:R-:W-:Y:S01]  /*261e0*/  F2FP.BF16.PACK_AB R132, R199, R198 ;  /* 0x000000c6c784723e */ /* 0x002fe200000010ff */
[-CC-:B------:R-:W-:Y:S04]  /*261f0*/  FFMA.FTZ R183, R183, R166.reuse, -R181.reuse ;  /* 0x000000a6b7b77223 */ /* 0x180fe800000108b5 */
[----:B------:R-:W-:Y:S01]  /*26200*/  HMMA.16816.F32.BF16 R128, R160, R134, R128 ;  /* 0x00000086a080723c */ /* 0x000fe20000041880 */
[----:B------:R-:W-:Y:S02]  /*26210*/  LDSM.16.MT88.4 R160, [R234+0x14800] ;  /* 0x01480000eaa0783b */ /* 0x000fe40000004200 */
[-CC-:B------:R-:W-:Y:S01]  /*26220*/  FFMA.FTZ R182, R182, R166.reuse, -R181.reuse ;  /* 0x000000a6b6b67223 */ /* 0x180fe200000108b5 */
[----:B------:R-:W1:Y:S01]  /*26230*/  MUFU.EX2 R197, R197 ;  /* 0x000000c500c57308 */ /* 0x000e620000000800 */
[--C-:B------:R-:W-:Y:S02]  /*26240*/  FFMA.FTZ R203, R203, R166, -R181.reuse ;  /* 0x000000a6cbcb7223 */ /* 0x100fe400000108b5 */
[----:B--2---:R-:W-:Y:S01]  /*26250*/  F2FP.BF16.PACK_AB R134, R201, R200 ;  /* 0x000000c8c986723e */ /* 0x004fe200000010ff */
[--C-:B------:R-:W-:Y:S01]  /*26260*/  FFMA.FTZ R202, R202, R166, -R181.reuse ;  /* 0x000000a6caca7223 */ /* 0x100fe200000108b5 */
[----:B-----5:R-:W-:Y:S03]  /*26270*/  F2FP.BF16.PACK_AB R133, R195, R194 ;  /* 0x000000c2c385723e */ /* 0x020fe600000010ff */
[-CC-:B------:R-:W-:Y:S02]  /*26280*/  FFMA.FTZ R170, R170, R166.reuse, -R181.reuse ;  /* 0x000000a6aaaa7223 */ /* 0x180fe400000108b5 */
[-C--:B------:R-:W-:Y:S01]  /*26290*/  FFMA.FTZ R181, R177, R166.reuse, -R181 ;  /* 0x000000a6b1b57223 */ /* 0x080fe200000108b5 */
[----:B------:R-:W2:Y:S01]  /*262a0*/  MUFU.EX2 R168, R183 ;  /* 0x000000b700a87308 */ /* 0x000ea20000000800 */
[-CC-:B------:R-:W-:Y:S02]  /*262b0*/  FFMA.FTZ R169, R169, R166.reuse, -R171.reuse ;  /* 0x000000a6a9a97223 */ /* 0x180fe400000108ab */
[-CC-:B------:R-:W-:Y:S02]  /*262c0*/  FFMA.FTZ R207, R207, R166.reuse, -R171.reuse ;  /* 0x000000a6cfcf7223 */ /* 0x180fe400000108ab */
[-CC-:B------:R-:W-:Y:S02]  /*262d0*/  FFMA.FTZ R206, R206, R166.reuse, -R171.reuse ;  /* 0x000000a6cece7223 */ /* 0x180fe400000108ab */
[-CC-:B------:R-:W-:Y:S02]  /*262e0*/  FFMA.FTZ R205, R205, R166.reuse, -R171.reuse ;  /* 0x000000a6cdcd7223 */ /* 0x180fe400000108ab */
[-CC-:B------:R-:W-:Y:S01]  /*262f0*/  FFMA.FTZ R204, R204, R166.reuse, -R171.reuse ;  /* 0x000000a6cccc7223 */ /* 0x180fe200000108ab */
[----:B------:R2:W4:Y:S01]  /*26300*/  MUFU.EX2 R183, R182 ;  /* 0x000000b600b77308 */ /* 0x0005220000000800 */
[----:B------:R-:W-:Y:S01]  /*26310*/  FFMA.FTZ R171, R167, R166, -R171 ;  /* 0x000000a6a7ab7223 */ /* 0x000fe200000108ab */
[----:B-1----:R-:W-:Y:S01]  /*26320*/  F2FP.BF16.PACK_AB R135, R197, R196 ;  /* 0x000000c4c587723e */ /* 0x002fe200000010ff */
[----:B------:R-:W-:Y:S04]  /*26330*/  FFMA.FTZ R189, R2, R252, R189 ;  /* 0x000000fc02bd7223 */ /* 0x000fe800000100bd */
[----:B------:R-:W-:Y:S02]  /*26340*/  FADD.FTZ R188, R188, R189 ;  /* 0x000000bdbcbc7221 */ /* 0x000fe40000010000 */
[C---:B------:R-:W-:Y:S01]  /*26350*/  HMMA.16816.F32.BF16 R4, R132.reuse, R140, R4 ;  /* 0x0000008c8404723c */ /* 0x040fe20000041804 */
[----:B------:R-:W-:Y:S07]  /*26360*/  MUFU.EX2 R207, R207 ;  /* 0x000000cf00cf7308 */ /* 0x000fee0000000800 */
[C---:B------:R-:W-:Y:S01]  /*26370*/  HMMA.16816.F32.BF16 R8, R132.reuse, R142, R8 ;  /* 0x0000008e8408723c */ /* 0x040fe20000041808 */
[----:B------:R-:W1:Y:S02]  /*26380*/  LDSM.16.MT88.4 R140, [R233+0x12800] ;  /* 0x01280000e98c783b */ /* 0x000e640000004200 */
[----:B------:R-:W5:Y:S01]  /*26390*/  MUFU.EX2 R206, R206 ;  /* 0x000000ce00ce7308 */ /* 0x000f620000000800 */
[----:B--2---:R-:W-:Y:S04]  /*263a0*/  MOV R182, R168 ;  /* 0x000000a800b67202 */ /* 0x004fe80000000f00 */
[C---:B---3--:R-:W-:Y:S05]  /*263b0*/  HMMA.16816.F32.BF16 R12, R132.reuse, R136, R12 ;  /* 0x00000088840c723c */ /* 0x048fea000004180c */
[----:B------:R-:W-:Y:S03]  /*263c0*/  MUFU.EX2 R168, R179 ;  /* 0x000000b300a87308 */ /* 0x000fe60000000800 */
[C---:B------:R-:W-:Y:S01]  /*263d0*/  HMMA.16816.F32.BF16 R16, R132.reuse, R138, R16 ;  /* 0x0000008a8410723c */ /* 0x040fe20000041810 */
[----:B------:R-:W2:Y:S06]  /*263e0*/  LDSM.16.MT88.4 R136, [R232+0x12800] ;  /* 0x01280000e888783b */ /* 0x000eac0000004200 */
[----:B------:R-:W-:Y:S01]  /*263f0*/  MUFU.EX2 R205, R205 ;  /* 0x000000cd00cd7308 */ /* 0x000fe20000000800 */
[C---:B------:R-:W-:Y:S08]  /*26400*/  HMMA.16816.F32.BF16 R20, R132.reuse, R144, R20 ;  /* 0x000000908414723c */ /* 0x040ff00000041814 */
[C---:B------:R-:W-:Y:S01]  /*26410*/  HMMA.16816.F32.BF16 R24, R132.reuse, R146, R24 ;  /* 0x000000928418723c */ /* 0x040fe20000041818 */
[----:B------:R-:W3:Y:S01]  /*26420*/  LDSM.16.MT88.4 R144, [R232+0x14800] ;  /* 0x01480000e890783b */ /* 0x000ee20000004200 */
[----:B------:R-:W1:Y:S06]  /*26430*/  MUFU.EX2 R204, R204 ;  /* 0x000000cc00cc7308 */ /* 0x000e6c0000000800 */
[C---:B------:R-:W-:Y:S04]  /*26440*/  HMMA.16816.F32.BF16 R28, R132.reuse, R148, R28 ;  /* 0x00000094841c723c */ /* 0x040fe8000004181c */
[----:B------:R-:W-:Y:S04]  /*26450*/  MUFU.EX2 R203, R203 ;  /* 0x000000cb00cb7308 */ /* 0x000fe80000000800 */
[C---:B------:R-:W-:Y:S01]  /*26460*/  HMMA.16816.F32.BF16 R32, R132.reuse, R150, R32 ;  /* 0x000000968420723c */ /* 0x040fe20000041820 */
[----:B------:R-:W-:Y:S05]  /*26470*/  LDSM.16.MT88.4 R148, [R233+0x16800] ;  /* 0x01680000e994783b */ /* 0x000fea0000004200 */
[----:B------:R-:W2:Y:S02]  /*26480*/  MUFU.EX2 R202, R202 ;  /* 0x000000ca00ca7308 */ /* 0x000ea40000000800 */
[C---:B------:R-:W-:Y:S08]  /*26490*/  HMMA.16816.F32.BF16 R36, R132.reuse, R152, R36 ;  /* 0x000000988424723c */ /* 0x040ff00000041824 */
[C---:B------:R-:W-:Y:S01]  /*264a0*/  HMMA.16816.F32.BF16 R40, R132.reuse, R154, R40 ;  /* 0x0000009a8428723c */ /* 0x040fe20000041828 */
[----:B------:R-:W-:Y:S01]  /*264b0*/  LDSM.16.MT88.4 R152, [R232+0x11000] ;  /* 0x01100000e898783b */ /* 0x000fe20000004200 */
[----:B------:R-:W-:Y:S06]  /*264c0*/  MUFU.EX2 R166, R171 ;  /* 0x000000ab00a67308 */ /* 0x000fec0000000800 */
        /* <DEDUP_REMOVED lines=29> */
[----:B------:R-:W-:Y:S07]  /*266a0*/  LDSM.16.MT88.4 R144, [R234+0x13000] ;  /* 0x01300000ea90783b */ /* 0x000fee0000004200 */
[C---:B-1----:R-:W-:Y:S08]  /*266b0*/  HMMA.16816.F32.BF16 R124, R132.reuse, R140, R124 ;  /* 0x0000008c847c723c */ /* 0x042ff0000004187c */
[----:B------:R-:W-:Y:S01]  /*266c0*/  HMMA.16816.F32.BF16 R128, R132, R142, R128 ;  /* 0x0000008e8480723c */ /* 0x000fe20000041880 */
[----:B------:R-:W1:Y:S06]  /*266d0*/  LDSM.16.MT88.4 R140, [R231+0x11000] ;  /* 0x01100000e78c783b */ /* 0x000e6c0000004200 */
[----:B----4-:R-:W-:Y:S02]  /*266e0*/  F2FP.BF16.PACK_AB R134, R183, R182 ;  /* 0x000000b6b786723e */ /* 0x010fe400000010ff */
[----:B-----5:R-:W-:Y:S03]  /*266f0*/  F2FP.BF16.PACK_AB R133, R206, R207 ;  /* 0x000000cfce85723e */ /* 0x020fe600000010ff */
[----:B------:R-:W-:Y:S02]  /*26700*/  F2FP.BF16.PACK_AB R135, R204, R205 ;  /* 0x000000cdcc87723e */ /* 0x000fe400000010ff */
[----:B------:R-:W-:Y:S07]  /*26710*/  F2FP.BF16.PACK_AB R132, R202, R203 ;  /* 0x000000cbca84723e */ /* 0x000fee00000010ff */
[C---:B--2---:R-:W-:Y:S08]  /*26720*/  HMMA.16816.F32.BF16 R4, R132.reuse, R136, R4 ;  /* 0x000000888404723c */ /* 0x044ff00000041804 */
        /* <DEDUP_REMOVED lines=14> */
[C---:B--2---:R-:W-:Y:S08]  /*26810*/  HMMA.16816.F32.BF16 R44, R132.reuse, R136, R44 ;  /* 0x00000088842c723c */ /* 0x044ff0000004182c */
[C---:B------:R-:W-:Y:S01]  /*26820*/  HMMA.16816.F32.BF16 R48, R132.reuse, R138, R48 ;  /* 0x0000008a8430723c */ /* 0x040fe20000041830 */
[----:B------:R-:W1:Y:S07]  /*26830*/  LDSM.16.MT88.4 R136, [R231+0x15000] ;  /* 0x01500000e788783b */ /* 0x000e6e0000004200 */
[C---:B---3--:R-:W-:Y:S08]  /*26840*/  HMMA.16816.F32.BF16 R52, R132.reuse, R148, R52 ;  /* 0x000000948434723c */ /* 0x048ff00000041834 */
[C---:B------:R-:W-:Y:S01]  /*26850*/  HMMA.16816.F32.BF16 R56, R132.reuse, R150, R56 ;  /* 0x000000968438723c */ /* 0x040fe20000041838 */
[----:B------:R-:W2:Y:S07]  /*26860*/  LDSM.16.MT88.4 R148, [R232+0x17000] ;  /* 0x01700000e894783b */ /* 0x000eae0000004200 */
[C---:B------:R-:W-:Y:S01]  /*26870*/  HMMA.16816.F32.BF16 R60, R132.reuse, R156, R60 ;  /* 0x0000009c843c723c */ /* 0x040fe2000004183c */
[----:B------:R-:W-:Y:S07]  /*26880*/  MUFU.EX2 R156, R180 ;  /* 0x000000b4009c7308 */ /* 0x000fee0000000800 */
[C---:B------:R-:W-:Y:S03]  /*26890*/  HMMA.16816.F32.BF16 R64, R132.reuse, R158, R64 ;  /* 0x0000009e8440723c */ /* 0x040fe60000041840 */
[----:B------:R-:W-:Y:S05]  /*268a0*/  MUFU.EX2 R157, R176 ;  /* 0x000000b0009d7308 */ /* 0x000fea0000000800 */
[C---:B------:R-:W-:Y:S05]  /*268b0*/  HMMA.16816.F32.BF16 R68, R132.reuse, R160, R68 ;  /* 0x000000a08444723c */ /* 0x040fea0000041844 */
[----:B------:R3:W-:Y:S03]  /*268c0*/  MUFU.EX2 R161, R178 ;  /* 0x000000b200a17308 */ /* 0x0007e60000000800 */
[C---:B------:R-:W-:Y:S07]  /*268d0*/  HMMA.16816.F32.BF16 R72, R132.reuse, R162, R72 ;  /* 0x000000a28448723c */ /* 0x040fee0000041848 */
[----:B------:R-:W5:Y:S01]  /*268e0*/  MUFU.EX2 R163, R181 ;  /* 0x000000b500a37308 */ /* 0x000f620000000800 */
[C---:B------:R-:W-:Y:S08]  /*268f0*/  HMMA.16816.F32.BF16 R76, R132.reuse, R172, R76 ;  /* 0x000000ac844c723c */ /* 0x040ff0000004184c */
[C---:B------:R-:W-:Y:S01]  /*26900*/  HMMA.16816.F32.BF16 R80, R132.reuse, R174, R80 ;  /* 0x000000ae8450723c */ /* 0x040fe20000041850 */
[----:B------:R-:W-:Y:S01]  /*26910*/  LDSM.16.MT88.4 R172, [R232+0x11800] ;  /* 0x01180000e8ac783b */ /* 0x000fe20000004200 */
[----:B------:R-:W2:Y:S06]  /*26920*/  MUFU.EX2 R160, R170 ;  /* 0x000000aa00a07308 */ /* 0x000eac0000000800 */
[C---:B----4-:R-:W-:Y:S01]  /*26930*/  HMMA.16816.F32.BF16 R84, R132.reuse, R152, R84 ;  /* 0x000000988454723c */ /* 0x050fe20000041854 */
[----:B---3--:R-:W-:Y:S03]  /*26940*/  LDSM.16.MT88.4 R176, [R231+0x11800] ;  /* 0x01180000e7b0783b */ /* 0x008fe60000004200 */
[----:B------:R-:W3:Y:S01]  /*26950*/  MUFU.EX2 R152, R169 ;  /* 0x000000a900987308 */ /* 0x000ee20000000800 */
[----:B-----5:R-:W-:Y:S03]  /*26960*/  MOV R167, R163 ;  /* 0x000000a300a77202 */ /* 0x020fe60000000f00 */
[C---:B------:R-:W-:Y:S08]  /*26970*/  HMMA.16816.F32.BF16 R88, R132.reuse, R154, R88 ;  /* 0x0000009a8458723c */ /* 0x040ff00000041858 */
[C---:B-1----:R-:W-:Y:S08]  /*26980*/  HMMA.16816.F32.BF16 R92, R132.reuse, R136, R92 ;  /* 0x00000088845c723c */ /* 0x042ff0000004185c */
[C---:B------:R-:W-:Y:S01]  /*26990*/  HMMA.16816.F32.BF16 R96, R132.reuse, R138, R96 ;  /* 0x0000008a8460723c */ /* 0x040fe20000041860 */
[----:B------:R-:W1:Y:S07]  /*269a0*/  LDSM.16.MT88.4 R136, [R231+0x17000] ;  /* 0x01700000e788783b */ /* 0x000e6e0000004200 */
[C---:B------:R-:W-:Y:S08]  /*269b0*/  HMMA.16816.F32.BF16 R100, R132.reuse, R140, R100 ;  /* 0x0000008c8464723c */ /* 0x040ff00000041864 */
[C---:B------:R-:W-:Y:S01]  /*269c0*/  HMMA.16816.F32.BF16 R104, R132.reuse, R142, R104 ;  /* 0x0000008e8468723c */ /* 0x040fe20000041868 */
[----:B------:R-:W-:Y:S07]  /*269d0*/  LDSM.16.MT88.4 R140, [R233+0x11800] ;  /* 0x01180000e98c783b */ /* 0x000fee0000004200 */
[C---:B------:R-:W-:Y:S07]  /*269e0*/  HMMA.16816.F32.BF16 R108, R132.reuse, R144, R108 ;  /* 0x00000090846c723c */ /* 0x040fee000004186c */
[----:B------:R-:W-:Y:S01]  /*269f0*/  MOV R144, R156 ;  /* 0x0000009c00907202 */ /* 0x000fe20000000f00 */
[C---:B------:R-:W-:Y:S04]  /*26a00*/  HMMA.16816.F32.BF16 R112, R132.reuse, R146, R112 ;  /* 0x000000928470723c */ /* 0x040fe80000041870 */
[----:B------:R-:W-:Y:S02]  /*26a10*/  MOV R145, R157 ;  /* 0x0000009d00917202 */ /* 0x000fe40000000f00 */
[----:B------:R-:W4:Y:S02]  /*26a20*/  LDSM.16.MT88.4 R156, [R234+0x11800] ;  /* 0x01180000ea9c783b */ /* 0x000f240000004200 */
[C---:B--2---:R-:W-:Y:S08]  /*26a30*/  HMMA.16816.F32.BF16 R116, R132.reuse, R148, R116 ;  /* 0x000000948474723c */ /* 0x044ff00000041874 */
[C---:B------:R-:W-:Y:S08]  /*26a40*/  HMMA.16816.F32.BF16 R120, R132.reuse, R150, R120 ;  /* 0x000000968478723c */ /* 0x040ff00000041878 */
[C---:B-1----:R-:W-:Y:S07]  /*26a50*/  HMMA.16816.F32.BF16 R124, R132.reuse, R136, R124 ;  /* 0x00000088847c723c */ /* 0x042fee000004187c */
[----:B------:R-:W-:Y:S01]  /*26a60*/  MOV R136, R182 ;  /* 0x000000b600887202 */ /* 0x000fe20000000f00 */
[----:B------:R-:W-:Y:S04]  /*26a70*/  HMMA.16816.F32.BF16 R128, R132, R138, R128 ;  /* 0x0000008a8480723c */ /* 0x000fe80000041880 */
[----:B------:R-:W-:Y:S02]  /*26a80*/  MOV R137, R183 ;  /* 0x000000b700897202 */ /* 0x000fe40000000f00 */
[----:B------:R-:W1:Y:S01]  /*26a90*/  LDSM.16.MT88.4 R180, [R234+0x13800] ;  /* 0x01380000eab4783b */ /* 0x000e620000004200 */
[----:B------:R-:W-:Y:S02]  /*26aa0*/  MOV R132, R160 ;  /* 0x000000a000847202 */ /* 0x000fe40000000f00 */
[----:B------:R-:W-:Y:S03]  /*26ab0*/  MOV R133, R161 ;  /* 0x000000a100857202 */ /* 0x000fe60000000f00 */
[----:B------:R-:W-:Y:S02]  /*26ac0*/  MOV R134, R168 ;  /* 0x000000a800867202 */ /* 0x000fe40000000f00 */
[----:B---3--:R-:W-:Y:S02]  /*26ad0*/  MOV R135, R152 ;  /* 0x0000009800877202 */ /* 0x008fe40000000f00 */
[----:B------:R-:W-:Y:S02]  /*26ae0*/  F2FP.BF16.PACK_AB R169, R133, R144 ;  /* 0x0000009085a9723e */ /* 0x000fe400000010ff */
[----:B------:R-:W-:Y:S02]  /*26af0*/  F2FP.BF16.PACK_AB R168, R132, R145 ;  /* 0x0000009184a8723e */ /* 0x000fe400000010ff */
[----:B------:R-:W-:Y:S02]  /*26b00*/  F2FP.BF16.PACK_AB R170, R167, R134 ;  /* 0x00000086a7aa723e */ /* 0x000fe400000010ff */
[----:B------:R-:W-:Y:S07]  /*26b10*/  F2FP.BF16.PACK_AB R171, R166, R135 ;  /* 0x00000087a6ab723e */ /* 0x000fee00000010ff */
[C---:B----4-:R-:W-:Y:S01]  /*26b20*/  HMMA.16816.F32.BF16 R160, R168.reuse, R156, R4 ;  /* 0x0000009ca8a0723c */ /* 0x050fe20000041804 */
[----:B------:R-:W2:Y:S07]  /*26b30*/  LDSM.16.MT88.4 R4, [R233+0x13800] ;  /* 0x01380000e904783b */ /* 0x000eae0000004200 */
[C---:B------:R-:W-:Y:S01]  /*26b40*/  HMMA.16816.F32.BF16 R156, R168.reuse, R158, R8 ;  /* 0x0000009ea89c723c */ /* 0x040fe20000041808 */
[----:B------:R-:W3:Y:S07]  /*26b50*/  LDSM.16.MT88.4 R8, [R232+0x13800] ;  /* 0x01380000e808783b */ /* 0x000eee0000004200 */
[C---:B------:R-:W-:Y:S01]  /*26b60*/  HMMA.16816.F32.BF16 R152, R168.reuse, R140, R12 ;  /* 0x0000008ca898723c */ /* 0x040fe2000004180c */
[----:B------:R-:W4:Y:S07]  /*26b70*/  LDSM.16.MT88.4 R12, [R231+0x13800] ;  /* 0x01380000e70c783b */ /* 0x000f2e0000004200 */
[C---:B------:R-:W-:Y:S07]  /*26b80*/  HMMA.16816.F32.BF16 R148, R168.reuse, R142, R16 ;  /* 0x0000008ea894723c */ /* 0x040fee0000041810 */
[----:B------:R-:W-:Y:S02]  /*26b90*/  MOV R18, R144 ;  /* 0x0000009000127202 */ /* 0x000fe40000000f00 */
[----:B------:R-:W-:Y:S02]  /*26ba0*/  MOV R19, R145 ;  /* 0x0000009100137202 */ /* 0x000fe40000000f00 */
[C---:B------:R-:W-:Y:S07]  /*26bb0*/  HMMA.16816.F32.BF16 R144, R168.reuse, R172, R20 ;  /* 0x000000aca890723c */ /* 0x040fee0000041814 */
[----:B------:R-:W-:Y:S01]  /*26bc0*/  MOV R22, R136 ;  /* 0x0000008800167202 */ /* 0x000fe20000000f00 */
[C---:B------:R-:W-:Y:S01]  /*26bd0*/  HMMA.16816.F32.BF16 R140, R168.reuse, R174, R24 ;  /* 0x000000aea88c723c */ /* 0x040fe20000041818 */
[----:B------:R-:W-:Y:S03]  /*26be0*/  LDSM.16.MT88.4 R24, [R232+0x15800] ;  /* 0x01580000e818783b */ /* 0x000fe60000004200 */
[----:B------:R-:W-:Y:S02]  /*26bf0*/  MOV R23, R137 ;  /* 0x0000008900177202 */ /* 0x000fe40000000f00 */
[----:B------:R-:W-:Y:S02]  /*26c00*/  MOV R172, R134 ;  /* 0x0000008600ac7202 */ /* 0x000fe40000000f00 */
[C---:B------:R-:W-:Y:S01]  /*26c10*/  HMMA.16816.F32.BF16 R136, R168.reuse, R176, R28 ;  /* 0x000000b0a888723c */ /* 0x040fe2000004181c */
[----:B------:R-:W-:Y:S03]  /*26c20*/  LDSM.16.MT88.4 R28, [R231+0x15800] ;  /* 0x01580000e71c783b */ /* 0x000fe60000004200 */
[----:B------:R-:W-:Y:S02]  /*26c30*/  MOV R174, R132 ;  /* 0x0000008400ae7202 */ /* 0x000fe40000000f00 */
[----:B------:R-:W-:Y:S02]  /*26c40*/  MOV R175, R133 ;  /* 0x0000008500af7202 */ /* 0x000fe40000000f00 */
[----:B------:R-:W-:Y:S02]  /*26c50*/  MOV R173, R135 ;  /* 0x0000008700ad7202 */ /* 0x000fe40000000f00 */
[C---:B------:R-:W-:Y:S01]  /*26c60*/  HMMA.16816.F32.BF16 R132, R168.reuse, R178, R32 ;  /* 0x000000b2a884723c */ /* 0x040fe20000041820 */
[----:B------:R-:W-:Y:S02]  /*26c70*/  LDSM.16.MT88.4 R32, [R234+0x17800] ;  /* 0x01780000ea20783b */ /* 0x000fe40000004200 */
[----:B------:R-:W-:Y:S02]  /*26c80*/  MOV R177, R18 ;  /* 0x0000001200b17202 */ /* 0x000fe40000000f00 */
[----:B------:R-:W-:Y:S02]  /*26c90*/  MOV R176, R19 ;  /* 0x0000001300b07202 */ /* 0x000fe40000000f00 */
[----:B------:R-:W-:Y:S01]  /*26ca0*/  MOV R178, R22 ;  /* 0x0000001600b27202 */ /* 0x000fe20000000f00 */
[C---:B-1----:R-:W-:Y:S01]  /*26cb0*/  HMMA.16816.F32.BF16 R36, R168.reuse, R180, R36 ;  /* 0x000000b4a824723c */ /* 0x042fe20000041824 */
[----:B------:R-:W5:Y:S03]  /*26cc0*/  LDL.LU R181, [R1] ;  /* 0x0000000001b57983 */ /* 0x000f660000300800 */
[----:B------:R-:W-:Y:S01]  /*26cd0*/  MOV R179, R23 ;  /* 0x0000001700b37202 */ /* 0x000fe20000000f00 */
[----:B------:R-:W1:Y:S03]  /*26ce0*/  LDSM.16.MT88.4 R16, [R234+0x15800] ;  /* 0x01580000ea10783b */ /* 0x000e660000004200 */
[C---:B------:R-:W-:Y:S05]  /*26cf0*/  HMMA.16816.F32.BF16 R40, R168.reuse, R182, R40 ;  /* 0x000000b6a828723c */ /* 0x040fea0000041828 */
[----:B------:R-:W1:Y:S03]  /*26d00*/  LDSM.16.MT88.4 R20, [R233+0x15800] ;  /* 0x01580000e914783b */ /* 0x000e660000004200 */
        /* <DEDUP_REMOVED lines=22> */
[----:B------:R-:W-:Y:S04]  /*26e70*/  FADD.FTZ R5, R186, R5 ;  /* 0x00000005ba057221 */ /* 0x000fe80000010000 */
[----:B------:R-:W-:Y:S01]  /*26e80*/  FADD.FTZ R194, R194, R5 ;  /* 0x00000005c2c27221 */ /* 0x000fe20000010000 */
[C---:B---3--:R-:W-:Y:S03]  /*26e90*/  HMMA.16816.F32.BF16 R116, R168.reuse, R8, R116 ;  /* 0x00000008a874723c */ /* 0x048fe60000041874 */
[----:B------:R-:W-:Y:S04]  /*26ea0*/  FADD.FTZ R195, R195, R194 ;  /* 0x000000c2c3c37221 */ /* 0x000fe80000010000 */
[----:B------:R-:W-:Y:S01]  /*26eb0*/  FADD.FTZ R4, R196, R195 ;  /* 0x000000c3c4047221 */ /* 0x000fe20000010000 */
[C---:B------:R-:W-:Y:S04]  /*26ec0*/  HMMA.16816.F32.BF16 R120, R168.reuse, R10, R120 ;  /* 0x0000000aa878723c */ /* 0x040fe80000041878 */
[----:B------:R-:W-:Y:S04]  /*26ed0*/  FADD.FTZ R4, R197, R4 ;  /* 0x00000004c5047221 */ /* 0x000fe80000010000 */
[----:B------:R-:W-:Y:S01]  /*26ee0*/  FADD.FTZ R207, R207, R4 ;  /* 0x00000004cfcf7221 */ /* 0x000fe20000010000 */
[C---:B----4-:R-:W-:Y:S03]  /*26ef0*/  HMMA.16816.F32.BF16 R124, R168.reuse, R12, R124 ;  /* 0x0000000ca87c723c */ /* 0x050fe6000004187c */
[----:B------:R-:W-:Y:S04]  /*26f00*/  FADD.FTZ R206, R206, R207 ;  /* 0x000000cfcece7221 */ /* 0x000fe80000010000 */
[----:B------:R-:W-:Y:S01]  /*26f10*/  FADD.FTZ R205, R205, R206 ;  /* 0x000000cecdcd7221 */ /* 0x000fe20000010000 */
[----:B------:R-:W-:Y:S04]  /*26f20*/  HMMA.16816.F32.BF16 R128, R168, R14, R128 ;  /* 0x0000000ea880723c */ /* 0x000fe80000041880 */
[----:B------:R-:W-:Y:S03]  /*26f30*/  FADD.FTZ R204, R204, R205 ;  /* 0x000000cdcccc7221 */ /* 0x000fe60000010000 */
[----:B------:R-:W-:Y:S01]  /*26f40*/  MOV R168, R165 ;  /* 0x000000a500a87202 */ /* 0x000fe20000000f00 */
[----:B------:R-:W-:Y:S04]  /*26f50*/  FADD.FTZ R204, R177, R204 ;  /* 0x000000ccb1cc7221 */ /* 0x000fe80000010000 */
[----:B------:R-:W-:Y:S02]  /*26f60*/  FADD.FTZ R204, R175, R204 ;  /* 0x000000ccafcc7221 */ /* 0x000fe40000010000 */
[----:B-----5:R-:W-:Y:S04]  /*26f70*/  FFMA.FTZ R193, R3, R181, R193 ;  /* 0x000000b503c17223 */ /* 0x020fe800000100c1 */
[----:B------:R-:W-:Y:S04]  /*26f80*/  FADD.FTZ R192, R192, R193 ;  /* 0x000000c1c0c07221 */ /* 0x000fe80000010000 */
[----:B------:R-:W-:Y:S04]  /*26f90*/  FADD.FTZ R3, R191, R192 ;  /* 0x000000c0bf037221 */ /* 0x000fe80000010000 */
[----:B------:R-:W-:Y:S04]  /*26fa0*/  FADD.FTZ R3, R190, R3 ;  /* 0x00000003be037221 */ /* 0x000fe80000010000 */
[----:B------:R-:W-:Y:S02]  /*26fb0*/  FADD.FTZ R198, R198, R3 ;  /* 0x00000003c6c67221 */ /* 0x000fe40000010000 */
[----:B------:R-:W-:Y:S02]  /*26fc0*/  FADD.FTZ R3, R173, R204 ;  /* 0x000000ccad037221 */ /* 0x000fe40000010000 */
[----:B------:R-:W-:Y:S02]  /*26fd0*/  FADD.FTZ R199, R199, R198 ;  /* 0x000000c6c7c77221 */ /* 0x000fe40000010000 */
[----:B------:R-:W-:Y:S01]  /*26fe0*/  FADD.FTZ R252, R166, R3 ;  /* 0x00000003a6fc7221 */ /* 0x000fe20000010000 */
[----:B------:R-:W-:Y:S01]  /*26ff0*/  MOV R3, R164 ;  /* 0x000000a400037202 */ /* 0x000fe20000000f00 */
        /* <DEDUP_REMOVED lines=12> */
.L_x_4829:
[----:B------:R-:W-:Y:S02]  /*270c0*/  ULDC.64 UR4, c[0x0][0x40] ;  /* 0x0000100000047ab9 */ /* 0x000fe40000000a00 */
[----:B------:R-:W-:-:S04]  /*270d0*/  UIADD3 UR4, UP0, UR4, 0x160, URZ ;  /* 0x0000016004047890 */ /* 0x000fc8000ff1e03f */
[----:B------:R-:W-:Y:S02]  /*270e0*/  UIADD3.X UR5, URZ, UR5, URZ, UP0, !UPT ;  /* 0x000000053f057290 */ /* 0x000fe400087fe43f */
[----:B-1----:R-:W-:-:S04]  /*270f0*/  IMAD.U32 R2, RZ, RZ, UR4 ;  /* 0x00000004ff027e24 */ /* 0x002fc8000f8e00ff */
        /* <DEDUP_REMOVED lines=8> */
.L_x_4857:
        /* <DEDUP_REMOVED lines=8> */
.L_x_4858:
        /* <DEDUP_REMOVED lines=9> */
[----:B--2-4-:R-:W-:-:S07]  /*27290*/  SHF.R.S32.HI R9, RZ, 0x1f, R8 ;  /* 0x0000001fff097819 */ /* 0x014fce0000011408 */
[----:B------:R-:W2:Y:S01]  /*272a0*/  @P3 MUFU.RCP R6, R5 ;  /* 0x0000000500063308 */ /* 0x000ea20000001000 */
        /* <DEDUP_REMOVED lines=87> */
[C---:B--2---:R-:W-:Y:S02]  /*27820*/  FMUL.FTZ R163, R6.reuse, R163 ;  /* 0x000000a306a37220 */ /* 0x044fe40000410000 */
        /* <DEDUP_REMOVED lines=82> */
[----:B------:R2:W-:Y:S04]  /*27d50*/  STS.64 [R18+0x800], R142 ;  /* 0x0008008e12007388 */ /* 0x0005e80000000a00 */
        /* <DEDUP_REMOVED lines=52> */
[----:B------:R-:W4:Y:S04]  /*280a0*/  LD.E.64 R6, [R2.64+0xb0] ;  /* 0x0000b00402067980 */ /* 0x000f28000c101b00 */
[----:B--2---:R-:W2:Y:S04]  /*280b0*/  LD.E R143, [R2.64+0x60] ;  /* 0x00006004028f7980 */ /* 0x004ea8000c101900 */
[----:B------:R-:W1:Y:S01]  /*280c0*/  S2R R141, SR_TID.X ;  /* 0x00000000008d7919 */ /* 0x000e620000002100 */
[----:B---3--:R-:W-:-:S03]  /*280d0*/  LEA.HI R13, R9, R8, RZ, 0x4 ;  /* 0x00000008090d7211 */ /* 0x008fc600078f20ff */
[----:B------:R3:W5:Y:S01]  /*280e0*/  LD.E R142, [R2.64+0xcc] ;  /* 0x0000cc04028e7980 */ /* 0x000762000c101900 */
[----:B------:R-:W-:-:S03]  /*280f0*/  LOP3.LUT R13, R13, 0xfffffff0, RZ, 0xc0, !PT ;  /* 0xfffffff00d0d7812 */ /* 0x000fc600078ec0ff */
[----:B------:R3:W5:Y:S01]  /*28100*/  LD.E.64 R148, [R2.64+0x78] ;  /* 0x0000780402947980 */ /* 0x000762000c101b00 */
[----:B------:R-:W-:-:S03]  /*28110*/  IADD3 R144, -R13, R8, RZ ;  /* 0x000000080d907210 */ /* 0x000fc60007ffe1ff */
[----:B------:R3:W5:Y:S01]  /*28120*/  LD.E.64 R150, [R2.64+0xa8] ;  /* 0x0000a80402967980 */ /* 0x000762000c101b00 */
[----:B------:R-:W-:Y:S01]  /*28130*/  LEA.HI R13, R144, R144, RZ, 0x1 ;  /* 0x00000090900d7211 */ /* 0x000fe200078f08ff */
[----:B------:R-:W1:Y:S01]  /*28140*/  @P4 MUFU.LG2 R4, R4 ;  /* 0x0000000400044308 */ /* 0x000e620000000c00 */
        /* <DEDUP_REMOVED lines=10> */
[----:B------:R-:W-:Y:S01]  /*281f0*/  @P4 FMUL.FTZ R4, R4, 0.69314718246459960938 ;  /* 0x3f31721804044820 */ /* 0x000fe20000410000 */
        /* <DEDUP_REMOVED lines=59> */
[----:B----4-:R-:W-:-:S04]  /*285b0*/  IMAD R6, R6, UR8, R245 ;  /* 0x0000000806067c24 */ /* 0x010fc8000f8e02f5 */
[----:B--2---:R-:W-:-:S04]  /*285c0*/  IMAD R6, R6, R143, R246 ;  /* 0x0000008f06067224 */ /* 0x004fc800078e02f6 */
[----:B------:R-:W-:Y:S01]  /*285d0*/  IMAD R11, R7, R6, R8 ;  /* 0x00000006070b7224 */ /* 0x000fe200078e0208 */
[----:B------:R-:W-:Y:S05]  /*285e0*/  @P0 BRA `(.L_x_4842) ;  /* 0x000000c000000947 */ /* 0x000fea0003800000 */
[----:B-1----:R-:W-:Y:S01]  /*285f0*/  IMAD R5, R243, -0x40, R244 ;  /* 0xffffffc0f3057824 */ /* 0x002fe200078e02f4 */
        /* <DEDUP_REMOVED lines=11> */
.L_x_4842:
[----:B-1----:R-:W-:Y:S05]  /*286b0*/  BSYNC B0 ;  /* 0x0000000000007941 */ /* 0x002fea0003800000 */
.L_x_4841:
        /* <DEDUP_REMOVED lines=25> */
.L_x_4844:
[----:B------:R-:W-:Y:S05]  /*28850*/  BSYNC B0 ;  /* 0x0000000000007941 */ /* 0x000fea0003800000 */
.L_x_4843:
        /* <DEDUP_REMOVED lines=15> */
.L_x_4846:
[----:B------:R-:W-:Y:S05]  /*28950*/  BSYNC B0 ;  /* 0x0000000000007941 */ /* 0x000fea0003800000 */
.L_x_4845:
        /* <DEDUP_REMOVED lines=15> */
.L_x_4848:
[----:B------:R-:W-:Y:S05]  /*28a50*/  BSYNC B0 ;  /* 0x0000000000007941 */ /* 0x000fea0003800000 */
.L_x_4847:
        /* <DEDUP_REMOVED lines=15> */
.L_x_4850:
[----:B------:R-:W-:Y:S05]  /*28b50*/  BSYNC B0 ;  /* 0x0000000000007941 */ /* 0x000fea0003800000 */
.L_x_4849:
        /* <DEDUP_REMOVED lines=15> */
.L_x_4852:
[----:B------:R-:W-:Y:S05]  /*28c50*/  BSYNC B0 ;  /* 0x0000000000007941 */ /* 0x000fea0003800000 */
.L_x_4851:
        /* <DEDUP_REMOVED lines=15> */
.L_x_4854:
[----:B------:R-:W-:Y:S05]  /*28d50*/  BSYNC B0 ;  /* 0x0000000000007941 */ /* 0x000fea0003800000 */
.L_x_4853:
        /* <DEDUP_REMOVED lines=15> */
.L_x_4856:
[----:B------:R-:W-:Y:S05]  /*28e50*/  BSYNC B0 ;  /* 0x0000000000007941 */ /* 0x000fea0003800000 */
.L_x_4855:
[----:B------:R-:W-:Y:S01]  /*28e60*/  IADD3 R9, R9, 0x38, RZ ;  /* 0x0000003809097810 */ /* 0x000fe20007ffe0ff */
[----:B------:R-:W-:-:S03]  /*28e70*/  IMAD.MOV.U32 R243, RZ, RZ, 0x0 ;  /* 0x00000000fff37424 */ /* 0x000fc600078e00ff */
[----:B------:R-:W-:-:S13]  /*28e80*/  ISETP.GE.AND P0, PT, R9, R244, PT ;  /* 0x000000f40900720c */ /* 0x000fda0003f06270 */
[----:B------:R-:W-:Y:S05]  /*28e90*/  @P0 RET.REL.NODEC R242 `(_ZN5flash24flash_fwd_splitkv_kernelI23Flash_fwd_kernel_traitsILi256ELi64ELi64ELi4ELb0ELb0EN7cutlass10bfloat16_tE19Flash_kernel_traitsILi256ELi64ELi64ELi4ES3_EELb1ELb0ELb1ELb0ELb0ELb1ELb1ELb1EEEvNS_16Flash_fwd_paramsE) ;  /* 0xfffd7160f2000950 */ /* 0x000fea0003c3ffff */
        /* <DEDUP_REMOVED lines=11> */
[----:B------:R-:W-:Y:S05]  /*28f50*/  @P0 RET.REL.NODEC R242 `(_ZN5flash24flash_fwd_splitkv_kernelI23Flash_fwd_kernel_traitsILi256ELi64ELi64ELi4ELb0ELb0EN7cutlass10bfloat16_tE19Flash_kernel_traitsILi256ELi64ELi64ELi4ES3_EELb1ELb0ELb1ELb0ELb0ELb1ELb1ELb1EEEvNS_16Flash_fwd_paramsE) ;  /* 0xfffd70a0f2000950 */ /* 0x000fea0003c3ffff */
[----:B------:R-:W-:Y:S01]  /*28f60*/  MOV R243, 0x0 ;  /* 0x0000000000f37802 */ /* 0x000fe20000000f00 */
[----:B------:R-:W-:-:S02]  /*28f70*/  ULDC.64 UR4, c[0x0][0x118] ;  /* 0x0000460000047ab9 */ /* 0x000fc40000000a00 */
[----:B------:R1:W-:Y:S01]  /*28f80*/  ST.E.128 [R10.64+0xe300], R12 ;  /* 0x00e3000c0a007985 */ /* 0x0003e2000c101d04 */
[----:B------:R-:W-:Y:S05]  /*28f90*/  RET.REL.NODEC R242 `(_ZN5flash24flash_fwd_splitkv_kernelI23Flash_fwd_kernel_traitsILi256ELi64ELi64ELi4ELb0ELb0EN7cutlass10bfloat16_tE19Flash_kernel_traitsILi256ELi64ELi64ELi4ES3_EELb1ELb0ELb1ELb0ELb0ELb1ELb1ELb1EEEvNS_16Flash_fwd_paramsE) ;  /* 0xfffd7060f2007950 */ /* 0x000fea0003c3ffff */
.L_x_4839:
[----:B------:R2:W5:Y:S01]  /*28fa0*/  LDL R10, [R1] ;  /* 0x00000000010a7983 */ /* 0x0005620000100800 */
[----:B------:R-:W-:Y:S02]  /*28fb0*/  MOV R7, 0x2 ;  /* 0x0000000200077802 */ /* 0x000fe40000000f00 */
[----:B------:R-:W-:Y:S02]  /*28fc0*/  MOV R6, 0x28fe0 ;  /* 0x00028fe000067802 */ /* 0x000fe40000000f00 */
[----:B-12--5:R-:W-:Y:S05]  /*28fd0*/  CALL.REL.NOINC `($__internal_25_$__cuda_sm70_shflsync_bfly_p) ;  /* 0x000000f000007944 */ /* 0x026fea0003c00000 */
[----:B-12---:R-:W-:Y:S05]  /*28fe0*/  BRA `(.L_x_4857) ;  /* 0xffffe19000007947 */ /* 0x006fea000383ffff */
.L_x_4840:
[----:B------:R-:W-:Y:S02]  /*28ff0*/  MOV R7, 0x1 ;  /* 0x0000000100077802 */ /* 0x000fe40000000f00 */
[----:B------:R-:W-:Y:S02]  /*29000*/  MOV R6, 0x29020 ;  /* 0x0002902000067802 */ /* 0x000fe40000000f00 */
[----:B-1---5:R-:W-:Y:S05]  /*29010*/  CALL.REL.NOINC `($__internal_25_$__cuda_sm70_shflsync_bfly_p) ;  /* 0x000000b000007944 */ /* 0x022fea0003c00000 */
[----:B--2---:R-:W-:Y:S01]  /*29020*/  FADD.FTZ R4, R10, R7 ;  /* 0x000000070a047221 */ /* 0x004fe20000010000 */
[----:B-1----:R-:W-:Y:S02]  /*29030*/  MOV R10, R252 ;  /* 0x000000fc000a7202 */ /* 0x002fe40000000f00 */
[----:B------:R-:W-:Y:S02]  /*29040*/  MOV R7, 0x2 ;  /* 0x0000000200077802 */ /* 0x000fe40000000f00 */
[----:B------:R-:W-:-:S02]  /*29050*/  MOV R6, 0x29070 ;  /* 0x0002907000067802 */ /* 0x000fc40000000f00 */
[----:B------:R-:W-:Y:S05]  /*29060*/  CALL.REL.NOINC `($__internal_25_$__cuda_sm70_shflsync_bfly_p) ;  /* 0x0000006000007944 */ /* 0x000fea0003c00000 */
[----:B--2---:R-:W-:Y:S01]  /*29070*/  FADD.FTZ R9, R252, R7 ;  /* 0x00000007fc097221 */ /* 0x004fe20000010000 */
[----:B------:R-:W-:-:S02]  /*29080*/  MOV R7, 0x1 ;  /* 0x0000000100077802 */ /* 0x000fc40000000f00 */
[----:B------:R-:W-:Y:S02]  /*29090*/  MOV R6, 0x290c0 ;  /* 0x000290c000067802 */ /* 0x000fe40000000f00 */
[----:B-1----:R-:W-:Y:S02]  /*290a0*/  MOV R10, R9 ;  /* 0x00000009000a7202 */ /* 0x002fe40000000f00 */
[----:B------:R-:W-:Y:S05]  /*290b0*/  CALL.REL.NOINC `($__internal_25_$__cuda_sm70_shflsync_bfly_p) ;  /* 0x0000001000007944 */ /* 0x000fea0003c00000 */
[----:B-12---:R-:W-:Y:S05]  /*290c0*/  BRA `(.L_x_4858) ;  /* 0xffffe13000007947 */ /* 0x006fea000383ffff */
        .weak           $__internal_25_$__cuda_sm70_shflsync_bfly_p
        .type           $__internal_25_$__cuda_sm70_shflsync_bfly_p,@function
        .size           $__internal_25_$__cuda_sm70_shflsync_bfly_p,(.L_x_4897 - $__internal_25_$__cuda_sm70_shflsync_bfly_p)
$__internal_25_$__cuda_sm70_shflsync_bfly_p:
[----:B------:R-:W-:Y:S01]  /*290d0*/  MOV R12, R6 ;  /* 0x00000006000c7202 */ /* 0x000fe20000000f00 */
[----:B------:R-:W-:Y:S04]  /*290e0*/  WARPSYNC R5 ;  /* 0x0000000500007348 */ /* 0x000fe80003800000 */
[----:B------:R-:W-:Y:S01]  /*290f0*/  MOV R13, 0x0 ;  /* 0x00000000000d7802 */ /* 0x000fe20000000f00 */
[----:B------:R1:W2:Y:S03]  /*29100*/  SHFL.BFLY PT, R7, R10, R7, R8 ;  /* 0x0c0000070a077389 */ /* 0x0002a600000e0008 */
[----:B------:R-:W-:Y:S05]  /*29110*/  RET.REL.NODEC R12 `(_ZN5flash24flash_fwd_splitkv_kernelI23Flash_fwd_kernel_traitsILi256ELi64ELi64ELi4ELb0ELb0EN7cutlass10bfloat16_tE19Flash_kernel_traitsILi256ELi64ELi64ELi4ES3_EELb1ELb0ELb1ELb0ELb0ELb1ELb1ELb1EEEvNS_16Flash_fwd_paramsE) ;  /* 0xfffd6ee00c007950 */ /* 0x000fea0003c3ffff */
.L_x_4859:
        /* <DEDUP_REMOVED lines=14> */
.L_x_4897:


//--------------------- .nv.shared._ZN5flash32flash_fwd_splitkv_combine_kernelI23Flash_fwd_kernel_traitsILi256ELi64ELi64ELi4ELb0ELb0EN7cutlass10bfloat16_tE19Flash_kernel_traitsILi256ELi64ELi64ELi4ES3_EELi4ELi7ELb0EEEvNS_16Flash_fwd_paramsE --------------------------
	.section	.nv.shared._ZN5flash32flash_fwd_splitkv_combine_kernelI23Flash_fwd_kernel_traitsILi256ELi64ELi64ELi4ELb0ELb0EN7cutlass10bfloat16_tE19Flash_kernel_traitsILi256ELi64ELi64ELi4ES3_EELi4ELi7ELb0EEEvNS_16Flash_fwd_paramsE,"aw",@nobits
	.sectionflags	@""
	.align	16
.nv.shared._ZN5flash32flash_fwd_splitkv_combine_kernelI23Flash_fwd_kernel_traitsILi256ELi64ELi64ELi4ELb0ELb0EN7cutlass10bfloat16_tE19Flash_kernel_traitsILi256ELi64ELi64ELi4ES3_EELi4ELi7ELb0EEEvNS_16Flash_fwd_paramsE:
	.zero		2560


//--------------------- .nv.global                --------------------------
	.section	.nv.global,"aw",@nobits
.nv.global:
	.type		_ZN79_INTERNAL_b332253a_43_flash_fwd_split_hdim256_bf16_causal_sm80_cu_8761d306_34244cute1_E,@object
	.size		_ZN79_INTERNAL_b332253a_43_flash_fwd_split_hdim256_bf16_causal_sm80_cu_8761d306_34244cute1_E,(_ZN79_INTERNAL_b332253a_43_flash_fwd_split_hdim256_bf16_causal_sm80_cu_8761d306_34244cuda3std3__45__cpo6cbeginE - _ZN79_INTERNAL_b332253a_43_flash_fwd_split_hdim256_bf16_causal_sm80_cu_8761d306_34244cute1_E)
_ZN79_INTERNAL_b332253a_43_flash_fwd_split_hdim256_bf16_causal_sm80_cu_8761d306_34244cute1_E:
	.zero		1
	.type		_ZN79_INTERNAL_b332253a_43_flash_fwd_split_hdim256_bf16_causal_sm80_cu_8761d306_34244cuda3std3__45__cpo6cbeginE,@object
	.size		_ZN79_INTERNAL_b332253a_43_flash_fwd_split_hdim256_bf16_causal_sm80_cu_8761d306_34244cuda3std3__45__cpo6cbeginE,(_ZN79_INTERNAL_b332253a_43_flash_fwd_split_hdim256_bf16_causal_sm80_cu_8761d306_34244cuda3std3__48in_placeE - _ZN79_INTERNAL_b332253a_43_flash_fwd_split_hdim256_bf16_causal_sm80_cu_8761d306_34244cuda3std3__45__cpo6cbeginE)
_ZN79_INTERNAL_b332253a_43_flash_fwd_split_hdim256_bf16_causal_sm80_cu_8761d306_34244cuda3std3__45__cpo6cbeginE:
	.zero		1
	.type		_ZN79_INTERNAL_b332253a_43_flash_fwd_split_hdim256_bf16_causal_sm80_cu_8761d306_34244cuda3std3__48in_placeE,@object
	.size		_ZN79_INTERNAL_b332253a_43_flash_fwd_split_hdim256_bf16_causal_sm80_cu_8761d306_34244cuda3std3__48in_placeE,(_ZN79_INTERNAL_b332253a_43_flash_fwd_split_hdim256_bf16_causal_sm80_cu_8761d306_34244cuda3std6ranges3__45__cpo9iter_moveE - _ZN79_INTERNAL_b332253a_43_flash_fwd_split_hdim256_bf16_causal_sm80_cu_8761d306_34244cuda3std3__48in_placeE)
_ZN79_INTERNAL_b332253a_43_flash_fwd_split_hdim256_bf16_causal_sm80_cu_8761d306_34244cuda3std3__48in_placeE:
	.zero		1
	.type		_ZN79_INTERNAL_b332253a_43_flash_fwd_split_hdim256_bf16_causal_sm80_cu_8761d306_34244cuda3std6ranges3__45__cpo9iter_moveE,@object
	.size		_ZN79_INTERNAL_b332253a_43_flash_fwd_split_hdim256_bf16_causal_sm80_cu_8761d306_34244cuda3std6ranges3__45__cpo9iter_moveE,(_ZN79_INTERNAL_b332253a_43_flash_fwd_split_hdim256_bf16_causal_sm80_cu_8761d306_34244cuda3std3__45__cpo5beginE - _ZN79_INTERNAL_b332253a_43_flash_fwd_split_hdim256_bf16_causal_sm80_cu_8761d306_34244cuda3std6ranges3__45__cpo9iter_moveE)
_ZN79_INTERNAL_b332253a_43_flash_fwd_split_hdim256_bf16_causal_sm80_cu_8761d306_34244cuda3std6ranges3__45__cpo9iter_moveE:
	.zero		1
	.type		_ZN79_INTERNAL_b332253a_43_flash_fwd_split_hdim256_bf16_causal_sm80_cu_8761d306_34244cuda3std3__45__cpo5beginE,@object
	.size		_ZN79_INTERNAL_b332253a_43_flash_fwd_split_hdim256_bf16_causal_sm80_cu_8761d306_34244cuda3std3__45__cpo5beginE,(_ZN79_INTERNAL_b332253a_43_flash_fwd_split_hdim256_bf16_causal_sm80_cu_8761d306_34244cuda3std3__481_GLOBAL__N__b332253a_43_flash_fwd_split_hdim256_bf16_causal_sm80_cu_8761d306_34246ignoreE - _ZN79_INTERNAL_b332253a_43_flash_fwd_split_hdim256_bf16_causal_sm80_cu_8761d306_34244cuda3std3__45__cpo5beginE)
_ZN79_INTERNAL_b332253a_43_flash_fwd_split_hdim256_bf16_causal_sm80_cu_8761d306_34244cuda3std3__45__cpo5beginE:
	.zero		1
	.type		_ZN79_INTERNAL_b332253a_43_flash_fwd_split_hdim256_bf16_causal_sm80_cu_8761d306_34244cuda3std3__481_GLOBAL__N__b332253a_43_flash_fwd_split_hdim256_bf16_causal_sm80_cu_8761d306_34246ignoreE,@object
	.size		_ZN79_INTERNAL_b332253a_43_flash_fwd_split_hdim256_bf16_causal_sm80_cu_8761d306_34244cuda3std3__481_GLOBAL__N__b332253a_43_flash_fwd_split_hdim256_bf16_causal_sm80_cu_8761d306_34246ignoreE,(_ZN79_INTERNAL_b332253a_43_flash_fwd_split_hdim256_bf16_causal_sm80_cu_8761d306_34244cute7productE - _ZN79_INTERNAL_b332253a_43_flash_fwd_split_hdim256_bf16_causal_sm80_cu_8761d306_34244cuda3std3__481_GLOBAL__N__b332253a_43_flash_fwd_split_hdim256_bf16_causal_sm80_cu_8761d306_34246ignoreE)
_ZN79_INTERNAL_b332253a_43_flash_fwd_split_hdim256_bf16_causal_sm80_cu_8761d306_34244cuda3std3__481_GLOBAL__N__b332253a_43_flash_fwd_split_hdim256_bf16_causal_sm80_cu_8761d306_34246ignoreE:
	.zero		1
	.type		_ZN79_INTERNAL_b332253a_43_flash_fwd_split_hdim256_bf16_causal_sm80_cu_8761d306_34244cute7productE,@object
	.size		_ZN79_INTERNAL_b332253a_43_flash_fwd_split_hdim256_bf16_causal_sm80_cu_8761d306_34244cute7productE,(_ZN79_INTERNAL_b332253a_43_flash_fwd_split_hdim256_bf16_causal_sm80_cu_8761d306_34244cuda3std3__45__cpo3endE - _ZN79_INTERNAL_b332253a_43_flash_fwd_split_hdim256_bf16_causal_sm80_cu_8761d306_34244cute7productE)
_ZN79_INTERNAL_b332253a_43_flash_fwd_split_hdim256_bf16_causal_sm80_cu_8761d306_34244cute7productE:
	.zero		1
	.type		_ZN79_INTERNAL_b332253a_43_flash_fwd_split_hdim256_bf16_causal_sm80_cu_8761d306_34244cuda3std3__45__cpo3endE,@object
	.size		_ZN79_INTERNAL_b332253a_43_flash_fwd_split_hdim256_bf16_causal_sm80_cu_8761d306_34244cuda3std3__45__cpo3endE,(_ZN79_INTERNAL_b332253a_43_flash_fwd_split_hdim256_bf16_causal_sm80_cu_8761d306_34244cuda3std3__419piecewise_constructE - _ZN79_INTERNAL_b332253a_43_flash_fwd_split_hdim256_bf16_causal_sm80_cu_8761d306_34244cuda3std3__45__cpo3endE)
_ZN79_INTERNAL_b332253a_43_flash_fwd_split_hdim256_bf16_causal_sm80_cu_8761d306_34244cuda3std3__45__cpo3endE:
	.zero		1
	.type		_ZN79_INTERNAL_b332253a_43_flash_fwd_split_hdim256_bf16_causal_sm80_cu_8761d306_34244cuda3std3__419piecewise_constructE,@object
	.size		_ZN79_INTERNAL_b332253a_43_flash_fwd_split_hdim256_bf16_causal_sm80_cu_8761d306_34244cuda3std3__419piecewise_constructE,(_ZN79_INTERNAL_b332253a_43_flash_fwd_split_hdim256_bf16_causal_sm80_cu_8761d306_34244cuda3std3__45__cpo4cendE - _ZN79_INTERNAL_b332253a_43_flash_fwd_split_hdim256_bf16_causal_sm80_cu_8761d306_34244cuda3std3__419piecewise_constructE)
_ZN79_INTERNAL_b332253a_43_flash_fwd_split_hdim256_bf16_causal_sm80_cu_8761d306_34244cuda3std3__419piecewise_constructE:
	.zero		1
	.type		_ZN79_INTERNAL_b332253a_43_flash_fwd_split_hdim256_bf16_causal_sm80_cu_8761d306_34244cuda3std3__45__cpo4cendE,@object
	.size		_ZN79_INTERNAL_b332253a_43_flash_fwd_split_hdim256_bf16_causal_sm80_cu_8761d306_34244cuda3std3__45__cpo4cendE,(_ZN79_INTERNAL_b332253a_43_flash_fwd_split_hdim256_bf16_causal_sm80_cu_8761d306_34244cuda3std6ranges3__45__cpo4swapE - _ZN79_INTERNAL_b332253a_43_flash_fwd_split_hdim256_bf16_causal_sm80_cu_8761d306_34244cuda3std3__45__cpo4cendE)
_ZN79_INTERNAL_b332253a_43_flash_fwd_split_hdim256_bf16_causal_sm80_cu_8761d306_34244cuda3std3__45__cpo4cendE:
	.zero		1
	.type		_ZN79_INTERNAL_b332253a_43_flash_fwd_split_hdim256_bf16_causal_sm80_cu_8761d306_34244cuda3std6ranges3__45__cpo4swapE,@object
	.size		_ZN79_INTERNAL_b332253a_43_flash_fwd_split_hdim256_bf16_causal_sm80_cu_8761d306_34244cuda3std6ranges3__45__cpo4swapE,(.L_7 - _ZN79_INTERNAL_b332253a_43_flash_fwd_split_hdim256_bf16_causal_sm80_cu_8761d306_34244cuda3std6ranges3__45__cpo4swapE)
_ZN79_INTERNAL_b332253a_43_flash_fwd_split_hdim256_bf16_causal_sm80_cu_8761d306_34244cuda3std6ranges3__45__cpo4swapE:
	.zero		1
.L_7:


//--------------------- .nv.shared._ZN5flash32flash_fwd_splitkv_combine_kernelI23Flash_fwd_kernel_traitsILi256ELi64ELi64ELi4ELb0ELb0EN7cutlass10bfloat16_tE19Flash_kernel_traitsILi256ELi64ELi64ELi4ES3_EELi4ELi6ELb0EEEvNS_16Flash_fwd_paramsE --------------------------
	.section	.nv.shared._ZN5flash32flash_fwd_splitkv_combine_kernelI23Flash_fwd_kernel_traitsILi256ELi64ELi64ELi4ELb0ELb0EN7cutlass10bfloat16_tE19Flash_kernel_traitsILi256ELi64ELi64ELi4ES3_EELi4ELi6ELb0EEEvNS_16Flash_fwd_paramsE,"aw",@nobits
	.sectionflags	@""
	.align	16
.nv.shared._ZN5flash32flash_fwd_splitkv_combine_kernelI23Flash_fwd_kernel_traitsILi256ELi64ELi64ELi4ELb0ELb0EN7cutlass10bfloat16_tE19Flash_kernel_traitsILi256ELi64ELi64ELi4ES3_EELi4ELi6ELb0EEEvNS_16Flash_fwd_paramsE:
	.zero		1280


//--------------------- .nv.shared._ZN5flash32flash_fwd_splitkv_combine_kernelI23Flash_fwd_kernel_traitsILi256ELi64ELi64ELi4ELb0ELb0EN7cutlass10bfloat16_tE19Flash_kernel_traitsILi256ELi64ELi64ELi4ES3_EELi4ELi5ELb0EEEvNS_16Flash_fwd_paramsE --------------------------
	.section	.nv.shared._ZN5flash32flash_fwd_splitkv_combine_kernelI23Flash_fwd_kernel_traitsILi256ELi64ELi64ELi4ELb0ELb0EN7cutlass10bfloat16_tE19Flash_kernel_traitsILi256ELi64ELi64ELi4ES3_EELi4ELi5ELb0EEEvNS_16Flash_fwd_paramsE,"aw",@nobits
	.sectionflags	@""
	.align	16
.nv.shared._ZN5flash32flash_fwd_splitkv_combine_kernelI23Flash_fwd_kernel_traitsILi256ELi64ELi64ELi4ELb0ELb0EN7cutlass10bfloat16_tE19Flash_kernel_traitsILi256ELi64ELi64ELi4ES3_EELi4ELi5ELb0EEEvNS_16Flash_fwd_paramsE:
	.zero		640


//--------------------- .nv.shared._ZN5flash32flash_fwd_splitkv_combine_kernelI23Flash_fwd_kernel_traitsILi256ELi64ELi64ELi4ELb0ELb0EN7cutlass10bfloat16_tE19Flash_kernel_traitsILi256ELi64ELi64ELi4ES3_EELi4ELi4ELb0EEEvNS_16Flash_fwd_paramsE --------------------------
	.section	.nv.shared._ZN5flash32flash_fwd_splitkv_combine_kernelI23Flash_fwd_kernel_traitsILi256ELi64ELi64ELi4ELb0ELb0EN7cutlass10bfloat16_tE19Flash_kernel_traitsILi256ELi64ELi64ELi4ES3_EELi4ELi4ELb0EEEvNS_16Flash_fwd_paramsE,"aw",@nobits
	.sectionflags	@""
	.align	16
.nv.shared._ZN5flash32flash_fwd_splitkv_combine_kernelI23Flash_fwd_kernel_traitsILi256ELi64ELi64ELi4ELb0ELb0EN7cutlass10bfloat16_tE19Flash_kernel_traitsILi256ELi64ELi64ELi4ES3_EELi4ELi4ELb0EEEvNS_16Flash_fwd_paramsE:
	.zero		320


//--------------------- .nv.shared._ZN5flash32flash_fwd_splitkv_combine_kernelI23Flash_fwd_kernel_traitsILi256ELi64ELi64ELi4ELb0ELb0EN7cutlass10bfloat16_tE19Flash_kernel_traitsILi256ELi64ELi64ELi4ES3_EELi4ELi3ELb0EEEvNS_16Flash_fwd_paramsE --------------------------
	.section	.nv.shared._ZN5flash32flash_fwd_splitkv_combine_kernelI23Flash_fwd_kernel_traitsILi256ELi64ELi64ELi4ELb0ELb0EN7cutlass10bfloat16_tE19Flash_kernel_traitsILi256ELi64ELi64ELi4ES3_EELi4ELi3ELb0EEEvNS_16Flash_fwd_paramsE,"aw",@nobits
	.sectionflags	@""
	.align	16
.nv.shared._ZN5flash32flash_fwd_splitkv_combine_kernelI23Flash_fwd_kernel_traitsILi256ELi64ELi64ELi4ELb0ELb0EN7cutlass10bfloat16_tE19Flash_kernel_traitsILi256ELi64ELi64ELi4ES3_EELi4ELi3ELb0EEEvNS_16Flash_fwd_paramsE:
	.zero		160


//--------------------- .nv.shared._ZN5flash32flash_fwd_splitkv_combine_kernelI23Flash_fwd_kernel_traitsILi256ELi64ELi64ELi4ELb0ELb0EN7cutlass10bfloat16_tE19Flash_kernel_traitsILi256ELi64ELi64ELi4ES3_EELi4ELi2ELb0EEEvNS_16Flash_fwd_paramsE --------------------------
	.section	.nv.shared._ZN5flash32flash_fwd_splitkv_combine_kernelI23Flash_fwd_kernel_traitsILi256ELi64ELi64ELi4ELb0ELb0EN7cutlass10bfloat16_tE19Flash_kernel_traitsILi256ELi64ELi64ELi4ES3_EELi4ELi2ELb0EEEvNS_16Flash_fwd_paramsE,"aw",@nobits
	.sectionflags	@""
	.align	16
.nv.shared._ZN5flash32flash_fwd_splitkv_combine_kernelI23Flash_fwd_kernel_traitsILi256ELi64ELi64ELi4ELb0ELb0EN7cutlass10bfloat16_tE19Flash_kernel_traitsILi256ELi64ELi64ELi4ES3_EELi4ELi2ELb0EEEvNS_16Flash_fwd_paramsE:
	.zero		80


//--------------------- .nv.shared._ZN5flash32flash_fwd_splitkv_combine_kernelI23Flash_fwd_kernel_traitsILi256ELi64ELi64ELi4ELb0ELb0EN7cutlass10bfloat16_tE19Flash_kernel_traitsILi256ELi64ELi64ELi4ES3_EELi4ELi1ELb0EEEvNS_16Flash_fwd_paramsE --------------------------
	.section	.nv.shared._ZN5flash32flash_fwd_splitkv_combine_kernelI23Flash_fwd_kernel_traitsILi256ELi64ELi64ELi4ELb0ELb0EN7cutlass10bfloat16_tE19Flash_kernel_traitsILi256ELi64ELi64ELi4ES3_EELi4ELi1ELb0EEEvNS_16Flash_fwd_paramsE,"aw",@nobits
	.sectionflags	@""
	.align	16
.nv.shared._ZN5flash32flash_fwd_splitkv_combine_kernelI23Flash_fwd_kernel_traitsILi256ELi64ELi64ELi4ELb0ELb0EN7cutlass10bfloat16_tE19Flash_kernel_traitsILi256ELi64ELi64ELi4ES3_EELi4ELi1ELb0EEEvNS_16Flash_fwd_paramsE:
	.zero		48


//--------------------- .nv.shared._ZN5flash32flash_fwd_splitkv_combine_kernelI23Flash_fwd_kernel_traitsILi256ELi64ELi64ELi4ELb0ELb0EN7cutlass10bfloat16_tE19Flash_kernel_traitsILi256ELi64ELi64ELi4ES3_EELi4ELi7ELb1EEEvNS_16Flash_fwd_paramsE --------------------------
	.section	.nv.shared._ZN5flash32flash_fwd_splitkv_combine_kernelI23Flash_fwd_kernel_traitsILi256ELi64ELi64ELi4ELb0ELb0EN7cutlass10bfloat16_tE19Flash_kernel_traitsILi256ELi64ELi64ELi4ES3_EELi4ELi7ELb1EEEvNS_16Flash_fwd_paramsE,"aw",@nobits
	.sectionflags	@""
	.align	16
.nv.shared._ZN5flash32flash_fwd_splitkv_combine_kernelI23Flash_fwd_kernel_traitsILi256ELi64ELi64ELi4ELb0ELb0EN7cutlass10bfloat16_tE19Flash_kernel_traitsILi256ELi64ELi64ELi4ES3_EELi4ELi7ELb1EEEvNS_16Flash_fwd_paramsE:
	.zero		2560


//--------------------- .nv.shared._ZN5flash32flash_fwd_splitkv_combine_kernelI23Flash_fwd_kernel_traitsILi256ELi64ELi64ELi4ELb0ELb0EN7cutlass10bfloat16_tE19Flash_kernel_traitsILi256ELi64ELi64ELi4ES3_EELi4ELi6ELb1EEEvNS_16Flash_fwd_paramsE --------------------------
	.section	.nv.shared._ZN5flash32flash_fwd_splitkv_combine_kernelI23Flash_fwd_kernel_traitsILi256ELi64ELi64ELi4ELb0ELb0EN7cutlass10bfloat16_tE19Flash_kernel_traitsILi256ELi64ELi64ELi4ES3_EELi4ELi6ELb1EEEvNS_16Flash_fwd_paramsE,"aw",@nobits
	.sectionflags	@""
	.align	16
.nv.shared._ZN5flash32flash_fwd_splitkv_combine_kernelI23Flash_fwd_kernel_traitsILi256ELi64ELi64ELi4ELb0ELb0EN7cutlass10bfloat16_tE19Flash_kernel_traitsILi256ELi64ELi64ELi4ES3_EELi4ELi6ELb1EEEvNS_16Flash_fwd_paramsE:
	.zero		1280


//--------------------- .nv.shared._ZN5flash32flash_fwd_splitkv_combine_kernelI23Flash_fwd_kernel_traitsILi256ELi64ELi64ELi4ELb0ELb0EN7cutlass10bfloat16_tE19Flash_kernel_traitsILi256ELi64ELi64ELi4ES3_EELi4ELi5ELb1EEEvNS_16Flash_fwd_paramsE --------------------------
	.section	.nv.shared._ZN5flash32flash_fwd_splitkv_combine_kernelI23Flash_fwd_kernel_traitsILi256ELi64ELi64ELi4ELb0ELb0EN7cutlass10bfloat16_tE19Flash_kernel_traitsILi256ELi64ELi64ELi4ES3_EELi4ELi5ELb1EEEvNS_16Flash_fwd_paramsE,"aw",@nobits
	.sectionflags	@""
	.align	16
.nv.shared._ZN5flash32flash_fwd_splitkv_combine_kernelI23Flash_fwd_kernel_traitsILi256ELi64ELi64ELi4ELb0ELb0EN7cutlass10bfloat16_tE19Flash_kernel_traitsILi256ELi64ELi64ELi4ES3_EELi4ELi5ELb1EEEvNS_16Flash_fwd_paramsE:
	.zero		640


//--------------------- .nv.shared._ZN5flash32flash_fwd_splitkv_combine_kernelI23Flash_fwd_kernel_traitsILi256ELi64ELi64ELi4ELb0ELb0EN7cutlass10bfloat16_tE19Flash_kernel_traitsILi256ELi64ELi64ELi4ES3_EELi4ELi4ELb1EEEvNS_16Flash_fwd_paramsE --------------------------
	.section	.nv.shared._ZN5flash32flash_fwd_splitkv_combine_kernelI23Flash_fwd_kernel_traitsILi256ELi64ELi64ELi4ELb0ELb0EN7cutlass10bfloat16_tE19Flash_kernel_traitsILi256ELi64ELi64ELi4ES3_EELi4ELi4ELb1EEEvNS_16Flash_fwd_paramsE,"aw",@nobits
	.sectionflags	@""
	.align	16
.nv.shared._ZN5flash32flash_fwd_splitkv_combine_kernelI23Flash_fwd_kernel_traitsILi256ELi64ELi64ELi4ELb0ELb0EN7cutlass10bfloat16_tE19Flash_kernel_traitsILi256ELi64ELi64ELi4ES3_EELi4ELi4ELb1EEEvNS_16Flash_fwd_paramsE:
	.zero		320


//--------------------- .nv.shared._ZN5flash32flash_fwd_splitkv_combine_kernelI23Flash_fwd_kernel_traitsILi256ELi64ELi64ELi4ELb0ELb0EN7cutlass10bfloat16_tE19Flash_kernel_traitsILi256ELi64ELi64ELi4ES3_EELi4ELi3ELb1EEEvNS_16Flash_fwd_paramsE --------------------------
	.section	.nv.shared._ZN5flash32flash_fwd_splitkv_combine_kernelI23Flash_fwd_kernel_traitsILi256ELi64ELi64ELi4ELb0ELb0EN7cutlass10bfloat16_tE19Flash_kernel_traitsILi256ELi64ELi64ELi4ES3_EELi4ELi3ELb1EEEvNS_16Flash_fwd_paramsE,"aw",@nobits
	.sectionflags	@""
	.align	16
.nv.shared._ZN5flash32flash_fwd_splitkv_combine_kernelI23Flash_fwd_kernel_traitsILi256ELi64ELi64ELi4ELb0ELb0EN7cutlass10bfloat16_tE19Flash_kernel_traitsILi256ELi64ELi64ELi4ES3_EELi4ELi3ELb1EEEvNS_16Flash_fwd_paramsE:
	.zero		160


//--------------------- .nv.shared._ZN5flash32flash_fwd_splitkv_combine_kernelI23Flash_fwd_kernel_traitsILi256ELi64ELi64ELi4ELb0ELb0EN7cutlass10bfloat16_tE19Flash_kernel_traitsILi256ELi64ELi64ELi4ES3_EELi4ELi2ELb1EEEvNS_16Flash_fwd_paramsE --------------------------
	.section	.nv.shared._ZN5flash32flash_fwd_splitkv_combine_kernelI23Flash_fwd_kernel_traitsILi256ELi64ELi64ELi4ELb0ELb0EN7cutlass10bfloat16_tE19Flash_kernel_traitsILi256ELi64ELi64ELi4ES3_EELi4ELi2ELb1EEEvNS_16Flash_fwd_paramsE,"aw",@nobits
	.sectionflags	@""
	.align	16
.nv.shared._ZN5flash32flash_fwd_splitkv_combine_kernelI23Flash_fwd_kernel_traitsILi256ELi64ELi64ELi4ELb0ELb0EN7cutlass10bfloat16_tE19Flash_kernel_traitsILi256ELi64ELi64ELi4ES3_EELi4ELi2ELb1EEEvNS_16Flash_fwd_paramsE:
	.zero		80


//--------------------- .nv.shared._ZN5flash32flash_fwd_splitkv_combine_kernelI23Flash_fwd_kernel_traitsILi256ELi64ELi64ELi4ELb0ELb0EN7cutlass10bfloat16_tE19Flash_kernel_traitsILi256ELi64ELi64ELi4ES3_EELi4ELi1ELb1EEEvNS_16Flash_fwd_paramsE --------------------------
	.section	.nv.shared._ZN5flash32flash_fwd_splitkv_combine_kernelI23Flash_fwd_kernel_traitsILi256ELi64ELi64ELi4ELb0ELb0EN7cutlass10bfloat16_tE19Flash_kernel_traitsILi256ELi64ELi64ELi4ES3_EELi4ELi1ELb1EEEvNS_16Flash_fwd_paramsE,"aw",@nobits
	.sectionflags	@""
	.align	16
.nv.shared._ZN5flash32flash_fwd_splitkv_combine_kernelI23Flash_fwd_kernel_traitsILi256ELi64ELi64ELi4ELb0ELb0EN7cutlass10bfloat16_tE19Flash_kernel_traitsILi256ELi64ELi64ELi4ES3_EELi4ELi1ELb1EEEvNS_16Flash_fwd_paramsE:
	.zero		48


//--------------------- .nv.shared._ZN5flash24flash_fwd_splitkv_kernelI23Flash_fwd_kernel_traitsILi256ELi64ELi64ELi4ELb0ELb0EN7cutlass10bfloat16_tE19Flash_kernel_traitsILi256ELi64ELi64ELi4ES3_EELb1ELb0ELb0ELb0ELb0ELb0ELb0ELb0EEEvNS_16Flash_fwd_paramsE --------------------------
	.section	.nv.shared._ZN5flash24flash_fwd_splitkv_kernelI23Flash_fwd_kernel_traitsILi256ELi64ELi64ELi4ELb0ELb0EN7cutlass10bfloat16_tE19Flash_kernel_traitsILi256ELi64ELi64ELi4ES3_EELb1ELb0ELb0ELb0ELb0ELb0ELb0ELb0EEEvNS_16Flash_fwd_paramsE,"aw",@nobits
	.sectionflags	@""
	.align	16


//--------------------- .nv.shared._ZN5flash24flash_fwd_splitkv_kernelI23Flash_fwd_kernel_traitsILi256ELi64ELi64ELi4ELb0ELb0EN7cutlass10bfloat16_tE19Flash_kernel_traitsILi256ELi64ELi64ELi4ES3_EELb1ELb0ELb0ELb0ELb0ELb1ELb0ELb0EEEvNS_16Flash_fwd_paramsE --------------------------
	.section	.nv.shared._ZN5flash24flash_fwd_splitkv_kernelI23Flash_fwd_kernel_traitsILi256ELi64ELi64ELi4ELb0ELb0EN7cutlass10bfloat16_tE19Flash_kernel_traitsILi256ELi64ELi64ELi4ES3_EELb1ELb0ELb0ELb0ELb0ELb1ELb0ELb0EEEvNS_16Flash_fwd_paramsE,"aw",@nobits
	.sectionflags	@""
	.align	16


//--------------------- .nv.shared._ZN5flash24flash_fwd_splitkv_kernelI23Flash_fwd_kernel_traitsILi256ELi64ELi64ELi4ELb0ELb0EN7cutlass10bfloat16_tE19Flash_kernel_traitsILi256ELi64ELi64ELi4ES3_EELb1ELb0ELb0ELb0ELb0ELb0ELb0ELb1EEEvNS_16Flash_fwd_paramsE --------------------------
	.section	.nv.shared._ZN5flash24flash_fwd_splitkv_kernelI23Flash_fwd_kernel_traitsILi256ELi64ELi64ELi4ELb0ELb0EN7cutlass10bfloat16_tE19Flash_kernel_traitsILi256ELi64ELi64ELi4ES3_EELb1ELb0ELb0ELb0ELb0ELb0ELb0ELb1EEEvNS_16Flash_fwd_paramsE,"aw",@nobits
	.sectionflags	@""
	.align	16


//--------------------- .nv.shared._ZN5flash24flash_fwd_splitkv_kernelI23Flash_fwd_kernel_traitsILi256ELi64ELi64ELi4ELb0ELb0EN7cutlass10bfloat16_tE19Flash_kernel_traitsILi256ELi64ELi64ELi4ES3_EELb1ELb0ELb0ELb0ELb0ELb1ELb0ELb1EEEvNS_16Flash_fwd_paramsE --------------------------
	.section	.nv.shared._ZN5flash24flash_fwd_splitkv_kernelI23Flash_fwd_kernel_traitsILi256ELi64ELi64ELi4ELb0ELb0EN7cutlass10bfloat16_tE19Flash_kernel_traitsILi256ELi64ELi64ELi4ES3_EELb1ELb0ELb0ELb0ELb0ELb1ELb0ELb1EEEvNS_16Flash_fwd_paramsE,"aw",@nobits
	.sectionflags	@""
	.align	16


//--------------------- .nv.shared._ZN5flash24flash_fwd_splitkv_kernelI23Flash_fwd_kernel_traitsILi256ELi64ELi64ELi4ELb0ELb0EN7cutlass10bfloat16_tE19Flash_kernel_traitsILi256ELi64ELi64ELi4ES3_EELb1ELb0ELb0ELb0ELb0ELb0ELb1ELb0EEEvNS_16Flash_fwd_paramsE --------------------------
	.section	.nv.shared._ZN5flash24flash_fwd_splitkv_kernelI23Flash_fwd_kernel_traitsILi256ELi64ELi64ELi4ELb0ELb0EN7cutlass10bfloat16_tE19Flash_kernel_traitsILi256ELi64ELi64ELi4ES3_EELb1ELb0ELb0ELb0ELb0ELb0ELb1ELb0EEEvNS_16Flash_fwd_paramsE,"aw",@nobits
	.sectionflags	@""
	.align	16


//--------------------- .nv.shared._ZN5flash24flash_fwd_splitkv_kernelI23Flash_fwd_kernel_traitsILi256ELi64ELi64ELi4ELb0ELb0EN7cutlass10bfloat16_tE19Flash_kernel_traitsILi256ELi64ELi64ELi4ES3_EELb1ELb0ELb0ELb0ELb0ELb1ELb1ELb0EEEvNS_16Flash_fwd_paramsE --------------------------
	.section	.nv.shared._ZN5flash24flash_fwd_splitkv_kernelI23Flash_fwd_kernel_traitsILi256ELi64ELi64ELi4ELb0ELb0EN7cutlass10bfloat16_tE19Flash_kernel_traitsILi256ELi64ELi64ELi4ES3_EELb1ELb0ELb0ELb0ELb0ELb1ELb1ELb0EEEvNS_16Flash_fwd_paramsE,"aw",@nobits
	.sectionflags	@""
	.align	16


//--------------------- .nv.shared._ZN5flash24flash_fwd_splitkv_kernelI23Flash_fwd_kernel_traitsILi256ELi64ELi64ELi4ELb0ELb0EN7cutlass10bfloat16_tE19Flash_kernel_traitsILi256ELi64ELi64ELi4ES3_EELb1ELb0ELb0ELb0ELb0ELb0ELb1ELb1EEEvNS_16Flash_fwd_paramsE --------------------------
	.section	.nv.shared._ZN5flash24flash_fwd_splitkv_kernelI23Flash_fwd_kernel_traitsILi256ELi64ELi64ELi4ELb0ELb0EN7cutlass10bfloat16_tE19Flash_kernel_traitsILi256ELi64ELi64ELi4ES3_EELb1ELb0ELb0ELb0ELb0ELb0ELb1ELb1EEEvNS_16Flash_fwd_paramsE,"aw",@nobits
	.sectionflags	@""
	.align	16


//--------------------- .nv.shared._ZN5flash24flash_fwd_splitkv_kernelI23Flash_fwd_kernel_traitsILi256ELi64ELi64ELi4ELb0ELb0EN7cutlass10bfloat16_tE19Flash_kernel_traitsILi256ELi64ELi64ELi4ES3_EELb1ELb0ELb0ELb0ELb0ELb1ELb1ELb1EEEvNS_16Flash_fwd_paramsE --------------------------
	.section	.nv.shared._ZN5flash24flash_fwd_splitkv_kernelI23Flash_fwd_kernel_traitsILi256ELi64ELi64ELi4ELb0ELb0EN7cutlass10bfloat16_tE19Flash_kernel_traitsILi256ELi64ELi64ELi4ES3_EELb1ELb0ELb0ELb0ELb0ELb1ELb1ELb1EEEvNS_16Flash_fwd_paramsE,"aw",@nobits
	.sectionflags	@""
	.align	16


//--------------------- .nv.shared._ZN5flash24flash_fwd_splitkv_kernelI23Flash_fwd_kernel_traitsILi256ELi64ELi64ELi4ELb0ELb0EN7cutlass10bfloat16_tE19Flash_kernel_traitsILi256ELi64ELi64ELi4ES3_EELb1ELb0ELb0ELb0ELb1ELb0ELb0ELb0EEEvNS_16Flash_fwd_paramsE --------------------------
	.section	.nv.shared._ZN5flash24flash_fwd_splitkv_kernelI23Flash_fwd_kernel_traitsILi256ELi64ELi64ELi4ELb0ELb0EN7cutlass10bfloat16_tE19Flash_kernel_traitsILi256ELi64ELi64ELi4ES3_EELb1ELb0ELb0ELb0ELb1ELb0ELb0ELb0EEEvNS_16Flash_fwd_paramsE,"aw",@nobits
	.sectionflags	@""
	.align	16


//--------------------- .nv.shared._ZN5flash24flash_fwd_splitkv_kernelI23Flash_fwd_kernel_traitsILi256ELi64ELi64ELi4ELb0ELb0EN7cutlass10bfloat16_tE19Flash_kernel_traitsILi256ELi64ELi64ELi4ES3_EELb1ELb0ELb0ELb0ELb1ELb1ELb0ELb0EEEvNS_16Flash_fwd_paramsE --------------------------
	.section	.nv.shared._ZN5flash24flash_fwd_splitkv_kernelI23Flash_fwd_kernel_traitsILi256ELi64ELi64ELi4ELb0ELb0EN7cutlass10bfloat16_tE19Flash_kernel_traitsILi256ELi64ELi64ELi4ES3_EELb1ELb0ELb0ELb0ELb1ELb1ELb0ELb0EEEvNS_16Flash_fwd_paramsE,"aw",@nobits
	.sectionflags	@""
	.align	16


//--------------------- .nv.shared._ZN5flash24flash_fwd_splitkv_kernelI23Flash_fwd_kernel_traitsILi256ELi64ELi64ELi4ELb0ELb0EN7cutlass10bfloat16_tE19Flash_kernel_traitsILi256ELi64ELi64ELi4ES3_EELb1ELb0ELb1ELb0ELb0ELb0ELb0ELb0EEEvNS_16Flash_fwd_paramsE --------------------------
	.section	.nv.shared._ZN5flash24flash_fwd_splitkv_kernelI23Flash_fwd_kernel_traitsILi256ELi64ELi64ELi4ELb0ELb0EN7cutlass10bfloat16_tE19Flash_kernel_traitsILi256ELi64ELi64ELi4ES3_EELb1ELb0ELb1ELb0ELb0ELb0ELb0ELb0EEEvNS_16Flash_fwd_paramsE,"aw",@nobits
	.sectionflags	@""
	.align	16


//--------------------- .nv.shared._ZN5flash24flash_fwd_splitkv_kernelI23Flash_fwd_kernel_traitsILi256ELi64ELi64ELi4ELb0ELb0EN7cutlass10bfloat16_tE19Flash_kernel_traitsILi256ELi64ELi64ELi4ES3_EELb1ELb0ELb1ELb0ELb0ELb1ELb0ELb0EEEvNS_16Flash_fwd_paramsE --------------------------
	.section	.nv.shared._ZN5flash24flash_fwd_splitkv_kernelI23Flash_fwd_kernel_traitsILi256ELi64ELi64ELi4ELb0ELb0EN7cutlass10bfloat16_tE19Flash_kernel_traitsILi256ELi64ELi64ELi4ES3_EELb1ELb0ELb1ELb0ELb0ELb1ELb0ELb0EEEvNS_16Flash_fwd_paramsE,"aw",@nobits
	.sectionflags	@""
	.align	16


//--------------------- .nv.shared._ZN5flash24flash_fwd_splitkv_kernelI23Flash_fwd_kernel_traitsILi256ELi64ELi64ELi4ELb0ELb0EN7cutlass10bfloat16_tE19Flash_kernel_traitsILi256ELi64ELi64ELi4ES3_EELb1ELb0ELb0ELb0ELb1ELb0ELb0ELb1EEEvNS_16Flash_fwd_paramsE --------------------------
	.section	.nv.shared._ZN5flash24flash_fwd_splitkv_kernelI23Flash_fwd_kernel_traitsILi256ELi64ELi64ELi4ELb0ELb0EN7cutlass10bfloat16_tE19Flash_kernel_traitsILi256ELi64ELi64ELi4ES3_EELb1ELb0ELb0ELb0ELb1ELb0ELb0ELb1EEEvNS_16Flash_fwd_paramsE,"aw",@nobits
	.sectionflags	@""
	.align	16


//--------------------- .nv.shared._ZN5flash24flash_fwd_splitkv_kernelI23Flash_fwd_kernel_traitsILi256ELi64ELi64ELi4ELb0ELb0EN7cutlass10bfloat16_tE19Flash_kernel_traitsILi256ELi64ELi64ELi4ES3_EELb1ELb0ELb0ELb0ELb1ELb1ELb0ELb1EEEvNS_16Flash_fwd_paramsE --------------------------
	.section	.nv.shared._ZN5flash24flash_fwd_splitkv_kernelI23Flash_fwd_kernel_traitsILi256ELi64ELi64ELi4ELb0ELb0EN7cutlass10bfloat16_tE19Flash_kernel_traitsILi256ELi64ELi64ELi4ES3_EELb1ELb0ELb0ELb0ELb1ELb1ELb0ELb1EEEvNS_16Flash_fwd_paramsE,"aw",@nobits
	.sectionflags	@""
	.align	16


//--------------------- .nv.shared._ZN5flash24flash_fwd_splitkv_kernelI23Flash_fwd_kernel_traitsILi256ELi64ELi64ELi4ELb0ELb0EN7cutlass10bfloat16_tE19Flash_kernel_traitsILi256ELi64ELi64ELi4ES3_EELb1ELb0ELb1ELb0ELb0ELb0ELb0ELb1EEEvNS_16Flash_fwd_paramsE --------------------------
	.section	.nv.shared._ZN5flash24flash_fwd_splitkv_kernelI23Flash_fwd_kernel_traitsILi256ELi64ELi64ELi4ELb0ELb0EN7cutlass10bfloat16_tE19Flash_kernel_traitsILi256ELi64ELi64ELi4ES3_EELb1ELb0ELb1ELb0ELb0ELb0ELb0ELb1EEEvNS_16Flash_fwd_paramsE,"aw",@nobits
	.sectionflags	@""
	.align	16


//--------------------- .nv.shared._ZN5flash24flash_fwd_splitkv_kernelI23Flash_fwd_kernel_traitsILi256ELi64ELi64ELi4ELb0ELb0EN7cutlass10bfloat16_tE19Flash_kernel_traitsILi256ELi64ELi64ELi4ES3_EELb1ELb0ELb1ELb0ELb0ELb1ELb0ELb1EEEvNS_16Flash_fwd_paramsE --------------------------
	.section	.nv.shared._ZN5flash24flash_fwd_splitkv_kernelI23Flash_fwd_kernel_traitsILi256ELi64ELi64ELi4ELb0ELb0EN7cutlass10bfloat16_tE19Flash_kernel_traitsILi256ELi64ELi64ELi4ES3_EELb1ELb0ELb1ELb0ELb0ELb1ELb0ELb1EEEvNS_16Flash_fwd_paramsE,"aw",@nobits
	.sectionflags	@""
	.align	16


//--------------------- .nv.shared._ZN5flash24flash_fwd_splitkv_kernelI23Flash_fwd_kernel_traitsILi256ELi64ELi64ELi4ELb0ELb0EN7cutlass10bfloat16_tE19Flash_kernel_traitsILi256ELi64ELi64ELi4ES3_EELb1ELb0ELb0ELb0ELb1ELb0ELb1ELb0EEEvNS_16Flash_fwd_paramsE --------------------------
	.section	.nv.shared._ZN5flash24flash_fwd_splitkv_kernelI23Flash_fwd_kernel_traitsILi256ELi64ELi64ELi4ELb0ELb0EN7cutlass10bfloat16_tE19Flash_kernel_traitsILi256ELi64ELi64ELi4ES3_EELb1ELb0ELb0ELb0ELb1ELb0ELb1ELb0EEEvNS_16Flash_fwd_paramsE,"aw",@nobits
	.sectionflags	@""
	.align	16


//--------------------- .nv.shared._ZN5flash24flash_fwd_splitkv_kernelI23Flash_fwd_kernel_traitsILi256ELi64ELi64ELi4ELb0ELb0EN7cutlass10bfloat16_tE19Flash_kernel_traitsILi256ELi64ELi64ELi4ES3_EELb1ELb0ELb0ELb0ELb1ELb1ELb1ELb0EEEvNS_16Flash_fwd_paramsE --------------------------
	.section	.nv.shared._ZN5flash24flash_fwd_splitkv_kernelI23Flash_fwd_kernel_traitsILi256ELi64ELi64ELi4ELb0ELb0EN7cutlass10bfloat16_tE19Flash_kernel_traitsILi256ELi64ELi64ELi4ES3_EELb1ELb0ELb0ELb0ELb1ELb1ELb1ELb0EEEvNS_16Flash_fwd_paramsE,"aw",@nobits
	.sectionflags	@""
	.align	16


//--------------------- .nv.shared._ZN5flash24flash_fwd_splitkv_kernelI23Flash_fwd_kernel_traitsILi256ELi64ELi64ELi4ELb0ELb0EN7cutlass10bfloat16_tE19Flash_kernel_traitsILi256ELi64ELi64ELi4ES3_EELb1ELb0ELb1ELb0ELb0ELb0ELb1ELb0EEEvNS_16Flash_fwd_paramsE --------------------------
	.section	.nv.shared._ZN5flash24flash_fwd_splitkv_kernelI23Flash_fwd_kernel_traitsILi256ELi64ELi64ELi4ELb0ELb0EN7cutlass10bfloat16_tE19Flash_kernel_traitsILi256ELi64ELi64ELi4ES3_EELb1ELb0ELb1ELb0ELb0ELb0ELb1ELb0EEEvNS_16Flash_fwd_paramsE,"aw",@nobits
	.sectionflags	@""
	.align	16


//--------------------- .nv.shared._ZN5flash24flash_fwd_splitkv_kernelI23Flash_fwd_kernel_traitsILi256ELi64ELi64ELi4ELb0ELb0EN7cutlass10bfloat16_tE19Flash_kernel_traitsILi256ELi64ELi64ELi4ES3_EELb1ELb0ELb1ELb0ELb0ELb1ELb1ELb0EEEvNS_16Flash_fwd_paramsE --------------------------
	.section	.nv.shared._ZN5flash24flash_fwd_splitkv_kernelI23Flash_fwd_kernel_traitsILi256ELi64ELi64ELi4ELb0ELb0EN7cutlass10bfloat16_tE19Flash_kernel_traitsILi256ELi64ELi64ELi4ES3_EELb1ELb0ELb1ELb0ELb0ELb1ELb1ELb0EEEvNS_16Flash_fwd_paramsE,"aw",@nobits
	.sectionflags	@""
	.align	16


//--------------------- .nv.shared._ZN5flash24flash_fwd_splitkv_kernelI23Flash_fwd_kernel_traitsILi256ELi64ELi64ELi4ELb0ELb0EN7cutlass10bfloat16_tE19Flash_kernel_traitsILi256ELi64ELi64ELi4ES3_EELb1ELb0ELb0ELb0ELb1ELb0ELb1ELb1EEEvNS_16Flash_fwd_paramsE --------------------------
	.section	.nv.shared._ZN5flash24flash_fwd_splitkv_kernelI23Flash_fwd_kernel_traitsILi256ELi64ELi64ELi4ELb0ELb0EN7cutlass10bfloat16_tE19Flash_kernel_traitsILi256ELi64ELi64ELi4ES3_EELb1ELb0ELb0ELb0ELb1ELb0ELb1ELb1EEEvNS_16Flash_fwd_paramsE,"aw",@nobits
	.sectionflags	@""
	.align	16


//--------------------- .nv.shared._ZN5flash24flash_fwd_splitkv_kernelI23Flash_fwd_kernel_traitsILi256ELi64ELi64ELi4ELb0ELb0EN7cutlass10bfloat16_tE19Flash_kernel_traitsILi256ELi64ELi64ELi4ES3_EELb1ELb0ELb0ELb0ELb1ELb1ELb1ELb1EEEvNS_16Flash_fwd_paramsE --------------------------
	.section	.nv.shared._ZN5flash24flash_fwd_splitkv_kernelI23Flash_fwd_kernel_traitsILi256ELi64ELi64ELi4ELb0ELb0EN7cutlass10bfloat16_tE19Flash_kernel_traitsILi256ELi64ELi64ELi4ES3_EELb1ELb0ELb0ELb0ELb1ELb1ELb1ELb1EEEvNS_16Flash_fwd_paramsE,"aw",@nobits
	.sectionflags	@""
	.align	16


//--------------------- .nv.shared._ZN5flash24flash_fwd_splitkv_kernelI23Flash_fwd_kernel_traitsILi256ELi64ELi64ELi4ELb0ELb0EN7cutlass10bfloat16_tE19Flash_kernel_traitsILi256ELi64ELi64ELi4ES3_EELb1ELb0ELb1ELb0ELb0ELb0ELb1ELb1EEEvNS_16Flash_fwd_paramsE --------------------------
	.section	.nv.shared._ZN5flash24flash_fwd_splitkv_kernelI23Flash_fwd_kernel_traitsILi256ELi64ELi64ELi4ELb0ELb0EN7cutlass10bfloat16_tE19Flash_kernel_traitsILi256ELi64ELi64ELi4ES3_EELb1ELb0ELb1ELb0ELb0ELb0ELb1ELb1EEEvNS_16Flash_fwd_paramsE,"aw",@nobits
	.sectionflags	@""
	.align	16


//--------------------- .nv.shared._ZN5flash24flash_fwd_splitkv_kernelI23Flash_fwd_kernel_traitsILi256ELi64ELi64ELi4ELb0ELb0EN7cutlass10bfloat16_tE19Flash_kernel_traitsILi256ELi64ELi64ELi4ES3_EELb1ELb0ELb1ELb0ELb0ELb1ELb1ELb1EEEvNS_16Flash_fwd_paramsE --------------------------
	.section	.nv.shared._ZN5flash24flash_fwd_splitkv_kernelI23Flash_fwd_kernel_traitsILi256ELi64ELi64ELi4ELb0ELb0EN7cutlass10bfloat16_tE19Flash_kernel_traitsILi256ELi64ELi64ELi4ES3_EELb1ELb0ELb1ELb0ELb0ELb1ELb1ELb1EEEvNS_16Flash_fwd_paramsE,"aw",@nobits
	.sectionflags	@""
	.align	16
